	.target	sm_100a

	.elftype	@"ET_EXEC"


//--------------------- .note.nv.tkinfo           --------------------------
	.section	.note.nv.tkinfo,"",@"SHT_NOTE"
	.sectionflags	@"SHF_NOTE_NV_TKINFO"
	.tkinfo
        /*0018*/ 	.word	0x00000002
        /*0030*/ 	.string	""
        /*0030*/ 	.string	"ptxas"
        /*0030*/ 	.string	"Cuda compilation tools, release 13.0, V13.0.88"
        /*0030*/ 	.string	"Build cuda_13.0.r13.0/compiler.36424714_0"
        /*0030*/ 	.string	"-arch sm_100a -m 64 "



//--------------------- .note.nv.cuinfo           --------------------------
	.section	.note.nv.cuinfo,"",@"SHT_NOTE"
	.sectionflags	@"SHF_NOTE_NV_CUINFO"
        /*0018*/ 	.short	0x0002
        /*001a*/ 	.short	0x0064
        /*001c*/ 	.short	0x0082
	.zero		2


//--------------------- .nv.info                  --------------------------
	.section	.nv.info,"",@"SHT_CUDA_INFO"
	.align	4


	//----- nvinfo : EIATTR_REGCOUNT
	.align		4
        /*0000*/ 	.byte	0x04, 0x2f
        /*0002*/ 	.short	(.L_1 - .L_0)
	.align		4
.L_0:
        /*0004*/ 	.word	index@(_ZN10layer_norm13ln_bwd_kernelINS_13Kernel_traitsIfffffjLj6144ELj1ELj1ELj8ELj16ENS_18Kernel_traits_baseILj6144EfffffjLj256EEEEELb1ELb1ELb1ELb1EEEvNS_9BwdParamsE)
        /*0008*/ 	.word	0x000000fe


	//----- nvinfo : EIATTR_FRAME_SIZE
	.align		4
.L_1:
        /*000c*/ 	.byte	0x04, 0x11
        /*000e*/ 	.short	(.L_3 - .L_2)
	.align		4
.L_2:
        /*0010*/ 	.word	index@(_ZN10layer_norm13ln_bwd_kernelINS_13Kernel_traitsIfffffjLj6144ELj1ELj1ELj8ELj16ENS_18Kernel_traits_baseILj6144EfffffjLj256EEEEELb1ELb1ELb1ELb1EEEvNS_9BwdParamsE)
        /*0014*/ 	.word	0x00000000


	//----- nvinfo : EIATTR_REGCOUNT
	.align		4
.L_3:
        /*0018*/ 	.byte	0x04, 0x2f
        /*001a*/ 	.short	(.L_5 - .L_4)
	.align		4
.L_4:
        /*001c*/ 	.word	index@(_ZN10layer_norm22ln_bwd_finalize_kernelINS_22Kernel_traits_finalizeILj6144EfffffjLb1ELj1024ELj4ENS_18Kernel_traits_baseILj6144EfffffjLj1024EEEEELb1ELb1EEEvNS_9BwdParamsE)
        /*0020*/ 	.word	0x00000020


	//----- nvinfo : EIATTR_FRAME_SIZE
	.align		4
.L_5:
        /*0024*/ 	.byte	0x04, 0x11
        /*0026*/ 	.short	(.L_7 - .L_6)
	.align		4
.L_6:
        /*0028*/ 	.word	index@(_ZN10layer_norm22ln_bwd_finalize_kernelINS_22Kernel_traits_finalizeILj6144EfffffjLb1ELj1024ELj4ENS_18Kernel_traits_baseILj6144EfffffjLj1024EEEEELb1ELb1EEEvNS_9BwdParamsE)
        /*002c*/ 	.word	0x00000000


	//----- nvinfo : EIATTR_REGCOUNT
	.align		4
.L_7:
        /*0030*/ 	.byte	0x04, 0x2f
        /*0032*/ 	.short	(.L_9 - .L_8)
	.align		4
.L_8:
        /*0034*/ 	.word	index@(_ZN10layer_norm13ln_bwd_kernelINS_13Kernel_traitsIfffffjLj6144ELj1ELj1ELj8ELj16ENS_18Kernel_traits_baseILj6144EfffffjLj256EEEEELb1ELb1ELb1ELb0EEEvNS_9BwdParamsE)
        /*0038*/ 	.word	0x000000f6


	//----- nvinfo : EIATTR_FRAME_SIZE
	.align		4
.L_9:
        /*003c*/ 	.byte	0x04, 0x11
        /*003e*/ 	.short	(.L_11 - .L_10)
	.align		4
.L_10:
        /*0040*/ 	.word	index@(_ZN10layer_norm13ln_bwd_kernelINS_13Kernel_traitsIfffffjLj6144ELj1ELj1ELj8ELj16ENS_18Kernel_traits_baseILj6144EfffffjLj256EEEEELb1ELb1ELb1ELb0EEEvNS_9BwdParamsE)
        /*0044*/ 	.word	0x00000000


	//----- nvinfo : EIATTR_REGCOUNT
	.align		4
.L_11:
        /*0048*/ 	.byte	0x04, 0x2f
        /*004a*/ 	.short	(.L_13 - .L_12)
	.align		4
.L_12:
        /*004c*/ 	.word	index@(_ZN10layer_norm22ln_bwd_finalize_kernelINS_22Kernel_traits_finalizeILj6144EfffffjLb1ELj1024ELj4ENS_18Kernel_traits_baseILj6144EfffffjLj1024EEEEELb1ELb0EEEvNS_9BwdParamsE)
        /*0050*/ 	.word	0x00000020


	//----- nvinfo : EIATTR_FRAME_SIZE
	.align		4
.L_13:
        /*0054*/ 	.byte	0x04, 0x11
        /*0056*/ 	.short	(.L_15 - .L_14)
	.align		4
.L_14:
        /*0058*/ 	.word	index@(_ZN10layer_norm22ln_bwd_finalize_kernelINS_22Kernel_traits_finalizeILj6144EfffffjLb1ELj1024ELj4ENS_18Kernel_traits_baseILj6144EfffffjLj1024EEEEELb1ELb0EEEvNS_9BwdParamsE)
        /*005c*/ 	.word	0x00000000


	//----- nvinfo : EIATTR_REGCOUNT
	.align		4
.L_15:
        /*0060*/ 	.byte	0x04, 0x2f
        /*0062*/ 	.short	(.L_17 - .L_16)
	.align		4
.L_16:
        /*0064*/ 	.word	index@(_ZN10layer_norm13ln_bwd_kernelINS_13Kernel_traitsIfffffjLj6144ELj1ELj1ELj8ELj16ENS_18Kernel_traits_baseILj6144EfffffjLj256EEEEELb1ELb1ELb0ELb1EEEvNS_9BwdParamsE)
        /*0068*/ 	.word	0x000000ff


	//----- nvinfo : EIATTR_FRAME_SIZE
	.align		4
.L_17:
        /*006c*/ 	.byte	0x04, 0x11
        /*006e*/ 	.short	(.L_19 - .L_18)
	.align		4
.L_18:
        /*0070*/ 	.word	index@(_ZN10layer_norm13ln_bwd_kernelINS_13Kernel_traitsIfffffjLj6144ELj1ELj1ELj8ELj16ENS_18Kernel_traits_baseILj6144EfffffjLj256EEEEELb1ELb1ELb0ELb1EEEvNS_9BwdParamsE)
        /*0074*/ 	.word	0x00000000


	//----- nvinfo : EIATTR_REGCOUNT
	.align		4
.L_19:
        /*0078*/ 	.byte	0x04, 0x2f
        /*007a*/ 	.short	(.L_21 - .L_20)
	.align		4
.L_20:
        /*007c*/ 	.word	index@(_ZN10layer_norm13ln_bwd_kernelINS_13Kernel_traitsIfffffjLj6144ELj1ELj1ELj8ELj16ENS_18Kernel_traits_baseILj6144EfffffjLj256EEEEELb1ELb1ELb0ELb0EEEvNS_9BwdParamsE)
        /*0080*/ 	.word	0x000000e7


	//----- nvinfo : EIATTR_FRAME_SIZE
	.align		4
.L_21:
        /*0084*/ 	.byte	0x04, 0x11
        /*0086*/ 	.short	(.L_23 - .L_22)
	.align		4
.L_22:
        /*0088*/ 	.word	index@(_ZN10layer_norm13ln_bwd_kernelINS_13Kernel_traitsIfffffjLj6144ELj1ELj1ELj8ELj16ENS_18Kernel_traits_baseILj6144EfffffjLj256EEEEELb1ELb1ELb0ELb0EEEvNS_9BwdParamsE)
        /*008c*/ 	.word	0x00000000


	//----- nvinfo : EIATTR_REGCOUNT
	.align		4
.L_23:
        /*0090*/ 	.byte	0x04, 0x2f
        /*0092*/ 	.short	(.L_25 - .L_24)
	.align		4
.L_24:
        /*0094*/ 	.word	index@(_ZN10layer_norm13ln_bwd_kernelINS_13Kernel_traitsIfffffjLj6144ELj1ELj1ELj8ELj16ENS_18Kernel_traits_baseILj6144EfffffjLj256EEEEELb1ELb0ELb1ELb1EEEvNS_9BwdParamsE)
        /*0098*/ 	.word	0x000000ca


	//----- nvinfo : EIATTR_FRAME_SIZE
	.align		4
.L_25:
        /*009c*/ 	.byte	0x04, 0x11
        /*009e*/ 	.short	(.L_27 - .L_26)
	.align		4
.L_26:
        /*00a0*/ 	.word	index@(_ZN10layer_norm13ln_bwd_kernelINS_13Kernel_traitsIfffffjLj6144ELj1ELj1ELj8ELj16ENS_18Kernel_traits_baseILj6144EfffffjLj256EEEEELb1ELb0ELb1ELb1EEEvNS_9BwdParamsE)
        /*00a4*/ 	.word	0x00000000


	//----- nvinfo : EIATTR_REGCOUNT
	.align		4
.L_27:
        /*00a8*/ 	.byte	0x04, 0x2f
        /*00aa*/ 	.short	(.L_29 - .L_28)
	.align		4
.L_28:
        /*00ac*/ 	.word	index@(_ZN10layer_norm22ln_bwd_finalize_kernelINS_22Kernel_traits_finalizeILj6144EfffffjLb0ELj1024ELj4ENS_18Kernel_traits_baseILj6144EfffffjLj1024EEEEELb0ELb1EEEvNS_9BwdParamsE)
        /*00b0*/ 	.word	0x0000003f


	//----- nvinfo : EIATTR_FRAME_SIZE
	.align		4
.L_29:
        /*00b4*/ 	.byte	0x04, 0x11
        /*00b6*/ 	.short	(.L_31 - .L_30)
	.align		4
.L_30:
        /*00b8*/ 	.word	index@(_ZN10layer_norm22ln_bwd_finalize_kernelINS_22Kernel_traits_finalizeILj6144EfffffjLb0ELj1024ELj4ENS_18Kernel_traits_baseILj6144EfffffjLj1024EEEEELb0ELb1EEEvNS_9BwdParamsE)
        /*00bc*/ 	.word	0x00000000


	//----- nvinfo : EIATTR_REGCOUNT
	.align		4
.L_31:
        /*00c0*/ 	.byte	0x04, 0x2f
        /*00c2*/ 	.short	(.L_33 - .L_32)
	.align		4
.L_32:
        /*00c4*/ 	.word	index@(_ZN10layer_norm13ln_bwd_kernelINS_13Kernel_traitsIfffffjLj6144ELj1ELj1ELj8ELj16ENS_18Kernel_traits_baseILj6144EfffffjLj256EEEEELb1ELb0ELb1ELb0EEEvNS_9BwdParamsE)
        /*00c8*/ 	.word	0x000000c8


	//----- nvinfo : EIATTR_FRAME_SIZE
	.align		4
.L_33:
        /*00cc*/ 	.byte	0x04, 0x11
        /*00ce*/ 	.short	(.L_35 - .L_34)
	.align		4
.L_34:
        /*00d0*/ 	.word	index@(_ZN10layer_norm13ln_bwd_kernelINS_13Kernel_traitsIfffffjLj6144ELj1ELj1ELj8ELj16ENS_18Kernel_traits_baseILj6144EfffffjLj256EEEEELb1ELb0ELb1ELb0EEEvNS_9BwdParamsE)
        /*00d4*/ 	.word	0x00000000


	//----- nvinfo : EIATTR_REGCOUNT
	.align		4
.L_35:
        /*00d8*/ 	.byte	0x04, 0x2f
        /*00da*/ 	.short	(.L_37 - .L_36)
	.align		4
.L_36:
        /*00dc*/ 	.word	index@(_ZN10layer_norm22ln_bwd_finalize_kernelINS_22Kernel_traits_finalizeILj6144EfffffjLb0ELj1024ELj4ENS_18Kernel_traits_baseILj6144EfffffjLj1024EEEEELb0ELb0EEEvNS_9BwdParamsE)
        /*00e0*/ 	.word	0x0000003f


	//----- nvinfo : EIATTR_FRAME_SIZE
	.align		4
.L_37:
        /*00e4*/ 	.byte	0x04, 0x11
        /*00e6*/ 	.short	(.L_39 - .L_38)
	.align		4
.L_38:
        /*00e8*/ 	.word	index@(_ZN10layer_norm22ln_bwd_finalize_kernelINS_22Kernel_traits_finalizeILj6144EfffffjLb0ELj1024ELj4ENS_18Kernel_traits_baseILj6144EfffffjLj1024EEEEELb0ELb0EEEvNS_9BwdParamsE)
        /*00ec*/ 	.word	0x00000000


	//----- nvinfo : EIATTR_REGCOUNT
	.align		4
.L_39:
        /*00f0*/ 	.byte	0x04, 0x2f
        /*00f2*/ 	.short	(.L_41 - .L_40)
	.align		4
.L_40:
        /*00f4*/ 	.word	index@(_ZN10layer_norm13ln_bwd_kernelINS_13Kernel_traitsIfffffjLj6144ELj1ELj1ELj8ELj16ENS_18Kernel_traits_baseILj6144EfffffjLj256EEEEELb1ELb0ELb0ELb1EEEvNS_9BwdParamsE)
        /*00f8*/ 	.word	0x000000de


	//----- nvinfo : EIATTR_FRAME_SIZE
	.align		4
.L_41:
        /*00fc*/ 	.byte	0x04, 0x11
        /*00fe*/ 	.short	(.L_43 - .L_42)
	.align		4
.L_42:
        /*0100*/ 	.word	index@(_ZN10layer_norm13ln_bwd_kernelINS_13Kernel_traitsIfffffjLj6144ELj1ELj1ELj8ELj16ENS_18Kernel_traits_baseILj6144EfffffjLj256EEEEELb1ELb0ELb0ELb1EEEvNS_9BwdParamsE)
        /*0104*/ 	.word	0x00000000


	//----- nvinfo : EIATTR_REGCOUNT
	.align		4
.L_43:
        /*0108*/ 	.byte	0x04, 0x2f
        /*010a*/ 	.short	(.L_45 - .L_44)
	.align		4
.L_44:
        /*010c*/ 	.word	index@(_ZN10layer_norm13ln_bwd_kernelINS_13Kernel_traitsIfffffjLj6144ELj1ELj1ELj8ELj16ENS_18Kernel_traits_baseILj6144EfffffjLj256EEEEELb1ELb0ELb0ELb0EEEvNS_9BwdParamsE)
        /*0110*/ 	.word	0x000000bb


	//----- nvinfo : EIATTR_FRAME_SIZE
	.align		4
.L_45:
        /*0114*/ 	.byte	0x04, 0x11
        /*0116*/ 	.short	(.L_47 - .L_46)
	.align		4
.L_46:
        /*0118*/ 	.word	index@(_ZN10layer_norm13ln_bwd_kernelINS_13Kernel_traitsIfffffjLj6144ELj1ELj1ELj8ELj16ENS_18Kernel_traits_baseILj6144EfffffjLj256EEEEELb1ELb0ELb0ELb0EEEvNS_9BwdParamsE)
        /*011c*/ 	.word	0x00000000


	//----- nvinfo : EIATTR_REGCOUNT
	.align		4
.L_47:
        /*0120*/ 	.byte	0x04, 0x2f
        /*0122*/ 	.short	(.L_49 - .L_48)
	.align		4
.L_48:
        /*0124*/ 	.word	index@(_ZN10layer_norm13ln_bwd_kernelINS_13Kernel_traitsIfffffjLj6144ELj1ELj1ELj8ELj16ENS_18Kernel_traits_baseILj6144EfffffjLj256EEEEELb0ELb1ELb1ELb1EEEvNS_9BwdParamsE)
        /*0128*/ 	.word	0x000000ea


	//----- nvinfo : EIATTR_FRAME_SIZE
	.align		4
.L_49:
        /*012c*/ 	.byte	0x04, 0x11
        /*012e*/ 	.short	(.L_51 - .L_50)
	.align		4
.L_50:
        /*0130*/ 	.word	index@(_ZN10layer_norm13ln_bwd_kernelINS_13Kernel_traitsIfffffjLj6144ELj1ELj1ELj8ELj16ENS_18Kernel_traits_baseILj6144EfffffjLj256EEEEELb0ELb1ELb1ELb1EEEvNS_9BwdParamsE)
        /*0134*/ 	.word	0x00000000


	//----- nvinfo : EIATTR_REGCOUNT
	.align		4
.L_51:
        /*0138*/ 	.byte	0x04, 0x2f
        /*013a*/ 	.short	(.L_53 - .L_52)
	.align		4
.L_52:
        /*013c*/ 	.word	index@(_ZN10layer_norm13ln_bwd_kernelINS_13Kernel_traitsIfffffjLj6144ELj1ELj1ELj8ELj16ENS_18Kernel_traits_baseILj6144EfffffjLj256EEEEELb0ELb1ELb1ELb0EEEvNS_9BwdParamsE)
        /*0140*/ 	.word	0x000000e8


	//----- nvinfo : EIATTR_FRAME_SIZE
	.align		4
.L_53:
        /*0144*/ 	.byte	0x04, 0x11
        /*0146*/ 	.short	(.L_55 - .L_54)
	.align		4
.L_54:
        /*0148*/ 	.word	index@(_ZN10layer_norm13ln_bwd_kernelINS_13Kernel_traitsIfffffjLj6144ELj1ELj1ELj8ELj16ENS_18Kernel_traits_baseILj6144EfffffjLj256EEEEELb0ELb1ELb1ELb0EEEvNS_9BwdParamsE)
        /*014c*/ 	.word	0x00000000


	//----- nvinfo : EIATTR_REGCOUNT
	.align		4
.L_55:
        /*0150*/ 	.byte	0x04, 0x2f
        /*0152*/ 	.short	(.L_57 - .L_56)
	.align		4
.L_56:
        /*0154*/ 	.word	index@(_ZN10layer_norm13ln_bwd_kernelINS_13Kernel_traitsIfffffjLj6144ELj1ELj1ELj8ELj16ENS_18Kernel_traits_baseILj6144EfffffjLj256EEEEELb0ELb1ELb0ELb1EEEvNS_9BwdParamsE)
        /*0158*/ 	.word	0x000000f7


	//----- nvinfo : EIATTR_FRAME_SIZE
	.align		4
.L_57:
        /*015c*/ 	.byte	0x04, 0x11
        /*015e*/ 	.short	(.L_59 - .L_58)
	.align		4
.L_58:
        /*0160*/ 	.word	index@(_ZN10layer_norm13ln_bwd_kernelINS_13Kernel_traitsIfffffjLj6144ELj1ELj1ELj8ELj16ENS_18Kernel_traits_baseILj6144EfffffjLj256EEEEELb0ELb1ELb0ELb1EEEvNS_9BwdParamsE)
        /*0164*/ 	.word	0x00000000


	//----- nvinfo : EIATTR_REGCOUNT
	.align		4
.L_59:
        /*0168*/ 	.byte	0x04, 0x2f
        /*016a*/ 	.short	(.L_61 - .L_60)
	.align		4
.L_60:
        /*016c*/ 	.word	index@(_ZN10layer_norm13ln_bwd_kernelINS_13Kernel_traitsIfffffjLj6144ELj1ELj1ELj8ELj16ENS_18Kernel_traits_baseILj6144EfffffjLj256EEEEELb0ELb1ELb0ELb0EEEvNS_9BwdParamsE)
        /*0170*/ 	.word	0x000000e2


	//----- nvinfo : EIATTR_FRAME_SIZE
	.align		4
.L_61:
        /*0174*/ 	.byte	0x04, 0x11
        /*0176*/ 	.short	(.L_63 - .L_62)
	.align		4
.L_62:
        /*0178*/ 	.word	index@(_ZN10layer_norm13ln_bwd_kernelINS_13Kernel_traitsIfffffjLj6144ELj1ELj1ELj8ELj16ENS_18Kernel_traits_baseILj6144EfffffjLj256EEEEELb0ELb1ELb0ELb0EEEvNS_9BwdParamsE)
        /*017c*/ 	.word	0x00000000


	//----- nvinfo : EIATTR_REGCOUNT
	.align		4
.L_63:
        /*0180*/ 	.byte	0x04, 0x2f
        /*0182*/ 	.short	(.L_65 - .L_64)
	.align		4
.L_64:
        /*0184*/ 	.word	index@(_ZN10layer_norm13ln_bwd_kernelINS_13Kernel_traitsIfffffjLj6144ELj1ELj1ELj8ELj16ENS_18Kernel_traits_baseILj6144EfffffjLj256EEEEELb0ELb0ELb1ELb1EEEvNS_9BwdParamsE)
        /*0188*/ 	.word	0x000000c4


	//----- nvinfo : EIATTR_FRAME_SIZE
	.align		4
.L_65:
        /*018c*/ 	.byte	0x04, 0x11
        /*018e*/ 	.short	(.L_67 - .L_66)
	.align		4
.L_66:
        /*0190*/ 	.word	index@(_ZN10layer_norm13ln_bwd_kernelINS_13Kernel_traitsIfffffjLj6144ELj1ELj1ELj8ELj16ENS_18Kernel_traits_baseILj6144EfffffjLj256EEEEELb0ELb0ELb1ELb1EEEvNS_9BwdParamsE)
        /*0194*/ 	.word	0x00000000


	//----- nvinfo : EIATTR_REGCOUNT
	.align		4
.L_67:
        /*0198*/ 	.byte	0x04, 0x2f
        /*019a*/ 	.short	(.L_69 - .L_68)
	.align		4
.L_68:
        /*019c*/ 	.word	index@(_ZN10layer_norm13ln_bwd_kernelINS_13Kernel_traitsIfffffjLj6144ELj1ELj1ELj8ELj16ENS_18Kernel_traits_baseILj6144EfffffjLj256EEEEELb0ELb0ELb1ELb0EEEvNS_9BwdParamsE)
        /*01a0*/ 	.word	0x000000b6


	//----- nvinfo : EIATTR_FRAME_SIZE
	.align		4
.L_69:
        /*01a4*/ 	.byte	0x04, 0x11
        /*01a6*/ 	.short	(.L_71 - .L_70)
	.align		4
.L_70:
        /*01a8*/ 	.word	index@(_ZN10layer_norm13ln_bwd_kernelINS_13Kernel_traitsIfffffjLj6144ELj1ELj1ELj8ELj16ENS_18Kernel_traits_baseILj6144EfffffjLj256EEEEELb0ELb0ELb1ELb0EEEvNS_9BwdParamsE)
        /*01ac*/ 	.word	0x00000000


	//----- nvinfo : EIATTR_REGCOUNT
	.align		4
.L_71:
        /*01b0*/ 	.byte	0x04, 0x2f
        /*01b2*/ 	.short	(.L_73 - .L_72)
	.align		4
.L_72:
        /*01b4*/ 	.word	index@(_ZN10layer_norm13ln_bwd_kernelINS_13Kernel_traitsIfffffjLj6144ELj1ELj1ELj8ELj16ENS_18Kernel_traits_baseILj6144EfffffjLj256EEEEELb0ELb0ELb0ELb1EEEvNS_9BwdParamsE)
        /*01b8*/ 	.word	0x000000b7


	//----- nvinfo : EIATTR_FRAME_SIZE
	.align		4
.L_73:
        /*01bc*/ 	.byte	0x04, 0x11
        /*01be*/ 	.short	(.L_75 - .L_74)
	.align		4
.L_74:
        /*01c0*/ 	.word	index@(_ZN10layer_norm13ln_bwd_kernelINS_13Kernel_traitsIfffffjLj6144ELj1ELj1ELj8ELj16ENS_18Kernel_traits_baseILj6144EfffffjLj256EEEEELb0ELb0ELb0ELb1EEEvNS_9BwdParamsE)
        /*01c4*/ 	.word	0x00000000


	//----- nvinfo : EIATTR_REGCOUNT
	.align		4
.L_75:
        /*01c8*/ 	.byte	0x04, 0x2f
        /*01ca*/ 	.short	(.L_77 - .L_76)
	.align		4
.L_76:
        /*01cc*/ 	.word	index@(_ZN10layer_norm13ln_bwd_kernelINS_13Kernel_traitsIfffffjLj6144ELj1ELj1ELj8ELj16ENS_18Kernel_traits_baseILj6144EfffffjLj256EEEEELb0ELb0ELb0ELb0EEEvNS_9BwdParamsE)
        /*01d0*/ 	.word	0x000000ae


	//----- nvinfo : EIATTR_FRAME_SIZE
	.align		4
.L_77:
        /*01d4*/ 	.byte	0x04, 0x11
        /*01d6*/ 	.short	(.L_79 - .L_78)
	.align		4
.L_78:
        /*01d8*/ 	.word	index@(_ZN10layer_norm13ln_bwd_kernelINS_13Kernel_traitsIfffffjLj6144ELj1ELj1ELj8ELj16ENS_18Kernel_traits_baseILj6144EfffffjLj256EEEEELb0ELb0ELb0ELb0EEEvNS_9BwdParamsE)
        /*01dc*/ 	.word	0x00000000


	//----- nvinfo : EIATTR_REGCOUNT
	.align		4
.L_79:
        /*01e0*/ 	.byte	0x04, 0x2f
        /*01e2*/ 	.short	(.L_81 - .L_80)
	.align		4
.L_80:
        /*01e4*/ 	.word	index@(_ZN10layer_norm13ln_bwd_kernelINS_13Kernel_traitsI6__halfffffjLj6144ELj1ELj1ELj8ELj16ENS_18Kernel_traits_baseILj6144ES2_ffffjLj256EEEEELb1ELb1ELb1ELb1EEEvNS_9BwdParamsE)
        /*01e8*/ 	.word	0x000000e8


	//----- nvinfo : EIATTR_FRAME_SIZE
	.align		4
.L_81:
        /*01ec*/ 	.byte	0x04, 0x11
        /*01ee*/ 	.short	(.L_83 - .L_82)
	.align		4
.L_82:
        /*01f0*/ 	.word	index@(_ZN10layer_norm13ln_bwd_kernelINS_13Kernel_traitsI6__halfffffjLj6144ELj1ELj1ELj8ELj16ENS_18Kernel_traits_baseILj6144ES2_ffffjLj256EEEEELb1ELb1ELb1ELb1EEEvNS_9BwdParamsE)
        /*01f4*/ 	.word	0x00000000


	//----- nvinfo : EIATTR_REGCOUNT
	.align		4
.L_83:
        /*01f8*/ 	.byte	0x04, 0x2f
        /*01fa*/ 	.short	(.L_85 - .L_84)
	.align		4
.L_84:
        /*01fc*/ 	.word	index@(_ZN10layer_norm22ln_bwd_finalize_kernelINS_22Kernel_traits_finalizeILj6144E6__halfffffjLb1ELj1024ELj4ENS_18Kernel_traits_baseILj6144ES2_ffffjLj1024EEEEELb1ELb1EEEvNS_9BwdParamsE)
        /*0200*/ 	.word	0x00000020


	//----- nvinfo : EIATTR_FRAME_SIZE
	.align		4
.L_85:
        /*0204*/ 	.byte	0x04, 0x11
        /*0206*/ 	.short	(.L_87 - .L_86)
	.align		4
.L_86:
        /*0208*/ 	.word	index@(_ZN10layer_norm22ln_bwd_finalize_kernelINS_22Kernel_traits_finalizeILj6144E6__halfffffjLb1ELj1024ELj4ENS_18Kernel_traits_baseILj6144ES2_ffffjLj1024EEEEELb1ELb1EEEvNS_9BwdParamsE)
        /*020c*/ 	.word	0x00000000


	//----- nvinfo : EIATTR_REGCOUNT
	.align		4
.L_87:
        /*0210*/ 	.byte	0x04, 0x2f
        /*0212*/ 	.short	(.L_89 - .L_88)
	.align		4
.L_88:
        /*0214*/ 	.word	index@(_ZN10layer_norm13ln_bwd_kernelINS_13Kernel_traitsI6__halfffffjLj6144ELj1ELj1ELj8ELj16ENS_18Kernel_traits_baseILj6144ES2_ffffjLj256EEEEELb1ELb1ELb1ELb0EEEvNS_9BwdParamsE)
        /*0218*/ 	.word	0x000000e4


	//----- nvinfo : EIATTR_FRAME_SIZE
	.align		4
.L_89:
        /*021c*/ 	.byte	0x04, 0x11
        /*021e*/ 	.short	(.L_91 - .L_90)
	.align		4
.L_90:
        /*0220*/ 	.word	index@(_ZN10layer_norm13ln_bwd_kernelINS_13Kernel_traitsI6__halfffffjLj6144ELj1ELj1ELj8ELj16ENS_18Kernel_traits_baseILj6144ES2_ffffjLj256EEEEELb1ELb1ELb1ELb0EEEvNS_9BwdParamsE)
        /*0224*/ 	.word	0x00000000


	//----- nvinfo : EIATTR_REGCOUNT
	.align		4
.L_91:
        /*0228*/ 	.byte	0x04, 0x2f
        /*022a*/ 	.short	(.L_93 - .L_92)
	.align		4
.L_92:
        /*022c*/ 	.word	index@(_ZN10layer_norm22ln_bwd_finalize_kernelINS_22Kernel_traits_finalizeILj6144E6__halfffffjLb1ELj1024ELj4ENS_18Kernel_traits_baseILj6144ES2_ffffjLj1024EEEEELb1ELb0EEEvNS_9BwdParamsE)
        /*0230*/ 	.word	0x00000020


	//----- nvinfo : EIATTR_FRAME_SIZE
	.align		4
.L_93:
        /*0234*/ 	.byte	0x04, 0x11
        /*0236*/ 	.short	(.L_95 - .L_94)
	.align		4
.L_94:
        /*0238*/ 	.word	index@(_ZN10layer_norm22ln_bwd_finalize_kernelINS_22Kernel_traits_finalizeILj6144E6__halfffffjLb1ELj1024ELj4ENS_18Kernel_traits_baseILj6144ES2_ffffjLj1024EEEEELb1ELb0EEEvNS_9BwdParamsE)
        /*023c*/ 	.word	0x00000000


	//----- nvinfo : EIATTR_REGCOUNT
	.align		4
.L_95:
        /*0240*/ 	.byte	0x04, 0x2f
        /*0242*/ 	.short	(.L_97 - .L_96)
	.align		4
.L_96:
        /*0244*/ 	.word	index@(_ZN10layer_norm13ln_bwd_kernelINS_13Kernel_traitsI6__halfffffjLj6144ELj1ELj1ELj8ELj16ENS_18Kernel_traits_baseILj6144ES2_ffffjLj256EEEEELb1ELb1ELb0ELb1EEEvNS_9BwdParamsE)
        /*0248*/ 	.word	0x000000fb


	//----- nvinfo : EIATTR_FRAME_SIZE
	.align		4
.L_97:
        /*024c*/ 	.byte	0x04, 0x11
        /*024e*/ 	.short	(.L_99 - .L_98)
	.align		4
.L_98:
        /*0250*/ 	.word	index@(_ZN10layer_norm13ln_bwd_kernelINS_13Kernel_traitsI6__halfffffjLj6144ELj1ELj1ELj8ELj16ENS_18Kernel_traits_baseILj6144ES2_ffffjLj256EEEEELb1ELb1ELb0ELb1EEEvNS_9BwdParamsE)
        /*0254*/ 	.word	0x00000000


	//----- nvinfo : EIATTR_REGCOUNT
	.align		4
.L_99:
        /*0258*/ 	.byte	0x04, 0x2f
        /*025a*/ 	.short	(.L_101 - .L_100)
	.align		4
.L_100:
        /*025c*/ 	.word	index@(_ZN10layer_norm13ln_bwd_kernelINS_13Kernel_traitsI6__halfffffjLj6144ELj1ELj1ELj8ELj16ENS_18Kernel_traits_baseILj6144ES2_ffffjLj256EEEEELb1ELb1ELb0ELb0EEEvNS_9BwdParamsE)
        /*0260*/ 	.word	0x000000d0


	//----- nvinfo : EIATTR_FRAME_SIZE
	.align		4
.L_101:
        /*0264*/ 	.byte	0x04, 0x11
        /*0266*/ 	.short	(.L_103 - .L_102)
	.align		4
.L_102:
        /*0268*/ 	.word	index@(_ZN10layer_norm13ln_bwd_kernelINS_13Kernel_traitsI6__halfffffjLj6144ELj1ELj1ELj8ELj16ENS_18Kernel_traits_baseILj6144ES2_ffffjLj256EEEEELb1ELb1ELb0ELb0EEEvNS_9BwdParamsE)
        /*026c*/ 	.word	0x00000000


	//----- nvinfo : EIATTR_REGCOUNT
	.align		4
.L_103:
        /*0270*/ 	.byte	0x04, 0x2f
        /*0272*/ 	.short	(.L_105 - .L_104)
	.align		4
.L_104:
        /*0274*/ 	.word	index@(_ZN10layer_norm13ln_bwd_kernelINS_13Kernel_traitsI6__halfffffjLj6144ELj1ELj1ELj8ELj16ENS_18Kernel_traits_baseILj6144ES2_ffffjLj256EEEEELb1ELb0ELb1ELb1EEEvNS_9BwdParamsE)
        /*0278*/ 	.word	0x000000b4


	//----- nvinfo : EIATTR_FRAME_SIZE
	.align		4
.L_105:
        /*027c*/ 	.byte	0x04, 0x11
        /*027e*/ 	.short	(.L_107 - .L_106)
	.align		4
.L_106:
        /*0280*/ 	.word	index@(_ZN10layer_norm13ln_bwd_kernelINS_13Kernel_traitsI6__halfffffjLj6144ELj1ELj1ELj8ELj16ENS_18Kernel_traits_baseILj6144ES2_ffffjLj256EEEEELb1ELb0ELb1ELb1EEEvNS_9BwdParamsE)
        /*0284*/ 	.word	0x00000000


	//----- nvinfo : EIATTR_REGCOUNT
	.align		4
.L_107:
        /*0288*/ 	.byte	0x04, 0x2f
        /*028a*/ 	.short	(.L_109 - .L_108)
	.align		4
.L_108:
        /*028c*/ 	.word	index@(_ZN10layer_norm22ln_bwd_finalize_kernelINS_22Kernel_traits_finalizeILj6144E6__halfffffjLb0ELj1024ELj4ENS_18Kernel_traits_baseILj6144ES2_ffffjLj1024EEEEELb0ELb1EEEvNS_9BwdParamsE)
        /*0290*/ 	.word	0x0000003f


	//----- nvinfo : EIATTR_FRAME_SIZE
	.align		4
.L_109:
        /*0294*/ 	.byte	0x04, 0x11
        /*0296*/ 	.short	(.L_111 - .L_110)
	.align		4
.L_110:
        /*0298*/ 	.word	index@(_ZN10layer_norm22ln_bwd_finalize_kernelINS_22Kernel_traits_finalizeILj6144E6__halfffffjLb0ELj1024ELj4ENS_18Kernel_traits_baseILj6144ES2_ffffjLj1024EEEEELb0ELb1EEEvNS_9BwdParamsE)
        /*029c*/ 	.word	0x00000000


	//----- nvinfo : EIATTR_REGCOUNT
	.align		4
.L_111:
        /*02a0*/ 	.byte	0x04, 0x2f
        /*02a2*/ 	.short	(.L_113 - .L_112)
	.align		4
.L_112:
        /*02a4*/ 	.word	index@(_ZN10layer_norm13ln_bwd_kernelINS_13Kernel_traitsI6__halfffffjLj6144ELj1ELj1ELj8ELj16ENS_18Kernel_traits_baseILj6144ES2_ffffjLj256EEEEELb1ELb0ELb1ELb0EEEvNS_9BwdParamsE)
        /*02a8*/ 	.word	0x000000b3


	//----- nvinfo : EIATTR_FRAME_SIZE
	.align		4
.L_113:
        /*02ac*/ 	.byte	0x04, 0x11
        /*02ae*/ 	.short	(.L_115 - .L_114)
	.align		4
.L_114:
        /*02b0*/ 	.word	index@(_ZN10layer_norm13ln_bwd_kernelINS_13Kernel_traitsI6__halfffffjLj6144ELj1ELj1ELj8ELj16ENS_18Kernel_traits_baseILj6144ES2_ffffjLj256EEEEELb1ELb0ELb1ELb0EEEvNS_9BwdParamsE)
        /*02b4*/ 	.word	0x00000000


	//----- nvinfo : EIATTR_REGCOUNT
	.align		4
.L_115:
        /*02b8*/ 	.byte	0x04, 0x2f
        /*02ba*/ 	.short	(.L_117 - .L_116)
	.align		4
.L_116:
        /*02bc*/ 	.word	index@(_ZN10layer_norm22ln_bwd_finalize_kernelINS_22Kernel_traits_finalizeILj6144E6__halfffffjLb0ELj1024ELj4ENS_18Kernel_traits_baseILj6144ES2_ffffjLj1024EEEEELb0ELb0EEEvNS_9BwdParamsE)
        /*02c0*/ 	.word	0x0000003f


	//----- nvinfo : EIATTR_FRAME_SIZE
	.align		4
.L_117:
        /*02c4*/ 	.byte	0x04, 0x11
        /*02c6*/ 	.short	(.L_119 - .L_118)
	.align		4
.L_118:
        /*02c8*/ 	.word	index@(_ZN10layer_norm22ln_bwd_finalize_kernelINS_22Kernel_traits_finalizeILj6144E6__halfffffjLb0ELj1024ELj4ENS_18Kernel_traits_baseILj6144ES2_ffffjLj1024EEEEELb0ELb0EEEvNS_9BwdParamsE)
        /*02cc*/ 	.word	0x00000000


	//----- nvinfo : EIATTR_REGCOUNT
	.align		4
.L_119:
        /*02d0*/ 	.byte	0x04, 0x2f
        /*02d2*/ 	.short	(.L_121 - .L_120)
	.align		4
.L_120:
        /*02d4*/ 	.word	index@(_ZN10layer_norm13ln_bwd_kernelINS_13Kernel_traitsI6__halfffffjLj6144ELj1ELj1ELj8ELj16ENS_18Kernel_traits_baseILj6144ES2_ffffjLj256EEEEELb1ELb0ELb0ELb1EEEvNS_9BwdParamsE)
        /*02d8*/ 	.word	0x000000de


	//----- nvinfo : EIATTR_FRAME_SIZE
	.align		4
.L_121:
        /*02dc*/ 	.byte	0x04, 0x11
        /*02de*/ 	.short	(.L_123 - .L_122)
	.align		4
.L_122:
        /*02e0*/ 	.word	index@(_ZN10layer_norm13ln_bwd_kernelINS_13Kernel_traitsI6__halfffffjLj6144ELj1ELj1ELj8ELj16ENS_18Kernel_traits_baseILj6144ES2_ffffjLj256EEEEELb1ELb0ELb0ELb1EEEvNS_9BwdParamsE)
        /*02e4*/ 	.word	0x00000000


	//----- nvinfo : EIATTR_REGCOUNT
	.align		4
.L_123:
        /*02e8*/ 	.byte	0x04, 0x2f
        /*02ea*/ 	.short	(.L_125 - .L_124)
	.align		4
.L_124:
        /*02ec*/ 	.word	index@(_ZN10layer_norm13ln_bwd_kernelINS_13Kernel_traitsI6__halfffffjLj6144ELj1ELj1ELj8ELj16ENS_18Kernel_traits_baseILj6144ES2_ffffjLj256EEEEELb1ELb0ELb0ELb0EEEvNS_9BwdParamsE)
        /*02f0*/ 	.word	0x000000ac


	//----- nvinfo : EIATTR_FRAME_SIZE
	.align		4
.L_125:
        /*02f4*/ 	.byte	0x04, 0x11
        /*02f6*/ 	.short	(.L_127 - .L_126)
	.align		4
.L_126:
        /*02f8*/ 	.word	index@(_ZN10layer_norm13ln_bwd_kernelINS_13Kernel_traitsI6__halfffffjLj6144ELj1ELj1ELj8ELj16ENS_18Kernel_traits_baseILj6144ES2_ffffjLj256EEEEELb1ELb0ELb0ELb0EEEvNS_9BwdParamsE)
        /*02fc*/ 	.word	0x00000000


	//----- nvinfo : EIATTR_REGCOUNT
	.align		4
.L_127:
        /*0300*/ 	.byte	0x04, 0x2f
        /*0302*/ 	.short	(.L_129 - .L_128)
	.align		4
.L_128:
        /*0304*/ 	.word	index@(_ZN10layer_norm13ln_bwd_kernelINS_13Kernel_traitsI6__halfffffjLj6144ELj1ELj1ELj8ELj16ENS_18Kernel_traits_baseILj6144ES2_ffffjLj256EEEEELb0ELb1ELb1ELb1EEEvNS_9BwdParamsE)
        /*0308*/ 	.word	0x000000e0


	//----- nvinfo : EIATTR_FRAME_SIZE
	.align		4
.L_129:
        /*030c*/ 	.byte	0x04, 0x11
        /*030e*/ 	.short	(.L_131 - .L_130)
	.align		4
.L_130:
        /*0310*/ 	.word	index@(_ZN10layer_norm13ln_bwd_kernelINS_13Kernel_traitsI6__halfffffjLj6144ELj1ELj1ELj8ELj16ENS_18Kernel_traits_baseILj6144ES2_ffffjLj256EEEEELb0ELb1ELb1ELb1EEEvNS_9BwdParamsE)
        /*0314*/ 	.word	0x00000000


	//----- nvinfo : EIATTR_REGCOUNT
	.align		4
.L_131:
        /*0318*/ 	.byte	0x04, 0x2f
        /*031a*/ 	.short	(.L_133 - .L_132)
	.align		4
.L_132:
        /*031c*/ 	.word	index@(_ZN10layer_norm13ln_bwd_kernelINS_13Kernel_traitsI6__halfffffjLj6144ELj1ELj1ELj8ELj16ENS_18Kernel_traits_baseILj6144ES2_ffffjLj256EEEEELb0ELb1ELb1ELb0EEEvNS_9BwdParamsE)
        /*0320*/ 	.word	0x000000d0


	//----- nvinfo : EIATTR_FRAME_SIZE
	.align		4
.L_133:
        /*0324*/ 	.byte	0x04, 0x11
        /*0326*/ 	.short	(.L_135 - .L_134)
	.align		4
.L_134:
        /*0328*/ 	.word	index@(_ZN10layer_norm13ln_bwd_kernelINS_13Kernel_traitsI6__halfffffjLj6144ELj1ELj1ELj8ELj16ENS_18Kernel_traits_baseILj6144ES2_ffffjLj256EEEEELb0ELb1ELb1ELb0EEEvNS_9BwdParamsE)
        /*032c*/ 	.word	0x00000000


	//----- nvinfo : EIATTR_REGCOUNT
	.align		4
.L_135:
        /*0330*/ 	.byte	0x04, 0x2f
        /*0332*/ 	.short	(.L_137 - .L_136)
	.align		4
.L_136:
        /*0334*/ 	.word	index@(_ZN10layer_norm13ln_bwd_kernelINS_13Kernel_traitsI6__halfffffjLj6144ELj1ELj1ELj8ELj16ENS_18Kernel_traits_baseILj6144ES2_ffffjLj256EEEEELb0ELb1ELb0ELb1EEEvNS_9BwdParamsE)
        /*0338*/ 	.word	0x000000f5


	//----- nvinfo : EIATTR_FRAME_SIZE
	.align		4
.L_137:
        /*033c*/ 	.byte	0x04, 0x11
        /*033e*/ 	.short	(.L_139 - .L_138)
	.align		4
.L_138:
        /*0340*/ 	.word	index@(_ZN10layer_norm13ln_bwd_kernelINS_13Kernel_traitsI6__halfffffjLj6144ELj1ELj1ELj8ELj16ENS_18Kernel_traits_baseILj6144ES2_ffffjLj256EEEEELb0ELb1ELb0ELb1EEEvNS_9BwdParamsE)
        /*0344*/ 	.word	0x00000000


	//----- nvinfo : EIATTR_REGCOUNT
	.align		4
.L_139:
        /*0348*/ 	.byte	0x04, 0x2f
        /*034a*/ 	.short	(.L_141 - .L_140)
	.align		4
.L_140:
        /*034c*/ 	.word	index@(_ZN10layer_norm13ln_bwd_kernelINS_13Kernel_traitsI6__halfffffjLj6144ELj1ELj1ELj8ELj16ENS_18Kernel_traits_baseILj6144ES2_ffffjLj256EEEEELb0ELb1ELb0ELb0EEEvNS_9BwdParamsE)
        /*0350*/ 	.word	0x000000ca


	//----- nvinfo : EIATTR_FRAME_SIZE
	.align		4
.L_141:
        /*0354*/ 	.byte	0x04, 0x11
        /*0356*/ 	.short	(.L_143 - .L_142)
	.align		4
.L_142:
        /*0358*/ 	.word	index@(_ZN10layer_norm13ln_bwd_kernelINS_13Kernel_traitsI6__halfffffjLj6144ELj1ELj1ELj8ELj16ENS_18Kernel_traits_baseILj6144ES2_ffffjLj256EEEEELb0ELb1ELb0ELb0EEEvNS_9BwdParamsE)
        /*035c*/ 	.word	0x00000000


	//----- nvinfo : EIATTR_REGCOUNT
	.align		4
.L_143:
        /*0360*/ 	.byte	0x04, 0x2f
        /*0362*/ 	.short	(.L_145 - .L_144)
	.align		4
.L_144:
        /*0364*/ 	.word	index@(_ZN10layer_norm13ln_bwd_kernelINS_13Kernel_traitsI6__halfffffjLj6144ELj1ELj1ELj8ELj16ENS_18Kernel_traits_baseILj6144ES2_ffffjLj256EEEEELb0ELb0ELb1ELb1EEEvNS_9BwdParamsE)
        /*0368*/ 	.word	0x000000c2


	//----- nvinfo : EIATTR_FRAME_SIZE
	.align		4
.L_145:
        /*036c*/ 	.byte	0x04, 0x11
        /*036e*/ 	.short	(.L_147 - .L_146)
	.align		4
.L_146:
        /*0370*/ 	.word	index@(_ZN10layer_norm13ln_bwd_kernelINS_13Kernel_traitsI6__halfffffjLj6144ELj1ELj1ELj8ELj16ENS_18Kernel_traits_baseILj6144ES2_ffffjLj256EEEEELb0ELb0ELb1ELb1EEEvNS_9BwdParamsE)
        /*0374*/ 	.word	0x00000000


	//----- nvinfo : EIATTR_REGCOUNT
	.align		4
.L_147:
        /*0378*/ 	.byte	0x04, 0x2f
        /*037a*/ 	.short	(.L_149 - .L_148)
	.align		4
.L_148:
        /*037c*/ 	.word	index@(_ZN10layer_norm13ln_bwd_kernelINS_13Kernel_traitsI6__halfffffjLj6144ELj1ELj1ELj8ELj16ENS_18Kernel_traits_baseILj6144ES2_ffffjLj256EEEEELb0ELb0ELb1ELb0EEEvNS_9BwdParamsE)
        /*0380*/ 	.word	0x000000a6


	//----- nvinfo : EIATTR_FRAME_SIZE
	.align		4
.L_149:
        /*0384*/ 	.byte	0x04, 0x11
        /*0386*/ 	.short	(.L_151 - .L_150)
	.align		4
.L_150:
        /*0388*/ 	.word	index@(_ZN10layer_norm13ln_bwd_kernelINS_13Kernel_traitsI6__halfffffjLj6144ELj1ELj1ELj8ELj16ENS_18Kernel_traits_baseILj6144ES2_ffffjLj256EEEEELb0ELb0ELb1ELb0EEEvNS_9BwdParamsE)
        /*038c*/ 	.word	0x00000000


	//----- nvinfo : EIATTR_REGCOUNT
	.align		4
.L_151:
        /*0390*/ 	.byte	0x04, 0x2f
        /*0392*/ 	.short	(.L_153 - .L_152)
	.align		4
.L_152:
        /*0394*/ 	.word	index@(_ZN10layer_norm13ln_bwd_kernelINS_13Kernel_traitsI6__halfffffjLj6144ELj1ELj1ELj8ELj16ENS_18Kernel_traits_baseILj6144ES2_ffffjLj256EEEEELb0ELb0ELb0ELb1EEEvNS_9BwdParamsE)
        /*0398*/ 	.word	0x000000b7


	//----- nvinfo : EIATTR_FRAME_SIZE
	.align		4
.L_153:
        /*039c*/ 	.byte	0x04, 0x11
        /*039e*/ 	.short	(.L_155 - .L_154)
	.align		4
.L_154:
        /*03a0*/ 	.word	index@(_ZN10layer_norm13ln_bwd_kernelINS_13Kernel_traitsI6__halfffffjLj6144ELj1ELj1ELj8ELj16ENS_18Kernel_traits_baseILj6144ES2_ffffjLj256EEEEELb0ELb0ELb0ELb1EEEvNS_9BwdParamsE)
        /*03a4*/ 	.word	0x00000000


	//----- nvinfo : EIATTR_REGCOUNT
	.align		4
.L_155:
        /*03a8*/ 	.byte	0x04, 0x2f
        /*03aa*/ 	.short	(.L_157 - .L_156)
	.align		4
.L_156:
        /*03ac*/ 	.word	index@(_ZN10layer_norm13ln_bwd_kernelINS_13Kernel_traitsI6__halfffffjLj6144ELj1ELj1ELj8ELj16ENS_18Kernel_traits_baseILj6144ES2_ffffjLj256EEEEELb0ELb0ELb0ELb0EEEvNS_9BwdParamsE)
        /*03b0*/ 	.word	0x000000a6


	//----- nvinfo : EIATTR_FRAME_SIZE
	.align		4
.L_157:
        /*03b4*/ 	.byte	0x04, 0x11
        /*03b6*/ 	.short	(.L_159 - .L_158)
	.align		4
.L_158:
        /*03b8*/ 	.word	index@(_ZN10layer_norm13ln_bwd_kernelINS_13Kernel_traitsI6__halfffffjLj6144ELj1ELj1ELj8ELj16ENS_18Kernel_traits_baseILj6144ES2_ffffjLj256EEEEELb0ELb0ELb0ELb0EEEvNS_9BwdParamsE)
        /*03bc*/ 	.word	0x00000000


	//----- nvinfo : EIATTR_REGCOUNT
	.align		4
.L_159:
        /*03c0*/ 	.byte	0x04, 0x2f
        /*03c2*/ 	.short	(.L_161 - .L_160)
	.align		4
.L_160:
        /*03c4*/ 	.word	index@(_ZN10layer_norm13ln_bwd_kernelINS_13Kernel_traitsIf6__halffS2_fjLj6144ELj1ELj1ELj8ELj16ENS_18Kernel_traits_baseILj6144EfS2_fS2_fjLj256EEEEELb1ELb1ELb1ELb1EEEvNS_9BwdParamsE)
        /*03c8*/ 	.word	0x000000fe


	//----- nvinfo : EIATTR_FRAME_SIZE
	.align		4
.L_161:
        /*03cc*/ 	.byte	0x04, 0x11
        /*03ce*/ 	.short	(.L_163 - .L_162)
	.align		4
.L_162:
        /*03d0*/ 	.word	index@(_ZN10layer_norm13ln_bwd_kernelINS_13Kernel_traitsIf6__halffS2_fjLj6144ELj1ELj1ELj8ELj16ENS_18Kernel_traits_baseILj6144EfS2_fS2_fjLj256EEEEELb1ELb1ELb1ELb1EEEvNS_9BwdParamsE)
        /*03d4*/ 	.word	0x00000000


	//----- nvinfo : EIATTR_REGCOUNT
	.align		4
.L_163:
        /*03d8*/ 	.byte	0x04, 0x2f
        /*03da*/ 	.short	(.L_165 - .L_164)
	.align		4
.L_164:
        /*03dc*/ 	.word	index@(_ZN10layer_norm22ln_bwd_finalize_kernelINS_22Kernel_traits_finalizeILj6144Ef6__halffS2_fjLb1ELj1024ELj4ENS_18Kernel_traits_baseILj6144EfS2_fS2_fjLj1024EEEEELb1ELb1EEEvNS_9BwdParamsE)
        /*03e0*/ 	.word	0x00000020


	//----- nvinfo : EIATTR_FRAME_SIZE
	.align		4
.L_165:
        /*03e4*/ 	.byte	0x04, 0x11
        /*03e6*/ 	.short	(.L_167 - .L_166)
	.align		4
.L_166:
        /*03e8*/ 	.word	index@(_ZN10layer_norm22ln_bwd_finalize_kernelINS_22Kernel_traits_finalizeILj6144Ef6__halffS2_fjLb1ELj1024ELj4ENS_18Kernel_traits_baseILj6144EfS2_fS2_fjLj1024EEEEELb1ELb1EEEvNS_9BwdParamsE)
        /*03ec*/ 	.word	0x00000000


	//----- nvinfo : EIATTR_REGCOUNT
	.align		4
.L_167:
        /*03f0*/ 	.byte	0x04, 0x2f
        /*03f2*/ 	.short	(.L_169 - .L_168)
	.align		4
.L_168:
        /*03f4*/ 	.word	index@(_ZN10layer_norm13ln_bwd_kernelINS_13Kernel_traitsIf6__halffS2_fjLj6144ELj1ELj1ELj8ELj16ENS_18Kernel_traits_baseILj6144EfS2_fS2_fjLj256EEEEELb1ELb1ELb1ELb0EEEvNS_9BwdParamsE)
        /*03f8*/ 	.word	0x000000ed


	//----- nvinfo : EIATTR_FRAME_SIZE
	.align		4
.L_169:
        /*03fc*/ 	.byte	0x04, 0x11
        /*03fe*/ 	.short	(.L_171 - .L_170)
	.align		4
.L_170:
        /*0400*/ 	.word	index@(_ZN10layer_norm13ln_bwd_kernelINS_13Kernel_traitsIf6__halffS2_fjLj6144ELj1ELj1ELj8ELj16ENS_18Kernel_traits_baseILj6144EfS2_fS2_fjLj256EEEEELb1ELb1ELb1ELb0EEEvNS_9BwdParamsE)
        /*0404*/ 	.word	0x00000000


	//----- nvinfo : EIATTR_REGCOUNT
	.align		4
.L_171:
        /*0408*/ 	.byte	0x04, 0x2f
        /*040a*/ 	.short	(.L_173 - .L_172)
	.align		4
.L_172:
        /*040c*/ 	.word	index@(_ZN10layer_norm22ln_bwd_finalize_kernelINS_22Kernel_traits_finalizeILj6144Ef6__halffS2_fjLb1ELj1024ELj4ENS_18Kernel_traits_baseILj6144EfS2_fS2_fjLj1024EEEEELb1ELb0EEEvNS_9BwdParamsE)
        /*0410*/ 	.word	0x00000020


	//----- nvinfo : EIATTR_FRAME_SIZE
	.align		4
.L_173:
        /*0414*/ 	.byte	0x04, 0x11
        /*0416*/ 	.short	(.L_175 - .L_174)
	.align		4
.L_174:
        /*0418*/ 	.word	index@(_ZN10layer_norm22ln_bwd_finalize_kernelINS_22Kernel_traits_finalizeILj6144Ef6__halffS2_fjLb1ELj1024ELj4ENS_18Kernel_traits_baseILj6144EfS2_fS2_fjLj1024EEEEELb1ELb0EEEvNS_9BwdParamsE)
        /*041c*/ 	.word	0x00000000


	//----- nvinfo : EIATTR_REGCOUNT
	.align		4
.L_175:
        /*0420*/ 	.byte	0x04, 0x2f
        /*0422*/ 	.short	(.L_177 - .L_176)
	.align		4
.L_176:
        /*0424*/ 	.word	index@(_ZN10layer_norm13ln_bwd_kernelINS_13Kernel_traitsIf6__halffS2_fjLj6144ELj1ELj1ELj8ELj16ENS_18Kernel_traits_baseILj6144EfS2_fS2_fjLj256EEEEELb1ELb1ELb0ELb1EEEvNS_9BwdParamsE)
        /*0428*/ 	.word	0x000000fe


	//----- nvinfo : EIATTR_FRAME_SIZE
	.align		4
.L_177:
        /*042c*/ 	.byte	0x04, 0x11
        /*042e*/ 	.short	(.L_179 - .L_178)
	.align		4
.L_178:
        /*0430*/ 	.word	index@(_ZN10layer_norm13ln_bwd_kernelINS_13Kernel_traitsIf6__halffS2_fjLj6144ELj1ELj1ELj8ELj16ENS_18Kernel_traits_baseILj6144EfS2_fS2_fjLj256EEEEELb1ELb1ELb0ELb1EEEvNS_9BwdParamsE)
        /*0434*/ 	.word	0x00000000


	//----- nvinfo : EIATTR_REGCOUNT
	.align		4
.L_179:
        /*0438*/ 	.byte	0x04, 0x2f
        /*043a*/ 	.short	(.L_181 - .L_180)
	.align		4
.L_180:
        /*043c*/ 	.word	index@(_ZN10layer_norm13ln_bwd_kernelINS_13Kernel_traitsIf6__halffS2_fjLj6144ELj1ELj1ELj8ELj16ENS_18Kernel_traits_baseILj6144EfS2_fS2_fjLj256EEEEELb1ELb1ELb0ELb0EEEvNS_9BwdParamsE)
        /*0440*/ 	.word	0x000000f0


	//----- nvinfo : EIATTR_FRAME_SIZE
	.align		4
.L_181:
        /*0444*/ 	.byte	0x04, 0x11
        /*0446*/ 	.short	(.L_183 - .L_182)
	.align		4
.L_182:
        /*0448*/ 	.word	index@(_ZN10layer_norm13ln_bwd_kernelINS_13Kernel_traitsIf6__halffS2_fjLj6144ELj1ELj1ELj8ELj16ENS_18Kernel_traits_baseILj6144EfS2_fS2_fjLj256EEEEELb1ELb1ELb0ELb0EEEvNS_9BwdParamsE)
        /*044c*/ 	.word	0x00000000


	//----- nvinfo : EIATTR_REGCOUNT
	.align		4
.L_183:
        /*0450*/ 	.byte	0x04, 0x2f
        /*0452*/ 	.short	(.L_185 - .L_184)
	.align		4
.L_184:
        /*0454*/ 	.word	index@(_ZN10layer_norm13ln_bwd_kernelINS_13Kernel_traitsIf6__halffS2_fjLj6144ELj1ELj1ELj8ELj16ENS_18Kernel_traits_baseILj6144EfS2_fS2_fjLj256EEEEELb1ELb0ELb1ELb1EEEvNS_9BwdParamsE)
        /*0458*/ 	.word	0x000000d4


	//----- nvinfo : EIATTR_FRAME_SIZE
	.align		4
.L_185:
        /*045c*/ 	.byte	0x04, 0x11
        /*045e*/ 	.short	(.L_187 - .L_186)
	.align		4
.L_186:
        /*0460*/ 	.word	index@(_ZN10layer_norm13ln_bwd_kernelINS_13Kernel_traitsIf6__halffS2_fjLj6144ELj1ELj1ELj8ELj16ENS_18Kernel_traits_baseILj6144EfS2_fS2_fjLj256EEEEELb1ELb0ELb1ELb1EEEvNS_9BwdParamsE)
        /*0464*/ 	.word	0x00000000


	//----- nvinfo : EIATTR_REGCOUNT
	.align		4
.L_187:
        /*0468*/ 	.byte	0x04, 0x2f
        /*046a*/ 	.short	(.L_189 - .L_188)
	.align		4
.L_188:
        /*046c*/ 	.word	index@(_ZN10layer_norm22ln_bwd_finalize_kernelINS_22Kernel_traits_finalizeILj6144Ef6__halffS2_fjLb0ELj1024ELj4ENS_18Kernel_traits_baseILj6144EfS2_fS2_fjLj1024EEEEELb0ELb1EEEvNS_9BwdParamsE)
        /*0470*/ 	.word	0x0000003f


	//----- nvinfo : EIATTR_FRAME_SIZE
	.align		4
.L_189:
        /*0474*/ 	.byte	0x04, 0x11
        /*0476*/ 	.short	(.L_191 - .L_190)
	.align		4
.L_190:
        /*0478*/ 	.word	index@(_ZN10layer_norm22ln_bwd_finalize_kernelINS_22Kernel_traits_finalizeILj6144Ef6__halffS2_fjLb0ELj1024ELj4ENS_18Kernel_traits_baseILj6144EfS2_fS2_fjLj1024EEEEELb0ELb1EEEvNS_9BwdParamsE)
        /*047c*/ 	.word	0x00000000


	//----- nvinfo : EIATTR_REGCOUNT
	.align		4
.L_191:
        /*0480*/ 	.byte	0x04, 0x2f
        /*0482*/ 	.short	(.L_193 - .L_192)
	.align		4
.L_192:
        /*0484*/ 	.word	index@(_ZN10layer_norm13ln_bwd_kernelINS_13Kernel_traitsIf6__halffS2_fjLj6144ELj1ELj1ELj8ELj16ENS_18Kernel_traits_baseILj6144EfS2_fS2_fjLj256EEEEELb1ELb0ELb1ELb0EEEvNS_9BwdParamsE)
        /*0488*/ 	.word	0x000000c1


	//----- nvinfo : EIATTR_FRAME_SIZE
	.align		4
.L_193:
        /*048c*/ 	.byte	0x04, 0x11
        /*048e*/ 	.short	(.L_195 - .L_194)
	.align		4
.L_194:
        /*0490*/ 	.word	index@(_ZN10layer_norm13ln_bwd_kernelINS_13Kernel_traitsIf6__halffS2_fjLj6144ELj1ELj1ELj8ELj16ENS_18Kernel_traits_baseILj6144EfS2_fS2_fjLj256EEEEELb1ELb0ELb1ELb0EEEvNS_9BwdParamsE)
        /*0494*/ 	.word	0x00000000


	//----- nvinfo : EIATTR_REGCOUNT
	.align		4
.L_195:
        /*0498*/ 	.byte	0x04, 0x2f
        /*049a*/ 	.short	(.L_197 - .L_196)
	.align		4
.L_196:
        /*049c*/ 	.word	index@(_ZN10layer_norm22ln_bwd_finalize_kernelINS_22Kernel_traits_finalizeILj6144Ef6__halffS2_fjLb0ELj1024ELj4ENS_18Kernel_traits_baseILj6144EfS2_fS2_fjLj1024EEEEELb0ELb0EEEvNS_9BwdParamsE)
        /*04a0*/ 	.word	0x0000003f


	//----- nvinfo : EIATTR_FRAME_SIZE
	.align		4
.L_197:
        /*04a4*/ 	.byte	0x04, 0x11
        /*04a6*/ 	.short	(.L_199 - .L_198)
	.align		4
.L_198:
        /*04a8*/ 	.word	index@(_ZN10layer_norm22ln_bwd_finalize_kernelINS_22Kernel_traits_finalizeILj6144Ef6__halffS2_fjLb0ELj1024ELj4ENS_18Kernel_traits_baseILj6144EfS2_fS2_fjLj1024EEEEELb0ELb0EEEvNS_9BwdParamsE)
        /*04ac*/ 	.word	0x00000000


	//----- nvinfo : EIATTR_REGCOUNT
	.align		4
.L_199:
        /*04b0*/ 	.byte	0x04, 0x2f
        /*04b2*/ 	.short	(.L_201 - .L_200)
	.align		4
.L_200:
        /*04b4*/ 	.word	index@(_ZN10layer_norm13ln_bwd_kernelINS_13Kernel_traitsIf6__halffS2_fjLj6144ELj1ELj1ELj8ELj16ENS_18Kernel_traits_baseILj6144EfS2_fS2_fjLj256EEEEELb1ELb0ELb0ELb1EEEvNS_9BwdParamsE)
        /*04b8*/ 	.word	0x000000da


	//----- nvinfo : EIATTR_FRAME_SIZE
	.align		4
.L_201:
        /*04bc*/ 	.byte	0x04, 0x11
        /*04be*/ 	.short	(.L_203 - .L_202)
	.align		4
.L_202:
        /*04c0*/ 	.word	index@(_ZN10layer_norm13ln_bwd_kernelINS_13Kernel_traitsIf6__halffS2_fjLj6144ELj1ELj1ELj8ELj16ENS_18Kernel_traits_baseILj6144EfS2_fS2_fjLj256EEEEELb1ELb0ELb0ELb1EEEvNS_9BwdParamsE)
        /*04c4*/ 	.word	0x00000000


	//----- nvinfo : EIATTR_REGCOUNT
	.align		4
.L_203:
        /*04c8*/ 	.byte	0x04, 0x2f
        /*04ca*/ 	.short	(.L_205 - .L_204)
	.align		4
.L_204:
        /*04cc*/ 	.word	index@(_ZN10layer_norm13ln_bwd_kernelINS_13Kernel_traitsIf6__halffS2_fjLj6144ELj1ELj1ELj8ELj16ENS_18Kernel_traits_baseILj6144EfS2_fS2_fjLj256EEEEELb1ELb0ELb0ELb0EEEvNS_9BwdParamsE)
        /*04d0*/ 	.word	0x000000bb


	//----- nvinfo : EIATTR_FRAME_SIZE
	.align		4
.L_205:
        /*04d4*/ 	.byte	0x04, 0x11
        /*04d6*/ 	.short	(.L_207 - .L_206)
	.align		4
.L_206:
        /*04d8*/ 	.word	index@(_ZN10layer_norm13ln_bwd_kernelINS_13Kernel_traitsIf6__halffS2_fjLj6144ELj1ELj1ELj8ELj16ENS_18Kernel_traits_baseILj6144EfS2_fS2_fjLj256EEEEELb1ELb0ELb0ELb0EEEvNS_9BwdParamsE)
        /*04dc*/ 	.word	0x00000000


	//----- nvinfo : EIATTR_REGCOUNT
	.align		4
.L_207:
        /*04e0*/ 	.byte	0x04, 0x2f
        /*04e2*/ 	.short	(.L_209 - .L_208)
	.align		4
.L_208:
        /*04e4*/ 	.word	index@(_ZN10layer_norm13ln_bwd_kernelINS_13Kernel_traitsIf6__halffS2_fjLj6144ELj1ELj1ELj8ELj16ENS_18Kernel_traits_baseILj6144EfS2_fS2_fjLj256EEEEELb0ELb1ELb1ELb1EEEvNS_9BwdParamsE)
        /*04e8*/ 	.word	0x000000fe


	//----- nvinfo : EIATTR_FRAME_SIZE
	.align		4
.L_209:
        /*04ec*/ 	.byte	0x04, 0x11
        /*04ee*/ 	.short	(.L_211 - .L_210)
	.align		4
.L_210:
        /*04f0*/ 	.word	index@(_ZN10layer_norm13ln_bwd_kernelINS_13Kernel_traitsIf6__halffS2_fjLj6144ELj1ELj1ELj8ELj16ENS_18Kernel_traits_baseILj6144EfS2_fS2_fjLj256EEEEELb0ELb1ELb1ELb1EEEvNS_9BwdParamsE)
        /*04f4*/ 	.word	0x00000000


	//----- nvinfo : EIATTR_REGCOUNT
	.align		4
.L_211:
        /*04f8*/ 	.byte	0x04, 0x2f
        /*04fa*/ 	.short	(.L_213 - .L_212)
	.align		4
.L_212:
        /*04fc*/ 	.word	index@(_ZN10layer_norm13ln_bwd_kernelINS_13Kernel_traitsIf6__halffS2_fjLj6144ELj1ELj1ELj8ELj16ENS_18Kernel_traits_baseILj6144EfS2_fS2_fjLj256EEEEELb0ELb1ELb1ELb0EEEvNS_9BwdParamsE)
        /*0500*/ 	.word	0x000000ec


	//----- nvinfo : EIATTR_FRAME_SIZE
	.align		4
.L_213:
        /*0504*/ 	.byte	0x04, 0x11
        /*0506*/ 	.short	(.L_215 - .L_214)
	.align		4
.L_214:
        /*0508*/ 	.word	index@(_ZN10layer_norm13ln_bwd_kernelINS_13Kernel_traitsIf6__halffS2_fjLj6144ELj1ELj1ELj8ELj16ENS_18Kernel_traits_baseILj6144EfS2_fS2_fjLj256EEEEELb0ELb1ELb1ELb0EEEvNS_9BwdParamsE)
        /*050c*/ 	.word	0x00000000


	//----- nvinfo : EIATTR_REGCOUNT
	.align		4
.L_215:
        /*0510*/ 	.byte	0x04, 0x2f
        /*0512*/ 	.short	(.L_217 - .L_216)
	.align		4
.L_216:
        /*0514*/ 	.word	index@(_ZN10layer_norm13ln_bwd_kernelINS_13Kernel_traitsIf6__halffS2_fjLj6144ELj1ELj1ELj8ELj16ENS_18Kernel_traits_baseILj6144EfS2_fS2_fjLj256EEEEELb0ELb1ELb0ELb1EEEvNS_9BwdParamsE)
        /*0518*/ 	.word	0x000000f5


	//----- nvinfo : EIATTR_FRAME_SIZE
	.align		4
.L_217:
        /*051c*/ 	.byte	0x04, 0x11
        /*051e*/ 	.short	(.L_219 - .L_218)
	.align		4
.L_218:
        /*0520*/ 	.word	index@(_ZN10layer_norm13ln_bwd_kernelINS_13Kernel_traitsIf6__halffS2_fjLj6144ELj1ELj1ELj8ELj16ENS_18Kernel_traits_baseILj6144EfS2_fS2_fjLj256EEEEELb0ELb1ELb0ELb1EEEvNS_9BwdParamsE)
        /*0524*/ 	.word	0x00000000


	//----- nvinfo : EIATTR_REGCOUNT
	.align		4
.L_219:
        /*0528*/ 	.byte	0x04, 0x2f
        /*052a*/ 	.short	(.L_221 - .L_220)
	.align		4
.L_220:
        /*052c*/ 	.word	index@(_ZN10layer_norm13ln_bwd_kernelINS_13Kernel_traitsIf6__halffS2_fjLj6144ELj1ELj1ELj8ELj16ENS_18Kernel_traits_baseILj6144EfS2_fS2_fjLj256EEEEELb0ELb1ELb0ELb0EEEvNS_9BwdParamsE)
        /*0530*/ 	.word	0x000000e9


	//----- nvinfo : EIATTR_FRAME_SIZE
	.align		4
.L_221:
        /*0534*/ 	.byte	0x04, 0x11
        /*0536*/ 	.short	(.L_223 - .L_222)
	.align		4
.L_222:
        /*0538*/ 	.word	index@(_ZN10layer_norm13ln_bwd_kernelINS_13Kernel_traitsIf6__halffS2_fjLj6144ELj1ELj1ELj8ELj16ENS_18Kernel_traits_baseILj6144EfS2_fS2_fjLj256EEEEELb0ELb1ELb0ELb0EEEvNS_9BwdParamsE)
        /*053c*/ 	.word	0x00000000


	//----- nvinfo : EIATTR_REGCOUNT
	.align		4
.L_223:
        /*0540*/ 	.byte	0x04, 0x2f
        /*0542*/ 	.short	(.L_225 - .L_224)
	.align		4
.L_224:
        /*0544*/ 	.word	index@(_ZN10layer_norm13ln_bwd_kernelINS_13Kernel_traitsIf6__halffS2_fjLj6144ELj1ELj1ELj8ELj16ENS_18Kernel_traits_baseILj6144EfS2_fS2_fjLj256EEEEELb0ELb0ELb1ELb1EEEvNS_9BwdParamsE)
        /*0548*/ 	.word	0x000000cd


	//----- nvinfo : EIATTR_FRAME_SIZE
	.align		4
.L_225:
        /*054c*/ 	.byte	0x04, 0x11
        /*054e*/ 	.short	(.L_227 - .L_226)
	.align		4
.L_226:
        /*0550*/ 	.word	index@(_ZN10layer_norm13ln_bwd_kernelINS_13Kernel_traitsIf6__halffS2_fjLj6144ELj1ELj1ELj8ELj16ENS_18Kernel_traits_baseILj6144EfS2_fS2_fjLj256EEEEELb0ELb0ELb1ELb1EEEvNS_9BwdParamsE)
        /*0554*/ 	.word	0x00000000


	//----- nvinfo : EIATTR_REGCOUNT
	.align		4
.L_227:
        /*0558*/ 	.byte	0x04, 0x2f
        /*055a*/ 	.short	(.L_229 - .L_228)
	.align		4
.L_228:
        /*055c*/ 	.word	index@(_ZN10layer_norm13ln_bwd_kernelINS_13Kernel_traitsIf6__halffS2_fjLj6144ELj1ELj1ELj8ELj16ENS_18Kernel_traits_baseILj6144EfS2_fS2_fjLj256EEEEELb0ELb0ELb1ELb0EEEvNS_9BwdParamsE)
        /*0560*/ 	.word	0x000000bb


	//----- nvinfo : EIATTR_FRAME_SIZE
	.align		4
.L_229:
        /*0564*/ 	.byte	0x04, 0x11
        /*0566*/ 	.short	(.L_231 - .L_230)
	.align		4
.L_230:
        /*0568*/ 	.word	index@(_ZN10layer_norm13ln_bwd_kernelINS_13Kernel_traitsIf6__halffS2_fjLj6144ELj1ELj1ELj8ELj16ENS_18Kernel_traits_baseILj6144EfS2_fS2_fjLj256EEEEELb0ELb0ELb1ELb0EEEvNS_9BwdParamsE)
        /*056c*/ 	.word	0x00000000


	//----- nvinfo : EIATTR_REGCOUNT
	.align		4
.L_231:
        /*0570*/ 	.byte	0x04, 0x2f
        /*0572*/ 	.short	(.L_233 - .L_232)
	.align		4
.L_232:
        /*0574*/ 	.word	index@(_ZN10layer_norm13ln_bwd_kernelINS_13Kernel_traitsIf6__halffS2_fjLj6144ELj1ELj1ELj8ELj16ENS_18Kernel_traits_baseILj6144EfS2_fS2_fjLj256EEEEELb0ELb0ELb0ELb1EEEvNS_9BwdParamsE)
        /*0578*/ 	.word	0x000000bd


	//----- nvinfo : EIATTR_FRAME_SIZE
	.align		4
.L_233:
        /*057c*/ 	.byte	0x04, 0x11
        /*057e*/ 	.short	(.L_235 - .L_234)
	.align		4
.L_234:
        /*0580*/ 	.word	index@(_ZN10layer_norm13ln_bwd_kernelINS_13Kernel_traitsIf6__halffS2_fjLj6144ELj1ELj1ELj8ELj16ENS_18Kernel_traits_baseILj6144EfS2_fS2_fjLj256EEEEELb0ELb0ELb0ELb1EEEvNS_9BwdParamsE)
        /*0584*/ 	.word	0x00000000


	//----- nvinfo : EIATTR_REGCOUNT
	.align		4
.L_235:
        /*0588*/ 	.byte	0x04, 0x2f
        /*058a*/ 	.short	(.L_237 - .L_236)
	.align		4
.L_236:
        /*058c*/ 	.word	index@(_ZN10layer_norm13ln_bwd_kernelINS_13Kernel_traitsIf6__halffS2_fjLj6144ELj1ELj1ELj8ELj16ENS_18Kernel_traits_baseILj6144EfS2_fS2_fjLj256EEEEELb0ELb0ELb0ELb0EEEvNS_9BwdParamsE)
        /*0590*/ 	.word	0x000000b5


	//----- nvinfo : EIATTR_FRAME_SIZE
	.align		4
.L_237:
        /*0594*/ 	.byte	0x04, 0x11
        /*0596*/ 	.short	(.L_239 - .L_238)
	.align		4
.L_238:
        /*0598*/ 	.word	index@(_ZN10layer_norm13ln_bwd_kernelINS_13Kernel_traitsIf6__halffS2_fjLj6144ELj1ELj1ELj8ELj16ENS_18Kernel_traits_baseILj6144EfS2_fS2_fjLj256EEEEELb0ELb0ELb0ELb0EEEvNS_9BwdParamsE)
        /*059c*/ 	.word	0x00000000


	//----- nvinfo : EIATTR_REGCOUNT
	.align		4
.L_239:
        /*05a0*/ 	.byte	0x04, 0x2f
        /*05a2*/ 	.short	(.L_241 - .L_240)
	.align		4
.L_240:
        /*05a4*/ 	.word	index@(_ZN10layer_norm13ln_bwd_kernelINS_13Kernel_traitsI6__halfS2_fS2_fjLj6144ELj1ELj1ELj8ELj16ENS_18Kernel_traits_baseILj6144ES2_S2_fS2_fjLj256EEEEELb1ELb1ELb1ELb1EEEvNS_9BwdParamsE)
        /*05a8*/ 	.word	0x000000e4


	//----- nvinfo : EIATTR_FRAME_SIZE
	.align		4
.L_241:
        /*05ac*/ 	.byte	0x04, 0x11
        /*05ae*/ 	.short	(.L_243 - .L_242)
	.align		4
.L_242:
        /*05b0*/ 	.word	index@(_ZN10layer_norm13ln_bwd_kernelINS_13Kernel_traitsI6__halfS2_fS2_fjLj6144ELj1ELj1ELj8ELj16ENS_18Kernel_traits_baseILj6144ES2_S2_fS2_fjLj256EEEEELb1ELb1ELb1ELb1EEEvNS_9BwdParamsE)
        /*05b4*/ 	.word	0x00000000


	//----- nvinfo : EIATTR_REGCOUNT
	.align		4
.L_243:
        /*05b8*/ 	.byte	0x04, 0x2f
        /*05ba*/ 	.short	(.L_245 - .L_244)
	.align		4
.L_244:
        /*05bc*/ 	.word	index@(_ZN10layer_norm22ln_bwd_finalize_kernelINS_22Kernel_traits_finalizeILj6144E6__halfS2_fS2_fjLb1ELj1024ELj4ENS_18Kernel_traits_baseILj6144ES2_S2_fS2_fjLj1024EEEEELb1ELb1EEEvNS_9BwdParamsE)
        /*05c0*/ 	.word	0x00000020


	//----- nvinfo : EIATTR_FRAME_SIZE
	.align		4
.L_245:
        /*05c4*/ 	.byte	0x04, 0x11
        /*05c6*/ 	.short	(.L_247 - .L_246)
	.align		4
.L_246:
        /*05c8*/ 	.word	index@(_ZN10layer_norm22ln_bwd_finalize_kernelINS_22Kernel_traits_finalizeILj6144E6__halfS2_fS2_fjLb1ELj1024ELj4ENS_18Kernel_traits_baseILj6144ES2_S2_fS2_fjLj1024EEEEELb1ELb1EEEvNS_9BwdParamsE)
        /*05cc*/ 	.word	0x00000000


	//----- nvinfo : EIATTR_REGCOUNT
	.align		4
.L_247:
        /*05d0*/ 	.byte	0x04, 0x2f
        /*05d2*/ 	.short	(.L_249 - .L_248)
	.align		4
.L_248:
        /*05d4*/ 	.word	index@(_ZN10layer_norm13ln_bwd_kernelINS_13Kernel_traitsI6__halfS2_fS2_fjLj6144ELj1ELj1ELj8ELj16ENS_18Kernel_traits_baseILj6144ES2_S2_fS2_fjLj256EEEEELb1ELb1ELb1ELb0EEEvNS_9BwdParamsE)
        /*05d8*/ 	.word	0x000000db


	//----- nvinfo : EIATTR_FRAME_SIZE
	.align		4
.L_249:
        /*05dc*/ 	.byte	0x04, 0x11
        /*05de*/ 	.short	(.L_251 - .L_250)
	.align		4
.L_250:
        /*05e0*/ 	.word	index@(_ZN10layer_norm13ln_bwd_kernelINS_13Kernel_traitsI6__halfS2_fS2_fjLj6144ELj1ELj1ELj8ELj16ENS_18Kernel_traits_baseILj6144ES2_S2_fS2_fjLj256EEEEELb1ELb1ELb1ELb0EEEvNS_9BwdParamsE)
        /*05e4*/ 	.word	0x00000000


	//----- nvinfo : EIATTR_REGCOUNT
	.align		4
.L_251:
        /*05e8*/ 	.byte	0x04, 0x2f
        /*05ea*/ 	.short	(.L_253 - .L_252)
	.align		4
.L_252:
        /*05ec*/ 	.word	index@(_ZN10layer_norm22ln_bwd_finalize_kernelINS_22Kernel_traits_finalizeILj6144E6__halfS2_fS2_fjLb1ELj1024ELj4ENS_18Kernel_traits_baseILj6144ES2_S2_fS2_fjLj1024EEEEELb1ELb0EEEvNS_9BwdParamsE)
        /*05f0*/ 	.word	0x00000020


	//----- nvinfo : EIATTR_FRAME_SIZE
	.align		4
.L_253:
        /*05f4*/ 	.byte	0x04, 0x11
        /*05f6*/ 	.short	(.L_255 - .L_254)
	.align		4
.L_254:
        /*05f8*/ 	.word	index@(_ZN10layer_norm22ln_bwd_finalize_kernelINS_22Kernel_traits_finalizeILj6144E6__halfS2_fS2_fjLb1ELj1024ELj4ENS_18Kernel_traits_baseILj6144ES2_S2_fS2_fjLj1024EEEEELb1ELb0EEEvNS_9BwdParamsE)
        /*05fc*/ 	.word	0x00000000


	//----- nvinfo : EIATTR_REGCOUNT
	.align		4
.L_255:
        /*0600*/ 	.byte	0x04, 0x2f
        /*0602*/ 	.short	(.L_257 - .L_256)
	.align		4
.L_256:
        /*0604*/ 	.word	index@(_ZN10layer_norm13ln_bwd_kernelINS_13Kernel_traitsI6__halfS2_fS2_fjLj6144ELj1ELj1ELj8ELj16ENS_18Kernel_traits_baseILj6144ES2_S2_fS2_fjLj256EEEEELb1ELb1ELb0ELb1EEEvNS_9BwdParamsE)
        /*0608*/ 	.word	0x000000f6


	//----- nvinfo : EIATTR_FRAME_SIZE
	.align		4
.L_257:
        /*060c*/ 	.byte	0x04, 0x11
        /*060e*/ 	.short	(.L_259 - .L_258)
	.align		4
.L_258:
        /*0610*/ 	.word	index@(_ZN10layer_norm13ln_bwd_kernelINS_13Kernel_traitsI6__halfS2_fS2_fjLj6144ELj1ELj1ELj8ELj16ENS_18Kernel_traits_baseILj6144ES2_S2_fS2_fjLj256EEEEELb1ELb1ELb0ELb1EEEvNS_9BwdParamsE)
        /*0614*/ 	.word	0x00000000


	//----- nvinfo : EIATTR_REGCOUNT
	.align		4
.L_259:
        /*0618*/ 	.byte	0x04, 0x2f
        /*061a*/ 	.short	(.L_261 - .L_260)
	.align		4
.L_260:
        /*061c*/ 	.word	index@(_ZN10layer_norm13ln_bwd_kernelINS_13Kernel_traitsI6__halfS2_fS2_fjLj6144ELj1ELj1ELj8ELj16ENS_18Kernel_traits_baseILj6144ES2_S2_fS2_fjLj256EEEEELb1ELb1ELb0ELb0EEEvNS_9BwdParamsE)
        /*0620*/ 	.word	0x000000dd


	//----- nvinfo : EIATTR_FRAME_SIZE
	.align		4
.L_261:
        /*0624*/ 	.byte	0x04, 0x11
        /*0626*/ 	.short	(.L_263 - .L_262)
	.align		4
.L_262:
        /*0628*/ 	.word	index@(_ZN10layer_norm13ln_bwd_kernelINS_13Kernel_traitsI6__halfS2_fS2_fjLj6144ELj1ELj1ELj8ELj16ENS_18Kernel_traits_baseILj6144ES2_S2_fS2_fjLj256EEEEELb1ELb1ELb0ELb0EEEvNS_9BwdParamsE)
        /*062c*/ 	.word	0x00000000


	//----- nvinfo : EIATTR_REGCOUNT
	.align		4
.L_263:
        /*0630*/ 	.byte	0x04, 0x2f
        /*0632*/ 	.short	(.L_265 - .L_264)
	.align		4
.L_264:
        /*0634*/ 	.word	index@(_ZN10layer_norm13ln_bwd_kernelINS_13Kernel_traitsI6__halfS2_fS2_fjLj6144ELj1ELj1ELj8ELj16ENS_18Kernel_traits_baseILj6144ES2_S2_fS2_fjLj256EEEEELb1ELb0ELb1ELb1EEEvNS_9BwdParamsE)
        /*0638*/ 	.word	0x000000c8


	//----- nvinfo : EIATTR_FRAME_SIZE
	.align		4
.L_265:
        /*063c*/ 	.byte	0x04, 0x11
        /*063e*/ 	.short	(.L_267 - .L_266)
	.align		4
.L_266:
        /*0640*/ 	.word	index@(_ZN10layer_norm13ln_bwd_kernelINS_13Kernel_traitsI6__halfS2_fS2_fjLj6144ELj1ELj1ELj8ELj16ENS_18Kernel_traits_baseILj6144ES2_S2_fS2_fjLj256EEEEELb1ELb0ELb1ELb1EEEvNS_9BwdParamsE)
        /*0644*/ 	.word	0x00000000


	//----- nvinfo : EIATTR_REGCOUNT
	.align		4
.L_267:
        /*0648*/ 	.byte	0x04, 0x2f
        /*064a*/ 	.short	(.L_269 - .L_268)
	.align		4
.L_268:
        /*064c*/ 	.word	index@(_ZN10layer_norm22ln_bwd_finalize_kernelINS_22Kernel_traits_finalizeILj6144E6__halfS2_fS2_fjLb0ELj1024ELj4ENS_18Kernel_traits_baseILj6144ES2_S2_fS2_fjLj1024EEEEELb0ELb1EEEvNS_9BwdParamsE)
        /*0650*/ 	.word	0x0000003f


	//----- nvinfo : EIATTR_FRAME_SIZE
	.align		4
.L_269:
        /*0654*/ 	.byte	0x04, 0x11
        /*0656*/ 	.short	(.L_271 - .L_270)
	.align		4
.L_270:
        /*0658*/ 	.word	index@(_ZN10layer_norm22ln_bwd_finalize_kernelINS_22Kernel_traits_finalizeILj6144E6__halfS2_fS2_fjLb0ELj1024ELj4ENS_18Kernel_traits_baseILj6144ES2_S2_fS2_fjLj1024EEEEELb0ELb1EEEvNS_9BwdParamsE)
        /*065c*/ 	.word	0x00000000


	//----- nvinfo : EIATTR_REGCOUNT
	.align		4
.L_271:
        /*0660*/ 	.byte	0x04, 0x2f
        /*0662*/ 	.short	(.L_273 - .L_272)
	.align		4
.L_272:
        /*0664*/ 	.word	index@(_ZN10layer_norm13ln_bwd_kernelINS_13Kernel_traitsI6__halfS2_fS2_fjLj6144ELj1ELj1ELj8ELj16ENS_18Kernel_traits_baseILj6144ES2_S2_fS2_fjLj256EEEEELb1ELb0ELb1ELb0EEEvNS_9BwdParamsE)
        /*0668*/ 	.word	0x000000b6


	//----- nvinfo : EIATTR_FRAME_SIZE
	.align		4
.L_273:
        /*066c*/ 	.byte	0x04, 0x11
        /*066e*/ 	.short	(.L_275 - .L_274)
	.align		4
.L_274:
        /*0670*/ 	.word	index@(_ZN10layer_norm13ln_bwd_kernelINS_13Kernel_traitsI6__halfS2_fS2_fjLj6144ELj1ELj1ELj8ELj16ENS_18Kernel_traits_baseILj6144ES2_S2_fS2_fjLj256EEEEELb1ELb0ELb1ELb0EEEvNS_9BwdParamsE)
        /*0674*/ 	.word	0x00000000


	//----- nvinfo : EIATTR_REGCOUNT
	.align		4
.L_275:
        /*0678*/ 	.byte	0x04, 0x2f
        /*067a*/ 	.short	(.L_277 - .L_276)
	.align		4
.L_276:
        /*067c*/ 	.word	index@(_ZN10layer_norm22ln_bwd_finalize_kernelINS_22Kernel_traits_finalizeILj6144E6__halfS2_fS2_fjLb0ELj1024ELj4ENS_18Kernel_traits_baseILj6144ES2_S2_fS2_fjLj1024EEEEELb0ELb0EEEvNS_9BwdParamsE)
        /*0680*/ 	.word	0x0000003f


	//----- nvinfo : EIATTR_FRAME_SIZE
	.align		4
.L_277:
        /*0684*/ 	.byte	0x04, 0x11
        /*0686*/ 	.short	(.L_279 - .L_278)
	.align		4
.L_278:
        /*0688*/ 	.word	index@(_ZN10layer_norm22ln_bwd_finalize_kernelINS_22Kernel_traits_finalizeILj6144E6__halfS2_fS2_fjLb0ELj1024ELj4ENS_18Kernel_traits_baseILj6144ES2_S2_fS2_fjLj1024EEEEELb0ELb0EEEvNS_9BwdParamsE)
        /*068c*/ 	.word	0x00000000


	//----- nvinfo : EIATTR_REGCOUNT
	.align		4
.L_279:
        /*0690*/ 	.byte	0x04, 0x2f
        /*0692*/ 	.short	(.L_281 - .L_280)
	.align		4
.L_280:
        /*0694*/ 	.word	index@(_ZN10layer_norm13ln_bwd_kernelINS_13Kernel_traitsI6__halfS2_fS2_fjLj6144ELj1ELj1ELj8ELj16ENS_18Kernel_traits_baseILj6144ES2_S2_fS2_fjLj256EEEEELb1ELb0ELb0ELb1EEEvNS_9BwdParamsE)
        /*0698*/ 	.word	0x000000d2


	//----- nvinfo : EIATTR_FRAME_SIZE
	.align		4
.L_281:
        /*069c*/ 	.byte	0x04, 0x11
        /*069e*/ 	.short	(.L_283 - .L_282)
	.align		4
.L_282:
        /*06a0*/ 	.word	index@(_ZN10layer_norm13ln_bwd_kernelINS_13Kernel_traitsI6__halfS2_fS2_fjLj6144ELj1ELj1ELj8ELj16ENS_18Kernel_traits_baseILj6144ES2_S2_fS2_fjLj256EEEEELb1ELb0ELb0ELb1EEEvNS_9BwdParamsE)
        /*06a4*/ 	.word	0x00000000


	//----- nvinfo : EIATTR_REGCOUNT
	.align		4
.L_283:
        /*06a8*/ 	.byte	0x04, 0x2f
        /*06aa*/ 	.short	(.L_285 - .L_284)
	.align		4
.L_284:
        /*06ac*/ 	.word	index@(_ZN10layer_norm13ln_bwd_kernelINS_13Kernel_traitsI6__halfS2_fS2_fjLj6144ELj1ELj1ELj8ELj16ENS_18Kernel_traits_baseILj6144ES2_S2_fS2_fjLj256EEEEELb1ELb0ELb0ELb0EEEvNS_9BwdParamsE)
        /*06b0*/ 	.word	0x000000ad


	//----- nvinfo : EIATTR_FRAME_SIZE
	.align		4
.L_285:
        /*06b4*/ 	.byte	0x04, 0x11
        /*06b6*/ 	.short	(.L_287 - .L_286)
	.align		4
.L_286:
        /*06b8*/ 	.word	index@(_ZN10layer_norm13ln_bwd_kernelINS_13Kernel_traitsI6__halfS2_fS2_fjLj6144ELj1ELj1ELj8ELj16ENS_18Kernel_traits_baseILj6144ES2_S2_fS2_fjLj256EEEEELb1ELb0ELb0ELb0EEEvNS_9BwdParamsE)
        /*06bc*/ 	.word	0x00000000


	//----- nvinfo : EIATTR_REGCOUNT
	.align		4
.L_287:
        /*06c0*/ 	.byte	0x04, 0x2f
        /*06c2*/ 	.short	(.L_289 - .L_288)
	.align		4
.L_288:
        /*06c4*/ 	.word	index@(_ZN10layer_norm13ln_bwd_kernelINS_13Kernel_traitsI6__halfS2_fS2_fjLj6144ELj1ELj1ELj8ELj16ENS_18Kernel_traits_baseILj6144ES2_S2_fS2_fjLj256EEEEELb0ELb1ELb1ELb1EEEvNS_9BwdParamsE)
        /*06c8*/ 	.word	0x000000e2


	//----- nvinfo : EIATTR_FRAME_SIZE
	.align		4
.L_289:
        /*06cc*/ 	.byte	0x04, 0x11
        /*06ce*/ 	.short	(.L_291 - .L_290)
	.align		4
.L_290:
        /*06d0*/ 	.word	index@(_ZN10layer_norm13ln_bwd_kernelINS_13Kernel_traitsI6__halfS2_fS2_fjLj6144ELj1ELj1ELj8ELj16ENS_18Kernel_traits_baseILj6144ES2_S2_fS2_fjLj256EEEEELb0ELb1ELb1ELb1EEEvNS_9BwdParamsE)
        /*06d4*/ 	.word	0x00000000


	//----- nvinfo : EIATTR_REGCOUNT
	.align		4
.L_291:
        /*06d8*/ 	.byte	0x04, 0x2f
        /*06da*/ 	.short	(.L_293 - .L_292)
	.align		4
.L_292:
        /*06dc*/ 	.word	index@(_ZN10layer_norm13ln_bwd_kernelINS_13Kernel_traitsI6__halfS2_fS2_fjLj6144ELj1ELj1ELj8ELj16ENS_18Kernel_traits_baseILj6144ES2_S2_fS2_fjLj256EEEEELb0ELb1ELb1ELb0EEEvNS_9BwdParamsE)
        /*06e0*/ 	.word	0x000000d4


	//----- nvinfo : EIATTR_FRAME_SIZE
	.align		4
.L_293:
        /*06e4*/ 	.byte	0x04, 0x11
        /*06e6*/ 	.short	(.L_295 - .L_294)
	.align		4
.L_294:
        /*06e8*/ 	.word	index@(_ZN10layer_norm13ln_bwd_kernelINS_13Kernel_traitsI6__halfS2_fS2_fjLj6144ELj1ELj1ELj8ELj16ENS_18Kernel_traits_baseILj6144ES2_S2_fS2_fjLj256EEEEELb0ELb1ELb1ELb0EEEvNS_9BwdParamsE)
        /*06ec*/ 	.word	0x00000000


	//----- nvinfo : EIATTR_REGCOUNT
	.align		4
.L_295:
        /*06f0*/ 	.byte	0x04, 0x2f
        /*06f2*/ 	.short	(.L_297 - .L_296)
	.align		4
.L_296:
        /*06f4*/ 	.word	index@(_ZN10layer_norm13ln_bwd_kernelINS_13Kernel_traitsI6__halfS2_fS2_fjLj6144ELj1ELj1ELj8ELj16ENS_18Kernel_traits_baseILj6144ES2_S2_fS2_fjLj256EEEEELb0ELb1ELb0ELb1EEEvNS_9BwdParamsE)
        /*06f8*/ 	.word	0x000000f1


	//----- nvinfo : EIATTR_FRAME_SIZE
	.align		4
.L_297:
        /*06fc*/ 	.byte	0x04, 0x11
        /*06fe*/ 	.short	(.L_299 - .L_298)
	.align		4
.L_298:
        /*0700*/ 	.word	index@(_ZN10layer_norm13ln_bwd_kernelINS_13Kernel_traitsI6__halfS2_fS2_fjLj6144ELj1ELj1ELj8ELj16ENS_18Kernel_traits_baseILj6144ES2_S2_fS2_fjLj256EEEEELb0ELb1ELb0ELb1EEEvNS_9BwdParamsE)
        /*0704*/ 	.word	0x00000000


	//----- nvinfo : EIATTR_REGCOUNT
	.align		4
.L_299:
        /*0708*/ 	.byte	0x04, 0x2f
        /*070a*/ 	.short	(.L_301 - .L_300)
	.align		4
.L_300:
        /*070c*/ 	.word	index@(_ZN10layer_norm13ln_bwd_kernelINS_13Kernel_traitsI6__halfS2_fS2_fjLj6144ELj1ELj1ELj8ELj16ENS_18Kernel_traits_baseILj6144ES2_S2_fS2_fjLj256EEEEELb0ELb1ELb0ELb0EEEvNS_9BwdParamsE)
        /*0710*/ 	.word	0x000000d3


	//----- nvinfo : EIATTR_FRAME_SIZE
	.align		4
.L_301:
        /*0714*/ 	.byte	0x04, 0x11
        /*0716*/ 	.short	(.L_303 - .L_302)
	.align		4
.L_302:
        /*0718*/ 	.word	index@(_ZN10layer_norm13ln_bwd_kernelINS_13Kernel_traitsI6__halfS2_fS2_fjLj6144ELj1ELj1ELj8ELj16ENS_18Kernel_traits_baseILj6144ES2_S2_fS2_fjLj256EEEEELb0ELb1ELb0ELb0EEEvNS_9BwdParamsE)
        /*071c*/ 	.word	0x00000000


	//----- nvinfo : EIATTR_REGCOUNT
	.align		4
.L_303:
        /*0720*/ 	.byte	0x04, 0x2f
        /*0722*/ 	.short	(.L_305 - .L_304)
	.align		4
.L_304:
        /*0724*/ 	.word	index@(_ZN10layer_norm13ln_bwd_kernelINS_13Kernel_traitsI6__halfS2_fS2_fjLj6144ELj1ELj1ELj8ELj16ENS_18Kernel_traits_baseILj6144ES2_S2_fS2_fjLj256EEEEELb0ELb0ELb1ELb1EEEvNS_9BwdParamsE)
        /*0728*/ 	.word	0x000000c1


	//----- nvinfo : EIATTR_FRAME_SIZE
	.align		4
.L_305:
        /*072c*/ 	.byte	0x04, 0x11
        /*072e*/ 	.short	(.L_307 - .L_306)
	.align		4
.L_306:
        /*0730*/ 	.word	index@(_ZN10layer_norm13ln_bwd_kernelINS_13Kernel_traitsI6__halfS2_fS2_fjLj6144ELj1ELj1ELj8ELj16ENS_18Kernel_traits_baseILj6144ES2_S2_fS2_fjLj256EEEEELb0ELb0ELb1ELb1EEEvNS_9BwdParamsE)
        /*0734*/ 	.word	0x00000000


	//----- nvinfo : EIATTR_REGCOUNT
	.align		4
.L_307:
        /*0738*/ 	.byte	0x04, 0x2f
        /*073a*/ 	.short	(.L_309 - .L_308)
	.align		4
.L_308:
        /*073c*/ 	.word	index@(_ZN10layer_norm13ln_bwd_kernelINS_13Kernel_traitsI6__halfS2_fS2_fjLj6144ELj1ELj1ELj8ELj16ENS_18Kernel_traits_baseILj6144ES2_S2_fS2_fjLj256EEEEELb0ELb0ELb1ELb0EEEvNS_9BwdParamsE)
        /*0740*/ 	.word	0x000000ac


	//----- nvinfo : EIATTR_FRAME_SIZE
	.align		4
.L_309:
        /*0744*/ 	.byte	0x04, 0x11
        /*0746*/ 	.short	(.L_311 - .L_310)
	.align		4
.L_310:
        /*0748*/ 	.word	index@(_ZN10layer_norm13ln_bwd_kernelINS_13Kernel_traitsI6__halfS2_fS2_fjLj6144ELj1ELj1ELj8ELj16ENS_18Kernel_traits_baseILj6144ES2_S2_fS2_fjLj256EEEEELb0ELb0ELb1ELb0EEEvNS_9BwdParamsE)
        /*074c*/ 	.word	0x00000000


	//----- nvinfo : EIATTR_REGCOUNT
	.align		4
.L_311:
        /*0750*/ 	.byte	0x04, 0x2f
        /*0752*/ 	.short	(.L_313 - .L_312)
	.align		4
.L_312:
        /*0754*/ 	.word	index@(_ZN10layer_norm13ln_bwd_kernelINS_13Kernel_traitsI6__halfS2_fS2_fjLj6144ELj1ELj1ELj8ELj16ENS_18Kernel_traits_baseILj6144ES2_S2_fS2_fjLj256EEEEELb0ELb0ELb0ELb1EEEvNS_9BwdParamsE)
        /*0758*/ 	.word	0x000000c5


	//----- nvinfo : EIATTR_FRAME_SIZE
	.align		4
.L_313:
        /*075c*/ 	.byte	0x04, 0x11
        /*075e*/ 	.short	(.L_315 - .L_314)
	.align		4
.L_314:
        /*0760*/ 	.word	index@(_ZN10layer_norm13ln_bwd_kernelINS_13Kernel_traitsI6__halfS2_fS2_fjLj6144ELj1ELj1ELj8ELj16ENS_18Kernel_traits_baseILj6144ES2_S2_fS2_fjLj256EEEEELb0ELb0ELb0ELb1EEEvNS_9BwdParamsE)
        /*0764*/ 	.word	0x00000000


	//----- nvinfo : EIATTR_REGCOUNT
	.align		4
.L_315:
        /*0768*/ 	.byte	0x04, 0x2f
        /*076a*/ 	.short	(.L_317 - .L_316)
	.align		4
.L_316:
        /*076c*/ 	.word	index@(_ZN10layer_norm13ln_bwd_kernelINS_13Kernel_traitsI6__halfS2_fS2_fjLj6144ELj1ELj1ELj8ELj16ENS_18Kernel_traits_baseILj6144ES2_S2_fS2_fjLj256EEEEELb0ELb0ELb0ELb0EEEvNS_9BwdParamsE)
        /*0770*/ 	.word	0x000000a7


	//----- nvinfo : EIATTR_FRAME_SIZE
	.align		4
.L_317:
        /*0774*/ 	.byte	0x04, 0x11
        /*0776*/ 	.short	(.L_319 - .L_318)
	.align		4
.L_318:
        /*0778*/ 	.word	index@(_ZN10layer_norm13ln_bwd_kernelINS_13Kernel_traitsI6__halfS2_fS2_fjLj6144ELj1ELj1ELj8ELj16ENS_18Kernel_traits_baseILj6144ES2_S2_fS2_fjLj256EEEEELb0ELb0ELb0ELb0EEEvNS_9BwdParamsE)
        /*077c*/ 	.word	0x00000000


	//----- nvinfo : EIATTR_REGCOUNT
	.align		4
.L_319:
        /*0780*/ 	.byte	0x04, 0x2f
        /*0782*/ 	.short	(.L_321 - .L_320)
	.align		4
.L_320:
        /*0784*/ 	.word	index@(_ZN10layer_norm13ln_bwd_kernelINS_13Kernel_traitsIf6__halfS2_S2_fjLj6144ELj1ELj1ELj8ELj16ENS_18Kernel_traits_baseILj6144EfS2_S2_S2_fjLj256EEEEELb1ELb1ELb1ELb1EEEvNS_9BwdParamsE)
        /*0788*/ 	.word	0x000000e8


	//----- nvinfo : EIATTR_FRAME_SIZE
	.align		4
.L_321:
        /*078c*/ 	.byte	0x04, 0x11
        /*078e*/ 	.short	(.L_323 - .L_322)
	.align		4
.L_322:
        /*0790*/ 	.word	index@(_ZN10layer_norm13ln_bwd_kernelINS_13Kernel_traitsIf6__halfS2_S2_fjLj6144ELj1ELj1ELj8ELj16ENS_18Kernel_traits_baseILj6144EfS2_S2_S2_fjLj256EEEEELb1ELb1ELb1ELb1EEEvNS_9BwdParamsE)
        /*0794*/ 	.word	0x00000000


	//----- nvinfo : EIATTR_REGCOUNT
	.align		4
.L_323:
        /*0798*/ 	.byte	0x04, 0x2f
        /*079a*/ 	.short	(.L_325 - .L_324)
	.align		4
.L_324:
        /*079c*/ 	.word	index@(_ZN10layer_norm22ln_bwd_finalize_kernelINS_22Kernel_traits_finalizeILj6144Ef6__halfS2_S2_fjLb1ELj1024ELj4ENS_18Kernel_traits_baseILj6144EfS2_S2_S2_fjLj1024EEEEELb1ELb1EEEvNS_9BwdParamsE)
        /*07a0*/ 	.word	0x00000020


	//----- nvinfo : EIATTR_FRAME_SIZE
	.align		4
.L_325:
        /*07a4*/ 	.byte	0x04, 0x11
        /*07a6*/ 	.short	(.L_327 - .L_326)
	.align		4
.L_326:
        /*07a8*/ 	.word	index@(_ZN10layer_norm22ln_bwd_finalize_kernelINS_22Kernel_traits_finalizeILj6144Ef6__halfS2_S2_fjLb1ELj1024ELj4ENS_18Kernel_traits_baseILj6144EfS2_S2_S2_fjLj1024EEEEELb1ELb1EEEvNS_9BwdParamsE)
        /*07ac*/ 	.word	0x00000000


	//----- nvinfo : EIATTR_REGCOUNT
	.align		4
.L_327:
        /*07b0*/ 	.byte	0x04, 0x2f
        /*07b2*/ 	.short	(.L_329 - .L_328)
	.align		4
.L_328:
        /*07b4*/ 	.word	index@(_ZN10layer_norm13ln_bwd_kernelINS_13Kernel_traitsIf6__halfS2_S2_fjLj6144ELj1ELj1ELj8ELj16ENS_18Kernel_traits_baseILj6144EfS2_S2_S2_fjLj256EEEEELb1ELb1ELb1ELb0EEEvNS_9BwdParamsE)
        /*07b8*/ 	.word	0x000000e6


	//----- nvinfo : EIATTR_FRAME_SIZE
	.align		4
.L_329:
        /*07bc*/ 	.byte	0x04, 0x11
        /*07be*/ 	.short	(.L_331 - .L_330)
	.align		4
.L_330:
        /*07c0*/ 	.word	index@(_ZN10layer_norm13ln_bwd_kernelINS_13Kernel_traitsIf6__halfS2_S2_fjLj6144ELj1ELj1ELj8ELj16ENS_18Kernel_traits_baseILj6144EfS2_S2_S2_fjLj256EEEEELb1ELb1ELb1ELb0EEEvNS_9BwdParamsE)
        /*07c4*/ 	.word	0x00000000


	//----- nvinfo : EIATTR_REGCOUNT
	.align		4
.L_331:
        /*07c8*/ 	.byte	0x04, 0x2f
        /*07ca*/ 	.short	(.L_333 - .L_332)
	.align		4
.L_332:
        /*07cc*/ 	.word	index@(_ZN10layer_norm22ln_bwd_finalize_kernelINS_22Kernel_traits_finalizeILj6144Ef6__halfS2_S2_fjLb1ELj1024ELj4ENS_18Kernel_traits_baseILj6144EfS2_S2_S2_fjLj1024EEEEELb1ELb0EEEvNS_9BwdParamsE)
        /*07d0*/ 	.word	0x00000020


	//----- nvinfo : EIATTR_FRAME_SIZE
	.align		4
.L_333:
        /*07d4*/ 	.byte	0x04, 0x11
        /*07d6*/ 	.short	(.L_335 - .L_334)
	.align		4
.L_334:
        /*07d8*/ 	.word	index@(_ZN10layer_norm22ln_bwd_finalize_kernelINS_22Kernel_traits_finalizeILj6144Ef6__halfS2_S2_fjLb1ELj1024ELj4ENS_18Kernel_traits_baseILj6144EfS2_S2_S2_fjLj1024EEEEELb1ELb0EEEvNS_9BwdParamsE)
        /*07dc*/ 	.word	0x00000000


	//----- nvinfo : EIATTR_REGCOUNT
	.align		4
.L_335:
        /*07e0*/ 	.byte	0x04, 0x2f
        /*07e2*/ 	.short	(.L_337 - .L_336)
	.align		4
.L_336:
        /*07e4*/ 	.word	index@(_ZN10layer_norm13ln_bwd_kernelINS_13Kernel_traitsIf6__halfS2_S2_fjLj6144ELj1ELj1ELj8ELj16ENS_18Kernel_traits_baseILj6144EfS2_S2_S2_fjLj256EEEEELb1ELb1ELb0ELb1EEEvNS_9BwdParamsE)
        /*07e8*/ 	.word	0x000000f1


	//----- nvinfo : EIATTR_FRAME_SIZE
	.align		4
.L_337:
        /*07ec*/ 	.byte	0x04, 0x11
        /*07ee*/ 	.short	(.L_339 - .L_338)
	.align		4
.L_338:
        /*07f0*/ 	.word	index@(_ZN10layer_norm13ln_bwd_kernelINS_13Kernel_traitsIf6__halfS2_S2_fjLj6144ELj1ELj1ELj8ELj16ENS_18Kernel_traits_baseILj6144EfS2_S2_S2_fjLj256EEEEELb1ELb1ELb0ELb1EEEvNS_9BwdParamsE)
        /*07f4*/ 	.word	0x00000000


	//----- nvinfo : EIATTR_REGCOUNT
	.align		4
.L_339:
        /*07f8*/ 	.byte	0x04, 0x2f
        /*07fa*/ 	.short	(.L_341 - .L_340)
	.align		4
.L_340:
        /*07fc*/ 	.word	index@(_ZN10layer_norm13ln_bwd_kernelINS_13Kernel_traitsIf6__halfS2_S2_fjLj6144ELj1ELj1ELj8ELj16ENS_18Kernel_traits_baseILj6144EfS2_S2_S2_fjLj256EEEEELb1ELb1ELb0ELb0EEEvNS_9BwdParamsE)
        /*0800*/ 	.word	0x000000e4


	//----- nvinfo : EIATTR_FRAME_SIZE
	.align		4
.L_341:
        /*0804*/ 	.byte	0x04, 0x11
        /*0806*/ 	.short	(.L_343 - .L_342)
	.align		4
.L_342:
        /*0808*/ 	.word	index@(_ZN10layer_norm13ln_bwd_kernelINS_13Kernel_traitsIf6__halfS2_S2_fjLj6144ELj1ELj1ELj8ELj16ENS_18Kernel_traits_baseILj6144EfS2_S2_S2_fjLj256EEEEELb1ELb1ELb0ELb0EEEvNS_9BwdParamsE)
        /*080c*/ 	.word	0x00000000


	//----- nvinfo : EIATTR_REGCOUNT
	.align		4
.L_343:
        /*0810*/ 	.byte	0x04, 0x2f
        /*0812*/ 	.short	(.L_345 - .L_344)
	.align		4
.L_344:
        /*0814*/ 	.word	index@(_ZN10layer_norm13ln_bwd_kernelINS_13Kernel_traitsIf6__halfS2_S2_fjLj6144ELj1ELj1ELj8ELj16ENS_18Kernel_traits_baseILj6144EfS2_S2_S2_fjLj256EEEEELb1ELb0ELb1ELb1EEEvNS_9BwdParamsE)
        /*0818*/ 	.word	0x000000ba


	//----- nvinfo : EIATTR_FRAME_SIZE
	.align		4
.L_345:
        /*081c*/ 	.byte	0x04, 0x11
        /*081e*/ 	.short	(.L_347 - .L_346)
	.align		4
.L_346:
        /*0820*/ 	.word	index@(_ZN10layer_norm13ln_bwd_kernelINS_13Kernel_traitsIf6__halfS2_S2_fjLj6144ELj1ELj1ELj8ELj16ENS_18Kernel_traits_baseILj6144EfS2_S2_S2_fjLj256EEEEELb1ELb0ELb1ELb1EEEvNS_9BwdParamsE)
        /*0824*/ 	.word	0x00000000


	//----- nvinfo : EIATTR_REGCOUNT
	.align		4
.L_347:
        /*0828*/ 	.byte	0x04, 0x2f
        /*082a*/ 	.short	(.L_349 - .L_348)
	.align		4
.L_348:
        /*082c*/ 	.word	index@(_ZN10layer_norm22ln_bwd_finalize_kernelINS_22Kernel_traits_finalizeILj6144Ef6__halfS2_S2_fjLb0ELj1024ELj4ENS_18Kernel_traits_baseILj6144EfS2_S2_S2_fjLj1024EEEEELb0ELb1EEEvNS_9BwdParamsE)
        /*0830*/ 	.word	0x0000003f


	//----- nvinfo : EIATTR_FRAME_SIZE
	.align		4
.L_349:
        /*0834*/ 	.byte	0x04, 0x11
        /*0836*/ 	.short	(.L_351 - .L_350)
	.align		4
.L_350:
        /*0838*/ 	.word	index@(_ZN10layer_norm22ln_bwd_finalize_kernelINS_22Kernel_traits_finalizeILj6144Ef6__halfS2_S2_fjLb0ELj1024ELj4ENS_18Kernel_traits_baseILj6144EfS2_S2_S2_fjLj1024EEEEELb0ELb1EEEvNS_9BwdParamsE)
        /*083c*/ 	.word	0x00000000


	//----- nvinfo : EIATTR_REGCOUNT
	.align		4
.L_351:
        /*0840*/ 	.byte	0x04, 0x2f
        /*0842*/ 	.short	(.L_353 - .L_352)
	.align		4
.L_352:
        /*0844*/ 	.word	index@(_ZN10layer_norm13ln_bwd_kernelINS_13Kernel_traitsIf6__halfS2_S2_fjLj6144ELj1ELj1ELj8ELj16ENS_18Kernel_traits_baseILj6144EfS2_S2_S2_fjLj256EEEEELb1ELb0ELb1ELb0EEEvNS_9BwdParamsE)
        /*0848*/ 	.word	0x000000ad


	//----- nvinfo : EIATTR_FRAME_SIZE
	.align		4
.L_353:
        /*084c*/ 	.byte	0x04, 0x11
        /*084e*/ 	.short	(.L_355 - .L_354)
	.align		4
.L_354:
        /*0850*/ 	.word	index@(_ZN10layer_norm13ln_bwd_kernelINS_13Kernel_traitsIf6__halfS2_S2_fjLj6144ELj1ELj1ELj8ELj16ENS_18Kernel_traits_baseILj6144EfS2_S2_S2_fjLj256EEEEELb1ELb0ELb1ELb0EEEvNS_9BwdParamsE)
        /*0854*/ 	.word	0x00000000


	//----- nvinfo : EIATTR_REGCOUNT
	.align		4
.L_355:
        /*0858*/ 	.byte	0x04, 0x2f
        /*085a*/ 	.short	(.L_357 - .L_356)
	.align		4
.L_356:
        /*085c*/ 	.word	index@(_ZN10layer_norm22ln_bwd_finalize_kernelINS_22Kernel_traits_finalizeILj6144Ef6__halfS2_S2_fjLb0ELj1024ELj4ENS_18Kernel_traits_baseILj6144EfS2_S2_S2_fjLj1024EEEEELb0ELb0EEEvNS_9BwdParamsE)
        /*0860*/ 	.word	0x0000003f


	//----- nvinfo : EIATTR_FRAME_SIZE
	.align		4
.L_357:
        /*0864*/ 	.byte	0x04, 0x11
        /*0866*/ 	.short	(.L_359 - .L_358)
	.align		4
.L_358:
        /*0868*/ 	.word	index@(_ZN10layer_norm22ln_bwd_finalize_kernelINS_22Kernel_traits_finalizeILj6144Ef6__halfS2_S2_fjLb0ELj1024ELj4ENS_18Kernel_traits_baseILj6144EfS2_S2_S2_fjLj1024EEEEELb0ELb0EEEvNS_9BwdParamsE)
        /*086c*/ 	.word	0x00000000


	//----- nvinfo : EIATTR_REGCOUNT
	.align		4
.L_359:
        /*0870*/ 	.byte	0x04, 0x2f
        /*0872*/ 	.short	(.L_361 - .L_360)
	.align		4
.L_360:
        /*0874*/ 	.word	index@(_ZN10layer_norm13ln_bwd_kernelINS_13Kernel_traitsIf6__halfS2_S2_fjLj6144ELj1ELj1ELj8ELj16ENS_18Kernel_traits_baseILj6144EfS2_S2_S2_fjLj256EEEEELb1ELb0ELb0ELb1EEEvNS_9BwdParamsE)
        /*0878*/ 	.word	0x000000b6


	//----- nvinfo : EIATTR_FRAME_SIZE
	.align		4
.L_361:
        /*087c*/ 	.byte	0x04, 0x11
        /*087e*/ 	.short	(.L_363 - .L_362)
	.align		4
.L_362:
        /*0880*/ 	.word	index@(_ZN10layer_norm13ln_bwd_kernelINS_13Kernel_traitsIf6__halfS2_S2_fjLj6144ELj1ELj1ELj8ELj16ENS_18Kernel_traits_baseILj6144EfS2_S2_S2_fjLj256EEEEELb1ELb0ELb0ELb1EEEvNS_9BwdParamsE)
        /*0884*/ 	.word	0x00000000


	//----- nvinfo : EIATTR_REGCOUNT
	.align		4
.L_363:
        /*0888*/ 	.byte	0x04, 0x2f
        /*088a*/ 	.short	(.L_365 - .L_364)
	.align		4
.L_364:
        /*088c*/ 	.word	index@(_ZN10layer_norm13ln_bwd_kernelINS_13Kernel_traitsIf6__halfS2_S2_fjLj6144ELj1ELj1ELj8ELj16ENS_18Kernel_traits_baseILj6144EfS2_S2_S2_fjLj256EEEEELb1ELb0ELb0ELb0EEEvNS_9BwdParamsE)
        /*0890*/ 	.word	0x000000a9


	//----- nvinfo : EIATTR_FRAME_SIZE
	.align		4
.L_365:
        /*0894*/ 	.byte	0x04, 0x11
        /*0896*/ 	.short	(.L_367 - .L_366)
	.align		4
.L_366:
        /*0898*/ 	.word	index@(_ZN10layer_norm13ln_bwd_kernelINS_13Kernel_traitsIf6__halfS2_S2_fjLj6144ELj1ELj1ELj8ELj16ENS_18Kernel_traits_baseILj6144EfS2_S2_S2_fjLj256EEEEELb1ELb0ELb0ELb0EEEvNS_9BwdParamsE)
        /*089c*/ 	.word	0x00000000


	//----- nvinfo : EIATTR_REGCOUNT
	.align		4
.L_367:
        /*08a0*/ 	.byte	0x04, 0x2f
        /*08a2*/ 	.short	(.L_369 - .L_368)
	.align		4
.L_368:
        /*08a4*/ 	.word	index@(_ZN10layer_norm13ln_bwd_kernelINS_13Kernel_traitsIf6__halfS2_S2_fjLj6144ELj1ELj1ELj8ELj16ENS_18Kernel_traits_baseILj6144EfS2_S2_S2_fjLj256EEEEELb0ELb1ELb1ELb1EEEvNS_9BwdParamsE)
        /*08a8*/ 	.word	0x000000e0


	//----- nvinfo : EIATTR_FRAME_SIZE
	.align		4
.L_369:
        /*08ac*/ 	.byte	0x04, 0x11
        /*08ae*/ 	.short	(.L_371 - .L_370)
	.align		4
.L_370:
        /*08b0*/ 	.word	index@(_ZN10layer_norm13ln_bwd_kernelINS_13Kernel_traitsIf6__halfS2_S2_fjLj6144ELj1ELj1ELj8ELj16ENS_18Kernel_traits_baseILj6144EfS2_S2_S2_fjLj256EEEEELb0ELb1ELb1ELb1EEEvNS_9BwdParamsE)
        /*08b4*/ 	.word	0x00000000


	//----- nvinfo : EIATTR_REGCOUNT
	.align		4
.L_371:
        /*08b8*/ 	.byte	0x04, 0x2f
        /*08ba*/ 	.short	(.L_373 - .L_372)
	.align		4
.L_372:
        /*08bc*/ 	.word	index@(_ZN10layer_norm13ln_bwd_kernelINS_13Kernel_traitsIf6__halfS2_S2_fjLj6144ELj1ELj1ELj8ELj16ENS_18Kernel_traits_baseILj6144EfS2_S2_S2_fjLj256EEEEELb0ELb1ELb1ELb0EEEvNS_9BwdParamsE)
        /*08c0*/ 	.word	0x000000dd


	//----- nvinfo : EIATTR_FRAME_SIZE
	.align		4
.L_373:
        /*08c4*/ 	.byte	0x04, 0x11
        /*08c6*/ 	.short	(.L_375 - .L_374)
	.align		4
.L_374:
        /*08c8*/ 	.word	index@(_ZN10layer_norm13ln_bwd_kernelINS_13Kernel_traitsIf6__halfS2_S2_fjLj6144ELj1ELj1ELj8ELj16ENS_18Kernel_traits_baseILj6144EfS2_S2_S2_fjLj256EEEEELb0ELb1ELb1ELb0EEEvNS_9BwdParamsE)
        /*08cc*/ 	.word	0x00000000


	//----- nvinfo : EIATTR_REGCOUNT
	.align		4
.L_375:
        /*08d0*/ 	.byte	0x04, 0x2f
        /*08d2*/ 	.short	(.L_377 - .L_376)
	.align		4
.L_376:
        /*08d4*/ 	.word	index@(_ZN10layer_norm13ln_bwd_kernelINS_13Kernel_traitsIf6__halfS2_S2_fjLj6144ELj1ELj1ELj8ELj16ENS_18Kernel_traits_baseILj6144EfS2_S2_S2_fjLj256EEEEELb0ELb1ELb0ELb1EEEvNS_9BwdParamsE)
        /*08d8*/ 	.word	0x000000f1


	//----- nvinfo : EIATTR_FRAME_SIZE
	.align		4
.L_377:
        /*08dc*/ 	.byte	0x04, 0x11
        /*08de*/ 	.short	(.L_379 - .L_378)
	.align		4
.L_378:
        /*08e0*/ 	.word	index@(_ZN10layer_norm13ln_bwd_kernelINS_13Kernel_traitsIf6__halfS2_S2_fjLj6144ELj1ELj1ELj8ELj16ENS_18Kernel_traits_baseILj6144EfS2_S2_S2_fjLj256EEEEELb0ELb1ELb0ELb1EEEvNS_9BwdParamsE)
        /*08e4*/ 	.word	0x00000000


	//----- nvinfo : EIATTR_REGCOUNT
	.align		4
.L_379:
        /*08e8*/ 	.byte	0x04, 0x2f
        /*08ea*/ 	.short	(.L_381 - .L_380)
	.align		4
.L_380:
        /*08ec*/ 	.word	index@(_ZN10layer_norm13ln_bwd_kernelINS_13Kernel_traitsIf6__halfS2_S2_fjLj6144ELj1ELj1ELj8ELj16ENS_18Kernel_traits_baseILj6144EfS2_S2_S2_fjLj256EEEEELb0ELb1ELb0ELb0EEEvNS_9BwdParamsE)
        /*08f0*/ 	.word	0x000000dc


	//----- nvinfo : EIATTR_FRAME_SIZE
	.align		4
.L_381:
        /*08f4*/ 	.byte	0x04, 0x11
        /*08f6*/ 	.short	(.L_383 - .L_382)
	.align		4
.L_382:
        /*08f8*/ 	.word	index@(_ZN10layer_norm13ln_bwd_kernelINS_13Kernel_traitsIf6__halfS2_S2_fjLj6144ELj1ELj1ELj8ELj16ENS_18Kernel_traits_baseILj6144EfS2_S2_S2_fjLj256EEEEELb0ELb1ELb0ELb0EEEvNS_9BwdParamsE)
        /*08fc*/ 	.word	0x00000000


	//----- nvinfo : EIATTR_REGCOUNT
	.align		4
.L_383:
        /*0900*/ 	.byte	0x04, 0x2f
        /*0902*/ 	.short	(.L_385 - .L_384)
	.align		4
.L_384:
        /*0904*/ 	.word	index@(_ZN10layer_norm13ln_bwd_kernelINS_13Kernel_traitsIf6__halfS2_S2_fjLj6144ELj1ELj1ELj8ELj16ENS_18Kernel_traits_baseILj6144EfS2_S2_S2_fjLj256EEEEELb0ELb0ELb1ELb1EEEvNS_9BwdParamsE)
        /*0908*/ 	.word	0x000000ac


	//----- nvinfo : EIATTR_FRAME_SIZE
	.align		4
.L_385:
        /*090c*/ 	.byte	0x04, 0x11
        /*090e*/ 	.short	(.L_387 - .L_386)
	.align		4
.L_386:
        /*0910*/ 	.word	index@(_ZN10layer_norm13ln_bwd_kernelINS_13Kernel_traitsIf6__halfS2_S2_fjLj6144ELj1ELj1ELj8ELj16ENS_18Kernel_traits_baseILj6144EfS2_S2_S2_fjLj256EEEEELb0ELb0ELb1ELb1EEEvNS_9BwdParamsE)
        /*0914*/ 	.word	0x00000000


	//----- nvinfo : EIATTR_REGCOUNT
	.align		4
.L_387:
        /*0918*/ 	.byte	0x04, 0x2f
        /*091a*/ 	.short	(.L_389 - .L_388)
	.align		4
.L_388:
        /*091c*/ 	.word	index@(_ZN10layer_norm13ln_bwd_kernelINS_13Kernel_traitsIf6__halfS2_S2_fjLj6144ELj1ELj1ELj8ELj16ENS_18Kernel_traits_baseILj6144EfS2_S2_S2_fjLj256EEEEELb0ELb0ELb1ELb0EEEvNS_9BwdParamsE)
        /*0920*/ 	.word	0x000000a9


	//----- nvinfo : EIATTR_FRAME_SIZE
	.align		4
.L_389:
        /*0924*/ 	.byte	0x04, 0x11
        /*0926*/ 	.short	(.L_391 - .L_390)
	.align		4
.L_390:
        /*0928*/ 	.word	index@(_ZN10layer_norm13ln_bwd_kernelINS_13Kernel_traitsIf6__halfS2_S2_fjLj6144ELj1ELj1ELj8ELj16ENS_18Kernel_traits_baseILj6144EfS2_S2_S2_fjLj256EEEEELb0ELb0ELb1ELb0EEEvNS_9BwdParamsE)
        /*092c*/ 	.word	0x00000000


	//----- nvinfo : EIATTR_REGCOUNT
	.align		4
.L_391:
        /*0930*/ 	.byte	0x04, 0x2f
        /*0932*/ 	.short	(.L_393 - .L_392)
	.align		4
.L_392:
        /*0934*/ 	.word	index@(_ZN10layer_norm13ln_bwd_kernelINS_13Kernel_traitsIf6__halfS2_S2_fjLj6144ELj1ELj1ELj8ELj16ENS_18Kernel_traits_baseILj6144EfS2_S2_S2_fjLj256EEEEELb0ELb0ELb0ELb1EEEvNS_9BwdParamsE)
        /*0938*/ 	.word	0x000000b0


	//----- nvinfo : EIATTR_FRAME_SIZE
	.align		4
.L_393:
        /*093c*/ 	.byte	0x04, 0x11
        /*093e*/ 	.short	(.L_395 - .L_394)
	.align		4
.L_394:
        /*0940*/ 	.word	index@(_ZN10layer_norm13ln_bwd_kernelINS_13Kernel_traitsIf6__halfS2_S2_fjLj6144ELj1ELj1ELj8ELj16ENS_18Kernel_traits_baseILj6144EfS2_S2_S2_fjLj256EEEEELb0ELb0ELb0ELb1EEEvNS_9BwdParamsE)
        /*0944*/ 	.word	0x00000000


	//----- nvinfo : EIATTR_REGCOUNT
	.align		4
.L_395:
        /*0948*/ 	.byte	0x04, 0x2f
        /*094a*/ 	.short	(.L_397 - .L_396)
	.align		4
.L_396:
        /*094c*/ 	.word	index@(_ZN10layer_norm13ln_bwd_kernelINS_13Kernel_traitsIf6__halfS2_S2_fjLj6144ELj1ELj1ELj8ELj16ENS_18Kernel_traits_baseILj6144EfS2_S2_S2_fjLj256EEEEELb0ELb0ELb0ELb0EEEvNS_9BwdParamsE)
        /*0950*/ 	.word	0x000000aa


	//----- nvinfo : EIATTR_FRAME_SIZE
	.align		4
.L_397:
        /*0954*/ 	.byte	0x04, 0x11
        /*0956*/ 	.short	(.L_399 - .L_398)
	.align		4
.L_398:
        /*0958*/ 	.word	index@(_ZN10layer_norm13ln_bwd_kernelINS_13Kernel_traitsIf6__halfS2_S2_fjLj6144ELj1ELj1ELj8ELj16ENS_18Kernel_traits_baseILj6144EfS2_S2_S2_fjLj256EEEEELb0ELb0ELb0ELb0EEEvNS_9BwdParamsE)
        /*095c*/ 	.word	0x00000000


	//----- nvinfo : EIATTR_REGCOUNT
	.align		4
.L_399:
        /*0960*/ 	.byte	0x04, 0x2f
        /*0962*/ 	.short	(.L_401 - .L_400)
	.align		4
.L_400:
        /*0964*/ 	.word	index@(_ZN10layer_norm13ln_bwd_kernelINS_13Kernel_traitsIf13__nv_bfloat16fS2_fjLj6144ELj1ELj1ELj8ELj16ENS_18Kernel_traits_baseILj6144EfS2_fS2_fjLj256EEEEELb1ELb1ELb1ELb1EEEvNS_9BwdParamsE)
        /*0968*/ 	.word	0x000000fe


	//----- nvinfo : EIATTR_FRAME_SIZE
	.align		4
.L_401:
        /*096c*/ 	.byte	0x04, 0x11
        /*096e*/ 	.short	(.L_403 - .L_402)
	.align		4
.L_402:
        /*0970*/ 	.word	index@(_ZN10layer_norm13ln_bwd_kernelINS_13Kernel_traitsIf13__nv_bfloat16fS2_fjLj6144ELj1ELj1ELj8ELj16ENS_18Kernel_traits_baseILj6144EfS2_fS2_fjLj256EEEEELb1ELb1ELb1ELb1EEEvNS_9BwdParamsE)
        /*0974*/ 	.word	0x00000000


	//----- nvinfo : EIATTR_REGCOUNT
	.align		4
.L_403:
        /*0978*/ 	.byte	0x04, 0x2f
        /*097a*/ 	.short	(.L_405 - .L_404)
	.align		4
.L_404:
        /*097c*/ 	.word	index@(_ZN10layer_norm22ln_bwd_finalize_kernelINS_22Kernel_traits_finalizeILj6144Ef13__nv_bfloat16fS2_fjLb1ELj1024ELj4ENS_18Kernel_traits_baseILj6144EfS2_fS2_fjLj1024EEEEELb1ELb1EEEvNS_9BwdParamsE)
        /*0980*/ 	.word	0x00000020


	//----- nvinfo : EIATTR_FRAME_SIZE
	.align		4
.L_405:
        /*0984*/ 	.byte	0x04, 0x11
        /*0986*/ 	.short	(.L_407 - .L_406)
	.align		4
.L_406:
        /*0988*/ 	.word	index@(_ZN10layer_norm22ln_bwd_finalize_kernelINS_22Kernel_traits_finalizeILj6144Ef13__nv_bfloat16fS2_fjLb1ELj1024ELj4ENS_18Kernel_traits_baseILj6144EfS2_fS2_fjLj1024EEEEELb1ELb1EEEvNS_9BwdParamsE)
        /*098c*/ 	.word	0x00000000


	//----- nvinfo : EIATTR_REGCOUNT
	.align		4
.L_407:
        /*0990*/ 	.byte	0x04, 0x2f
        /*0992*/ 	.short	(.L_409 - .L_408)
	.align		4
.L_408:
        /*0994*/ 	.word	index@(_ZN10layer_norm13ln_bwd_kernelINS_13Kernel_traitsIf13__nv_bfloat16fS2_fjLj6144ELj1ELj1ELj8ELj16ENS_18Kernel_traits_baseILj6144EfS2_fS2_fjLj256EEEEELb1ELb1ELb1ELb0EEEvNS_9BwdParamsE)
        /*0998*/ 	.word	0x000000ed


	//----- nvinfo : EIATTR_FRAME_SIZE
	.align		4
.L_409:
        /*099c*/ 	.byte	0x04, 0x11
        /*099e*/ 	.short	(.L_411 - .L_410)
	.align		4
.L_410:
        /*09a0*/ 	.word	index@(_ZN10layer_norm13ln_bwd_kernelINS_13Kernel_traitsIf13__nv_bfloat16fS2_fjLj6144ELj1ELj1ELj8ELj16ENS_18Kernel_traits_baseILj6144EfS2_fS2_fjLj256EEEEELb1ELb1ELb1ELb0EEEvNS_9BwdParamsE)
        /*09a4*/ 	.word	0x00000000


	//----- nvinfo : EIATTR_REGCOUNT
	.align		4
.L_411:
        /*09a8*/ 	.byte	0x04, 0x2f
        /*09aa*/ 	.short	(.L_413 - .L_412)
	.align		4
.L_412:
        /*09ac*/ 	.word	index@(_ZN10layer_norm22ln_bwd_finalize_kernelINS_22Kernel_traits_finalizeILj6144Ef13__nv_bfloat16fS2_fjLb1ELj1024ELj4ENS_18Kernel_traits_baseILj6144EfS2_fS2_fjLj1024EEEEELb1ELb0EEEvNS_9BwdParamsE)
        /*09b0*/ 	.word	0x00000020


	//----- nvinfo : EIATTR_FRAME_SIZE
	.align		4
.L_413:
        /*09b4*/ 	.byte	0x04, 0x11
        /*09b6*/ 	.short	(.L_415 - .L_414)
	.align		4
.L_414:
        /*09b8*/ 	.word	index@(_ZN10layer_norm22ln_bwd_finalize_kernelINS_22Kernel_traits_finalizeILj6144Ef13__nv_bfloat16fS2_fjLb1ELj1024ELj4ENS_18Kernel_traits_baseILj6144EfS2_fS2_fjLj1024EEEEELb1ELb0EEEvNS_9BwdParamsE)
        /*09bc*/ 	.word	0x00000000


	//----- nvinfo : EIATTR_REGCOUNT
	.align		4
.L_415:
        /*09c0*/ 	.byte	0x04, 0x2f
        /*09c2*/ 	.short	(.L_417 - .L_416)
	.align		4
.L_416:
        /*09c4*/ 	.word	index@(_ZN10layer_norm13ln_bwd_kernelINS_13Kernel_traitsIf13__nv_bfloat16fS2_fjLj6144ELj1ELj1ELj8ELj16ENS_18Kernel_traits_baseILj6144EfS2_fS2_fjLj256EEEEELb1ELb1ELb0ELb1EEEvNS_9BwdParamsE)
        /*09c8*/ 	.word	0x000000ff


	//----- nvinfo : EIATTR_FRAME_SIZE
	.align		4
.L_417:
        /*09cc*/ 	.byte	0x04, 0x11
        /*09ce*/ 	.short	(.L_419 - .L_418)
	.align		4
.L_418:
        /*09d0*/ 	.word	index@(_ZN10layer_norm13ln_bwd_kernelINS_13Kernel_traitsIf13__nv_bfloat16fS2_fjLj6144ELj1ELj1ELj8ELj16ENS_18Kernel_traits_baseILj6144EfS2_fS2_fjLj256EEEEELb1ELb1ELb0ELb1EEEvNS_9BwdParamsE)
        /*09d4*/ 	.word	0x00000000


	//----- nvinfo : EIATTR_REGCOUNT
	.align		4
.L_419:
        /*09d8*/ 	.byte	0x04, 0x2f
        /*09da*/ 	.short	(.L_421 - .L_420)
	.align		4
.L_420:
        /*09dc*/ 	.word	index@(_ZN10layer_norm13ln_bwd_kernelINS_13Kernel_traitsIf13__nv_bfloat16fS2_fjLj6144ELj1ELj1ELj8ELj16ENS_18Kernel_traits_baseILj6144EfS2_fS2_fjLj256EEEEELb1ELb1ELb0ELb0EEEvNS_9BwdParamsE)
        /*09e0*/ 	.word	0x000000f2


	//----- nvinfo : EIATTR_FRAME_SIZE
	.align		4
.L_421:
        /*09e4*/ 	.byte	0x04, 0x11
        /*09e6*/ 	.short	(.L_423 - .L_422)
	.align		4
.L_422:
        /*09e8*/ 	.word	index@(_ZN10layer_norm13ln_bwd_kernelINS_13Kernel_traitsIf13__nv_bfloat16fS2_fjLj6144ELj1ELj1ELj8ELj16ENS_18Kernel_traits_baseILj6144EfS2_fS2_fjLj256EEEEELb1ELb1ELb0ELb0EEEvNS_9BwdParamsE)
        /*09ec*/ 	.word	0x00000000


	//----- nvinfo : EIATTR_REGCOUNT
	.align		4
.L_423:
        /*09f0*/ 	.byte	0x04, 0x2f
        /*09f2*/ 	.short	(.L_425 - .L_424)
	.align		4
.L_424:
        /*09f4*/ 	.word	index@(_ZN10layer_norm13ln_bwd_kernelINS_13Kernel_traitsIf13__nv_bfloat16fS2_fjLj6144ELj1ELj1ELj8ELj16ENS_18Kernel_traits_baseILj6144EfS2_fS2_fjLj256EEEEELb1ELb0ELb1ELb1EEEvNS_9BwdParamsE)
        /*09f8*/ 	.word	0x000000d4


	//----- nvinfo : EIATTR_FRAME_SIZE
	.align		4
.L_425:
        /*09fc*/ 	.byte	0x04, 0x11
        /*09fe*/ 	.short	(.L_427 - .L_426)
	.align		4
.L_426:
        /*0a00*/ 	.word	index@(_ZN10layer_norm13ln_bwd_kernelINS_13Kernel_traitsIf13__nv_bfloat16fS2_fjLj6144ELj1ELj1ELj8ELj16ENS_18Kernel_traits_baseILj6144EfS2_fS2_fjLj256EEEEELb1ELb0ELb1ELb1EEEvNS_9BwdParamsE)
        /*0a04*/ 	.word	0x00000000


	//----- nvinfo : EIATTR_REGCOUNT
	.align		4
.L_427:
        /*0a08*/ 	.byte	0x04, 0x2f
        /*0a0a*/ 	.short	(.L_429 - .L_428)
	.align		4
.L_428:
        /*0a0c*/ 	.word	index@(_ZN10layer_norm22ln_bwd_finalize_kernelINS_22Kernel_traits_finalizeILj6144Ef13__nv_bfloat16fS2_fjLb0ELj1024ELj4ENS_18Kernel_traits_baseILj6144EfS2_fS2_fjLj1024EEEEELb0ELb1EEEvNS_9BwdParamsE)
        /*0a10*/ 	.word	0x0000003f


	//----- nvinfo : EIATTR_FRAME_SIZE
	.align		4
.L_429:
        /*0a14*/ 	.byte	0x04, 0x11
        /*0a16*/ 	.short	(.L_431 - .L_430)
	.align		4
.L_430:
        /*0a18*/ 	.word	index@(_ZN10layer_norm22ln_bwd_finalize_kernelINS_22Kernel_traits_finalizeILj6144Ef13__nv_bfloat16fS2_fjLb0ELj1024ELj4ENS_18Kernel_traits_baseILj6144EfS2_fS2_fjLj1024EEEEELb0ELb1EEEvNS_9BwdParamsE)
        /*0a1c*/ 	.word	0x00000000


	//----- nvinfo : EIATTR_REGCOUNT
	.align		4
.L_431:
        /*0a20*/ 	.byte	0x04, 0x2f
        /*0a22*/ 	.short	(.L_433 - .L_432)
	.align		4
.L_432:
        /*0a24*/ 	.word	index@(_ZN10layer_norm13ln_bwd_kernelINS_13Kernel_traitsIf13__nv_bfloat16fS2_fjLj6144ELj1ELj1ELj8ELj16ENS_18Kernel_traits_baseILj6144EfS2_fS2_fjLj256EEEEELb1ELb0ELb1ELb0EEEvNS_9BwdParamsE)
        /*0a28*/ 	.word	0x000000c0


	//----- nvinfo : EIATTR_FRAME_SIZE
	.align		4
.L_433:
        /*0a2c*/ 	.byte	0x04, 0x11
        /*0a2e*/ 	.short	(.L_435 - .L_434)
	.align		4
.L_434:
        /*0a30*/ 	.word	index@(_ZN10layer_norm13ln_bwd_kernelINS_13Kernel_traitsIf13__nv_bfloat16fS2_fjLj6144ELj1ELj1ELj8ELj16ENS_18Kernel_traits_baseILj6144EfS2_fS2_fjLj256EEEEELb1ELb0ELb1ELb0EEEvNS_9BwdParamsE)
        /*0a34*/ 	.word	0x00000000


	//----- nvinfo : EIATTR_REGCOUNT
	.align		4
.L_435:
        /*0a38*/ 	.byte	0x04, 0x2f
        /*0a3a*/ 	.short	(.L_437 - .L_436)
	.align		4
.L_436:
        /*0a3c*/ 	.word	index@(_ZN10layer_norm22ln_bwd_finalize_kernelINS_22Kernel_traits_finalizeILj6144Ef13__nv_bfloat16fS2_fjLb0ELj1024ELj4ENS_18Kernel_traits_baseILj6144EfS2_fS2_fjLj1024EEEEELb0ELb0EEEvNS_9BwdParamsE)
        /*0a40*/ 	.word	0x0000003f


	//----- nvinfo : EIATTR_FRAME_SIZE
	.align		4
.L_437:
        /*0a44*/ 	.byte	0x04, 0x11
        /*0a46*/ 	.short	(.L_439 - .L_438)
	.align		4
.L_438:
        /*0a48*/ 	.word	index@(_ZN10layer_norm22ln_bwd_finalize_kernelINS_22Kernel_traits_finalizeILj6144Ef13__nv_bfloat16fS2_fjLb0ELj1024ELj4ENS_18Kernel_traits_baseILj6144EfS2_fS2_fjLj1024EEEEELb0ELb0EEEvNS_9BwdParamsE)
        /*0a4c*/ 	.word	0x00000000


	//----- nvinfo : EIATTR_REGCOUNT
	.align		4
.L_439:
        /*0a50*/ 	.byte	0x04, 0x2f
        /*0a52*/ 	.short	(.L_441 - .L_440)
	.align		4
.L_440:
        /*0a54*/ 	.word	index@(_ZN10layer_norm13ln_bwd_kernelINS_13Kernel_traitsIf13__nv_bfloat16fS2_fjLj6144ELj1ELj1ELj8ELj16ENS_18Kernel_traits_baseILj6144EfS2_fS2_fjLj256EEEEELb1ELb0ELb0ELb1EEEvNS_9BwdParamsE)
        /*0a58*/ 	.word	0x000000d0


	//----- nvinfo : EIATTR_FRAME_SIZE
	.align		4
.L_441:
        /*0a5c*/ 	.byte	0x04, 0x11
        /*0a5e*/ 	.short	(.L_443 - .L_442)
	.align		4
.L_442:
        /*0a60*/ 	.word	index@(_ZN10layer_norm13ln_bwd_kernelINS_13Kernel_traitsIf13__nv_bfloat16fS2_fjLj6144ELj1ELj1ELj8ELj16ENS_18Kernel_traits_baseILj6144EfS2_fS2_fjLj256EEEEELb1ELb0ELb0ELb1EEEvNS_9BwdParamsE)
        /*0a64*/ 	.word	0x00000000


	//----- nvinfo : EIATTR_REGCOUNT
	.align		4
.L_443:
        /*0a68*/ 	.byte	0x04, 0x2f
        /*0a6a*/ 	.short	(.L_445 - .L_444)
	.align		4
.L_444:
        /*0a6c*/ 	.word	index@(_ZN10layer_norm13ln_bwd_kernelINS_13Kernel_traitsIf13__nv_bfloat16fS2_fjLj6144ELj1ELj1ELj8ELj16ENS_18Kernel_traits_baseILj6144EfS2_fS2_fjLj256EEEEELb1ELb0ELb0ELb0EEEvNS_9BwdParamsE)
        /*0a70*/ 	.word	0x000000b9


	//----- nvinfo : EIATTR_FRAME_SIZE
	.align		4
.L_445:
        /*0a74*/ 	.byte	0x04, 0x11
        /*0a76*/ 	.short	(.L_447 - .L_446)
	.align		4
.L_446:
        /*0a78*/ 	.word	index@(_ZN10layer_norm13ln_bwd_kernelINS_13Kernel_traitsIf13__nv_bfloat16fS2_fjLj6144ELj1ELj1ELj8ELj16ENS_18Kernel_traits_baseILj6144EfS2_fS2_fjLj256EEEEELb1ELb0ELb0ELb0EEEvNS_9BwdParamsE)
        /*0a7c*/ 	.word	0x00000000


	//----- nvinfo : EIATTR_REGCOUNT
	.align		4
.L_447:
        /*0a80*/ 	.byte	0x04, 0x2f
        /*0a82*/ 	.short	(.L_449 - .L_448)
	.align		4
.L_448:
        /*0a84*/ 	.word	index@(_ZN10layer_norm13ln_bwd_kernelINS_13Kernel_traitsIf13__nv_bfloat16fS2_fjLj6144ELj1ELj1ELj8ELj16ENS_18Kernel_traits_baseILj6144EfS2_fS2_fjLj256EEEEELb0ELb1ELb1ELb1EEEvNS_9BwdParamsE)
        /*0a88*/ 	.word	0x000000fe


	//----- nvinfo : EIATTR_FRAME_SIZE
	.align		4
.L_449:
        /*0a8c*/ 	.byte	0x04, 0x11
        /*0a8e*/ 	.short	(.L_451 - .L_450)
	.align		4
.L_450:
        /*0a90*/ 	.word	index@(_ZN10layer_norm13ln_bwd_kernelINS_13Kernel_traitsIf13__nv_bfloat16fS2_fjLj6144ELj1ELj1ELj8ELj16ENS_18Kernel_traits_baseILj6144EfS2_fS2_fjLj256EEEEELb0ELb1ELb1ELb1EEEvNS_9BwdParamsE)
        /*0a94*/ 	.word	0x00000000


	//----- nvinfo : EIATTR_REGCOUNT
	.align		4
.L_451:
        /*0a98*/ 	.byte	0x04, 0x2f
        /*0a9a*/ 	.short	(.L_453 - .L_452)
	.align		4
.L_452:
        /*0a9c*/ 	.word	index@(_ZN10layer_norm13ln_bwd_kernelINS_13Kernel_traitsIf13__nv_bfloat16fS2_fjLj6144ELj1ELj1ELj8ELj16ENS_18Kernel_traits_baseILj6144EfS2_fS2_fjLj256EEEEELb0ELb1ELb1ELb0EEEvNS_9BwdParamsE)
        /*0aa0*/ 	.word	0x000000ec


	//----- nvinfo : EIATTR_FRAME_SIZE
	.align		4
.L_453:
        /*0aa4*/ 	.byte	0x04, 0x11
        /*0aa6*/ 	.short	(.L_455 - .L_454)
	.align		4
.L_454:
        /*0aa8*/ 	.word	index@(_ZN10layer_norm13ln_bwd_kernelINS_13Kernel_traitsIf13__nv_bfloat16fS2_fjLj6144ELj1ELj1ELj8ELj16ENS_18Kernel_traits_baseILj6144EfS2_fS2_fjLj256EEEEELb0ELb1ELb1ELb0EEEvNS_9BwdParamsE)
        /*0aac*/ 	.word	0x00000000


	//----- nvinfo : EIATTR_REGCOUNT
	.align		4
.L_455:
        /*0ab0*/ 	.byte	0x04, 0x2f
        /*0ab2*/ 	.short	(.L_457 - .L_456)
	.align		4
.L_456:
        /*0ab4*/ 	.word	index@(_ZN10layer_norm13ln_bwd_kernelINS_13Kernel_traitsIf13__nv_bfloat16fS2_fjLj6144ELj1ELj1ELj8ELj16ENS_18Kernel_traits_baseILj6144EfS2_fS2_fjLj256EEEEELb0ELb1ELb0ELb1EEEvNS_9BwdParamsE)
        /*0ab8*/ 	.word	0x000000f4


	//----- nvinfo : EIATTR_FRAME_SIZE
	.align		4
.L_457:
        /*0abc*/ 	.byte	0x04, 0x11
        /*0abe*/ 	.short	(.L_459 - .L_458)
	.align		4
.L_458:
        /*0ac0*/ 	.word	index@(_ZN10layer_norm13ln_bwd_kernelINS_13Kernel_traitsIf13__nv_bfloat16fS2_fjLj6144ELj1ELj1ELj8ELj16ENS_18Kernel_traits_baseILj6144EfS2_fS2_fjLj256EEEEELb0ELb1ELb0ELb1EEEvNS_9BwdParamsE)
        /*0ac4*/ 	.word	0x00000000


	//----- nvinfo : EIATTR_REGCOUNT
	.align		4
.L_459:
        /*0ac8*/ 	.byte	0x04, 0x2f
        /*0aca*/ 	.short	(.L_461 - .L_460)
	.align		4
.L_460:
        /*0acc*/ 	.word	index@(_ZN10layer_norm13ln_bwd_kernelINS_13Kernel_traitsIf13__nv_bfloat16fS2_fjLj6144ELj1ELj1ELj8ELj16ENS_18Kernel_traits_baseILj6144EfS2_fS2_fjLj256EEEEELb0ELb1ELb0ELb0EEEvNS_9BwdParamsE)
        /*0ad0*/ 	.word	0x000000ea


	//----- nvinfo : EIATTR_FRAME_SIZE
	.align		4
.L_461:
        /*0ad4*/ 	.byte	0x04, 0x11
        /*0ad6*/ 	.short	(.L_463 - .L_462)
	.align		4
.L_462:
        /*0ad8*/ 	.word	index@(_ZN10layer_norm13ln_bwd_kernelINS_13Kernel_traitsIf13__nv_bfloat16fS2_fjLj6144ELj1ELj1ELj8ELj16ENS_18Kernel_traits_baseILj6144EfS2_fS2_fjLj256EEEEELb0ELb1ELb0ELb0EEEvNS_9BwdParamsE)
        /*0adc*/ 	.word	0x00000000


	//----- nvinfo : EIATTR_REGCOUNT
	.align		4
.L_463:
        /*0ae0*/ 	.byte	0x04, 0x2f
        /*0ae2*/ 	.short	(.L_465 - .L_464)
	.align		4
.L_464:
        /*0ae4*/ 	.word	index@(_ZN10layer_norm13ln_bwd_kernelINS_13Kernel_traitsIf13__nv_bfloat16fS2_fjLj6144ELj1ELj1ELj8ELj16ENS_18Kernel_traits_baseILj6144EfS2_fS2_fjLj256EEEEELb0ELb0ELb1ELb1EEEvNS_9BwdParamsE)
        /*0ae8*/ 	.word	0x000000bb


	//----- nvinfo : EIATTR_FRAME_SIZE
	.align		4
.L_465:
        /*0aec*/ 	.byte	0x04, 0x11
        /*0aee*/ 	.short	(.L_467 - .L_466)
	.align		4
.L_466:
        /*0af0*/ 	.word	index@(_ZN10layer_norm13ln_bwd_kernelINS_13Kernel_traitsIf13__nv_bfloat16fS2_fjLj6144ELj1ELj1ELj8ELj16ENS_18Kernel_traits_baseILj6144EfS2_fS2_fjLj256EEEEELb0ELb0ELb1ELb1EEEvNS_9BwdParamsE)
        /*0af4*/ 	.word	0x00000000


	//----- nvinfo : EIATTR_REGCOUNT
	.align		4
.L_467:
        /*0af8*/ 	.byte	0x04, 0x2f
        /*0afa*/ 	.short	(.L_469 - .L_468)
	.align		4
.L_468:
        /*0afc*/ 	.word	index@(_ZN10layer_norm13ln_bwd_kernelINS_13Kernel_traitsIf13__nv_bfloat16fS2_fjLj6144ELj1ELj1ELj8ELj16ENS_18Kernel_traits_baseILj6144EfS2_fS2_fjLj256EEEEELb0ELb0ELb1ELb0EEEvNS_9BwdParamsE)
        /*0b00*/ 	.word	0x000000b9


	//----- nvinfo : EIATTR_FRAME_SIZE
	.align		4
.L_469:
        /*0b04*/ 	.byte	0x04, 0x11
        /*0b06*/ 	.short	(.L_471 - .L_470)
	.align		4
.L_470:
        /*0b08*/ 	.word	index@(_ZN10layer_norm13ln_bwd_kernelINS_13Kernel_traitsIf13__nv_bfloat16fS2_fjLj6144ELj1ELj1ELj8ELj16ENS_18Kernel_traits_baseILj6144EfS2_fS2_fjLj256EEEEELb0ELb0ELb1ELb0EEEvNS_9BwdParamsE)
        /*0b0c*/ 	.word	0x00000000


	//----- nvinfo : EIATTR_REGCOUNT
	.align		4
.L_471:
        /*0b10*/ 	.byte	0x04, 0x2f
        /*0b12*/ 	.short	(.L_473 - .L_472)
	.align		4
.L_472:
        /*0b14*/ 	.word	index@(_ZN10layer_norm13ln_bwd_kernelINS_13Kernel_traitsIf13__nv_bfloat16fS2_fjLj6144ELj1ELj1ELj8ELj16ENS_18Kernel_traits_baseILj6144EfS2_fS2_fjLj256EEEEELb0ELb0ELb0ELb1EEEvNS_9BwdParamsE)
        /*0b18*/ 	.word	0x000000b9


	//----- nvinfo : EIATTR_FRAME_SIZE
	.align		4
.L_473:
        /*0b1c*/ 	.byte	0x04, 0x11
        /*0b1e*/ 	.short	(.L_475 - .L_474)
	.align		4
.L_474:
        /*0b20*/ 	.word	index@(_ZN10layer_norm13ln_bwd_kernelINS_13Kernel_traitsIf13__nv_bfloat16fS2_fjLj6144ELj1ELj1ELj8ELj16ENS_18Kernel_traits_baseILj6144EfS2_fS2_fjLj256EEEEELb0ELb0ELb0ELb1EEEvNS_9BwdParamsE)
        /*0b24*/ 	.word	0x00000000


	//----- nvinfo : EIATTR_REGCOUNT
	.align		4
.L_475:
        /*0b28*/ 	.byte	0x04, 0x2f
        /*0b2a*/ 	.short	(.L_477 - .L_476)
	.align		4
.L_476:
        /*0b2c*/ 	.word	index@(_ZN10layer_norm13ln_bwd_kernelINS_13Kernel_traitsIf13__nv_bfloat16fS2_fjLj6144ELj1ELj1ELj8ELj16ENS_18Kernel_traits_baseILj6144EfS2_fS2_fjLj256EEEEELb0ELb0ELb0ELb0EEEvNS_9BwdParamsE)
        /*0b30*/ 	.word	0x000000b5


	//----- nvinfo : EIATTR_FRAME_SIZE
	.align		4
.L_477:
        /*0b34*/ 	.byte	0x04, 0x11
        /*0b36*/ 	.short	(.L_479 - .L_478)
	.align		4
.L_478:
        /*0b38*/ 	.word	index@(_ZN10layer_norm13ln_bwd_kernelINS_13Kernel_traitsIf13__nv_bfloat16fS2_fjLj6144ELj1ELj1ELj8ELj16ENS_18Kernel_traits_baseILj6144EfS2_fS2_fjLj256EEEEELb0ELb0ELb0ELb0EEEvNS_9BwdParamsE)
        /*0b3c*/ 	.word	0x00000000


	//----- nvinfo : EIATTR_REGCOUNT
	.align		4
.L_479:
        /*0b40*/ 	.byte	0x04, 0x2f
        /*0b42*/ 	.short	(.L_481 - .L_480)
	.align		4
.L_480:
        /*0b44*/ 	.word	index@(_ZN10layer_norm13ln_bwd_kernelINS_13Kernel_traitsI13__nv_bfloat16S2_fS2_fjLj6144ELj1ELj1ELj8ELj16ENS_18Kernel_traits_baseILj6144ES2_S2_fS2_fjLj256EEEEELb1ELb1ELb1ELb1EEEvNS_9BwdParamsE)
        /*0b48*/ 	.word	0x000000f0


	//----- nvinfo : EIATTR_FRAME_SIZE
	.align		4
.L_481:
        /*0b4c*/ 	.byte	0x04, 0x11
        /*0b4e*/ 	.short	(.L_483 - .L_482)
	.align		4
.L_482:
        /*0b50*/ 	.word	index@(_ZN10layer_norm13ln_bwd_kernelINS_13Kernel_traitsI13__nv_bfloat16S2_fS2_fjLj6144ELj1ELj1ELj8ELj16ENS_18Kernel_traits_baseILj6144ES2_S2_fS2_fjLj256EEEEELb1ELb1ELb1ELb1EEEvNS_9BwdParamsE)
        /*0b54*/ 	.word	0x00000000


	//----- nvinfo : EIATTR_REGCOUNT
	.align		4
.L_483:
        /*0b58*/ 	.byte	0x04, 0x2f
        /*0b5a*/ 	.short	(.L_485 - .L_484)
	.align		4
.L_484:
        /*0b5c*/ 	.word	index@(_ZN10layer_norm22ln_bwd_finalize_kernelINS_22Kernel_traits_finalizeILj6144E13__nv_bfloat16S2_fS2_fjLb1ELj1024ELj4ENS_18Kernel_traits_baseILj6144ES2_S2_fS2_fjLj1024EEEEELb1ELb1EEEvNS_9BwdParamsE)
        /*0b60*/ 	.word	0x00000020


	//----- nvinfo : EIATTR_FRAME_SIZE
	.align		4
.L_485:
        /*0b64*/ 	.byte	0x04, 0x11
        /*0b66*/ 	.short	(.L_487 - .L_486)
	.align		4
.L_486:
        /*0b68*/ 	.word	index@(_ZN10layer_norm22ln_bwd_finalize_kernelINS_22Kernel_traits_finalizeILj6144E13__nv_bfloat16S2_fS2_fjLb1ELj1024ELj4ENS_18Kernel_traits_baseILj6144ES2_S2_fS2_fjLj1024EEEEELb1ELb1EEEvNS_9BwdParamsE)
        /*0b6c*/ 	.word	0x00000000


	//----- nvinfo : EIATTR_REGCOUNT
	.align		4
.L_487:
        /*0b70*/ 	.byte	0x04, 0x2f
        /*0b72*/ 	.short	(.L_489 - .L_488)
	.align		4
.L_488:
        /*0b74*/ 	.word	index@(_ZN10layer_norm13ln_bwd_kernelINS_13Kernel_traitsI13__nv_bfloat16S2_fS2_fjLj6144ELj1ELj1ELj8ELj16ENS_18Kernel_traits_baseILj6144ES2_S2_fS2_fjLj256EEEEELb1ELb1ELb1ELb0EEEvNS_9BwdParamsE)
        /*0b78*/ 	.word	0x000000e4


	//----- nvinfo : EIATTR_FRAME_SIZE
	.align		4
.L_489:
        /*0b7c*/ 	.byte	0x04, 0x11
        /*0b7e*/ 	.short	(.L_491 - .L_490)
	.align		4
.L_490:
        /*0b80*/ 	.word	index@(_ZN10layer_norm13ln_bwd_kernelINS_13Kernel_traitsI13__nv_bfloat16S2_fS2_fjLj6144ELj1ELj1ELj8ELj16ENS_18Kernel_traits_baseILj6144ES2_S2_fS2_fjLj256EEEEELb1ELb1ELb1ELb0EEEvNS_9BwdParamsE)
        /*0b84*/ 	.word	0x00000000


	//----- nvinfo : EIATTR_REGCOUNT
	.align		4
.L_491:
        /*0b88*/ 	.byte	0x04, 0x2f
        /*0b8a*/ 	.short	(.L_493 - .L_492)
	.align		4
.L_492:
        /*0b8c*/ 	.word	index@(_ZN10layer_norm22ln_bwd_finalize_kernelINS_22Kernel_traits_finalizeILj6144E13__nv_bfloat16S2_fS2_fjLb1ELj1024ELj4ENS_18Kernel_traits_baseILj6144ES2_S2_fS2_fjLj1024EEEEELb1ELb0EEEvNS_9BwdParamsE)
        /*0b90*/ 	.word	0x00000020


	//----- nvinfo : EIATTR_FRAME_SIZE
	.align		4
.L_493:
        /*0b94*/ 	.byte	0x04, 0x11
        /*0b96*/ 	.short	(.L_495 - .L_494)
	.align		4
.L_494:
        /*0b98*/ 	.word	index@(_ZN10layer_norm22ln_bwd_finalize_kernelINS_22Kernel_traits_finalizeILj6144E13__nv_bfloat16S2_fS2_fjLb1ELj1024ELj4ENS_18Kernel_traits_baseILj6144ES2_S2_fS2_fjLj1024EEEEELb1ELb0EEEvNS_9BwdParamsE)
        /*0b9c*/ 	.word	0x00000000


	//----- nvinfo : EIATTR_REGCOUNT
	.align		4
.L_495:
        /*0ba0*/ 	.byte	0x04, 0x2f
        /*0ba2*/ 	.short	(.L_497 - .L_496)
	.align		4
.L_496:
        /*0ba4*/ 	.word	index@(_ZN10layer_norm13ln_bwd_kernelINS_13Kernel_traitsI13__nv_bfloat16S2_fS2_fjLj6144ELj1ELj1ELj8ELj16ENS_18Kernel_traits_baseILj6144ES2_S2_fS2_fjLj256EEEEELb1ELb1ELb0ELb1EEEvNS_9BwdParamsE)
        /*0ba8*/ 	.word	0x000000ff


	//----- nvinfo : EIATTR_FRAME_SIZE
	.align		4
.L_497:
        /*0bac*/ 	.byte	0x04, 0x11
        /*0bae*/ 	.short	(.L_499 - .L_498)
	.align		4
.L_498:
        /*0bb0*/ 	.word	index@(_ZN10layer_norm13ln_bwd_kernelINS_13Kernel_traitsI13__nv_bfloat16S2_fS2_fjLj6144ELj1ELj1ELj8ELj16ENS_18Kernel_traits_baseILj6144ES2_S2_fS2_fjLj256EEEEELb1ELb1ELb0ELb1EEEvNS_9BwdParamsE)
        /*0bb4*/ 	.word	0x00000000


	//----- nvinfo : EIATTR_REGCOUNT
	.align		4
.L_499:
        /*0bb8*/ 	.byte	0x04, 0x2f
        /*0bba*/ 	.short	(.L_501 - .L_500)
	.align		4
.L_500:
        /*0bbc*/ 	.word	index@(_ZN10layer_norm13ln_bwd_kernelINS_13Kernel_traitsI13__nv_bfloat16S2_fS2_fjLj6144ELj1ELj1ELj8ELj16ENS_18Kernel_traits_baseILj6144ES2_S2_fS2_fjLj256EEEEELb1ELb1ELb0ELb0EEEvNS_9BwdParamsE)
        /*0bc0*/ 	.word	0x000000f0


	//----- nvinfo : EIATTR_FRAME_SIZE
	.align		4
.L_501:
        /*0bc4*/ 	.byte	0x04, 0x11
        /*0bc6*/ 	.short	(.L_503 - .L_502)
	.align		4
.L_502:
        /*0bc8*/ 	.word	index@(_ZN10layer_norm13ln_bwd_kernelINS_13Kernel_traitsI13__nv_bfloat16S2_fS2_fjLj6144ELj1ELj1ELj8ELj16ENS_18Kernel_traits_baseILj6144ES2_S2_fS2_fjLj256EEEEELb1ELb1ELb0ELb0EEEvNS_9BwdParamsE)
        /*0bcc*/ 	.word	0x00000000


	//----- nvinfo : EIATTR_REGCOUNT
	.align		4
.L_503:
        /*0bd0*/ 	.byte	0x04, 0x2f
        /*0bd2*/ 	.short	(.L_505 - .L_504)
	.align		4
.L_504:
        /*0bd4*/ 	.word	index@(_ZN10layer_norm13ln_bwd_kernelINS_13Kernel_traitsI13__nv_bfloat16S2_fS2_fjLj6144ELj1ELj1ELj8ELj16ENS_18Kernel_traits_baseILj6144ES2_S2_fS2_fjLj256EEEEELb1ELb0ELb1ELb1EEEvNS_9BwdParamsE)
        /*0bd8*/ 	.word	0x000000cc


	//----- nvinfo : EIATTR_FRAME_SIZE
	.align		4
.L_505:
        /*0bdc*/ 	.byte	0x04, 0x11
        /*0bde*/ 	.short	(.L_507 - .L_506)
	.align		4
.L_506:
        /*0be0*/ 	.word	index@(_ZN10layer_norm13ln_bwd_kernelINS_13Kernel_traitsI13__nv_bfloat16S2_fS2_fjLj6144ELj1ELj1ELj8ELj16ENS_18Kernel_traits_baseILj6144ES2_S2_fS2_fjLj256EEEEELb1ELb0ELb1ELb1EEEvNS_9BwdParamsE)
        /*0be4*/ 	.word	0x00000000


	//----- nvinfo : EIATTR_REGCOUNT
	.align		4
.L_507:
        /*0be8*/ 	.byte	0x04, 0x2f
        /*0bea*/ 	.short	(.L_509 - .L_508)
	.align		4
.L_508:
        /*0bec*/ 	.word	index@(_ZN10layer_norm22ln_bwd_finalize_kernelINS_22Kernel_traits_finalizeILj6144E13__nv_bfloat16S2_fS2_fjLb0ELj1024ELj4ENS_18Kernel_traits_baseILj6144ES2_S2_fS2_fjLj1024EEEEELb0ELb1EEEvNS_9BwdParamsE)
        /*0bf0*/ 	.word	0x0000003f


	//----- nvinfo : EIATTR_FRAME_SIZE
	.align		4
.L_509:
        /*0bf4*/ 	.byte	0x04, 0x11
        /*0bf6*/ 	.short	(.L_511 - .L_510)
	.align		4
.L_510:
        /*0bf8*/ 	.word	index@(_ZN10layer_norm22ln_bwd_finalize_kernelINS_22Kernel_traits_finalizeILj6144E13__nv_bfloat16S2_fS2_fjLb0ELj1024ELj4ENS_18Kernel_traits_baseILj6144ES2_S2_fS2_fjLj1024EEEEELb0ELb1EEEvNS_9BwdParamsE)
        /*0bfc*/ 	.word	0x00000000


	//----- nvinfo : EIATTR_REGCOUNT
	.align		4
.L_511:
        /*0c00*/ 	.byte	0x04, 0x2f
        /*0c02*/ 	.short	(.L_513 - .L_512)
	.align		4
.L_512:
        /*0c04*/ 	.word	index@(_ZN10layer_norm13ln_bwd_kernelINS_13Kernel_traitsI13__nv_bfloat16S2_fS2_fjLj6144ELj1ELj1ELj8ELj16ENS_18Kernel_traits_baseILj6144ES2_S2_fS2_fjLj256EEEEELb1ELb0ELb1ELb0EEEvNS_9BwdParamsE)
        /*0c08*/ 	.word	0x000000b8


	//----- nvinfo : EIATTR_FRAME_SIZE
	.align		4
.L_513:
        /*0c0c*/ 	.byte	0x04, 0x11
        /*0c0e*/ 	.short	(.L_515 - .L_514)
	.align		4
.L_514:
        /*0c10*/ 	.word	index@(_ZN10layer_norm13ln_bwd_kernelINS_13Kernel_traitsI13__nv_bfloat16S2_fS2_fjLj6144ELj1ELj1ELj8ELj16ENS_18Kernel_traits_baseILj6144ES2_S2_fS2_fjLj256EEEEELb1ELb0ELb1ELb0EEEvNS_9BwdParamsE)
        /*0c14*/ 	.word	0x00000000


	//----- nvinfo : EIATTR_REGCOUNT
	.align		4
.L_515:
        /*0c18*/ 	.byte	0x04, 0x2f
        /*0c1a*/ 	.short	(.L_517 - .L_516)
	.align		4
.L_516:
        /*0c1c*/ 	.word	index@(_ZN10layer_norm22ln_bwd_finalize_kernelINS_22Kernel_traits_finalizeILj6144E13__nv_bfloat16S2_fS2_fjLb0ELj1024ELj4ENS_18Kernel_traits_baseILj6144ES2_S2_fS2_fjLj1024EEEEELb0ELb0EEEvNS_9BwdParamsE)
        /*0c20*/ 	.word	0x0000003f


	//----- nvinfo : EIATTR_FRAME_SIZE
	.align		4
.L_517:
        /*0c24*/ 	.byte	0x04, 0x11
        /*0c26*/ 	.short	(.L_519 - .L_518)
	.align		4
.L_518:
        /*0c28*/ 	.word	index@(_ZN10layer_norm22ln_bwd_finalize_kernelINS_22Kernel_traits_finalizeILj6144E13__nv_bfloat16S2_fS2_fjLb0ELj1024ELj4ENS_18Kernel_traits_baseILj6144ES2_S2_fS2_fjLj1024EEEEELb0ELb0EEEvNS_9BwdParamsE)
        /*0c2c*/ 	.word	0x00000000


	//----- nvinfo : EIATTR_REGCOUNT
	.align		4
.L_519:
        /*0c30*/ 	.byte	0x04, 0x2f
        /*0c32*/ 	.short	(.L_521 - .L_520)
	.align		4
.L_520:
        /*0c34*/ 	.word	index@(_ZN10layer_norm13ln_bwd_kernelINS_13Kernel_traitsI13__nv_bfloat16S2_fS2_fjLj6144ELj1ELj1ELj8ELj16ENS_18Kernel_traits_baseILj6144ES2_S2_fS2_fjLj256EEEEELb1ELb0ELb0ELb1EEEvNS_9BwdParamsE)
        /*0c38*/ 	.word	0x000000d1


	//----- nvinfo : EIATTR_FRAME_SIZE
	.align		4
.L_521:
        /*0c3c*/ 	.byte	0x04, 0x11
        /*0c3e*/ 	.short	(.L_523 - .L_522)
	.align		4
.L_522:
        /*0c40*/ 	.word	index@(_ZN10layer_norm13ln_bwd_kernelINS_13Kernel_traitsI13__nv_bfloat16S2_fS2_fjLj6144ELj1ELj1ELj8ELj16ENS_18Kernel_traits_baseILj6144ES2_S2_fS2_fjLj256EEEEELb1ELb0ELb0ELb1EEEvNS_9BwdParamsE)
        /*0c44*/ 	.word	0x00000000


	//----- nvinfo : EIATTR_REGCOUNT
	.align		4
.L_523:
        /*0c48*/ 	.byte	0x04, 0x2f
        /*0c4a*/ 	.short	(.L_525 - .L_524)
	.align		4
.L_524:
        /*0c4c*/ 	.word	index@(_ZN10layer_norm13ln_bwd_kernelINS_13Kernel_traitsI13__nv_bfloat16S2_fS2_fjLj6144ELj1ELj1ELj8ELj16ENS_18Kernel_traits_baseILj6144ES2_S2_fS2_fjLj256EEEEELb1ELb0ELb0ELb0EEEvNS_9BwdParamsE)
        /*0c50*/ 	.word	0x000000ba


	//----- nvinfo : EIATTR_FRAME_SIZE
	.align		4
.L_525:
        /*0c54*/ 	.byte	0x04, 0x11
        /*0c56*/ 	.short	(.L_527 - .L_526)
	.align		4
.L_526:
        /*0c58*/ 	.word	index@(_ZN10layer_norm13ln_bwd_kernelINS_13Kernel_traitsI13__nv_bfloat16S2_fS2_fjLj6144ELj1ELj1ELj8ELj16ENS_18Kernel_traits_baseILj6144ES2_S2_fS2_fjLj256EEEEELb1ELb0ELb0ELb0EEEvNS_9BwdParamsE)
        /*0c5c*/ 	.word	0x00000000


	//----- nvinfo : EIATTR_REGCOUNT
	.align		4
.L_527:
        /*0c60*/ 	.byte	0x04, 0x2f
        /*0c62*/ 	.short	(.L_529 - .L_528)
	.align		4
.L_528:
        /*0c64*/ 	.word	index@(_ZN10layer_norm13ln_bwd_kernelINS_13Kernel_traitsI13__nv_bfloat16S2_fS2_fjLj6144ELj1ELj1ELj8ELj16ENS_18Kernel_traits_baseILj6144ES2_S2_fS2_fjLj256EEEEELb0ELb1ELb1ELb1EEEvNS_9BwdParamsE)
        /*0c68*/ 	.word	0x000000fe


	//----- nvinfo : EIATTR_FRAME_SIZE
	.align		4
.L_529:
        /*0c6c*/ 	.byte	0x04, 0x11
        /*0c6e*/ 	.short	(.L_531 - .L_530)
	.align		4
.L_530:
        /*0c70*/ 	.word	index@(_ZN10layer_norm13ln_bwd_kernelINS_13Kernel_traitsI13__nv_bfloat16S2_fS2_fjLj6144ELj1ELj1ELj8ELj16ENS_18Kernel_traits_baseILj6144ES2_S2_fS2_fjLj256EEEEELb0ELb1ELb1ELb1EEEvNS_9BwdParamsE)
        /*0c74*/ 	.word	0x00000000


	//----- nvinfo : EIATTR_REGCOUNT
	.align		4
.L_531:
        /*0c78*/ 	.byte	0x04, 0x2f
        /*0c7a*/ 	.short	(.L_533 - .L_532)
	.align		4
.L_532:
        /*0c7c*/ 	.word	index@(_ZN10layer_norm13ln_bwd_kernelINS_13Kernel_traitsI13__nv_bfloat16S2_fS2_fjLj6144ELj1ELj1ELj8ELj16ENS_18Kernel_traits_baseILj6144ES2_S2_fS2_fjLj256EEEEELb0ELb1ELb1ELb0EEEvNS_9BwdParamsE)
        /*0c80*/ 	.word	0x000000ec


	//----- nvinfo : EIATTR_FRAME_SIZE
	.align		4
.L_533:
        /*0c84*/ 	.byte	0x04, 0x11
        /*0c86*/ 	.short	(.L_535 - .L_534)
	.align		4
.L_534:
        /*0c88*/ 	.word	index@(_ZN10layer_norm13ln_bwd_kernelINS_13Kernel_traitsI13__nv_bfloat16S2_fS2_fjLj6144ELj1ELj1ELj8ELj16ENS_18Kernel_traits_baseILj6144ES2_S2_fS2_fjLj256EEEEELb0ELb1ELb1ELb0EEEvNS_9BwdParamsE)
        /*0c8c*/ 	.word	0x00000000


	//----- nvinfo : EIATTR_REGCOUNT
	.align		4
.L_535:
        /*0c90*/ 	.byte	0x04, 0x2f
        /*0c92*/ 	.short	(.L_537 - .L_536)
	.align		4
.L_536:
        /*0c94*/ 	.word	index@(_ZN10layer_norm13ln_bwd_kernelINS_13Kernel_traitsI13__nv_bfloat16S2_fS2_fjLj6144ELj1ELj1ELj8ELj16ENS_18Kernel_traits_baseILj6144ES2_S2_fS2_fjLj256EEEEELb0ELb1ELb0ELb1EEEvNS_9BwdParamsE)
        /*0c98*/ 	.word	0x000000f4


	//----- nvinfo : EIATTR_FRAME_SIZE
	.align		4
.L_537:
        /*0c9c*/ 	.byte	0x04, 0x11
        /*0c9e*/ 	.short	(.L_539 - .L_538)
	.align		4
.L_538:
        /*0ca0*/ 	.word	index@(_ZN10layer_norm13ln_bwd_kernelINS_13Kernel_traitsI13__nv_bfloat16S2_fS2_fjLj6144ELj1ELj1ELj8ELj16ENS_18Kernel_traits_baseILj6144ES2_S2_fS2_fjLj256EEEEELb0ELb1ELb0ELb1EEEvNS_9BwdParamsE)
        /*0ca4*/ 	.word	0x00000000


	//----- nvinfo : EIATTR_REGCOUNT
	.align		4
.L_539:
        /*0ca8*/ 	.byte	0x04, 0x2f
        /*0caa*/ 	.short	(.L_541 - .L_540)
	.align		4
.L_540:
        /*0cac*/ 	.word	index@(_ZN10layer_norm13ln_bwd_kernelINS_13Kernel_traitsI13__nv_bfloat16S2_fS2_fjLj6144ELj1ELj1ELj8ELj16ENS_18Kernel_traits_baseILj6144ES2_S2_fS2_fjLj256EEEEELb0ELb1ELb0ELb0EEEvNS_9BwdParamsE)
        /*0cb0*/ 	.word	0x000000ea


	//----- nvinfo : EIATTR_FRAME_SIZE
	.align		4
.L_541:
        /*0cb4*/ 	.byte	0x04, 0x11
        /*0cb6*/ 	.short	(.L_543 - .L_542)
	.align		4
.L_542:
        /*0cb8*/ 	.word	index@(_ZN10layer_norm13ln_bwd_kernelINS_13Kernel_traitsI13__nv_bfloat16S2_fS2_fjLj6144ELj1ELj1ELj8ELj16ENS_18Kernel_traits_baseILj6144ES2_S2_fS2_fjLj256EEEEELb0ELb1ELb0ELb0EEEvNS_9BwdParamsE)
        /*0cbc*/ 	.word	0x00000000


	//----- nvinfo : EIATTR_REGCOUNT
	.align		4
.L_543:
        /*0cc0*/ 	.byte	0x04, 0x2f
        /*0cc2*/ 	.short	(.L_545 - .L_544)
	.align		4
.L_544:
        /*0cc4*/ 	.word	index@(_ZN10layer_norm13ln_bwd_kernelINS_13Kernel_traitsI13__nv_bfloat16S2_fS2_fjLj6144ELj1ELj1ELj8ELj16ENS_18Kernel_traits_baseILj6144ES2_S2_fS2_fjLj256EEEEELb0ELb0ELb1ELb1EEEvNS_9BwdParamsE)
        /*0cc8*/ 	.word	0x000000c1


	//----- nvinfo : EIATTR_FRAME_SIZE
	.align		4
.L_545:
        /*0ccc*/ 	.byte	0x04, 0x11
        /*0cce*/ 	.short	(.L_547 - .L_546)
	.align		4
.L_546:
        /*0cd0*/ 	.word	index@(_ZN10layer_norm13ln_bwd_kernelINS_13Kernel_traitsI13__nv_bfloat16S2_fS2_fjLj6144ELj1ELj1ELj8ELj16ENS_18Kernel_traits_baseILj6144ES2_S2_fS2_fjLj256EEEEELb0ELb0ELb1ELb1EEEvNS_9BwdParamsE)
        /*0cd4*/ 	.word	0x00000000


	//----- nvinfo : EIATTR_REGCOUNT
	.align		4
.L_547:
        /*0cd8*/ 	.byte	0x04, 0x2f
        /*0cda*/ 	.short	(.L_549 - .L_548)
	.align		4
.L_548:
        /*0cdc*/ 	.word	index@(_ZN10layer_norm13ln_bwd_kernelINS_13Kernel_traitsI13__nv_bfloat16S2_fS2_fjLj6144ELj1ELj1ELj8ELj16ENS_18Kernel_traits_baseILj6144ES2_S2_fS2_fjLj256EEEEELb0ELb0ELb1ELb0EEEvNS_9BwdParamsE)
        /*0ce0*/ 	.word	0x000000bc


	//----- nvinfo : EIATTR_FRAME_SIZE
	.align		4
.L_549:
        /*0ce4*/ 	.byte	0x04, 0x11
        /*0ce6*/ 	.short	(.L_551 - .L_550)
	.align		4
.L_550:
        /*0ce8*/ 	.word	index@(_ZN10layer_norm13ln_bwd_kernelINS_13Kernel_traitsI13__nv_bfloat16S2_fS2_fjLj6144ELj1ELj1ELj8ELj16ENS_18Kernel_traits_baseILj6144ES2_S2_fS2_fjLj256EEEEELb0ELb0ELb1ELb0EEEvNS_9BwdParamsE)
        /*0cec*/ 	.word	0x00000000


	//----- nvinfo : EIATTR_REGCOUNT
	.align		4
.L_551:
        /*0cf0*/ 	.byte	0x04, 0x2f
        /*0cf2*/ 	.short	(.L_553 - .L_552)
	.align		4
.L_552:
        /*0cf4*/ 	.word	index@(_ZN10layer_norm13ln_bwd_kernelINS_13Kernel_traitsI13__nv_bfloat16S2_fS2_fjLj6144ELj1ELj1ELj8ELj16ENS_18Kernel_traits_baseILj6144ES2_S2_fS2_fjLj256EEEEELb0ELb0ELb0ELb1EEEvNS_9BwdParamsE)
        /*0cf8*/ 	.word	0x000000c1


	//----- nvinfo : EIATTR_FRAME_SIZE
	.align		4
.L_553:
        /*0cfc*/ 	.byte	0x04, 0x11
        /*0cfe*/ 	.short	(.L_555 - .L_554)
	.align		4
.L_554:
        /*0d00*/ 	.word	index@(_ZN10layer_norm13ln_bwd_kernelINS_13Kernel_traitsI13__nv_bfloat16S2_fS2_fjLj6144ELj1ELj1ELj8ELj16ENS_18Kernel_traits_baseILj6144ES2_S2_fS2_fjLj256EEEEELb0ELb0ELb0ELb1EEEvNS_9BwdParamsE)
        /*0d04*/ 	.word	0x00000000


	//----- nvinfo : EIATTR_REGCOUNT
	.align		4
.L_555:
        /*0d08*/ 	.byte	0x04, 0x2f
        /*0d0a*/ 	.short	(.L_557 - .L_556)
	.align		4
.L_556:
        /*0d0c*/ 	.word	index@(_ZN10layer_norm13ln_bwd_kernelINS_13Kernel_traitsI13__nv_bfloat16S2_fS2_fjLj6144ELj1ELj1ELj8ELj16ENS_18Kernel_traits_baseILj6144ES2_S2_fS2_fjLj256EEEEELb0ELb0ELb0ELb0EEEvNS_9BwdParamsE)
        /*0d10*/ 	.word	0x000000b4


	//----- nvinfo : EIATTR_FRAME_SIZE
	.align		4
.L_557:
        /*0d14*/ 	.byte	0x04, 0x11
        /*0d16*/ 	.short	(.L_559 - .L_558)
	.align		4
.L_558:
        /*0d18*/ 	.word	index@(_ZN10layer_norm13ln_bwd_kernelINS_13Kernel_traitsI13__nv_bfloat16S2_fS2_fjLj6144ELj1ELj1ELj8ELj16ENS_18Kernel_traits_baseILj6144ES2_S2_fS2_fjLj256EEEEELb0ELb0ELb0ELb0EEEvNS_9BwdParamsE)
        /*0d1c*/ 	.word	0x00000000


	//----- nvinfo : EIATTR_REGCOUNT
	.align		4
.L_559:
        /*0d20*/ 	.byte	0x04, 0x2f
        /*0d22*/ 	.short	(.L_561 - .L_560)
	.align		4
.L_560:
        /*0d24*/ 	.word	index@(_ZN10layer_norm13ln_bwd_kernelINS_13Kernel_traitsIf13__nv_bfloat16S2_S2_fjLj6144ELj1ELj1ELj8ELj16ENS_18Kernel_traits_baseILj6144EfS2_S2_S2_fjLj256EEEEELb1ELb1ELb1ELb1EEEvNS_9BwdParamsE)
        /*0d28*/ 	.word	0x000000ee


	//----- nvinfo : EIATTR_FRAME_SIZE
	.align		4
.L_561:
        /*0d2c*/ 	.byte	0x04, 0x11
        /*0d2e*/ 	.short	(.L_563 - .L_562)
	.align		4
.L_562:
        /*0d30*/ 	.word	index@(_ZN10layer_norm13ln_bwd_kernelINS_13Kernel_traitsIf13__nv_bfloat16S2_S2_fjLj6144ELj1ELj1ELj8ELj16ENS_18Kernel_traits_baseILj6144EfS2_S2_S2_fjLj256EEEEELb1ELb1ELb1ELb1EEEvNS_9BwdParamsE)
        /*0d34*/ 	.word	0x00000000


	//----- nvinfo : EIATTR_REGCOUNT
	.align		4
.L_563:
        /*0d38*/ 	.byte	0x04, 0x2f
        /*0d3a*/ 	.short	(.L_565 - .L_564)
	.align		4
.L_564:
        /*0d3c*/ 	.word	index@(_ZN10layer_norm22ln_bwd_finalize_kernelINS_22Kernel_traits_finalizeILj6144Ef13__nv_bfloat16S2_S2_fjLb1ELj1024ELj4ENS_18Kernel_traits_baseILj6144EfS2_S2_S2_fjLj1024EEEEELb1ELb1EEEvNS_9BwdParamsE)
        /*0d40*/ 	.word	0x00000020


	//----- nvinfo : EIATTR_FRAME_SIZE
	.align		4
.L_565:
        /*0d44*/ 	.byte	0x04, 0x11
        /*0d46*/ 	.short	(.L_567 - .L_566)
	.align		4
.L_566:
        /*0d48*/ 	.word	index@(_ZN10layer_norm22ln_bwd_finalize_kernelINS_22Kernel_traits_finalizeILj6144Ef13__nv_bfloat16S2_S2_fjLb1ELj1024ELj4ENS_18Kernel_traits_baseILj6144EfS2_S2_S2_fjLj1024EEEEELb1ELb1EEEvNS_9BwdParamsE)
        /*0d4c*/ 	.word	0x00000000


	//----- nvinfo : EIATTR_REGCOUNT
	.align		4
.L_567:
        /*0d50*/ 	.byte	0x04, 0x2f
        /*0d52*/ 	.short	(.L_569 - .L_568)
	.align		4
.L_568:
        /*0d54*/ 	.word	index@(_ZN10layer_norm13ln_bwd_kernelINS_13Kernel_traitsIf13__nv_bfloat16S2_S2_fjLj6144ELj1ELj1ELj8ELj16ENS_18Kernel_traits_baseILj6144EfS2_S2_S2_fjLj256EEEEELb1ELb1ELb1ELb0EEEvNS_9BwdParamsE)
        /*0d58*/ 	.word	0x000000e6


	//----- nvinfo : EIATTR_FRAME_SIZE
	.align		4
.L_569:
        /*0d5c*/ 	.byte	0x04, 0x11
        /*0d5e*/ 	.short	(.L_571 - .L_570)
	.align		4
.L_570:
        /*0d60*/ 	.word	index@(_ZN10layer_norm13ln_bwd_kernelINS_13Kernel_traitsIf13__nv_bfloat16S2_S2_fjLj6144ELj1ELj1ELj8ELj16ENS_18Kernel_traits_baseILj6144EfS2_S2_S2_fjLj256EEEEELb1ELb1ELb1ELb0EEEvNS_9BwdParamsE)
        /*0d64*/ 	.word	0x00000000


	//----- nvinfo : EIATTR_REGCOUNT
	.align		4
.L_571:
        /*0d68*/ 	.byte	0x04, 0x2f
        /*0d6a*/ 	.short	(.L_573 - .L_572)
	.align		4
.L_572:
        /*0d6c*/ 	.word	index@(_ZN10layer_norm22ln_bwd_finalize_kernelINS_22Kernel_traits_finalizeILj6144Ef13__nv_bfloat16S2_S2_fjLb1ELj1024ELj4ENS_18Kernel_traits_baseILj6144EfS2_S2_S2_fjLj1024EEEEELb1ELb0EEEvNS_9BwdParamsE)
        /*0d70*/ 	.word	0x00000020


	//----- nvinfo : EIATTR_FRAME_SIZE
	.align		4
.L_573:
        /*0d74*/ 	.byte	0x04, 0x11
        /*0d76*/ 	.short	(.L_575 - .L_574)
	.align		4
.L_574:
        /*0d78*/ 	.word	index@(_ZN10layer_norm22ln_bwd_finalize_kernelINS_22Kernel_traits_finalizeILj6144Ef13__nv_bfloat16S2_S2_fjLb1ELj1024ELj4ENS_18Kernel_traits_baseILj6144EfS2_S2_S2_fjLj1024EEEEELb1ELb0EEEvNS_9BwdParamsE)
        /*0d7c*/ 	.word	0x00000000


	//----- nvinfo : EIATTR_REGCOUNT
	.align		4
.L_575:
        /*0d80*/ 	.byte	0x04, 0x2f
        /*0d82*/ 	.short	(.L_577 - .L_576)
	.align		4
.L_576:
        /*0d84*/ 	.word	index@(_ZN10layer_norm13ln_bwd_kernelINS_13Kernel_traitsIf13__nv_bfloat16S2_S2_fjLj6144ELj1ELj1ELj8ELj16ENS_18Kernel_traits_baseILj6144EfS2_S2_S2_fjLj256EEEEELb1ELb1ELb0ELb1EEEvNS_9BwdParamsE)
        /*0d88*/ 	.word	0x000000ee


	//----- nvinfo : EIATTR_FRAME_SIZE
	.align		4
.L_577:
        /*0d8c*/ 	.byte	0x04, 0x11
        /*0d8e*/ 	.short	(.L_579 - .L_578)
	.align		4
.L_578:
        /*0d90*/ 	.word	index@(_ZN10layer_norm13ln_bwd_kernelINS_13Kernel_traitsIf13__nv_bfloat16S2_S2_fjLj6144ELj1ELj1ELj8ELj16ENS_18Kernel_traits_baseILj6144EfS2_S2_S2_fjLj256EEEEELb1ELb1ELb0ELb1EEEvNS_9BwdParamsE)
        /*0d94*/ 	.word	0x00000000


	//----- nvinfo : EIATTR_REGCOUNT
	.align		4
.L_579:
        /*0d98*/ 	.byte	0x04, 0x2f
        /*0d9a*/ 	.short	(.L_581 - .L_580)
	.align		4
.L_580:
        /*0d9c*/ 	.word	index@(_ZN10layer_norm13ln_bwd_kernelINS_13Kernel_traitsIf13__nv_bfloat16S2_S2_fjLj6144ELj1ELj1ELj8ELj16ENS_18Kernel_traits_baseILj6144EfS2_S2_S2_fjLj256EEEEELb1ELb1ELb0ELb0EEEvNS_9BwdParamsE)
        /*0da0*/ 	.word	0x000000e2


	//----- nvinfo : EIATTR_FRAME_SIZE
	.align		4
.L_581:
        /*0da4*/ 	.byte	0x04, 0x11
        /*0da6*/ 	.short	(.L_583 - .L_582)
	.align		4
.L_582:
        /*0da8*/ 	.word	index@(_ZN10layer_norm13ln_bwd_kernelINS_13Kernel_traitsIf13__nv_bfloat16S2_S2_fjLj6144ELj1ELj1ELj8ELj16ENS_18Kernel_traits_baseILj6144EfS2_S2_S2_fjLj256EEEEELb1ELb1ELb0ELb0EEEvNS_9BwdParamsE)
        /*0dac*/ 	.word	0x00000000


	//----- nvinfo : EIATTR_REGCOUNT
	.align		4
.L_583:
        /*0db0*/ 	.byte	0x04, 0x2f
        /*0db2*/ 	.short	(.L_585 - .L_584)
	.align		4
.L_584:
        /*0db4*/ 	.word	index@(_ZN10layer_norm13ln_bwd_kernelINS_13Kernel_traitsIf13__nv_bfloat16S2_S2_fjLj6144ELj1ELj1ELj8ELj16ENS_18Kernel_traits_baseILj6144EfS2_S2_S2_fjLj256EEEEELb1ELb0ELb1ELb1EEEvNS_9BwdParamsE)
        /*0db8*/ 	.word	0x000000bc


	//----- nvinfo : EIATTR_FRAME_SIZE
	.align		4
.L_585:
        /*0dbc*/ 	.byte	0x04, 0x11
        /*0dbe*/ 	.short	(.L_587 - .L_586)
	.align		4
.L_586:
        /*0dc0*/ 	.word	index@(_ZN10layer_norm13ln_bwd_kernelINS_13Kernel_traitsIf13__nv_bfloat16S2_S2_fjLj6144ELj1ELj1ELj8ELj16ENS_18Kernel_traits_baseILj6144EfS2_S2_S2_fjLj256EEEEELb1ELb0ELb1ELb1EEEvNS_9BwdParamsE)
        /*0dc4*/ 	.word	0x00000000


	//----- nvinfo : EIATTR_REGCOUNT
	.align		4
.L_587:
        /*0dc8*/ 	.byte	0x04, 0x2f
        /*0dca*/ 	.short	(.L_589 - .L_588)
	.align		4
.L_588:
        /*0dcc*/ 	.word	index@(_ZN10layer_norm22ln_bwd_finalize_kernelINS_22Kernel_traits_finalizeILj6144Ef13__nv_bfloat16S2_S2_fjLb0ELj1024ELj4ENS_18Kernel_traits_baseILj6144EfS2_S2_S2_fjLj1024EEEEELb0ELb1EEEvNS_9BwdParamsE)
        /*0dd0*/ 	.word	0x0000003f


	//----- nvinfo : EIATTR_FRAME_SIZE
	.align		4
.L_589:
        /*0dd4*/ 	.byte	0x04, 0x11
        /*0dd6*/ 	.short	(.L_591 - .L_590)
	.align		4
.L_590:
        /*0dd8*/ 	.word	index@(_ZN10layer_norm22ln_bwd_finalize_kernelINS_22Kernel_traits_finalizeILj6144Ef13__nv_bfloat16S2_S2_fjLb0ELj1024ELj4ENS_18Kernel_traits_baseILj6144EfS2_S2_S2_fjLj1024EEEEELb0ELb1EEEvNS_9BwdParamsE)
        /*0ddc*/ 	.word	0x00000000


	//----- nvinfo : EIATTR_REGCOUNT
	.align		4
.L_591:
        /*0de0*/ 	.byte	0x04, 0x2f
        /*0de2*/ 	.short	(.L_593 - .L_592)
	.align		4
.L_592:
        /*0de4*/ 	.word	index@(_ZN10layer_norm13ln_bwd_kernelINS_13Kernel_traitsIf13__nv_bfloat16S2_S2_fjLj6144ELj1ELj1ELj8ELj16ENS_18Kernel_traits_baseILj6144EfS2_S2_S2_fjLj256EEEEELb1ELb0ELb1ELb0EEEvNS_9BwdParamsE)
        /*0de8*/ 	.word	0x000000ac


	//----- nvinfo : EIATTR_FRAME_SIZE
	.align		4
.L_593:
        /*0dec*/ 	.byte	0x04, 0x11
        /*0dee*/ 	.short	(.L_595 - .L_594)
	.align		4
.L_594:
        /*0df0*/ 	.word	index@(_ZN10layer_norm13ln_bwd_kernelINS_13Kernel_traitsIf13__nv_bfloat16S2_S2_fjLj6144ELj1ELj1ELj8ELj16ENS_18Kernel_traits_baseILj6144EfS2_S2_S2_fjLj256EEEEELb1ELb0ELb1ELb0EEEvNS_9BwdParamsE)
        /*0df4*/ 	.word	0x00000000


	//----- nvinfo : EIATTR_REGCOUNT
	.align		4
.L_595:
        /*0df8*/ 	.byte	0x04, 0x2f
        /*0dfa*/ 	.short	(.L_597 - .L_596)
	.align		4
.L_596:
        /*0dfc*/ 	.word	index@(_ZN10layer_norm22ln_bwd_finalize_kernelINS_22Kernel_traits_finalizeILj6144Ef13__nv_bfloat16S2_S2_fjLb0ELj1024ELj4ENS_18Kernel_traits_baseILj6144EfS2_S2_S2_fjLj1024EEEEELb0ELb0EEEvNS_9BwdParamsE)
        /*0e00*/ 	.word	0x0000003f


	//----- nvinfo : EIATTR_FRAME_SIZE
	.align		4
.L_597:
        /*0e04*/ 	.byte	0x04, 0x11
        /*0e06*/ 	.short	(.L_599 - .L_598)
	.align		4
.L_598:
        /*0e08*/ 	.word	index@(_ZN10layer_norm22ln_bwd_finalize_kernelINS_22Kernel_traits_finalizeILj6144Ef13__nv_bfloat16S2_S2_fjLb0ELj1024ELj4ENS_18Kernel_traits_baseILj6144EfS2_S2_S2_fjLj1024EEEEELb0ELb0EEEvNS_9BwdParamsE)
        /*0e0c*/ 	.word	0x00000000


	//----- nvinfo : EIATTR_REGCOUNT
	.align		4
.L_599:
        /*0e10*/ 	.byte	0x04, 0x2f
        /*0e12*/ 	.short	(.L_601 - .L_600)
	.align		4
.L_600:
        /*0e14*/ 	.word	index@(_ZN10layer_norm13ln_bwd_kernelINS_13Kernel_traitsIf13__nv_bfloat16S2_S2_fjLj6144ELj1ELj1ELj8ELj16ENS_18Kernel_traits_baseILj6144EfS2_S2_S2_fjLj256EEEEELb1ELb0ELb0ELb1EEEvNS_9BwdParamsE)
        /*0e18*/ 	.word	0x000000b3


	//----- nvinfo : EIATTR_FRAME_SIZE
	.align		4
.L_601:
        /*0e1c*/ 	.byte	0x04, 0x11
        /*0e1e*/ 	.short	(.L_603 - .L_602)
	.align		4
.L_602:
        /*0e20*/ 	.word	index@(_ZN10layer_norm13ln_bwd_kernelINS_13Kernel_traitsIf13__nv_bfloat16S2_S2_fjLj6144ELj1ELj1ELj8ELj16ENS_18Kernel_traits_baseILj6144EfS2_S2_S2_fjLj256EEEEELb1ELb0ELb0ELb1EEEvNS_9BwdParamsE)
        /*0e24*/ 	.word	0x00000000


	//----- nvinfo : EIATTR_REGCOUNT
	.align		4
.L_603:
        /*0e28*/ 	.byte	0x04, 0x2f
        /*0e2a*/ 	.short	(.L_605 - .L_604)
	.align		4
.L_604:
        /*0e2c*/ 	.word	index@(_ZN10layer_norm13ln_bwd_kernelINS_13Kernel_traitsIf13__nv_bfloat16S2_S2_fjLj6144ELj1ELj1ELj8ELj16ENS_18Kernel_traits_baseILj6144EfS2_S2_S2_fjLj256EEEEELb1ELb0ELb0ELb0EEEvNS_9BwdParamsE)
        /*0e30*/ 	.word	0x000000a9


	//----- nvinfo : EIATTR_FRAME_SIZE
	.align		4
.L_605:
        /*0e34*/ 	.byte	0x04, 0x11
        /*0e36*/ 	.short	(.L_607 - .L_606)
	.align		4
.L_606:
        /*0e38*/ 	.word	index@(_ZN10layer_norm13ln_bwd_kernelINS_13Kernel_traitsIf13__nv_bfloat16S2_S2_fjLj6144ELj1ELj1ELj8ELj16ENS_18Kernel_traits_baseILj6144EfS2_S2_S2_fjLj256EEEEELb1ELb0ELb0ELb0EEEvNS_9BwdParamsE)
        /*0e3c*/ 	.word	0x00000000


	//----- nvinfo : EIATTR_REGCOUNT
	.align		4
.L_607:
        /*0e40*/ 	.byte	0x04, 0x2f
        /*0e42*/ 	.short	(.L_609 - .L_608)
	.align		4
.L_608:
        /*0e44*/ 	.word	index@(_ZN10layer_norm13ln_bwd_kernelINS_13Kernel_traitsIf13__nv_bfloat16S2_S2_fjLj6144ELj1ELj1ELj8ELj16ENS_18Kernel_traits_baseILj6144EfS2_S2_S2_fjLj256EEEEELb0ELb1ELb1ELb1EEEvNS_9BwdParamsE)
        /*0e48*/ 	.word	0x000000e0


	//----- nvinfo : EIATTR_FRAME_SIZE
	.align		4
.L_609:
        /*0e4c*/ 	.byte	0x04, 0x11
        /*0e4e*/ 	.short	(.L_611 - .L_610)
	.align		4
.L_610:
        /*0e50*/ 	.word	index@(_ZN10layer_norm13ln_bwd_kernelINS_13Kernel_traitsIf13__nv_bfloat16S2_S2_fjLj6144ELj1ELj1ELj8ELj16ENS_18Kernel_traits_baseILj6144EfS2_S2_S2_fjLj256EEEEELb0ELb1ELb1ELb1EEEvNS_9BwdParamsE)
        /*0e54*/ 	.word	0x00000000


	//----- nvinfo : EIATTR_REGCOUNT
	.align		4
.L_611:
        /*0e58*/ 	.byte	0x04, 0x2f
        /*0e5a*/ 	.short	(.L_613 - .L_612)
	.align		4
.L_612:
        /*0e5c*/ 	.word	index@(_ZN10layer_norm13ln_bwd_kernelINS_13Kernel_traitsIf13__nv_bfloat16S2_S2_fjLj6144ELj1ELj1ELj8ELj16ENS_18Kernel_traits_baseILj6144EfS2_S2_S2_fjLj256EEEEELb0ELb1ELb1ELb0EEEvNS_9BwdParamsE)
        /*0e60*/ 	.word	0x000000dc


	//----- nvinfo : EIATTR_FRAME_SIZE
	.align		4
.L_613:
        /*0e64*/ 	.byte	0x04, 0x11
        /*0e66*/ 	.short	(.L_615 - .L_614)
	.align		4
.L_614:
        /*0e68*/ 	.word	index@(_ZN10layer_norm13ln_bwd_kernelINS_13Kernel_traitsIf13__nv_bfloat16S2_S2_fjLj6144ELj1ELj1ELj8ELj16ENS_18Kernel_traits_baseILj6144EfS2_S2_S2_fjLj256EEEEELb0ELb1ELb1ELb0EEEvNS_9BwdParamsE)
        /*0e6c*/ 	.word	0x00000000


	//----- nvinfo : EIATTR_REGCOUNT
	.align		4
.L_615:
        /*0e70*/ 	.byte	0x04, 0x2f
        /*0e72*/ 	.short	(.L_617 - .L_616)
	.align		4
.L_616:
        /*0e74*/ 	.word	index@(_ZN10layer_norm13ln_bwd_kernelINS_13Kernel_traitsIf13__nv_bfloat16S2_S2_fjLj6144ELj1ELj1ELj8ELj16ENS_18Kernel_traits_baseILj6144EfS2_S2_S2_fjLj256EEEEELb0ELb1ELb0ELb1EEEvNS_9BwdParamsE)
        /*0e78*/ 	.word	0x000000ed


	//----- nvinfo : EIATTR_FRAME_SIZE
	.align		4
.L_617:
        /*0e7c*/ 	.byte	0x04, 0x11
        /*0e7e*/ 	.short	(.L_619 - .L_618)
	.align		4
.L_618:
        /*0e80*/ 	.word	index@(_ZN10layer_norm13ln_bwd_kernelINS_13Kernel_traitsIf13__nv_bfloat16S2_S2_fjLj6144ELj1ELj1ELj8ELj16ENS_18Kernel_traits_baseILj6144EfS2_S2_S2_fjLj256EEEEELb0ELb1ELb0ELb1EEEvNS_9BwdParamsE)
        /*0e84*/ 	.word	0x00000000


	//----- nvinfo : EIATTR_REGCOUNT
	.align		4
.L_619:
        /*0e88*/ 	.byte	0x04, 0x2f
        /*0e8a*/ 	.short	(.L_621 - .L_620)
	.align		4
.L_620:
        /*0e8c*/ 	.word	index@(_ZN10layer_norm13ln_bwd_kernelINS_13Kernel_traitsIf13__nv_bfloat16S2_S2_fjLj6144ELj1ELj1ELj8ELj16ENS_18Kernel_traits_baseILj6144EfS2_S2_S2_fjLj256EEEEELb0ELb1ELb0ELb0EEEvNS_9BwdParamsE)
        /*0e90*/ 	.word	0x000000de


	//----- nvinfo : EIATTR_FRAME_SIZE
	.align		4
.L_621:
        /*0e94*/ 	.byte	0x04, 0x11
        /*0e96*/ 	.short	(.L_623 - .L_622)
	.align		4
.L_622:
        /*0e98*/ 	.word	index@(_ZN10layer_norm13ln_bwd_kernelINS_13Kernel_traitsIf13__nv_bfloat16S2_S2_fjLj6144ELj1ELj1ELj8ELj16ENS_18Kernel_traits_baseILj6144EfS2_S2_S2_fjLj256EEEEELb0ELb1ELb0ELb0EEEvNS_9BwdParamsE)
        /*0e9c*/ 	.word	0x00000000


	//----- nvinfo : EIATTR_REGCOUNT
	.align		4
.L_623:
        /*0ea0*/ 	.byte	0x04, 0x2f
        /*0ea2*/ 	.short	(.L_625 - .L_624)
	.align		4
.L_624:
        /*0ea4*/ 	.word	index@(_ZN10layer_norm13ln_bwd_kernelINS_13Kernel_traitsIf13__nv_bfloat16S2_S2_fjLj6144ELj1ELj1ELj8ELj16ENS_18Kernel_traits_baseILj6144EfS2_S2_S2_fjLj256EEEEELb0ELb0ELb1ELb1EEEvNS_9BwdParamsE)
        /*0ea8*/ 	.word	0x000000b2


	//----- nvinfo : EIATTR_FRAME_SIZE
	.align		4
.L_625:
        /*0eac*/ 	.byte	0x04, 0x11
        /*0eae*/ 	.short	(.L_627 - .L_626)
	.align		4
.L_626:
        /*0eb0*/ 	.word	index@(_ZN10layer_norm13ln_bwd_kernelINS_13Kernel_traitsIf13__nv_bfloat16S2_S2_fjLj6144ELj1ELj1ELj8ELj16ENS_18Kernel_traits_baseILj6144EfS2_S2_S2_fjLj256EEEEELb0ELb0ELb1ELb1EEEvNS_9BwdParamsE)
        /*0eb4*/ 	.word	0x00000000


	//----- nvinfo : EIATTR_REGCOUNT
	.align		4
.L_627:
        /*0eb8*/ 	.byte	0x04, 0x2f
        /*0eba*/ 	.short	(.L_629 - .L_628)
	.align		4
.L_628:
        /*0ebc*/ 	.word	index@(_ZN10layer_norm13ln_bwd_kernelINS_13Kernel_traitsIf13__nv_bfloat16S2_S2_fjLj6144ELj1ELj1ELj8ELj16ENS_18Kernel_traits_baseILj6144EfS2_S2_S2_fjLj256EEEEELb0ELb0ELb1ELb0EEEvNS_9BwdParamsE)
        /*0ec0*/ 	.word	0x000000ac


	//----- nvinfo : EIATTR_FRAME_SIZE
	.align		4
.L_629:
        /*0ec4*/ 	.byte	0x04, 0x11
        /*0ec6*/ 	.short	(.L_631 - .L_630)
	.align		4
.L_630:
        /*0ec8*/ 	.word	index@(_ZN10layer_norm13ln_bwd_kernelINS_13Kernel_traitsIf13__nv_bfloat16S2_S2_fjLj6144ELj1ELj1ELj8ELj16ENS_18Kernel_traits_baseILj6144EfS2_S2_S2_fjLj256EEEEELb0ELb0ELb1ELb0EEEvNS_9BwdParamsE)
        /*0ecc*/ 	.word	0x00000000


	//----- nvinfo : EIATTR_REGCOUNT
	.align		4
.L_631:
        /*0ed0*/ 	.byte	0x04, 0x2f
        /*0ed2*/ 	.short	(.L_633 - .L_632)
	.align		4
.L_632:
        /*0ed4*/ 	.word	index@(_ZN10layer_norm13ln_bwd_kernelINS_13Kernel_traitsIf13__nv_bfloat16S2_S2_fjLj6144ELj1ELj1ELj8ELj16ENS_18Kernel_traits_baseILj6144EfS2_S2_S2_fjLj256EEEEELb0ELb0ELb0ELb1EEEvNS_9BwdParamsE)
        /*0ed8*/ 	.word	0x000000b1


	//----- nvinfo : EIATTR_FRAME_SIZE
	.align		4
.L_633:
        /*0edc*/ 	.byte	0x04, 0x11
        /*0ede*/ 	.short	(.L_635 - .L_634)
	.align		4
.L_634:
        /*0ee0*/ 	.word	index@(_ZN10layer_norm13ln_bwd_kernelINS_13Kernel_traitsIf13__nv_bfloat16S2_S2_fjLj6144ELj1ELj1ELj8ELj16ENS_18Kernel_traits_baseILj6144EfS2_S2_S2_fjLj256EEEEELb0ELb0ELb0ELb1EEEvNS_9BwdParamsE)
        /*0ee4*/ 	.word	0x00000000


	//----- nvinfo : EIATTR_REGCOUNT
	.align		4
.L_635:
        /*0ee8*/ 	.byte	0x04, 0x2f
        /*0eea*/ 	.short	(.L_637 - .L_636)
	.align		4
.L_636:
        /*0eec*/ 	.word	index@(_ZN10layer_norm13ln_bwd_kernelINS_13Kernel_traitsIf13__nv_bfloat16S2_S2_fjLj6144ELj1ELj1ELj8ELj16ENS_18Kernel_traits_baseILj6144EfS2_S2_S2_fjLj256EEEEELb0ELb0ELb0ELb0EEEvNS_9BwdParamsE)
        /*0ef0*/ 	.word	0x000000a4


	//----- nvinfo : EIATTR_FRAME_SIZE
	.align		4
.L_637:
        /*0ef4*/ 	.byte	0x04, 0x11
        /*0ef6*/ 	.short	(.L_639 - .L_638)
	.align		4
.L_638:
        /*0ef8*/ 	.word	index@(_ZN10layer_norm13ln_bwd_kernelINS_13Kernel_traitsIf13__nv_bfloat16S2_S2_fjLj6144ELj1ELj1ELj8ELj16ENS_18Kernel_traits_baseILj6144EfS2_S2_S2_fjLj256EEEEELb0ELb0ELb0ELb0EEEvNS_9BwdParamsE)
        /*0efc*/ 	.word	0x00000000


	//----- nvinfo : EIATTR_REGCOUNT
	.align		4
.L_639:
        /*0f00*/ 	.byte	0x04, 0x2f
        /*0f02*/ 	.short	(.L_641 - .L_640)
	.align		4
.L_640:
        /*0f04*/ 	.word	index@(_ZN10layer_norm13ln_bwd_kernelINS_13Kernel_traitsI6__halfS2_S2_S2_fjLj6144ELj1ELj1ELj8ELj16ENS_18Kernel_traits_baseILj6144ES2_S2_S2_S2_fjLj256EEEEELb1ELb1ELb1ELb1EEEvNS_9BwdParamsE)
        /*0f08*/ 	.word	0x000000cc


	//----- nvinfo : EIATTR_FRAME_SIZE
	.align		4
.L_641:
        /*0f0c*/ 	.byte	0x04, 0x11
        /*0f0e*/ 	.short	(.L_643 - .L_642)
	.align		4
.L_642:
        /*0f10*/ 	.word	index@(_ZN10layer_norm13ln_bwd_kernelINS_13Kernel_traitsI6__halfS2_S2_S2_fjLj6144ELj1ELj1ELj8ELj16ENS_18Kernel_traits_baseILj6144ES2_S2_S2_S2_fjLj256EEEEELb1ELb1ELb1ELb1EEEvNS_9BwdParamsE)
        /*0f14*/ 	.word	0x00000000


	//----- nvinfo : EIATTR_REGCOUNT
	.align		4
.L_643:
        /*0f18*/ 	.byte	0x04, 0x2f
        /*0f1a*/ 	.short	(.L_645 - .L_644)
	.align		4
.L_644:
        /*0f1c*/ 	.word	index@(_ZN10layer_norm22ln_bwd_finalize_kernelINS_22Kernel_traits_finalizeILj6144E6__halfS2_S2_S2_fjLb1ELj1024ELj4ENS_18Kernel_traits_baseILj6144ES2_S2_S2_S2_fjLj1024EEEEELb1ELb1EEEvNS_9BwdParamsE)
        /*0f20*/ 	.word	0x00000020


	//----- nvinfo : EIATTR_FRAME_SIZE
	.align		4
.L_645:
        /*0f24*/ 	.byte	0x04, 0x11
        /*0f26*/ 	.short	(.L_647 - .L_646)
	.align		4
.L_646:
        /*0f28*/ 	.word	index@(_ZN10layer_norm22ln_bwd_finalize_kernelINS_22Kernel_traits_finalizeILj6144E6__halfS2_S2_S2_fjLb1ELj1024ELj4ENS_18Kernel_traits_baseILj6144ES2_S2_S2_S2_fjLj1024EEEEELb1ELb1EEEvNS_9BwdParamsE)
        /*0f2c*/ 	.word	0x00000000


	//----- nvinfo : EIATTR_REGCOUNT
	.align		4
.L_647:
        /*0f30*/ 	.byte	0x04, 0x2f
        /*0f32*/ 	.short	(.L_649 - .L_648)
	.align		4
.L_648:
        /*0f34*/ 	.word	index@(_ZN10layer_norm13ln_bwd_kernelINS_13Kernel_traitsI6__halfS2_S2_S2_fjLj6144ELj1ELj1ELj8ELj16ENS_18Kernel_traits_baseILj6144ES2_S2_S2_S2_fjLj256EEEEELb1ELb1ELb1ELb0EEEvNS_9BwdParamsE)
        /*0f38*/ 	.word	0x000000cd


	//----- nvinfo : EIATTR_FRAME_SIZE
	.align		4
.L_649:
        /*0f3c*/ 	.byte	0x04, 0x11
        /*0f3e*/ 	.short	(.L_651 - .L_650)
	.align		4
.L_650:
        /*0f40*/ 	.word	index@(_ZN10layer_norm13ln_bwd_kernelINS_13Kernel_traitsI6__halfS2_S2_S2_fjLj6144ELj1ELj1ELj8ELj16ENS_18Kernel_traits_baseILj6144ES2_S2_S2_S2_fjLj256EEEEELb1ELb1ELb1ELb0EEEvNS_9BwdParamsE)
        /*0f44*/ 	.word	0x00000000


	//----- nvinfo : EIATTR_REGCOUNT
	.align		4
.L_651:
        /*0f48*/ 	.byte	0x04, 0x2f
        /*0f4a*/ 	.short	(.L_653 - .L_652)
	.align		4
.L_652:
        /*0f4c*/ 	.word	index@(_ZN10layer_norm22ln_bwd_finalize_kernelINS_22Kernel_traits_finalizeILj6144E6__halfS2_S2_S2_fjLb1ELj1024ELj4ENS_18Kernel_traits_baseILj6144ES2_S2_S2_S2_fjLj1024EEEEELb1ELb0EEEvNS_9BwdParamsE)
        /*0f50*/ 	.word	0x00000020


	//----- nvinfo : EIATTR_FRAME_SIZE
	.align		4
.L_653:
        /*0f54*/ 	.byte	0x04, 0x11
        /*0f56*/ 	.short	(.L_655 - .L_654)
	.align		4
.L_654:
        /*0f58*/ 	.word	index@(_ZN10layer_norm22ln_bwd_finalize_kernelINS_22Kernel_traits_finalizeILj6144E6__halfS2_S2_S2_fjLb1ELj1024ELj4ENS_18Kernel_traits_baseILj6144ES2_S2_S2_S2_fjLj1024EEEEELb1ELb0EEEvNS_9BwdParamsE)
        /*0f5c*/ 	.word	0x00000000


	//----- nvinfo : EIATTR_REGCOUNT
	.align		4
.L_655:
        /*0f60*/ 	.byte	0x04, 0x2f
        /*0f62*/ 	.short	(.L_657 - .L_656)
	.align		4
.L_656:
        /*0f64*/ 	.word	index@(_ZN10layer_norm13ln_bwd_kernelINS_13Kernel_traitsI6__halfS2_S2_S2_fjLj6144ELj1ELj1ELj8ELj16ENS_18Kernel_traits_baseILj6144ES2_S2_S2_S2_fjLj256EEEEELb1ELb1ELb0ELb1EEEvNS_9BwdParamsE)
        /*0f68*/ 	.word	0x000000e8


	//----- nvinfo : EIATTR_FRAME_SIZE
	.align		4
.L_657:
        /*0f6c*/ 	.byte	0x04, 0x11
        /*0f6e*/ 	.short	(.L_659 - .L_658)
	.align		4
.L_658:
        /*0f70*/ 	.word	index@(_ZN10layer_norm13ln_bwd_kernelINS_13Kernel_traitsI6__halfS2_S2_S2_fjLj6144ELj1ELj1ELj8ELj16ENS_18Kernel_traits_baseILj6144ES2_S2_S2_S2_fjLj256EEEEELb1ELb1ELb0ELb1EEEvNS_9BwdParamsE)
        /*0f74*/ 	.word	0x00000000


	//----- nvinfo : EIATTR_REGCOUNT
	.align		4
.L_659:
        /*0f78*/ 	.byte	0x04, 0x2f
        /*0f7a*/ 	.short	(.L_661 - .L_660)
	.align		4
.L_660:
        /*0f7c*/ 	.word	index@(_ZN10layer_norm13ln_bwd_kernelINS_13Kernel_traitsI6__halfS2_S2_S2_fjLj6144ELj1ELj1ELj8ELj16ENS_18Kernel_traits_baseILj6144ES2_S2_S2_S2_fjLj256EEEEELb1ELb1ELb0ELb0EEEvNS_9BwdParamsE)
        /*0f80*/ 	.word	0x000000d0


	//----- nvinfo : EIATTR_FRAME_SIZE
	.align		4
.L_661:
        /*0f84*/ 	.byte	0x04, 0x11
        /*0f86*/ 	.short	(.L_663 - .L_662)
	.align		4
.L_662:
        /*0f88*/ 	.word	index@(_ZN10layer_norm13ln_bwd_kernelINS_13Kernel_traitsI6__halfS2_S2_S2_fjLj6144ELj1ELj1ELj8ELj16ENS_18Kernel_traits_baseILj6144ES2_S2_S2_S2_fjLj256EEEEELb1ELb1ELb0ELb0EEEvNS_9BwdParamsE)
        /*0f8c*/ 	.word	0x00000000


	//----- nvinfo : EIATTR_REGCOUNT
	.align		4
.L_663:
        /*0f90*/ 	.byte	0x04, 0x2f
        /*0f92*/ 	.short	(.L_665 - .L_664)
	.align		4
.L_664:
        /*0f94*/ 	.word	index@(_ZN10layer_norm13ln_bwd_kernelINS_13Kernel_traitsI6__halfS2_S2_S2_fjLj6144ELj1ELj1ELj8ELj16ENS_18Kernel_traits_baseILj6144ES2_S2_S2_S2_fjLj256EEEEELb1ELb0ELb1ELb1EEEvNS_9BwdParamsE)
        /*0f98*/ 	.word	0x000000a8


	//----- nvinfo : EIATTR_FRAME_SIZE
	.align		4
.L_665:
        /*0f9c*/ 	.byte	0x04, 0x11
        /*0f9e*/ 	.short	(.L_667 - .L_666)
	.align		4
.L_666:
        /*0fa0*/ 	.word	index@(_ZN10layer_norm13ln_bwd_kernelINS_13Kernel_traitsI6__halfS2_S2_S2_fjLj6144ELj1ELj1ELj8ELj16ENS_18Kernel_traits_baseILj6144ES2_S2_S2_S2_fjLj256EEEEELb1ELb0ELb1ELb1EEEvNS_9BwdParamsE)
        /*0fa4*/ 	.word	0x00000000


	//----- nvinfo : EIATTR_REGCOUNT
	.align		4
.L_667:
        /*0fa8*/ 	.byte	0x04, 0x2f
        /*0faa*/ 	.short	(.L_669 - .L_668)
	.align		4
.L_668:
        /*0fac*/ 	.word	index@(_ZN10layer_norm22ln_bwd_finalize_kernelINS_22Kernel_traits_finalizeILj6144E6__halfS2_S2_S2_fjLb0ELj1024ELj4ENS_18Kernel_traits_baseILj6144ES2_S2_S2_S2_fjLj1024EEEEELb0ELb1EEEvNS_9BwdParamsE)
        /*0fb0*/ 	.word	0x0000003f


	//----- nvinfo : EIATTR_FRAME_SIZE
	.align		4
.L_669:
        /*0fb4*/ 	.byte	0x04, 0x11
        /*0fb6*/ 	.short	(.L_671 - .L_670)
	.align		4
.L_670:
        /*0fb8*/ 	.word	index@(_ZN10layer_norm22ln_bwd_finalize_kernelINS_22Kernel_traits_finalizeILj6144E6__halfS2_S2_S2_fjLb0ELj1024ELj4ENS_18Kernel_traits_baseILj6144ES2_S2_S2_S2_fjLj1024EEEEELb0ELb1EEEvNS_9BwdParamsE)
        /*0fbc*/ 	.word	0x00000000


	//----- nvinfo : EIATTR_REGCOUNT
	.align		4
.L_671:
        /*0fc0*/ 	.byte	0x04, 0x2f
        /*0fc2*/ 	.short	(.L_673 - .L_672)
	.align		4
.L_672:
        /*0fc4*/ 	.word	index@(_ZN10layer_norm13ln_bwd_kernelINS_13Kernel_traitsI6__halfS2_S2_S2_fjLj6144ELj1ELj1ELj8ELj16ENS_18Kernel_traits_baseILj6144ES2_S2_S2_S2_fjLj256EEEEELb1ELb0ELb1ELb0EEEvNS_9BwdParamsE)
        /*0fc8*/ 	.word	0x000000a2


	//----- nvinfo : EIATTR_FRAME_SIZE
	.align		4
.L_673:
        /*0fcc*/ 	.byte	0x04, 0x11
        /*0fce*/ 	.short	(.L_675 - .L_674)
	.align		4
.L_674:
        /*0fd0*/ 	.word	index@(_ZN10layer_norm13ln_bwd_kernelINS_13Kernel_traitsI6__halfS2_S2_S2_fjLj6144ELj1ELj1ELj8ELj16ENS_18Kernel_traits_baseILj6144ES2_S2_S2_S2_fjLj256EEEEELb1ELb0ELb1ELb0EEEvNS_9BwdParamsE)
        /*0fd4*/ 	.word	0x00000000


	//----- nvinfo : EIATTR_REGCOUNT
	.align		4
.L_675:
        /*0fd8*/ 	.byte	0x04, 0x2f
        /*0fda*/ 	.short	(.L_677 - .L_676)
	.align		4
.L_676:
        /*0fdc*/ 	.word	index@(_ZN10layer_norm22ln_bwd_finalize_kernelINS_22Kernel_traits_finalizeILj6144E6__halfS2_S2_S2_fjLb0ELj1024ELj4ENS_18Kernel_traits_baseILj6144ES2_S2_S2_S2_fjLj1024EEEEELb0ELb0EEEvNS_9BwdParamsE)
        /*0fe0*/ 	.word	0x0000003f


	//----- nvinfo : EIATTR_FRAME_SIZE
	.align		4
.L_677:
        /*0fe4*/ 	.byte	0x04, 0x11
        /*0fe6*/ 	.short	(.L_679 - .L_678)
	.align		4
.L_678:
        /*0fe8*/ 	.word	index@(_ZN10layer_norm22ln_bwd_finalize_kernelINS_22Kernel_traits_finalizeILj6144E6__halfS2_S2_S2_fjLb0ELj1024ELj4ENS_18Kernel_traits_baseILj6144ES2_S2_S2_S2_fjLj1024EEEEELb0ELb0EEEvNS_9BwdParamsE)
        /*0fec*/ 	.word	0x00000000


	//----- nvinfo : EIATTR_REGCOUNT
	.align		4
.L_679:
        /*0ff0*/ 	.byte	0x04, 0x2f
        /*0ff2*/ 	.short	(.L_681 - .L_680)
	.align		4
.L_680:
        /*0ff4*/ 	.word	index@(_ZN10layer_norm13ln_bwd_kernelINS_13Kernel_traitsI6__halfS2_S2_S2_fjLj6144ELj1ELj1ELj8ELj16ENS_18Kernel_traits_baseILj6144ES2_S2_S2_S2_fjLj256EEEEELb1ELb0ELb0ELb1EEEvNS_9BwdParamsE)
        /*0ff8*/ 	.word	0x000000b6


	//----- nvinfo : EIATTR_FRAME_SIZE
	.align		4
.L_681:
        /*0ffc*/ 	.byte	0x04, 0x11
        /*0ffe*/ 	.short	(.L_683 - .L_682)
	.align		4
.L_682:
        /*1000*/ 	.word	index@(_ZN10layer_norm13ln_bwd_kernelINS_13Kernel_traitsI6__halfS2_S2_S2_fjLj6144ELj1ELj1ELj8ELj16ENS_18Kernel_traits_baseILj6144ES2_S2_S2_S2_fjLj256EEEEELb1ELb0ELb0ELb1EEEvNS_9BwdParamsE)
        /*1004*/ 	.word	0x00000000


	//----- nvinfo : EIATTR_REGCOUNT
	.align		4
.L_683:
        /*1008*/ 	.byte	0x04, 0x2f
        /*100a*/ 	.short	(.L_685 - .L_684)
	.align		4
.L_684:
        /*100c*/ 	.word	index@(_ZN10layer_norm13ln_bwd_kernelINS_13Kernel_traitsI6__halfS2_S2_S2_fjLj6144ELj1ELj1ELj8ELj16ENS_18Kernel_traits_baseILj6144ES2_S2_S2_S2_fjLj256EEEEELb1ELb0ELb0ELb0EEEvNS_9BwdParamsE)
        /*1010*/ 	.word	0x000000a4


	//----- nvinfo : EIATTR_FRAME_SIZE
	.align		4
.L_685:
        /*1014*/ 	.byte	0x04, 0x11
        /*1016*/ 	.short	(.L_687 - .L_686)
	.align		4
.L_686:
        /*1018*/ 	.word	index@(_ZN10layer_norm13ln_bwd_kernelINS_13Kernel_traitsI6__halfS2_S2_S2_fjLj6144ELj1ELj1ELj8ELj16ENS_18Kernel_traits_baseILj6144ES2_S2_S2_S2_fjLj256EEEEELb1ELb0ELb0ELb0EEEvNS_9BwdParamsE)
        /*101c*/ 	.word	0x00000000


	//----- nvinfo : EIATTR_REGCOUNT
	.align		4
.L_687:
        /*1020*/ 	.byte	0x04, 0x2f
        /*1022*/ 	.short	(.L_689 - .L_688)
	.align		4
.L_688:
        /*1024*/ 	.word	index@(_ZN10layer_norm13ln_bwd_kernelINS_13Kernel_traitsI6__halfS2_S2_S2_fjLj6144ELj1ELj1ELj8ELj16ENS_18Kernel_traits_baseILj6144ES2_S2_S2_S2_fjLj256EEEEELb0ELb1ELb1ELb1EEEvNS_9BwdParamsE)
        /*1028*/ 	.word	0x000000c8


	//----- nvinfo : EIATTR_FRAME_SIZE
	.align		4
.L_689:
        /*102c*/ 	.byte	0x04, 0x11
        /*102e*/ 	.short	(.L_691 - .L_690)
	.align		4
.L_690:
        /*1030*/ 	.word	index@(_ZN10layer_norm13ln_bwd_kernelINS_13Kernel_traitsI6__halfS2_S2_S2_fjLj6144ELj1ELj1ELj8ELj16ENS_18Kernel_traits_baseILj6144ES2_S2_S2_S2_fjLj256EEEEELb0ELb1ELb1ELb1EEEvNS_9BwdParamsE)
        /*1034*/ 	.word	0x00000000


	//----- nvinfo : EIATTR_REGCOUNT
	.align		4
.L_691:
        /*1038*/ 	.byte	0x04, 0x2f
        /*103a*/ 	.short	(.L_693 - .L_692)
	.align		4
.L_692:
        /*103c*/ 	.word	index@(_ZN10layer_norm13ln_bwd_kernelINS_13Kernel_traitsI6__halfS2_S2_S2_fjLj6144ELj1ELj1ELj8ELj16ENS_18Kernel_traits_baseILj6144ES2_S2_S2_S2_fjLj256EEEEELb0ELb1ELb1ELb0EEEvNS_9BwdParamsE)
        /*1040*/ 	.word	0x000000c6


	//----- nvinfo : EIATTR_FRAME_SIZE
	.align		4
.L_693:
        /*1044*/ 	.byte	0x04, 0x11
        /*1046*/ 	.short	(.L_695 - .L_694)
	.align		4
.L_694:
        /*1048*/ 	.word	index@(_ZN10layer_norm13ln_bwd_kernelINS_13Kernel_traitsI6__halfS2_S2_S2_fjLj6144ELj1ELj1ELj8ELj16ENS_18Kernel_traits_baseILj6144ES2_S2_S2_S2_fjLj256EEEEELb0ELb1ELb1ELb0EEEvNS_9BwdParamsE)
        /*104c*/ 	.word	0x00000000


	//----- nvinfo : EIATTR_REGCOUNT
	.align		4
.L_695:
        /*1050*/ 	.byte	0x04, 0x2f
        /*1052*/ 	.short	(.L_697 - .L_696)
	.align		4
.L_696:
        /*1054*/ 	.word	index@(_ZN10layer_norm13ln_bwd_kernelINS_13Kernel_traitsI6__halfS2_S2_S2_fjLj6144ELj1ELj1ELj8ELj16ENS_18Kernel_traits_baseILj6144ES2_S2_S2_S2_fjLj256EEEEELb0ELb1ELb0ELb1EEEvNS_9BwdParamsE)
        /*1058*/ 	.word	0x000000df


	//----- nvinfo : EIATTR_FRAME_SIZE
	.align		4
.L_697:
        /*105c*/ 	.byte	0x04, 0x11
        /*105e*/ 	.short	(.L_699 - .L_698)
	.align		4
.L_698:
        /*1060*/ 	.word	index@(_ZN10layer_norm13ln_bwd_kernelINS_13Kernel_traitsI6__halfS2_S2_S2_fjLj6144ELj1ELj1ELj8ELj16ENS_18Kernel_traits_baseILj6144ES2_S2_S2_S2_fjLj256EEEEELb0ELb1ELb0ELb1EEEvNS_9BwdParamsE)
        /*1064*/ 	.word	0x00000000


	//----- nvinfo : EIATTR_REGCOUNT
	.align		4
.L_699:
        /*1068*/ 	.byte	0x04, 0x2f
        /*106a*/ 	.short	(.L_701 - .L_700)
	.align		4
.L_700:
        /*106c*/ 	.word	index@(_ZN10layer_norm13ln_bwd_kernelINS_13Kernel_traitsI6__halfS2_S2_S2_fjLj6144ELj1ELj1ELj8ELj16ENS_18Kernel_traits_baseILj6144ES2_S2_S2_S2_fjLj256EEEEELb0ELb1ELb0ELb0EEEvNS_9BwdParamsE)
        /*1070*/ 	.word	0x000000c3


	//----- nvinfo : EIATTR_FRAME_SIZE
	.align		4
.L_701:
        /*1074*/ 	.byte	0x04, 0x11
        /*1076*/ 	.short	(.L_703 - .L_702)
	.align		4
.L_702:
        /*1078*/ 	.word	index@(_ZN10layer_norm13ln_bwd_kernelINS_13Kernel_traitsI6__halfS2_S2_S2_fjLj6144ELj1ELj1ELj8ELj16ENS_18Kernel_traits_baseILj6144ES2_S2_S2_S2_fjLj256EEEEELb0ELb1ELb0ELb0EEEvNS_9BwdParamsE)
        /*107c*/ 	.word	0x00000000


	//----- nvinfo : EIATTR_REGCOUNT
	.align		4
.L_703:
        /*1080*/ 	.byte	0x04, 0x2f
        /*1082*/ 	.short	(.L_705 - .L_704)
	.align		4
.L_704:
        /*1084*/ 	.word	index@(_ZN10layer_norm13ln_bwd_kernelINS_13Kernel_traitsI6__halfS2_S2_S2_fjLj6144ELj1ELj1ELj8ELj16ENS_18Kernel_traits_baseILj6144ES2_S2_S2_S2_fjLj256EEEEELb0ELb0ELb1ELb1EEEvNS_9BwdParamsE)
        /*1088*/ 	.word	0x000000a6


	//----- nvinfo : EIATTR_FRAME_SIZE
	.align		4
.L_705:
        /*108c*/ 	.byte	0x04, 0x11
        /*108e*/ 	.short	(.L_707 - .L_706)
	.align		4
.L_706:
        /*1090*/ 	.word	index@(_ZN10layer_norm13ln_bwd_kernelINS_13Kernel_traitsI6__halfS2_S2_S2_fjLj6144ELj1ELj1ELj8ELj16ENS_18Kernel_traits_baseILj6144ES2_S2_S2_S2_fjLj256EEEEELb0ELb0ELb1ELb1EEEvNS_9BwdParamsE)
        /*1094*/ 	.word	0x00000000


	//----- nvinfo : EIATTR_REGCOUNT
	.align		4
.L_707:
        /*1098*/ 	.byte	0x04, 0x2f
        /*109a*/ 	.short	(.L_709 - .L_708)
	.align		4
.L_708:
        /*109c*/ 	.word	index@(_ZN10layer_norm13ln_bwd_kernelINS_13Kernel_traitsI6__halfS2_S2_S2_fjLj6144ELj1ELj1ELj8ELj16ENS_18Kernel_traits_baseILj6144ES2_S2_S2_S2_fjLj256EEEEELb0ELb0ELb1ELb0EEEvNS_9BwdParamsE)
        /*10a0*/ 	.word	0x0000009f


	//----- nvinfo : EIATTR_FRAME_SIZE
	.align		4
.L_709:
        /*10a4*/ 	.byte	0x04, 0x11
        /*10a6*/ 	.short	(.L_711 - .L_710)
	.align		4
.L_710:
        /*10a8*/ 	.word	index@(_ZN10layer_norm13ln_bwd_kernelINS_13Kernel_traitsI6__halfS2_S2_S2_fjLj6144ELj1ELj1ELj8ELj16ENS_18Kernel_traits_baseILj6144ES2_S2_S2_S2_fjLj256EEEEELb0ELb0ELb1ELb0EEEvNS_9BwdParamsE)
        /*10ac*/ 	.word	0x00000000


	//----- nvinfo : EIATTR_REGCOUNT
	.align		4
.L_711:
        /*10b0*/ 	.byte	0x04, 0x2f
        /*10b2*/ 	.short	(.L_713 - .L_712)
	.align		4
.L_712:
        /*10b4*/ 	.word	index@(_ZN10layer_norm13ln_bwd_kernelINS_13Kernel_traitsI6__halfS2_S2_S2_fjLj6144ELj1ELj1ELj8ELj16ENS_18Kernel_traits_baseILj6144ES2_S2_S2_S2_fjLj256EEEEELb0ELb0ELb0ELb1EEEvNS_9BwdParamsE)
        /*10b8*/ 	.word	0x000000b0


	//----- nvinfo : EIATTR_FRAME_SIZE
	.align		4
.L_713:
        /*10bc*/ 	.byte	0x04, 0x11
        /*10be*/ 	.short	(.L_715 - .L_714)
	.align		4
.L_714:
        /*10c0*/ 	.word	index@(_ZN10layer_norm13ln_bwd_kernelINS_13Kernel_traitsI6__halfS2_S2_S2_fjLj6144ELj1ELj1ELj8ELj16ENS_18Kernel_traits_baseILj6144ES2_S2_S2_S2_fjLj256EEEEELb0ELb0ELb0ELb1EEEvNS_9BwdParamsE)
        /*10c4*/ 	.word	0x00000000


	//----- nvinfo : EIATTR_REGCOUNT
	.align		4
.L_715:
        /*10c8*/ 	.byte	0x04, 0x2f
        /*10ca*/ 	.short	(.L_717 - .L_716)
	.align		4
.L_716:
        /*10cc*/ 	.word	index@(_ZN10layer_norm13ln_bwd_kernelINS_13Kernel_traitsI6__halfS2_S2_S2_fjLj6144ELj1ELj1ELj8ELj16ENS_18Kernel_traits_baseILj6144ES2_S2_S2_S2_fjLj256EEEEELb0ELb0ELb0ELb0EEEvNS_9BwdParamsE)
        /*10d0*/ 	.word	0x0000009e


	//----- nvinfo : EIATTR_FRAME_SIZE
	.align		4
.L_717:
        /*10d4*/ 	.byte	0x04, 0x11
        /*10d6*/ 	.short	(.L_719 - .L_718)
	.align		4
.L_718:
        /*10d8*/ 	.word	index@(_ZN10layer_norm13ln_bwd_kernelINS_13Kernel_traitsI6__halfS2_S2_S2_fjLj6144ELj1ELj1ELj8ELj16ENS_18Kernel_traits_baseILj6144ES2_S2_S2_S2_fjLj256EEEEELb0ELb0ELb0ELb0EEEvNS_9BwdParamsE)
        /*10dc*/ 	.word	0x00000000


	//----- nvinfo : EIATTR_REGCOUNT
	.align		4
.L_719:
        /*10e0*/ 	.byte	0x04, 0x2f
        /*10e2*/ 	.short	(.L_721 - .L_720)
	.align		4
.L_720:
        /*10e4*/ 	.word	index@(_ZN10layer_norm13ln_bwd_kernelINS_13Kernel_traitsI13__nv_bfloat16S2_S2_S2_fjLj6144ELj1ELj1ELj8ELj16ENS_18Kernel_traits_baseILj6144ES2_S2_S2_S2_fjLj256EEEEELb1ELb1ELb1ELb1EEEvNS_9BwdParamsE)
        /*10e8*/ 	.word	0x000000dc


	//----- nvinfo : EIATTR_FRAME_SIZE
	.align		4
.L_721:
        /*10ec*/ 	.byte	0x04, 0x11
        /*10ee*/ 	.short	(.L_723 - .L_722)
	.align		4
.L_722:
        /*10f0*/ 	.word	index@(_ZN10layer_norm13ln_bwd_kernelINS_13Kernel_traitsI13__nv_bfloat16S2_S2_S2_fjLj6144ELj1ELj1ELj8ELj16ENS_18Kernel_traits_baseILj6144ES2_S2_S2_S2_fjLj256EEEEELb1ELb1ELb1ELb1EEEvNS_9BwdParamsE)
        /*10f4*/ 	.word	0x00000000


	//----- nvinfo : EIATTR_REGCOUNT
	.align		4
.L_723:
        /*10f8*/ 	.byte	0x04, 0x2f
        /*10fa*/ 	.short	(.L_725 - .L_724)
	.align		4
.L_724:
        /*10fc*/ 	.word	index@(_ZN10layer_norm22ln_bwd_finalize_kernelINS_22Kernel_traits_finalizeILj6144E13__nv_bfloat16S2_S2_S2_fjLb1ELj1024ELj4ENS_18Kernel_traits_baseILj6144ES2_S2_S2_S2_fjLj1024EEEEELb1ELb1EEEvNS_9BwdParamsE)
        /*1100*/ 	.word	0x00000020


	//----- nvinfo : EIATTR_FRAME_SIZE
	.align		4
.L_725:
        /*1104*/ 	.byte	0x04, 0x11
        /*1106*/ 	.short	(.L_727 - .L_726)
	.align		4
.L_726:
        /*1108*/ 	.word	index@(_ZN10layer_norm22ln_bwd_finalize_kernelINS_22Kernel_traits_finalizeILj6144E13__nv_bfloat16S2_S2_S2_fjLb1ELj1024ELj4ENS_18Kernel_traits_baseILj6144ES2_S2_S2_S2_fjLj1024EEEEELb1ELb1EEEvNS_9BwdParamsE)
        /*110c*/ 	.word	0x00000000


	//----- nvinfo : EIATTR_REGCOUNT
	.align		4
.L_727:
        /*1110*/ 	.byte	0x04, 0x2f
        /*1112*/ 	.short	(.L_729 - .L_728)
	.align		4
.L_728:
        /*1114*/ 	.word	index@(_ZN10layer_norm13ln_bwd_kernelINS_13Kernel_traitsI13__nv_bfloat16S2_S2_S2_fjLj6144ELj1ELj1ELj8ELj16ENS_18Kernel_traits_baseILj6144ES2_S2_S2_S2_fjLj256EEEEELb1ELb1ELb1ELb0EEEvNS_9BwdParamsE)
        /*1118*/ 	.word	0x000000d4


	//----- nvinfo : EIATTR_FRAME_SIZE
	.align		4
.L_729:
        /*111c*/ 	.byte	0x04, 0x11
        /*111e*/ 	.short	(.L_731 - .L_730)
	.align		4
.L_730:
        /*1120*/ 	.word	index@(_ZN10layer_norm13ln_bwd_kernelINS_13Kernel_traitsI13__nv_bfloat16S2_S2_S2_fjLj6144ELj1ELj1ELj8ELj16ENS_18Kernel_traits_baseILj6144ES2_S2_S2_S2_fjLj256EEEEELb1ELb1ELb1ELb0EEEvNS_9BwdParamsE)
        /*1124*/ 	.word	0x00000000


	//----- nvinfo : EIATTR_REGCOUNT
	.align		4
.L_731:
        /*1128*/ 	.byte	0x04, 0x2f
        /*112a*/ 	.short	(.L_733 - .L_732)
	.align		4
.L_732:
        /*112c*/ 	.word	index@(_ZN10layer_norm22ln_bwd_finalize_kernelINS_22Kernel_traits_finalizeILj6144E13__nv_bfloat16S2_S2_S2_fjLb1ELj1024ELj4ENS_18Kernel_traits_baseILj6144ES2_S2_S2_S2_fjLj1024EEEEELb1ELb0EEEvNS_9BwdParamsE)
        /*1130*/ 	.word	0x00000020


	//----- nvinfo : EIATTR_FRAME_SIZE
	.align		4
.L_733:
        /*1134*/ 	.byte	0x04, 0x11
        /*1136*/ 	.short	(.L_735 - .L_734)
	.align		4
.L_734:
        /*1138*/ 	.word	index@(_ZN10layer_norm22ln_bwd_finalize_kernelINS_22Kernel_traits_finalizeILj6144E13__nv_bfloat16S2_S2_S2_fjLb1ELj1024ELj4ENS_18Kernel_traits_baseILj6144ES2_S2_S2_S2_fjLj1024EEEEELb1ELb0EEEvNS_9BwdParamsE)
        /*113c*/ 	.word	0x00000000


	//----- nvinfo : EIATTR_REGCOUNT
	.align		4
.L_735:
        /*1140*/ 	.byte	0x04, 0x2f
        /*1142*/ 	.short	(.L_737 - .L_736)
	.align		4
.L_736:
        /*1144*/ 	.word	index@(_ZN10layer_norm13ln_bwd_kernelINS_13Kernel_traitsI13__nv_bfloat16S2_S2_S2_fjLj6144ELj1ELj1ELj8ELj16ENS_18Kernel_traits_baseILj6144ES2_S2_S2_S2_fjLj256EEEEELb1ELb1ELb0ELb1EEEvNS_9BwdParamsE)
        /*1148*/ 	.word	0x000000f1


	//----- nvinfo : EIATTR_FRAME_SIZE
	.align		4
.L_737:
        /*114c*/ 	.byte	0x04, 0x11
        /*114e*/ 	.short	(.L_739 - .L_738)
	.align		4
.L_738:
        /*1150*/ 	.word	index@(_ZN10layer_norm13ln_bwd_kernelINS_13Kernel_traitsI13__nv_bfloat16S2_S2_S2_fjLj6144ELj1ELj1ELj8ELj16ENS_18Kernel_traits_baseILj6144ES2_S2_S2_S2_fjLj256EEEEELb1ELb1ELb0ELb1EEEvNS_9BwdParamsE)
        /*1154*/ 	.word	0x00000000


	//----- nvinfo : EIATTR_REGCOUNT
	.align		4
.L_739:
        /*1158*/ 	.byte	0x04, 0x2f
        /*115a*/ 	.short	(.L_741 - .L_740)
	.align		4
.L_740:
        /*115c*/ 	.word	index@(_ZN10layer_norm13ln_bwd_kernelINS_13Kernel_traitsI13__nv_bfloat16S2_S2_S2_fjLj6144ELj1ELj1ELj8ELj16ENS_18Kernel_traits_baseILj6144ES2_S2_S2_S2_fjLj256EEEEELb1ELb1ELb0ELb0EEEvNS_9BwdParamsE)
        /*1160*/ 	.word	0x000000e6


	//----- nvinfo : EIATTR_FRAME_SIZE
	.align		4
.L_741:
        /*1164*/ 	.byte	0x04, 0x11
        /*1166*/ 	.short	(.L_743 - .L_742)
	.align		4
.L_742:
        /*1168*/ 	.word	index@(_ZN10layer_norm13ln_bwd_kernelINS_13Kernel_traitsI13__nv_bfloat16S2_S2_S2_fjLj6144ELj1ELj1ELj8ELj16ENS_18Kernel_traits_baseILj6144ES2_S2_S2_S2_fjLj256EEEEELb1ELb1ELb0ELb0EEEvNS_9BwdParamsE)
        /*116c*/ 	.word	0x00000000


	//----- nvinfo : EIATTR_REGCOUNT
	.align		4
.L_743:
        /*1170*/ 	.byte	0x04, 0x2f
        /*1172*/ 	.short	(.L_745 - .L_744)
	.align		4
.L_744:
        /*1174*/ 	.word	index@(_ZN10layer_norm13ln_bwd_kernelINS_13Kernel_traitsI13__nv_bfloat16S2_S2_S2_fjLj6144ELj1ELj1ELj8ELj16ENS_18Kernel_traits_baseILj6144ES2_S2_S2_S2_fjLj256EEEEELb1ELb0ELb1ELb1EEEvNS_9BwdParamsE)
        /*1178*/ 	.word	0x000000ad


	//----- nvinfo : EIATTR_FRAME_SIZE
	.align		4
.L_745:
        /*117c*/ 	.byte	0x04, 0x11
        /*117e*/ 	.short	(.L_747 - .L_746)
	.align		4
.L_746:
        /*1180*/ 	.word	index@(_ZN10layer_norm13ln_bwd_kernelINS_13Kernel_traitsI13__nv_bfloat16S2_S2_S2_fjLj6144ELj1ELj1ELj8ELj16ENS_18Kernel_traits_baseILj6144ES2_S2_S2_S2_fjLj256EEEEELb1ELb0ELb1ELb1EEEvNS_9BwdParamsE)
        /*1184*/ 	.word	0x00000000


	//----- nvinfo : EIATTR_REGCOUNT
	.align		4
.L_747:
        /*1188*/ 	.byte	0x04, 0x2f
        /*118a*/ 	.short	(.L_749 - .L_748)
	.align		4
.L_748:
        /*118c*/ 	.word	index@(_ZN10layer_norm22ln_bwd_finalize_kernelINS_22Kernel_traits_finalizeILj6144E13__nv_bfloat16S2_S2_S2_fjLb0ELj1024ELj4ENS_18Kernel_traits_baseILj6144ES2_S2_S2_S2_fjLj1024EEEEELb0ELb1EEEvNS_9BwdParamsE)
        /*1190*/ 	.word	0x0000003f


	//----- nvinfo : EIATTR_FRAME_SIZE
	.align		4
.L_749:
        /*1194*/ 	.byte	0x04, 0x11
        /*1196*/ 	.short	(.L_751 - .L_750)
	.align		4
.L_750:
        /*1198*/ 	.word	index@(_ZN10layer_norm22ln_bwd_finalize_kernelINS_22Kernel_traits_finalizeILj6144E13__nv_bfloat16S2_S2_S2_fjLb0ELj1024ELj4ENS_18Kernel_traits_baseILj6144ES2_S2_S2_S2_fjLj1024EEEEELb0ELb1EEEvNS_9BwdParamsE)
        /*119c*/ 	.word	0x00000000


	//----- nvinfo : EIATTR_REGCOUNT
	.align		4
.L_751:
        /*11a0*/ 	.byte	0x04, 0x2f
        /*11a2*/ 	.short	(.L_753 - .L_752)
	.align		4
.L_752:
        /*11a4*/ 	.word	index@(_ZN10layer_norm13ln_bwd_kernelINS_13Kernel_traitsI13__nv_bfloat16S2_S2_S2_fjLj6144ELj1ELj1ELj8ELj16ENS_18Kernel_traits_baseILj6144ES2_S2_S2_S2_fjLj256EEEEELb1ELb0ELb1ELb0EEEvNS_9BwdParamsE)
        /*11a8*/ 	.word	0x000000ac


	//----- nvinfo : EIATTR_FRAME_SIZE
	.align		4
.L_753:
        /*11ac*/ 	.byte	0x04, 0x11
        /*11ae*/ 	.short	(.L_755 - .L_754)
	.align		4
.L_754:
        /*11b0*/ 	.word	index@(_ZN10layer_norm13ln_bwd_kernelINS_13Kernel_traitsI13__nv_bfloat16S2_S2_S2_fjLj6144ELj1ELj1ELj8ELj16ENS_18Kernel_traits_baseILj6144ES2_S2_S2_S2_fjLj256EEEEELb1ELb0ELb1ELb0EEEvNS_9BwdParamsE)
        /*11b4*/ 	.word	0x00000000


	//----- nvinfo : EIATTR_REGCOUNT
	.align		4
.L_755:
        /*11b8*/ 	.byte	0x04, 0x2f
        /*11ba*/ 	.short	(.L_757 - .L_756)
	.align		4
.L_756:
        /*11bc*/ 	.word	index@(_ZN10layer_norm22ln_bwd_finalize_kernelINS_22Kernel_traits_finalizeILj6144E13__nv_bfloat16S2_S2_S2_fjLb0ELj1024ELj4ENS_18Kernel_traits_baseILj6144ES2_S2_S2_S2_fjLj1024EEEEELb0ELb0EEEvNS_9BwdParamsE)
        /*11c0*/ 	.word	0x0000003f


	//----- nvinfo : EIATTR_FRAME_SIZE
	.align		4
.L_757:
        /*11c4*/ 	.byte	0x04, 0x11
        /*11c6*/ 	.short	(.L_759 - .L_758)
	.align		4
.L_758:
        /*11c8*/ 	.word	index@(_ZN10layer_norm22ln_bwd_finalize_kernelINS_22Kernel_traits_finalizeILj6144E13__nv_bfloat16S2_S2_S2_fjLb0ELj1024ELj4ENS_18Kernel_traits_baseILj6144ES2_S2_S2_S2_fjLj1024EEEEELb0ELb0EEEvNS_9BwdParamsE)
        /*11cc*/ 	.word	0x00000000


	//----- nvinfo : EIATTR_REGCOUNT
	.align		4
.L_759:
        /*11d0*/ 	.byte	0x04, 0x2f
        /*11d2*/ 	.short	(.L_761 - .L_760)
	.align		4
.L_760:
        /*11d4*/ 	.word	index@(_ZN10layer_norm13ln_bwd_kernelINS_13Kernel_traitsI13__nv_bfloat16S2_S2_S2_fjLj6144ELj1ELj1ELj8ELj16ENS_18Kernel_traits_baseILj6144ES2_S2_S2_S2_fjLj256EEEEELb1ELb0ELb0ELb1EEEvNS_9BwdParamsE)
        /*11d8*/ 	.word	0x000000b2


	//----- nvinfo : EIATTR_FRAME_SIZE
	.align		4
.L_761:
        /*11dc*/ 	.byte	0x04, 0x11
        /*11de*/ 	.short	(.L_763 - .L_762)
	.align		4
.L_762:
        /*11e0*/ 	.word	index@(_ZN10layer_norm13ln_bwd_kernelINS_13Kernel_traitsI13__nv_bfloat16S2_S2_S2_fjLj6144ELj1ELj1ELj8ELj16ENS_18Kernel_traits_baseILj6144ES2_S2_S2_S2_fjLj256EEEEELb1ELb0ELb0ELb1EEEvNS_9BwdParamsE)
        /*11e4*/ 	.word	0x00000000


	//----- nvinfo : EIATTR_REGCOUNT
	.align		4
.L_763:
        /*11e8*/ 	.byte	0x04, 0x2f
        /*11ea*/ 	.short	(.L_765 - .L_764)
	.align		4
.L_764:
        /*11ec*/ 	.word	index@(_ZN10layer_norm13ln_bwd_kernelINS_13Kernel_traitsI13__nv_bfloat16S2_S2_S2_fjLj6144ELj1ELj1ELj8ELj16ENS_18Kernel_traits_baseILj6144ES2_S2_S2_S2_fjLj256EEEEELb1ELb0ELb0ELb0EEEvNS_9BwdParamsE)
        /*11f0*/ 	.word	0x000000a9


	//----- nvinfo : EIATTR_FRAME_SIZE
	.align		4
.L_765:
        /*11f4*/ 	.byte	0x04, 0x11
        /*11f6*/ 	.short	(.L_767 - .L_766)
	.align		4
.L_766:
        /*11f8*/ 	.word	index@(_ZN10layer_norm13ln_bwd_kernelINS_13Kernel_traitsI13__nv_bfloat16S2_S2_S2_fjLj6144ELj1ELj1ELj8ELj16ENS_18Kernel_traits_baseILj6144ES2_S2_S2_S2_fjLj256EEEEELb1ELb0ELb0ELb0EEEvNS_9BwdParamsE)
        /*11fc*/ 	.word	0x00000000


	//----- nvinfo : EIATTR_REGCOUNT
	.align		4
.L_767:
        /*1200*/ 	.byte	0x04, 0x2f
        /*1202*/ 	.short	(.L_769 - .L_768)
	.align		4
.L_768:
        /*1204*/ 	.word	index@(_ZN10layer_norm13ln_bwd_kernelINS_13Kernel_traitsI13__nv_bfloat16S2_S2_S2_fjLj6144ELj1ELj1ELj8ELj16ENS_18Kernel_traits_baseILj6144ES2_S2_S2_S2_fjLj256EEEEELb0ELb1ELb1ELb1EEEvNS_9BwdParamsE)
        /*1208*/ 	.word	0x000000ea


	//----- nvinfo : EIATTR_FRAME_SIZE
	.align		4
.L_769:
        /*120c*/ 	.byte	0x04, 0x11
        /*120e*/ 	.short	(.L_771 - .L_770)
	.align		4
.L_770:
        /*1210*/ 	.word	index@(_ZN10layer_norm13ln_bwd_kernelINS_13Kernel_traitsI13__nv_bfloat16S2_S2_S2_fjLj6144ELj1ELj1ELj8ELj16ENS_18Kernel_traits_baseILj6144ES2_S2_S2_S2_fjLj256EEEEELb0ELb1ELb1ELb1EEEvNS_9BwdParamsE)
        /*1214*/ 	.word	0x00000000


	//----- nvinfo : EIATTR_REGCOUNT
	.align		4
.L_771:
        /*1218*/ 	.byte	0x04, 0x2f
        /*121a*/ 	.short	(.L_773 - .L_772)
	.align		4
.L_772:
        /*121c*/ 	.word	index@(_ZN10layer_norm13ln_bwd_kernelINS_13Kernel_traitsI13__nv_bfloat16S2_S2_S2_fjLj6144ELj1ELj1ELj8ELj16ENS_18Kernel_traits_baseILj6144ES2_S2_S2_S2_fjLj256EEEEELb0ELb1ELb1ELb0EEEvNS_9BwdParamsE)
        /*1220*/ 	.word	0x000000de


	//----- nvinfo : EIATTR_FRAME_SIZE
	.align		4
.L_773:
        /*1224*/ 	.byte	0x04, 0x11
        /*1226*/ 	.short	(.L_775 - .L_774)
	.align		4
.L_774:
        /*1228*/ 	.word	index@(_ZN10layer_norm13ln_bwd_kernelINS_13Kernel_traitsI13__nv_bfloat16S2_S2_S2_fjLj6144ELj1ELj1ELj8ELj16ENS_18Kernel_traits_baseILj6144ES2_S2_S2_S2_fjLj256EEEEELb0ELb1ELb1ELb0EEEvNS_9BwdParamsE)
        /*122c*/ 	.word	0x00000000


	//----- nvinfo : EIATTR_REGCOUNT
	.align		4
.L_775:
        /*1230*/ 	.byte	0x04, 0x2f
        /*1232*/ 	.short	(.L_777 - .L_776)
	.align		4
.L_776:
        /*1234*/ 	.word	index@(_ZN10layer_norm13ln_bwd_kernelINS_13Kernel_traitsI13__nv_bfloat16S2_S2_S2_fjLj6144ELj1ELj1ELj8ELj16ENS_18Kernel_traits_baseILj6144ES2_S2_S2_S2_fjLj256EEEEELb0ELb1ELb0ELb1EEEvNS_9BwdParamsE)
        /*1238*/ 	.word	0x000000ea


	//----- nvinfo : EIATTR_FRAME_SIZE
	.align		4
.L_777:
        /*123c*/ 	.byte	0x04, 0x11
        /*123e*/ 	.short	(.L_779 - .L_778)
	.align		4
.L_778:
        /*1240*/ 	.word	index@(_ZN10layer_norm13ln_bwd_kernelINS_13Kernel_traitsI13__nv_bfloat16S2_S2_S2_fjLj6144ELj1ELj1ELj8ELj16ENS_18Kernel_traits_baseILj6144ES2_S2_S2_S2_fjLj256EEEEELb0ELb1ELb0ELb1EEEvNS_9BwdParamsE)
        /*1244*/ 	.word	0x00000000


	//----- nvinfo : EIATTR_REGCOUNT
	.align		4
.L_779:
        /*1248*/ 	.byte	0x04, 0x2f
        /*124a*/ 	.short	(.L_781 - .L_780)
	.align		4
.L_780:
        /*124c*/ 	.word	index@(_ZN10layer_norm13ln_bwd_kernelINS_13Kernel_traitsI13__nv_bfloat16S2_S2_S2_fjLj6144ELj1ELj1ELj8ELj16ENS_18Kernel_traits_baseILj6144ES2_S2_S2_S2_fjLj256EEEEELb0ELb1ELb0ELb0EEEvNS_9BwdParamsE)
        /*1250*/ 	.word	0x000000de


	//----- nvinfo : EIATTR_FRAME_SIZE
	.align		4
.L_781:
        /*1254*/ 	.byte	0x04, 0x11
        /*1256*/ 	.short	(.L_783 - .L_782)
	.align		4
.L_782:
        /*1258*/ 	.word	index@(_ZN10layer_norm13ln_bwd_kernelINS_13Kernel_traitsI13__nv_bfloat16S2_S2_S2_fjLj6144ELj1ELj1ELj8ELj16ENS_18Kernel_traits_baseILj6144ES2_S2_S2_S2_fjLj256EEEEELb0ELb1ELb0ELb0EEEvNS_9BwdParamsE)
        /*125c*/ 	.word	0x00000000


	//----- nvinfo : EIATTR_REGCOUNT
	.align		4
.L_783:
        /*1260*/ 	.byte	0x04, 0x2f
        /*1262*/ 	.short	(.L_785 - .L_784)
	.align		4
.L_784:
        /*1264*/ 	.word	index@(_ZN10layer_norm13ln_bwd_kernelINS_13Kernel_traitsI13__nv_bfloat16S2_S2_S2_fjLj6144ELj1ELj1ELj8ELj16ENS_18Kernel_traits_baseILj6144ES2_S2_S2_S2_fjLj256EEEEELb0ELb0ELb1ELb1EEEvNS_9BwdParamsE)
        /*1268*/ 	.word	0x000000a9


	//----- nvinfo : EIATTR_FRAME_SIZE
	.align		4
.L_785:
        /*126c*/ 	.byte	0x04, 0x11
        /*126e*/ 	.short	(.L_787 - .L_786)
	.align		4
.L_786:
        /*1270*/ 	.word	index@(_ZN10layer_norm13ln_bwd_kernelINS_13Kernel_traitsI13__nv_bfloat16S2_S2_S2_fjLj6144ELj1ELj1ELj8ELj16ENS_18Kernel_traits_baseILj6144ES2_S2_S2_S2_fjLj256EEEEELb0ELb0ELb1ELb1EEEvNS_9BwdParamsE)
        /*1274*/ 	.word	0x00000000


	//----- nvinfo : EIATTR_REGCOUNT
	.align		4
.L_787:
        /*1278*/ 	.byte	0x04, 0x2f
        /*127a*/ 	.short	(.L_789 - .L_788)
	.align		4
.L_788:
        /*127c*/ 	.word	index@(_ZN10layer_norm13ln_bwd_kernelINS_13Kernel_traitsI13__nv_bfloat16S2_S2_S2_fjLj6144ELj1ELj1ELj8ELj16ENS_18Kernel_traits_baseILj6144ES2_S2_S2_S2_fjLj256EEEEELb0ELb0ELb1ELb0EEEvNS_9BwdParamsE)
        /*1280*/ 	.word	0x000000ab


	//----- nvinfo : EIATTR_FRAME_SIZE
	.align		4
.L_789:
        /*1284*/ 	.byte	0x04, 0x11
        /*1286*/ 	.short	(.L_791 - .L_790)
	.align		4
.L_790:
        /*1288*/ 	.word	index@(_ZN10layer_norm13ln_bwd_kernelINS_13Kernel_traitsI13__nv_bfloat16S2_S2_S2_fjLj6144ELj1ELj1ELj8ELj16ENS_18Kernel_traits_baseILj6144ES2_S2_S2_S2_fjLj256EEEEELb0ELb0ELb1ELb0EEEvNS_9BwdParamsE)
        /*128c*/ 	.word	0x00000000


	//----- nvinfo : EIATTR_REGCOUNT
	.align		4
.L_791:
        /*1290*/ 	.byte	0x04, 0x2f
        /*1292*/ 	.short	(.L_793 - .L_792)
	.align		4
.L_792:
        /*1294*/ 	.word	index@(_ZN10layer_norm13ln_bwd_kernelINS_13Kernel_traitsI13__nv_bfloat16S2_S2_S2_fjLj6144ELj1ELj1ELj8ELj16ENS_18Kernel_traits_baseILj6144ES2_S2_S2_S2_fjLj256EEEEELb0ELb0ELb0ELb1EEEvNS_9BwdParamsE)
        /*1298*/ 	.word	0x000000af


	//----- nvinfo : EIATTR_FRAME_SIZE
	.align		4
.L_793:
        /*129c*/ 	.byte	0x04, 0x11
        /*129e*/ 	.short	(.L_795 - .L_794)
	.align		4
.L_794:
        /*12a0*/ 	.word	index@(_ZN10layer_norm13ln_bwd_kernelINS_13Kernel_traitsI13__nv_bfloat16S2_S2_S2_fjLj6144ELj1ELj1ELj8ELj16ENS_18Kernel_traits_baseILj6144ES2_S2_S2_S2_fjLj256EEEEELb0ELb0ELb0ELb1EEEvNS_9BwdParamsE)
        /*12a4*/ 	.word	0x00000000


	//----- nvinfo : EIATTR_REGCOUNT
	.align		4
.L_795:
        /*12a8*/ 	.byte	0x04, 0x2f
        /*12aa*/ 	.short	(.L_797 - .L_796)
	.align		4
.L_796:
        /*12ac*/ 	.word	index@(_ZN10layer_norm13ln_bwd_kernelINS_13Kernel_traitsI13__nv_bfloat16S2_S2_S2_fjLj6144ELj1ELj1ELj8ELj16ENS_18Kernel_traits_baseILj6144ES2_S2_S2_S2_fjLj256EEEEELb0ELb0ELb0ELb0EEEvNS_9BwdParamsE)
        /*12b0*/ 	.word	0x000000a4


	//----- nvinfo : EIATTR_FRAME_SIZE
	.align		4
.L_797:
        /*12b4*/ 	.byte	0x04, 0x11
        /*12b6*/ 	.short	(.L_799 - .L_798)
	.align		4
.L_798:
        /*12b8*/ 	.word	index@(_ZN10layer_norm13ln_bwd_kernelINS_13Kernel_traitsI13__nv_bfloat16S2_S2_S2_fjLj6144ELj1ELj1ELj8ELj16ENS_18Kernel_traits_baseILj6144ES2_S2_S2_S2_fjLj256EEEEELb0ELb0ELb0ELb0EEEvNS_9BwdParamsE)
        /*12bc*/ 	.word	0x00000000


	//----- nvinfo : EIATTR_MIN_STACK_SIZE
	.align		4
.L_799:
        /*12c0*/ 	.byte	0x04, 0x12
        /*12c2*/ 	.short	(.L_801 - .L_800)
	.align		4
.L_800:
        /*12c4*/ 	.word	index@(_ZN10layer_norm13ln_bwd_kernelINS_13Kernel_traitsI13__nv_bfloat16S2_S2_S2_fjLj6144ELj1ELj1ELj8ELj16ENS_18Kernel_traits_baseILj6144ES2_S2_S2_S2_fjLj256EEEEELb0ELb0ELb0ELb0EEEvNS_9BwdParamsE)
        /*12c8*/ 	.word	0x00000000


	//----- nvinfo : EIATTR_MIN_STACK_SIZE
	.align		4
.L_801:
        /*12cc*/ 	.byte	0x04, 0x12
        /*12ce*/ 	.short	(.L_803 - .L_802)
	.align		4
.L_802:
        /*12d0*/ 	.word	index@(_ZN10layer_norm13ln_bwd_kernelINS_13Kernel_traitsI13__nv_bfloat16S2_S2_S2_fjLj6144ELj1ELj1ELj8ELj16ENS_18Kernel_traits_baseILj6144ES2_S2_S2_S2_fjLj256EEEEELb0ELb0ELb0ELb1EEEvNS_9BwdParamsE)
        /*12d4*/ 	.word	0x00000000


	//----- nvinfo : EIATTR_MIN_STACK_SIZE
	.align		4
.L_803:
        /*12d8*/ 	.byte	0x04, 0x12
        /*12da*/ 	.short	(.L_805 - .L_804)
	.align		4
.L_804:
        /*12dc*/ 	.word	index@(_ZN10layer_norm13ln_bwd_kernelINS_13Kernel_traitsI13__nv_bfloat16S2_S2_S2_fjLj6144ELj1ELj1ELj8ELj16ENS_18Kernel_traits_baseILj6144ES2_S2_S2_S2_fjLj256EEEEELb0ELb0ELb1ELb0EEEvNS_9BwdParamsE)
        /*12e0*/ 	.word	0x00000000


	//----- nvinfo : EIATTR_MIN_STACK_SIZE
	.align		4
.L_805:
        /*12e4*/ 	.byte	0x04, 0x12
        /*12e6*/ 	.short	(.L_807 - .L_806)
	.align		4
.L_806:
        /*12e8*/ 	.word	index@(_ZN10layer_norm13ln_bwd_kernelINS_13Kernel_traitsI13__nv_bfloat16S2_S2_S2_fjLj6144ELj1ELj1ELj8ELj16ENS_18Kernel_traits_baseILj6144ES2_S2_S2_S2_fjLj256EEEEELb0ELb0ELb1ELb1EEEvNS_9BwdParamsE)
        /*12ec*/ 	.word	0x00000000


	//----- nvinfo : EIATTR_MIN_STACK_SIZE
	.align		4
.L_807:
        /*12f0*/ 	.byte	0x04, 0x12
        /*12f2*/ 	.short	(.L_809 - .L_808)
	.align		4
.L_808:
        /*12f4*/ 	.word	index@(_ZN10layer_norm13ln_bwd_kernelINS_13Kernel_traitsI13__nv_bfloat16S2_S2_S2_fjLj6144ELj1ELj1ELj8ELj16ENS_18Kernel_traits_baseILj6144ES2_S2_S2_S2_fjLj256EEEEELb0ELb1ELb0ELb0EEEvNS_9BwdParamsE)
        /*12f8*/ 	.word	0x00000000


	//----- nvinfo : EIATTR_MIN_STACK_SIZE
	.align		4
.L_809:
        /*12fc*/ 	.byte	0x04, 0x12
        /*12fe*/ 	.short	(.L_811 - .L_810)
	.align		4
.L_810:
        /*1300*/ 	.word	index@(_ZN10layer_norm13ln_bwd_kernelINS_13Kernel_traitsI13__nv_bfloat16S2_S2_S2_fjLj6144ELj1ELj1ELj8ELj16ENS_18Kernel_traits_baseILj6144ES2_S2_S2_S2_fjLj256EEEEELb0ELb1ELb0ELb1EEEvNS_9BwdParamsE)
        /*1304*/ 	.word	0x00000000


	//----- nvinfo : EIATTR_MIN_STACK_SIZE
	.align		4
.L_811:
        /*1308*/ 	.byte	0x04, 0x12
        /*130a*/ 	.short	(.L_813 - .L_812)
	.align		4
.L_812:
        /*130c*/ 	.word	index@(_ZN10layer_norm13ln_bwd_kernelINS_13Kernel_traitsI13__nv_bfloat16S2_S2_S2_fjLj6144ELj1ELj1ELj8ELj16ENS_18Kernel_traits_baseILj6144ES2_S2_S2_S2_fjLj256EEEEELb0ELb1ELb1ELb0EEEvNS_9BwdParamsE)
        /*1310*/ 	.word	0x00000000


	//----- nvinfo : EIATTR_MIN_STACK_SIZE
	.align		4
.L_813:
        /*1314*/ 	.byte	0x04, 0x12
        /*1316*/ 	.short	(.L_815 - .L_814)
	.align		4
.L_814:
        /*1318*/ 	.word	index@(_ZN10layer_norm13ln_bwd_kernelINS_13Kernel_traitsI13__nv_bfloat16S2_S2_S2_fjLj6144ELj1ELj1ELj8ELj16ENS_18Kernel_traits_baseILj6144ES2_S2_S2_S2_fjLj256EEEEELb0ELb1ELb1ELb1EEEvNS_9BwdParamsE)
        /*131c*/ 	.word	0x00000000


	//----- nvinfo : EIATTR_MIN_STACK_SIZE
	.align		4
.L_815:
        /*1320*/ 	.byte	0x04, 0x12
        /*1322*/ 	.short	(.L_817 - .L_816)
	.align		4
.L_816:
        /*1324*/ 	.word	index@(_ZN10layer_norm13ln_bwd_kernelINS_13Kernel_traitsI13__nv_bfloat16S2_S2_S2_fjLj6144ELj1ELj1ELj8ELj16ENS_18Kernel_traits_baseILj6144ES2_S2_S2_S2_fjLj256EEEEELb1ELb0ELb0ELb0EEEvNS_9BwdParamsE)
        /*1328*/ 	.word	0x00000000


	//----- nvinfo : EIATTR_MIN_STACK_SIZE
	.align		4
.L_817:
        /*132c*/ 	.byte	0x04, 0x12
        /*132e*/ 	.short	(.L_819 - .L_818)
	.align		4
.L_818:
        /*1330*/ 	.word	index@(_ZN10layer_norm13ln_bwd_kernelINS_13Kernel_traitsI13__nv_bfloat16S2_S2_S2_fjLj6144ELj1ELj1ELj8ELj16ENS_18Kernel_traits_baseILj6144ES2_S2_S2_S2_fjLj256EEEEELb1ELb0ELb0ELb1EEEvNS_9BwdParamsE)
        /*1334*/ 	.word	0x00000000


	//----- nvinfo : EIATTR_MIN_STACK_SIZE
	.align		4
.L_819:
        /*1338*/ 	.byte	0x04, 0x12
        /*133a*/ 	.short	(.L_821 - .L_820)
	.align		4
.L_820:
        /*133c*/ 	.word	index@(_ZN10layer_norm22ln_bwd_finalize_kernelINS_22Kernel_traits_finalizeILj6144E13__nv_bfloat16S2_S2_S2_fjLb0ELj1024ELj4ENS_18Kernel_traits_baseILj6144ES2_S2_S2_S2_fjLj1024EEEEELb0ELb0EEEvNS_9BwdParamsE)
        /*1340*/ 	.word	0x00000000


	//----- nvinfo : EIATTR_MIN_STACK_SIZE
	.align		4
.L_821:
        /*1344*/ 	.byte	0x04, 0x12
        /*1346*/ 	.short	(.L_823 - .L_822)
	.align		4
.L_822:
        /*1348*/ 	.word	index@(_ZN10layer_norm13ln_bwd_kernelINS_13Kernel_traitsI13__nv_bfloat16S2_S2_S2_fjLj6144ELj1ELj1ELj8ELj16ENS_18Kernel_traits_baseILj6144ES2_S2_S2_S2_fjLj256EEEEELb1ELb0ELb1ELb0EEEvNS_9BwdParamsE)
        /*134c*/ 	.word	0x00000000


	//----- nvinfo : EIATTR_MIN_STACK_SIZE
	.align		4
.L_823:
        /*1350*/ 	.byte	0x04, 0x12
        /*1352*/ 	.short	(.L_825 - .L_824)
	.align		4
.L_824:
        /*1354*/ 	.word	index@(_ZN10layer_norm22ln_bwd_finalize_kernelINS_22Kernel_traits_finalizeILj6144E13__nv_bfloat16S2_S2_S2_fjLb0ELj1024ELj4ENS_18Kernel_traits_baseILj6144ES2_S2_S2_S2_fjLj1024EEEEELb0ELb1EEEvNS_9BwdParamsE)
        /*1358*/ 	.word	0x00000000


	//----- nvinfo : EIATTR_MIN_STACK_SIZE
	.align		4
.L_825:
        /*135c*/ 	.byte	0x04, 0x12
        /*135e*/ 	.short	(.L_827 - .L_826)
	.align		4
.L_826:
        /*1360*/ 	.word	index@(_ZN10layer_norm13ln_bwd_kernelINS_13Kernel_traitsI13__nv_bfloat16S2_S2_S2_fjLj6144ELj1ELj1ELj8ELj16ENS_18Kernel_traits_baseILj6144ES2_S2_S2_S2_fjLj256EEEEELb1ELb0ELb1ELb1EEEvNS_9BwdParamsE)
        /*1364*/ 	.word	0x00000000


	//----- nvinfo : EIATTR_MIN_STACK_SIZE
	.align		4
.L_827:
        /*1368*/ 	.byte	0x04, 0x12
        /*136a*/ 	.short	(.L_829 - .L_828)
	.align		4
.L_828:
        /*136c*/ 	.word	index@(_ZN10layer_norm13ln_bwd_kernelINS_13Kernel_traitsI13__nv_bfloat16S2_S2_S2_fjLj6144ELj1ELj1ELj8ELj16ENS_18Kernel_traits_baseILj6144ES2_S2_S2_S2_fjLj256EEEEELb1ELb1ELb0ELb0EEEvNS_9BwdParamsE)
        /*1370*/ 	.word	0x00000000


	//----- nvinfo : EIATTR_MIN_STACK_SIZE
	.align		4
.L_829:
        /*1374*/ 	.byte	0x04, 0x12
        /*1376*/ 	.short	(.L_831 - .L_830)
	.align		4
.L_830:
        /*1378*/ 	.word	index@(_ZN10layer_norm13ln_bwd_kernelINS_13Kernel_traitsI13__nv_bfloat16S2_S2_S2_fjLj6144ELj1ELj1ELj8ELj16ENS_18Kernel_traits_baseILj6144ES2_S2_S2_S2_fjLj256EEEEELb1ELb1ELb0ELb1EEEvNS_9BwdParamsE)
        /*137c*/ 	.word	0x00000000


	//----- nvinfo : EIATTR_MIN_STACK_SIZE
	.align		4
.L_831:
        /*1380*/ 	.byte	0x04, 0x12
        /*1382*/ 	.short	(.L_833 - .L_832)
	.align		4
.L_832:
        /*1384*/ 	.word	index@(_ZN10layer_norm22ln_bwd_finalize_kernelINS_22Kernel_traits_finalizeILj6144E13__nv_bfloat16S2_S2_S2_fjLb1ELj1024ELj4ENS_18Kernel_traits_baseILj6144ES2_S2_S2_S2_fjLj1024EEEEELb1ELb0EEEvNS_9BwdParamsE)
        /*1388*/ 	.word	0x00000000


	//----- nvinfo : EIATTR_MIN_STACK_SIZE
	.align		4
.L_833:
        /*138c*/ 	.byte	0x04, 0x12
        /*138e*/ 	.short	(.L_835 - .L_834)
	.align		4
.L_834:
        /*1390*/ 	.word	index@(_ZN10layer_norm13ln_bwd_kernelINS_13Kernel_traitsI13__nv_bfloat16S2_S2_S2_fjLj6144ELj1ELj1ELj8ELj16ENS_18Kernel_traits_baseILj6144ES2_S2_S2_S2_fjLj256EEEEELb1ELb1ELb1ELb0EEEvNS_9BwdParamsE)
        /*1394*/ 	.word	0x00000000


	//----- nvinfo : EIATTR_MIN_STACK_SIZE
	.align		4
.L_835:
        /*1398*/ 	.byte	0x04, 0x12
        /*139a*/ 	.short	(.L_837 - .L_836)
	.align		4
.L_836:
        /*139c*/ 	.word	index@(_ZN10layer_norm22ln_bwd_finalize_kernelINS_22Kernel_traits_finalizeILj6144E13__nv_bfloat16S2_S2_S2_fjLb1ELj1024ELj4ENS_18Kernel_traits_baseILj6144ES2_S2_S2_S2_fjLj1024EEEEELb1ELb1EEEvNS_9BwdParamsE)
        /*13a0*/ 	.word	0x00000000


	//----- nvinfo : EIATTR_MIN_STACK_SIZE
	.align		4
.L_837:
        /*13a4*/ 	.byte	0x04, 0x12
        /*13a6*/ 	.short	(.L_839 - .L_838)
	.align		4
.L_838:
        /*13a8*/ 	.word	index@(_ZN10layer_norm13ln_bwd_kernelINS_13Kernel_traitsI13__nv_bfloat16S2_S2_S2_fjLj6144ELj1ELj1ELj8ELj16ENS_18Kernel_traits_baseILj6144ES2_S2_S2_S2_fjLj256EEEEELb1ELb1ELb1ELb1EEEvNS_9BwdParamsE)
        /*13ac*/ 	.word	0x00000000


	//----- nvinfo : EIATTR_MIN_STACK_SIZE
	.align		4
.L_839:
        /*13b0*/ 	.byte	0x04, 0x12
        /*13b2*/ 	.short	(.L_841 - .L_840)
	.align		4
.L_840:
        /*13b4*/ 	.word	index@(_ZN10layer_norm13ln_bwd_kernelINS_13Kernel_traitsI6__halfS2_S2_S2_fjLj6144ELj1ELj1ELj8ELj16ENS_18Kernel_traits_baseILj6144ES2_S2_S2_S2_fjLj256EEEEELb0ELb0ELb0ELb0EEEvNS_9BwdParamsE)
        /*13b8*/ 	.word	0x00000000


	//----- nvinfo : EIATTR_MIN_STACK_SIZE
	.align		4
.L_841:
        /*13bc*/ 	.byte	0x04, 0x12
        /*13be*/ 	.short	(.L_843 - .L_842)
	.align		4
.L_842:
        /*13c0*/ 	.word	index@(_ZN10layer_norm13ln_bwd_kernelINS_13Kernel_traitsI6__halfS2_S2_S2_fjLj6144ELj1ELj1ELj8ELj16ENS_18Kernel_traits_baseILj6144ES2_S2_S2_S2_fjLj256EEEEELb0ELb0ELb0ELb1EEEvNS_9BwdParamsE)
        /*13c4*/ 	.word	0x00000000


	//----- nvinfo : EIATTR_MIN_STACK_SIZE
	.align		4
.L_843:
        /*13c8*/ 	.byte	0x04, 0x12
        /*13ca*/ 	.short	(.L_845 - .L_844)
	.align		4
.L_844:
        /*13cc*/ 	.word	index@(_ZN10layer_norm13ln_bwd_kernelINS_13Kernel_traitsI6__halfS2_S2_S2_fjLj6144ELj1ELj1ELj8ELj16ENS_18Kernel_traits_baseILj6144ES2_S2_S2_S2_fjLj256EEEEELb0ELb0ELb1ELb0EEEvNS_9BwdParamsE)
        /*13d0*/ 	.word	0x00000000


	//----- nvinfo : EIATTR_MIN_STACK_SIZE
	.align		4
.L_845:
        /*13d4*/ 	.byte	0x04, 0x12
        /*13d6*/ 	.short	(.L_847 - .L_846)
	.align		4
.L_846:
        /*13d8*/ 	.word	index@(_ZN10layer_norm13ln_bwd_kernelINS_13Kernel_traitsI6__halfS2_S2_S2_fjLj6144ELj1ELj1ELj8ELj16ENS_18Kernel_traits_baseILj6144ES2_S2_S2_S2_fjLj256EEEEELb0ELb0ELb1ELb1EEEvNS_9BwdParamsE)
        /*13dc*/ 	.word	0x00000000


	//----- nvinfo : EIATTR_MIN_STACK_SIZE
	.align		4
.L_847:
        /*13e0*/ 	.byte	0x04, 0x12
        /*13e2*/ 	.short	(.L_849 - .L_848)
	.align		4
.L_848:
        /*13e4*/ 	.word	index@(_ZN10layer_norm13ln_bwd_kernelINS_13Kernel_traitsI6__halfS2_S2_S2_fjLj6144ELj1ELj1ELj8ELj16ENS_18Kernel_traits_baseILj6144ES2_S2_S2_S2_fjLj256EEEEELb0ELb1ELb0ELb0EEEvNS_9BwdParamsE)
        /*13e8*/ 	.word	0x00000000


	//----- nvinfo : EIATTR_MIN_STACK_SIZE
	.align		4
.L_849:
        /*13ec*/ 	.byte	0x04, 0x12
        /*13ee*/ 	.short	(.L_851 - .L_850)
	.align		4
.L_850:
        /*13f0*/ 	.word	index@(_ZN10layer_norm13ln_bwd_kernelINS_13Kernel_traitsI6__halfS2_S2_S2_fjLj6144ELj1ELj1ELj8ELj16ENS_18Kernel_traits_baseILj6144ES2_S2_S2_S2_fjLj256EEEEELb0ELb1ELb0ELb1EEEvNS_9BwdParamsE)
        /*13f4*/ 	.word	0x00000000


	//----- nvinfo : EIATTR_MIN_STACK_SIZE
	.align		4
.L_851:
        /*13f8*/ 	.byte	0x04, 0x12
        /*13fa*/ 	.short	(.L_853 - .L_852)
	.align		4
.L_852:
        /*13fc*/ 	.word	index@(_ZN10layer_norm13ln_bwd_kernelINS_13Kernel_traitsI6__halfS2_S2_S2_fjLj6144ELj1ELj1ELj8ELj16ENS_18Kernel_traits_baseILj6144ES2_S2_S2_S2_fjLj256EEEEELb0ELb1ELb1ELb0EEEvNS_9BwdParamsE)
        /*1400*/ 	.word	0x00000000


	//----- nvinfo : EIATTR_MIN_STACK_SIZE
	.align		4
.L_853:
        /*1404*/ 	.byte	0x04, 0x12
        /*1406*/ 	.short	(.L_855 - .L_854)
	.align		4
.L_854:
        /*1408*/ 	.word	index@(_ZN10layer_norm13ln_bwd_kernelINS_13Kernel_traitsI6__halfS2_S2_S2_fjLj6144ELj1ELj1ELj8ELj16ENS_18Kernel_traits_baseILj6144ES2_S2_S2_S2_fjLj256EEEEELb0ELb1ELb1ELb1EEEvNS_9BwdParamsE)
        /*140c*/ 	.word	0x00000000


	//----- nvinfo : EIATTR_MIN_STACK_SIZE
	.align		4
.L_855:
        /*1410*/ 	.byte	0x04, 0x12
        /*1412*/ 	.short	(.L_857 - .L_856)
	.align		4
.L_856:
        /*1414*/ 	.word	index@(_ZN10layer_norm13ln_bwd_kernelINS_13Kernel_traitsI6__halfS2_S2_S2_fjLj6144ELj1ELj1ELj8ELj16ENS_18Kernel_traits_baseILj6144ES2_S2_S2_S2_fjLj256EEEEELb1ELb0ELb0ELb0EEEvNS_9BwdParamsE)
        /*1418*/ 	.word	0x00000000


	//----- nvinfo : EIATTR_MIN_STACK_SIZE
	.align		4
.L_857:
        /*141c*/ 	.byte	0x04, 0x12
        /*141e*/ 	.short	(.L_859 - .L_858)
	.align		4
.L_858:
        /*1420*/ 	.word	index@(_ZN10layer_norm13ln_bwd_kernelINS_13Kernel_traitsI6__halfS2_S2_S2_fjLj6144ELj1ELj1ELj8ELj16ENS_18Kernel_traits_baseILj6144ES2_S2_S2_S2_fjLj256EEEEELb1ELb0ELb0ELb1EEEvNS_9BwdParamsE)
        /*1424*/ 	.word	0x00000000


	//----- nvinfo : EIATTR_MIN_STACK_SIZE
	.align		4
.L_859:
        /*1428*/ 	.byte	0x04, 0x12
        /*142a*/ 	.short	(.L_861 - .L_860)
	.align		4
.L_860:
        /*142c*/ 	.word	index@(_ZN10layer_norm22ln_bwd_finalize_kernelINS_22Kernel_traits_finalizeILj6144E6__halfS2_S2_S2_fjLb0ELj1024ELj4ENS_18Kernel_traits_baseILj6144ES2_S2_S2_S2_fjLj1024EEEEELb0ELb0EEEvNS_9BwdParamsE)
        /*1430*/ 	.word	0x00000000


	//----- nvinfo : EIATTR_MIN_STACK_SIZE
	.align		4
.L_861:
        /*1434*/ 	.byte	0x04, 0x12
        /*1436*/ 	.short	(.L_863 - .L_862)
	.align		4
.L_862:
        /*1438*/ 	.word	index@(_ZN10layer_norm13ln_bwd_kernelINS_13Kernel_traitsI6__halfS2_S2_S2_fjLj6144ELj1ELj1ELj8ELj16ENS_18Kernel_traits_baseILj6144ES2_S2_S2_S2_fjLj256EEEEELb1ELb0ELb1ELb0EEEvNS_9BwdParamsE)
        /*143c*/ 	.word	0x00000000


	//----- nvinfo : EIATTR_MIN_STACK_SIZE
	.align		4
.L_863:
        /*1440*/ 	.byte	0x04, 0x12
        /*1442*/ 	.short	(.L_865 - .L_864)
	.align		4
.L_864:
        /*1444*/ 	.word	index@(_ZN10layer_norm22ln_bwd_finalize_kernelINS_22Kernel_traits_finalizeILj6144E6__halfS2_S2_S2_fjLb0ELj1024ELj4ENS_18Kernel_traits_baseILj6144ES2_S2_S2_S2_fjLj1024EEEEELb0ELb1EEEvNS_9BwdParamsE)
        /*1448*/ 	.word	0x00000000


	//----- nvinfo : EIATTR_MIN_STACK_SIZE
	.align		4
.L_865:
        /*144c*/ 	.byte	0x04, 0x12
        /*144e*/ 	.short	(.L_867 - .L_866)
	.align		4
.L_866:
        /*1450*/ 	.word	index@(_ZN10layer_norm13ln_bwd_kernelINS_13Kernel_traitsI6__halfS2_S2_S2_fjLj6144ELj1ELj1ELj8ELj16ENS_18Kernel_traits_baseILj6144ES2_S2_S2_S2_fjLj256EEEEELb1ELb0ELb1ELb1EEEvNS_9BwdParamsE)
        /*1454*/ 	.word	0x00000000


	//----- nvinfo : EIATTR_MIN_STACK_SIZE
	.align		4
.L_867:
        /*1458*/ 	.byte	0x04, 0x12
        /*145a*/ 	.short	(.L_869 - .L_868)
	.align		4
.L_868:
        /*145c*/ 	.word	index@(_ZN10layer_norm13ln_bwd_kernelINS_13Kernel_traitsI6__halfS2_S2_S2_fjLj6144ELj1ELj1ELj8ELj16ENS_18Kernel_traits_baseILj6144ES2_S2_S2_S2_fjLj256EEEEELb1ELb1ELb0ELb0EEEvNS_9BwdParamsE)
        /*1460*/ 	.word	0x00000000


	//----- nvinfo : EIATTR_MIN_STACK_SIZE
	.align		4
.L_869:
        /*1464*/ 	.byte	0x04, 0x12
        /*1466*/ 	.short	(.L_871 - .L_870)
	.align		4
.L_870:
        /*1468*/ 	.word	index@(_ZN10layer_norm13ln_bwd_kernelINS_13Kernel_traitsI6__halfS2_S2_S2_fjLj6144ELj1ELj1ELj8ELj16ENS_18Kernel_traits_baseILj6144ES2_S2_S2_S2_fjLj256EEEEELb1ELb1ELb0ELb1EEEvNS_9BwdParamsE)
        /*146c*/ 	.word	0x00000000


	//----- nvinfo : EIATTR_MIN_STACK_SIZE
	.align		4
.L_871:
        /*1470*/ 	.byte	0x04, 0x12
        /*1472*/ 	.short	(.L_873 - .L_872)
	.align		4
.L_872:
        /*1474*/ 	.word	index@(_ZN10layer_norm22ln_bwd_finalize_kernelINS_22Kernel_traits_finalizeILj6144E6__halfS2_S2_S2_fjLb1ELj1024ELj4ENS_18Kernel_traits_baseILj6144ES2_S2_S2_S2_fjLj1024EEEEELb1ELb0EEEvNS_9BwdParamsE)
        /*1478*/ 	.word	0x00000000


	//----- nvinfo : EIATTR_MIN_STACK_SIZE
	.align		4
.L_873:
        /*147c*/ 	.byte	0x04, 0x12
        /*147e*/ 	.short	(.L_875 - .L_874)
	.align		4
.L_874:
        /*1480*/ 	.word	index@(_ZN10layer_norm13ln_bwd_kernelINS_13Kernel_traitsI6__halfS2_S2_S2_fjLj6144ELj1ELj1ELj8ELj16ENS_18Kernel_traits_baseILj6144ES2_S2_S2_S2_fjLj256EEEEELb1ELb1ELb1ELb0EEEvNS_9BwdParamsE)
        /*1484*/ 	.word	0x00000000


	//----- nvinfo : EIATTR_MIN_STACK_SIZE
	.align		4
.L_875:
        /*1488*/ 	.byte	0x04, 0x12
        /*148a*/ 	.short	(.L_877 - .L_876)
	.align		4
.L_876:
        /*148c*/ 	.word	index@(_ZN10layer_norm22ln_bwd_finalize_kernelINS_22Kernel_traits_finalizeILj6144E6__halfS2_S2_S2_fjLb1ELj1024ELj4ENS_18Kernel_traits_baseILj6144ES2_S2_S2_S2_fjLj1024EEEEELb1ELb1EEEvNS_9BwdParamsE)
        /*1490*/ 	.word	0x00000000


	//----- nvinfo : EIATTR_MIN_STACK_SIZE
	.align		4
.L_877:
        /*1494*/ 	.byte	0x04, 0x12
        /*1496*/ 	.short	(.L_879 - .L_878)
	.align		4
.L_878:
        /*1498*/ 	.word	index@(_ZN10layer_norm13ln_bwd_kernelINS_13Kernel_traitsI6__halfS2_S2_S2_fjLj6144ELj1ELj1ELj8ELj16ENS_18Kernel_traits_baseILj6144ES2_S2_S2_S2_fjLj256EEEEELb1ELb1ELb1ELb1EEEvNS_9BwdParamsE)
        /*149c*/ 	.word	0x00000000


	//----- nvinfo : EIATTR_MIN_STACK_SIZE
	.align		4
.L_879:
        /*14a0*/ 	.byte	0x04, 0x12
        /*14a2*/ 	.short	(.L_881 - .L_880)
	.align		4
.L_880:
        /*14a4*/ 	.word	index@(_ZN10layer_norm13ln_bwd_kernelINS_13Kernel_traitsIf13__nv_bfloat16S2_S2_fjLj6144ELj1ELj1ELj8ELj16ENS_18Kernel_traits_baseILj6144EfS2_S2_S2_fjLj256EEEEELb0ELb0ELb0ELb0EEEvNS_9BwdParamsE)
        /*14a8*/ 	.word	0x00000000


	//----- nvinfo : EIATTR_MIN_STACK_SIZE
	.align		4
.L_881:
        /*14ac*/ 	.byte	0x04, 0x12
        /*14ae*/ 	.short	(.L_883 - .L_882)
	.align		4
.L_882:
        /*14b0*/ 	.word	index@(_ZN10layer_norm13ln_bwd_kernelINS_13Kernel_traitsIf13__nv_bfloat16S2_S2_fjLj6144ELj1ELj1ELj8ELj16ENS_18Kernel_traits_baseILj6144EfS2_S2_S2_fjLj256EEEEELb0ELb0ELb0ELb1EEEvNS_9BwdParamsE)
        /*14b4*/ 	.word	0x00000000


	//----- nvinfo : EIATTR_MIN_STACK_SIZE
	.align		4
.L_883:
        /*14b8*/ 	.byte	0x04, 0x12
        /*14ba*/ 	.short	(.L_885 - .L_884)
	.align		4
.L_884:
        /*14bc*/ 	.word	index@(_ZN10layer_norm13ln_bwd_kernelINS_13Kernel_traitsIf13__nv_bfloat16S2_S2_fjLj6144ELj1ELj1ELj8ELj16ENS_18Kernel_traits_baseILj6144EfS2_S2_S2_fjLj256EEEEELb0ELb0ELb1ELb0EEEvNS_9BwdParamsE)
        /*14c0*/ 	.word	0x00000000


	//----- nvinfo : EIATTR_MIN_STACK_SIZE
	.align		4
.L_885:
        /*14c4*/ 	.byte	0x04, 0x12
        /*14c6*/ 	.short	(.L_887 - .L_886)
	.align		4
.L_886:
        /*14c8*/ 	.word	index@(_ZN10layer_norm13ln_bwd_kernelINS_13Kernel_traitsIf13__nv_bfloat16S2_S2_fjLj6144ELj1ELj1ELj8ELj16ENS_18Kernel_traits_baseILj6144EfS2_S2_S2_fjLj256EEEEELb0ELb0ELb1ELb1EEEvNS_9BwdParamsE)
        /*14cc*/ 	.word	0x00000000


	//----- nvinfo : EIATTR_MIN_STACK_SIZE
	.align		4
.L_887:
        /*14d0*/ 	.byte	0x04, 0x12
        /*14d2*/ 	.short	(.L_889 - .L_888)
	.align		4
.L_888:
        /*14d4*/ 	.word	index@(_ZN10layer_norm13ln_bwd_kernelINS_13Kernel_traitsIf13__nv_bfloat16S2_S2_fjLj6144ELj1ELj1ELj8ELj16ENS_18Kernel_traits_baseILj6144EfS2_S2_S2_fjLj256EEEEELb0ELb1ELb0ELb0EEEvNS_9BwdParamsE)
        /*14d8*/ 	.word	0x00000000


	//----- nvinfo : EIATTR_MIN_STACK_SIZE
	.align		4
.L_889:
        /*14dc*/ 	.byte	0x04, 0x12
        /*14de*/ 	.short	(.L_891 - .L_890)
	.align		4
.L_890:
        /*14e0*/ 	.word	index@(_ZN10layer_norm13ln_bwd_kernelINS_13Kernel_traitsIf13__nv_bfloat16S2_S2_fjLj6144ELj1ELj1ELj8ELj16ENS_18Kernel_traits_baseILj6144EfS2_S2_S2_fjLj256EEEEELb0ELb1ELb0ELb1EEEvNS_9BwdParamsE)
        /*14e4*/ 	.word	0x00000000


	//----- nvinfo : EIATTR_MIN_STACK_SIZE
	.align		4
.L_891:
        /*14e8*/ 	.byte	0x04, 0x12
        /*14ea*/ 	.short	(.L_893 - .L_892)
	.align		4
.L_892:
        /*14ec*/ 	.word	index@(_ZN10layer_norm13ln_bwd_kernelINS_13Kernel_traitsIf13__nv_bfloat16S2_S2_fjLj6144ELj1ELj1ELj8ELj16ENS_18Kernel_traits_baseILj6144EfS2_S2_S2_fjLj256EEEEELb0ELb1ELb1ELb0EEEvNS_9BwdParamsE)
        /*14f0*/ 	.word	0x00000000


	//----- nvinfo : EIATTR_MIN_STACK_SIZE
	.align		4
.L_893:
        /*14f4*/ 	.byte	0x04, 0x12
        /*14f6*/ 	.short	(.L_895 - .L_894)
	.align		4
.L_894:
        /*14f8*/ 	.word	index@(_ZN10layer_norm13ln_bwd_kernelINS_13Kernel_traitsIf13__nv_bfloat16S2_S2_fjLj6144ELj1ELj1ELj8ELj16ENS_18Kernel_traits_baseILj6144EfS2_S2_S2_fjLj256EEEEELb0ELb1ELb1ELb1EEEvNS_9BwdParamsE)
        /*14fc*/ 	.word	0x00000000


	//----- nvinfo : EIATTR_MIN_STACK_SIZE
	.align		4
.L_895:
        /*1500*/ 	.byte	0x04, 0x12
        /*1502*/ 	.short	(.L_897 - .L_896)
	.align		4
.L_896:
        /*1504*/ 	.word	index@(_ZN10layer_norm13ln_bwd_kernelINS_13Kernel_traitsIf13__nv_bfloat16S2_S2_fjLj6144ELj1ELj1ELj8ELj16ENS_18Kernel_traits_baseILj6144EfS2_S2_S2_fjLj256EEEEELb1ELb0ELb0ELb0EEEvNS_9BwdParamsE)
        /*1508*/ 	.word	0x00000000


	//----- nvinfo : EIATTR_MIN_STACK_SIZE
	.align		4
.L_897:
        /*150c*/ 	.byte	0x04, 0x12
        /*150e*/ 	.short	(.L_899 - .L_898)
	.align		4
.L_898:
        /*1510*/ 	.word	index@(_ZN10layer_norm13ln_bwd_kernelINS_13Kernel_traitsIf13__nv_bfloat16S2_S2_fjLj6144ELj1ELj1ELj8ELj16ENS_18Kernel_traits_baseILj6144EfS2_S2_S2_fjLj256EEEEELb1ELb0ELb0ELb1EEEvNS_9BwdParamsE)
        /*1514*/ 	.word	0x00000000


	//----- nvinfo : EIATTR_MIN_STACK_SIZE
	.align		4
.L_899:
        /*1518*/ 	.byte	0x04, 0x12
        /*151a*/ 	.short	(.L_901 - .L_900)
	.align		4
.L_900:
        /*151c*/ 	.word	index@(_ZN10layer_norm22ln_bwd_finalize_kernelINS_22Kernel_traits_finalizeILj6144Ef13__nv_bfloat16S2_S2_fjLb0ELj1024ELj4ENS_18Kernel_traits_baseILj6144EfS2_S2_S2_fjLj1024EEEEELb0ELb0EEEvNS_9BwdParamsE)
        /*1520*/ 	.word	0x00000000


	//----- nvinfo : EIATTR_MIN_STACK_SIZE
	.align		4
.L_901:
        /*1524*/ 	.byte	0x04, 0x12
        /*1526*/ 	.short	(.L_903 - .L_902)
	.align		4
.L_902:
        /*1528*/ 	.word	index@(_ZN10layer_norm13ln_bwd_kernelINS_13Kernel_traitsIf13__nv_bfloat16S2_S2_fjLj6144ELj1ELj1ELj8ELj16ENS_18Kernel_traits_baseILj6144EfS2_S2_S2_fjLj256EEEEELb1ELb0ELb1ELb0EEEvNS_9BwdParamsE)
        /*152c*/ 	.word	0x00000000


	//----- nvinfo : EIATTR_MIN_STACK_SIZE
	.align		4
.L_903:
        /*1530*/ 	.byte	0x04, 0x12
        /*1532*/ 	.short	(.L_905 - .L_904)
	.align		4
.L_904:
        /*1534*/ 	.word	index@(_ZN10layer_norm22ln_bwd_finalize_kernelINS_22Kernel_traits_finalizeILj6144Ef13__nv_bfloat16S2_S2_fjLb0ELj1024ELj4ENS_18Kernel_traits_baseILj6144EfS2_S2_S2_fjLj1024EEEEELb0ELb1EEEvNS_9BwdParamsE)
        /*1538*/ 	.word	0x00000000


	//----- nvinfo : EIATTR_MIN_STACK_SIZE
	.align		4
.L_905:
        /*153c*/ 	.byte	0x04, 0x12
        /*153e*/ 	.short	(.L_907 - .L_906)
	.align		4
.L_906:
        /*1540*/ 	.word	index@(_ZN10layer_norm13ln_bwd_kernelINS_13Kernel_traitsIf13__nv_bfloat16S2_S2_fjLj6144ELj1ELj1ELj8ELj16ENS_18Kernel_traits_baseILj6144EfS2_S2_S2_fjLj256EEEEELb1ELb0ELb1ELb1EEEvNS_9BwdParamsE)
        /*1544*/ 	.word	0x00000000


	//----- nvinfo : EIATTR_MIN_STACK_SIZE
	.align		4
.L_907:
        /*1548*/ 	.byte	0x04, 0x12
        /*154a*/ 	.short	(.L_909 - .L_908)
	.align		4
.L_908:
        /*154c*/ 	.word	index@(_ZN10layer_norm13ln_bwd_kernelINS_13Kernel_traitsIf13__nv_bfloat16S2_S2_fjLj6144ELj1ELj1ELj8ELj16ENS_18Kernel_traits_baseILj6144EfS2_S2_S2_fjLj256EEEEELb1ELb1ELb0ELb0EEEvNS_9BwdParamsE)
        /*1550*/ 	.word	0x00000000


	//----- nvinfo : EIATTR_MIN_STACK_SIZE
	.align		4
.L_909:
        /*1554*/ 	.byte	0x04, 0x12
        /*1556*/ 	.short	(.L_911 - .L_910)
	.align		4
.L_910:
        /*1558*/ 	.word	index@(_ZN10layer_norm13ln_bwd_kernelINS_13Kernel_traitsIf13__nv_bfloat16S2_S2_fjLj6144ELj1ELj1ELj8ELj16ENS_18Kernel_traits_baseILj6144EfS2_S2_S2_fjLj256EEEEELb1ELb1ELb0ELb1EEEvNS_9BwdParamsE)
        /*155c*/ 	.word	0x00000000


	//----- nvinfo : EIATTR_MIN_STACK_SIZE
	.align		4
.L_911:
        /*1560*/ 	.byte	0x04, 0x12
        /*1562*/ 	.short	(.L_913 - .L_912)
	.align		4
.L_912:
        /*1564*/ 	.word	index@(_ZN10layer_norm22ln_bwd_finalize_kernelINS_22Kernel_traits_finalizeILj6144Ef13__nv_bfloat16S2_S2_fjLb1ELj1024ELj4ENS_18Kernel_traits_baseILj6144EfS2_S2_S2_fjLj1024EEEEELb1ELb0EEEvNS_9BwdParamsE)
        /*1568*/ 	.word	0x00000000


	//----- nvinfo : EIATTR_MIN_STACK_SIZE
	.align		4
.L_913:
        /*156c*/ 	.byte	0x04, 0x12
        /*156e*/ 	.short	(.L_915 - .L_914)
	.align		4
.L_914:
        /*1570*/ 	.word	index@(_ZN10layer_norm13ln_bwd_kernelINS_13Kernel_traitsIf13__nv_bfloat16S2_S2_fjLj6144ELj1ELj1ELj8ELj16ENS_18Kernel_traits_baseILj6144EfS2_S2_S2_fjLj256EEEEELb1ELb1ELb1ELb0EEEvNS_9BwdParamsE)
        /*1574*/ 	.word	0x00000000


	//----- nvinfo : EIATTR_MIN_STACK_SIZE
	.align		4
.L_915:
        /*1578*/ 	.byte	0x04, 0x12
        /*157a*/ 	.short	(.L_917 - .L_916)
	.align		4
.L_916:
        /*157c*/ 	.word	index@(_ZN10layer_norm22ln_bwd_finalize_kernelINS_22Kernel_traits_finalizeILj6144Ef13__nv_bfloat16S2_S2_fjLb1ELj1024ELj4ENS_18Kernel_traits_baseILj6144EfS2_S2_S2_fjLj1024EEEEELb1ELb1EEEvNS_9BwdParamsE)
        /*1580*/ 	.word	0x00000000


	//----- nvinfo : EIATTR_MIN_STACK_SIZE
	.align		4
.L_917:
        /*1584*/ 	.byte	0x04, 0x12
        /*1586*/ 	.short	(.L_919 - .L_918)
	.align		4
.L_918:
        /*1588*/ 	.word	index@(_ZN10layer_norm13ln_bwd_kernelINS_13Kernel_traitsIf13__nv_bfloat16S2_S2_fjLj6144ELj1ELj1ELj8ELj16ENS_18Kernel_traits_baseILj6144EfS2_S2_S2_fjLj256EEEEELb1ELb1ELb1ELb1EEEvNS_9BwdParamsE)
        /*158c*/ 	.word	0x00000000


	//----- nvinfo : EIATTR_MIN_STACK_SIZE
	.align		4
.L_919:
        /*1590*/ 	.byte	0x04, 0x12
        /*1592*/ 	.short	(.L_921 - .L_920)
	.align		4
.L_920:
        /*1594*/ 	.word	index@(_ZN10layer_norm13ln_bwd_kernelINS_13Kernel_traitsI13__nv_bfloat16S2_fS2_fjLj6144ELj1ELj1ELj8ELj16ENS_18Kernel_traits_baseILj6144ES2_S2_fS2_fjLj256EEEEELb0ELb0ELb0ELb0EEEvNS_9BwdParamsE)
        /*1598*/ 	.word	0x00000000


	//----- nvinfo : EIATTR_MIN_STACK_SIZE
	.align		4
.L_921:
        /*159c*/ 	.byte	0x04, 0x12
        /*159e*/ 	.short	(.L_923 - .L_922)
	.align		4
.L_922:
        /*15a0*/ 	.word	index@(_ZN10layer_norm13ln_bwd_kernelINS_13Kernel_traitsI13__nv_bfloat16S2_fS2_fjLj6144ELj1ELj1ELj8ELj16ENS_18Kernel_traits_baseILj6144ES2_S2_fS2_fjLj256EEEEELb0ELb0ELb0ELb1EEEvNS_9BwdParamsE)
        /*15a4*/ 	.word	0x00000000


	//----- nvinfo : EIATTR_MIN_STACK_SIZE
	.align		4
.L_923:
        /*15a8*/ 	.byte	0x04, 0x12
        /*15aa*/ 	.short	(.L_925 - .L_924)
	.align		4
.L_924:
        /*15ac*/ 	.word	index@(_ZN10layer_norm13ln_bwd_kernelINS_13Kernel_traitsI13__nv_bfloat16S2_fS2_fjLj6144ELj1ELj1ELj8ELj16ENS_18Kernel_traits_baseILj6144ES2_S2_fS2_fjLj256EEEEELb0ELb0ELb1ELb0EEEvNS_9BwdParamsE)
        /*15b0*/ 	.word	0x00000000


	//----- nvinfo : EIATTR_MIN_STACK_SIZE
	.align		4
.L_925:
        /*15b4*/ 	.byte	0x04, 0x12
        /*15b6*/ 	.short	(.L_927 - .L_926)
	.align		4
.L_926:
        /*15b8*/ 	.word	index@(_ZN10layer_norm13ln_bwd_kernelINS_13Kernel_traitsI13__nv_bfloat16S2_fS2_fjLj6144ELj1ELj1ELj8ELj16ENS_18Kernel_traits_baseILj6144ES2_S2_fS2_fjLj256EEEEELb0ELb0ELb1ELb1EEEvNS_9BwdParamsE)
        /*15bc*/ 	.word	0x00000000


	//----- nvinfo : EIATTR_MIN_STACK_SIZE
	.align		4
.L_927:
        /*15c0*/ 	.byte	0x04, 0x12
        /*15c2*/ 	.short	(.L_929 - .L_928)
	.align		4
.L_928:
        /*15c4*/ 	.word	index@(_ZN10layer_norm13ln_bwd_kernelINS_13Kernel_traitsI13__nv_bfloat16S2_fS2_fjLj6144ELj1ELj1ELj8ELj16ENS_18Kernel_traits_baseILj6144ES2_S2_fS2_fjLj256EEEEELb0ELb1ELb0ELb0EEEvNS_9BwdParamsE)
        /*15c8*/ 	.word	0x00000000


	//----- nvinfo : EIATTR_MIN_STACK_SIZE
	.align		4
.L_929:
        /*15cc*/ 	.byte	0x04, 0x12
        /*15ce*/ 	.short	(.L_931 - .L_930)
	.align		4
.L_930:
        /*15d0*/ 	.word	index@(_ZN10layer_norm13ln_bwd_kernelINS_13Kernel_traitsI13__nv_bfloat16S2_fS2_fjLj6144ELj1ELj1ELj8ELj16ENS_18Kernel_traits_baseILj6144ES2_S2_fS2_fjLj256EEEEELb0ELb1ELb0ELb1EEEvNS_9BwdParamsE)
        /*15d4*/ 	.word	0x00000000


	//----- nvinfo : EIATTR_MIN_STACK_SIZE
	.align		4
.L_931:
        /*15d8*/ 	.byte	0x04, 0x12
        /*15da*/ 	.short	(.L_933 - .L_932)
	.align		4
.L_932:
        /*15dc*/ 	.word	index@(_ZN10layer_norm13ln_bwd_kernelINS_13Kernel_traitsI13__nv_bfloat16S2_fS2_fjLj6144ELj1ELj1ELj8ELj16ENS_18Kernel_traits_baseILj6144ES2_S2_fS2_fjLj256EEEEELb0ELb1ELb1ELb0EEEvNS_9BwdParamsE)
        /*15e0*/ 	.word	0x00000000


	//----- nvinfo : EIATTR_MIN_STACK_SIZE
	.align		4
.L_933:
        /*15e4*/ 	.byte	0x04, 0x12
        /*15e6*/ 	.short	(.L_935 - .L_934)
	.align		4
.L_934:
        /*15e8*/ 	.word	index@(_ZN10layer_norm13ln_bwd_kernelINS_13Kernel_traitsI13__nv_bfloat16S2_fS2_fjLj6144ELj1ELj1ELj8ELj16ENS_18Kernel_traits_baseILj6144ES2_S2_fS2_fjLj256EEEEELb0ELb1ELb1ELb1EEEvNS_9BwdParamsE)
        /*15ec*/ 	.word	0x00000000


	//----- nvinfo : EIATTR_MIN_STACK_SIZE
	.align		4
.L_935:
        /*15f0*/ 	.byte	0x04, 0x12
        /*15f2*/ 	.short	(.L_937 - .L_936)
	.align		4
.L_936:
        /*15f4*/ 	.word	index@(_ZN10layer_norm13ln_bwd_kernelINS_13Kernel_traitsI13__nv_bfloat16S2_fS2_fjLj6144ELj1ELj1ELj8ELj16ENS_18Kernel_traits_baseILj6144ES2_S2_fS2_fjLj256EEEEELb1ELb0ELb0ELb0EEEvNS_9BwdParamsE)
        /*15f8*/ 	.word	0x00000000


	//----- nvinfo : EIATTR_MIN_STACK_SIZE
	.align		4
.L_937:
        /*15fc*/ 	.byte	0x04, 0x12
        /*15fe*/ 	.short	(.L_939 - .L_938)
	.align		4
.L_938:
        /*1600*/ 	.word	index@(_ZN10layer_norm13ln_bwd_kernelINS_13Kernel_traitsI13__nv_bfloat16S2_fS2_fjLj6144ELj1ELj1ELj8ELj16ENS_18Kernel_traits_baseILj6144ES2_S2_fS2_fjLj256EEEEELb1ELb0ELb0ELb1EEEvNS_9BwdParamsE)
        /*1604*/ 	.word	0x00000000


	//----- nvinfo : EIATTR_MIN_STACK_SIZE
	.align		4
.L_939:
        /*1608*/ 	.byte	0x04, 0x12
        /*160a*/ 	.short	(.L_941 - .L_940)
	.align		4
.L_940:
        /*160c*/ 	.word	index@(_ZN10layer_norm22ln_bwd_finalize_kernelINS_22Kernel_traits_finalizeILj6144E13__nv_bfloat16S2_fS2_fjLb0ELj1024ELj4ENS_18Kernel_traits_baseILj6144ES2_S2_fS2_fjLj1024EEEEELb0ELb0EEEvNS_9BwdParamsE)
        /*1610*/ 	.word	0x00000000


	//----- nvinfo : EIATTR_MIN_STACK_SIZE
	.align		4
.L_941:
        /*1614*/ 	.byte	0x04, 0x12
        /*1616*/ 	.short	(.L_943 - .L_942)
	.align		4
.L_942:
        /*1618*/ 	.word	index@(_ZN10layer_norm13ln_bwd_kernelINS_13Kernel_traitsI13__nv_bfloat16S2_fS2_fjLj6144ELj1ELj1ELj8ELj16ENS_18Kernel_traits_baseILj6144ES2_S2_fS2_fjLj256EEEEELb1ELb0ELb1ELb0EEEvNS_9BwdParamsE)
        /*161c*/ 	.word	0x00000000


	//----- nvinfo : EIATTR_MIN_STACK_SIZE
	.align		4
.L_943:
        /*1620*/ 	.byte	0x04, 0x12
        /*1622*/ 	.short	(.L_945 - .L_944)
	.align		4
.L_944:
        /*1624*/ 	.word	index@(_ZN10layer_norm22ln_bwd_finalize_kernelINS_22Kernel_traits_finalizeILj6144E13__nv_bfloat16S2_fS2_fjLb0ELj1024ELj4ENS_18Kernel_traits_baseILj6144ES2_S2_fS2_fjLj1024EEEEELb0ELb1EEEvNS_9BwdParamsE)
        /*1628*/ 	.word	0x00000000


	//----- nvinfo : EIATTR_MIN_STACK_SIZE
	.align		4
.L_945:
        /*162c*/ 	.byte	0x04, 0x12
        /*162e*/ 	.short	(.L_947 - .L_946)
	.align		4
.L_946:
        /*1630*/ 	.word	index@(_ZN10layer_norm13ln_bwd_kernelINS_13Kernel_traitsI13__nv_bfloat16S2_fS2_fjLj6144ELj1ELj1ELj8ELj16ENS_18Kernel_traits_baseILj6144ES2_S2_fS2_fjLj256EEEEELb1ELb0ELb1ELb1EEEvNS_9BwdParamsE)
        /*1634*/ 	.word	0x00000000


	//----- nvinfo : EIATTR_MIN_STACK_SIZE
	.align		4
.L_947:
        /*1638*/ 	.byte	0x04, 0x12
        /*163a*/ 	.short	(.L_949 - .L_948)
	.align		4
.L_948:
        /*163c*/ 	.word	index@(_ZN10layer_norm13ln_bwd_kernelINS_13Kernel_traitsI13__nv_bfloat16S2_fS2_fjLj6144ELj1ELj1ELj8ELj16ENS_18Kernel_traits_baseILj6144ES2_S2_fS2_fjLj256EEEEELb1ELb1ELb0ELb0EEEvNS_9BwdParamsE)
        /*1640*/ 	.word	0x00000000


	//----- nvinfo : EIATTR_MIN_STACK_SIZE
	.align		4
.L_949:
        /*1644*/ 	.byte	0x04, 0x12
        /*1646*/ 	.short	(.L_951 - .L_950)
	.align		4
.L_950:
        /*1648*/ 	.word	index@(_ZN10layer_norm13ln_bwd_kernelINS_13Kernel_traitsI13__nv_bfloat16S2_fS2_fjLj6144ELj1ELj1ELj8ELj16ENS_18Kernel_traits_baseILj6144ES2_S2_fS2_fjLj256EEEEELb1ELb1ELb0ELb1EEEvNS_9BwdParamsE)
        /*164c*/ 	.word	0x00000000


	//----- nvinfo : EIATTR_MIN_STACK_SIZE
	.align		4
.L_951:
        /*1650*/ 	.byte	0x04, 0x12
        /*1652*/ 	.short	(.L_953 - .L_952)
	.align		4
.L_952:
        /*1654*/ 	.word	index@(_ZN10layer_norm22ln_bwd_finalize_kernelINS_22Kernel_traits_finalizeILj6144E13__nv_bfloat16S2_fS2_fjLb1ELj1024ELj4ENS_18Kernel_traits_baseILj6144ES2_S2_fS2_fjLj1024EEEEELb1ELb0EEEvNS_9BwdParamsE)
        /*1658*/ 	.word	0x00000000


	//----- nvinfo : EIATTR_MIN_STACK_SIZE
	.align		4
.L_953:
        /*165c*/ 	.byte	0x04, 0x12
        /*165e*/ 	.short	(.L_955 - .L_954)
	.align		4
.L_954:
        /*1660*/ 	.word	index@(_ZN10layer_norm13ln_bwd_kernelINS_13Kernel_traitsI13__nv_bfloat16S2_fS2_fjLj6144ELj1ELj1ELj8ELj16ENS_18Kernel_traits_baseILj6144ES2_S2_fS2_fjLj256EEEEELb1ELb1ELb1ELb0EEEvNS_9BwdParamsE)
        /*1664*/ 	.word	0x00000000


	//----- nvinfo : EIATTR_MIN_STACK_SIZE
	.align		4
.L_955:
        /*1668*/ 	.byte	0x04, 0x12
        /*166a*/ 	.short	(.L_957 - .L_956)
	.align		4
.L_956:
        /*166c*/ 	.word	index@(_ZN10layer_norm22ln_bwd_finalize_kernelINS_22Kernel_traits_finalizeILj6144E13__nv_bfloat16S2_fS2_fjLb1ELj1024ELj4ENS_18Kernel_traits_baseILj6144ES2_S2_fS2_fjLj1024EEEEELb1ELb1EEEvNS_9BwdParamsE)
        /*1670*/ 	.word	0x00000000


	//----- nvinfo : EIATTR_MIN_STACK_SIZE
	.align		4
.L_957:
        /*1674*/ 	.byte	0x04, 0x12
        /*1676*/ 	.short	(.L_959 - .L_958)
	.align		4
.L_958:
        /*1678*/ 	.word	index@(_ZN10layer_norm13ln_bwd_kernelINS_13Kernel_traitsI13__nv_bfloat16S2_fS2_fjLj6144ELj1ELj1ELj8ELj16ENS_18Kernel_traits_baseILj6144ES2_S2_fS2_fjLj256EEEEELb1ELb1ELb1ELb1EEEvNS_9BwdParamsE)
        /*167c*/ 	.word	0x00000000


	//----- nvinfo : EIATTR_MIN_STACK_SIZE
	.align		4
.L_959:
        /*1680*/ 	.byte	0x04, 0x12
        /*1682*/ 	.short	(.L_961 - .L_960)
	.align		4
.L_960:
        /*1684*/ 	.word	index@(_ZN10layer_norm13ln_bwd_kernelINS_13Kernel_traitsIf13__nv_bfloat16fS2_fjLj6144ELj1ELj1ELj8ELj16ENS_18Kernel_traits_baseILj6144EfS2_fS2_fjLj256EEEEELb0ELb0ELb0ELb0EEEvNS_9BwdParamsE)
        /*1688*/ 	.word	0x00000000


	//----- nvinfo : EIATTR_MIN_STACK_SIZE
	.align		4
.L_961:
        /*168c*/ 	.byte	0x04, 0x12
        /*168e*/ 	.short	(.L_963 - .L_962)
	.align		4
.L_962:
        /*1690*/ 	.word	index@(_ZN10layer_norm13ln_bwd_kernelINS_13Kernel_traitsIf13__nv_bfloat16fS2_fjLj6144ELj1ELj1ELj8ELj16ENS_18Kernel_traits_baseILj6144EfS2_fS2_fjLj256EEEEELb0ELb0ELb0ELb1EEEvNS_9BwdParamsE)
        /*1694*/ 	.word	0x00000000


	//----- nvinfo : EIATTR_MIN_STACK_SIZE
	.align		4
.L_963:
        /*1698*/ 	.byte	0x04, 0x12
        /*169a*/ 	.short	(.L_965 - .L_964)
	.align		4
.L_964:
        /*169c*/ 	.word	index@(_ZN10layer_norm13ln_bwd_kernelINS_13Kernel_traitsIf13__nv_bfloat16fS2_fjLj6144ELj1ELj1ELj8ELj16ENS_18Kernel_traits_baseILj6144EfS2_fS2_fjLj256EEEEELb0ELb0ELb1ELb0EEEvNS_9BwdParamsE)
        /*16a0*/ 	.word	0x00000000


	//----- nvinfo : EIATTR_MIN_STACK_SIZE
	.align		4
.L_965:
        /*16a4*/ 	.byte	0x04, 0x12
        /*16a6*/ 	.short	(.L_967 - .L_966)
	.align		4
.L_966:
        /*16a8*/ 	.word	index@(_ZN10layer_norm13ln_bwd_kernelINS_13Kernel_traitsIf13__nv_bfloat16fS2_fjLj6144ELj1ELj1ELj8ELj16ENS_18Kernel_traits_baseILj6144EfS2_fS2_fjLj256EEEEELb0ELb0ELb1ELb1EEEvNS_9BwdParamsE)
        /*16ac*/ 	.word	0x00000000


	//----- nvinfo : EIATTR_MIN_STACK_SIZE
	.align		4
.L_967:
        /*16b0*/ 	.byte	0x04, 0x12
        /*16b2*/ 	.short	(.L_969 - .L_968)
	.align		4
.L_968:
        /*16b4*/ 	.word	index@(_ZN10layer_norm13ln_bwd_kernelINS_13Kernel_traitsIf13__nv_bfloat16fS2_fjLj6144ELj1ELj1ELj8ELj16ENS_18Kernel_traits_baseILj6144EfS2_fS2_fjLj256EEEEELb0ELb1ELb0ELb0EEEvNS_9BwdParamsE)
        /*16b8*/ 	.word	0x00000000


	//----- nvinfo : EIATTR_MIN_STACK_SIZE
	.align		4
.L_969:
        /*16bc*/ 	.byte	0x04, 0x12
        /*16be*/ 	.short	(.L_971 - .L_970)
	.align		4
.L_970:
        /*16c0*/ 	.word	index@(_ZN10layer_norm13ln_bwd_kernelINS_13Kernel_traitsIf13__nv_bfloat16fS2_fjLj6144ELj1ELj1ELj8ELj16ENS_18Kernel_traits_baseILj6144EfS2_fS2_fjLj256EEEEELb0ELb1ELb0ELb1EEEvNS_9BwdParamsE)
        /*16c4*/ 	.word	0x00000000


	//----- nvinfo : EIATTR_MIN_STACK_SIZE
	.align		4
.L_971:
        /*16c8*/ 	.byte	0x04, 0x12
        /*16ca*/ 	.short	(.L_973 - .L_972)
	.align		4
.L_972:
        /*16cc*/ 	.word	index@(_ZN10layer_norm13ln_bwd_kernelINS_13Kernel_traitsIf13__nv_bfloat16fS2_fjLj6144ELj1ELj1ELj8ELj16ENS_18Kernel_traits_baseILj6144EfS2_fS2_fjLj256EEEEELb0ELb1ELb1ELb0EEEvNS_9BwdParamsE)
        /*16d0*/ 	.word	0x00000000


	//----- nvinfo : EIATTR_MIN_STACK_SIZE
	.align		4
.L_973:
        /*16d4*/ 	.byte	0x04, 0x12
        /*16d6*/ 	.short	(.L_975 - .L_974)
	.align		4
.L_974:
        /*16d8*/ 	.word	index@(_ZN10layer_norm13ln_bwd_kernelINS_13Kernel_traitsIf13__nv_bfloat16fS2_fjLj6144ELj1ELj1ELj8ELj16ENS_18Kernel_traits_baseILj6144EfS2_fS2_fjLj256EEEEELb0ELb1ELb1ELb1EEEvNS_9BwdParamsE)
        /*16dc*/ 	.word	0x00000000


	//----- nvinfo : EIATTR_MIN_STACK_SIZE
	.align		4
.L_975:
        /*16e0*/ 	.byte	0x04, 0x12
        /*16e2*/ 	.short	(.L_977 - .L_976)
	.align		4
.L_976:
        /*16e4*/ 	.word	index@(_ZN10layer_norm13ln_bwd_kernelINS_13Kernel_traitsIf13__nv_bfloat16fS2_fjLj6144ELj1ELj1ELj8ELj16ENS_18Kernel_traits_baseILj6144EfS2_fS2_fjLj256EEEEELb1ELb0ELb0ELb0EEEvNS_9BwdParamsE)
        /*16e8*/ 	.word	0x00000000


	//----- nvinfo : EIATTR_MIN_STACK_SIZE
	.align		4
.L_977:
        /*16ec*/ 	.byte	0x04, 0x12
        /*16ee*/ 	.short	(.L_979 - .L_978)
	.align		4
.L_978:
        /*16f0*/ 	.word	index@(_ZN10layer_norm13ln_bwd_kernelINS_13Kernel_traitsIf13__nv_bfloat16fS2_fjLj6144ELj1ELj1ELj8ELj16ENS_18Kernel_traits_baseILj6144EfS2_fS2_fjLj256EEEEELb1ELb0ELb0ELb1EEEvNS_9BwdParamsE)
        /*16f4*/ 	.word	0x00000000


	//----- nvinfo : EIATTR_MIN_STACK_SIZE
	.align		4
.L_979:
        /*16f8*/ 	.byte	0x04, 0x12
        /*16fa*/ 	.short	(.L_981 - .L_980)
	.align		4
.L_980:
        /*16fc*/ 	.word	index@(_ZN10layer_norm22ln_bwd_finalize_kernelINS_22Kernel_traits_finalizeILj6144Ef13__nv_bfloat16fS2_fjLb0ELj1024ELj4ENS_18Kernel_traits_baseILj6144EfS2_fS2_fjLj1024EEEEELb0ELb0EEEvNS_9BwdParamsE)
        /*1700*/ 	.word	0x00000000


	//----- nvinfo : EIATTR_MIN_STACK_SIZE
	.align		4
.L_981:
        /*1704*/ 	.byte	0x04, 0x12
        /*1706*/ 	.short	(.L_983 - .L_982)
	.align		4
.L_982:
        /*1708*/ 	.word	index@(_ZN10layer_norm13ln_bwd_kernelINS_13Kernel_traitsIf13__nv_bfloat16fS2_fjLj6144ELj1ELj1ELj8ELj16ENS_18Kernel_traits_baseILj6144EfS2_fS2_fjLj256EEEEELb1ELb0ELb1ELb0EEEvNS_9BwdParamsE)
        /*170c*/ 	.word	0x00000000


	//----- nvinfo : EIATTR_MIN_STACK_SIZE
	.align		4
.L_983:
        /*1710*/ 	.byte	0x04, 0x12
        /*1712*/ 	.short	(.L_985 - .L_984)
	.align		4
.L_984:
        /*1714*/ 	.word	index@(_ZN10layer_norm22ln_bwd_finalize_kernelINS_22Kernel_traits_finalizeILj6144Ef13__nv_bfloat16fS2_fjLb0ELj1024ELj4ENS_18Kernel_traits_baseILj6144EfS2_fS2_fjLj1024EEEEELb0ELb1EEEvNS_9BwdParamsE)
        /*1718*/ 	.word	0x00000000


	//----- nvinfo : EIATTR_MIN_STACK_SIZE
	.align		4
.L_985:
        /*171c*/ 	.byte	0x04, 0x12
        /*171e*/ 	.short	(.L_987 - .L_986)
	.align		4
.L_986:
        /*1720*/ 	.word	index@(_ZN10layer_norm13ln_bwd_kernelINS_13Kernel_traitsIf13__nv_bfloat16fS2_fjLj6144ELj1ELj1ELj8ELj16ENS_18Kernel_traits_baseILj6144EfS2_fS2_fjLj256EEEEELb1ELb0ELb1ELb1EEEvNS_9BwdParamsE)
        /*1724*/ 	.word	0x00000000


	//----- nvinfo : EIATTR_MIN_STACK_SIZE
	.align		4
.L_987:
        /*1728*/ 	.byte	0x04, 0x12
        /*172a*/ 	.short	(.L_989 - .L_988)
	.align		4
.L_988:
        /*172c*/ 	.word	index@(_ZN10layer_norm13ln_bwd_kernelINS_13Kernel_traitsIf13__nv_bfloat16fS2_fjLj6144ELj1ELj1ELj8ELj16ENS_18Kernel_traits_baseILj6144EfS2_fS2_fjLj256EEEEELb1ELb1ELb0ELb0EEEvNS_9BwdParamsE)
        /*1730*/ 	.word	0x00000000


	//----- nvinfo : EIATTR_MIN_STACK_SIZE
	.align		4
.L_989:
        /*1734*/ 	.byte	0x04, 0x12
        /*1736*/ 	.short	(.L_991 - .L_990)
	.align		4
.L_990:
        /*1738*/ 	.word	index@(_ZN10layer_norm13ln_bwd_kernelINS_13Kernel_traitsIf13__nv_bfloat16fS2_fjLj6144ELj1ELj1ELj8ELj16ENS_18Kernel_traits_baseILj6144EfS2_fS2_fjLj256EEEEELb1ELb1ELb0ELb1EEEvNS_9BwdParamsE)
        /*173c*/ 	.word	0x00000000


	//----- nvinfo : EIATTR_MIN_STACK_SIZE
	.align		4
.L_991:
        /*1740*/ 	.byte	0x04, 0x12
        /*1742*/ 	.short	(.L_993 - .L_992)
	.align		4
.L_992:
        /*1744*/ 	.word	index@(_ZN10layer_norm22ln_bwd_finalize_kernelINS_22Kernel_traits_finalizeILj6144Ef13__nv_bfloat16fS2_fjLb1ELj1024ELj4ENS_18Kernel_traits_baseILj6144EfS2_fS2_fjLj1024EEEEELb1ELb0EEEvNS_9BwdParamsE)
        /*1748*/ 	.word	0x00000000


	//----- nvinfo : EIATTR_MIN_STACK_SIZE
	.align		4
.L_993:
        /*174c*/ 	.byte	0x04, 0x12
        /*174e*/ 	.short	(.L_995 - .L_994)
	.align		4
.L_994:
        /*1750*/ 	.word	index@(_ZN10layer_norm13ln_bwd_kernelINS_13Kernel_traitsIf13__nv_bfloat16fS2_fjLj6144ELj1ELj1ELj8ELj16ENS_18Kernel_traits_baseILj6144EfS2_fS2_fjLj256EEEEELb1ELb1ELb1ELb0EEEvNS_9BwdParamsE)
        /*1754*/ 	.word	0x00000000


	//----- nvinfo : EIATTR_MIN_STACK_SIZE
	.align		4
.L_995:
        /*1758*/ 	.byte	0x04, 0x12
        /*175a*/ 	.short	(.L_997 - .L_996)
	.align		4
.L_996:
        /*175c*/ 	.word	index@(_ZN10layer_norm22ln_bwd_finalize_kernelINS_22Kernel_traits_finalizeILj6144Ef13__nv_bfloat16fS2_fjLb1ELj1024ELj4ENS_18Kernel_traits_baseILj6144EfS2_fS2_fjLj1024EEEEELb1ELb1EEEvNS_9BwdParamsE)
        /*1760*/ 	.word	0x00000000


	//----- nvinfo : EIATTR_MIN_STACK_SIZE
	.align		4
.L_997:
        /*1764*/ 	.byte	0x04, 0x12
        /*1766*/ 	.short	(.L_999 - .L_998)
	.align		4
.L_998:
        /*1768*/ 	.word	index@(_ZN10layer_norm13ln_bwd_kernelINS_13Kernel_traitsIf13__nv_bfloat16fS2_fjLj6144ELj1ELj1ELj8ELj16ENS_18Kernel_traits_baseILj6144EfS2_fS2_fjLj256EEEEELb1ELb1ELb1ELb1EEEvNS_9BwdParamsE)
        /*176c*/ 	.word	0x00000000


	//----- nvinfo : EIATTR_MIN_STACK_SIZE
	.align		4
.L_999:
        /*1770*/ 	.byte	0x04, 0x12
        /*1772*/ 	.short	(.L_1001 - .L_1000)
	.align		4
.L_1000:
        /*1774*/ 	.word	index@(_ZN10layer_norm13ln_bwd_kernelINS_13Kernel_traitsIf6__halfS2_S2_fjLj6144ELj1ELj1ELj8ELj16ENS_18Kernel_traits_baseILj6144EfS2_S2_S2_fjLj256EEEEELb0ELb0ELb0ELb0EEEvNS_9BwdParamsE)
        /*1778*/ 	.word	0x00000000


	//----- nvinfo : EIATTR_MIN_STACK_SIZE
	.align		4
.L_1001:
        /*177c*/ 	.byte	0x04, 0x12
        /*177e*/ 	.short	(.L_1003 - .L_1002)
	.align		4
.L_1002:
        /*1780*/ 	.word	index@(_ZN10layer_norm13ln_bwd_kernelINS_13Kernel_traitsIf6__halfS2_S2_fjLj6144ELj1ELj1ELj8ELj16ENS_18Kernel_traits_baseILj6144EfS2_S2_S2_fjLj256EEEEELb0ELb0ELb0ELb1EEEvNS_9BwdParamsE)
        /*1784*/ 	.word	0x00000000


	//----- nvinfo : EIATTR_MIN_STACK_SIZE
	.align		4
.L_1003:
        /*1788*/ 	.byte	0x04, 0x12
        /*178a*/ 	.short	(.L_1005 - .L_1004)
	.align		4
.L_1004:
        /*178c*/ 	.word	index@(_ZN10layer_norm13ln_bwd_kernelINS_13Kernel_traitsIf6__halfS2_S2_fjLj6144ELj1ELj1ELj8ELj16ENS_18Kernel_traits_baseILj6144EfS2_S2_S2_fjLj256EEEEELb0ELb0ELb1ELb0EEEvNS_9BwdParamsE)
        /*1790*/ 	.word	0x00000000


	//----- nvinfo : EIATTR_MIN_STACK_SIZE
	.align		4
.L_1005:
        /*1794*/ 	.byte	0x04, 0x12
        /*1796*/ 	.short	(.L_1007 - .L_1006)
	.align		4
.L_1006:
        /*1798*/ 	.word	index@(_ZN10layer_norm13ln_bwd_kernelINS_13Kernel_traitsIf6__halfS2_S2_fjLj6144ELj1ELj1ELj8ELj16ENS_18Kernel_traits_baseILj6144EfS2_S2_S2_fjLj256EEEEELb0ELb0ELb1ELb1EEEvNS_9BwdParamsE)
        /*179c*/ 	.word	0x00000000


	//----- nvinfo : EIATTR_MIN_STACK_SIZE
	.align		4
.L_1007:
        /*17a0*/ 	.byte	0x04, 0x12
        /*17a2*/ 	.short	(.L_1009 - .L_1008)
	.align		4
.L_1008:
        /*17a4*/ 	.word	index@(_ZN10layer_norm13ln_bwd_kernelINS_13Kernel_traitsIf6__halfS2_S2_fjLj6144ELj1ELj1ELj8ELj16ENS_18Kernel_traits_baseILj6144EfS2_S2_S2_fjLj256EEEEELb0ELb1ELb0ELb0EEEvNS_9BwdParamsE)
        /*17a8*/ 	.word	0x00000000


	//----- nvinfo : EIATTR_MIN_STACK_SIZE
	.align		4
.L_1009:
        /*17ac*/ 	.byte	0x04, 0x12
        /*17ae*/ 	.short	(.L_1011 - .L_1010)
	.align		4
.L_1010:
        /*17b0*/ 	.word	index@(_ZN10layer_norm13ln_bwd_kernelINS_13Kernel_traitsIf6__halfS2_S2_fjLj6144ELj1ELj1ELj8ELj16ENS_18Kernel_traits_baseILj6144EfS2_S2_S2_fjLj256EEEEELb0ELb1ELb0ELb1EEEvNS_9BwdParamsE)
        /*17b4*/ 	.word	0x00000000


	//----- nvinfo : EIATTR_MIN_STACK_SIZE
	.align		4
.L_1011:
        /*17b8*/ 	.byte	0x04, 0x12
        /*17ba*/ 	.short	(.L_1013 - .L_1012)
	.align		4
.L_1012:
        /*17bc*/ 	.word	index@(_ZN10layer_norm13ln_bwd_kernelINS_13Kernel_traitsIf6__halfS2_S2_fjLj6144ELj1ELj1ELj8ELj16ENS_18Kernel_traits_baseILj6144EfS2_S2_S2_fjLj256EEEEELb0ELb1ELb1ELb0EEEvNS_9BwdParamsE)
        /*17c0*/ 	.word	0x00000000


	//----- nvinfo : EIATTR_MIN_STACK_SIZE
	.align		4
.L_1013:
        /*17c4*/ 	.byte	0x04, 0x12
        /*17c6*/ 	.short	(.L_1015 - .L_1014)
	.align		4
.L_1014:
        /*17c8*/ 	.word	index@(_ZN10layer_norm13ln_bwd_kernelINS_13Kernel_traitsIf6__halfS2_S2_fjLj6144ELj1ELj1ELj8ELj16ENS_18Kernel_traits_baseILj6144EfS2_S2_S2_fjLj256EEEEELb0ELb1ELb1ELb1EEEvNS_9BwdParamsE)
        /*17cc*/ 	.word	0x00000000


	//----- nvinfo : EIATTR_MIN_STACK_SIZE
	.align		4
.L_1015:
        /*17d0*/ 	.byte	0x04, 0x12
        /*17d2*/ 	.short	(.L_1017 - .L_1016)
	.align		4
.L_1016:
        /*17d4*/ 	.word	index@(_ZN10layer_norm13ln_bwd_kernelINS_13Kernel_traitsIf6__halfS2_S2_fjLj6144ELj1ELj1ELj8ELj16ENS_18Kernel_traits_baseILj6144EfS2_S2_S2_fjLj256EEEEELb1ELb0ELb0ELb0EEEvNS_9BwdParamsE)
        /*17d8*/ 	.word	0x00000000


	//----- nvinfo : EIATTR_MIN_STACK_SIZE
	.align		4
.L_1017:
        /*17dc*/ 	.byte	0x04, 0x12
        /*17de*/ 	.short	(.L_1019 - .L_1018)
	.align		4
.L_1018:
        /*17e0*/ 	.word	index@(_ZN10layer_norm13ln_bwd_kernelINS_13Kernel_traitsIf6__halfS2_S2_fjLj6144ELj1ELj1ELj8ELj16ENS_18Kernel_traits_baseILj6144EfS2_S2_S2_fjLj256EEEEELb1ELb0ELb0ELb1EEEvNS_9BwdParamsE)
        /*17e4*/ 	.word	0x00000000


	//----- nvinfo : EIATTR_MIN_STACK_SIZE
	.align		4
.L_1019:
        /*17e8*/ 	.byte	0x04, 0x12
        /*17ea*/ 	.short	(.L_1021 - .L_1020)
	.align		4
.L_1020:
        /*17ec*/ 	.word	index@(_ZN10layer_norm22ln_bwd_finalize_kernelINS_22Kernel_traits_finalizeILj6144Ef6__halfS2_S2_fjLb0ELj1024ELj4ENS_18Kernel_traits_baseILj6144EfS2_S2_S2_fjLj1024EEEEELb0ELb0EEEvNS_9BwdParamsE)
        /*17f0*/ 	.word	0x00000000


	//----- nvinfo : EIATTR_MIN_STACK_SIZE
	.align		4
.L_1021:
        /*17f4*/ 	.byte	0x04, 0x12
        /*17f6*/ 	.short	(.L_1023 - .L_1022)
	.align		4
.L_1022:
        /*17f8*/ 	.word	index@(_ZN10layer_norm13ln_bwd_kernelINS_13Kernel_traitsIf6__halfS2_S2_fjLj6144ELj1ELj1ELj8ELj16ENS_18Kernel_traits_baseILj6144EfS2_S2_S2_fjLj256EEEEELb1ELb0ELb1ELb0EEEvNS_9BwdParamsE)
        /*17fc*/ 	.word	0x00000000


	//----- nvinfo : EIATTR_MIN_STACK_SIZE
	.align		4
.L_1023:
        /*1800*/ 	.byte	0x04, 0x12
        /*1802*/ 	.short	(.L_1025 - .L_1024)
	.align		4
.L_1024:
        /*1804*/ 	.word	index@(_ZN10layer_norm22ln_bwd_finalize_kernelINS_22Kernel_traits_finalizeILj6144Ef6__halfS2_S2_fjLb0ELj1024ELj4ENS_18Kernel_traits_baseILj6144EfS2_S2_S2_fjLj1024EEEEELb0ELb1EEEvNS_9BwdParamsE)
        /*1808*/ 	.word	0x00000000


	//----- nvinfo : EIATTR_MIN_STACK_SIZE
	.align		4
.L_1025:
        /*180c*/ 	.byte	0x04, 0x12
        /*180e*/ 	.short	(.L_1027 - .L_1026)
	.align		4
.L_1026:
        /*1810*/ 	.word	index@(_ZN10layer_norm13ln_bwd_kernelINS_13Kernel_traitsIf6__halfS2_S2_fjLj6144ELj1ELj1ELj8ELj16ENS_18Kernel_traits_baseILj6144EfS2_S2_S2_fjLj256EEEEELb1ELb0ELb1ELb1EEEvNS_9BwdParamsE)
        /*1814*/ 	.word	0x00000000


	//----- nvinfo : EIATTR_MIN_STACK_SIZE
	.align		4
.L_1027:
        /*1818*/ 	.byte	0x04, 0x12
        /*181a*/ 	.short	(.L_1029 - .L_1028)
	.align		4
.L_1028:
        /*181c*/ 	.word	index@(_ZN10layer_norm13ln_bwd_kernelINS_13Kernel_traitsIf6__halfS2_S2_fjLj6144ELj1ELj1ELj8ELj16ENS_18Kernel_traits_baseILj6144EfS2_S2_S2_fjLj256EEEEELb1ELb1ELb0ELb0EEEvNS_9BwdParamsE)
        /*1820*/ 	.word	0x00000000


	//----- nvinfo : EIATTR_MIN_STACK_SIZE
	.align		4
.L_1029:
        /*1824*/ 	.byte	0x04, 0x12
        /*1826*/ 	.short	(.L_1031 - .L_1030)
	.align		4
.L_1030:
        /*1828*/ 	.word	index@(_ZN10layer_norm13ln_bwd_kernelINS_13Kernel_traitsIf6__halfS2_S2_fjLj6144ELj1ELj1ELj8ELj16ENS_18Kernel_traits_baseILj6144EfS2_S2_S2_fjLj256EEEEELb1ELb1ELb0ELb1EEEvNS_9BwdParamsE)
        /*182c*/ 	.word	0x00000000


	//----- nvinfo : EIATTR_MIN_STACK_SIZE
	.align		4
.L_1031:
        /*1830*/ 	.byte	0x04, 0x12
        /*1832*/ 	.short	(.L_1033 - .L_1032)
	.align		4
.L_1032:
        /*1834*/ 	.word	index@(_ZN10layer_norm22ln_bwd_finalize_kernelINS_22Kernel_traits_finalizeILj6144Ef6__halfS2_S2_fjLb1ELj1024ELj4ENS_18Kernel_traits_baseILj6144EfS2_S2_S2_fjLj1024EEEEELb1ELb0EEEvNS_9BwdParamsE)
        /*1838*/ 	.word	0x00000000


	//----- nvinfo : EIATTR_MIN_STACK_SIZE
	.align		4
.L_1033:
        /*183c*/ 	.byte	0x04, 0x12
        /*183e*/ 	.short	(.L_1035 - .L_1034)
	.align		4
.L_1034:
        /*1840*/ 	.word	index@(_ZN10layer_norm13ln_bwd_kernelINS_13Kernel_traitsIf6__halfS2_S2_fjLj6144ELj1ELj1ELj8ELj16ENS_18Kernel_traits_baseILj6144EfS2_S2_S2_fjLj256EEEEELb1ELb1ELb1ELb0EEEvNS_9BwdParamsE)
        /*1844*/ 	.word	0x00000000


	//----- nvinfo : EIATTR_MIN_STACK_SIZE
	.align		4
.L_1035:
        /*1848*/ 	.byte	0x04, 0x12
        /*184a*/ 	.short	(.L_1037 - .L_1036)
	.align		4
.L_1036:
        /*184c*/ 	.word	index@(_ZN10layer_norm22ln_bwd_finalize_kernelINS_22Kernel_traits_finalizeILj6144Ef6__halfS2_S2_fjLb1ELj1024ELj4ENS_18Kernel_traits_baseILj6144EfS2_S2_S2_fjLj1024EEEEELb1ELb1EEEvNS_9BwdParamsE)
        /*1850*/ 	.word	0x00000000


	//----- nvinfo : EIATTR_MIN_STACK_SIZE
	.align		4
.L_1037:
        /*1854*/ 	.byte	0x04, 0x12
        /*1856*/ 	.short	(.L_1039 - .L_1038)
	.align		4
.L_1038:
        /*1858*/ 	.word	index@(_ZN10layer_norm13ln_bwd_kernelINS_13Kernel_traitsIf6__halfS2_S2_fjLj6144ELj1ELj1ELj8ELj16ENS_18Kernel_traits_baseILj6144EfS2_S2_S2_fjLj256EEEEELb1ELb1ELb1ELb1EEEvNS_9BwdParamsE)
        /*185c*/ 	.word	0x00000000


	//----- nvinfo : EIATTR_MIN_STACK_SIZE
	.align		4
.L_1039:
        /*1860*/ 	.byte	0x04, 0x12
        /*1862*/ 	.short	(.L_1041 - .L_1040)
	.align		4
.L_1040:
        /*1864*/ 	.word	index@(_ZN10layer_norm13ln_bwd_kernelINS_13Kernel_traitsI6__halfS2_fS2_fjLj6144ELj1ELj1ELj8ELj16ENS_18Kernel_traits_baseILj6144ES2_S2_fS2_fjLj256EEEEELb0ELb0ELb0ELb0EEEvNS_9BwdParamsE)
        /*1868*/ 	.word	0x00000000


	//----- nvinfo : EIATTR_MIN_STACK_SIZE
	.align		4
.L_1041:
        /*186c*/ 	.byte	0x04, 0x12
        /*186e*/ 	.short	(.L_1043 - .L_1042)
	.align		4
.L_1042:
        /*1870*/ 	.word	index@(_ZN10layer_norm13ln_bwd_kernelINS_13Kernel_traitsI6__halfS2_fS2_fjLj6144ELj1ELj1ELj8ELj16ENS_18Kernel_traits_baseILj6144ES2_S2_fS2_fjLj256EEEEELb0ELb0ELb0ELb1EEEvNS_9BwdParamsE)
        /*1874*/ 	.word	0x00000000


	//----- nvinfo : EIATTR_MIN_STACK_SIZE
	.align		4
.L_1043:
        /*1878*/ 	.byte	0x04, 0x12
        /*187a*/ 	.short	(.L_1045 - .L_1044)
	.align		4
.L_1044:
        /*187c*/ 	.word	index@(_ZN10layer_norm13ln_bwd_kernelINS_13Kernel_traitsI6__halfS2_fS2_fjLj6144ELj1ELj1ELj8ELj16ENS_18Kernel_traits_baseILj6144ES2_S2_fS2_fjLj256EEEEELb0ELb0ELb1ELb0EEEvNS_9BwdParamsE)
        /*1880*/ 	.word	0x00000000


	//----- nvinfo : EIATTR_MIN_STACK_SIZE
	.align		4
.L_1045:
        /*1884*/ 	.byte	0x04, 0x12
        /*1886*/ 	.short	(.L_1047 - .L_1046)
	.align		4
.L_1046:
        /*1888*/ 	.word	index@(_ZN10layer_norm13ln_bwd_kernelINS_13Kernel_traitsI6__halfS2_fS2_fjLj6144ELj1ELj1ELj8ELj16ENS_18Kernel_traits_baseILj6144ES2_S2_fS2_fjLj256EEEEELb0ELb0ELb1ELb1EEEvNS_9BwdParamsE)
        /*188c*/ 	.word	0x00000000


	//----- nvinfo : EIATTR_MIN_STACK_SIZE
	.align		4
.L_1047:
        /*1890*/ 	.byte	0x04, 0x12
        /*1892*/ 	.short	(.L_1049 - .L_1048)
	.align		4
.L_1048:
        /*1894*/ 	.word	index@(_ZN10layer_norm13ln_bwd_kernelINS_13Kernel_traitsI6__halfS2_fS2_fjLj6144ELj1ELj1ELj8ELj16ENS_18Kernel_traits_baseILj6144ES2_S2_fS2_fjLj256EEEEELb0ELb1ELb0ELb0EEEvNS_9BwdParamsE)
        /*1898*/ 	.word	0x00000000


	//----- nvinfo : EIATTR_MIN_STACK_SIZE
	.align		4
.L_1049:
        /*189c*/ 	.byte	0x04, 0x12
        /*189e*/ 	.short	(.L_1051 - .L_1050)
	.align		4
.L_1050:
        /*18a0*/ 	.word	index@(_ZN10layer_norm13ln_bwd_kernelINS_13Kernel_traitsI6__halfS2_fS2_fjLj6144ELj1ELj1ELj8ELj16ENS_18Kernel_traits_baseILj6144ES2_S2_fS2_fjLj256EEEEELb0ELb1ELb0ELb1EEEvNS_9BwdParamsE)
        /*18a4*/ 	.word	0x00000000


	//----- nvinfo : EIATTR_MIN_STACK_SIZE
	.align		4
.L_1051:
        /*18a8*/ 	.byte	0x04, 0x12
        /*18aa*/ 	.short	(.L_1053 - .L_1052)
	.align		4
.L_1052:
        /*18ac*/ 	.word	index@(_ZN10layer_norm13ln_bwd_kernelINS_13Kernel_traitsI6__halfS2_fS2_fjLj6144ELj1ELj1ELj8ELj16ENS_18Kernel_traits_baseILj6144ES2_S2_fS2_fjLj256EEEEELb0ELb1ELb1ELb0EEEvNS_9BwdParamsE)
        /*18b0*/ 	.word	0x00000000


	//----- nvinfo : EIATTR_MIN_STACK_SIZE
	.align		4
.L_1053:
        /*18b4*/ 	.byte	0x04, 0x12
        /*18b6*/ 	.short	(.L_1055 - .L_1054)
	.align		4
.L_1054:
        /*18b8*/ 	.word	index@(_ZN10layer_norm13ln_bwd_kernelINS_13Kernel_traitsI6__halfS2_fS2_fjLj6144ELj1ELj1ELj8ELj16ENS_18Kernel_traits_baseILj6144ES2_S2_fS2_fjLj256EEEEELb0ELb1ELb1ELb1EEEvNS_9BwdParamsE)
        /*18bc*/ 	.word	0x00000000


	//----- nvinfo : EIATTR_MIN_STACK_SIZE
	.align		4
.L_1055:
        /*18c0*/ 	.byte	0x04, 0x12
        /*18c2*/ 	.short	(.L_1057 - .L_1056)
	.align		4
.L_1056:
        /*18c4*/ 	.word	index@(_ZN10layer_norm13ln_bwd_kernelINS_13Kernel_traitsI6__halfS2_fS2_fjLj6144ELj1ELj1ELj8ELj16ENS_18Kernel_traits_baseILj6144ES2_S2_fS2_fjLj256EEEEELb1ELb0ELb0ELb0EEEvNS_9BwdParamsE)
        /*18c8*/ 	.word	0x00000000


	//----- nvinfo : EIATTR_MIN_STACK_SIZE
	.align		4
.L_1057:
        /*18cc*/ 	.byte	0x04, 0x12
        /*18ce*/ 	.short	(.L_1059 - .L_1058)
	.align		4
.L_1058:
        /*18d0*/ 	.word	index@(_ZN10layer_norm13ln_bwd_kernelINS_13Kernel_traitsI6__halfS2_fS2_fjLj6144ELj1ELj1ELj8ELj16ENS_18Kernel_traits_baseILj6144ES2_S2_fS2_fjLj256EEEEELb1ELb0ELb0ELb1EEEvNS_9BwdParamsE)
        /*18d4*/ 	.word	0x00000000


	//----- nvinfo : EIATTR_MIN_STACK_SIZE
	.align		4
.L_1059:
        /*18d8*/ 	.byte	0x04, 0x12
        /*18da*/ 	.short	(.L_1061 - .L_1060)
	.align		4
.L_1060:
        /*18dc*/ 	.word	index@(_ZN10layer_norm22ln_bwd_finalize_kernelINS_22Kernel_traits_finalizeILj6144E6__halfS2_fS2_fjLb0ELj1024ELj4ENS_18Kernel_traits_baseILj6144ES2_S2_fS2_fjLj1024EEEEELb0ELb0EEEvNS_9BwdParamsE)
        /*18e0*/ 	.word	0x00000000


	//----- nvinfo : EIATTR_MIN_STACK_SIZE
	.align		4
.L_1061:
        /*18e4*/ 	.byte	0x04, 0x12
        /*18e6*/ 	.short	(.L_1063 - .L_1062)
	.align		4
.L_1062:
        /*18e8*/ 	.word	index@(_ZN10layer_norm13ln_bwd_kernelINS_13Kernel_traitsI6__halfS2_fS2_fjLj6144ELj1ELj1ELj8ELj16ENS_18Kernel_traits_baseILj6144ES2_S2_fS2_fjLj256EEEEELb1ELb0ELb1ELb0EEEvNS_9BwdParamsE)
        /*18ec*/ 	.word	0x00000000


	//----- nvinfo : EIATTR_MIN_STACK_SIZE
	.align		4
.L_1063:
        /*18f0*/ 	.byte	0x04, 0x12
        /*18f2*/ 	.short	(.L_1065 - .L_1064)
	.align		4
.L_1064:
        /*18f4*/ 	.word	index@(_ZN10layer_norm22ln_bwd_finalize_kernelINS_22Kernel_traits_finalizeILj6144E6__halfS2_fS2_fjLb0ELj1024ELj4ENS_18Kernel_traits_baseILj6144ES2_S2_fS2_fjLj1024EEEEELb0ELb1EEEvNS_9BwdParamsE)
        /*18f8*/ 	.word	0x00000000


	//----- nvinfo : EIATTR_MIN_STACK_SIZE
	.align		4
.L_1065:
        /*18fc*/ 	.byte	0x04, 0x12
        /*18fe*/ 	.short	(.L_1067 - .L_1066)
	.align		4
.L_1066:
        /*1900*/ 	.word	index@(_ZN10layer_norm13ln_bwd_kernelINS_13Kernel_traitsI6__halfS2_fS2_fjLj6144ELj1ELj1ELj8ELj16ENS_18Kernel_traits_baseILj6144ES2_S2_fS2_fjLj256EEEEELb1ELb0ELb1ELb1EEEvNS_9BwdParamsE)
        /*1904*/ 	.word	0x00000000


	//----- nvinfo : EIATTR_MIN_STACK_SIZE
	.align		4
.L_1067:
        /*1908*/ 	.byte	0x04, 0x12
        /*190a*/ 	.short	(.L_1069 - .L_1068)
	.align		4
.L_1068:
        /*190c*/ 	.word	index@(_ZN10layer_norm13ln_bwd_kernelINS_13Kernel_traitsI6__halfS2_fS2_fjLj6144ELj1ELj1ELj8ELj16ENS_18Kernel_traits_baseILj6144ES2_S2_fS2_fjLj256EEEEELb1ELb1ELb0ELb0EEEvNS_9BwdParamsE)
        /*1910*/ 	.word	0x00000000


	//----- nvinfo : EIATTR_MIN_STACK_SIZE
	.align		4
.L_1069:
        /*1914*/ 	.byte	0x04, 0x12
        /*1916*/ 	.short	(.L_1071 - .L_1070)
	.align		4
.L_1070:
        /*1918*/ 	.word	index@(_ZN10layer_norm13ln_bwd_kernelINS_13Kernel_traitsI6__halfS2_fS2_fjLj6144ELj1ELj1ELj8ELj16ENS_18Kernel_traits_baseILj6144ES2_S2_fS2_fjLj256EEEEELb1ELb1ELb0ELb1EEEvNS_9BwdParamsE)
        /*191c*/ 	.word	0x00000000


	//----- nvinfo : EIATTR_MIN_STACK_SIZE
	.align		4
.L_1071:
        /*1920*/ 	.byte	0x04, 0x12
        /*1922*/ 	.short	(.L_1073 - .L_1072)
	.align		4
.L_1072:
        /*1924*/ 	.word	index@(_ZN10layer_norm22ln_bwd_finalize_kernelINS_22Kernel_traits_finalizeILj6144E6__halfS2_fS2_fjLb1ELj1024ELj4ENS_18Kernel_traits_baseILj6144ES2_S2_fS2_fjLj1024EEEEELb1ELb0EEEvNS_9BwdParamsE)
        /*1928*/ 	.word	0x00000000


	//----- nvinfo : EIATTR_MIN_STACK_SIZE
	.align		4
.L_1073:
        /*192c*/ 	.byte	0x04, 0x12
        /*192e*/ 	.short	(.L_1075 - .L_1074)
	.align		4
.L_1074:
        /*1930*/ 	.word	index@(_ZN10layer_norm13ln_bwd_kernelINS_13Kernel_traitsI6__halfS2_fS2_fjLj6144ELj1ELj1ELj8ELj16ENS_18Kernel_traits_baseILj6144ES2_S2_fS2_fjLj256EEEEELb1ELb1ELb1ELb0EEEvNS_9BwdParamsE)
        /*1934*/ 	.word	0x00000000


	//----- nvinfo : EIATTR_MIN_STACK_SIZE
	.align		4
.L_1075:
        /*1938*/ 	.byte	0x04, 0x12
        /*193a*/ 	.short	(.L_1077 - .L_1076)
	.align		4
.L_1076:
        /*193c*/ 	.word	index@(_ZN10layer_norm22ln_bwd_finalize_kernelINS_22Kernel_traits_finalizeILj6144E6__halfS2_fS2_fjLb1ELj1024ELj4ENS_18Kernel_traits_baseILj6144ES2_S2_fS2_fjLj1024EEEEELb1ELb1EEEvNS_9BwdParamsE)
        /*1940*/ 	.word	0x00000000


	//----- nvinfo : EIATTR_MIN_STACK_SIZE
	.align		4
.L_1077:
        /*1944*/ 	.byte	0x04, 0x12
        /*1946*/ 	.short	(.L_1079 - .L_1078)
	.align		4
.L_1078:
        /*1948*/ 	.word	index@(_ZN10layer_norm13ln_bwd_kernelINS_13Kernel_traitsI6__halfS2_fS2_fjLj6144ELj1ELj1ELj8ELj16ENS_18Kernel_traits_baseILj6144ES2_S2_fS2_fjLj256EEEEELb1ELb1ELb1ELb1EEEvNS_9BwdParamsE)
        /*194c*/ 	.word	0x00000000


	//----- nvinfo : EIATTR_MIN_STACK_SIZE
	.align		4
.L_1079:
        /*1950*/ 	.byte	0x04, 0x12
        /*1952*/ 	.short	(.L_1081 - .L_1080)
	.align		4
.L_1080:
        /*1954*/ 	.word	index@(_ZN10layer_norm13ln_bwd_kernelINS_13Kernel_traitsIf6__halffS2_fjLj6144ELj1ELj1ELj8ELj16ENS_18Kernel_traits_baseILj6144EfS2_fS2_fjLj256EEEEELb0ELb0ELb0ELb0EEEvNS_9BwdParamsE)
        /*1958*/ 	.word	0x00000000


	//----- nvinfo : EIATTR_MIN_STACK_SIZE
	.align		4
.L_1081:
        /*195c*/ 	.byte	0x04, 0x12
        /*195e*/ 	.short	(.L_1083 - .L_1082)
	.align		4
.L_1082:
        /*1960*/ 	.word	index@(_ZN10layer_norm13ln_bwd_kernelINS_13Kernel_traitsIf6__halffS2_fjLj6144ELj1ELj1ELj8ELj16ENS_18Kernel_traits_baseILj6144EfS2_fS2_fjLj256EEEEELb0ELb0ELb0ELb1EEEvNS_9BwdParamsE)
        /*1964*/ 	.word	0x00000000


	//----- nvinfo : EIATTR_MIN_STACK_SIZE
	.align		4
.L_1083:
        /*1968*/ 	.byte	0x04, 0x12
        /*196a*/ 	.short	(.L_1085 - .L_1084)
	.align		4
.L_1084:
        /*196c*/ 	.word	index@(_ZN10layer_norm13ln_bwd_kernelINS_13Kernel_traitsIf6__halffS2_fjLj6144ELj1ELj1ELj8ELj16ENS_18Kernel_traits_baseILj6144EfS2_fS2_fjLj256EEEEELb0ELb0ELb1ELb0EEEvNS_9BwdParamsE)
        /*1970*/ 	.word	0x00000000


	//----- nvinfo : EIATTR_MIN_STACK_SIZE
	.align		4
.L_1085:
        /*1974*/ 	.byte	0x04, 0x12
        /*1976*/ 	.short	(.L_1087 - .L_1086)
	.align		4
.L_1086:
        /*1978*/ 	.word	index@(_ZN10layer_norm13ln_bwd_kernelINS_13Kernel_traitsIf6__halffS2_fjLj6144ELj1ELj1ELj8ELj16ENS_18Kernel_traits_baseILj6144EfS2_fS2_fjLj256EEEEELb0ELb0ELb1ELb1EEEvNS_9BwdParamsE)
        /*197c*/ 	.word	0x00000000


	//----- nvinfo : EIATTR_MIN_STACK_SIZE
	.align		4
.L_1087:
        /*1980*/ 	.byte	0x04, 0x12
        /*1982*/ 	.short	(.L_1089 - .L_1088)
	.align		4
.L_1088:
        /*1984*/ 	.word	index@(_ZN10layer_norm13ln_bwd_kernelINS_13Kernel_traitsIf6__halffS2_fjLj6144ELj1ELj1ELj8ELj16ENS_18Kernel_traits_baseILj6144EfS2_fS2_fjLj256EEEEELb0ELb1ELb0ELb0EEEvNS_9BwdParamsE)
        /*1988*/ 	.word	0x00000000


	//----- nvinfo : EIATTR_MIN_STACK_SIZE
	.align		4
.L_1089:
        /*198c*/ 	.byte	0x04, 0x12
        /*198e*/ 	.short	(.L_1091 - .L_1090)
	.align		4
.L_1090:
        /*1990*/ 	.word	index@(_ZN10layer_norm13ln_bwd_kernelINS_13Kernel_traitsIf6__halffS2_fjLj6144ELj1ELj1ELj8ELj16ENS_18Kernel_traits_baseILj6144EfS2_fS2_fjLj256EEEEELb0ELb1ELb0ELb1EEEvNS_9BwdParamsE)
        /*1994*/ 	.word	0x00000000


	//----- nvinfo : EIATTR_MIN_STACK_SIZE
	.align		4
.L_1091:
        /*1998*/ 	.byte	0x04, 0x12
        /*199a*/ 	.short	(.L_1093 - .L_1092)
	.align		4
.L_1092:
        /*199c*/ 	.word	index@(_ZN10layer_norm13ln_bwd_kernelINS_13Kernel_traitsIf6__halffS2_fjLj6144ELj1ELj1ELj8ELj16ENS_18Kernel_traits_baseILj6144EfS2_fS2_fjLj256EEEEELb0ELb1ELb1ELb0EEEvNS_9BwdParamsE)
        /*19a0*/ 	.word	0x00000000


	//----- nvinfo : EIATTR_MIN_STACK_SIZE
	.align		4
.L_1093:
        /*19a4*/ 	.byte	0x04, 0x12
        /*19a6*/ 	.short	(.L_1095 - .L_1094)
	.align		4
.L_1094:
        /*19a8*/ 	.word	index@(_ZN10layer_norm13ln_bwd_kernelINS_13Kernel_traitsIf6__halffS2_fjLj6144ELj1ELj1ELj8ELj16ENS_18Kernel_traits_baseILj6144EfS2_fS2_fjLj256EEEEELb0ELb1ELb1ELb1EEEvNS_9BwdParamsE)
        /*19ac*/ 	.word	0x00000000


	//----- nvinfo : EIATTR_MIN_STACK_SIZE
	.align		4
.L_1095:
        /*19b0*/ 	.byte	0x04, 0x12
        /*19b2*/ 	.short	(.L_1097 - .L_1096)
	.align		4
.L_1096:
        /*19b4*/ 	.word	index@(_ZN10layer_norm13ln_bwd_kernelINS_13Kernel_traitsIf6__halffS2_fjLj6144ELj1ELj1ELj8ELj16ENS_18Kernel_traits_baseILj6144EfS2_fS2_fjLj256EEEEELb1ELb0ELb0ELb0EEEvNS_9BwdParamsE)
        /*19b8*/ 	.word	0x00000000


	//----- nvinfo : EIATTR_MIN_STACK_SIZE
	.align		4
.L_1097:
        /*19bc*/ 	.byte	0x04, 0x12
        /*19be*/ 	.short	(.L_1099 - .L_1098)
	.align		4
.L_1098:
        /*19c0*/ 	.word	index@(_ZN10layer_norm13ln_bwd_kernelINS_13Kernel_traitsIf6__halffS2_fjLj6144ELj1ELj1ELj8ELj16ENS_18Kernel_traits_baseILj6144EfS2_fS2_fjLj256EEEEELb1ELb0ELb0ELb1EEEvNS_9BwdParamsE)
        /*19c4*/ 	.word	0x00000000


	//----- nvinfo : EIATTR_MIN_STACK_SIZE
	.align		4
.L_1099:
        /*19c8*/ 	.byte	0x04, 0x12
        /*19ca*/ 	.short	(.L_1101 - .L_1100)
	.align		4
.L_1100:
        /*19cc*/ 	.word	index@(_ZN10layer_norm22ln_bwd_finalize_kernelINS_22Kernel_traits_finalizeILj6144Ef6__halffS2_fjLb0ELj1024ELj4ENS_18Kernel_traits_baseILj6144EfS2_fS2_fjLj1024EEEEELb0ELb0EEEvNS_9BwdParamsE)
        /*19d0*/ 	.word	0x00000000


	//----- nvinfo : EIATTR_MIN_STACK_SIZE
	.align		4
.L_1101:
        /*19d4*/ 	.byte	0x04, 0x12
        /*19d6*/ 	.short	(.L_1103 - .L_1102)
	.align		4
.L_1102:
        /*19d8*/ 	.word	index@(_ZN10layer_norm13ln_bwd_kernelINS_13Kernel_traitsIf6__halffS2_fjLj6144ELj1ELj1ELj8ELj16ENS_18Kernel_traits_baseILj6144EfS2_fS2_fjLj256EEEEELb1ELb0ELb1ELb0EEEvNS_9BwdParamsE)
        /*19dc*/ 	.word	0x00000000


	//----- nvinfo : EIATTR_MIN_STACK_SIZE
	.align		4
.L_1103:
        /*19e0*/ 	.byte	0x04, 0x12
        /*19e2*/ 	.short	(.L_1105 - .L_1104)
	.align		4
.L_1104:
        /*19e4*/ 	.word	index@(_ZN10layer_norm22ln_bwd_finalize_kernelINS_22Kernel_traits_finalizeILj6144Ef6__halffS2_fjLb0ELj1024ELj4ENS_18Kernel_traits_baseILj6144EfS2_fS2_fjLj1024EEEEELb0ELb1EEEvNS_9BwdParamsE)
        /*19e8*/ 	.word	0x00000000


	//----- nvinfo : EIATTR_MIN_STACK_SIZE
	.align		4
.L_1105:
        /*19ec*/ 	.byte	0x04, 0x12
        /*19ee*/ 	.short	(.L_1107 - .L_1106)
	.align		4
.L_1106:
        /*19f0*/ 	.word	index@(_ZN10layer_norm13ln_bwd_kernelINS_13Kernel_traitsIf6__halffS2_fjLj6144ELj1ELj1ELj8ELj16ENS_18Kernel_traits_baseILj6144EfS2_fS2_fjLj256EEEEELb1ELb0ELb1ELb1EEEvNS_9BwdParamsE)
        /*19f4*/ 	.word	0x00000000


	//----- nvinfo : EIATTR_MIN_STACK_SIZE
	.align		4
.L_1107:
        /*19f8*/ 	.byte	0x04, 0x12
        /*19fa*/ 	.short	(.L_1109 - .L_1108)
	.align		4
.L_1108:
        /*19fc*/ 	.word	index@(_ZN10layer_norm13ln_bwd_kernelINS_13Kernel_traitsIf6__halffS2_fjLj6144ELj1ELj1ELj8ELj16ENS_18Kernel_traits_baseILj6144EfS2_fS2_fjLj256EEEEELb1ELb1ELb0ELb0EEEvNS_9BwdParamsE)
        /*1a00*/ 	.word	0x00000000


	//----- nvinfo : EIATTR_MIN_STACK_SIZE
	.align		4
.L_1109:
        /*1a04*/ 	.byte	0x04, 0x12
        /*1a06*/ 	.short	(.L_1111 - .L_1110)
	.align		4
.L_1110:
        /*1a08*/ 	.word	index@(_ZN10layer_norm13ln_bwd_kernelINS_13Kernel_traitsIf6__halffS2_fjLj6144ELj1ELj1ELj8ELj16ENS_18Kernel_traits_baseILj6144EfS2_fS2_fjLj256EEEEELb1ELb1ELb0ELb1EEEvNS_9BwdParamsE)
        /*1a0c*/ 	.word	0x00000000


	//----- nvinfo : EIATTR_MIN_STACK_SIZE
	.align		4
.L_1111:
        /*1a10*/ 	.byte	0x04, 0x12
        /*1a12*/ 	.short	(.L_1113 - .L_1112)
	.align		4
.L_1112:
        /*1a14*/ 	.word	index@(_ZN10layer_norm22ln_bwd_finalize_kernelINS_22Kernel_traits_finalizeILj6144Ef6__halffS2_fjLb1ELj1024ELj4ENS_18Kernel_traits_baseILj6144EfS2_fS2_fjLj1024EEEEELb1ELb0EEEvNS_9BwdParamsE)
        /*1a18*/ 	.word	0x00000000


	//----- nvinfo : EIATTR_MIN_STACK_SIZE
	.align		4
.L_1113:
        /*1a1c*/ 	.byte	0x04, 0x12
        /*1a1e*/ 	.short	(.L_1115 - .L_1114)
	.align		4
.L_1114:
        /*1a20*/ 	.word	index@(_ZN10layer_norm13ln_bwd_kernelINS_13Kernel_traitsIf6__halffS2_fjLj6144ELj1ELj1ELj8ELj16ENS_18Kernel_traits_baseILj6144EfS2_fS2_fjLj256EEEEELb1ELb1ELb1ELb0EEEvNS_9BwdParamsE)
        /*1a24*/ 	.word	0x00000000


	//----- nvinfo : EIATTR_MIN_STACK_SIZE
	.align		4
.L_1115:
        /*1a28*/ 	.byte	0x04, 0x12
        /*1a2a*/ 	.short	(.L_1117 - .L_1116)
	.align		4
.L_1116:
        /*1a2c*/ 	.word	index@(_ZN10layer_norm22ln_bwd_finalize_kernelINS_22Kernel_traits_finalizeILj6144Ef6__halffS2_fjLb1ELj1024ELj4ENS_18Kernel_traits_baseILj6144EfS2_fS2_fjLj1024EEEEELb1ELb1EEEvNS_9BwdParamsE)
        /*1a30*/ 	.word	0x00000000


	//----- nvinfo : EIATTR_MIN_STACK_SIZE
	.align		4
.L_1117:
        /*1a34*/ 	.byte	0x04, 0x12
        /*1a36*/ 	.short	(.L_1119 - .L_1118)
	.align		4
.L_1118:
        /*1a38*/ 	.word	index@(_ZN10layer_norm13ln_bwd_kernelINS_13Kernel_traitsIf6__halffS2_fjLj6144ELj1ELj1ELj8ELj16ENS_18Kernel_traits_baseILj6144EfS2_fS2_fjLj256EEEEELb1ELb1ELb1ELb1EEEvNS_9BwdParamsE)
        /*1a3c*/ 	.word	0x00000000


	//----- nvinfo : EIATTR_MIN_STACK_SIZE
	.align		4
.L_1119:
        /*1a40*/ 	.byte	0x04, 0x12
        /*1a42*/ 	.short	(.L_1121 - .L_1120)
	.align		4
.L_1120:
        /*1a44*/ 	.word	index@(_ZN10layer_norm13ln_bwd_kernelINS_13Kernel_traitsI6__halfffffjLj6144ELj1ELj1ELj8ELj16ENS_18Kernel_traits_baseILj6144ES2_ffffjLj256EEEEELb0ELb0ELb0ELb0EEEvNS_9BwdParamsE)
        /*1a48*/ 	.word	0x00000000


	//----- nvinfo : EIATTR_MIN_STACK_SIZE
	.align		4
.L_1121:
        /*1a4c*/ 	.byte	0x04, 0x12
        /*1a4e*/ 	.short	(.L_1123 - .L_1122)
	.align		4
.L_1122:
        /*1a50*/ 	.word	index@(_ZN10layer_norm13ln_bwd_kernelINS_13Kernel_traitsI6__halfffffjLj6144ELj1ELj1ELj8ELj16ENS_18Kernel_traits_baseILj6144ES2_ffffjLj256EEEEELb0ELb0ELb0ELb1EEEvNS_9BwdParamsE)
        /*1a54*/ 	.word	0x00000000


	//----- nvinfo : EIATTR_MIN_STACK_SIZE
	.align		4
.L_1123:
        /*1a58*/ 	.byte	0x04, 0x12
        /*1a5a*/ 	.short	(.L_1125 - .L_1124)
	.align		4
.L_1124:
        /*1a5c*/ 	.word	index@(_ZN10layer_norm13ln_bwd_kernelINS_13Kernel_traitsI6__halfffffjLj6144ELj1ELj1ELj8ELj16ENS_18Kernel_traits_baseILj6144ES2_ffffjLj256EEEEELb0ELb0ELb1ELb0EEEvNS_9BwdParamsE)
        /*1a60*/ 	.word	0x00000000


	//----- nvinfo : EIATTR_MIN_STACK_SIZE
	.align		4
.L_1125:
        /*1a64*/ 	.byte	0x04, 0x12
        /*1a66*/ 	.short	(.L_1127 - .L_1126)
	.align		4
.L_1126:
        /*1a68*/ 	.word	index@(_ZN10layer_norm13ln_bwd_kernelINS_13Kernel_traitsI6__halfffffjLj6144ELj1ELj1ELj8ELj16ENS_18Kernel_traits_baseILj6144ES2_ffffjLj256EEEEELb0ELb0ELb1ELb1EEEvNS_9BwdParamsE)
        /*1a6c*/ 	.word	0x00000000


	//----- nvinfo : EIATTR_MIN_STACK_SIZE
	.align		4
.L_1127:
        /*1a70*/ 	.byte	0x04, 0x12
        /*1a72*/ 	.short	(.L_1129 - .L_1128)
	.align		4
.L_1128:
        /*1a74*/ 	.word	index@(_ZN10layer_norm13ln_bwd_kernelINS_13Kernel_traitsI6__halfffffjLj6144ELj1ELj1ELj8ELj16ENS_18Kernel_traits_baseILj6144ES2_ffffjLj256EEEEELb0ELb1ELb0ELb0EEEvNS_9BwdParamsE)
        /*1a78*/ 	.word	0x00000000


	//----- nvinfo : EIATTR_MIN_STACK_SIZE
	.align		4
.L_1129:
        /*1a7c*/ 	.byte	0x04, 0x12
        /*1a7e*/ 	.short	(.L_1131 - .L_1130)
	.align		4
.L_1130:
        /*1a80*/ 	.word	index@(_ZN10layer_norm13ln_bwd_kernelINS_13Kernel_traitsI6__halfffffjLj6144ELj1ELj1ELj8ELj16ENS_18Kernel_traits_baseILj6144ES2_ffffjLj256EEEEELb0ELb1ELb0ELb1EEEvNS_9BwdParamsE)
        /*1a84*/ 	.word	0x00000000


	//----- nvinfo : EIATTR_MIN_STACK_SIZE
	.align		4
.L_1131:
        /*1a88*/ 	.byte	0x04, 0x12
        /*1a8a*/ 	.short	(.L_1133 - .L_1132)
	.align		4
.L_1132:
        /*1a8c*/ 	.word	index@(_ZN10layer_norm13ln_bwd_kernelINS_13Kernel_traitsI6__halfffffjLj6144ELj1ELj1ELj8ELj16ENS_18Kernel_traits_baseILj6144ES2_ffffjLj256EEEEELb0ELb1ELb1ELb0EEEvNS_9BwdParamsE)
        /*1a90*/ 	.word	0x00000000


	//----- nvinfo : EIATTR_MIN_STACK_SIZE
	.align		4
.L_1133:
        /*1a94*/ 	.byte	0x04, 0x12
        /*1a96*/ 	.short	(.L_1135 - .L_1134)
	.align		4
.L_1134:
        /*1a98*/ 	.word	index@(_ZN10layer_norm13ln_bwd_kernelINS_13Kernel_traitsI6__halfffffjLj6144ELj1ELj1ELj8ELj16ENS_18Kernel_traits_baseILj6144ES2_ffffjLj256EEEEELb0ELb1ELb1ELb1EEEvNS_9BwdParamsE)
        /*1a9c*/ 	.word	0x00000000


	//----- nvinfo : EIATTR_MIN_STACK_SIZE
	.align		4
.L_1135:
        /*1aa0*/ 	.byte	0x04, 0x12
        /*1aa2*/ 	.short	(.L_1137 - .L_1136)
	.align		4
.L_1136:
        /*1aa4*/ 	.word	index@(_ZN10layer_norm13ln_bwd_kernelINS_13Kernel_traitsI6__halfffffjLj6144ELj1ELj1ELj8ELj16ENS_18Kernel_traits_baseILj6144ES2_ffffjLj256EEEEELb1ELb0ELb0ELb0EEEvNS_9BwdParamsE)
        /*1aa8*/ 	.word	0x00000000


	//----- nvinfo : EIATTR_MIN_STACK_SIZE
	.align		4
.L_1137:
        /*1aac*/ 	.byte	0x04, 0x12
        /*1aae*/ 	.short	(.L_1139 - .L_1138)
	.align		4
.L_1138:
        /*1ab0*/ 	.word	index@(_ZN10layer_norm13ln_bwd_kernelINS_13Kernel_traitsI6__halfffffjLj6144ELj1ELj1ELj8ELj16ENS_18Kernel_traits_baseILj6144ES2_ffffjLj256EEEEELb1ELb0ELb0ELb1EEEvNS_9BwdParamsE)
        /*1ab4*/ 	.word	0x00000000


	//----- nvinfo : EIATTR_MIN_STACK_SIZE
	.align		4
.L_1139:
        /*1ab8*/ 	.byte	0x04, 0x12
        /*1aba*/ 	.short	(.L_1141 - .L_1140)
	.align		4
.L_1140:
        /*1abc*/ 	.word	index@(_ZN10layer_norm22ln_bwd_finalize_kernelINS_22Kernel_traits_finalizeILj6144E6__halfffffjLb0ELj1024ELj4ENS_18Kernel_traits_baseILj6144ES2_ffffjLj1024EEEEELb0ELb0EEEvNS_9BwdParamsE)
        /*1ac0*/ 	.word	0x00000000


	//----- nvinfo : EIATTR_MIN_STACK_SIZE
	.align		4
.L_1141:
        /*1ac4*/ 	.byte	0x04, 0x12
        /*1ac6*/ 	.short	(.L_1143 - .L_1142)
	.align		4
.L_1142:
        /*1ac8*/ 	.word	index@(_ZN10layer_norm13ln_bwd_kernelINS_13Kernel_traitsI6__halfffffjLj6144ELj1ELj1ELj8ELj16ENS_18Kernel_traits_baseILj6144ES2_ffffjLj256EEEEELb1ELb0ELb1ELb0EEEvNS_9BwdParamsE)
        /*1acc*/ 	.word	0x00000000


	//----- nvinfo : EIATTR_MIN_STACK_SIZE
	.align		4
.L_1143:
        /*1ad0*/ 	.byte	0x04, 0x12
        /*1ad2*/ 	.short	(.L_1145 - .L_1144)
	.align		4
.L_1144:
        /*1ad4*/ 	.word	index@(_ZN10layer_norm22ln_bwd_finalize_kernelINS_22Kernel_traits_finalizeILj6144E6__halfffffjLb0ELj1024ELj4ENS_18Kernel_traits_baseILj6144ES2_ffffjLj1024EEEEELb0ELb1EEEvNS_9BwdParamsE)
        /*1ad8*/ 	.word	0x00000000


	//----- nvinfo : EIATTR_MIN_STACK_SIZE
	.align		4
.L_1145:
        /*1adc*/ 	.byte	0x04, 0x12
        /*1ade*/ 	.short	(.L_1147 - .L_1146)
	.align		4
.L_1146:
        /*1ae0*/ 	.word	index@(_ZN10layer_norm13ln_bwd_kernelINS_13Kernel_traitsI6__halfffffjLj6144ELj1ELj1ELj8ELj16ENS_18Kernel_traits_baseILj6144ES2_ffffjLj256EEEEELb1ELb0ELb1ELb1EEEvNS_9BwdParamsE)
        /*1ae4*/ 	.word	0x00000000


	//----- nvinfo : EIATTR_MIN_STACK_SIZE
	.align		4
.L_1147:
        /*1ae8*/ 	.byte	0x04, 0x12
        /*1aea*/ 	.short	(.L_1149 - .L_1148)
	.align		4
.L_1148:
        /*1aec*/ 	.word	index@(_ZN10layer_norm13ln_bwd_kernelINS_13Kernel_traitsI6__halfffffjLj6144ELj1ELj1ELj8ELj16ENS_18Kernel_traits_baseILj6144ES2_ffffjLj256EEEEELb1ELb1ELb0ELb0EEEvNS_9BwdParamsE)
        /*1af0*/ 	.word	0x00000000


	//----- nvinfo : EIATTR_MIN_STACK_SIZE
	.align		4
.L_1149:
        /*1af4*/ 	.byte	0x04, 0x12
        /*1af6*/ 	.short	(.L_1151 - .L_1150)
	.align		4
.L_1150:
        /*1af8*/ 	.word	index@(_ZN10layer_norm13ln_bwd_kernelINS_13Kernel_traitsI6__halfffffjLj6144ELj1ELj1ELj8ELj16ENS_18Kernel_traits_baseILj6144ES2_ffffjLj256EEEEELb1ELb1ELb0ELb1EEEvNS_9BwdParamsE)
        /*1afc*/ 	.word	0x00000000


	//----- nvinfo : EIATTR_MIN_STACK_SIZE
	.align		4
.L_1151:
        /*1b00*/ 	.byte	0x04, 0x12
        /*1b02*/ 	.short	(.L_1153 - .L_1152)
	.align		4
.L_1152:
        /*1b04*/ 	.word	index@(_ZN10layer_norm22ln_bwd_finalize_kernelINS_22Kernel_traits_finalizeILj6144E6__halfffffjLb1ELj1024ELj4ENS_18Kernel_traits_baseILj6144ES2_ffffjLj1024EEEEELb1ELb0EEEvNS_9BwdParamsE)
        /*1b08*/ 	.word	0x00000000


	//----- nvinfo : EIATTR_MIN_STACK_SIZE
	.align		4
.L_1153:
        /*1b0c*/ 	.byte	0x04, 0x12
        /*1b0e*/ 	.short	(.L_1155 - .L_1154)
	.align		4
.L_1154:
        /*1b10*/ 	.word	index@(_ZN10layer_norm13ln_bwd_kernelINS_13Kernel_traitsI6__halfffffjLj6144ELj1ELj1ELj8ELj16ENS_18Kernel_traits_baseILj6144ES2_ffffjLj256EEEEELb1ELb1ELb1ELb0EEEvNS_9BwdParamsE)
        /*1b14*/ 	.word	0x00000000


	//----- nvinfo : EIATTR_MIN_STACK_SIZE
	.align		4
.L_1155:
        /*1b18*/ 	.byte	0x04, 0x12
        /*1b1a*/ 	.short	(.L_1157 - .L_1156)
	.align		4
.L_1156:
        /*1b1c*/ 	.word	index@(_ZN10layer_norm22ln_bwd_finalize_kernelINS_22Kernel_traits_finalizeILj6144E6__halfffffjLb1ELj1024ELj4ENS_18Kernel_traits_baseILj6144ES2_ffffjLj1024EEEEELb1ELb1EEEvNS_9BwdParamsE)
        /*1b20*/ 	.word	0x00000000


	//----- nvinfo : EIATTR_MIN_STACK_SIZE
	.align		4
.L_1157:
        /*1b24*/ 	.byte	0x04, 0x12
        /*1b26*/ 	.short	(.L_1159 - .L_1158)
	.align		4
.L_1158:
        /*1b28*/ 	.word	index@(_ZN10layer_norm13ln_bwd_kernelINS_13Kernel_traitsI6__halfffffjLj6144ELj1ELj1ELj8ELj16ENS_18Kernel_traits_baseILj6144ES2_ffffjLj256EEEEELb1ELb1ELb1ELb1EEEvNS_9BwdParamsE)
        /*1b2c*/ 	.word	0x00000000


	//----- nvinfo : EIATTR_MIN_STACK_SIZE
	.align		4
.L_1159:
        /*1b30*/ 	.byte	0x04, 0x12
        /*1b32*/ 	.short	(.L_1161 - .L_1160)
	.align		4
.L_1160:
        /*1b34*/ 	.word	index@(_ZN10layer_norm13ln_bwd_kernelINS_13Kernel_traitsIfffffjLj6144ELj1ELj1ELj8ELj16ENS_18Kernel_traits_baseILj6144EfffffjLj256EEEEELb0ELb0ELb0ELb0EEEvNS_9BwdParamsE)
        /*1b38*/ 	.word	0x00000000


	//----- nvinfo : EIATTR_MIN_STACK_SIZE
	.align		4
.L_1161:
        /*1b3c*/ 	.byte	0x04, 0x12
        /*1b3e*/ 	.short	(.L_1163 - .L_1162)
	.align		4
.L_1162:
        /*1b40*/ 	.word	index@(_ZN10layer_norm13ln_bwd_kernelINS_13Kernel_traitsIfffffjLj6144ELj1ELj1ELj8ELj16ENS_18Kernel_traits_baseILj6144EfffffjLj256EEEEELb0ELb0ELb0ELb1EEEvNS_9BwdParamsE)
        /*1b44*/ 	.word	0x00000000


	//----- nvinfo : EIATTR_MIN_STACK_SIZE
	.align		4
.L_1163:
        /*1b48*/ 	.byte	0x04, 0x12
        /*1b4a*/ 	.short	(.L_1165 - .L_1164)
	.align		4
.L_1164:
        /*1b4c*/ 	.word	index@(_ZN10layer_norm13ln_bwd_kernelINS_13Kernel_traitsIfffffjLj6144ELj1ELj1ELj8ELj16ENS_18Kernel_traits_baseILj6144EfffffjLj256EEEEELb0ELb0ELb1ELb0EEEvNS_9BwdParamsE)
        /*1b50*/ 	.word	0x00000000


	//----- nvinfo : EIATTR_MIN_STACK_SIZE
	.align		4
.L_1165:
        /*1b54*/ 	.byte	0x04, 0x12
        /*1b56*/ 	.short	(.L_1167 - .L_1166)
	.align		4
.L_1166:
        /*1b58*/ 	.word	index@(_ZN10layer_norm13ln_bwd_kernelINS_13Kernel_traitsIfffffjLj6144ELj1ELj1ELj8ELj16ENS_18Kernel_traits_baseILj6144EfffffjLj256EEEEELb0ELb0ELb1ELb1EEEvNS_9BwdParamsE)
        /*1b5c*/ 	.word	0x00000000


	//----- nvinfo : EIATTR_MIN_STACK_SIZE
	.align		4
.L_1167:
        /*1b60*/ 	.byte	0x04, 0x12
        /*1b62*/ 	.short	(.L_1169 - .L_1168)
	.align		4
.L_1168:
        /*1b64*/ 	.word	index@(_ZN10layer_norm13ln_bwd_kernelINS_13Kernel_traitsIfffffjLj6144ELj1ELj1ELj8ELj16ENS_18Kernel_traits_baseILj6144EfffffjLj256EEEEELb0ELb1ELb0ELb0EEEvNS_9BwdParamsE)
        /*1b68*/ 	.word	0x00000000


	//----- nvinfo : EIATTR_MIN_STACK_SIZE
	.align		4
.L_1169:
        /*1b6c*/ 	.byte	0x04, 0x12
        /*1b6e*/ 	.short	(.L_1171 - .L_1170)
	.align		4
.L_1170:
        /*1b70*/ 	.word	index@(_ZN10layer_norm13ln_bwd_kernelINS_13Kernel_traitsIfffffjLj6144ELj1ELj1ELj8ELj16ENS_18Kernel_traits_baseILj6144EfffffjLj256EEEEELb0ELb1ELb0ELb1EEEvNS_9BwdParamsE)
        /*1b74*/ 	.word	0x00000000


	//----- nvinfo : EIATTR_MIN_STACK_SIZE
	.align		4
.L_1171:
        /*1b78*/ 	.byte	0x04, 0x12
        /*1b7a*/ 	.short	(.L_1173 - .L_1172)
	.align		4
.L_1172:
        /*1b7c*/ 	.word	index@(_ZN10layer_norm13ln_bwd_kernelINS_13Kernel_traitsIfffffjLj6144ELj1ELj1ELj8ELj16ENS_18Kernel_traits_baseILj6144EfffffjLj256EEEEELb0ELb1ELb1ELb0EEEvNS_9BwdParamsE)
        /*1b80*/ 	.word	0x00000000


	//----- nvinfo : EIATTR_MIN_STACK_SIZE
	.align		4
.L_1173:
        /*1b84*/ 	.byte	0x04, 0x12
        /*1b86*/ 	.short	(.L_1175 - .L_1174)
	.align		4
.L_1174:
        /*1b88*/ 	.word	index@(_ZN10layer_norm13ln_bwd_kernelINS_13Kernel_traitsIfffffjLj6144ELj1ELj1ELj8ELj16ENS_18Kernel_traits_baseILj6144EfffffjLj256EEEEELb0ELb1ELb1ELb1EEEvNS_9BwdParamsE)
        /*1b8c*/ 	.word	0x00000000


	//----- nvinfo : EIATTR_MIN_STACK_SIZE
	.align		4
.L_1175:
        /*1b90*/ 	.byte	0x04, 0x12
        /*1b92*/ 	.short	(.L_1177 - .L_1176)
	.align		4
.L_1176:
        /*1b94*/ 	.word	index@(_ZN10layer_norm13ln_bwd_kernelINS_13Kernel_traitsIfffffjLj6144ELj1ELj1ELj8ELj16ENS_18Kernel_traits_baseILj6144EfffffjLj256EEEEELb1ELb0ELb0ELb0EEEvNS_9BwdParamsE)
        /*1b98*/ 	.word	0x00000000


	//----- nvinfo : EIATTR_MIN_STACK_SIZE
	.align		4
.L_1177:
        /*1b9c*/ 	.byte	0x04, 0x12
        /*1b9e*/ 	.short	(.L_1179 - .L_1178)
	.align		4
.L_1178:
        /*1ba0*/ 	.word	index@(_ZN10layer_norm13ln_bwd_kernelINS_13Kernel_traitsIfffffjLj6144ELj1ELj1ELj8ELj16ENS_18Kernel_traits_baseILj6144EfffffjLj256EEEEELb1ELb0ELb0ELb1EEEvNS_9BwdParamsE)
        /*1ba4*/ 	.word	0x00000000


	//----- nvinfo : EIATTR_MIN_STACK_SIZE
	.align		4
.L_1179:
        /*1ba8*/ 	.byte	0x04, 0x12
        /*1baa*/ 	.short	(.L_1181 - .L_1180)
	.align		4
.L_1180:
        /*1bac*/ 	.word	index@(_ZN10layer_norm22ln_bwd_finalize_kernelINS_22Kernel_traits_finalizeILj6144EfffffjLb0ELj1024ELj4ENS_18Kernel_traits_baseILj6144EfffffjLj1024EEEEELb0ELb0EEEvNS_9BwdParamsE)
        /*1bb0*/ 	.word	0x00000000


	//----- nvinfo : EIATTR_MIN_STACK_SIZE
	.align		4
.L_1181:
        /*1bb4*/ 	.byte	0x04, 0x12
        /*1bb6*/ 	.short	(.L_1183 - .L_1182)
	.align		4
.L_1182:
        /*1bb8*/ 	.word	index@(_ZN10layer_norm13ln_bwd_kernelINS_13Kernel_traitsIfffffjLj6144ELj1ELj1ELj8ELj16ENS_18Kernel_traits_baseILj6144EfffffjLj256EEEEELb1ELb0ELb1ELb0EEEvNS_9BwdParamsE)
        /*1bbc*/ 	.word	0x00000000


	//----- nvinfo : EIATTR_MIN_STACK_SIZE
	.align		4
.L_1183:
        /*1bc0*/ 	.byte	0x04, 0x12
        /*1bc2*/ 	.short	(.L_1185 - .L_1184)
	.align		4
.L_1184:
        /*1bc4*/ 	.word	index@(_ZN10layer_norm22ln_bwd_finalize_kernelINS_22Kernel_traits_finalizeILj6144EfffffjLb0ELj1024ELj4ENS_18Kernel_traits_baseILj6144EfffffjLj1024EEEEELb0ELb1EEEvNS_9BwdParamsE)
        /*1bc8*/ 	.word	0x00000000


	//----- nvinfo : EIATTR_MIN_STACK_SIZE
	.align		4
.L_1185:
        /*1bcc*/ 	.byte	0x04, 0x12
        /*1bce*/ 	.short	(.L_1187 - .L_1186)
	.align		4
.L_1186:
        /*1bd0*/ 	.word	index@(_ZN10layer_norm13ln_bwd_kernelINS_13Kernel_traitsIfffffjLj6144ELj1ELj1ELj8ELj16ENS_18Kernel_traits_baseILj6144EfffffjLj256EEEEELb1ELb0ELb1ELb1EEEvNS_9BwdParamsE)
        /*1bd4*/ 	.word	0x00000000


	//----- nvinfo : EIATTR_MIN_STACK_SIZE
	.align		4
.L_1187:
        /*1bd8*/ 	.byte	0x04, 0x12
        /*1bda*/ 	.short	(.L_1189 - .L_1188)
	.align		4
.L_1188:
        /*1bdc*/ 	.word	index@(_ZN10layer_norm13ln_bwd_kernelINS_13Kernel_traitsIfffffjLj6144ELj1ELj1ELj8ELj16ENS_18Kernel_traits_baseILj6144EfffffjLj256EEEEELb1ELb1ELb0ELb0EEEvNS_9BwdParamsE)
        /*1be0*/ 	.word	0x00000000


	//----- nvinfo : EIATTR_MIN_STACK_SIZE
	.align		4
.L_1189:
        /*1be4*/ 	.byte	0x04, 0x12
        /*1be6*/ 	.short	(.L_1191 - .L_1190)
	.align		4
.L_1190:
        /*1be8*/ 	.word	index@(_ZN10layer_norm13ln_bwd_kernelINS_13Kernel_traitsIfffffjLj6144ELj1ELj1ELj8ELj16ENS_18Kernel_traits_baseILj6144EfffffjLj256EEEEELb1ELb1ELb0ELb1EEEvNS_9BwdParamsE)
        /*1bec*/ 	.word	0x00000000


	//----- nvinfo : EIATTR_MIN_STACK_SIZE
	.align		4
.L_1191:
        /*1bf0*/ 	.byte	0x04, 0x12
        /*1bf2*/ 	.short	(.L_1193 - .L_1192)
	.align		4
.L_1192:
        /*1bf4*/ 	.word	index@(_ZN10layer_norm22ln_bwd_finalize_kernelINS_22Kernel_traits_finalizeILj6144EfffffjLb1ELj1024ELj4ENS_18Kernel_traits_baseILj6144EfffffjLj1024EEEEELb1ELb0EEEvNS_9BwdParamsE)
        /*1bf8*/ 	.word	0x00000000


	//----- nvinfo : EIATTR_MIN_STACK_SIZE
	.align		4
.L_1193:
        /*1bfc*/ 	.byte	0x04, 0x12
        /*1bfe*/ 	.short	(.L_1195 - .L_1194)
	.align		4
.L_1194:
        /*1c00*/ 	.word	index@(_ZN10layer_norm13ln_bwd_kernelINS_13Kernel_traitsIfffffjLj6144ELj1ELj1ELj8ELj16ENS_18Kernel_traits_baseILj6144EfffffjLj256EEEEELb1ELb1ELb1ELb0EEEvNS_9BwdParamsE)
        /*1c04*/ 	.word	0x00000000


	//----- nvinfo : EIATTR_MIN_STACK_SIZE
	.align		4
.L_1195:
        /*1c08*/ 	.byte	0x04, 0x12
        /*1c0a*/ 	.short	(.L_1197 - .L_1196)
	.align		4
.L_1196:
        /*1c0c*/ 	.word	index@(_ZN10layer_norm22ln_bwd_finalize_kernelINS_22Kernel_traits_finalizeILj6144EfffffjLb1ELj1024ELj4ENS_18Kernel_traits_baseILj6144EfffffjLj1024EEEEELb1ELb1EEEvNS_9BwdParamsE)
        /*1c10*/ 	.word	0x00000000


	//----- nvinfo : EIATTR_MIN_STACK_SIZE
	.align		4
.L_1197:
        /*1c14*/ 	.byte	0x04, 0x12
        /*1c16*/ 	.short	(.L_1199 - .L_1198)
	.align		4
.L_1198:
        /*1c18*/ 	.word	index@(_ZN10layer_norm13ln_bwd_kernelINS_13Kernel_traitsIfffffjLj6144ELj1ELj1ELj8ELj16ENS_18Kernel_traits_baseILj6144EfffffjLj256EEEEELb1ELb1ELb1ELb1EEEvNS_9BwdParamsE)
        /*1c1c*/ 	.word	0x00000000
.L_1199:


//--------------------- .nv.compat                --------------------------
	.section	.nv.compat,"",@"SHT_CUDA_COMPAT_INFO"
	.align	4
        /*0000*/ 	.byte	0x02, 0x09, 0x01, 0x00, 0x02, 0x02, 0x01, 0x00, 0x02, 0x05, 0x05, 0x00, 0x03, 0x07, 0x01, 0x01
        /*0010*/ 	.byte	0x02, 0x03, 0x00, 0x00, 0x02, 0x06, 0x01, 0x00, 0x04, 0x0b, 0x08, 0x00, 0x09, 0x00, 0x00, 0x00
        /*0020*/ 	.byte	0x00, 0x00, 0x00, 0x00


//--------------------- .nv.info._ZN10layer_norm13ln_bwd_kernelINS_13Kernel_traitsI13__nv_bfloat16S2_S2_S2_fjLj6144ELj1ELj1ELj8ELj16ENS_18Kernel_traits_baseILj6144ES2_S2_S2_S2_fjLj256EEEEELb0ELb0ELb0ELb0EEEvNS_9BwdParamsE --------------------------
	.section	.nv.info._ZN10layer_norm13ln_bwd_kernelINS_13Kernel_traitsI13__nv_bfloat16S2_S2_S2_fjLj6144ELj1ELj1ELj8ELj16ENS_18Kernel_traits_baseILj6144ES2_S2_S2_S2_fjLj256EEEEELb0ELb0ELb0ELb0EEEvNS_9BwdParamsE,"",@"SHT_CUDA_INFO"
	.sectionflags	@""
	.align	4


	//----- nvinfo : EIATTR_CUDA_API_VERSION
	.align		4
        /*0000*/ 	.byte	0x04, 0x37
        /*0002*/ 	.short	(.L_1201 - .L_1200)
.L_1200:
        /*0004*/ 	.word	0x00000082


	//----- nvinfo : EIATTR_KPARAM_INFO
	.align		4
.L_1201:
        /*0008*/ 	.byte	0x04, 0x17
        /*000a*/ 	.short	(.L_1203 - .L_1202)
.L_1202:
        /*000c*/ 	.word	0x00000000
        /*0010*/ 	.short	0x0000
        /*0012*/ 	.short	0x0000
        /*0014*/ 	.byte	0x00, 0xf0, 0xa1, 0x04


	//----- nvinfo : EIATTR_SPARSE_MMA_MASK
	.align		4
.L_1203:
        /*0018*/ 	.byte	0x03, 0x50
        /*001a*/ 	.short	0x0000


	//----- nvinfo : EIATTR_MAXREG_COUNT
	.align		4
        /*001c*/ 	.byte	0x03, 0x1b
        /*001e*/ 	.short	0x00ff


	//----- nvinfo : EIATTR_NUM_BARRIERS
	.align		4
        /*0020*/ 	.byte	0x02, 0x4c
        /*0022*/ 	.byte	0x01
	.zero		1


	//----- nvinfo : EIATTR_MERCURY_ISA_VERSION
	.align		4
        /*0024*/ 	.byte	0x03, 0x5f
        /*0026*/ 	.short	0x0101


	//----- nvinfo : EIATTR_COOP_GROUP_MASK_REGIDS
	.align		4
        /*0028*/ 	.byte	0x04, 0x29
        /*002a*/ 	.short	(.L_1205 - .L_1204)


	//   ....[0]....
.L_1204:
        /*002c*/ 	.word	0xffffffff


	//   ....[1]....
        /*0030*/ 	.word	0xffffffff


	//   ....[2]....
        /*0034*/ 	.word	0xffffffff


	//   ....[3]....
        /*0038*/ 	.word	0xffffffff


	//   ....[4]....
        /*003c*/ 	.word	0xffffffff


	//   ....[5]....
        /*0040*/ 	.word	0xffffffff


	//   ....[6]....
        /*0044*/ 	.word	0xffffffff


	//   ....[7]....
        /*0048*/ 	.word	0xffffffff


	//   ....[8]....
        /*004c*/ 	.word	0xffffffff


	//   ....[9]....
        /*0050*/ 	.word	0xffffffff


	//----- nvinfo : EIATTR_COOP_GROUP_INSTR_OFFSETS
	.align		4
.L_1205:
        /*0054*/ 	.byte	0x04, 0x28
        /*0056*/ 	.short	(.L_1207 - .L_1206)


	//   ....[0]....
.L_1206:
        /*0058*/ 	.word	0x00001ac0


	//   ....[1]....
        /*005c*/ 	.word	0x00001af0


	//   ....[2]....
        /*0060*/ 	.word	0x00001b20


	//   ....[3]....
        /*0064*/ 	.word	0x00001b30


	//   ....[4]....
        /*0068*/ 	.word	0x00001b60


	//   ....[5]....
        /*006c*/ 	.word	0x00001b70


	//   ....[6]....
        /*0070*/ 	.word	0x00001ba0


	//   ....[7]....
        /*0074*/ 	.word	0x00001bb0


	//   ....[8]....
        /*0078*/ 	.word	0x00001be0


	//   ....[9]....
        /*007c*/ 	.word	0x00001bf0


	//----- nvinfo : EIATTR_VRC_CTA_INIT_COUNT
	.align		4
.L_1207:
        /*0080*/ 	.byte	0x02, 0x4a
	.zero		1
	.zero		1


	//----- nvinfo : EIATTR_EXIT_INSTR_OFFSETS
	.align		4
        /*0084*/ 	.byte	0x04, 0x1c
        /*0086*/ 	.short	(.L_1209 - .L_1208)


	//   ....[0]....
.L_1208:
        /*0088*/ 	.word	0x00004790


	//   ....[1]....
        /*008c*/ 	.word	0x00004830


	//----- nvinfo : EIATTR_MAX_THREADS
	.align		4
.L_1209:
        /*0090*/ 	.byte	0x04, 0x05
        /*0092*/ 	.short	(.L_1211 - .L_1210)
.L_1210:
        /*0094*/ 	.word	0x00000100
        /*0098*/ 	.word	0x00000001
        /*009c*/ 	.word	0x00000001


	//----- nvinfo : EIATTR_CRS_STACK_SIZE
	.align		4
.L_1211:
        /*00a0*/ 	.byte	0x04, 0x1e
        /*00a2*/ 	.short	(.L_1213 - .L_1212)
.L_1212:
        /*00a4*/ 	.word	0x00000000


	//----- nvinfo : EIATTR_CBANK_PARAM_SIZE
	.align		4
.L_1213:
        /*00a8*/ 	.byte	0x03, 0x19
        /*00aa*/ 	.short	0x0128


	//----- nvinfo : EIATTR_PARAM_CBANK
	.align		4
        /*00ac*/ 	.byte	0x04, 0x0a
        /*00ae*/ 	.short	(.L_1215 - .L_1214)
	.align		4
.L_1214:
        /*00b0*/ 	.word	index@(.nv.constant0._ZN10layer_norm13ln_bwd_kernelINS_13Kernel_traitsI13__nv_bfloat16S2_S2_S2_fjLj6144ELj1ELj1ELj8ELj16ENS_18Kernel_traits_baseILj6144ES2_S2_S2_S2_fjLj256EEEEELb0ELb0ELb0ELb0EEEvNS_9BwdParamsE)
        /*00b4*/ 	.short	0x0380
        /*00b6*/ 	.short	0x0128


	//----- nvinfo : EIATTR_SW_WAR
	.align		4
.L_1215:
        /*00b8*/ 	.byte	0x04, 0x36
        /*00ba*/ 	.short	(.L_1217 - .L_1216)
.L_1216:
        /*00bc*/ 	.word	0x00000008
.L_1217:


//--------------------- .nv.info._ZN10layer_norm13ln_bwd_kernelINS_13Kernel_traitsI13__nv_bfloat16S2_S2_S2_fjLj6144ELj1ELj1ELj8ELj16ENS_18Kernel_traits_baseILj6144ES2_S2_S2_S2_fjLj256EEEEELb0ELb0ELb0ELb1EEEvNS_9BwdParamsE --------------------------
	.section	.nv.info._ZN10layer_norm13ln_bwd_kernelINS_13Kernel_traitsI13__nv_bfloat16S2_S2_S2_fjLj6144ELj1ELj1ELj8ELj16ENS_18Kernel_traits_baseILj6144ES2_S2_S2_S2_fjLj256EEEEELb0ELb0ELb0ELb1EEEvNS_9BwdParamsE,"",@"SHT_CUDA_INFO"
	.sectionflags	@""
	.align	4


	//----- nvinfo : EIATTR_CUDA_API_VERSION
	.align		4
        /*0000*/ 	.byte	0x04, 0x37
        /*0002*/ 	.short	(.L_1219 - .L_1218)
.L_1218:
        /*0004*/ 	.word	0x00000082


	//----- nvinfo : EIATTR_KPARAM_INFO
	.align		4
.L_1219:
        /*0008*/ 	.byte	0x04, 0x17
        /*000a*/ 	.short	(.L_1221 - .L_1220)
.L_1220:
        /*000c*/ 	.word	0x00000000
        /*0010*/ 	.short	0x0000
        /*0012*/ 	.short	0x0000
        /*0014*/ 	.byte	0x00, 0xf0, 0xa1, 0x04


	//----- nvinfo : EIATTR_SPARSE_MMA_MASK
	.align		4
.L_1221:
        /*0018*/ 	.byte	0x03, 0x50
        /*001a*/ 	.short	0x0000


	//----- nvinfo : EIATTR_MAXREG_COUNT
	.align		4
        /*001c*/ 	.byte	0x03, 0x1b
        /*001e*/ 	.short	0x00ff


	//----- nvinfo : EIATTR_NUM_BARRIERS
	.align		4
        /*0020*/ 	.byte	0x02, 0x4c
        /*0022*/ 	.byte	0x01
	.zero		1


	//----- nvinfo : EIATTR_MERCURY_ISA_VERSION
	.align		4
        /*0024*/ 	.byte	0x03, 0x5f
        /*0026*/ 	.short	0x0101


	//----- nvinfo : EIATTR_COOP_GROUP_MASK_REGIDS
	.align		4
        /*0028*/ 	.byte	0x04, 0x29
        /*002a*/ 	.short	(.L_1223 - .L_1222)


	//   ....[0]....
.L_1222:
        /*002c*/ 	.word	0xffffffff


	//   ....[1]....
        /*0030*/ 	.word	0xffffffff


	//   ....[2]....
        /*0034*/ 	.word	0xffffffff


	//   ....[3]....
        /*0038*/ 	.word	0xffffffff


	//   ....[4]....
        /*003c*/ 	.word	0xffffffff


	//   ....[5]....
        /*0040*/ 	.word	0xffffffff


	//   ....[6]....
        /*0044*/ 	.word	0xffffffff


	//   ....[7]....
        /*0048*/ 	.word	0xffffffff


	//   ....[8]....
        /*004c*/ 	.word	0xffffffff


	//   ....[9]....
        /*0050*/ 	.word	0xffffffff


	//----- nvinfo : EIATTR_COOP_GROUP_INSTR_OFFSETS
	.align		4
.L_1223:
        /*0054*/ 	.byte	0x04, 0x28
        /*0056*/ 	.short	(.L_1225 - .L_1224)


	//   ....[0]....
.L_1224:
        /*0058*/ 	.word	0x00001590


	//   ....[1]....
        /*005c*/ 	.word	0x00001660


	//   ....[2]....
        /*0060*/ 	.word	0x00001670


	//   ....[3]....
        /*0064*/ 	.word	0x000016a0


	//   ....[4]....
        /*0068*/ 	.word	0x000016b0


	//   ....[5]....
        /*006c*/ 	.word	0x000016e0


	//   ....[6]....
        /*0070*/ 	.word	0x000016f0


	//   ....[7]....
        /*0074*/ 	.word	0x00001710


	//   ....[8]....
        /*0078*/ 	.word	0x00001750


	//   ....[9]....
        /*007c*/ 	.word	0x00001760


	//----- nvinfo : EIATTR_VRC_CTA_INIT_COUNT
	.align		4
.L_1225:
        /*0080*/ 	.byte	0x02, 0x4a
	.zero		1
	.zero		1


	//----- nvinfo : EIATTR_EXIT_INSTR_OFFSETS
	.align		4
        /*0084*/ 	.byte	0x04, 0x1c
        /*0086*/ 	.short	(.L_1227 - .L_1226)


	//   ....[0]....
.L_1226:
        /*0088*/ 	.word	0x000045a0


	//----- nvinfo : EIATTR_MAX_THREADS
	.align		4
.L_1227:
        /*008c*/ 	.byte	0x04, 0x05
        /*008e*/ 	.short	(.L_1229 - .L_1228)
.L_1228:
        /*0090*/ 	.word	0x00000100
        /*0094*/ 	.word	0x00000001
        /*0098*/ 	.word	0x00000001


	//----- nvinfo : EIATTR_CRS_STACK_SIZE
	.align		4
.L_1229:
        /*009c*/ 	.byte	0x04, 0x1e
        /*009e*/ 	.short	(.L_1231 - .L_1230)
.L_1230:
        /*00a0*/ 	.word	0x00000000


	//----- nvinfo : EIATTR_CBANK_PARAM_SIZE
	.align		4
.L_1231:
        /*00a4*/ 	.byte	0x03, 0x19
        /*00a6*/ 	.short	0x0128


	//----- nvinfo : EIATTR_PARAM_CBANK
	.align		4
        /*00a8*/ 	.byte	0x04, 0x0a
        /*00aa*/ 	.short	(.L_1233 - .L_1232)
	.align		4
.L_1232:
        /*00ac*/ 	.word	index@(.nv.constant0._ZN10layer_norm13ln_bwd_kernelINS_13Kernel_traitsI13__nv_bfloat16S2_S2_S2_fjLj6144ELj1ELj1ELj8ELj16ENS_18Kernel_traits_baseILj6144ES2_S2_S2_S2_fjLj256EEEEELb0ELb0ELb0ELb1EEEvNS_9BwdParamsE)
        /*00b0*/ 	.short	0x0380
        /*00b2*/ 	.short	0x0128


	//----- nvinfo : EIATTR_SW_WAR
	.align		4
.L_1233:
        /*00b4*/ 	.byte	0x04, 0x36
        /*00b6*/ 	.short	(.L_1235 - .L_1234)
.L_1234:
        /*00b8*/ 	.word	0x00000008
.L_1235:


//--------------------- .nv.info._ZN10layer_norm13ln_bwd_kernelINS_13Kernel_traitsI13__nv_bfloat16S2_S2_S2_fjLj6144ELj1ELj1ELj8ELj16ENS_18Kernel_traits_baseILj6144ES2_S2_S2_S2_fjLj256EEEEELb0ELb0ELb1ELb0EEEvNS_9BwdParamsE --------------------------
	.section	.nv.info._ZN10layer_norm13ln_bwd_kernelINS_13Kernel_traitsI13__nv_bfloat16S2_S2_S2_fjLj6144ELj1ELj1ELj8ELj16ENS_18Kernel_traits_baseILj6144ES2_S2_S2_S2_fjLj256EEEEELb0ELb0ELb1ELb0EEEvNS_9BwdParamsE,"",@"SHT_CUDA_INFO"
	.sectionflags	@""
	.align	4


	//----- nvinfo : EIATTR_CUDA_API_VERSION
	.align		4
        /*0000*/ 	.byte	0x04, 0x37
        /*0002*/ 	.short	(.L_1237 - .L_1236)
.L_1236:
        /*0004*/ 	.word	0x00000082


	//----- nvinfo : EIATTR_KPARAM_INFO
	.align		4
.L_1237:
        /*0008*/ 	.byte	0x04, 0x17
        /*000a*/ 	.short	(.L_1239 - .L_1238)
.L_1238:
        /*000c*/ 	.word	0x00000000
        /*0010*/ 	.short	0x0000
        /*0012*/ 	.short	0x0000
        /*0014*/ 	.byte	0x00, 0xf0, 0xa1, 0x04


	//----- nvinfo : EIATTR_SPARSE_MMA_MASK
	.align		4
.L_1239:
        /*0018*/ 	.byte	0x03, 0x50
        /*001a*/ 	.short	0x0000


	//----- nvinfo : EIATTR_MAXREG_COUNT
	.align		4
        /*001c*/ 	.byte	0x03, 0x1b
        /*001e*/ 	.short	0x00ff


	//----- nvinfo : EIATTR_NUM_BARRIERS
	.align		4
        /*0020*/ 	.byte	0x02, 0x4c
        /*0022*/ 	.byte	0x01
	.zero		1


	//----- nvinfo : EIATTR_MERCURY_ISA_VERSION
	.align		4
        /*0024*/ 	.byte	0x03, 0x5f
        /*0026*/ 	.short	0x0101


	//----- nvinfo : EIATTR_COOP_GROUP_MASK_REGIDS
	.align		4
        /*0028*/ 	.byte	0x04, 0x29
        /*002a*/ 	.short	(.L_1241 - .L_1240)


	//   ....[0]....
.L_1240:
        /*002c*/ 	.word	0xffffffff


	//   ....[1]....
        /*0030*/ 	.word	0xffffffff


	//   ....[2]....
        /*0034*/ 	.word	0xffffffff


	//   ....[3]....
        /*0038*/ 	.word	0xffffffff


	//   ....[4]....
        /*003c*/ 	.word	0xffffffff


	//   ....[5]....
        /*0040*/ 	.word	0xffffffff


	//   ....[6]....
        /*0044*/ 	.word	0xffffffff


	//   ....[7]....
        /*0048*/ 	.word	0xffffffff


	//   ....[8]....
        /*004c*/ 	.word	0xffffffff


	//   ....[9]....
        /*0050*/ 	.word	0xffffffff


	//----- nvinfo : EIATTR_COOP_GROUP_INSTR_OFFSETS
	.align		4
.L_1241:
        /*0054*/ 	.byte	0x04, 0x28
        /*0056*/ 	.short	(.L_1243 - .L_1242)


	//   ....[0]....
.L_1242:
        /*0058*/ 	.word	0x00001d10


	//   ....[1]....
        /*005c*/ 	.word	0x00001d30


	//   ....[2]....
        /*0060*/ 	.word	0x00001d70


	//   ....[3]....
        /*0064*/ 	.word	0x00001d80


	//   ....[4]....
        /*0068*/ 	.word	0x00001dc0


	//   ....[5]....
        /*006c*/ 	.word	0x00001dd0


	//   ....[6]....
        /*0070*/ 	.word	0x00001e00


	//   ....[7]....
        /*0074*/ 	.word	0x00001e10


	//   ....[8]....
        /*0078*/ 	.word	0x00001e40


	//   ....[9]....
        /*007c*/ 	.word	0x00001e50


	//----- nvinfo : EIATTR_VRC_CTA_INIT_COUNT
	.align		4
.L_1243:
        /*0080*/ 	.byte	0x02, 0x4a
	.zero		1
	.zero		1


	//----- nvinfo : EIATTR_EXIT_INSTR_OFFSETS
	.align		4
        /*0084*/ 	.byte	0x04, 0x1c
        /*0086*/ 	.short	(.L_1245 - .L_1244)


	//   ....[0]....
.L_1244:
        /*0088*/ 	.word	0x00005d70


	//   ....[1]....
        /*008c*/ 	.word	0x00005e10


	//----- nvinfo : EIATTR_MAX_THREADS
	.align		4
.L_1245:
        /*0090*/ 	.byte	0x04, 0x05
        /*0092*/ 	.short	(.L_1247 - .L_1246)
.L_1246:
        /*0094*/ 	.word	0x00000100
        /*0098*/ 	.word	0x00000001
        /*009c*/ 	.word	0x00000001


	//----- nvinfo : EIATTR_CRS_STACK_SIZE
	.align		4
.L_1247:
        /*00a0*/ 	.byte	0x04, 0x1e
        /*00a2*/ 	.short	(.L_1249 - .L_1248)
.L_1248:
        /*00a4*/ 	.word	0x00000000


	//----- nvinfo : EIATTR_CBANK_PARAM_SIZE
	.align		4
.L_1249:
        /*00a8*/ 	.byte	0x03, 0x19
        /*00aa*/ 	.short	0x0128


	//----- nvinfo : EIATTR_PARAM_CBANK
	.align		4
        /*00ac*/ 	.byte	0x04, 0x0a
        /*00ae*/ 	.short	(.L_1251 - .L_1250)
	.align		4
.L_1250:
        /*00b0*/ 	.word	index@(.nv.constant0._ZN10layer_norm13ln_bwd_kernelINS_13Kernel_traitsI13__nv_bfloat16S2_S2_S2_fjLj6144ELj1ELj1ELj8ELj16ENS_18Kernel_traits_baseILj6144ES2_S2_S2_S2_fjLj256EEEEELb0ELb0ELb1ELb0EEEvNS_9BwdParamsE)
        /*00b4*/ 	.short	0x0380
        /*00b6*/ 	.short	0x0128


	//----- nvinfo : EIATTR_SW_WAR
	.align		4
.L_1251:
        /*00b8*/ 	.byte	0x04, 0x36
        /*00ba*/ 	.short	(.L_1253 - .L_1252)
.L_1252:
        /*00bc*/ 	.word	0x00000008
.L_1253:


//--------------------- .nv.info._ZN10layer_norm13ln_bwd_kernelINS_13Kernel_traitsI13__nv_bfloat16S2_S2_S2_fjLj6144ELj1ELj1ELj8ELj16ENS_18Kernel_traits_baseILj6144ES2_S2_S2_S2_fjLj256EEEEELb0ELb0ELb1ELb1EEEvNS_9BwdParamsE --------------------------
	.section	.nv.info._ZN10layer_norm13ln_bwd_kernelINS_13Kernel_traitsI13__nv_bfloat16S2_S2_S2_fjLj6144ELj1ELj1ELj8ELj16ENS_18Kernel_traits_baseILj6144ES2_S2_S2_S2_fjLj256EEEEELb0ELb0ELb1ELb1EEEvNS_9BwdParamsE,"",@"SHT_CUDA_INFO"
	.sectionflags	@""
	.align	4


	//----- nvinfo : EIATTR_CUDA_API_VERSION
	.align		4
        /*0000*/ 	.byte	0x04, 0x37
        /*0002*/ 	.short	(.L_1255 - .L_1254)
.L_1254:
        /*0004*/ 	.word	0x00000082


	//----- nvinfo : EIATTR_KPARAM_INFO
	.align		4
.L_1255:
        /*0008*/ 	.byte	0x04, 0x17
        /*000a*/ 	.short	(.L_1257 - .L_1256)
.L_1256:
        /*000c*/ 	.word	0x00000000
        /*0010*/ 	.short	0x0000
        /*0012*/ 	.short	0x0000
        /*0014*/ 	.byte	0x00, 0xf0, 0xa1, 0x04


	//----- nvinfo : EIATTR_SPARSE_MMA_MASK
	.align		4
.L_1257:
        /*0018*/ 	.byte	0x03, 0x50
        /*001a*/ 	.short	0x0000


	//----- nvinfo : EIATTR_MAXREG_COUNT
	.align		4
        /*001c*/ 	.byte	0x03, 0x1b
        /*001e*/ 	.short	0x00ff


	//----- nvinfo : EIATTR_NUM_BARRIERS
	.align		4
        /*0020*/ 	.byte	0x02, 0x4c
        /*0022*/ 	.byte	0x01
	.zero		1


	//----- nvinfo : EIATTR_MERCURY_ISA_VERSION
	.align		4
        /*0024*/ 	.byte	0x03, 0x5f
        /*0026*/ 	.short	0x0101


	//----- nvinfo : EIATTR_COOP_GROUP_MASK_REGIDS
	.align		4
        /*0028*/ 	.byte	0x04, 0x29
        /*002a*/ 	.short	(.L_1259 - .L_1258)


	//   ....[0]....
.L_1258:
        /*002c*/ 	.word	0xffffffff


	//   ....[1]....
        /*0030*/ 	.word	0xffffffff


	//   ....[2]....
        /*0034*/ 	.word	0xffffffff


	//   ....[3]....
        /*0038*/ 	.word	0xffffffff


	//   ....[4]....
        /*003c*/ 	.word	0xffffffff


	//   ....[5]....
        /*0040*/ 	.word	0xffffffff


	//   ....[6]....
        /*0044*/ 	.word	0xffffffff


	//   ....[7]....
        /*0048*/ 	.word	0xffffffff


	//   ....[8]....
        /*004c*/ 	.word	0xffffffff


	//   ....[9]....
        /*0050*/ 	.word	0xffffffff


	//----- nvinfo : EIATTR_COOP_GROUP_INSTR_OFFSETS
	.align		4
.L_1259:
        /*0054*/ 	.byte	0x04, 0x28
        /*0056*/ 	.short	(.L_1261 - .L_1260)


	//   ....[0]....
.L_1260:
        /*0058*/ 	.word	0x000018c0


	//   ....[1]....
        /*005c*/ 	.word	0x000018e0


	//   ....[2]....
        /*0060*/ 	.word	0x00001920


	//   ....[3]....
        /*0064*/ 	.word	0x00001930


	//   ....[4]....
        /*0068*/ 	.word	0x00001970


	//   ....[5]....
        /*006c*/ 	.word	0x00001980


	//   ....[6]....
        /*0070*/ 	.word	0x000019b0


	//   ....[7]....
        /*0074*/ 	.word	0x000019c0


	//   ....[8]....
        /*0078*/ 	.word	0x000019f0


	//   ....[9]....
        /*007c*/ 	.word	0x00001a00


	//----- nvinfo : EIATTR_VRC_CTA_INIT_COUNT
	.align		4
.L_1261:
        /*0080*/ 	.byte	0x02, 0x4a
	.zero		1
	.zero		1


	//----- nvinfo : EIATTR_EXIT_INSTR_OFFSETS
	.align		4
        /*0084*/ 	.byte	0x04, 0x1c
        /*0086*/ 	.short	(.L_1263 - .L_1262)


	//   ....[0]....
.L_1262:
        /*0088*/ 	.word	0x000057c0


	//----- nvinfo : EIATTR_MAX_THREADS
	.align		4
.L_1263:
        /*008c*/ 	.byte	0x04, 0x05
        /*008e*/ 	.short	(.L_1265 - .L_1264)
.L_1264:
        /*0090*/ 	.word	0x00000100
        /*0094*/ 	.word	0x00000001
        /*0098*/ 	.word	0x00000001


	//----- nvinfo : EIATTR_CRS_STACK_SIZE
	.align		4
.L_1265:
        /*009c*/ 	.byte	0x04, 0x1e
        /*009e*/ 	.short	(.L_1267 - .L_1266)
.L_1266:
        /*00a0*/ 	.word	0x00000000


	//----- nvinfo : EIATTR_CBANK_PARAM_SIZE
	.align		4
.L_1267:
        /*00a4*/ 	.byte	0x03, 0x19
        /*00a6*/ 	.short	0x0128


	//----- nvinfo : EIATTR_PARAM_CBANK
	.align		4
        /*00a8*/ 	.byte	0x04, 0x0a
        /*00aa*/ 	.short	(.L_1269 - .L_1268)
	.align		4
.L_1268:
        /*00ac*/ 	.word	index@(.nv.constant0._ZN10layer_norm13ln_bwd_kernelINS_13Kernel_traitsI13__nv_bfloat16S2_S2_S2_fjLj6144ELj1ELj1ELj8ELj16ENS_18Kernel_traits_baseILj6144ES2_S2_S2_S2_fjLj256EEEEELb0ELb0ELb1ELb1EEEvNS_9BwdParamsE)
        /*00b0*/ 	.short	0x0380
        /*00b2*/ 	.short	0x0128


	//----- nvinfo : EIATTR_SW_WAR
	.align		4
.L_1269:
        /*00b4*/ 	.byte	0x04, 0x36
        /*00b6*/ 	.short	(.L_1271 - .L_1270)
.L_1270:
        /*00b8*/ 	.word	0x00000008
.L_1271:


//--------------------- .nv.info._ZN10layer_norm13ln_bwd_kernelINS_13Kernel_traitsI13__nv_bfloat16S2_S2_S2_fjLj6144ELj1ELj1ELj8ELj16ENS_18Kernel_traits_baseILj6144ES2_S2_S2_S2_fjLj256EEEEELb0ELb1ELb0ELb0EEEvNS_9BwdParamsE --------------------------
	.section	.nv.info._ZN10layer_norm13ln_bwd_kernelINS_13Kernel_traitsI13__nv_bfloat16S2_S2_S2_fjLj6144ELj1ELj1ELj8ELj16ENS_18Kernel_traits_baseILj6144ES2_S2_S2_S2_fjLj256EEEEELb0ELb1ELb0ELb0EEEvNS_9BwdParamsE,"",@"SHT_CUDA_INFO"
	.sectionflags	@""
	.align	4


	//----- nvinfo : EIATTR_CUDA_API_VERSION
	.align		4
        /*0000*/ 	.byte	0x04, 0x37
        /*0002*/ 	.short	(.L_1273 - .L_1272)
.L_1272:
        /*0004*/ 	.word	0x00000082


	//----- nvinfo : EIATTR_KPARAM_INFO
	.align		4
.L_1273:
        /*0008*/ 	.byte	0x04, 0x17
        /*000a*/ 	.short	(.L_1275 - .L_1274)
.L_1274:
        /*000c*/ 	.word	0x00000000
        /*0010*/ 	.short	0x0000
        /*0012*/ 	.short	0x0000
        /*0014*/ 	.byte	0x00, 0xf0, 0xa1, 0x04


	//----- nvinfo : EIATTR_SPARSE_MMA_MASK
	.align		4
.L_1275:
        /*0018*/ 	.byte	0x03, 0x50
        /*001a*/ 	.short	0x0000


	//----- nvinfo : EIATTR_MAXREG_COUNT
	.align		4
        /*001c*/ 	.byte	0x03, 0x1b
        /*001e*/ 	.short	0x00ff


	//----- nvinfo : EIATTR_NUM_BARRIERS
	.align		4
        /*0020*/ 	.byte	0x02, 0x4c
        /*0022*/ 	.byte	0x01
	.zero		1


	//----- nvinfo : EIATTR_MERCURY_ISA_VERSION
	.align		4
        /*0024*/ 	.byte	0x03, 0x5f
        /*0026*/ 	.short	0x0101


	//----- nvinfo : EIATTR_COOP_GROUP_MASK_REGIDS
	.align		4
        /*0028*/ 	.byte	0x04, 0x29
        /*002a*/ 	.short	(.L_1277 - .L_1276)


	//   ....[0]....
.L_1276:
        /*002c*/ 	.word	0xffffffff


	//   ....[1]....
        /*0030*/ 	.word	0xffffffff


	//   ....[2]....
        /*0034*/ 	.word	0xffffffff


	//   ....[3]....
        /*0038*/ 	.word	0xffffffff


	//   ....[4]....
        /*003c*/ 	.word	0xffffffff


	//   ....[5]....
        /*0040*/ 	.word	0xffffffff


	//   ....[6]....
        /*0044*/ 	.word	0xffffffff


	//   ....[7]....
        /*0048*/ 	.word	0xffffffff


	//   ....[8]....
        /*004c*/ 	.word	0xffffffff


	//   ....[9]....
        /*0050*/ 	.word	0xffffffff


	//----- nvinfo : EIATTR_COOP_GROUP_INSTR_OFFSETS
	.align		4
.L_1277:
        /*0054*/ 	.byte	0x04, 0x28
        /*0056*/ 	.short	(.L_1279 - .L_1278)


	//   ....[0]....
.L_1278:
        /*0058*/ 	.word	0x00001dc0


	//   ....[1]....
        /*005c*/ 	.word	0x00001df0


	//   ....[2]....
        /*0060*/ 	.word	0x00001ea0


	//   ....[3]....
        /*0064*/ 	.word	0x00001ee0


	//   ....[4]....
        /*0068*/ 	.word	0x00001f30


	//   ....[5]....
        /*006c*/ 	.word	0x00001f40


	//   ....[6]....
        /*0070*/ 	.word	0x00001f70


	//   ....[7]....
        /*0074*/ 	.word	0x00001fa0


	//   ....[8]....
        /*0078*/ 	.word	0x00001fd0


	//   ....[9]....
        /*007c*/ 	.word	0x00001fe0


	//----- nvinfo : EIATTR_VRC_CTA_INIT_COUNT
	.align		4
.L_1279:
        /*0080*/ 	.byte	0x02, 0x4a
	.zero		1
	.zero		1


	//----- nvinfo : EIATTR_EXIT_INSTR_OFFSETS
	.align		4
        /*0084*/ 	.byte	0x04, 0x1c
        /*0086*/ 	.short	(.L_1281 - .L_1280)


	//   ....[0]....
.L_1280:
        /*0088*/ 	.word	0x00006750


	//   ....[1]....
        /*008c*/ 	.word	0x00006820


	//----- nvinfo : EIATTR_MAX_THREADS
	.align		4
.L_1281:
        /*0090*/ 	.byte	0x04, 0x05
        /*0092*/ 	.short	(.L_1283 - .L_1282)
.L_1282:
        /*0094*/ 	.word	0x00000100
        /*0098*/ 	.word	0x00000001
        /*009c*/ 	.word	0x00000001


	//----- nvinfo : EIATTR_CRS_STACK_SIZE
	.align		4
.L_1283:
        /*00a0*/ 	.byte	0x04, 0x1e
        /*00a2*/ 	.short	(.L_1285 - .L_1284)
.L_1284:
        /*00a4*/ 	.word	0x00000000


	//----- nvinfo : EIATTR_CBANK_PARAM_SIZE
	.align		4
.L_1285:
        /*00a8*/ 	.byte	0x03, 0x19
        /*00aa*/ 	.short	0x0128


	//----- nvinfo : EIATTR_PARAM_CBANK
	.align		4
        /*00ac*/ 	.byte	0x04, 0x0a
        /*00ae*/ 	.short	(.L_1287 - .L_1286)
	.align		4
.L_1286:
        /*00b0*/ 	.word	index@(.nv.constant0._ZN10layer_norm13ln_bwd_kernelINS_13Kernel_traitsI13__nv_bfloat16S2_S2_S2_fjLj6144ELj1ELj1ELj8ELj16ENS_18Kernel_traits_baseILj6144ES2_S2_S2_S2_fjLj256EEEEELb0ELb1ELb0ELb0EEEvNS_9BwdParamsE)
        /*00b4*/ 	.short	0x0380
        /*00b6*/ 	.short	0x0128


	//----- nvinfo : EIATTR_SW_WAR
	.align		4
.L_1287:
        /*00b8*/ 	.byte	0x04, 0x36
        /*00ba*/ 	.short	(.L_1289 - .L_1288)
.L_1288:
        /*00bc*/ 	.word	0x00000008
.L_1289:


//--------------------- .nv.info._ZN10layer_norm13ln_bwd_kernelINS_13Kernel_traitsI13__nv_bfloat16S2_S2_S2_fjLj6144ELj1ELj1ELj8ELj16ENS_18Kernel_traits_baseILj6144ES2_S2_S2_S2_fjLj256EEEEELb0ELb1ELb0ELb1EEEvNS_9BwdParamsE --------------------------
	.section	.nv.info._ZN10layer_norm13ln_bwd_kernelINS_13Kernel_traitsI13__nv_bfloat16S2_S2_S2_fjLj6144ELj1ELj1ELj8ELj16ENS_18Kernel_traits_baseILj6144ES2_S2_S2_S2_fjLj256EEEEELb0ELb1ELb0ELb1EEEvNS_9BwdParamsE,"",@"SHT_CUDA_INFO"
	.sectionflags	@""
	.align	4


	//----- nvinfo : EIATTR_CUDA_API_VERSION
	.align		4
        /*0000*/ 	.byte	0x04, 0x37
        /*0002*/ 	.short	(.L_1291 - .L_1290)
.L_1290:
        /*0004*/ 	.word	0x00000082


	//----- nvinfo : EIATTR_KPARAM_INFO
	.align		4
.L_1291:
        /*0008*/ 	.byte	0x04, 0x17
        /*000a*/ 	.short	(.L_1293 - .L_1292)
.L_1292:
        /*000c*/ 	.word	0x00000000
        /*0010*/ 	.short	0x0000
        /*0012*/ 	.short	0x0000
        /*0014*/ 	.byte	0x00, 0xf0, 0xa1, 0x04


	//----- nvinfo : EIATTR_SPARSE_MMA_MASK
	.align		4
.L_1293:
        /*0018*/ 	.byte	0x03, 0x50
        /*001a*/ 	.short	0x0000


	//----- nvinfo : EIATTR_MAXREG_COUNT
	.align		4
        /*001c*/ 	.byte	0x03, 0x1b
        /*001e*/ 	.short	0x00ff


	//----- nvinfo : EIATTR_NUM_BARRIERS
	.align		4
        /*0020*/ 	.byte	0x02, 0x4c
        /*0022*/ 	.byte	0x01
	.zero		1


	//----- nvinfo : EIATTR_MERCURY_ISA_VERSION
	.align		4
        /*0024*/ 	.byte	0x03, 0x5f
        /*0026*/ 	.short	0x0101


	//----- nvinfo : EIATTR_COOP_GROUP_MASK_REGIDS
	.align		4
        /*0028*/ 	.byte	0x04, 0x29
        /*002a*/ 	.short	(.L_1295 - .L_1294)


	//   ....[0]....
.L_1294:
        /*002c*/ 	.word	0xffffffff


	//   ....[1]....
        /*0030*/ 	.word	0xffffffff


	//   ....[2]....
        /*0034*/ 	.word	0xffffffff


	//   ....[3]....
        /*0038*/ 	.word	0xffffffff


	//   ....[4]....
        /*003c*/ 	.word	0xffffffff


	//   ....[5]....
        /*0040*/ 	.word	0xffffffff


	//   ....[6]....
        /*0044*/ 	.word	0xffffffff


	//   ....[7]....
        /*0048*/ 	.word	0xffffffff


	//   ....[8]....
        /*004c*/ 	.word	0xffffffff


	//   ....[9]....
        /*0050*/ 	.word	0xffffffff


	//----- nvinfo : EIATTR_COOP_GROUP_INSTR_OFFSETS
	.align		4
.L_1295:
        /*0054*/ 	.byte	0x04, 0x28
        /*0056*/ 	.short	(.L_1297 - .L_1296)


	//   ....[0]....
.L_1296:
        /*0058*/ 	.word	0x00001800


	//   ....[1]....
        /*005c*/ 	.word	0x00001810


	//   ....[2]....
        /*0060*/ 	.word	0x00001840


	//   ....[3]....
        /*0064*/ 	.word	0x00001850


	//   ....[4]....
        /*0068*/ 	.word	0x00001880


	//   ....[5]....
        /*006c*/ 	.word	0x00001890


	//   ....[6]....
        /*0070*/ 	.word	0x000018d0


	//   ....[7]....
        /*0074*/ 	.word	0x000018e0


	//   ....[8]....
        /*0078*/ 	.word	0x00001940


	//   ....[9]....
        /*007c*/ 	.word	0x00001950


	//----- nvinfo : EIATTR_VRC_CTA_INIT_COUNT
	.align		4
.L_1297:
        /*0080*/ 	.byte	0x02, 0x4a
	.zero		1
	.zero		1


	//----- nvinfo : EIATTR_EXIT_INSTR_OFFSETS
	.align		4
        /*0084*/ 	.byte	0x04, 0x1c
        /*0086*/ 	.short	(.L_1299 - .L_1298)


	//   ....[0]....
.L_1298:
        /*0088*/ 	.word	0x00006710


	//----- nvinfo : EIATTR_MAX_THREADS
	.align		4
.L_1299:
        /*008c*/ 	.byte	0x04, 0x05
        /*008e*/ 	.short	(.L_1301 - .L_1300)
.L_1300:
        /*0090*/ 	.word	0x00000100
        /*0094*/ 	.word	0x00000001
        /*0098*/ 	.word	0x00000001


	//----- nvinfo : EIATTR_CBANK_PARAM_SIZE
	.align		4
.L_1301:
        /*009c*/ 	.byte	0x03, 0x19
        /*009e*/ 	.short	0x0128


	//----- nvinfo : EIATTR_PARAM_CBANK
	.align		4
        /*00a0*/ 	.byte	0x04, 0x0a
        /*00a2*/ 	.short	(.L_1303 - .L_1302)
	.align		4
.L_1302:
        /*00a4*/ 	.word	index@(.nv.constant0._ZN10layer_norm13ln_bwd_kernelINS_13Kernel_traitsI13__nv_bfloat16S2_S2_S2_fjLj6144ELj1ELj1ELj8ELj16ENS_18Kernel_traits_baseILj6144ES2_S2_S2_S2_fjLj256EEEEELb0ELb1ELb0ELb1EEEvNS_9BwdParamsE)
        /*00a8*/ 	.short	0x0380
        /*00aa*/ 	.short	0x0128


	//----- nvinfo : EIATTR_SW_WAR
	.align		4
.L_1303:
        /*00ac*/ 	.byte	0x04, 0x36
        /*00ae*/ 	.short	(.L_1305 - .L_1304)
.L_1304:
        /*00b0*/ 	.word	0x00000008
.L_1305:


//--------------------- .nv.info._ZN10layer_norm13ln_bwd_kernelINS_13Kernel_traitsI13__nv_bfloat16S2_S2_S2_fjLj6144ELj1ELj1ELj8ELj16ENS_18Kernel_traits_baseILj6144ES2_S2_S2_S2_fjLj256EEEEELb0ELb1ELb1ELb0EEEvNS_9BwdParamsE --------------------------
	.section	.nv.info._ZN10layer_norm13ln_bwd_kernelINS_13Kernel_traitsI13__nv_bfloat16S2_S2_S2_fjLj6144ELj1ELj1ELj8ELj16ENS_18Kernel_traits_baseILj6144ES2_S2_S2_S2_fjLj256EEEEELb0ELb1ELb1ELb0EEEvNS_9BwdParamsE,"",@"SHT_CUDA_INFO"
	.sectionflags	@""
	.align	4


	//----- nvinfo : EIATTR_CUDA_API_VERSION
	.align		4
        /*0000*/ 	.byte	0x04, 0x37
        /*0002*/ 	.short	(.L_1307 - .L_1306)
.L_1306:
        /*0004*/ 	.word	0x00000082


	//----- nvinfo : EIATTR_KPARAM_INFO
	.align		4
.L_1307:
        /*0008*/ 	.byte	0x04, 0x17
        /*000a*/ 	.short	(.L_1309 - .L_1308)
.L_1308:
        /*000c*/ 	.word	0x00000000
        /*0010*/ 	.short	0x0000
        /*0012*/ 	.short	0x0000
        /*0014*/ 	.byte	0x00, 0xf0, 0xa1, 0x04


	//----- nvinfo : EIATTR_SPARSE_MMA_MASK
	.align		4
.L_1309:
        /*0018*/ 	.byte	0x03, 0x50
        /*001a*/ 	.short	0x0000


	//----- nvinfo : EIATTR_MAXREG_COUNT
	.align		4
        /*001c*/ 	.byte	0x03, 0x1b
        /*001e*/ 	.short	0x00ff


	//----- nvinfo : EIATTR_NUM_BARRIERS
	.align		4
        /*0020*/ 	.byte	0x02, 0x4c
        /*0022*/ 	.byte	0x01
	.zero		1


	//----- nvinfo : EIATTR_MERCURY_ISA_VERSION
	.align		4
        /*0024*/ 	.byte	0x03, 0x5f
        /*0026*/ 	.short	0x0101


	//----- nvinfo : EIATTR_COOP_GROUP_MASK_REGIDS
	.align		4
        /*0028*/ 	.byte	0x04, 0x29
        /*002a*/ 	.short	(.L_1311 - .L_1310)


	//   ....[0]....
.L_1310:
        /*002c*/ 	.word	0xffffffff


	//   ....[1]....
        /*0030*/ 	.word	0xffffffff


	//   ....[2]....
        /*0034*/ 	.word	0xffffffff


	//   ....[3]....
        /*0038*/ 	.word	0xffffffff


	//   ....[4]....
        /*003c*/ 	.word	0xffffffff


	//   ....[5]....
        /*0040*/ 	.word	0xffffffff


	//   ....[6]....
        /*0044*/ 	.word	0xffffffff


	//   ....[7]....
        /*0048*/ 	.word	0xffffffff


	//   ....[8]....
        /*004c*/ 	.word	0xffffffff


	//   ....[9]....
        /*0050*/ 	.word	0xffffffff


	//----- nvinfo : EIATTR_COOP_GROUP_INSTR_OFFSETS
	.align		4
.L_1311:
        /*0054*/ 	.byte	0x04, 0x28
        /*0056*/ 	.short	(.L_1313 - .L_1312)


	//   ....[0]....
.L_1312:
        /*0058*/ 	.word	0x00001fc0


	//   ....[1]....
        /*005c*/ 	.word	0x00001fe0


	//   ....[2]....
        /*0060*/ 	.word	0x00002020


	//   ....[3]....
        /*0064*/ 	.word	0x00002030


	//   ....[4]....
        /*0068*/ 	.word	0x00002070


	//   ....[5]....
        /*006c*/ 	.word	0x00002080


	//   ....[6]....
        /*0070*/ 	.word	0x000020b0


	//   ....[7]....
        /*0074*/ 	.word	0x000020c0


	//   ....[8]....
        /*0078*/ 	.word	0x000020f0


	//   ....[9]....
        /*007c*/ 	.word	0x00002100


	//----- nvinfo : EIATTR_VRC_CTA_INIT_COUNT
	.align		4
.L_1313:
        /*0080*/ 	.byte	0x02, 0x4a
	.zero		1
	.zero		1


	//----- nvinfo : EIATTR_EXIT_INSTR_OFFSETS
	.align		4
        /*0084*/ 	.byte	0x04, 0x1c
        /*0086*/ 	.short	(.L_1315 - .L_1314)


	//   ....[0]....
.L_1314:
        /*0088*/ 	.word	0x00007e30


	//   ....[1]....
        /*008c*/ 	.word	0x00007f00


	//----- nvinfo : EIATTR_MAX_THREADS
	.align		4
.L_1315:
        /*0090*/ 	.byte	0x04, 0x05
        /*0092*/ 	.short	(.L_1317 - .L_1316)
.L_1316:
        /*0094*/ 	.word	0x00000100
        /*0098*/ 	.word	0x00000001
        /*009c*/ 	.word	0x00000001


	//----- nvinfo : EIATTR_CRS_STACK_SIZE
	.align		4
.L_1317:
        /*00a0*/ 	.byte	0x04, 0x1e
        /*00a2*/ 	.short	(.L_1319 - .L_1318)
.L_1318:
        /*00a4*/ 	.word	0x00000000


	//----- nvinfo : EIATTR_CBANK_PARAM_SIZE
	.align		4
.L_1319:
        /*00a8*/ 	.byte	0x03, 0x19
        /*00aa*/ 	.short	0x0128


	//----- nvinfo : EIATTR_PARAM_CBANK
	.align		4
        /*00ac*/ 	.byte	0x04, 0x0a
        /*00ae*/ 	.short	(.L_1321 - .L_1320)
	.align		4
.L_1320:
        /*00b0*/ 	.word	index@(.nv.constant0._ZN10layer_norm13ln_bwd_kernelINS_13Kernel_traitsI13__nv_bfloat16S2_S2_S2_fjLj6144ELj1ELj1ELj8ELj16ENS_18Kernel_traits_baseILj6144ES2_S2_S2_S2_fjLj256EEEEELb0ELb1ELb1ELb0EEEvNS_9BwdParamsE)
        /*00b4*/ 	.short	0x0380
        /*00b6*/ 	.short	0x0128


	//----- nvinfo : EIATTR_SW_WAR
	.align		4
.L_1321:
        /*00b8*/ 	.byte	0x04, 0x36
        /*00ba*/ 	.short	(.L_1323 - .L_1322)
.L_1322:
        /*00bc*/ 	.word	0x00000008
.L_1323:


//--------------------- .nv.info._ZN10layer_norm13ln_bwd_kernelINS_13Kernel_traitsI13__nv_bfloat16S2_S2_S2_fjLj6144ELj1ELj1ELj8ELj16ENS_18Kernel_traits_baseILj6144ES2_S2_S2_S2_fjLj256EEEEELb0ELb1ELb1ELb1EEEvNS_9BwdParamsE --------------------------
	.section	.nv.info._ZN10layer_norm13ln_bwd_kernelINS_13Kernel_traitsI13__nv_bfloat16S2_S2_S2_fjLj6144ELj1ELj1ELj8ELj16ENS_18Kernel_traits_baseILj6144ES2_S2_S2_S2_fjLj256EEEEELb0ELb1ELb1ELb1EEEvNS_9BwdParamsE,"",@"SHT_CUDA_INFO"
	.sectionflags	@""
	.align	4


	//----- nvinfo : EIATTR_CUDA_API_VERSION
	.align		4
        /*0000*/ 	.byte	0x04, 0x37
        /*0002*/ 	.short	(.L_1325 - .L_1324)
.L_1324:
        /*0004*/ 	.word	0x00000082


	//----- nvinfo : EIATTR_KPARAM_INFO
	.align		4
.L_1325:
        /*0008*/ 	.byte	0x04, 0x17
        /*000a*/ 	.short	(.L_1327 - .L_1326)
.L_1326:
        /*000c*/ 	.word	0x00000000
        /*0010*/ 	.short	0x0000
        /*0012*/ 	.short	0x0000
        /*0014*/ 	.byte	0x00, 0xf0, 0xa1, 0x04


	//----- nvinfo : EIATTR_SPARSE_MMA_MASK
	.align		4
.L_1327:
        /*0018*/ 	.byte	0x03, 0x50
        /*001a*/ 	.short	0x0000


	//----- nvinfo : EIATTR_MAXREG_COUNT
	.align		4
        /*001c*/ 	.byte	0x03, 0x1b
        /*001e*/ 	.short	0x00ff


	//----- nvinfo : EIATTR_NUM_BARRIERS
	.align		4
        /*0020*/ 	.byte	0x02, 0x4c
        /*0022*/ 	.byte	0x01
	.zero		1


	//----- nvinfo : EIATTR_MERCURY_ISA_VERSION
	.align		4
        /*0024*/ 	.byte	0x03, 0x5f
        /*0026*/ 	.short	0x0101


	//----- nvinfo : EIATTR_COOP_GROUP_MASK_REGIDS
	.align		4
        /*0028*/ 	.byte	0x04, 0x29
        /*002a*/ 	.short	(.L_1329 - .L_1328)


	//   ....[0]....
.L_1328:
        /*002c*/ 	.word	0xffffffff


	//   ....[1]....
        /*0030*/ 	.word	0xffffffff


	//   ....[2]....
        /*0034*/ 	.word	0xffffffff


	//   ....[3]....
        /*0038*/ 	.word	0xffffffff


	//   ....[4]....
        /*003c*/ 	.word	0xffffffff


	//   ....[5]....
        /*0040*/ 	.word	0xffffffff


	//   ....[6]....
        /*0044*/ 	.word	0xffffffff


	//   ....[7]....
        /*0048*/ 	.word	0xffffffff


	//   ....[8]....
        /*004c*/ 	.word	0xffffffff


	//   ....[9]....
        /*0050*/ 	.word	0xffffffff


	//----- nvinfo : EIATTR_COOP_GROUP_INSTR_OFFSETS
	.align		4
.L_1329:
        /*0054*/ 	.byte	0x04, 0x28
        /*0056*/ 	.short	(.L_1331 - .L_1330)


	//   ....[0]....
.L_1330:
        /*0058*/ 	.word	0x00001a90


	//   ....[1]....
        /*005c*/ 	.word	0x00001ad0


	//   ....[2]....
        /*0060*/ 	.word	0x00001b30


	//   ....[3]....
        /*0064*/ 	.word	0x00001b40


	//   ....[4]....
        /*0068*/ 	.word	0x00001b80


	//   ....[5]....
        /*006c*/ 	.word	0x00001b90


	//   ....[6]....
        /*0070*/ 	.word	0x00001bc0


	//   ....[7]....
        /*0074*/ 	.word	0x00001bd0


	//   ....[8]....
        /*0078*/ 	.word	0x00001c10


	//   ....[9]....
        /*007c*/ 	.word	0x00001c30


	//----- nvinfo : EIATTR_VRC_CTA_INIT_COUNT
	.align		4
.L_1331:
        /*0080*/ 	.byte	0x02, 0x4a
	.zero		1
	.zero		1


	//----- nvinfo : EIATTR_EXIT_INSTR_OFFSETS
	.align		4
        /*0084*/ 	.byte	0x04, 0x1c
        /*0086*/ 	.short	(.L_1333 - .L_1332)


	//   ....[0]....
.L_1332:
        /*0088*/ 	.word	0x00007710


	//----- nvinfo : EIATTR_MAX_THREADS
	.align		4
.L_1333:
        /*008c*/ 	.byte	0x04, 0x05
        /*008e*/ 	.short	(.L_1335 - .L_1334)
.L_1334:
        /*0090*/ 	.word	0x00000100
        /*0094*/ 	.word	0x00000001
        /*0098*/ 	.word	0x00000001


	//----- nvinfo : EIATTR_CRS_STACK_SIZE
	.align		4
.L_1335:
        /*009c*/ 	.byte	0x04, 0x1e
        /*009e*/ 	.short	(.L_1337 - .L_1336)
.L_1336:
        /*00a0*/ 	.word	0x00000000


	//----- nvinfo : EIATTR_CBANK_PARAM_SIZE
	.align		4
.L_1337:
        /*00a4*/ 	.byte	0x03, 0x19
        /*00a6*/ 	.short	0x0128


	//----- nvinfo : EIATTR_PARAM_CBANK
	.align		4
        /*00a8*/ 	.byte	0x04, 0x0a
        /*00aa*/ 	.short	(.L_1339 - .L_1338)
	.align		4
.L_1338:
        /*00ac*/ 	.word	index@(.nv.constant0._ZN10layer_norm13ln_bwd_kernelINS_13Kernel_traitsI13__nv_bfloat16S2_S2_S2_fjLj6144ELj1ELj1ELj8ELj16ENS_18Kernel_traits_baseILj6144ES2_S2_S2_S2_fjLj256EEEEELb0ELb1ELb1ELb1EEEvNS_9BwdParamsE)
        /*00b0*/ 	.short	0x0380
        /*00b2*/ 	.short	0x0128


	//----- nvinfo : EIATTR_SW_WAR
	.align		4
.L_1339:
        /*00b4*/ 	.byte	0x04, 0x36
        /*00b6*/ 	.short	(.L_1341 - .L_1340)
.L_1340:
        /*00b8*/ 	.word	0x00000008
.L_1341:


//--------------------- .nv.info._ZN10layer_norm13ln_bwd_kernelINS_13Kernel_traitsI13__nv_bfloat16S2_S2_S2_fjLj6144ELj1ELj1ELj8ELj16ENS_18Kernel_traits_baseILj6144ES2_S2_S2_S2_fjLj256EEEEELb1ELb0ELb0ELb0EEEvNS_9BwdParamsE --------------------------
	.section	.nv.info._ZN10layer_norm13ln_bwd_kernelINS_13Kernel_traitsI13__nv_bfloat16S2_S2_S2_fjLj6144ELj1ELj1ELj8ELj16ENS_18Kernel_traits_baseILj6144ES2_S2_S2_S2_fjLj256EEEEELb1ELb0ELb0ELb0EEEvNS_9BwdParamsE,"",@"SHT_CUDA_INFO"
	.sectionflags	@""
	.align	4


	//----- nvinfo : EIATTR_CUDA_API_VERSION
	.align		4
        /*0000*/ 	.byte	0x04, 0x37
        /*0002*/ 	.short	(.L_1343 - .L_1342)
.L_1342:
        /*0004*/ 	.word	0x00000082


	//----- nvinfo : EIATTR_KPARAM_INFO
	.align		4
.L_1343:
        /*0008*/ 	.byte	0x04, 0x17
        /*000a*/ 	.short	(.L_1345 - .L_1344)
.L_1344:
        /*000c*/ 	.word	0x00000000
        /*0010*/ 	.short	0x0000
        /*0012*/ 	.short	0x0000
        /*0014*/ 	.byte	0x00, 0xf0, 0xa1, 0x04


	//----- nvinfo : EIATTR_SPARSE_MMA_MASK
	.align		4
.L_1345:
        /*0018*/ 	.byte	0x03, 0x50
        /*001a*/ 	.short	0x0000


	//----- nvinfo : EIATTR_MAXREG_COUNT
	.align		4
        /*001c*/ 	.byte	0x03, 0x1b
        /*001e*/ 	.short	0x00ff


	//----- nvinfo : EIATTR_NUM_BARRIERS
	.align		4
        /*0020*/ 	.byte	0x02, 0x4c
        /*0022*/ 	.byte	0x01
	.zero		1


	//----- nvinfo : EIATTR_MERCURY_ISA_VERSION
	.align		4
        /*0024*/ 	.byte	0x03, 0x5f
        /*0026*/ 	.short	0x0101


	//----- nvinfo : EIATTR_COOP_GROUP_MASK_REGIDS
	.align		4
        /*0028*/ 	.byte	0x04, 0x29
        /*002a*/ 	.short	(.L_1347 - .L_1346)


	//   ....[0]....
.L_1346:
        /*002c*/ 	.word	0xffffffff


	//   ....[1]....
        /*0030*/ 	.word	0xffffffff


	//   ....[2]....
        /*0034*/ 	.word	0xffffffff


	//   ....[3]....
        /*0038*/ 	.word	0xffffffff


	//   ....[4]....
        /*003c*/ 	.word	0xffffffff


	//   ....[5]....
        /*0040*/ 	.word	0xffffffff


	//   ....[6]....
        /*0044*/ 	.word	0xffffffff


	//   ....[7]....
        /*0048*/ 	.word	0xffffffff


	//   ....[8]....
        /*004c*/ 	.word	0xffffffff


	//   ....[9]....
        /*0050*/ 	.word	0xffffffff


	//----- nvinfo : EIATTR_COOP_GROUP_INSTR_OFFSETS
	.align		4
.L_1347:
        /*0054*/ 	.byte	0x04, 0x28
        /*0056*/ 	.short	(.L_1349 - .L_1348)


	//   ....[0]....
.L_1348:
        /*0058*/ 	.word	0x00001b50


	//   ....[1]....
        /*005c*/ 	.word	0x00001b80


	//   ....[2]....
        /*0060*/ 	.word	0x00001bb0


	//   ....[3]....
        /*0064*/ 	.word	0x00001bc0


	//   ....[4]....
        /*0068*/ 	.word	0x00001bf0


	//   ....[5]....
        /*006c*/ 	.word	0x00001c00


	//   ....[6]....
        /*0070*/ 	.word	0x00001c30


	//   ....[7]....
        /*0074*/ 	.word	0x00001c40


	//   ....[8]....
        /*0078*/ 	.word	0x00001c70


	//   ....[9]....
        /*007c*/ 	.word	0x00001c80


	//----- nvinfo : EIATTR_VRC_CTA_INIT_COUNT
	.align		4
.L_1349:
        /*0080*/ 	.byte	0x02, 0x4a
	.zero		1
	.zero		1


	//----- nvinfo : EIATTR_EXIT_INSTR_OFFSETS
	.align		4
        /*0084*/ 	.byte	0x04, 0x1c
        /*0086*/ 	.short	(.L_1351 - .L_1350)


	//   ....[0]....
.L_1350:
        /*0088*/ 	.word	0x00005ae0


	//   ....[1]....
        /*008c*/ 	.word	0x00005b80


	//----- nvinfo : EIATTR_MAX_THREADS
	.align		4
.L_1351:
        /*0090*/ 	.byte	0x04, 0x05
        /*0092*/ 	.short	(.L_1353 - .L_1352)
.L_1352:
        /*0094*/ 	.word	0x00000100
        /*0098*/ 	.word	0x00000001
        /*009c*/ 	.word	0x00000001


	//----- nvinfo : EIATTR_CRS_STACK_SIZE
	.align		4
.L_1353:
        /*00a0*/ 	.byte	0x04, 0x1e
        /*00a2*/ 	.short	(.L_1355 - .L_1354)
.L_1354:
        /*00a4*/ 	.word	0x00000000


	//----- nvinfo : EIATTR_CBANK_PARAM_SIZE
	.align		4
.L_1355:
        /*00a8*/ 	.byte	0x03, 0x19
        /*00aa*/ 	.short	0x0128


	//----- nvinfo : EIATTR_PARAM_CBANK
	.align		4
        /*00ac*/ 	.byte	0x04, 0x0a
        /*00ae*/ 	.short	(.L_1357 - .L_1356)
	.align		4
.L_1356:
        /*00b0*/ 	.word	index@(.nv.constant0._ZN10layer_norm13ln_bwd_kernelINS_13Kernel_traitsI13__nv_bfloat16S2_S2_S2_fjLj6144ELj1ELj1ELj8ELj16ENS_18Kernel_traits_baseILj6144ES2_S2_S2_S2_fjLj256EEEEELb1ELb0ELb0ELb0EEEvNS_9BwdParamsE)
        /*00b4*/ 	.short	0x0380
        /*00b6*/ 	.short	0x0128


	//----- nvinfo : EIATTR_SW_WAR
	.align		4
.L_1357:
        /*00b8*/ 	.byte	0x04, 0x36
        /*00ba*/ 	.short	(.L_1359 - .L_1358)
.L_1358:
        /*00bc*/ 	.word	0x00000008
.L_1359:


//--------------------- .nv.info._ZN10layer_norm13ln_bwd_kernelINS_13Kernel_traitsI13__nv_bfloat16S2_S2_S2_fjLj6144ELj1ELj1ELj8ELj16ENS_18Kernel_traits_baseILj6144ES2_S2_S2_S2_fjLj256EEEEELb1ELb0ELb0ELb1EEEvNS_9BwdParamsE --------------------------
	.section	.nv.info._ZN10layer_norm13ln_bwd_kernelINS_13Kernel_traitsI13__nv_bfloat16S2_S2_S2_fjLj6144ELj1ELj1ELj8ELj16ENS_18Kernel_traits_baseILj6144ES2_S2_S2_S2_fjLj256EEEEELb1ELb0ELb0ELb1EEEvNS_9BwdParamsE,"",@"SHT_CUDA_INFO"
	.sectionflags	@""
	.align	4


	//----- nvinfo : EIATTR_CUDA_API_VERSION
	.align		4
        /*0000*/ 	.byte	0x04, 0x37
        /*0002*/ 	.short	(.L_1361 - .L_1360)
.L_1360:
        /*0004*/ 	.word	0x00000082


	//----- nvinfo : EIATTR_KPARAM_INFO
	.align		4
.L_1361:
        /*0008*/ 	.byte	0x04, 0x17
        /*000a*/ 	.short	(.L_1363 - .L_1362)
.L_1362:
        /*000c*/ 	.word	0x00000000
        /*0010*/ 	.short	0x0000
        /*0012*/ 	.short	0x0000
        /*0014*/ 	.byte	0x00, 0xf0, 0xa1, 0x04


	//----- nvinfo : EIATTR_SPARSE_MMA_MASK
	.align		4
.L_1363:
        /*0018*/ 	.byte	0x03, 0x50
        /*001a*/ 	.short	0x0000


	//----- nvinfo : EIATTR_MAXREG_COUNT
	.align		4
        /*001c*/ 	.byte	0x03, 0x1b
        /*001e*/ 	.short	0x00ff


	//----- nvinfo : EIATTR_NUM_BARRIERS
	.align		4
        /*0020*/ 	.byte	0x02, 0x4c
        /*0022*/ 	.byte	0x01
	.zero		1


	//----- nvinfo : EIATTR_MERCURY_ISA_VERSION
	.align		4
        /*0024*/ 	.byte	0x03, 0x5f
        /*0026*/ 	.short	0x0101


	//----- nvinfo : EIATTR_COOP_GROUP_MASK_REGIDS
	.align		4
        /*0028*/ 	.byte	0x04, 0x29
        /*002a*/ 	.short	(.L_1365 - .L_1364)


	//   ....[0]....
.L_1364:
        /*002c*/ 	.word	0xffffffff


	//   ....[1]....
        /*0030*/ 	.word	0xffffffff


	//   ....[2]....
        /*0034*/ 	.word	0xffffffff


	//   ....[3]....
        /*0038*/ 	.word	0xffffffff


	//   ....[4]....
        /*003c*/ 	.word	0xffffffff


	//   ....[5]....
        /*0040*/ 	.word	0xffffffff


	//   ....[6]....
        /*0044*/ 	.word	0xffffffff


	//   ....[7]....
        /*0048*/ 	.word	0xffffffff


	//   ....[8]....
        /*004c*/ 	.word	0xffffffff


	//   ....[9]....
        /*0050*/ 	.word	0xffffffff


	//----- nvinfo : EIATTR_COOP_GROUP_INSTR_OFFSETS
	.align		4
.L_1365:
        /*0054*/ 	.byte	0x04, 0x28
        /*0056*/ 	.short	(.L_1367 - .L_1366)


	//   ....[0]....
.L_1366:
        /*0058*/ 	.word	0x00001670


	//   ....[1]....
        /*005c*/ 	.word	0x00001680


	//   ....[2]....
        /*0060*/ 	.word	0x000016b0


	//   ....[3]....
        /*0064*/ 	.word	0x000016c0


	//   ....[4]....
        /*0068*/ 	.word	0x00001710


	//   ....[5]....
        /*006c*/ 	.word	0x00001740


	//   ....[6]....
        /*0070*/ 	.word	0x00001760


	//   ....[7]....
        /*0074*/ 	.word	0x00001780


	//   ....[8]....
        /*0078*/ 	.word	0x000017a0


	//   ....[9]....
        /*007c*/ 	.word	0x000017c0


	//----- nvinfo : EIATTR_VRC_CTA_INIT_COUNT
	.align		4
.L_1367:
        /*0080*/ 	.byte	0x02, 0x4a
	.zero		1
	.zero		1


	//----- nvinfo : EIATTR_EXIT_INSTR_OFFSETS
	.align		4
        /*0084*/ 	.byte	0x04, 0x1c
        /*0086*/ 	.short	(.L_1369 - .L_1368)


	//   ....[0]....
.L_1368:
        /*0088*/ 	.word	0x00005600


	//----- nvinfo : EIATTR_MAX_THREADS
	.align		4
.L_1369:
        /*008c*/ 	.byte	0x04, 0x05
        /*008e*/ 	.short	(.L_1371 - .L_1370)
.L_1370:
        /*0090*/ 	.word	0x00000100
        /*0094*/ 	.word	0x00000001
        /*0098*/ 	.word	0x00000001


	//----- nvinfo : EIATTR_CBANK_PARAM_SIZE
	.align		4
.L_1371:
        /*009c*/ 	.byte	0x03, 0x19
        /*009e*/ 	.short	0x0128


	//----- nvinfo : EIATTR_PARAM_CBANK
	.align		4
        /*00a0*/ 	.byte	0x04, 0x0a
        /*00a2*/ 	.short	(.L_1373 - .L_1372)
	.align		4
.L_1372:
        /*00a4*/ 	.word	index@(.nv.constant0._ZN10layer_norm13ln_bwd_kernelINS_13Kernel_traitsI13__nv_bfloat16S2_S2_S2_fjLj6144ELj1ELj1ELj8ELj16ENS_18Kernel_traits_baseILj6144ES2_S2_S2_S2_fjLj256EEEEELb1ELb0ELb0ELb1EEEvNS_9BwdParamsE)
        /*00a8*/ 	.short	0x0380
        /*00aa*/ 	.short	0x0128


	//----- nvinfo : EIATTR_SW_WAR
	.align		4
.L_1373:
        /*00ac*/ 	.byte	0x04, 0x36
        /*00ae*/ 	.short	(.L_1375 - .L_1374)
.L_1374:
        /*00b0*/ 	.word	0x00000008
.L_1375:


//--------------------- .nv.info._ZN10layer_norm22ln_bwd_finalize_kernelINS_22Kernel_traits_finalizeILj6144E13__nv_bfloat16S2_S2_S2_fjLb0ELj1024ELj4ENS_18Kernel_traits_baseILj6144ES2_S2_S2_S2_fjLj1024EEEEELb0ELb0EEEvNS_9BwdParamsE --------------------------
	.section	.nv.info._ZN10layer_norm22ln_bwd_finalize_kernelINS_22Kernel_traits_finalizeILj6144E13__nv_bfloat16S2_S2_S2_fjLb0ELj1024ELj4ENS_18Kernel_traits_baseILj6144ES2_S2_S2_S2_fjLj1024EEEEELb0ELb0EEEvNS_9BwdParamsE,"",@"SHT_CUDA_INFO"
	.sectionflags	@""
	.align	4


	//----- nvinfo : EIATTR_CUDA_API_VERSION
	.align		4
        /*0000*/ 	.byte	0x04, 0x37
        /*0002*/ 	.short	(.L_1377 - .L_1376)
.L_1376:
        /*0004*/ 	.word	0x00000082


	//----- nvinfo : EIATTR_KPARAM_INFO
	.align		4
.L_1377:
        /*0008*/ 	.byte	0x04, 0x17
        /*000a*/ 	.short	(.L_1379 - .L_1378)
.L_1378:
        /*000c*/ 	.word	0x00000000
        /*0010*/ 	.short	0x0000
        /*0012*/ 	.short	0x0000
        /*0014*/ 	.byte	0x00, 0xf0, 0xa1, 0x04


	//----- nvinfo : EIATTR_SPARSE_MMA_MASK
	.align		4
.L_1379:
        /*0018*/ 	.byte	0x03, 0x50
        /*001a*/ 	.short	0x0000


	//----- nvinfo : EIATTR_MAXREG_COUNT
	.align		4
        /*001c*/ 	.byte	0x03, 0x1b
        /*001e*/ 	.short	0x0040


	//----- nvinfo : EIATTR_NUM_BARRIERS
	.align		4
        /*0020*/ 	.byte	0x02, 0x4c
        /*0022*/ 	.byte	0x01
	.zero		1


	//----- nvinfo : EIATTR_MERCURY_ISA_VERSION
	.align		4
        /*0024*/ 	.byte	0x03, 0x5f
        /*0026*/ 	.short	0x0101


	//----- nvinfo : EIATTR_COOP_GROUP_MASK_REGIDS
	.align		4
        /*0028*/ 	.byte	0x04, 0x29
        /*002a*/ 	.short	(.L_1381 - .L_1380)


	//   ....[0]....
.L_1380:
        /*002c*/ 	.word	0xffffffff


	//   ....[1]....
        /*0030*/ 	.word	0xffffffff


	//   ....[2]....
        /*0034*/ 	.word	0xffffffff


	//   ....[3]....
        /*0038*/ 	.word	0xffffffff


	//   ....[4]....
        /*003c*/ 	.word	0xffffffff


	//   ....[5]....
        /*0040*/ 	.word	0xffffffff


	//   ....[6]....
        /*0044*/ 	.word	0xffffffff


	//   ....[7]....
        /*0048*/ 	.word	0xffffffff


	//   ....[8]....
        /*004c*/ 	.word	0xffffffff


	//   ....[9]....
        /*0050*/ 	.word	0xffffffff


	//----- nvinfo : EIATTR_COOP_GROUP_INSTR_OFFSETS
	.align		4
.L_1381:
        /*0054*/ 	.byte	0x04, 0x28
        /*0056*/ 	.short	(.L_1383 - .L_1382)


	//   ....[0]....
.L_1382:
        /*0058*/ 	.word	0x00001540


	//   ....[1]....
        /*005c*/ 	.word	0x00001550


	//   ....[2]....
        /*0060*/ 	.word	0x00001580


	//   ....[3]....
        /*0064*/ 	.word	0x00001590


	//   ....[4]....
        /*0068*/ 	.word	0x000015c0


	//   ....[5]....
        /*006c*/ 	.word	0x000015d0


	//   ....[6]....
        /*0070*/ 	.word	0x00001610


	//   ....[7]....
        /*0074*/ 	.word	0x00001630


	//   ....[8]....
        /*0078*/ 	.word	0x00001680


	//   ....[9]....
        /*007c*/ 	.word	0x00001690


	//----- nvinfo : EIATTR_VRC_CTA_INIT_COUNT
	.align		4
.L_1383:
        /*0080*/ 	.byte	0x02, 0x4a
	.zero		1
	.zero		1


	//----- nvinfo : EIATTR_EXIT_INSTR_OFFSETS
	.align		4
        /*0084*/ 	.byte	0x04, 0x1c
        /*0086*/ 	.short	(.L_1385 - .L_1384)


	//   ....[0]....
.L_1384:
        /*0088*/ 	.word	0x00000060


	//   ....[1]....
        /*008c*/ 	.word	0x000016f0


	//   ....[2]....
        /*0090*/ 	.word	0x00001720


	//   ....[3]....
        /*0094*/ 	.word	0x000017e0


	//----- nvinfo : EIATTR_MAX_THREADS
	.align		4
.L_1385:
        /*0098*/ 	.byte	0x04, 0x05
        /*009a*/ 	.short	(.L_1387 - .L_1386)
.L_1386:
        /*009c*/ 	.word	0x00000400
        /*00a0*/ 	.word	0x00000001
        /*00a4*/ 	.word	0x00000001


	//----- nvinfo : EIATTR_CRS_STACK_SIZE
	.align		4
.L_1387:
        /*00a8*/ 	.byte	0x04, 0x1e
        /*00aa*/ 	.short	(.L_1389 - .L_1388)
.L_1388:
        /*00ac*/ 	.word	0x00000000


	//----- nvinfo : EIATTR_CBANK_PARAM_SIZE
	.align		4
.L_1389:
        /*00b0*/ 	.byte	0x03, 0x19
        /*00b2*/ 	.short	0x0128


	//----- nvinfo : EIATTR_PARAM_CBANK
	.align		4
        /*00b4*/ 	.byte	0x04, 0x0a
        /*00b6*/ 	.short	(.L_1391 - .L_1390)
	.align		4
.L_1390:
        /*00b8*/ 	.word	index@(.nv.constant0._ZN10layer_norm22ln_bwd_finalize_kernelINS_22Kernel_traits_finalizeILj6144E13__nv_bfloat16S2_S2_S2_fjLb0ELj1024ELj4ENS_18Kernel_traits_baseILj6144ES2_S2_S2_S2_fjLj1024EEEEELb0ELb0EEEvNS_9BwdParamsE)
        /*00bc*/ 	.short	0x0380
        /*00be*/ 	.short	0x0128


	//----- nvinfo : EIATTR_SW_WAR
	.align		4
.L_1391:
        /*00c0*/ 	.byte	0x04, 0x36
        /*00c2*/ 	.short	(.L_1393 - .L_1392)
.L_1392:
        /*00c4*/ 	.word	0x00000008
.L_1393:


//--------------------- .nv.info._ZN10layer_norm13ln_bwd_kernelINS_13Kernel_traitsI13__nv_bfloat16S2_S2_S2_fjLj6144ELj1ELj1ELj8ELj16ENS_18Kernel_traits_baseILj6144ES2_S2_S2_S2_fjLj256EEEEELb1ELb0ELb1ELb0EEEvNS_9BwdParamsE --------------------------
	.section	.nv.info._ZN10layer_norm13ln_bwd_kernelINS_13Kernel_traitsI13__nv_bfloat16S2_S2_S2_fjLj6144ELj1ELj1ELj8ELj16ENS_18Kernel_traits_baseILj6144ES2_S2_S2_S2_fjLj256EEEEELb1ELb0ELb1ELb0EEEvNS_9BwdParamsE,"",@"SHT_CUDA_INFO"
	.sectionflags	@""
	.align	4


	//----- nvinfo : EIATTR_CUDA_API_VERSION
	.align		4
        /*0000*/ 	.byte	0x04, 0x37
        /*0002*/ 	.short	(.L_1395 - .L_1394)
.L_1394:
        /*0004*/ 	.word	0x00000082


	//----- nvinfo : EIATTR_KPARAM_INFO
	.align		4
.L_1395:
        /*0008*/ 	.byte	0x04, 0x17
        /*000a*/ 	.short	(.L_1397 - .L_1396)
.L_1396:
        /*000c*/ 	.word	0x00000000
        /*0010*/ 	.short	0x0000
        /*0012*/ 	.short	0x0000
        /*0014*/ 	.byte	0x00, 0xf0, 0xa1, 0x04


	//----- nvinfo : EIATTR_SPARSE_MMA_MASK
	.align		4
.L_1397:
        /*0018*/ 	.byte	0x03, 0x50
        /*001a*/ 	.short	0x0000


	//----- nvinfo : EIATTR_MAXREG_COUNT
	.align		4
        /*001c*/ 	.byte	0x03, 0x1b
        /*001e*/ 	.short	0x00ff


	//----- nvinfo : EIATTR_NUM_BARRIERS
	.align		4
        /*0020*/ 	.byte	0x02, 0x4c
        /*0022*/ 	.byte	0x01
	.zero		1


	//----- nvinfo : EIATTR_MERCURY_ISA_VERSION
	.align		4
        /*0024*/ 	.byte	0x03, 0x5f
        /*0026*/ 	.short	0x0101


	//----- nvinfo : EIATTR_COOP_GROUP_MASK_REGIDS
	.align		4
        /*0028*/ 	.byte	0x04, 0x29
        /*002a*/ 	.short	(.L_1399 - .L_1398)


	//   ....[0]....
.L_1398:
        /*002c*/ 	.word	0xffffffff


	//   ....[1]....
        /*0030*/ 	.word	0xffffffff


	//   ....[2]....
        /*0034*/ 	.word	0xffffffff


	//   ....[3]....
        /*0038*/ 	.word	0xffffffff


	//   ....[4]....
        /*003c*/ 	.word	0xffffffff


	//   ....[5]....
        /*0040*/ 	.word	0xffffffff


	//   ....[6]....
        /*0044*/ 	.word	0xffffffff


	//   ....[7]....
        /*0048*/ 	.word	0xffffffff


	//   ....[8]....
        /*004c*/ 	.word	0xffffffff


	//   ....[9]....
        /*0050*/ 	.word	0xffffffff


	//----- nvinfo : EIATTR_COOP_GROUP_INSTR_OFFSETS
	.align		4
.L_1399:
        /*0054*/ 	.byte	0x04, 0x28
        /*0056*/ 	.short	(.L_1401 - .L_1400)


	//   ....[0]....
.L_1400:
        /*0058*/ 	.word	0x00002020


	//   ....[1]....
        /*005c*/ 	.word	0x00002040


	//   ....[2]....
        /*0060*/ 	.word	0x00002080


	//   ....[3]....
        /*0064*/ 	.word	0x00002090


	//   ....[4]....
        /*0068*/ 	.word	0x000020d0


	//   ....[5]....
        /*006c*/ 	.word	0x000020e0


	//   ....[6]....
        /*0070*/ 	.word	0x00002110


	//   ....[7]....
        /*0074*/ 	.word	0x00002120


	//   ....[8]....
        /*0078*/ 	.word	0x00002150


	//   ....[9]....
        /*007c*/ 	.word	0x00002160


	//----- nvinfo : EIATTR_VRC_CTA_INIT_COUNT
	.align		4
.L_1401:
        /*0080*/ 	.byte	0x02, 0x4a
	.zero		1
	.zero		1


	//----- nvinfo : EIATTR_EXIT_INSTR_OFFSETS
	.align		4
        /*0084*/ 	.byte	0x04, 0x1c
        /*0086*/ 	.short	(.L_1403 - .L_1402)


	//   ....[0]....
.L_1402:
        /*0088*/ 	.word	0x000072c0


	//   ....[1]....
        /*008c*/ 	.word	0x00007360


	//----- nvinfo : EIATTR_MAX_THREADS
	.align		4
.L_1403:
        /*0090*/ 	.byte	0x04, 0x05
        /*0092*/ 	.short	(.L_1405 - .L_1404)
.L_1404:
        /*0094*/ 	.word	0x00000100
        /*0098*/ 	.word	0x00000001
        /*009c*/ 	.word	0x00000001


	//----- nvinfo : EIATTR_CRS_STACK_SIZE
	.align		4
.L_1405:
        /*00a0*/ 	.byte	0x04, 0x1e
        /*00a2*/ 	.short	(.L_1407 - .L_1406)
.L_1406:
        /*00a4*/ 	.word	0x00000000


	//----- nvinfo : EIATTR_CBANK_PARAM_SIZE
	.align		4
.L_1407:
        /*00a8*/ 	.byte	0x03, 0x19
        /*00aa*/ 	.short	0x0128


	//----- nvinfo : EIATTR_PARAM_CBANK
	.align		4
        /*00ac*/ 	.byte	0x04, 0x0a
        /*00ae*/ 	.short	(.L_1409 - .L_1408)
	.align		4
.L_1408:
        /*00b0*/ 	.word	index@(.nv.constant0._ZN10layer_norm13ln_bwd_kernelINS_13Kernel_traitsI13__nv_bfloat16S2_S2_S2_fjLj6144ELj1ELj1ELj8ELj16ENS_18Kernel_traits_baseILj6144ES2_S2_S2_S2_fjLj256EEEEELb1ELb0ELb1ELb0EEEvNS_9BwdParamsE)
        /*00b4*/ 	.short	0x0380
        /*00b6*/ 	.short	0x0128


	//----- nvinfo : EIATTR_SW_WAR
	.align		4
.L_1409:
        /*00b8*/ 	.byte	0x04, 0x36
        /*00ba*/ 	.short	(.L_1411 - .L_1410)
.L_1410:
        /*00bc*/ 	.word	0x00000008
.L_1411:


//--------------------- .nv.info._ZN10layer_norm22ln_bwd_finalize_kernelINS_22Kernel_traits_finalizeILj6144E13__nv_bfloat16S2_S2_S2_fjLb0ELj1024ELj4ENS_18Kernel_traits_baseILj6144ES2_S2_S2_S2_fjLj1024EEEEELb0ELb1EEEvNS_9BwdParamsE --------------------------
	.section	.nv.info._ZN10layer_norm22ln_bwd_finalize_kernelINS_22Kernel_traits_finalizeILj6144E13__nv_bfloat16S2_S2_S2_fjLb0ELj1024ELj4ENS_18Kernel_traits_baseILj6144ES2_S2_S2_S2_fjLj1024EEEEELb0ELb1EEEvNS_9BwdParamsE,"",@"SHT_CUDA_INFO"
	.sectionflags	@""
	.align	4


	//----- nvinfo : EIATTR_CUDA_API_VERSION
	.align		4
        /*0000*/ 	.byte	0x04, 0x37
        /*0002*/ 	.short	(.L_1413 - .L_1412)
.L_1412:
        /*0004*/ 	.word	0x00000082


	//----- nvinfo : EIATTR_KPARAM_INFO
	.align		4
.L_1413:
        /*0008*/ 	.byte	0x04, 0x17
        /*000a*/ 	.short	(.L_1415 - .L_1414)
.L_1414:
        /*000c*/ 	.word	0x00000000
        /*0010*/ 	.short	0x0000
        /*0012*/ 	.short	0x0000
        /*0014*/ 	.byte	0x00, 0xf0, 0xa1, 0x04


	//----- nvinfo : EIATTR_SPARSE_MMA_MASK
	.align		4
.L_1415:
        /*0018*/ 	.byte	0x03, 0x50
        /*001a*/ 	.short	0x0000


	//----- nvinfo : EIATTR_MAXREG_COUNT
	.align		4
        /*001c*/ 	.byte	0x03, 0x1b
        /*001e*/ 	.short	0x0040


	//----- nvinfo : EIATTR_NUM_BARRIERS
	.align		4
        /*0020*/ 	.byte	0x02, 0x4c
        /*0022*/ 	.byte	0x01
	.zero		1


	//----- nvinfo : EIATTR_MERCURY_ISA_VERSION
	.align		4
        /*0024*/ 	.byte	0x03, 0x5f
        /*0026*/ 	.short	0x0101


	//----- nvinfo : EIATTR_COOP_GROUP_MASK_REGIDS
	.align		4
        /*0028*/ 	.byte	0x04, 0x29
        /*002a*/ 	.short	(.L_1417 - .L_1416)


	//   ....[0]....
.L_1416:
        /*002c*/ 	.word	0xffffffff


	//   ....[1]....
        /*0030*/ 	.word	0xffffffff


	//   ....[2]....
        /*0034*/ 	.word	0xffffffff


	//   ....[3]....
        /*0038*/ 	.word	0xffffffff


	//   ....[4]....
        /*003c*/ 	.word	0xffffffff


	//   ....[5]....
        /*0040*/ 	.word	0xffffffff


	//   ....[6]....
        /*0044*/ 	.word	0xffffffff


	//   ....[7]....
        /*0048*/ 	.word	0xffffffff


	//   ....[8]....
        /*004c*/ 	.word	0xffffffff


	//   ....[9]....
        /*0050*/ 	.word	0xffffffff


	//----- nvinfo : EIATTR_COOP_GROUP_INSTR_OFFSETS
	.align		4
.L_1417:
        /*0054*/ 	.byte	0x04, 0x28
        /*0056*/ 	.short	(.L_1419 - .L_1418)


	//   ....[0]....
.L_1418:
        /*0058*/ 	.word	0x00001560


	//   ....[1]....
        /*005c*/ 	.word	0x00001570


	//   ....[2]....
        /*0060*/ 	.word	0x000015a0


	//   ....[3]....
        /*0064*/ 	.word	0x000015b0


	//   ....[4]....
        /*0068*/ 	.word	0x000015e0


	//   ....[5]....
        /*006c*/ 	.word	0x000015f0


	//   ....[6]....
        /*0070*/ 	.word	0x00001620


	//   ....[7]....
        /*0074*/ 	.word	0x00001640


	//   ....[8]....
        /*0078*/ 	.word	0x00001670


	//   ....[9]....
        /*007c*/ 	.word	0x00001680


	//----- nvinfo : EIATTR_VRC_CTA_INIT_COUNT
	.align		4
.L_1419:
        /*0080*/ 	.byte	0x02, 0x4a
	.zero		1
	.zero		1


	//----- nvinfo : EIATTR_EXIT_INSTR_OFFSETS
	.align		4
        /*0084*/ 	.byte	0x04, 0x1c
        /*0086*/ 	.short	(.L_1421 - .L_1420)


	//   ....[0]....
.L_1420:
        /*0088*/ 	.word	0x00000060


	//   ....[1]....
        /*008c*/ 	.word	0x000016e0


	//   ....[2]....
        /*0090*/ 	.word	0x000017d0


	//----- nvinfo : EIATTR_MAX_THREADS
	.align		4
.L_1421:
        /*0094*/ 	.byte	0x04, 0x05
        /*0096*/ 	.short	(.L_1423 - .L_1422)
.L_1422:
        /*0098*/ 	.word	0x00000400
        /*009c*/ 	.word	0x00000001
        /*00a0*/ 	.word	0x00000001


	//----- nvinfo : EIATTR_CRS_STACK_SIZE
	.align		4
.L_1423:
        /*00a4*/ 	.byte	0x04, 0x1e
        /*00a6*/ 	.short	(.L_1425 - .L_1424)
.L_1424:
        /*00a8*/ 	.word	0x00000000


	//----- nvinfo : EIATTR_CBANK_PARAM_SIZE
	.align		4
.L_1425:
        /*00ac*/ 	.byte	0x03, 0x19
        /*00ae*/ 	.short	0x0128


	//----- nvinfo : EIATTR_PARAM_CBANK
	.align		4
        /*00b0*/ 	.byte	0x04, 0x0a
        /*00b2*/ 	.short	(.L_1427 - .L_1426)
	.align		4
.L_1426:
        /*00b4*/ 	.word	index@(.nv.constant0._ZN10layer_norm22ln_bwd_finalize_kernelINS_22Kernel_traits_finalizeILj6144E13__nv_bfloat16S2_S2_S2_fjLb0ELj1024ELj4ENS_18Kernel_traits_baseILj6144ES2_S2_S2_S2_fjLj1024EEEEELb0ELb1EEEvNS_9BwdParamsE)
        /*00b8*/ 	.short	0x0380
        /*00ba*/ 	.short	0x0128


	//----- nvinfo : EIATTR_SW_WAR
	.align		4
.L_1427:
        /*00bc*/ 	.byte	0x04, 0x36
        /*00be*/ 	.short	(.L_1429 - .L_1428)
.L_1428:
        /*00c0*/ 	.word	0x00000008
.L_1429:


//--------------------- .nv.info._ZN10layer_norm13ln_bwd_kernelINS_13Kernel_traitsI13__nv_bfloat16S2_S2_S2_fjLj6144ELj1ELj1ELj8ELj16ENS_18Kernel_traits_baseILj6144ES2_S2_S2_S2_fjLj256EEEEELb1ELb0ELb1ELb1EEEvNS_9BwdParamsE --------------------------
	.section	.nv.info._ZN10layer_norm13ln_bwd_kernelINS_13Kernel_traitsI13__nv_bfloat16S2_S2_S2_fjLj6144ELj1ELj1ELj8ELj16ENS_18Kernel_traits_baseILj6144ES2_S2_S2_S2_fjLj256EEEEELb1ELb0ELb1ELb1EEEvNS_9BwdParamsE,"",@"SHT_CUDA_INFO"
	.sectionflags	@""
	.align	4


	//----- nvinfo : EIATTR_CUDA_API_VERSION
	.align		4
        /*0000*/ 	.byte	0x04, 0x37
        /*0002*/ 	.short	(.L_1431 - .L_1430)
.L_1430:
        /*0004*/ 	.word	0x00000082


	//----- nvinfo : EIATTR_KPARAM_INFO
	.align		4
.L_1431:
        /*0008*/ 	.byte	0x04, 0x17
        /*000a*/ 	.short	(.L_1433 - .L_1432)
.L_1432:
        /*000c*/ 	.word	0x00000000
        /*0010*/ 	.short	0x0000
        /*0012*/ 	.short	0x0000
        /*0014*/ 	.byte	0x00, 0xf0, 0xa1, 0x04


	//----- nvinfo : EIATTR_SPARSE_MMA_MASK
	.align		4
.L_1433:
        /*0018*/ 	.byte	0x03, 0x50
        /*001a*/ 	.short	0x0000


	//----- nvinfo : EIATTR_MAXREG_COUNT
	.align		4
        /*001c*/ 	.byte	0x03, 0x1b
        /*001e*/ 	.short	0x00ff


	//----- nvinfo : EIATTR_NUM_BARRIERS
	.align		4
        /*0020*/ 	.byte	0x02, 0x4c
        /*0022*/ 	.byte	0x01
	.zero		1


	//----- nvinfo : EIATTR_MERCURY_ISA_VERSION
	.align		4
        /*0024*/ 	.byte	0x03, 0x5f
        /*0026*/ 	.short	0x0101


	//----- nvinfo : EIATTR_COOP_GROUP_MASK_REGIDS
	.align		4
        /*0028*/ 	.byte	0x04, 0x29
        /*002a*/ 	.short	(.L_1435 - .L_1434)


	//   ....[0]....
.L_1434:
        /*002c*/ 	.word	0xffffffff


	//   ....[1]....
        /*0030*/ 	.word	0xffffffff


	//   ....[2]....
        /*0034*/ 	.word	0xffffffff


	//   ....[3]....
        /*0038*/ 	.word	0xffffffff


	//   ....[4]....
        /*003c*/ 	.word	0xffffffff


	//   ....[5]....
        /*0040*/ 	.word	0xffffffff


	//   ....[6]....
        /*0044*/ 	.word	0xffffffff


	//   ....[7]....
        /*0048*/ 	.word	0xffffffff


	//   ....[8]....
        /*004c*/ 	.word	0xffffffff


	//   ....[9]....
        /*0050*/ 	.word	0xffffffff


	//----- nvinfo : EIATTR_COOP_GROUP_INSTR_OFFSETS
	.align		4
.L_1435:
        /*0054*/ 	.byte	0x04, 0x28
        /*0056*/ 	.short	(.L_1437 - .L_1436)


	//   ....[0]....
.L_1436:
        /*0058*/ 	.word	0x00001b60


	//   ....[1]....
        /*005c*/ 	.word	0x00001b80


	//   ....[2]....
        /*0060*/ 	.word	0x00001bc0


	//   ....[3]....
        /*0064*/ 	.word	0x00001bd0


	//   ....[4]....
        /*0068*/ 	.word	0x00001c10


	//   ....[5]....
        /*006c*/ 	.word	0x00001c20


	//   ....[6]....
        /*0070*/ 	.word	0x00001c50


	//   ....[7]....
        /*0074*/ 	.word	0x00001c60


	//   ....[8]....
        /*0078*/ 	.word	0x00001c90


	//   ....[9]....
        /*007c*/ 	.word	0x00001ca0


	//----- nvinfo : EIATTR_VRC_CTA_INIT_COUNT
	.align		4
.L_1437:
        /*0080*/ 	.byte	0x02, 0x4a
	.zero		1
	.zero		1


	//----- nvinfo : EIATTR_EXIT_INSTR_OFFSETS
	.align		4
        /*0084*/ 	.byte	0x04, 0x1c
        /*0086*/ 	.short	(.L_1439 - .L_1438)


	//   ....[0]....
.L_1438:
        /*0088*/ 	.word	0x00006ce0


	//----- nvinfo : EIATTR_MAX_THREADS
	.align		4
.L_1439:
        /*008c*/ 	.byte	0x04, 0x05
        /*008e*/ 	.short	(.L_1441 - .L_1440)
.L_1440:
        /*0090*/ 	.word	0x00000100
        /*0094*/ 	.word	0x00000001
        /*0098*/ 	.word	0x00000001


	//----- nvinfo : EIATTR_CRS_STACK_SIZE
	.align		4
.L_1441:
        /*009c*/ 	.byte	0x04, 0x1e
        /*009e*/ 	.short	(.L_1443 - .L_1442)
.L_1442:
        /*00a0*/ 	.word	0x00000000


	//----- nvinfo : EIATTR_CBANK_PARAM_SIZE
	.align		4
.L_1443:
        /*00a4*/ 	.byte	0x03, 0x19
        /*00a6*/ 	.short	0x0128


	//----- nvinfo : EIATTR_PARAM_CBANK
	.align		4
        /*00a8*/ 	.byte	0x04, 0x0a
        /*00aa*/ 	.short	(.L_1445 - .L_1444)
	.align		4
.L_1444:
        /*00ac*/ 	.word	index@(.nv.constant0._ZN10layer_norm13ln_bwd_kernelINS_13Kernel_traitsI13__nv_bfloat16S2_S2_S2_fjLj6144ELj1ELj1ELj8ELj16ENS_18Kernel_traits_baseILj6144ES2_S2_S2_S2_fjLj256EEEEELb1ELb0ELb1ELb1EEEvNS_9BwdParamsE)
        /*00b0*/ 	.short	0x0380
        /*00b2*/ 	.short	0x0128


	//----- nvinfo : EIATTR_SW_WAR
	.align		4
.L_1445:
        /*00b4*/ 	.byte	0x04, 0x36
        /*00b6*/ 	.short	(.L_1447 - .L_1446)
.L_1446:
        /*00b8*/ 	.word	0x00000008
.L_1447:


//--------------------- .nv.info._ZN10layer_norm13ln_bwd_kernelINS_13Kernel_traitsI13__nv_bfloat16S2_S2_S2_fjLj6144ELj1ELj1ELj8ELj16ENS_18Kernel_traits_baseILj6144ES2_S2_S2_S2_fjLj256EEEEELb1ELb1ELb0ELb0EEEvNS_9BwdParamsE --------------------------
	.section	.nv.info._ZN10layer_norm13ln_bwd_kernelINS_13Kernel_traitsI13__nv_bfloat16S2_S2_S2_fjLj6144ELj1ELj1ELj8ELj16ENS_18Kernel_traits_baseILj6144ES2_S2_S2_S2_fjLj256EEEEELb1ELb1ELb0ELb0EEEvNS_9BwdParamsE,"",@"SHT_CUDA_INFO"
	.sectionflags	@""
	.align	4


	//----- nvinfo : EIATTR_CUDA_API_VERSION
	.align		4
        /*0000*/ 	.byte	0x04, 0x37
        /*0002*/ 	.short	(.L_1449 - .L_1448)
.L_1448:
        /*0004*/ 	.word	0x00000082


	//----- nvinfo : EIATTR_KPARAM_INFO
	.align		4
.L_1449:
        /*0008*/ 	.byte	0x04, 0x17
        /*000a*/ 	.short	(.L_1451 - .L_1450)
.L_1450:
        /*000c*/ 	.word	0x00000000
        /*0010*/ 	.short	0x0000
        /*0012*/ 	.short	0x0000
        /*0014*/ 	.byte	0x00, 0xf0, 0xa1, 0x04


	//----- nvinfo : EIATTR_SPARSE_MMA_MASK
	.align		4
.L_1451:
        /*0018*/ 	.byte	0x03, 0x50
        /*001a*/ 	.short	0x0000


	//----- nvinfo : EIATTR_MAXREG_COUNT
	.align		4
        /*001c*/ 	.byte	0x03, 0x1b
        /*001e*/ 	.short	0x00ff


	//----- nvinfo : EIATTR_NUM_BARRIERS
	.align		4
        /*0020*/ 	.byte	0x02, 0x4c
        /*0022*/ 	.byte	0x01
	.zero		1


	//----- nvinfo : EIATTR_MERCURY_ISA_VERSION
	.align		4
        /*0024*/ 	.byte	0x03, 0x5f
        /*0026*/ 	.short	0x0101


	//----- nvinfo : EIATTR_COOP_GROUP_MASK_REGIDS
	.align		4
        /*0028*/ 	.byte	0x04, 0x29
        /*002a*/ 	.short	(.L_1453 - .L_1452)


	//   ....[0]....
.L_1452:
        /*002c*/ 	.word	0xffffffff


	//   ....[1]....
        /*0030*/ 	.word	0xffffffff


	//   ....[2]....
        /*0034*/ 	.word	0xffffffff


	//   ....[3]....
        /*0038*/ 	.word	0xffffffff


	//   ....[4]....
        /*003c*/ 	.word	0xffffffff


	//   ....[5]....
        /*0040*/ 	.word	0xffffffff


	//   ....[6]....
        /*0044*/ 	.word	0xffffffff


	//   ....[7]....
        /*0048*/ 	.word	0xffffffff


	//   ....[8]....
        /*004c*/ 	.word	0xffffffff


	//   ....[9]....
        /*0050*/ 	.word	0xffffffff


	//----- nvinfo : EIATTR_COOP_GROUP_INSTR_OFFSETS
	.align		4
.L_1453:
        /*0054*/ 	.byte	0x04, 0x28
        /*0056*/ 	.short	(.L_1455 - .L_1454)


	//   ....[0]....
.L_1454:
        /*0058*/ 	.word	0x00001e60


	//   ....[1]....
        /*005c*/ 	.word	0x00001e90


	//   ....[2]....
        /*0060*/ 	.word	0x00001f40


	//   ....[3]....
        /*0064*/ 	.word	0x00001f80


	//   ....[4]....
        /*0068*/ 	.word	0x00001fd0


	//   ....[5]....
        /*006c*/ 	.word	0x00001fe0


	//   ....[6]....
        /*0070*/ 	.word	0x00002010


	//   ....[7]....
        /*0074*/ 	.word	0x00002040


	//   ....[8]....
        /*0078*/ 	.word	0x00002070


	//   ....[9]....
        /*007c*/ 	.word	0x00002080


	//----- nvinfo : EIATTR_VRC_CTA_INIT_COUNT
	.align		4
.L_1455:
        /*0080*/ 	.byte	0x02, 0x4a
	.zero		1
	.zero		1


	//----- nvinfo : EIATTR_EXIT_INSTR_OFFSETS
	.align		4
        /*0084*/ 	.byte	0x04, 0x1c
        /*0086*/ 	.short	(.L_1457 - .L_1456)


	//   ....[0]....
.L_1456:
        /*0088*/ 	.word	0x000085d0


	//   ....[1]....
        /*008c*/ 	.word	0x000086a0


	//----- nvinfo : EIATTR_MAX_THREADS
	.align		4
.L_1457:
        /*0090*/ 	.byte	0x04, 0x05
        /*0092*/ 	.short	(.L_1459 - .L_1458)
.L_1458:
        /*0094*/ 	.word	0x00000100
        /*0098*/ 	.word	0x00000001
        /*009c*/ 	.word	0x00000001


	//----- nvinfo : EIATTR_CRS_STACK_SIZE
	.align		4
.L_1459:
        /*00a0*/ 	.byte	0x04, 0x1e
        /*00a2*/ 	.short	(.L_1461 - .L_1460)
.L_1460:
        /*00a4*/ 	.word	0x00000000


	//----- nvinfo : EIATTR_CBANK_PARAM_SIZE
	.align		4
.L_1461:
        /*00a8*/ 	.byte	0x03, 0x19
        /*00aa*/ 	.short	0x0128


	//----- nvinfo : EIATTR_PARAM_CBANK
	.align		4
        /*00ac*/ 	.byte	0x04, 0x0a
        /*00ae*/ 	.short	(.L_1463 - .L_1462)
	.align		4
.L_1462:
        /*00b0*/ 	.word	index@(.nv.constant0._ZN10layer_norm13ln_bwd_kernelINS_13Kernel_traitsI13__nv_bfloat16S2_S2_S2_fjLj6144ELj1ELj1ELj8ELj16ENS_18Kernel_traits_baseILj6144ES2_S2_S2_S2_fjLj256EEEEELb1ELb1ELb0ELb0EEEvNS_9BwdParamsE)
        /*00b4*/ 	.short	0x0380
        /*00b6*/ 	.short	0x0128


	//----- nvinfo : EIATTR_SW_WAR
	.align		4
.L_1463:
        /*00b8*/ 	.byte	0x04, 0x36
        /*00ba*/ 	.short	(.L_1465 - .L_1464)
.L_1464:
        /*00bc*/ 	.word	0x00000008
.L_1465:


//--------------------- .nv.info._ZN10layer_norm13ln_bwd_kernelINS_13Kernel_traitsI13__nv_bfloat16S2_S2_S2_fjLj6144ELj1ELj1ELj8ELj16ENS_18Kernel_traits_baseILj6144ES2_S2_S2_S2_fjLj256EEEEELb1ELb1ELb0ELb1EEEvNS_9BwdParamsE --------------------------
	.section	.nv.info._ZN10layer_norm13ln_bwd_kernelINS_13Kernel_traitsI13__nv_bfloat16S2_S2_S2_fjLj6144ELj1ELj1ELj8ELj16ENS_18Kernel_traits_baseILj6144ES2_S2_S2_S2_fjLj256EEEEELb1ELb1ELb0ELb1EEEvNS_9BwdParamsE,"",@"SHT_CUDA_INFO"
	.sectionflags	@""
	.align	4


	//----- nvinfo : EIATTR_CUDA_API_VERSION
	.align		4
        /*0000*/ 	.byte	0x04, 0x37
        /*0002*/ 	.short	(.L_1467 - .L_1466)
.L_1466:
        /*0004*/ 	.word	0x00000082


	//----- nvinfo : EIATTR_KPARAM_INFO
	.align		4
.L_1467:
        /*0008*/ 	.byte	0x04, 0x17
        /*000a*/ 	.short	(.L_1469 - .L_1468)
.L_1468:
        /*000c*/ 	.word	0x00000000
        /*0010*/ 	.short	0x0000
        /*0012*/ 	.short	0x0000
        /*0014*/ 	.byte	0x00, 0xf0, 0xa1, 0x04


	//----- nvinfo : EIATTR_SPARSE_MMA_MASK
	.align		4
.L_1469:
        /*0018*/ 	.byte	0x03, 0x50
        /*001a*/ 	.short	0x0000


	//----- nvinfo : EIATTR_MAXREG_COUNT
	.align		4
        /*001c*/ 	.byte	0x03, 0x1b
        /*001e*/ 	.short	0x00ff


	//----- nvinfo : EIATTR_NUM_BARRIERS
	.align		4
        /*0020*/ 	.byte	0x02, 0x4c
        /*0022*/ 	.byte	0x01
	.zero		1


	//----- nvinfo : EIATTR_MERCURY_ISA_VERSION
	.align		4
        /*0024*/ 	.byte	0x03, 0x5f
        /*0026*/ 	.short	0x0101


	//----- nvinfo : EIATTR_COOP_GROUP_MASK_REGIDS
	.align		4
        /*0028*/ 	.byte	0x04, 0x29
        /*002a*/ 	.short	(.L_1471 - .L_1470)


	//   ....[0]....
.L_1470:
        /*002c*/ 	.word	0xffffffff


	//   ....[1]....
        /*0030*/ 	.word	0xffffffff


	//   ....[2]....
        /*0034*/ 	.word	0xffffffff


	//   ....[3]....
        /*0038*/ 	.word	0xffffffff


	//   ....[4]....
        /*003c*/ 	.word	0xffffffff


	//   ....[5]....
        /*0040*/ 	.word	0xffffffff


	//   ....[6]....
        /*0044*/ 	.word	0xffffffff


	//   ....[7]....
        /*0048*/ 	.word	0xffffffff


	//   ....[8]....
        /*004c*/ 	.word	0xffffffff


	//   ....[9]....
        /*0050*/ 	.word	0xffffffff


	//----- nvinfo : EIATTR_COOP_GROUP_INSTR_OFFSETS
	.align		4
.L_1471:
        /*0054*/ 	.byte	0x04, 0x28
        /*0056*/ 	.short	(.L_1473 - .L_1472)


	//   ....[0]....
.L_1472:
        /*0058*/ 	.word	0x00001830


	//   ....[1]....
        /*005c*/ 	.word	0x00001840


	//   ....[2]....
        /*0060*/ 	.word	0x000018d0


	//   ....[3]....
        /*0064*/ 	.word	0x000018e0


	//   ....[4]....
        /*0068*/ 	.word	0x00001930


	//   ....[5]....
        /*006c*/ 	.word	0x00001940


	//   ....[6]....
        /*0070*/ 	.word	0x00001970


	//   ....[7]....
        /*0074*/ 	.word	0x00001980


	//   ....[8]....
        /*0078*/ 	.word	0x000019d0


	//   ....[9]....
        /*007c*/ 	.word	0x000019e0


	//----- nvinfo : EIATTR_VRC_CTA_INIT_COUNT
	.align		4
.L_1473:
        /*0080*/ 	.byte	0x02, 0x4a
	.zero		1
	.zero		1


	//----- nvinfo : EIATTR_EXIT_INSTR_OFFSETS
	.align		4
        /*0084*/ 	.byte	0x04, 0x1c
        /*0086*/ 	.short	(.L_1475 - .L_1474)


	//   ....[0]....
.L_1474:
        /*0088*/ 	.word	0x00007df0


	//----- nvinfo : EIATTR_MAX_THREADS
	.align		4
.L_1475:
        /*008c*/ 	.byte	0x04, 0x05
        /*008e*/ 	.short	(.L_1477 - .L_1476)
.L_1476:
        /*0090*/ 	.word	0x00000100
        /*0094*/ 	.word	0x00000001
        /*0098*/ 	.word	0x00000001


	//----- nvinfo : EIATTR_CBANK_PARAM_SIZE
	.align		4
.L_1477:
        /*009c*/ 	.byte	0x03, 0x19
        /*009e*/ 	.short	0x0128


	//----- nvinfo : EIATTR_PARAM_CBANK
	.align		4
        /*00a0*/ 	.byte	0x04, 0x0a
        /*00a2*/ 	.short	(.L_1479 - .L_1478)
	.align		4
.L_1478:
        /*00a4*/ 	.word	index@(.nv.constant0._ZN10layer_norm13ln_bwd_kernelINS_13Kernel_traitsI13__nv_bfloat16S2_S2_S2_fjLj6144ELj1ELj1ELj8ELj16ENS_18Kernel_traits_baseILj6144ES2_S2_S2_S2_fjLj256EEEEELb1ELb1ELb0ELb1EEEvNS_9BwdParamsE)
        /*00a8*/ 	.short	0x0380
        /*00aa*/ 	.short	0x0128


	//----- nvinfo : EIATTR_SW_WAR
	.align		4
.L_1479:
        /*00ac*/ 	.byte	0x04, 0x36
        /*00ae*/ 	.short	(.L_1481 - .L_1480)
.L_1480:
        /*00b0*/ 	.word	0x00000008
.L_1481:


//--------------------- .nv.info._ZN10layer_norm22ln_bwd_finalize_kernelINS_22Kernel_traits_finalizeILj6144E13__nv_bfloat16S2_S2_S2_fjLb1ELj1024ELj4ENS_18Kernel_traits_baseILj6144ES2_S2_S2_S2_fjLj1024EEEEELb1ELb0EEEvNS_9BwdParamsE --------------------------
	.section	.nv.info._ZN10layer_norm22ln_bwd_finalize_kernelINS_22Kernel_traits_finalizeILj6144E13__nv_bfloat16S2_S2_S2_fjLb1ELj1024ELj4ENS_18Kernel_traits_baseILj6144ES2_S2_S2_S2_fjLj1024EEEEELb1ELb0EEEvNS_9BwdParamsE,"",@"SHT_CUDA_INFO"
	.sectionflags	@""
	.align	4


	//----- nvinfo : EIATTR_CUDA_API_VERSION
	.align		4
        /*0000*/ 	.byte	0x04, 0x37
        /*0002*/ 	.short	(.L_1483 - .L_1482)
.L_1482:
        /*0004*/ 	.word	0x00000082


	//----- nvinfo : EIATTR_KPARAM_INFO
	.align		4
.L_1483:
        /*0008*/ 	.byte	0x04, 0x17
        /*000a*/ 	.short	(.L_1485 - .L_1484)
.L_1484:
        /*000c*/ 	.word	0x00000000
        /*0010*/ 	.short	0x0000
        /*0012*/ 	.short	0x0000
        /*0014*/ 	.byte	0x00, 0xf0, 0xa1, 0x04


	//----- nvinfo : EIATTR_SPARSE_MMA_MASK
	.align		4
.L_1485:
        /*0018*/ 	.byte	0x03, 0x50
        /*001a*/ 	.short	0x0000


	//----- nvinfo : EIATTR_MAXREG_COUNT
	.align		4
        /*001c*/ 	.byte	0x03, 0x1b
        /*001e*/ 	.short	0x0040


	//----- nvinfo : EIATTR_NUM_BARRIERS
	.align		4
        /*0020*/ 	.byte	0x02, 0x4c
        /*0022*/ 	.byte	0x01
	.zero		1


	//----- nvinfo : EIATTR_MERCURY_ISA_VERSION
	.align		4
        /*0024*/ 	.byte	0x03, 0x5f
        /*0026*/ 	.short	0x0101


	//----- nvinfo : EIATTR_COOP_GROUP_MASK_REGIDS
	.align		4
        /*0028*/ 	.byte	0x04, 0x29
        /*002a*/ 	.short	(.L_1487 - .L_1486)


	//   ....[0]....
.L_1486:
        /*002c*/ 	.word	0xffffffff


	//   ....[1]....
        /*0030*/ 	.word	0xffffffff


	//   ....[2]....
        /*0034*/ 	.word	0xffffffff


	//   ....[3]....
        /*0038*/ 	.word	0xffffffff


	//   ....[4]....
        /*003c*/ 	.word	0xffffffff


	//   ....[5]....
        /*0040*/ 	.word	0xffffffff


	//   ....[6]....
        /*0044*/ 	.word	0xffffffff


	//   ....[7]....
        /*0048*/ 	.word	0xffffffff


	//   ....[8]....
        /*004c*/ 	.word	0xffffffff


	//   ....[9]....
        /*0050*/ 	.word	0xffffffff


	//   ....[10]....
        /*0054*/ 	.word	0xffffffff


	//   ....[11]....
        /*0058*/ 	.word	0xffffffff


	//   ....[12]....
        /*005c*/ 	.word	0xffffffff


	//   ....[13]....
        /*0060*/ 	.word	0xffffffff


	//   ....[14]....
        /*0064*/ 	.word	0xffffffff


	//----- nvinfo : EIATTR_COOP_GROUP_INSTR_OFFSETS
	.align		4
.L_1487:
        /*0068*/ 	.byte	0x04, 0x28
        /*006a*/ 	.short	(.L_1489 - .L_1488)


	//   ....[0]....
.L_1488:
        /*006c*/ 	.word	0x00001030


	//   ....[1]....
        /*0070*/ 	.word	0x00001040


	//   ....[2]....
        /*0074*/ 	.word	0x00001050


	//   ....[3]....
        /*0078*/ 	.word	0x00001080


	//   ....[4]....
        /*007c*/ 	.word	0x000010a0


	//   ....[5]....
        /*0080*/ 	.word	0x000010b0


	//   ....[6]....
        /*0084*/ 	.word	0x000010f0


	//   ....[7]....
        /*0088*/ 	.word	0x00001100


	//   ....[8]....
        /*008c*/ 	.word	0x00001110


	//   ....[9]....
        /*0090*/ 	.word	0x00001140


	//   ....[10]....
        /*0094*/ 	.word	0x00001170


	//   ....[11]....
        /*0098*/ 	.word	0x00001190


	//   ....[12]....
        /*009c*/ 	.word	0x000011c0


	//   ....[13]....
        /*00a0*/ 	.word	0x000011f0


	//   ....[14]....
        /*00a4*/ 	.word	0x00001220


	//----- nvinfo : EIATTR_VRC_CTA_INIT_COUNT
	.align		4
.L_1489:
        /*00a8*/ 	.byte	0x02, 0x4a
	.zero		1
	.zero		1


	//----- nvinfo : EIATTR_EXIT_INSTR_OFFSETS
	.align		4
        /*00ac*/ 	.byte	0x04, 0x1c
        /*00ae*/ 	.short	(.L_1491 - .L_1490)


	//   ....[0]....
.L_1490:
        /*00b0*/ 	.word	0x00000060


	//   ....[1]....
        /*00b4*/ 	.word	0x000012a0


	//   ....[2]....
        /*00b8*/ 	.word	0x000012d0


	//   ....[3]....
        /*00bc*/ 	.word	0x000013e0


	//----- nvinfo : EIATTR_MAX_THREADS
	.align		4
.L_1491:
        /*00c0*/ 	.byte	0x04, 0x05
        /*00c2*/ 	.short	(.L_1493 - .L_1492)
.L_1492:
        /*00c4*/ 	.word	0x00000400
        /*00c8*/ 	.word	0x00000001
        /*00cc*/ 	.word	0x00000001


	//----- nvinfo : EIATTR_CRS_STACK_SIZE
	.align		4
.L_1493:
        /*00d0*/ 	.byte	0x04, 0x1e
        /*00d2*/ 	.short	(.L_1495 - .L_1494)
.L_1494:
        /*00d4*/ 	.word	0x00000000


	//----- nvinfo : EIATTR_CBANK_PARAM_SIZE
	.align		4
.L_1495:
        /*00d8*/ 	.byte	0x03, 0x19
        /*00da*/ 	.short	0x0128


	//----- nvinfo : EIATTR_PARAM_CBANK
	.align		4
        /*00dc*/ 	.byte	0x04, 0x0a
        /*00de*/ 	.short	(.L_1497 - .L_1496)
	.align		4
.L_1496:
        /*00e0*/ 	.word	index@(.nv.constant0._ZN10layer_norm22ln_bwd_finalize_kernelINS_22Kernel_traits_finalizeILj6144E13__nv_bfloat16S2_S2_S2_fjLb1ELj1024ELj4ENS_18Kernel_traits_baseILj6144ES2_S2_S2_S2_fjLj1024EEEEELb1ELb0EEEvNS_9BwdParamsE)
        /*00e4*/ 	.short	0x0380
        /*00e6*/ 	.short	0x0128


	//----- nvinfo : EIATTR_SW_WAR
	.align		4
.L_1497:
        /*00e8*/ 	.byte	0x04, 0x36
        /*00ea*/ 	.short	(.L_1499 - .L_1498)
.L_1498:
        /*00ec*/ 	.word	0x00000008
.L_1499:


//--------------------- .nv.info._ZN10layer_norm13ln_bwd_kernelINS_13Kernel_traitsI13__nv_bfloat16S2_S2_S2_fjLj6144ELj1ELj1ELj8ELj16ENS_18Kernel_traits_baseILj6144ES2_S2_S2_S2_fjLj256EEEEELb1ELb1ELb1ELb0EEEvNS_9BwdParamsE --------------------------
	.section	.nv.info._ZN10layer_norm13ln_bwd_kernelINS_13Kernel_traitsI13__nv_bfloat16S2_S2_S2_fjLj6144ELj1ELj1ELj8ELj16ENS_18Kernel_traits_baseILj6144ES2_S2_S2_S2_fjLj256EEEEELb1ELb1ELb1ELb0EEEvNS_9BwdParamsE,"",@"SHT_CUDA_INFO"
	.sectionflags	@""
	.align	4


	//----- nvinfo : EIATTR_CUDA_API_VERSION
	.align		4
        /*0000*/ 	.byte	0x04, 0x37
        /*0002*/ 	.short	(.L_1501 - .L_1500)
.L_1500:
        /*0004*/ 	.word	0x00000082


	//----- nvinfo : EIATTR_KPARAM_INFO
	.align		4
.L_1501:
        /*0008*/ 	.byte	0x04, 0x17
        /*000a*/ 	.short	(.L_1503 - .L_1502)
.L_1502:
        /*000c*/ 	.word	0x00000000
        /*0010*/ 	.short	0x0000
        /*0012*/ 	.short	0x0000
        /*0014*/ 	.byte	0x00, 0xf0, 0xa1, 0x04


	//----- nvinfo : EIATTR_SPARSE_MMA_MASK
	.align		4
.L_1503:
        /*0018*/ 	.byte	0x03, 0x50
        /*001a*/ 	.short	0x0000


	//----- nvinfo : EIATTR_MAXREG_COUNT
	.align		4
        /*001c*/ 	.byte	0x03, 0x1b
        /*001e*/ 	.short	0x00ff


	//----- nvinfo : EIATTR_NUM_BARRIERS
	.align		4
        /*0020*/ 	.byte	0x02, 0x4c
        /*0022*/ 	.byte	0x01
	.zero		1


	//----- nvinfo : EIATTR_MERCURY_ISA_VERSION
	.align		4
        /*0024*/ 	.byte	0x03, 0x5f
        /*0026*/ 	.short	0x0101


	//----- nvinfo : EIATTR_COOP_GROUP_MASK_REGIDS
	.align		4
        /*0028*/ 	.byte	0x04, 0x29
        /*002a*/ 	.short	(.L_1505 - .L_1504)


	//   ....[0]....
.L_1504:
        /*002c*/ 	.word	0xffffffff


	//   ....[1]....
        /*0030*/ 	.word	0xffffffff


	//   ....[2]....
        /*0034*/ 	.word	0xffffffff


	//   ....[3]....
        /*0038*/ 	.word	0xffffffff


	//   ....[4]....
        /*003c*/ 	.word	0xffffffff


	//   ....[5]....
        /*0040*/ 	.word	0xffffffff


	//   ....[6]....
        /*0044*/ 	.word	0xffffffff


	//   ....[7]....
        /*0048*/ 	.word	0xffffffff


	//   ....[8]....
        /*004c*/ 	.word	0xffffffff


	//   ....[9]....
        /*0050*/ 	.word	0xffffffff


	//----- nvinfo : EIATTR_COOP_GROUP_INSTR_OFFSETS
	.align		4
.L_1505:
        /*0054*/ 	.byte	0x04, 0x28
        /*0056*/ 	.short	(.L_1507 - .L_1506)


	//   ....[0]....
.L_1506:
        /*0058*/ 	.word	0x000022a0


	//   ....[1]....
        /*005c*/ 	.word	0x000022c0


	//   ....[2]....
        /*0060*/ 	.word	0x00002300


	//   ....[3]....
        /*0064*/ 	.word	0x00002310


	//   ....[4]....
        /*0068*/ 	.word	0x00002350


	//   ....[5]....
        /*006c*/ 	.word	0x00002360


	//   ....[6]....
        /*0070*/ 	.word	0x00002390


	//   ....[7]....
        /*0074*/ 	.word	0x000023a0


	//   ....[8]....
        /*0078*/ 	.word	0x000023d0


	//   ....[9]....
        /*007c*/ 	.word	0x000023e0


	//----- nvinfo : EIATTR_VRC_CTA_INIT_COUNT
	.align		4
.L_1507:
        /*0080*/ 	.byte	0x02, 0x4a
	.zero		1
	.zero		1


	//----- nvinfo : EIATTR_EXIT_INSTR_OFFSETS
	.align		4
        /*0084*/ 	.byte	0x04, 0x1c
        /*0086*/ 	.short	(.L_1509 - .L_1508)


	//   ....[0]....
.L_1508:
        /*0088*/ 	.word	0x00009fb0


	//   ....[1]....
        /*008c*/ 	.word	0x0000a080


	//----- nvinfo : EIATTR_MAX_THREADS
	.align		4
.L_1509:
        /*0090*/ 	.byte	0x04, 0x05
        /*0092*/ 	.short	(.L_1511 - .L_1510)
.L_1510:
        /*0094*/ 	.word	0x00000100
        /*0098*/ 	.word	0x00000001
        /*009c*/ 	.word	0x00000001


	//----- nvinfo : EIATTR_CRS_STACK_SIZE
	.align		4
.L_1511:
        /*00a0*/ 	.byte	0x04, 0x1e
        /*00a2*/ 	.short	(.L_1513 - .L_1512)
.L_1512:
        /*00a4*/ 	.word	0x00000000


	//----- nvinfo : EIATTR_CBANK_PARAM_SIZE
	.align		4
.L_1513:
        /*00a8*/ 	.byte	0x03, 0x19
        /*00aa*/ 	.short	0x0128


	//----- nvinfo : EIATTR_PARAM_CBANK
	.align		4
        /*00ac*/ 	.byte	0x04, 0x0a
        /*00ae*/ 	.short	(.L_1515 - .L_1514)
	.align		4
.L_1514:
        /*00b0*/ 	.word	index@(.nv.constant0._ZN10layer_norm13ln_bwd_kernelINS_13Kernel_traitsI13__nv_bfloat16S2_S2_S2_fjLj6144ELj1ELj1ELj8ELj16ENS_18Kernel_traits_baseILj6144ES2_S2_S2_S2_fjLj256EEEEELb1ELb1ELb1ELb0EEEvNS_9BwdParamsE)
        /*00b4*/ 	.short	0x0380
        /*00b6*/ 	.short	0x0128


	//----- nvinfo : EIATTR_SW_WAR
	.align		4
.L_1515:
        /*00b8*/ 	.byte	0x04, 0x36
        /*00ba*/ 	.short	(.L_1517 - .L_1516)
.L_1516:
        /*00bc*/ 	.word	0x00000008
.L_1517:


//--------------------- .nv.info._ZN10layer_norm22ln_bwd_finalize_kernelINS_22Kernel_traits_finalizeILj6144E13__nv_bfloat16S2_S2_S2_fjLb1ELj1024ELj4ENS_18Kernel_traits_baseILj6144ES2_S2_S2_S2_fjLj1024EEEEELb1ELb1EEEvNS_9BwdParamsE --------------------------
	.section	.nv.info._ZN10layer_norm22ln_bwd_finalize_kernelINS_22Kernel_traits_finalizeILj6144E13__nv_bfloat16S2_S2_S2_fjLb1ELj1024ELj4ENS_18Kernel_traits_baseILj6144ES2_S2_S2_S2_fjLj1024EEEEELb1ELb1EEEvNS_9BwdParamsE,"",@"SHT_CUDA_INFO"
	.sectionflags	@""
	.align	4


	//----- nvinfo : EIATTR_CUDA_API_VERSION
	.align		4
        /*0000*/ 	.byte	0x04, 0x37
        /*0002*/ 	.short	(.L_1519 - .L_1518)
.L_1518:
        /*0004*/ 	.word	0x00000082


	//----- nvinfo : EIATTR_KPARAM_INFO
	.align		4
.L_1519:
        /*0008*/ 	.byte	0x04, 0x17
        /*000a*/ 	.short	(.L_1521 - .L_1520)
.L_1520:
        /*000c*/ 	.word	0x00000000
        /*0010*/ 	.short	0x0000
        /*0012*/ 	.short	0x0000
        /*0014*/ 	.byte	0x00, 0xf0, 0xa1, 0x04


	//----- nvinfo : EIATTR_SPARSE_MMA_MASK
	.align		4
.L_1521:
        /*0018*/ 	.byte	0x03, 0x50
        /*001a*/ 	.short	0x0000


	//----- nvinfo : EIATTR_MAXREG_COUNT
	.align		4
        /*001c*/ 	.byte	0x03, 0x1b
        /*001e*/ 	.short	0x0040


	//----- nvinfo : EIATTR_NUM_BARRIERS
	.align		4
        /*0020*/ 	.byte	0x02, 0x4c
        /*0022*/ 	.byte	0x01
	.zero		1


	//----- nvinfo : EIATTR_MERCURY_ISA_VERSION
	.align		4
        /*0024*/ 	.byte	0x03, 0x5f
        /*0026*/ 	.short	0x0101


	//----- nvinfo : EIATTR_COOP_GROUP_MASK_REGIDS
	.align		4
        /*0028*/ 	.byte	0x04, 0x29
        /*002a*/ 	.short	(.L_1523 - .L_1522)


	//   ....[0]....
.L_1522:
        /*002c*/ 	.word	0xffffffff


	//   ....[1]....
        /*0030*/ 	.word	0xffffffff


	//   ....[2]....
        /*0034*/ 	.word	0xffffffff


	//   ....[3]....
        /*0038*/ 	.word	0xffffffff


	//   ....[4]....
        /*003c*/ 	.word	0xffffffff


	//   ....[5]....
        /*0040*/ 	.word	0xffffffff


	//   ....[6]....
        /*0044*/ 	.word	0xffffffff


	//   ....[7]....
        /*0048*/ 	.word	0xffffffff


	//   ....[8]....
        /*004c*/ 	.word	0xffffffff


	//   ....[9]....
        /*0050*/ 	.word	0xffffffff


	//   ....[10]....
        /*0054*/ 	.word	0xffffffff


	//   ....[11]....
        /*0058*/ 	.word	0xffffffff


	//   ....[12]....
        /*005c*/ 	.word	0xffffffff


	//   ....[13]....
        /*0060*/ 	.word	0xffffffff


	//   ....[14]....
        /*0064*/ 	.word	0xffffffff


	//----- nvinfo : EIATTR_COOP_GROUP_INSTR_OFFSETS
	.align		4
.L_1523:
        /*0068*/ 	.byte	0x04, 0x28
        /*006a*/ 	.short	(.L_1525 - .L_1524)


	//   ....[0]....
.L_1524:
        /*006c*/ 	.word	0x00001060


	//   ....[1]....
        /*0070*/ 	.word	0x00001070


	//   ....[2]....
        /*0074*/ 	.word	0x00001080


	//   ....[3]....
        /*0078*/ 	.word	0x000010b0


	//   ....[4]....
        /*007c*/ 	.word	0x000010d0


	//   ....[5]....
        /*0080*/ 	.word	0x000010e0


	//   ....[6]....
        /*0084*/ 	.word	0x00001120


	//   ....[7]....
        /*0088*/ 	.word	0x00001140


	//   ....[8]....
        /*008c*/ 	.word	0x00001150


	//   ....[9]....
        /*0090*/ 	.word	0x00001180


	//   ....[10]....
        /*0094*/ 	.word	0x000011a0


	//   ....[11]....
        /*0098*/ 	.word	0x000011b0


	//   ....[12]....
        /*009c*/ 	.word	0x000011f0


	//   ....[13]....
        /*00a0*/ 	.word	0x00001200


	//   ....[14]....
        /*00a4*/ 	.word	0x00001210


	//----- nvinfo : EIATTR_VRC_CTA_INIT_COUNT
	.align		4
.L_1525:
        /*00a8*/ 	.byte	0x02, 0x4a
	.zero		1
	.zero		1


	//----- nvinfo : EIATTR_EXIT_INSTR_OFFSETS
	.align		4
        /*00ac*/ 	.byte	0x04, 0x1c
        /*00ae*/ 	.short	(.L_1527 - .L_1526)


	//   ....[0]....
.L_1526:
        /*00b0*/ 	.word	0x00000060


	//   ....[1]....
        /*00b4*/ 	.word	0x00001290


	//   ....[2]....
        /*00b8*/ 	.word	0x000013d0


	//----- nvinfo : EIATTR_MAX_THREADS
	.align		4
.L_1527:
        /*00bc*/ 	.byte	0x04, 0x05
        /*00be*/ 	.short	(.L_1529 - .L_1528)
.L_1528:
        /*00c0*/ 	.word	0x00000400
        /*00c4*/ 	.word	0x00000001
        /*00c8*/ 	.word	0x00000001


	//----- nvinfo : EIATTR_CRS_STACK_SIZE
	.align		4
.L_1529:
        /*00cc*/ 	.byte	0x04, 0x1e
        /*00ce*/ 	.short	(.L_1531 - .L_1530)
.L_1530:
        /*00d0*/ 	.word	0x00000000


	//----- nvinfo : EIATTR_CBANK_PARAM_SIZE
	.align		4
.L_1531:
        /*00d4*/ 	.byte	0x03, 0x19
        /*00d6*/ 	.short	0x0128


	//----- nvinfo : EIATTR_PARAM_CBANK
	.align		4
        /*00d8*/ 	.byte	0x04, 0x0a
        /*00da*/ 	.short	(.L_1533 - .L_1532)
	.align		4
.L_1532:
        /*00dc*/ 	.word	index@(.nv.constant0._ZN10layer_norm22ln_bwd_finalize_kernelINS_22Kernel_traits_finalizeILj6144E13__nv_bfloat16S2_S2_S2_fjLb1ELj1024ELj4ENS_18Kernel_traits_baseILj6144ES2_S2_S2_S2_fjLj1024EEEEELb1ELb1EEEvNS_9BwdParamsE)
        /*00e0*/ 	.short	0x0380
        /*00e2*/ 	.short	0x0128


	//----- nvinfo : EIATTR_SW_WAR
	.align		4
.L_1533:
        /*00e4*/ 	.byte	0x04, 0x36
        /*00e6*/ 	.short	(.L_1535 - .L_1534)
.L_1534:
        /*00e8*/ 	.word	0x00000008
.L_1535:


//--------------------- .nv.info._ZN10layer_norm13ln_bwd_kernelINS_13Kernel_traitsI13__nv_bfloat16S2_S2_S2_fjLj6144ELj1ELj1ELj8ELj16ENS_18Kernel_traits_baseILj6144ES2_S2_S2_S2_fjLj256EEEEELb1ELb1ELb1ELb1EEEvNS_9BwdParamsE --------------------------
	.section	.nv.info._ZN10layer_norm13ln_bwd_kernelINS_13Kernel_traitsI13__nv_bfloat16S2_S2_S2_fjLj6144ELj1ELj1ELj8ELj16ENS_18Kernel_traits_baseILj6144ES2_S2_S2_S2_fjLj256EEEEELb1ELb1ELb1ELb1EEEvNS_9BwdParamsE,"",@"SHT_CUDA_INFO"
	.sectionflags	@""
	.align	4


	//----- nvinfo : EIATTR_CUDA_API_VERSION
	.align		4
        /*0000*/ 	.byte	0x04, 0x37
        /*0002*/ 	.short	(.L_1537 - .L_1536)
.L_1536:
        /*0004*/ 	.word	0x00000082


	//----- nvinfo : EIATTR_KPARAM_INFO
	.align		4
.L_1537:
        /*0008*/ 	.byte	0x04, 0x17
        /*000a*/ 	.short	(.L_1539 - .L_1538)
.L_1538:
        /*000c*/ 	.word	0x00000000
        /*0010*/ 	.short	0x0000
        /*0012*/ 	.short	0x0000
        /*0014*/ 	.byte	0x00, 0xf0, 0xa1, 0x04


	//----- nvinfo : EIATTR_SPARSE_MMA_MASK
	.align		4
.L_1539:
        /*0018*/ 	.byte	0x03, 0x50
        /*001a*/ 	.short	0x0000


	//----- nvinfo : EIATTR_MAXREG_COUNT
	.align		4
        /*001c*/ 	.byte	0x03, 0x1b
        /*001e*/ 	.short	0x00ff


	//----- nvinfo : EIATTR_NUM_BARRIERS
	.align		4
        /*0020*/ 	.byte	0x02, 0x4c
        /*0022*/ 	.byte	0x01
	.zero		1


	//----- nvinfo : EIATTR_MERCURY_ISA_VERSION
	.align		4
        /*0024*/ 	.byte	0x03, 0x5f
        /*0026*/ 	.short	0x0101


	//----- nvinfo : EIATTR_COOP_GROUP_MASK_REGIDS
	.align		4
        /*0028*/ 	.byte	0x04, 0x29
        /*002a*/ 	.short	(.L_1541 - .L_1540)


	//   ....[0]....
.L_1540:
        /*002c*/ 	.word	0xffffffff


	//   ....[1]....
        /*0030*/ 	.word	0xffffffff


	//   ....[2]....
        /*0034*/ 	.word	0xffffffff


	//   ....[3]....
        /*0038*/ 	.word	0xffffffff


	//   ....[4]....
        /*003c*/ 	.word	0xffffffff


	//   ....[5]....
        /*0040*/ 	.word	0xffffffff


	//   ....[6]....
        /*0044*/ 	.word	0xffffffff


	//   ....[7]....
        /*0048*/ 	.word	0xffffffff


	//   ....[8]....
        /*004c*/ 	.word	0xffffffff


	//   ....[9]....
        /*0050*/ 	.word	0xffffffff


	//----- nvinfo : EIATTR_COOP_GROUP_INSTR_OFFSETS
	.align		4
.L_1541:
        /*0054*/ 	.byte	0x04, 0x28
        /*0056*/ 	.short	(.L_1543 - .L_1542)


	//   ....[0]....
.L_1542:
        /*0058*/ 	.word	0x00001cb0


	//   ....[1]....
        /*005c*/ 	.word	0x00001cf0


	//   ....[2]....
        /*0060*/ 	.word	0x00001d50


	//   ....[3]....
        /*0064*/ 	.word	0x00001d70


	//   ....[4]....
        /*0068*/ 	.word	0x00001dd0


	//   ....[5]....
        /*006c*/ 	.word	0x00001df0


	//   ....[6]....
        /*0070*/ 	.word	0x00001e20


	//   ....[7]....
        /*0074*/ 	.word	0x00001e40


	//   ....[8]....
        /*0078*/ 	.word	0x00001e70


	//   ....[9]....
        /*007c*/ 	.word	0x00001e80


	//----- nvinfo : EIATTR_VRC_CTA_INIT_COUNT
	.align		4
.L_1543:
        /*0080*/ 	.byte	0x02, 0x4a
	.zero		1
	.zero		1


	//----- nvinfo : EIATTR_EXIT_INSTR_OFFSETS
	.align		4
        /*0084*/ 	.byte	0x04, 0x1c
        /*0086*/ 	.short	(.L_1545 - .L_1544)


	//   ....[0]....
.L_1544:
        /*0088*/ 	.word	0x00009880


	//----- nvinfo : EIATTR_MAX_THREADS
	.align		4
.L_1545:
        /*008c*/ 	.byte	0x04, 0x05
        /*008e*/ 	.short	(.L_1547 - .L_1546)
.L_1546:
        /*0090*/ 	.word	0x00000100
        /*0094*/ 	.word	0x00000001
        /*0098*/ 	.word	0x00000001


	//----- nvinfo : EIATTR_CRS_STACK_SIZE
	.align		4
.L_1547:
        /*009c*/ 	.byte	0x04, 0x1e
        /*009e*/ 	.short	(.L_1549 - .L_1548)
.L_1548:
        /*00a0*/ 	.word	0x00000000


	//----- nvinfo : EIATTR_CBANK_PARAM_SIZE
	.align		4
.L_1549:
        /*00a4*/ 	.byte	0x03, 0x19
        /*00a6*/ 	.short	0x0128


	//----- nvinfo : EIATTR_PARAM_CBANK
	.align		4
        /*00a8*/ 	.byte	0x04, 0x0a
        /*00aa*/ 	.short	(.L_1551 - .L_1550)
	.align		4
.L_1550:
        /*00ac*/ 	.word	index@(.nv.constant0._ZN10layer_norm13ln_bwd_kernelINS_13Kernel_traitsI13__nv_bfloat16S2_S2_S2_fjLj6144ELj1ELj1ELj8ELj16ENS_18Kernel_traits_baseILj6144ES2_S2_S2_S2_fjLj256EEEEELb1ELb1ELb1ELb1EEEvNS_9BwdParamsE)
        /*00b0*/ 	.short	0x0380
        /*00b2*/ 	.short	0x0128


	//----- nvinfo : EIATTR_SW_WAR
	.align		4
.L_1551:
        /*00b4*/ 	.byte	0x04, 0x36
        /*00b6*/ 	.short	(.L_1553 - .L_1552)
.L_1552:
        /*00b8*/ 	.word	0x00000008
.L_1553:


//--------------------- .nv.info._ZN10layer_norm13ln_bwd_kernelINS_13Kernel_traitsI6__halfS2_S2_S2_fjLj6144ELj1ELj1ELj8ELj16ENS_18Kernel_traits_baseILj6144ES2_S2_S2_S2_fjLj256EEEEELb0ELb0ELb0ELb0EEEvNS_9BwdParamsE --------------------------
	.section	.nv.info._ZN10layer_norm13ln_bwd_kernelINS_13Kernel_traitsI6__halfS2_S2_S2_fjLj6144ELj1ELj1ELj8ELj16ENS_18Kernel_traits_baseILj6144ES2_S2_S2_S2_fjLj256EEEEELb0ELb0ELb0ELb0EEEvNS_9BwdParamsE,"",@"SHT_CUDA_INFO"
	.sectionflags	@""
	.align	4


	//----- nvinfo : EIATTR_CUDA_API_VERSION
	.align		4
        /*0000*/ 	.byte	0x04, 0x37
        /*0002*/ 	.short	(.L_1555 - .L_1554)
.L_1554:
        /*0004*/ 	.word	0x00000082


	//----- nvinfo : EIATTR_KPARAM_INFO
	.align		4
.L_1555:
        /*0008*/ 	.byte	0x04, 0x17
        /*000a*/ 	.short	(.L_1557 - .L_1556)
.L_1556:
        /*000c*/ 	.word	0x00000000
        /*0010*/ 	.short	0x0000
        /*0012*/ 	.short	0x0000
        /*0014*/ 	.byte	0x00, 0xf0, 0xa1, 0x04


	//----- nvinfo : EIATTR_SPARSE_MMA_MASK
	.align		4
.L_1557:
        /*0018*/ 	.byte	0x03, 0x50
        /*001a*/ 	.short	0x0000


	//----- nvinfo : EIATTR_MAXREG_COUNT
	.align		4
        /*001c*/ 	.byte	0x03, 0x1b
        /*001e*/ 	.short	0x00ff


	//----- nvinfo : EIATTR_NUM_BARRIERS
	.align		4
        /*0020*/ 	.byte	0x02, 0x4c
        /*0022*/ 	.byte	0x01
	.zero		1


	//----- nvinfo : EIATTR_MERCURY_ISA_VERSION
	.align		4
        /*0024*/ 	.byte	0x03, 0x5f
        /*0026*/ 	.short	0x0101


	//----- nvinfo : EIATTR_COOP_GROUP_MASK_REGIDS
	.align		4
        /*0028*/ 	.byte	0x04, 0x29
        /*002a*/ 	.short	(.L_1559 - .L_1558)


	//   ....[0]....
.L_1558:
        /*002c*/ 	.word	0xffffffff


	//   ....[1]....
        /*0030*/ 	.word	0xffffffff


	//   ....[2]....
        /*0034*/ 	.word	0xffffffff


	//   ....[3]....
        /*0038*/ 	.word	0xffffffff


	//   ....[4]....
        /*003c*/ 	.word	0xffffffff


	//   ....[5]....
        /*0040*/ 	.word	0xffffffff


	//   ....[6]....
        /*0044*/ 	.word	0xffffffff


	//   ....[7]....
        /*0048*/ 	.word	0xffffffff


	//   ....[8]....
        /*004c*/ 	.word	0xffffffff


	//   ....[9]....
        /*0050*/ 	.word	0xffffffff


	//----- nvinfo : EIATTR_COOP_GROUP_INSTR_OFFSETS
	.align		4
.L_1559:
        /*0054*/ 	.byte	0x04, 0x28
        /*0056*/ 	.short	(.L_1561 - .L_1560)


	//   ....[0]....
.L_1560:
        /*0058*/ 	.word	0x00001880


	//   ....[1]....
        /*005c*/ 	.word	0x000018b0


	//   ....[2]....
        /*0060*/ 	.word	0x000018e0


	//   ....[3]....
        /*0064*/ 	.word	0x000018f0


	//   ....[4]....
        /*0068*/ 	.word	0x00001920


	//   ....[5]....
        /*006c*/ 	.word	0x00001930


	//   ....[6]....
        /*0070*/ 	.word	0x00001960


	//   ....[7]....
        /*0074*/ 	.word	0x00001970


	//   ....[8]....
        /*0078*/ 	.word	0x000019a0


	//   ....[9]....
        /*007c*/ 	.word	0x000019b0


	//----- nvinfo : EIATTR_VRC_CTA_INIT_COUNT
	.align		4
.L_1561:
        /*0080*/ 	.byte	0x02, 0x4a
	.zero		1
	.zero		1


	//----- nvinfo : EIATTR_EXIT_INSTR_OFFSETS
	.align		4
        /*0084*/ 	.byte	0x04, 0x1c
        /*0086*/ 	.short	(.L_1563 - .L_1562)


	//   ....[0]....
.L_1562:
        /*0088*/ 	.word	0x000043d0


	//   ....[1]....
        /*008c*/ 	.word	0x00004470


	//----- nvinfo : EIATTR_MAX_THREADS
	.align		4
.L_1563:
        /*0090*/ 	.byte	0x04, 0x05
        /*0092*/ 	.short	(.L_1565 - .L_1564)
.L_1564:
        /*0094*/ 	.word	0x00000100
        /*0098*/ 	.word	0x00000001
        /*009c*/ 	.word	0x00000001


	//----- nvinfo : EIATTR_CRS_STACK_SIZE
	.align		4
.L_1565:
        /*00a0*/ 	.byte	0x04, 0x1e
        /*00a2*/ 	.short	(.L_1567 - .L_1566)
.L_1566:
        /*00a4*/ 	.word	0x00000000


	//----- nvinfo : EIATTR_CBANK_PARAM_SIZE
	.align		4
.L_1567:
        /*00a8*/ 	.byte	0x03, 0x19
        /*00aa*/ 	.short	0x0128


	//----- nvinfo : EIATTR_PARAM_CBANK
	.align		4
        /*00ac*/ 	.byte	0x04, 0x0a
        /*00ae*/ 	.short	(.L_1569 - .L_1568)
	.align		4
.L_1568:
        /*00b0*/ 	.word	index@(.nv.constant0._ZN10layer_norm13ln_bwd_kernelINS_13Kernel_traitsI6__halfS2_S2_S2_fjLj6144ELj1ELj1ELj8ELj16ENS_18Kernel_traits_baseILj6144ES2_S2_S2_S2_fjLj256EEEEELb0ELb0ELb0ELb0EEEvNS_9BwdParamsE)
        /*00b4*/ 	.short	0x0380
        /*00b6*/ 	.short	0x0128


	//----- nvinfo : EIATTR_SW_WAR
	.align		4
.L_1569:
        /*00b8*/ 	.byte	0x04, 0x36
        /*00ba*/ 	.short	(.L_1571 - .L_1570)
.L_1570:
        /*00bc*/ 	.word	0x00000008
.L_1571:


//--------------------- .nv.info._ZN10layer_norm13ln_bwd_kernelINS_13Kernel_traitsI6__halfS2_S2_S2_fjLj6144ELj1ELj1ELj8ELj16ENS_18Kernel_traits_baseILj6144ES2_S2_S2_S2_fjLj256EEEEELb0ELb0ELb0ELb1EEEvNS_9BwdParamsE --------------------------
	.section	.nv.info._ZN10layer_norm13ln_bwd_kernelINS_13Kernel_traitsI6__halfS2_S2_S2_fjLj6144ELj1ELj1ELj8ELj16ENS_18Kernel_traits_baseILj6144ES2_S2_S2_S2_fjLj256EEEEELb0ELb0ELb0ELb1EEEvNS_9BwdParamsE,"",@"SHT_CUDA_INFO"
	.sectionflags	@""
	.align	4


	//----- nvinfo : EIATTR_CUDA_API_VERSION
	.align		4
        /*0000*/ 	.byte	0x04, 0x37
        /*0002*/ 	.short	(.L_1573 - .L_1572)
.L_1572:
        /*0004*/ 	.word	0x00000082


	//----- nvinfo : EIATTR_KPARAM_INFO
	.align		4
.L_1573:
        /*0008*/ 	.byte	0x04, 0x17
        /*000a*/ 	.short	(.L_1575 - .L_1574)
.L_1574:
        /*000c*/ 	.word	0x00000000
        /*0010*/ 	.short	0x0000
        /*0012*/ 	.short	0x0000
        /*0014*/ 	.byte	0x00, 0xf0, 0xa1, 0x04


	//----- nvinfo : EIATTR_SPARSE_MMA_MASK
	.align		4
.L_1575:
        /*0018*/ 	.byte	0x03, 0x50
        /*001a*/ 	.short	0x0000


	//----- nvinfo : EIATTR_MAXREG_COUNT
	.align		4
        /*001c*/ 	.byte	0x03, 0x1b
        /*001e*/ 	.short	0x00ff


	//----- nvinfo : EIATTR_NUM_BARRIERS
	.align		4
        /*0020*/ 	.byte	0x02, 0x4c
        /*0022*/ 	.byte	0x01
	.zero		1


	//----- nvinfo : EIATTR_MERCURY_ISA_VERSION
	.align		4
        /*0024*/ 	.byte	0x03, 0x5f
        /*0026*/ 	.short	0x0101


	//----- nvinfo : EIATTR_COOP_GROUP_MASK_REGIDS
	.align		4
        /*0028*/ 	.byte	0x04, 0x29
        /*002a*/ 	.short	(.L_1577 - .L_1576)


	//   ....[0]....
.L_1576:
        /*002c*/ 	.word	0xffffffff


	//   ....[1]....
        /*0030*/ 	.word	0xffffffff


	//   ....[2]....
        /*0034*/ 	.word	0xffffffff


	//   ....[3]....
        /*0038*/ 	.word	0xffffffff


	//   ....[4]....
        /*003c*/ 	.word	0xffffffff


	//   ....[5]....
        /*0040*/ 	.word	0xffffffff


	//   ....[6]....
        /*0044*/ 	.word	0xffffffff


	//   ....[7]....
        /*0048*/ 	.word	0xffffffff


	//   ....[8]....
        /*004c*/ 	.word	0xffffffff


	//   ....[9]....
        /*0050*/ 	.word	0xffffffff


	//----- nvinfo : EIATTR_COOP_GROUP_INSTR_OFFSETS
	.align		4
.L_1577:
        /*0054*/ 	.byte	0x04, 0x28
        /*0056*/ 	.short	(.L_1579 - .L_1578)


	//   ....[0]....
.L_1578:
        /*0058*/ 	.word	0x00001400


	//   ....[1]....
        /*005c*/ 	.word	0x00001410


	//   ....[2]....
        /*0060*/ 	.word	0x00001440


	//   ....[3]....
        /*0064*/ 	.word	0x00001450


	//   ....[4]....
        /*0068*/ 	.word	0x00001480


	//   ....[5]....
        /*006c*/ 	.word	0x00001490


	//   ....[6]....
        /*0070*/ 	.word	0x000014c0


	//   ....[7]....
        /*0074*/ 	.word	0x000014d0


	//   ....[8]....
        /*0078*/ 	.word	0x00001510


	//   ....[9]....
        /*007c*/ 	.word	0x00001520


	//----- nvinfo : EIATTR_VRC_CTA_INIT_COUNT
	.align		4
.L_1579:
        /*0080*/ 	.byte	0x02, 0x4a
	.zero		1
	.zero		1


	//----- nvinfo : EIATTR_EXIT_INSTR_OFFSETS
	.align		4
        /*0084*/ 	.byte	0x04, 0x1c
        /*0086*/ 	.short	(.L_1581 - .L_1580)


	//   ....[0]....
.L_1580:
        /*0088*/ 	.word	0x000041e0


	//----- nvinfo : EIATTR_MAX_THREADS
	.align		4
.L_1581:
        /*008c*/ 	.byte	0x04, 0x05
        /*008e*/ 	.short	(.L_1583 - .L_1582)
.L_1582:
        /*0090*/ 	.word	0x00000100
        /*0094*/ 	.word	0x00000001
        /*0098*/ 	.word	0x00000001


	//----- nvinfo : EIATTR_CRS_STACK_SIZE
	.align		4
.L_1583:
        /*009c*/ 	.byte	0x04, 0x1e
        /*009e*/ 	.short	(.L_1585 - .L_1584)
.L_1584:
        /*00a0*/ 	.word	0x00000000


	//----- nvinfo : EIATTR_CBANK_PARAM_SIZE
	.align		4
.L_1585:
        /*00a4*/ 	.byte	0x03, 0x19
        /*00a6*/ 	.short	0x0128


	//----- nvinfo : EIATTR_PARAM_CBANK
	.align		4
        /*00a8*/ 	.byte	0x04, 0x0a
        /*00aa*/ 	.short	(.L_1587 - .L_1586)
	.align		4
.L_1586:
        /*00ac*/ 	.word	index@(.nv.constant0._ZN10layer_norm13ln_bwd_kernelINS_13Kernel_traitsI6__halfS2_S2_S2_fjLj6144ELj1ELj1ELj8ELj16ENS_18Kernel_traits_baseILj6144ES2_S2_S2_S2_fjLj256EEEEELb0ELb0ELb0ELb1EEEvNS_9BwdParamsE)
        /*00b0*/ 	.short	0x0380
        /*00b2*/ 	.short	0x0128


	//----- nvinfo : EIATTR_SW_WAR
	.align		4
.L_1587:
        /*00b4*/ 	.byte	0x04, 0x36
        /*00b6*/ 	.short	(.L_1589 - .L_1588)
.L_1588:
        /*00b8*/ 	.word	0x00000008
.L_1589:


//--------------------- .nv.info._ZN10layer_norm13ln_bwd_kernelINS_13Kernel_traitsI6__halfS2_S2_S2_fjLj6144ELj1ELj1ELj8ELj16ENS_18Kernel_traits_baseILj6144ES2_S2_S2_S2_fjLj256EEEEELb0ELb0ELb1ELb0EEEvNS_9BwdParamsE --------------------------
	.section	.nv.info._ZN10layer_norm13ln_bwd_kernelINS_13Kernel_traitsI6__halfS2_S2_S2_fjLj6144ELj1ELj1ELj8ELj16ENS_18Kernel_traits_baseILj6144ES2_S2_S2_S2_fjLj256EEEEELb0ELb0ELb1ELb0EEEvNS_9BwdParamsE,"",@"SHT_CUDA_INFO"
	.sectionflags	@""
	.align	4


	//----- nvinfo : EIATTR_CUDA_API_VERSION
	.align		4
        /*0000*/ 	.byte	0x04, 0x37
        /*0002*/ 	.short	(.L_1591 - .L_1590)
.L_1590:
        /*0004*/ 	.word	0x00000082


	//----- nvinfo : EIATTR_KPARAM_INFO
	.align		4
.L_1591:
        /*0008*/ 	.byte	0x04, 0x17
        /*000a*/ 	.short	(.L_1593 - .L_1592)
.L_1592:
        /*000c*/ 	.word	0x00000000
        /*0010*/ 	.short	0x0000
        /*0012*/ 	.short	0x0000
        /*0014*/ 	.byte	0x00, 0xf0, 0xa1, 0x04


	//----- nvinfo : EIATTR_SPARSE_MMA_MASK
	.align		4
.L_1593:
        /*0018*/ 	.byte	0x03, 0x50
        /*001a*/ 	.short	0x0000


	//----- nvinfo : EIATTR_MAXREG_COUNT
	.align		4
        /*001c*/ 	.byte	0x03, 0x1b
        /*001e*/ 	.short	0x00ff


	//----- nvinfo : EIATTR_NUM_BARRIERS
	.align		4
        /*0020*/ 	.byte	0x02, 0x4c
        /*0022*/ 	.byte	0x01
	.zero		1


	//----- nvinfo : EIATTR_MERCURY_ISA_VERSION
	.align		4
        /*0024*/ 	.byte	0x03, 0x5f
        /*0026*/ 	.short	0x0101


	//----- nvinfo : EIATTR_COOP_GROUP_MASK_REGIDS
	.align		4
        /*0028*/ 	.byte	0x04, 0x29
        /*002a*/ 	.short	(.L_1595 - .L_1594)


	//   ....[0]....
.L_1594:
        /*002c*/ 	.word	0xffffffff


	//   ....[1]....
        /*0030*/ 	.word	0xffffffff


	//   ....[2]....
        /*0034*/ 	.word	0xffffffff


	//   ....[3]....
        /*0038*/ 	.word	0xffffffff


	//   ....[4]....
        /*003c*/ 	.word	0xffffffff


	//   ....[5]....
        /*0040*/ 	.word	0xffffffff


	//   ....[6]....
        /*0044*/ 	.word	0xffffffff


	//   ....[7]....
        /*0048*/ 	.word	0xffffffff


	//   ....[8]....
        /*004c*/ 	.word	0xffffffff


	//   ....[9]....
        /*0050*/ 	.word	0xffffffff


	//----- nvinfo : EIATTR_COOP_GROUP_INSTR_OFFSETS
	.align		4
.L_1595:
        /*0054*/ 	.byte	0x04, 0x28
        /*0056*/ 	.short	(.L_1597 - .L_1596)


	//   ....[0]....
.L_1596:
        /*0058*/ 	.word	0x00001ad0


	//   ....[1]....
        /*005c*/ 	.word	0x00001af0


	//   ....[2]....
        /*0060*/ 	.word	0x00001b30


	//   ....[3]....
        /*0064*/ 	.word	0x00001b40


	//   ....[4]....
        /*0068*/ 	.word	0x00001b80


	//   ....[5]....
        /*006c*/ 	.word	0x00001b90


	//   ....[6]....
        /*0070*/ 	.word	0x00001bc0


	//   ....[7]....
        /*0074*/ 	.word	0x00001bd0


	//   ....[8]....
        /*0078*/ 	.word	0x00001c00


	//   ....[9]....
        /*007c*/ 	.word	0x00001c10


	//----- nvinfo : EIATTR_VRC_CTA_INIT_COUNT
	.align		4
.L_1597:
        /*0080*/ 	.byte	0x02, 0x4a
	.zero		1
	.zero		1


	//----- nvinfo : EIATTR_EXIT_INSTR_OFFSETS
	.align		4
        /*0084*/ 	.byte	0x04, 0x1c
        /*0086*/ 	.short	(.L_1599 - .L_1598)


	//   ....[0]....
.L_1598:
        /*0088*/ 	.word	0x000059b0


	//   ....[1]....
        /*008c*/ 	.word	0x00005a50


	//----- nvinfo : EIATTR_MAX_THREADS
	.align		4
.L_1599:
        /*0090*/ 	.byte	0x04, 0x05
        /*0092*/ 	.short	(.L_1601 - .L_1600)
.L_1600:
        /*0094*/ 	.word	0x00000100
        /*0098*/ 	.word	0x00000001
        /*009c*/ 	.word	0x00000001


	//----- nvinfo : EIATTR_CRS_STACK_SIZE
	.align		4
.L_1601:
        /*00a0*/ 	.byte	0x04, 0x1e
        /*00a2*/ 	.short	(.L_1603 - .L_1602)
.L_1602:
        /*00a4*/ 	.word	0x00000000


	//----- nvinfo : EIATTR_CBANK_PARAM_SIZE
	.align		4
.L_1603:
        /*00a8*/ 	.byte	0x03, 0x19
        /*00aa*/ 	.short	0x0128


	//----- nvinfo : EIATTR_PARAM_CBANK
	.align		4
        /*00ac*/ 	.byte	0x04, 0x0a
        /*00ae*/ 	.short	(.L_1605 - .L_1604)
	.align		4
.L_1604:
        /*00b0*/ 	.word	index@(.nv.constant0._ZN10layer_norm13ln_bwd_kernelINS_13Kernel_traitsI6__halfS2_S2_S2_fjLj6144ELj1ELj1ELj8ELj16ENS_18Kernel_traits_baseILj6144ES2_S2_S2_S2_fjLj256EEEEELb0ELb0ELb1ELb0EEEvNS_9BwdParamsE)
        /*00b4*/ 	.short	0x0380
        /*00b6*/ 	.short	0x0128


	//----- nvinfo : EIATTR_SW_WAR
	.align		4
.L_1605:
        /*00b8*/ 	.byte	0x04, 0x36
        /*00ba*/ 	.short	(.L_1607 - .L_1606)
.L_1606:
        /*00bc*/ 	.word	0x00000008
.L_1607:


//--------------------- .nv.info._ZN10layer_norm13ln_bwd_kernelINS_13Kernel_traitsI6__halfS2_S2_S2_fjLj6144ELj1ELj1ELj8ELj16ENS_18Kernel_traits_baseILj6144ES2_S2_S2_S2_fjLj256EEEEELb0ELb0ELb1ELb1EEEvNS_9BwdParamsE --------------------------
	.section	.nv.info._ZN10layer_norm13ln_bwd_kernelINS_13Kernel_traitsI6__halfS2_S2_S2_fjLj6144ELj1ELj1ELj8ELj16ENS_18Kernel_traits_baseILj6144ES2_S2_S2_S2_fjLj256EEEEELb0ELb0ELb1ELb1EEEvNS_9BwdParamsE,"",@"SHT_CUDA_INFO"
	.sectionflags	@""
	.align	4


	//----- nvinfo : EIATTR_CUDA_API_VERSION
	.align		4
        /*0000*/ 	.byte	0x04, 0x37
        /*0002*/ 	.short	(.L_1609 - .L_1608)
.L_1608:
        /*0004*/ 	.word	0x00000082


	//----- nvinfo : EIATTR_KPARAM_INFO
	.align		4
.L_1609:
        /*0008*/ 	.byte	0x04, 0x17
        /*000a*/ 	.short	(.L_1611 - .L_1610)
.L_1610:
        /*000c*/ 	.word	0x00000000
        /*0010*/ 	.short	0x0000
        /*0012*/ 	.short	0x0000
        /*0014*/ 	.byte	0x00, 0xf0, 0xa1, 0x04


	//----- nvinfo : EIATTR_SPARSE_MMA_MASK
	.align		4
.L_1611:
        /*0018*/ 	.byte	0x03, 0x50
        /*001a*/ 	.short	0x0000


	//----- nvinfo : EIATTR_MAXREG_COUNT
	.align		4
        /*001c*/ 	.byte	0x03, 0x1b
        /*001e*/ 	.short	0x00ff


	//----- nvinfo : EIATTR_NUM_BARRIERS
	.align		4
        /*0020*/ 	.byte	0x02, 0x4c
        /*0022*/ 	.byte	0x01
	.zero		1


	//----- nvinfo : EIATTR_MERCURY_ISA_VERSION
	.align		4
        /*0024*/ 	.byte	0x03, 0x5f
        /*0026*/ 	.short	0x0101


	//----- nvinfo : EIATTR_COOP_GROUP_MASK_REGIDS
	.align		4
        /*0028*/ 	.byte	0x04, 0x29
        /*002a*/ 	.short	(.L_1613 - .L_1612)


	//   ....[0]....
.L_1612:
        /*002c*/ 	.word	0xffffffff


	//   ....[1]....
        /*0030*/ 	.word	0xffffffff


	//   ....[2]....
        /*0034*/ 	.word	0xffffffff


	//   ....[3]....
        /*0038*/ 	.word	0xffffffff


	//   ....[4]....
        /*003c*/ 	.word	0xffffffff


	//   ....[5]....
        /*0040*/ 	.word	0xffffffff


	//   ....[6]....
        /*0044*/ 	.word	0xffffffff


	//   ....[7]....
        /*0048*/ 	.word	0xffffffff


	//   ....[8]....
        /*004c*/ 	.word	0xffffffff


	//   ....[9]....
        /*0050*/ 	.word	0xffffffff


	//----- nvinfo : EIATTR_COOP_GROUP_INSTR_OFFSETS
	.align		4
.L_1613:
        /*0054*/ 	.byte	0x04, 0x28
        /*0056*/ 	.short	(.L_1615 - .L_1614)


	//   ....[0]....
.L_1614:
        /*0058*/ 	.word	0x00001680


	//   ....[1]....
        /*005c*/ 	.word	0x000016a0


	//   ....[2]....
        /*0060*/ 	.word	0x000016e0


	//   ....[3]....
        /*0064*/ 	.word	0x000016f0


	//   ....[4]....
        /*0068*/ 	.word	0x00001730


	//   ....[5]....
        /*006c*/ 	.word	0x00001740


	//   ....[6]....
        /*0070*/ 	.word	0x00001770


	//   ....[7]....
        /*0074*/ 	.word	0x00001780


	//   ....[8]....
        /*0078*/ 	.word	0x000017b0


	//   ....[9]....
        /*007c*/ 	.word	0x000017c0


	//----- nvinfo : EIATTR_VRC_CTA_INIT_COUNT
	.align		4
.L_1615:
        /*0080*/ 	.byte	0x02, 0x4a
	.zero		1
	.zero		1


	//----- nvinfo : EIATTR_EXIT_INSTR_OFFSETS
	.align		4
        /*0084*/ 	.byte	0x04, 0x1c
        /*0086*/ 	.short	(.L_1617 - .L_1616)


	//   ....[0]....
.L_1616:
        /*0088*/ 	.word	0x000053e0


	//----- nvinfo : EIATTR_MAX_THREADS
	.align		4
.L_1617:
        /*008c*/ 	.byte	0x04, 0x05
        /*008e*/ 	.short	(.L_1619 - .L_1618)
.L_1618:
        /*0090*/ 	.word	0x00000100
        /*0094*/ 	.word	0x00000001
        /*0098*/ 	.word	0x00000001


	//----- nvinfo : EIATTR_CRS_STACK_SIZE
	.align		4
.L_1619:
        /*009c*/ 	.byte	0x04, 0x1e
        /*009e*/ 	.short	(.L_1621 - .L_1620)
.L_1620:
        /*00a0*/ 	.word	0x00000000


	//----- nvinfo : EIATTR_CBANK_PARAM_SIZE
	.align		4
.L_1621:
        /*00a4*/ 	.byte	0x03, 0x19
        /*00a6*/ 	.short	0x0128


	//----- nvinfo : EIATTR_PARAM_CBANK
	.align		4
        /*00a8*/ 	.byte	0x04, 0x0a
        /*00aa*/ 	.short	(.L_1623 - .L_1622)
	.align		4
.L_1622:
        /*00ac*/ 	.word	index@(.nv.constant0._ZN10layer_norm13ln_bwd_kernelINS_13Kernel_traitsI6__halfS2_S2_S2_fjLj6144ELj1ELj1ELj8ELj16ENS_18Kernel_traits_baseILj6144ES2_S2_S2_S2_fjLj256EEEEELb0ELb0ELb1ELb1EEEvNS_9BwdParamsE)
        /*00b0*/ 	.short	0x0380
        /*00b2*/ 	.short	0x0128


	//----- nvinfo : EIATTR_SW_WAR
	.align		4
.L_1623:
        /*00b4*/ 	.byte	0x04, 0x36
        /*00b6*/ 	.short	(.L_1625 - .L_1624)
.L_1624:
        /*00b8*/ 	.word	0x00000008
.L_1625:


//--------------------- .nv.info._ZN10layer_norm13ln_bwd_kernelINS_13Kernel_traitsI6__halfS2_S2_S2_fjLj6144ELj1ELj1ELj8ELj16ENS_18Kernel_traits_baseILj6144ES2_S2_S2_S2_fjLj256EEEEELb0ELb1ELb0ELb0EEEvNS_9BwdParamsE --------------------------
	.section	.nv.info._ZN10layer_norm13ln_bwd_kernelINS_13Kernel_traitsI6__halfS2_S2_S2_fjLj6144ELj1ELj1ELj8ELj16ENS_18Kernel_traits_baseILj6144ES2_S2_S2_S2_fjLj256EEEEELb0ELb1ELb0ELb0EEEvNS_9BwdParamsE,"",@"SHT_CUDA_INFO"
	.sectionflags	@""
	.align	4


	//----- nvinfo : EIATTR_CUDA_API_VERSION
	.align		4
        /*0000*/ 	.byte	0x04, 0x37
        /*0002*/ 	.short	(.L_1627 - .L_1626)
.L_1626:
        /*0004*/ 	.word	0x00000082


	//----- nvinfo : EIATTR_KPARAM_INFO
	.align		4
.L_1627:
        /*0008*/ 	.byte	0x04, 0x17
        /*000a*/ 	.short	(.L_1629 - .L_1628)
.L_1628:
        /*000c*/ 	.word	0x00000000
        /*0010*/ 	.short	0x0000
        /*0012*/ 	.short	0x0000
        /*0014*/ 	.byte	0x00, 0xf0, 0xa1, 0x04


	//----- nvinfo : EIATTR_SPARSE_MMA_MASK
	.align		4
.L_1629:
        /*0018*/ 	.byte	0x03, 0x50
        /*001a*/ 	.short	0x0000


	//----- nvinfo : EIATTR_MAXREG_COUNT
	.align		4
        /*001c*/ 	.byte	0x03, 0x1b
        /*001e*/ 	.short	0x00ff


	//----- nvinfo : EIATTR_NUM_BARRIERS
	.align		4
        /*0020*/ 	.byte	0x02, 0x4c
        /*0022*/ 	.byte	0x01
	.zero		1


	//----- nvinfo : EIATTR_MERCURY_ISA_VERSION
	.align		4
        /*0024*/ 	.byte	0x03, 0x5f
        /*0026*/ 	.short	0x0101


	//----- nvinfo : EIATTR_COOP_GROUP_MASK_REGIDS
	.align		4
        /*0028*/ 	.byte	0x04, 0x29
        /*002a*/ 	.short	(.L_1631 - .L_1630)


	//   ....[0]....
.L_1630:
        /*002c*/ 	.word	0xffffffff


	//   ....[1]....
        /*0030*/ 	.word	0xffffffff


	//   ....[2]....
        /*0034*/ 	.word	0xffffffff


	//   ....[3]....
        /*0038*/ 	.word	0xffffffff


	//   ....[4]....
        /*003c*/ 	.word	0xffffffff


	//   ....[5]....
        /*0040*/ 	.word	0xffffffff


	//   ....[6]....
        /*0044*/ 	.word	0xffffffff


	//   ....[7]....
        /*0048*/ 	.word	0xffffffff


	//   ....[8]....
        /*004c*/ 	.word	0xffffffff


	//   ....[9]....
        /*0050*/ 	.word	0xffffffff


	//----- nvinfo : EIATTR_COOP_GROUP_INSTR_OFFSETS
	.align		4
.L_1631:
        /*0054*/ 	.byte	0x04, 0x28
        /*0056*/ 	.short	(.L_1633 - .L_1632)


	//   ....[0]....
.L_1632:
        /*0058*/ 	.word	0x00001ac0


	//   ....[1]....
        /*005c*/ 	.word	0x00001af0


	//   ....[2]....
        /*0060*/ 	.word	0x00001ba0


	//   ....[3]....
        /*0064*/ 	.word	0x00001be0


	//   ....[4]....
        /*0068*/ 	.word	0x00001c30


	//   ....[5]....
        /*006c*/ 	.word	0x00001c40


	//   ....[6]....
        /*0070*/ 	.word	0x00001c70


	//   ....[7]....
        /*0074*/ 	.word	0x00001ca0


	//   ....[8]....
        /*0078*/ 	.word	0x00001cd0


	//   ....[9]....
        /*007c*/ 	.word	0x00001ce0


	//----- nvinfo : EIATTR_VRC_CTA_INIT_COUNT
	.align		4
.L_1633:
        /*0080*/ 	.byte	0x02, 0x4a
	.zero		1
	.zero		1


	//----- nvinfo : EIATTR_EXIT_INSTR_OFFSETS
	.align		4
        /*0084*/ 	.byte	0x04, 0x1c
        /*0086*/ 	.short	(.L_1635 - .L_1634)


	//   ....[0]....
.L_1634:
        /*0088*/ 	.word	0x00006040


	//   ....[1]....
        /*008c*/ 	.word	0x00006110


	//----- nvinfo : EIATTR_MAX_THREADS
	.align		4
.L_1635:
        /*0090*/ 	.byte	0x04, 0x05
        /*0092*/ 	.short	(.L_1637 - .L_1636)
.L_1636:
        /*0094*/ 	.word	0x00000100
        /*0098*/ 	.word	0x00000001
        /*009c*/ 	.word	0x00000001


	//----- nvinfo : EIATTR_CRS_STACK_SIZE
	.align		4
.L_1637:
        /*00a0*/ 	.byte	0x04, 0x1e
        /*00a2*/ 	.short	(.L_1639 - .L_1638)
.L_1638:
        /*00a4*/ 	.word	0x00000000


	//----- nvinfo : EIATTR_CBANK_PARAM_SIZE
	.align		4
.L_1639:
        /*00a8*/ 	.byte	0x03, 0x19
        /*00aa*/ 	.short	0x0128


	//----- nvinfo : EIATTR_PARAM_CBANK
	.align		4
        /*00ac*/ 	.byte	0x04, 0x0a
        /*00ae*/ 	.short	(.L_1641 - .L_1640)
	.align		4
.L_1640:
        /*00b0*/ 	.word	index@(.nv.constant0._ZN10layer_norm13ln_bwd_kernelINS_13Kernel_traitsI6__halfS2_S2_S2_fjLj6144ELj1ELj1ELj8ELj16ENS_18Kernel_traits_baseILj6144ES2_S2_S2_S2_fjLj256EEEEELb0ELb1ELb0ELb0EEEvNS_9BwdParamsE)
        /*00b4*/ 	.short	0x0380
        /*00b6*/ 	.short	0x0128


	//----- nvinfo : EIATTR_SW_WAR
	.align		4
.L_1641:
        /*00b8*/ 	.byte	0x04, 0x36
        /*00ba*/ 	.short	(.L_1643 - .L_1642)
.L_1642:
        /*00bc*/ 	.word	0x00000008
.L_1643:


//--------------------- .nv.info._ZN10layer_norm13ln_bwd_kernelINS_13Kernel_traitsI6__halfS2_S2_S2_fjLj6144ELj1ELj1ELj8ELj16ENS_18Kernel_traits_baseILj6144ES2_S2_S2_S2_fjLj256EEEEELb0ELb1ELb0ELb1EEEvNS_9BwdParamsE --------------------------
	.section	.nv.info._ZN10layer_norm13ln_bwd_kernelINS_13Kernel_traitsI6__halfS2_S2_S2_fjLj6144ELj1ELj1ELj8ELj16ENS_18Kernel_traits_baseILj6144ES2_S2_S2_S2_fjLj256EEEEELb0ELb1ELb0ELb1EEEvNS_9BwdParamsE,"",@"SHT_CUDA_INFO"
	.sectionflags	@""
	.align	4


	//----- nvinfo : EIATTR_CUDA_API_VERSION
	.align		4
        /*0000*/ 	.byte	0x04, 0x37
        /*0002*/ 	.short	(.L_1645 - .L_1644)
.L_1644:
        /*0004*/ 	.word	0x00000082


	//----- nvinfo : EIATTR_KPARAM_INFO
	.align		4
.L_1645:
        /*0008*/ 	.byte	0x04, 0x17
        /*000a*/ 	.short	(.L_1647 - .L_1646)
.L_1646:
        /*000c*/ 	.word	0x00000000
        /*0010*/ 	.short	0x0000
        /*0012*/ 	.short	0x0000
        /*0014*/ 	.byte	0x00, 0xf0, 0xa1, 0x04


	//----- nvinfo : EIATTR_SPARSE_MMA_MASK
	.align		4
.L_1647:
        /*0018*/ 	.byte	0x03, 0x50
        /*001a*/ 	.short	0x0000


	//----- nvinfo : EIATTR_MAXREG_COUNT
	.align		4
        /*001c*/ 	.byte	0x03, 0x1b
        /*001e*/ 	.short	0x00ff


	//----- nvinfo : EIATTR_NUM_BARRIERS
	.align		4
        /*0020*/ 	.byte	0x02, 0x4c
        /*0022*/ 	.byte	0x01
	.zero		1


	//----- nvinfo : EIATTR_MERCURY_ISA_VERSION
	.align		4
        /*0024*/ 	.byte	0x03, 0x5f
        /*0026*/ 	.short	0x0101


	//----- nvinfo : EIATTR_COOP_GROUP_MASK_REGIDS
	.align		4
        /*0028*/ 	.byte	0x04, 0x29
        /*002a*/ 	.short	(.L_1649 - .L_1648)


	//   ....[0]....
.L_1648:
        /*002c*/ 	.word	0xffffffff


	//   ....[1]....
        /*0030*/ 	.word	0xffffffff


	//   ....[2]....
        /*0034*/ 	.word	0xffffffff


	//   ....[3]....
        /*0038*/ 	.word	0xffffffff


	//   ....[4]....
        /*003c*/ 	.word	0xffffffff


	//   ....[5]....
        /*0040*/ 	.word	0xffffffff


	//   ....[6]....
        /*0044*/ 	.word	0xffffffff


	//   ....[7]....
        /*0048*/ 	.word	0xffffffff


	//   ....[8]....
        /*004c*/ 	.word	0xffffffff


	//   ....[9]....
        /*0050*/ 	.word	0xffffffff


	//----- nvinfo : EIATTR_COOP_GROUP_INSTR_OFFSETS
	.align		4
.L_1649:
        /*0054*/ 	.byte	0x04, 0x28
        /*0056*/ 	.short	(.L_1651 - .L_1650)


	//   ....[0]....
.L_1650:
        /*0058*/ 	.word	0x000014c0


	//   ....[1]....
        /*005c*/ 	.word	0x000014d0


	//   ....[2]....
        /*0060*/ 	.word	0x00001520


	//   ....[3]....
        /*0064*/ 	.word	0x00001530


	//   ....[4]....
        /*0068*/ 	.word	0x00001580


	//   ....[5]....
        /*006c*/ 	.word	0x00001590


	//   ....[6]....
        /*0070*/ 	.word	0x000015d0


	//   ....[7]....
        /*0074*/ 	.word	0x000015e0


	//   ....[8]....
        /*0078*/ 	.word	0x00001640


	//   ....[9]....
        /*007c*/ 	.word	0x00001650


	//----- nvinfo : EIATTR_VRC_CTA_INIT_COUNT
	.align		4
.L_1651:
        /*0080*/ 	.byte	0x02, 0x4a
	.zero		1
	.zero		1


	//----- nvinfo : EIATTR_EXIT_INSTR_OFFSETS
	.align		4
        /*0084*/ 	.byte	0x04, 0x1c
        /*0086*/ 	.short	(.L_1653 - .L_1652)


	//   ....[0]....
.L_1652:
        /*0088*/ 	.word	0x00005f90


	//----- nvinfo : EIATTR_MAX_THREADS
	.align		4
.L_1653:
        /*008c*/ 	.byte	0x04, 0x05
        /*008e*/ 	.short	(.L_1655 - .L_1654)
.L_1654:
        /*0090*/ 	.word	0x00000100
        /*0094*/ 	.word	0x00000001
        /*0098*/ 	.word	0x00000001


	//----- nvinfo : EIATTR_CBANK_PARAM_SIZE
	.align		4
.L_1655:
        /*009c*/ 	.byte	0x03, 0x19
        /*009e*/ 	.short	0x0128


	//----- nvinfo : EIATTR_PARAM_CBANK
	.align		4
        /*00a0*/ 	.byte	0x04, 0x0a
        /*00a2*/ 	.short	(.L_1657 - .L_1656)
	.align		4
.L_1656:
        /*00a4*/ 	.word	index@(.nv.constant0._ZN10layer_norm13ln_bwd_kernelINS_13Kernel_traitsI6__halfS2_S2_S2_fjLj6144ELj1ELj1ELj8ELj16ENS_18Kernel_traits_baseILj6144ES2_S2_S2_S2_fjLj256EEEEELb0ELb1ELb0ELb1EEEvNS_9BwdParamsE)
        /*00a8*/ 	.short	0x0380
        /*00aa*/ 	.short	0x0128


	//----- nvinfo : EIATTR_SW_WAR
	.align		4
.L_1657:
        /*00ac*/ 	.byte	0x04, 0x36
        /*00ae*/ 	.short	(.L_1659 - .L_1658)
.L_1658:
        /*00b0*/ 	.word	0x00000008
.L_1659:


//--------------------- .nv.info._ZN10layer_norm13ln_bwd_kernelINS_13Kernel_traitsI6__halfS2_S2_S2_fjLj6144ELj1ELj1ELj8ELj16ENS_18Kernel_traits_baseILj6144ES2_S2_S2_S2_fjLj256EEEEELb0ELb1ELb1ELb0EEEvNS_9BwdParamsE --------------------------
	.section	.nv.info._ZN10layer_norm13ln_bwd_kernelINS_13Kernel_traitsI6__halfS2_S2_S2_fjLj6144ELj1ELj1ELj8ELj16ENS_18Kernel_traits_baseILj6144ES2_S2_S2_S2_fjLj256EEEEELb0ELb1ELb1ELb0EEEvNS_9BwdParamsE,"",@"SHT_CUDA_INFO"
	.sectionflags	@""
	.align	4


	//----- nvinfo : EIATTR_CUDA_API_VERSION
	.align		4
        /*0000*/ 	.byte	0x04, 0x37
        /*0002*/ 	.short	(.L_1661 - .L_1660)
.L_1660:
        /*0004*/ 	.word	0x00000082


	//----- nvinfo : EIATTR_KPARAM_INFO
	.align		4
.L_1661:
        /*0008*/ 	.byte	0x04, 0x17
        /*000a*/ 	.short	(.L_1663 - .L_1662)
.L_1662:
        /*000c*/ 	.word	0x00000000
        /*0010*/ 	.short	0x0000
        /*0012*/ 	.short	0x0000
        /*0014*/ 	.byte	0x00, 0xf0, 0xa1, 0x04


	//----- nvinfo : EIATTR_SPARSE_MMA_MASK
	.align		4
.L_1663:
        /*0018*/ 	.byte	0x03, 0x50
        /*001a*/ 	.short	0x0000


	//----- nvinfo : EIATTR_MAXREG_COUNT
	.align		4
        /*001c*/ 	.byte	0x03, 0x1b
        /*001e*/ 	.short	0x00ff


	//----- nvinfo : EIATTR_NUM_BARRIERS
	.align		4
        /*0020*/ 	.byte	0x02, 0x4c
        /*0022*/ 	.byte	0x01
	.zero		1


	//----- nvinfo : EIATTR_MERCURY_ISA_VERSION
	.align		4
        /*0024*/ 	.byte	0x03, 0x5f
        /*0026*/ 	.short	0x0101


	//----- nvinfo : EIATTR_COOP_GROUP_MASK_REGIDS
	.align		4
        /*0028*/ 	.byte	0x04, 0x29
        /*002a*/ 	.short	(.L_1665 - .L_1664)


	//   ....[0]....
.L_1664:
        /*002c*/ 	.word	0xffffffff


	//   ....[1]....
        /*0030*/ 	.word	0xffffffff


	//   ....[2]....
        /*0034*/ 	.word	0xffffffff


	//   ....[3]....
        /*0038*/ 	.word	0xffffffff


	//   ....[4]....
        /*003c*/ 	.word	0xffffffff


	//   ....[5]....
        /*0040*/ 	.word	0xffffffff


	//   ....[6]....
        /*0044*/ 	.word	0xffffffff


	//   ....[7]....
        /*0048*/ 	.word	0xffffffff


	//   ....[8]....
        /*004c*/ 	.word	0xffffffff


	//   ....[9]....
        /*0050*/ 	.word	0xffffffff


	//----- nvinfo : EIATTR_COOP_GROUP_INSTR_OFFSETS
	.align		4
.L_1665:
        /*0054*/ 	.byte	0x04, 0x28
        /*0056*/ 	.short	(.L_1667 - .L_1666)


	//   ....[0]....
.L_1666:
        /*0058*/ 	.word	0x00001cc0


	//   ....[1]....
        /*005c*/ 	.word	0x00001ce0


	//   ....[2]....
        /*0060*/ 	.word	0x00001d20


	//   ....[3]....
        /*0064*/ 	.word	0x00001d30


	//   ....[4]....
        /*0068*/ 	.word	0x00001d70


	//   ....[5]....
        /*006c*/ 	.word	0x00001d80


	//   ....[6]....
        /*0070*/ 	.word	0x00001db0


	//   ....[7]....
        /*0074*/ 	.word	0x00001dc0


	//   ....[8]....
        /*0078*/ 	.word	0x00001df0


	//   ....[9]....
        /*007c*/ 	.word	0x00001e00


	//----- nvinfo : EIATTR_VRC_CTA_INIT_COUNT
	.align		4
.L_1667:
        /*0080*/ 	.byte	0x02, 0x4a
	.zero		1
	.zero		1


	//----- nvinfo : EIATTR_EXIT_INSTR_OFFSETS
	.align		4
        /*0084*/ 	.byte	0x04, 0x1c
        /*0086*/ 	.short	(.L_1669 - .L_1668)


	//   ....[0]....
.L_1668:
        /*0088*/ 	.word	0x000076f0


	//   ....[1]....
        /*008c*/ 	.word	0x000077c0


	//----- nvinfo : EIATTR_MAX_THREADS
	.align		4
.L_1669:
        /*0090*/ 	.byte	0x04, 0x05
        /*0092*/ 	.short	(.L_1671 - .L_1670)
.L_1670:
        /*0094*/ 	.word	0x00000100
        /*0098*/ 	.word	0x00000001
        /*009c*/ 	.word	0x00000001


	//----- nvinfo : EIATTR_CRS_STACK_SIZE
	.align		4
.L_1671:
        /*00a0*/ 	.byte	0x04, 0x1e
        /*00a2*/ 	.short	(.L_1673 - .L_1672)
.L_1672:
        /*00a4*/ 	.word	0x00000000


	//----- nvinfo : EIATTR_CBANK_PARAM_SIZE
	.align		4
.L_1673:
        /*00a8*/ 	.byte	0x03, 0x19
        /*00aa*/ 	.short	0x0128


	//----- nvinfo : EIATTR_PARAM_CBANK
	.align		4
        /*00ac*/ 	.byte	0x04, 0x0a
        /*00ae*/ 	.short	(.L_1675 - .L_1674)
	.align		4
.L_1674:
        /*00b0*/ 	.word	index@(.nv.constant0._ZN10layer_norm13ln_bwd_kernelINS_13Kernel_traitsI6__halfS2_S2_S2_fjLj6144ELj1ELj1ELj8ELj16ENS_18Kernel_traits_baseILj6144ES2_S2_S2_S2_fjLj256EEEEELb0ELb1ELb1ELb0EEEvNS_9BwdParamsE)
        /*00b4*/ 	.short	0x0380
        /*00b6*/ 	.short	0x0128


	//----- nvinfo : EIATTR_SW_WAR
	.align		4
.L_1675:
        /*00b8*/ 	.byte	0x04, 0x36
        /*00ba*/ 	.short	(.L_1677 - .L_1676)
.L_1676:
        /*00bc*/ 	.word	0x00000008
.L_1677:


//--------------------- .nv.info._ZN10layer_norm13ln_bwd_kernelINS_13Kernel_traitsI6__halfS2_S2_S2_fjLj6144ELj1ELj1ELj8ELj16ENS_18Kernel_traits_baseILj6144ES2_S2_S2_S2_fjLj256EEEEELb0ELb1ELb1ELb1EEEvNS_9BwdParamsE --------------------------
	.section	.nv.info._ZN10layer_norm13ln_bwd_kernelINS_13Kernel_traitsI6__halfS2_S2_S2_fjLj6144ELj1ELj1ELj8ELj16ENS_18Kernel_traits_baseILj6144ES2_S2_S2_S2_fjLj256EEEEELb0ELb1ELb1ELb1EEEvNS_9BwdParamsE,"",@"SHT_CUDA_INFO"
	.sectionflags	@""
	.align	4


	//----- nvinfo : EIATTR_CUDA_API_VERSION
	.align		4
        /*0000*/ 	.byte	0x04, 0x37
        /*0002*/ 	.short	(.L_1679 - .L_1678)
.L_1678:
        /*0004*/ 	.word	0x00000082


	//----- nvinfo : EIATTR_KPARAM_INFO
	.align		4
.L_1679:
        /*0008*/ 	.byte	0x04, 0x17
        /*000a*/ 	.short	(.L_1681 - .L_1680)
.L_1680:
        /*000c*/ 	.word	0x00000000
        /*0010*/ 	.short	0x0000
        /*0012*/ 	.short	0x0000
        /*0014*/ 	.byte	0x00, 0xf0, 0xa1, 0x04


	//----- nvinfo : EIATTR_SPARSE_MMA_MASK
	.align		4
.L_1681:
        /*0018*/ 	.byte	0x03, 0x50
        /*001a*/ 	.short	0x0000


	//----- nvinfo : EIATTR_MAXREG_COUNT
	.align		4
        /*001c*/ 	.byte	0x03, 0x1b
        /*001e*/ 	.short	0x00ff


	//----- nvinfo : EIATTR_NUM_BARRIERS
	.align		4
        /*0020*/ 	.byte	0x02, 0x4c
        /*0022*/ 	.byte	0x01
	.zero		1


	//----- nvinfo : EIATTR_MERCURY_ISA_VERSION
	.align		4
        /*0024*/ 	.byte	0x03, 0x5f
        /*0026*/ 	.short	0x0101


	//----- nvinfo : EIATTR_COOP_GROUP_MASK_REGIDS
	.align		4
        /*0028*/ 	.byte	0x04, 0x29
        /*002a*/ 	.short	(.L_1683 - .L_1682)


	//   ....[0]....
.L_1682:
        /*002c*/ 	.word	0xffffffff


	//   ....[1]....
        /*0030*/ 	.word	0xffffffff


	//   ....[2]....
        /*0034*/ 	.word	0xffffffff


	//   ....[3]....
        /*0038*/ 	.word	0xffffffff


	//   ....[4]....
        /*003c*/ 	.word	0xffffffff


	//   ....[5]....
        /*0040*/ 	.word	0xffffffff


	//   ....[6]....
        /*0044*/ 	.word	0xffffffff


	//   ....[7]....
        /*0048*/ 	.word	0xffffffff


	//   ....[8]....
        /*004c*/ 	.word	0xffffffff


	//   ....[9]....
        /*0050*/ 	.word	0xffffffff


	//----- nvinfo : EIATTR_COOP_GROUP_INSTR_OFFSETS
	.align		4
.L_1683:
        /*0054*/ 	.byte	0x04, 0x28
        /*0056*/ 	.short	(.L_1685 - .L_1684)


	//   ....[0]....
.L_1684:
        /*0058*/ 	.word	0x00001790


	//   ....[1]....
        /*005c*/ 	.word	0x000017d0


	//   ....[2]....
        /*0060*/ 	.word	0x00001820


	//   ....[3]....
        /*0064*/ 	.word	0x00001830


	//   ....[4]....
        /*0068*/ 	.word	0x00001870


	//   ....[5]....
        /*006c*/ 	.word	0x00001890


	//   ....[6]....
        /*0070*/ 	.word	0x00001900


	//   ....[7]....
        /*0074*/ 	.word	0x00001910


	//   ....[8]....
        /*0078*/ 	.word	0x00001940


	//   ....[9]....
        /*007c*/ 	.word	0x00001960


	//----- nvinfo : EIATTR_VRC_CTA_INIT_COUNT
	.align		4
.L_1685:
        /*0080*/ 	.byte	0x02, 0x4a
	.zero		1
	.zero		1


	//----- nvinfo : EIATTR_EXIT_INSTR_OFFSETS
	.align		4
        /*0084*/ 	.byte	0x04, 0x1c
        /*0086*/ 	.short	(.L_1687 - .L_1686)


	//   ....[0]....
.L_1686:
        /*0088*/ 	.word	0x00006fd0


	//----- nvinfo : EIATTR_MAX_THREADS
	.align		4
.L_1687:
        /*008c*/ 	.byte	0x04, 0x05
        /*008e*/ 	.short	(.L_1689 - .L_1688)
.L_1688:
        /*0090*/ 	.word	0x00000100
        /*0094*/ 	.word	0x00000001
        /*0098*/ 	.word	0x00000001


	//----- nvinfo : EIATTR_CRS_STACK_SIZE
	.align		4
.L_1689:
        /*009c*/ 	.byte	0x04, 0x1e
        /*009e*/ 	.short	(.L_1691 - .L_1690)
.L_1690:
        /*00a0*/ 	.word	0x00000000


	//----- nvinfo : EIATTR_CBANK_PARAM_SIZE
	.align		4
.L_1691:
        /*00a4*/ 	.byte	0x03, 0x19
        /*00a6*/ 	.short	0x0128


	//----- nvinfo : EIATTR_PARAM_CBANK
	.align		4
        /*00a8*/ 	.byte	0x04, 0x0a
        /*00aa*/ 	.short	(.L_1693 - .L_1692)
	.align		4
.L_1692:
        /*00ac*/ 	.word	index@(.nv.constant0._ZN10layer_norm13ln_bwd_kernelINS_13Kernel_traitsI6__halfS2_S2_S2_fjLj6144ELj1ELj1ELj8ELj16ENS_18Kernel_traits_baseILj6144ES2_S2_S2_S2_fjLj256EEEEELb0ELb1ELb1ELb1EEEvNS_9BwdParamsE)
        /*00b0*/ 	.short	0x0380
        /*00b2*/ 	.short	0x0128


	//----- nvinfo : EIATTR_SW_WAR
	.align		4
.L_1693:
        /*00b4*/ 	.byte	0x04, 0x36
        /*00b6*/ 	.short	(.L_1695 - .L_1694)
.L_1694:
        /*00b8*/ 	.word	0x00000008
.L_1695:


//--------------------- .nv.info._ZN10layer_norm13ln_bwd_kernelINS_13Kernel_traitsI6__halfS2_S2_S2_fjLj6144ELj1ELj1ELj8ELj16ENS_18Kernel_traits_baseILj6144ES2_S2_S2_S2_fjLj256EEEEELb1ELb0ELb0ELb0EEEvNS_9BwdParamsE --------------------------
	.section	.nv.info._ZN10layer_norm13ln_bwd_kernelINS_13Kernel_traitsI6__halfS2_S2_S2_fjLj6144ELj1ELj1ELj8ELj16ENS_18Kernel_traits_baseILj6144ES2_S2_S2_S2_fjLj256EEEEELb1ELb0ELb0ELb0EEEvNS_9BwdParamsE,"",@"SHT_CUDA_INFO"
	.sectionflags	@""
	.align	4


	//----- nvinfo : EIATTR_CUDA_API_VERSION
	.align		4
        /*0000*/ 	.byte	0x04, 0x37
        /*0002*/ 	.short	(.L_1697 - .L_1696)
.L_1696:
        /*0004*/ 	.word	0x00000082


	//----- nvinfo : EIATTR_KPARAM_INFO
	.align		4
.L_1697:
        /*0008*/ 	.byte	0x04, 0x17
        /*000a*/ 	.short	(.L_1699 - .L_1698)
.L_1698:
        /*000c*/ 	.word	0x00000000
        /*0010*/ 	.short	0x0000
        /*0012*/ 	.short	0x0000
        /*0014*/ 	.byte	0x00, 0xf0, 0xa1, 0x04


	//----- nvinfo : EIATTR_SPARSE_MMA_MASK
	.align		4
.L_1699:
        /*0018*/ 	.byte	0x03, 0x50
        /*001a*/ 	.short	0x0000


	//----- nvinfo : EIATTR_MAXREG_COUNT
	.align		4
        /*001c*/ 	.byte	0x03, 0x1b
        /*001e*/ 	.short	0x00ff


	//----- nvinfo : EIATTR_NUM_BARRIERS
	.align		4
        /*0020*/ 	.byte	0x02, 0x4c
        /*0022*/ 	.byte	0x01
	.zero		1


	//----- nvinfo : EIATTR_MERCURY_ISA_VERSION
	.align		4
        /*0024*/ 	.byte	0x03, 0x5f
        /*0026*/ 	.short	0x0101


	//----- nvinfo : EIATTR_COOP_GROUP_MASK_REGIDS
	.align		4
        /*0028*/ 	.byte	0x04, 0x29
        /*002a*/ 	.short	(.L_1701 - .L_1700)


	//   ....[0]....
.L_1700:
        /*002c*/ 	.word	0xffffffff


	//   ....[1]....
        /*0030*/ 	.word	0xffffffff


	//   ....[2]....
        /*0034*/ 	.word	0xffffffff


	//   ....[3]....
        /*0038*/ 	.word	0xffffffff


	//   ....[4]....
        /*003c*/ 	.word	0xffffffff


	//   ....[5]....
        /*0040*/ 	.word	0xffffffff


	//   ....[6]....
        /*0044*/ 	.word	0xffffffff


	//   ....[7]....
        /*0048*/ 	.word	0xffffffff


	//   ....[8]....
        /*004c*/ 	.word	0xffffffff


	//   ....[9]....
        /*0050*/ 	.word	0xffffffff


	//----- nvinfo : EIATTR_COOP_GROUP_INSTR_OFFSETS
	.align		4
.L_1701:
        /*0054*/ 	.byte	0x04, 0x28
        /*0056*/ 	.short	(.L_1703 - .L_1702)


	//   ....[0]....
.L_1702:
        /*0058*/ 	.word	0x00001920


	//   ....[1]....
        /*005c*/ 	.word	0x00001950


	//   ....[2]....
        /*0060*/ 	.word	0x00001980


	//   ....[3]....
        /*0064*/ 	.word	0x00001990


	//   ....[4]....
        /*0068*/ 	.word	0x000019c0


	//   ....[5]....
        /*006c*/ 	.word	0x000019d0


	//   ....[6]....
        /*0070*/ 	.word	0x00001a00


	//   ....[7]....
        /*0074*/ 	.word	0x00001a10


	//   ....[8]....
        /*0078*/ 	.word	0x00001a40


	//   ....[9]....
        /*007c*/ 	.word	0x00001a50


	//----- nvinfo : EIATTR_VRC_CTA_INIT_COUNT
	.align		4
.L_1703:
        /*0080*/ 	.byte	0x02, 0x4a
	.zero		1
	.zero		1


	//----- nvinfo : EIATTR_EXIT_INSTR_OFFSETS
	.align		4
        /*0084*/ 	.byte	0x04, 0x1c
        /*0086*/ 	.short	(.L_1705 - .L_1704)


	//   ....[0]....
.L_1704:
        /*0088*/ 	.word	0x00005730


	//   ....[1]....
        /*008c*/ 	.word	0x000057d0


	//----- nvinfo : EIATTR_MAX_THREADS
	.align		4
.L_1705:
        /*0090*/ 	.byte	0x04, 0x05
        /*0092*/ 	.short	(.L_1707 - .L_1706)
.L_1706:
        /*0094*/ 	.word	0x00000100
        /*0098*/ 	.word	0x00000001
        /*009c*/ 	.word	0x00000001


	//----- nvinfo : EIATTR_CRS_STACK_SIZE
	.align		4
.L_1707:
        /*00a0*/ 	.byte	0x04, 0x1e
        /*00a2*/ 	.short	(.L_1709 - .L_1708)
.L_1708:
        /*00a4*/ 	.word	0x00000000


	//----- nvinfo : EIATTR_CBANK_PARAM_SIZE
	.align		4
.L_1709:
        /*00a8*/ 	.byte	0x03, 0x19
        /*00aa*/ 	.short	0x0128


	//----- nvinfo : EIATTR_PARAM_CBANK
	.align		4
        /*00ac*/ 	.byte	0x04, 0x0a
        /*00ae*/ 	.short	(.L_1711 - .L_1710)
	.align		4
.L_1710:
        /*00b0*/ 	.word	index@(.nv.constant0._ZN10layer_norm13ln_bwd_kernelINS_13Kernel_traitsI6__halfS2_S2_S2_fjLj6144ELj1ELj1ELj8ELj16ENS_18Kernel_traits_baseILj6144ES2_S2_S2_S2_fjLj256EEEEELb1ELb0ELb0ELb0EEEvNS_9BwdParamsE)
        /*00b4*/ 	.short	0x0380
        /*00b6*/ 	.short	0x0128


	//----- nvinfo : EIATTR_SW_WAR
	.align		4
.L_1711:
        /*00b8*/ 	.byte	0x04, 0x36
        /*00ba*/ 	.short	(.L_1713 - .L_1712)
.L_1712:
        /*00bc*/ 	.word	0x00000008
.L_1713:


//--------------------- .nv.info._ZN10layer_norm13ln_bwd_kernelINS_13Kernel_traitsI6__halfS2_S2_S2_fjLj6144ELj1ELj1ELj8ELj16ENS_18Kernel_traits_baseILj6144ES2_S2_S2_S2_fjLj256EEEEELb1ELb0ELb0ELb1EEEvNS_9BwdParamsE --------------------------
	.section	.nv.info._ZN10layer_norm13ln_bwd_kernelINS_13Kernel_traitsI6__halfS2_S2_S2_fjLj6144ELj1ELj1ELj8ELj16ENS_18Kernel_traits_baseILj6144ES2_S2_S2_S2_fjLj256EEEEELb1ELb0ELb0ELb1EEEvNS_9BwdParamsE,"",@"SHT_CUDA_INFO"
	.sectionflags	@""
	.align	4


	//----- nvinfo : EIATTR_CUDA_API_VERSION
	.align		4
        /*0000*/ 	.byte	0x04, 0x37
        /*0002*/ 	.short	(.L_1715 - .L_1714)
.L_1714:
        /*0004*/ 	.word	0x00000082


	//----- nvinfo : EIATTR_KPARAM_INFO
	.align		4
.L_1715:
        /*0008*/ 	.byte	0x04, 0x17
        /*000a*/ 	.short	(.L_1717 - .L_1716)
.L_1716:
        /*000c*/ 	.word	0x00000000
        /*0010*/ 	.short	0x0000
        /*0012*/ 	.short	0x0000
        /*0014*/ 	.byte	0x00, 0xf0, 0xa1, 0x04


	//----- nvinfo : EIATTR_SPARSE_MMA_MASK
	.align		4
.L_1717:
        /*0018*/ 	.byte	0x03, 0x50
        /*001a*/ 	.short	0x0000


	//----- nvinfo : EIATTR_MAXREG_COUNT
	.align		4
        /*001c*/ 	.byte	0x03, 0x1b
        /*001e*/ 	.short	0x00ff


	//----- nvinfo : EIATTR_NUM_BARRIERS
	.align		4
        /*0020*/ 	.byte	0x02, 0x4c
        /*0022*/ 	.byte	0x01
	.zero		1


	//----- nvinfo : EIATTR_MERCURY_ISA_VERSION
	.align		4
        /*0024*/ 	.byte	0x03, 0x5f
        /*0026*/ 	.short	0x0101


	//----- nvinfo : EIATTR_COOP_GROUP_MASK_REGIDS
	.align		4
        /*0028*/ 	.byte	0x04, 0x29
        /*002a*/ 	.short	(.L_1719 - .L_1718)


	//   ....[0]....
.L_1718:
        /*002c*/ 	.word	0xffffffff


	//   ....[1]....
        /*0030*/ 	.word	0xffffffff


	//   ....[2]....
        /*0034*/ 	.word	0xffffffff


	//   ....[3]....
        /*0038*/ 	.word	0xffffffff


	//   ....[4]....
        /*003c*/ 	.word	0xffffffff


	//   ....[5]....
        /*0040*/ 	.word	0xffffffff


	//   ....[6]....
        /*0044*/ 	.word	0xffffffff


	//   ....[7]....
        /*0048*/ 	.word	0xffffffff


	//   ....[8]....
        /*004c*/ 	.word	0xffffffff


	//   ....[9]....
        /*0050*/ 	.word	0xffffffff


	//----- nvinfo : EIATTR_COOP_GROUP_INSTR_OFFSETS
	.align		4
.L_1719:
        /*0054*/ 	.byte	0x04, 0x28
        /*0056*/ 	.short	(.L_1721 - .L_1720)


	//   ....[0]....
.L_1720:
        /*0058*/ 	.word	0x000013b0


	//   ....[1]....
        /*005c*/ 	.word	0x00001470


	//   ....[2]....
        /*0060*/ 	.word	0x00001480


	//   ....[3]....
        /*0064*/ 	.word	0x000014b0


	//   ....[4]....
        /*0068*/ 	.word	0x000014c0


	//   ....[5]....
        /*006c*/ 	.word	0x000014e0


	//   ....[6]....
        /*0070*/ 	.word	0x00001530


	//   ....[7]....
        /*0074*/ 	.word	0x00001540


	//   ....[8]....
        /*0078*/ 	.word	0x000015a0


	//   ....[9]....
        /*007c*/ 	.word	0x000015b0


	//----- nvinfo : EIATTR_VRC_CTA_INIT_COUNT
	.align		4
.L_1721:
        /*0080*/ 	.byte	0x02, 0x4a
	.zero		1
	.zero		1


	//----- nvinfo : EIATTR_EXIT_INSTR_OFFSETS
	.align		4
        /*0084*/ 	.byte	0x04, 0x1c
        /*0086*/ 	.short	(.L_1723 - .L_1722)


	//   ....[0]....
.L_1722:
        /*0088*/ 	.word	0x00005240


	//----- nvinfo : EIATTR_MAX_THREADS
	.align		4
.L_1723:
        /*008c*/ 	.byte	0x04, 0x05
        /*008e*/ 	.short	(.L_1725 - .L_1724)
.L_1724:
        /*0090*/ 	.word	0x00000100
        /*0094*/ 	.word	0x00000001
        /*0098*/ 	.word	0x00000001


	//----- nvinfo : EIATTR_CBANK_PARAM_SIZE
	.align		4
.L_1725:
        /*009c*/ 	.byte	0x03, 0x19
        /*009e*/ 	.short	0x0128


	//----- nvinfo : EIATTR_PARAM_CBANK
	.align		4
        /*00a0*/ 	.byte	0x04, 0x0a
        /*00a2*/ 	.short	(.L_1727 - .L_1726)
	.align		4
.L_1726:
        /*00a4*/ 	.word	index@(.nv.constant0._ZN10layer_norm13ln_bwd_kernelINS_13Kernel_traitsI6__halfS2_S2_S2_fjLj6144ELj1ELj1ELj8ELj16ENS_18Kernel_traits_baseILj6144ES2_S2_S2_S2_fjLj256EEEEELb1ELb0ELb0ELb1EEEvNS_9BwdParamsE)
        /*00a8*/ 	.short	0x0380
        /*00aa*/ 	.short	0x0128


	//----- nvinfo : EIATTR_SW_WAR
	.align		4
.L_1727:
        /*00ac*/ 	.byte	0x04, 0x36
        /*00ae*/ 	.short	(.L_1729 - .L_1728)
.L_1728:
        /*00b0*/ 	.word	0x00000008
.L_1729:


//--------------------- .nv.info._ZN10layer_norm22ln_bwd_finalize_kernelINS_22Kernel_traits_finalizeILj6144E6__halfS2_S2_S2_fjLb0ELj1024ELj4ENS_18Kernel_traits_baseILj6144ES2_S2_S2_S2_fjLj1024EEEEELb0ELb0EEEvNS_9BwdParamsE --------------------------
	.section	.nv.info._ZN10layer_norm22ln_bwd_finalize_kernelINS_22Kernel_traits_finalizeILj6144E6__halfS2_S2_S2_fjLb0ELj1024ELj4ENS_18Kernel_traits_baseILj6144ES2_S2_S2_S2_fjLj1024EEEEELb0ELb0EEEvNS_9BwdParamsE,"",@"SHT_CUDA_INFO"
	.sectionflags	@""
	.align	4


	//----- nvinfo : EIATTR_CUDA_API_VERSION
	.align		4
        /*0000*/ 	.byte	0x04, 0x37
        /*0002*/ 	.short	(.L_1731 - .L_1730)
.L_1730:
        /*0004*/ 	.word	0x00000082


	//----- nvinfo : EIATTR_KPARAM_INFO
	.align		4
.L_1731:
        /*0008*/ 	.byte	0x04, 0x17
        /*000a*/ 	.short	(.L_1733 - .L_1732)
.L_1732:
        /*000c*/ 	.word	0x00000000
        /*0010*/ 	.short	0x0000
        /*0012*/ 	.short	0x0000
        /*0014*/ 	.byte	0x00, 0xf0, 0xa1, 0x04


	//----- nvinfo : EIATTR_SPARSE_MMA_MASK
	.align		4
.L_1733:
        /*0018*/ 	.byte	0x03, 0x50
        /*001a*/ 	.short	0x0000


	//----- nvinfo : EIATTR_MAXREG_COUNT
	.align		4
        /*001c*/ 	.byte	0x03, 0x1b
        /*001e*/ 	.short	0x0040


	//----- nvinfo : EIATTR_NUM_BARRIERS
	.align		4
        /*0020*/ 	.byte	0x02, 0x4c
        /*0022*/ 	.byte	0x01
	.zero		1


	//----- nvinfo : EIATTR_MERCURY_ISA_VERSION
	.align		4
        /*0024*/ 	.byte	0x03, 0x5f
        /*0026*/ 	.short	0x0101


	//----- nvinfo : EIATTR_COOP_GROUP_MASK_REGIDS
	.align		4
        /*0028*/ 	.byte	0x04, 0x29
        /*002a*/ 	.short	(.L_1735 - .L_1734)


	//   ....[0]....
.L_1734:
        /*002c*/ 	.word	0xffffffff


	//   ....[1]....
        /*0030*/ 	.word	0xffffffff


	//   ....[2]....
        /*0034*/ 	.word	0xffffffff


	//   ....[3]....
        /*0038*/ 	.word	0xffffffff


	//   ....[4]....
        /*003c*/ 	.word	0xffffffff


	//   ....[5]....
        /*0040*/ 	.word	0xffffffff


	//   ....[6]....
        /*0044*/ 	.word	0xffffffff


	//   ....[7]....
        /*0048*/ 	.word	0xffffffff


	//   ....[8]....
        /*004c*/ 	.word	0xffffffff


	//   ....[9]....
        /*0050*/ 	.word	0xffffffff


	//----- nvinfo : EIATTR_COOP_GROUP_INSTR_OFFSETS
	.align		4
.L_1735:
        /*0054*/ 	.byte	0x04, 0x28
        /*0056*/ 	.short	(.L_1737 - .L_1736)


	//   ....[0]....
.L_1736:
        /*0058*/ 	.word	0x00001540


	//   ....[1]....
        /*005c*/ 	.word	0x00001550


	//   ....[2]....
        /*0060*/ 	.word	0x00001580


	//   ....[3]....
        /*0064*/ 	.word	0x00001590


	//   ....[4]....
        /*0068*/ 	.word	0x000015c0


	//   ....[5]....
        /*006c*/ 	.word	0x000015d0


	//   ....[6]....
        /*0070*/ 	.word	0x00001610


	//   ....[7]....
        /*0074*/ 	.word	0x00001630


	//   ....[8]....
        /*0078*/ 	.word	0x00001680


	//   ....[9]....
        /*007c*/ 	.word	0x00001690


	//----- nvinfo : EIATTR_VRC_CTA_INIT_COUNT
	.align		4
.L_1737:
        /*0080*/ 	.byte	0x02, 0x4a
	.zero		1
	.zero		1


	//----- nvinfo : EIATTR_EXIT_INSTR_OFFSETS
	.align		4
        /*0084*/ 	.byte	0x04, 0x1c
        /*0086*/ 	.short	(.L_1739 - .L_1738)


	//   ....[0]....
.L_1738:
        /*0088*/ 	.word	0x00000060


	//   ....[1]....
        /*008c*/ 	.word	0x000016f0


	//   ....[2]....
        /*0090*/ 	.word	0x00001720


	//   ....[3]....
        /*0094*/ 	.word	0x000017e0


	//----- nvinfo : EIATTR_MAX_THREADS
	.align		4
.L_1739:
        /*0098*/ 	.byte	0x04, 0x05
        /*009a*/ 	.short	(.L_1741 - .L_1740)
.L_1740:
        /*009c*/ 	.word	0x00000400
        /*00a0*/ 	.word	0x00000001
        /*00a4*/ 	.word	0x00000001


	//----- nvinfo : EIATTR_CRS_STACK_SIZE
	.align		4
.L_1741:
        /*00a8*/ 	.byte	0x04, 0x1e
        /*00aa*/ 	.short	(.L_1743 - .L_1742)
.L_1742:
        /*00ac*/ 	.word	0x00000000


	//----- nvinfo : EIATTR_CBANK_PARAM_SIZE
	.align		4
.L_1743:
        /*00b0*/ 	.byte	0x03, 0x19
        /*00b2*/ 	.short	0x0128


	//----- nvinfo : EIATTR_PARAM_CBANK
	.align		4
        /*00b4*/ 	.byte	0x04, 0x0a
        /*00b6*/ 	.short	(.L_1745 - .L_1744)
	.align		4
.L_1744:
        /*00b8*/ 	.word	index@(.nv.constant0._ZN10layer_norm22ln_bwd_finalize_kernelINS_22Kernel_traits_finalizeILj6144E6__halfS2_S2_S2_fjLb0ELj1024ELj4ENS_18Kernel_traits_baseILj6144ES2_S2_S2_S2_fjLj1024EEEEELb0ELb0EEEvNS_9BwdParamsE)
        /*00bc*/ 	.short	0x0380
        /*00be*/ 	.short	0x0128


	//----- nvinfo : EIATTR_SW_WAR
	.align		4
.L_1745:
        /*00c0*/ 	.byte	0x04, 0x36
        /*00c2*/ 	.short	(.L_1747 - .L_1746)
.L_1746:
        /*00c4*/ 	.word	0x00000008
.L_1747:


//--------------------- .nv.info._ZN10layer_norm13ln_bwd_kernelINS_13Kernel_traitsI6__halfS2_S2_S2_fjLj6144ELj1ELj1ELj8ELj16ENS_18Kernel_traits_baseILj6144ES2_S2_S2_S2_fjLj256EEEEELb1ELb0ELb1ELb0EEEvNS_9BwdParamsE --------------------------
	.section	.nv.info._ZN10layer_norm13ln_bwd_kernelINS_13Kernel_traitsI6__halfS2_S2_S2_fjLj6144ELj1ELj1ELj8ELj16ENS_18Kernel_traits_baseILj6144ES2_S2_S2_S2_fjLj256EEEEELb1ELb0ELb1ELb0EEEvNS_9BwdParamsE,"",@"SHT_CUDA_INFO"
	.sectionflags	@""
	.align	4


	//----- nvinfo : EIATTR_CUDA_API_VERSION
	.align		4
        /*0000*/ 	.byte	0x04, 0x37
        /*0002*/ 	.short	(.L_1749 - .L_1748)
.L_1748:
        /*0004*/ 	.word	0x00000082


	//----- nvinfo : EIATTR_KPARAM_INFO
	.align		4
.L_1749:
        /*0008*/ 	.byte	0x04, 0x17
        /*000a*/ 	.short	(.L_1751 - .L_1750)
.L_1750:
        /*000c*/ 	.word	0x00000000
        /*0010*/ 	.short	0x0000
        /*0012*/ 	.short	0x0000
        /*0014*/ 	.byte	0x00, 0xf0, 0xa1, 0x04


	//----- nvinfo : EIATTR_SPARSE_MMA_MASK
	.align		4
.L_1751:
        /*0018*/ 	.byte	0x03, 0x50
        /*001a*/ 	.short	0x0000


	//----- nvinfo : EIATTR_MAXREG_COUNT
	.align		4
        /*001c*/ 	.byte	0x03, 0x1b
        /*001e*/ 	.short	0x00ff


	//----- nvinfo : EIATTR_NUM_BARRIERS
	.align		4
        /*0020*/ 	.byte	0x02, 0x4c
        /*0022*/ 	.byte	0x01
	.zero		1


	//----- nvinfo : EIATTR_MERCURY_ISA_VERSION
	.align		4
        /*0024*/ 	.byte	0x03, 0x5f
        /*0026*/ 	.short	0x0101


	//----- nvinfo : EIATTR_COOP_GROUP_MASK_REGIDS
	.align		4
        /*0028*/ 	.byte	0x04, 0x29
        /*002a*/ 	.short	(.L_1753 - .L_1752)


	//   ....[0]....
.L_1752:
        /*002c*/ 	.word	0xffffffff


	//   ....[1]....
        /*0030*/ 	.word	0xffffffff


	//   ....[2]....
        /*0034*/ 	.word	0xffffffff


	//   ....[3]....
        /*0038*/ 	.word	0xffffffff


	//   ....[4]....
        /*003c*/ 	.word	0xffffffff


	//   ....[5]....
        /*0040*/ 	.word	0xffffffff


	//   ....[6]....
        /*0044*/ 	.word	0xffffffff


	//   ....[7]....
        /*0048*/ 	.word	0xffffffff


	//   ....[8]....
        /*004c*/ 	.word	0xffffffff


	//   ....[9]....
        /*0050*/ 	.word	0xffffffff


	//----- nvinfo : EIATTR_COOP_GROUP_INSTR_OFFSETS
	.align		4
.L_1753:
        /*0054*/ 	.byte	0x04, 0x28
        /*0056*/ 	.short	(.L_1755 - .L_1754)


	//   ....[0]....
.L_1754:
        /*0058*/ 	.word	0x00001de0


	//   ....[1]....
        /*005c*/ 	.word	0x00001e00


	//   ....[2]....
        /*0060*/ 	.word	0x00001e40


	//   ....[3]....
        /*0064*/ 	.word	0x00001e50


	//   ....[4]....
        /*0068*/ 	.word	0x00001e90


	//   ....[5]....
        /*006c*/ 	.word	0x00001ea0


	//   ....[6]....
        /*0070*/ 	.word	0x00001ed0


	//   ....[7]....
        /*0074*/ 	.word	0x00001ee0


	//   ....[8]....
        /*0078*/ 	.word	0x00001f10


	//   ....[9]....
        /*007c*/ 	.word	0x00001f20


	//----- nvinfo : EIATTR_VRC_CTA_INIT_COUNT
	.align		4
.L_1755:
        /*0080*/ 	.byte	0x02, 0x4a
	.zero		1
	.zero		1


	//----- nvinfo : EIATTR_EXIT_INSTR_OFFSETS
	.align		4
        /*0084*/ 	.byte	0x04, 0x1c
        /*0086*/ 	.short	(.L_1757 - .L_1756)


	//   ....[0]....
.L_1756:
        /*0088*/ 	.word	0x00006f40


	//   ....[1]....
        /*008c*/ 	.word	0x00006fe0


	//----- nvinfo : EIATTR_MAX_THREADS
	.align		4
.L_1757:
        /*0090*/ 	.byte	0x04, 0x05
        /*0092*/ 	.short	(.L_1759 - .L_1758)
.L_1758:
        /*0094*/ 	.word	0x00000100
        /*0098*/ 	.word	0x00000001
        /*009c*/ 	.word	0x00000001


	//----- nvinfo : EIATTR_CRS_STACK_SIZE
	.align		4
.L_1759:
        /*00a0*/ 	.byte	0x04, 0x1e
        /*00a2*/ 	.short	(.L_1761 - .L_1760)
.L_1760:
        /*00a4*/ 	.word	0x00000000


	//----- nvinfo : EIATTR_CBANK_PARAM_SIZE
	.align		4
.L_1761:
        /*00a8*/ 	.byte	0x03, 0x19
        /*00aa*/ 	.short	0x0128


	//----- nvinfo : EIATTR_PARAM_CBANK
	.align		4
        /*00ac*/ 	.byte	0x04, 0x0a
        /*00ae*/ 	.short	(.L_1763 - .L_1762)
	.align		4
.L_1762:
        /*00b0*/ 	.word	index@(.nv.constant0._ZN10layer_norm13ln_bwd_kernelINS_13Kernel_traitsI6__halfS2_S2_S2_fjLj6144ELj1ELj1ELj8ELj16ENS_18Kernel_traits_baseILj6144ES2_S2_S2_S2_fjLj256EEEEELb1ELb0ELb1ELb0EEEvNS_9BwdParamsE)
        /*00b4*/ 	.short	0x0380
        /*00b6*/ 	.short	0x0128


	//----- nvinfo : EIATTR_SW_WAR
	.align		4
.L_1763:
        /*00b8*/ 	.byte	0x04, 0x36
        /*00ba*/ 	.short	(.L_1765 - .L_1764)
.L_1764:
        /*00bc*/ 	.word	0x00000008
.L_1765:


//--------------------- .nv.info._ZN10layer_norm22ln_bwd_finalize_kernelINS_22Kernel_traits_finalizeILj6144E6__halfS2_S2_S2_fjLb0ELj1024ELj4ENS_18Kernel_traits_baseILj6144ES2_S2_S2_S2_fjLj1024EEEEELb0ELb1EEEvNS_9BwdParamsE --------------------------
	.section	.nv.info._ZN10layer_norm22ln_bwd_finalize_kernelINS_22Kernel_traits_finalizeILj6144E6__halfS2_S2_S2_fjLb0ELj1024ELj4ENS_18Kernel_traits_baseILj6144ES2_S2_S2_S2_fjLj1024EEEEELb0ELb1EEEvNS_9BwdParamsE,"",@"SHT_CUDA_INFO"
	.sectionflags	@""
	.align	4


	//----- nvinfo : EIATTR_CUDA_API_VERSION
	.align		4
        /*0000*/ 	.byte	0x04, 0x37
        /*0002*/ 	.short	(.L_1767 - .L_1766)
.L_1766:
        /*0004*/ 	.word	0x00000082


	//----- nvinfo : EIATTR_KPARAM_INFO
	.align		4
.L_1767:
        /*0008*/ 	.byte	0x04, 0x17
        /*000a*/ 	.short	(.L_1769 - .L_1768)
.L_1768:
        /*000c*/ 	.word	0x00000000
        /*0010*/ 	.short	0x0000
        /*0012*/ 	.short	0x0000
        /*0014*/ 	.byte	0x00, 0xf0, 0xa1, 0x04


	//----- nvinfo : EIATTR_SPARSE_MMA_MASK
	.align		4
.L_1769:
        /*0018*/ 	.byte	0x03, 0x50
        /*001a*/ 	.short	0x0000


	//----- nvinfo : EIATTR_MAXREG_COUNT
	.align		4
        /*001c*/ 	.byte	0x03, 0x1b
        /*001e*/ 	.short	0x0040


	//----- nvinfo : EIATTR_NUM_BARRIERS
	.align		4
        /*0020*/ 	.byte	0x02, 0x4c
        /*0022*/ 	.byte	0x01
	.zero		1


	//----- nvinfo : EIATTR_MERCURY_ISA_VERSION
	.align		4
        /*0024*/ 	.byte	0x03, 0x5f
        /*0026*/ 	.short	0x0101


	//----- nvinfo : EIATTR_COOP_GROUP_MASK_REGIDS
	.align		4
        /*0028*/ 	.byte	0x04, 0x29
        /*002a*/ 	.short	(.L_1771 - .L_1770)


	//   ....[0]....
.L_1770:
        /*002c*/ 	.word	0xffffffff


	//   ....[1]....
        /*0030*/ 	.word	0xffffffff


	//   ....[2]....
        /*0034*/ 	.word	0xffffffff


	//   ....[3]....
        /*0038*/ 	.word	0xffffffff


	//   ....[4]....
        /*003c*/ 	.word	0xffffffff


	//   ....[5]....
        /*0040*/ 	.word	0xffffffff


	//   ....[6]....
        /*0044*/ 	.word	0xffffffff


	//   ....[7]....
        /*0048*/ 	.word	0xffffffff


	//   ....[8]....
        /*004c*/ 	.word	0xffffffff


	//   ....[9]....
        /*0050*/ 	.word	0xffffffff


	//----- nvinfo : EIATTR_COOP_GROUP_INSTR_OFFSETS
	.align		4
.L_1771:
        /*0054*/ 	.byte	0x04, 0x28
        /*0056*/ 	.short	(.L_1773 - .L_1772)


	//   ....[0]....
.L_1772:
        /*0058*/ 	.word	0x00001560


	//   ....[1]....
        /*005c*/ 	.word	0x00001570


	//   ....[2]....
        /*0060*/ 	.word	0x000015a0


	//   ....[3]....
        /*0064*/ 	.word	0x000015b0


	//   ....[4]....
        /*0068*/ 	.word	0x000015e0


	//   ....[5]....
        /*006c*/ 	.word	0x000015f0


	//   ....[6]....
        /*0070*/ 	.word	0x00001620


	//   ....[7]....
        /*0074*/ 	.word	0x00001640


	//   ....[8]....
        /*0078*/ 	.word	0x00001670


	//   ....[9]....
        /*007c*/ 	.word	0x00001680


	//----- nvinfo : EIATTR_VRC_CTA_INIT_COUNT
	.align		4
.L_1773:
        /*0080*/ 	.byte	0x02, 0x4a
	.zero		1
	.zero		1


	//----- nvinfo : EIATTR_EXIT_INSTR_OFFSETS
	.align		4
        /*0084*/ 	.byte	0x04, 0x1c
        /*0086*/ 	.short	(.L_1775 - .L_1774)


	//   ....[0]....
.L_1774:
        /*0088*/ 	.word	0x00000060


	//   ....[1]....
        /*008c*/ 	.word	0x000016e0


	//   ....[2]....
        /*0090*/ 	.word	0x000017d0


	//----- nvinfo : EIATTR_MAX_THREADS
	.align		4
.L_1775:
        /*0094*/ 	.byte	0x04, 0x05
        /*0096*/ 	.short	(.L_1777 - .L_1776)
.L_1776:
        /*0098*/ 	.word	0x00000400
        /*009c*/ 	.word	0x00000001
        /*00a0*/ 	.word	0x00000001


	//----- nvinfo : EIATTR_CRS_STACK_SIZE
	.align		4
.L_1777:
        /*00a4*/ 	.byte	0x04, 0x1e
        /*00a6*/ 	.short	(.L_1779 - .L_1778)
.L_1778:
        /*00a8*/ 	.word	0x00000000


	//----- nvinfo : EIATTR_CBANK_PARAM_SIZE
	.align		4
.L_1779:
        /*00ac*/ 	.byte	0x03, 0x19
        /*00ae*/ 	.short	0x0128


	//----- nvinfo : EIATTR_PARAM_CBANK
	.align		4
        /*00b0*/ 	.byte	0x04, 0x0a
        /*00b2*/ 	.short	(.L_1781 - .L_1780)
	.align		4
.L_1780:
        /*00b4*/ 	.word	index@(.nv.constant0._ZN10layer_norm22ln_bwd_finalize_kernelINS_22Kernel_traits_finalizeILj6144E6__halfS2_S2_S2_fjLb0ELj1024ELj4ENS_18Kernel_traits_baseILj6144ES2_S2_S2_S2_fjLj1024EEEEELb0ELb1EEEvNS_9BwdParamsE)
        /*00b8*/ 	.short	0x0380
        /*00ba*/ 	.short	0x0128


	//----- nvinfo : EIATTR_SW_WAR
	.align		4
.L_1781:
        /*00bc*/ 	.byte	0x04, 0x36
        /*00be*/ 	.short	(.L_1783 - .L_1782)
.L_1782:
        /*00c0*/ 	.word	0x00000008
.L_1783:


//--------------------- .nv.info._ZN10layer_norm13ln_bwd_kernelINS_13Kernel_traitsI6__halfS2_S2_S2_fjLj6144ELj1ELj1ELj8ELj16ENS_18Kernel_traits_baseILj6144ES2_S2_S2_S2_fjLj256EEEEELb1ELb0ELb1ELb1EEEvNS_9BwdParamsE --------------------------
	.section	.nv.info._ZN10layer_norm13ln_bwd_kernelINS_13Kernel_traitsI6__halfS2_S2_S2_fjLj6144ELj1ELj1ELj8ELj16ENS_18Kernel_traits_baseILj6144ES2_S2_S2_S2_fjLj256EEEEELb1ELb0ELb1ELb1EEEvNS_9BwdParamsE,"",@"SHT_CUDA_INFO"
	.sectionflags	@""
	.align	4


	//----- nvinfo : EIATTR_CUDA_API_VERSION
	.align		4
        /*0000*/ 	.byte	0x04, 0x37
        /*0002*/ 	.short	(.L_1785 - .L_1784)
.L_1784:
        /*0004*/ 	.word	0x00000082


	//----- nvinfo : EIATTR_KPARAM_INFO
	.align		4
.L_1785:
        /*0008*/ 	.byte	0x04, 0x17
        /*000a*/ 	.short	(.L_1787 - .L_1786)
.L_1786:
        /*000c*/ 	.word	0x00000000
        /*0010*/ 	.short	0x0000
        /*0012*/ 	.short	0x0000
        /*0014*/ 	.byte	0x00, 0xf0, 0xa1, 0x04


	//----- nvinfo : EIATTR_SPARSE_MMA_MASK
	.align		4
.L_1787:
        /*0018*/ 	.byte	0x03, 0x50
        /*001a*/ 	.short	0x0000


	//----- nvinfo : EIATTR_MAXREG_COUNT
	.align		4
        /*001c*/ 	.byte	0x03, 0x1b
        /*001e*/ 	.short	0x00ff


	//----- nvinfo : EIATTR_NUM_BARRIERS
	.align		4
        /*0020*/ 	.byte	0x02, 0x4c
        /*0022*/ 	.byte	0x01
	.zero		1


	//----- nvinfo : EIATTR_MERCURY_ISA_VERSION
	.align		4
        /*0024*/ 	.byte	0x03, 0x5f
        /*0026*/ 	.short	0x0101


	//----- nvinfo : EIATTR_COOP_GROUP_MASK_REGIDS
	.align		4
        /*0028*/ 	.byte	0x04, 0x29
        /*002a*/ 	.short	(.L_1789 - .L_1788)


	//   ....[0]....
.L_1788:
        /*002c*/ 	.word	0xffffffff


	//   ....[1]....
        /*0030*/ 	.word	0xffffffff


	//   ....[2]....
        /*0034*/ 	.word	0xffffffff


	//   ....[3]....
        /*0038*/ 	.word	0xffffffff


	//   ....[4]....
        /*003c*/ 	.word	0xffffffff


	//   ....[5]....
        /*0040*/ 	.word	0xffffffff


	//   ....[6]....
        /*0044*/ 	.word	0xffffffff


	//   ....[7]....
        /*0048*/ 	.word	0xffffffff


	//   ....[8]....
        /*004c*/ 	.word	0xffffffff


	//   ....[9]....
        /*0050*/ 	.word	0xffffffff


	//----- nvinfo : EIATTR_COOP_GROUP_INSTR_OFFSETS
	.align		4
.L_1789:
        /*0054*/ 	.byte	0x04, 0x28
        /*0056*/ 	.short	(.L_1791 - .L_1790)


	//   ....[0]....
.L_1790:
        /*0058*/ 	.word	0x00001930


	//   ....[1]....
        /*005c*/ 	.word	0x00001950


	//   ....[2]....
        /*0060*/ 	.word	0x00001990


	//   ....[3]....
        /*0064*/ 	.word	0x000019a0


	//   ....[4]....
        /*0068*/ 	.word	0x000019e0


	//   ....[5]....
        /*006c*/ 	.word	0x000019f0


	//   ....[6]....
        /*0070*/ 	.word	0x00001a20


	//   ....[7]....
        /*0074*/ 	.word	0x00001a30


	//   ....[8]....
        /*0078*/ 	.word	0x00001a60


	//   ....[9]....
        /*007c*/ 	.word	0x00001a70


	//----- nvinfo : EIATTR_VRC_CTA_INIT_COUNT
	.align		4
.L_1791:
        /*0080*/ 	.byte	0x02, 0x4a
	.zero		1
	.zero		1


	//----- nvinfo : EIATTR_EXIT_INSTR_OFFSETS
	.align		4
        /*0084*/ 	.byte	0x04, 0x1c
        /*0086*/ 	.short	(.L_1793 - .L_1792)


	//   ....[0]....
.L_1792:
        /*0088*/ 	.word	0x00006970


	//----- nvinfo : EIATTR_MAX_THREADS
	.align		4
.L_1793:
        /*008c*/ 	.byte	0x04, 0x05
        /*008e*/ 	.short	(.L_1795 - .L_1794)
.L_1794:
        /*0090*/ 	.word	0x00000100
        /*0094*/ 	.word	0x00000001
        /*0098*/ 	.word	0x00000001


	//----- nvinfo : EIATTR_CRS_STACK_SIZE
	.align		4
.L_1795:
        /*009c*/ 	.byte	0x04, 0x1e
        /*009e*/ 	.short	(.L_1797 - .L_1796)
.L_1796:
        /*00a0*/ 	.word	0x00000000


	//----- nvinfo : EIATTR_CBANK_PARAM_SIZE
	.align		4
.L_1797:
        /*00a4*/ 	.byte	0x03, 0x19
        /*00a6*/ 	.short	0x0128


	//----- nvinfo : EIATTR_PARAM_CBANK
	.align		4
        /*00a8*/ 	.byte	0x04, 0x0a
        /*00aa*/ 	.short	(.L_1799 - .L_1798)
	.align		4
.L_1798:
        /*00ac*/ 	.word	index@(.nv.constant0._ZN10layer_norm13ln_bwd_kernelINS_13Kernel_traitsI6__halfS2_S2_S2_fjLj6144ELj1ELj1ELj8ELj16ENS_18Kernel_traits_baseILj6144ES2_S2_S2_S2_fjLj256EEEEELb1ELb0ELb1ELb1EEEvNS_9BwdParamsE)
        /*00b0*/ 	.short	0x0380
        /*00b2*/ 	.short	0x0128


	//----- nvinfo : EIATTR_SW_WAR
	.align		4
.L_1799:
        /*00b4*/ 	.byte	0x04, 0x36
        /*00b6*/ 	.short	(.L_1801 - .L_1800)
.L_1800:
        /*00b8*/ 	.word	0x00000008
.L_1801:


//--------------------- .nv.info._ZN10layer_norm13ln_bwd_kernelINS_13Kernel_traitsI6__halfS2_S2_S2_fjLj6144ELj1ELj1ELj8ELj16ENS_18Kernel_traits_baseILj6144ES2_S2_S2_S2_fjLj256EEEEELb1ELb1ELb0ELb0EEEvNS_9BwdParamsE --------------------------
	.section	.nv.info._ZN10layer_norm13ln_bwd_kernelINS_13Kernel_traitsI6__halfS2_S2_S2_fjLj6144ELj1ELj1ELj8ELj16ENS_18Kernel_traits_baseILj6144ES2_S2_S2_S2_fjLj256EEEEELb1ELb1ELb0ELb0EEEvNS_9BwdParamsE,"",@"SHT_CUDA_INFO"
	.sectionflags	@""
	.align	4


	//----- nvinfo : EIATTR_CUDA_API_VERSION
	.align		4
        /*0000*/ 	.byte	0x04, 0x37
        /*0002*/ 	.short	(.L_1803 - .L_1802)
.L_1802:
        /*0004*/ 	.word	0x00000082


	//----- nvinfo : EIATTR_KPARAM_INFO
	.align		4
.L_1803:
        /*0008*/ 	.byte	0x04, 0x17
        /*000a*/ 	.short	(.L_1805 - .L_1804)
.L_1804:
        /*000c*/ 	.word	0x00000000
        /*0010*/ 	.short	0x0000
        /*0012*/ 	.short	0x0000
        /*0014*/ 	.byte	0x00, 0xf0, 0xa1, 0x04


	//----- nvinfo : EIATTR_SPARSE_MMA_MASK
	.align		4
.L_1805:
        /*0018*/ 	.byte	0x03, 0x50
        /*001a*/ 	.short	0x0000


	//----- nvinfo : EIATTR_MAXREG_COUNT
	.align		4
        /*001c*/ 	.byte	0x03, 0x1b
        /*001e*/ 	.short	0x00ff


	//----- nvinfo : EIATTR_NUM_BARRIERS
	.align		4
        /*0020*/ 	.byte	0x02, 0x4c
        /*0022*/ 	.byte	0x01
	.zero		1


	//----- nvinfo : EIATTR_MERCURY_ISA_VERSION
	.align		4
        /*0024*/ 	.byte	0x03, 0x5f
        /*0026*/ 	.short	0x0101


	//----- nvinfo : EIATTR_COOP_GROUP_MASK_REGIDS
	.align		4
        /*0028*/ 	.byte	0x04, 0x29
        /*002a*/ 	.short	(.L_1807 - .L_1806)


	//   ....[0]....
.L_1806:
        /*002c*/ 	.word	0xffffffff


	//   ....[1]....
        /*0030*/ 	.word	0xffffffff


	//   ....[2]....
        /*0034*/ 	.word	0xffffffff


	//   ....[3]....
        /*0038*/ 	.word	0xffffffff


	//   ....[4]....
        /*003c*/ 	.word	0xffffffff


	//   ....[5]....
        /*0040*/ 	.word	0xffffffff


	//   ....[6]....
        /*0044*/ 	.word	0xffffffff


	//   ....[7]....
        /*0048*/ 	.word	0xffffffff


	//   ....[8]....
        /*004c*/ 	.word	0xffffffff


	//   ....[9]....
        /*0050*/ 	.word	0xffffffff


	//----- nvinfo : EIATTR_COOP_GROUP_INSTR_OFFSETS
	.align		4
.L_1807:
        /*0054*/ 	.byte	0x04, 0x28
        /*0056*/ 	.short	(.L_1809 - .L_1808)


	//   ....[0]....
.L_1808:
        /*0058*/ 	.word	0x00001b60


	//   ....[1]....
        /*005c*/ 	.word	0x00001b90


	//   ....[2]....
        /*0060*/ 	.word	0x00001c40


	//   ....[3]....
        /*0064*/ 	.word	0x00001c80


	//   ....[4]....
        /*0068*/ 	.word	0x00001cd0


	//   ....[5]....
        /*006c*/ 	.word	0x00001ce0


	//   ....[6]....
        /*0070*/ 	.word	0x00001d10


	//   ....[7]....
        /*0074*/ 	.word	0x00001d40


	//   ....[8]....
        /*0078*/ 	.word	0x00001d70


	//   ....[9]....
        /*007c*/ 	.word	0x00001d80


	//----- nvinfo : EIATTR_VRC_CTA_INIT_COUNT
	.align		4
.L_1809:
        /*0080*/ 	.byte	0x02, 0x4a
	.zero		1
	.zero		1


	//----- nvinfo : EIATTR_EXIT_INSTR_OFFSETS
	.align		4
        /*0084*/ 	.byte	0x04, 0x1c
        /*0086*/ 	.short	(.L_1811 - .L_1810)


	//   ....[0]....
.L_1810:
        /*0088*/ 	.word	0x00007e40


	//   ....[1]....
        /*008c*/ 	.word	0x00007f10


	//----- nvinfo : EIATTR_MAX_THREADS
	.align		4
.L_1811:
        /*0090*/ 	.byte	0x04, 0x05
        /*0092*/ 	.short	(.L_1813 - .L_1812)
.L_1812:
        /*0094*/ 	.word	0x00000100
        /*0098*/ 	.word	0x00000001
        /*009c*/ 	.word	0x00000001


	//----- nvinfo : EIATTR_CRS_STACK_SIZE
	.align		4
.L_1813:
        /*00a0*/ 	.byte	0x04, 0x1e
        /*00a2*/ 	.short	(.L_1815 - .L_1814)
.L_1814:
        /*00a4*/ 	.word	0x00000000


	//----- nvinfo : EIATTR_CBANK_PARAM_SIZE
	.align		4
.L_1815:
        /*00a8*/ 	.byte	0x03, 0x19
        /*00aa*/ 	.short	0x0128


	//----- nvinfo : EIATTR_PARAM_CBANK
	.align		4
        /*00ac*/ 	.byte	0x04, 0x0a
        /*00ae*/ 	.short	(.L_1817 - .L_1816)
	.align		4
.L_1816:
        /*00b0*/ 	.word	index@(.nv.constant0._ZN10layer_norm13ln_bwd_kernelINS_13Kernel_traitsI6__halfS2_S2_S2_fjLj6144ELj1ELj1ELj8ELj16ENS_18Kernel_traits_baseILj6144ES2_S2_S2_S2_fjLj256EEEEELb1ELb1ELb0ELb0EEEvNS_9BwdParamsE)
        /*00b4*/ 	.short	0x0380
        /*00b6*/ 	.short	0x0128


	//----- nvinfo : EIATTR_SW_WAR
	.align		4
.L_1817:
        /*00b8*/ 	.byte	0x04, 0x36
        /*00ba*/ 	.short	(.L_1819 - .L_1818)
.L_1818:
        /*00bc*/ 	.word	0x00000008
.L_1819:


//--------------------- .nv.info._ZN10layer_norm13ln_bwd_kernelINS_13Kernel_traitsI6__halfS2_S2_S2_fjLj6144ELj1ELj1ELj8ELj16ENS_18Kernel_traits_baseILj6144ES2_S2_S2_S2_fjLj256EEEEELb1ELb1ELb0ELb1EEEvNS_9BwdParamsE --------------------------
	.section	.nv.info._ZN10layer_norm13ln_bwd_kernelINS_13Kernel_traitsI6__halfS2_S2_S2_fjLj6144ELj1ELj1ELj8ELj16ENS_18Kernel_traits_baseILj6144ES2_S2_S2_S2_fjLj256EEEEELb1ELb1ELb0ELb1EEEvNS_9BwdParamsE,"",@"SHT_CUDA_INFO"
	.sectionflags	@""
	.align	4


	//----- nvinfo : EIATTR_CUDA_API_VERSION
	.align		4
        /*0000*/ 	.byte	0x04, 0x37
        /*0002*/ 	.short	(.L_1821 - .L_1820)
.L_1820:
        /*0004*/ 	.word	0x00000082


	//----- nvinfo : EIATTR_KPARAM_INFO
	.align		4
.L_1821:
        /*0008*/ 	.byte	0x04, 0x17
        /*000a*/ 	.short	(.L_1823 - .L_1822)
.L_1822:
        /*000c*/ 	.word	0x00000000
        /*0010*/ 	.short	0x0000
        /*0012*/ 	.short	0x0000
        /*0014*/ 	.byte	0x00, 0xf0, 0xa1, 0x04


	//----- nvinfo : EIATTR_SPARSE_MMA_MASK
	.align		4
.L_1823:
        /*0018*/ 	.byte	0x03, 0x50
        /*001a*/ 	.short	0x0000


	//----- nvinfo : EIATTR_MAXREG_COUNT
	.align		4
        /*001c*/ 	.byte	0x03, 0x1b
        /*001e*/ 	.short	0x00ff


	//----- nvinfo : EIATTR_NUM_BARRIERS
	.align		4
        /*0020*/ 	.byte	0x02, 0x4c
        /*0022*/ 	.byte	0x01
	.zero		1


	//----- nvinfo : EIATTR_MERCURY_ISA_VERSION
	.align		4
        /*0024*/ 	.byte	0x03, 0x5f
        /*0026*/ 	.short	0x0101


	//----- nvinfo : EIATTR_COOP_GROUP_MASK_REGIDS
	.align		4
        /*0028*/ 	.byte	0x04, 0x29
        /*002a*/ 	.short	(.L_1825 - .L_1824)


	//   ....[0]....
.L_1824:
        /*002c*/ 	.word	0xffffffff


	//   ....[1]....
        /*0030*/ 	.word	0xffffffff


	//   ....[2]....
        /*0034*/ 	.word	0xffffffff


	//   ....[3]....
        /*0038*/ 	.word	0xffffffff


	//   ....[4]....
        /*003c*/ 	.word	0xffffffff


	//   ....[5]....
        /*0040*/ 	.word	0xffffffff


	//   ....[6]....
        /*0044*/ 	.word	0xffffffff


	//   ....[7]....
        /*0048*/ 	.word	0xffffffff


	//   ....[8]....
        /*004c*/ 	.word	0xffffffff


	//   ....[9]....
        /*0050*/ 	.word	0xffffffff


	//----- nvinfo : EIATTR_COOP_GROUP_INSTR_OFFSETS
	.align		4
.L_1825:
        /*0054*/ 	.byte	0x04, 0x28
        /*0056*/ 	.short	(.L_1827 - .L_1826)


	//   ....[0]....
.L_1826:
        /*0058*/ 	.word	0x00001530


	//   ....[1]....
        /*005c*/ 	.word	0x00001540


	//   ....[2]....
        /*0060*/ 	.word	0x000015c0


	//   ....[3]....
        /*0064*/ 	.word	0x000015d0


	//   ....[4]....
        /*0068*/ 	.word	0x00001600


	//   ....[5]....
        /*006c*/ 	.word	0x00001610


	//   ....[6]....
        /*0070*/ 	.word	0x00001650


	//   ....[7]....
        /*0074*/ 	.word	0x00001660


	//   ....[8]....
        /*0078*/ 	.word	0x000016d0


	//   ....[9]....
        /*007c*/ 	.word	0x000016e0


	//----- nvinfo : EIATTR_VRC_CTA_INIT_COUNT
	.align		4
.L_1827:
        /*0080*/ 	.byte	0x02, 0x4a
	.zero		1
	.zero		1


	//----- nvinfo : EIATTR_EXIT_INSTR_OFFSETS
	.align		4
        /*0084*/ 	.byte	0x04, 0x1c
        /*0086*/ 	.short	(.L_1829 - .L_1828)


	//   ....[0]....
.L_1828:
        /*0088*/ 	.word	0x000076a0


	//----- nvinfo : EIATTR_MAX_THREADS
	.align		4
.L_1829:
        /*008c*/ 	.byte	0x04, 0x05
        /*008e*/ 	.short	(.L_1831 - .L_1830)
.L_1830:
        /*0090*/ 	.word	0x00000100
        /*0094*/ 	.word	0x00000001
        /*0098*/ 	.word	0x00000001


	//----- nvinfo : EIATTR_CBANK_PARAM_SIZE
	.align		4
.L_1831:
        /*009c*/ 	.byte	0x03, 0x19
        /*009e*/ 	.short	0x0128


	//----- nvinfo : EIATTR_PARAM_CBANK
	.align		4
        /*00a0*/ 	.byte	0x04, 0x0a
        /*00a2*/ 	.short	(.L_1833 - .L_1832)
	.align		4
.L_1832:
        /*00a4*/ 	.word	index@(.nv.constant0._ZN10layer_norm13ln_bwd_kernelINS_13Kernel_traitsI6__halfS2_S2_S2_fjLj6144ELj1ELj1ELj8ELj16ENS_18Kernel_traits_baseILj6144ES2_S2_S2_S2_fjLj256EEEEELb1ELb1ELb0ELb1EEEvNS_9BwdParamsE)
        /*00a8*/ 	.short	0x0380
        /*00aa*/ 	.short	0x0128


	//----- nvinfo : EIATTR_SW_WAR
	.align		4
.L_1833:
        /*00ac*/ 	.byte	0x04, 0x36
        /*00ae*/ 	.short	(.L_1835 - .L_1834)
.L_1834:
        /*00b0*/ 	.word	0x00000008
.L_1835:


//--------------------- .nv.info._ZN10layer_norm22ln_bwd_finalize_kernelINS_22Kernel_traits_finalizeILj6144E6__halfS2_S2_S2_fjLb1ELj1024ELj4ENS_18Kernel_traits_baseILj6144ES2_S2_S2_S2_fjLj1024EEEEELb1ELb0EEEvNS_9BwdParamsE --------------------------
	.section	.nv.info._ZN10layer_norm22ln_bwd_finalize_kernelINS_22Kernel_traits_finalizeILj6144E6__halfS2_S2_S2_fjLb1ELj1024ELj4ENS_18Kernel_traits_baseILj6144ES2_S2_S2_S2_fjLj1024EEEEELb1ELb0EEEvNS_9BwdParamsE,"",@"SHT_CUDA_INFO"
	.sectionflags	@""
	.align	4


	//----- nvinfo : EIATTR_CUDA_API_VERSION
	.align		4
        /*0000*/ 	.byte	0x04, 0x37
        /*0002*/ 	.short	(.L_1837 - .L_1836)
.L_1836:
        /*0004*/ 	.word	0x00000082


	//----- nvinfo : EIATTR_KPARAM_INFO
	.align		4
.L_1837:
        /*0008*/ 	.byte	0x04, 0x17
        /*000a*/ 	.short	(.L_1839 - .L_1838)
.L_1838:
        /*000c*/ 	.word	0x00000000
        /*0010*/ 	.short	0x0000
        /*0012*/ 	.short	0x0000
        /*0014*/ 	.byte	0x00, 0xf0, 0xa1, 0x04


	//----- nvinfo : EIATTR_SPARSE_MMA_MASK
	.align		4
.L_1839:
        /*0018*/ 	.byte	0x03, 0x50
        /*001a*/ 	.short	0x0000


	//----- nvinfo : EIATTR_MAXREG_COUNT
	.align		4
        /*001c*/ 	.byte	0x03, 0x1b
        /*001e*/ 	.short	0x0040


	//----- nvinfo : EIATTR_NUM_BARRIERS
	.align		4
        /*0020*/ 	.byte	0x02, 0x4c
        /*0022*/ 	.byte	0x01
	.zero		1


	//----- nvinfo : EIATTR_MERCURY_ISA_VERSION
	.align		4
        /*0024*/ 	.byte	0x03, 0x5f
        /*0026*/ 	.short	0x0101


	//----- nvinfo : EIATTR_COOP_GROUP_MASK_REGIDS
	.align		4
        /*0028*/ 	.byte	0x04, 0x29
        /*002a*/ 	.short	(.L_1841 - .L_1840)


	//   ....[0]....
.L_1840:
        /*002c*/ 	.word	0xffffffff


	//   ....[1]....
        /*0030*/ 	.word	0xffffffff


	//   ....[2]....
        /*0034*/ 	.word	0xffffffff


	//   ....[3]....
        /*0038*/ 	.word	0xffffffff


	//   ....[4]....
        /*003c*/ 	.word	0xffffffff


	//   ....[5]....
        /*0040*/ 	.word	0xffffffff


	//   ....[6]....
        /*0044*/ 	.word	0xffffffff


	//   ....[7]....
        /*0048*/ 	.word	0xffffffff


	//   ....[8]....
        /*004c*/ 	.word	0xffffffff


	//   ....[9]....
        /*0050*/ 	.word	0xffffffff


	//   ....[10]....
        /*0054*/ 	.word	0xffffffff


	//   ....[11]....
        /*0058*/ 	.word	0xffffffff


	//   ....[12]....
        /*005c*/ 	.word	0xffffffff


	//   ....[13]....
        /*0060*/ 	.word	0xffffffff


	//   ....[14]....
        /*0064*/ 	.word	0xffffffff


	//----- nvinfo : EIATTR_COOP_GROUP_INSTR_OFFSETS
	.align		4
.L_1841:
        /*0068*/ 	.byte	0x04, 0x28
        /*006a*/ 	.short	(.L_1843 - .L_1842)


	//   ....[0]....
.L_1842:
        /*006c*/ 	.word	0x00001030


	//   ....[1]....
        /*0070*/ 	.word	0x00001040


	//   ....[2]....
        /*0074*/ 	.word	0x00001050


	//   ....[3]....
        /*0078*/ 	.word	0x00001080


	//   ....[4]....
        /*007c*/ 	.word	0x000010a0


	//   ....[5]....
        /*0080*/ 	.word	0x000010b0


	//   ....[6]....
        /*0084*/ 	.word	0x000010f0


	//   ....[7]....
        /*0088*/ 	.word	0x00001100


	//   ....[8]....
        /*008c*/ 	.word	0x00001110


	//   ....[9]....
        /*0090*/ 	.word	0x00001140


	//   ....[10]....
        /*0094*/ 	.word	0x00001170


	//   ....[11]....
        /*0098*/ 	.word	0x00001190


	//   ....[12]....
        /*009c*/ 	.word	0x000011c0


	//   ....[13]....
        /*00a0*/ 	.word	0x000011f0


	//   ....[14]....
        /*00a4*/ 	.word	0x00001220


	//----- nvinfo : EIATTR_VRC_CTA_INIT_COUNT
	.align		4
.L_1843:
        /*00a8*/ 	.byte	0x02, 0x4a
	.zero		1
	.zero		1


	//----- nvinfo : EIATTR_EXIT_INSTR_OFFSETS
	.align		4
        /*00ac*/ 	.byte	0x04, 0x1c
        /*00ae*/ 	.short	(.L_1845 - .L_1844)


	//   ....[0]....
.L_1844:
        /*00b0*/ 	.word	0x00000060


	//   ....[1]....
        /*00b4*/ 	.word	0x000012a0


	//   ....[2]....
        /*00b8*/ 	.word	0x000012d0


	//   ....[3]....
        /*00bc*/ 	.word	0x000013e0


	//----- nvinfo : EIATTR_MAX_THREADS
	.align		4
.L_1845:
        /*00c0*/ 	.byte	0x04, 0x05
        /*00c2*/ 	.short	(.L_1847 - .L_1846)
.L_1846:
        /*00c4*/ 	.word	0x00000400
        /*00c8*/ 	.word	0x00000001
        /*00cc*/ 	.word	0x00000001


	//----- nvinfo : EIATTR_CRS_STACK_SIZE
	.align		4
.L_1847:
        /*00d0*/ 	.byte	0x04, 0x1e
        /*00d2*/ 	.short	(.L_1849 - .L_1848)
.L_1848:
        /*00d4*/ 	.word	0x00000000


	//----- nvinfo : EIATTR_CBANK_PARAM_SIZE
	.align		4
.L_1849:
        /*00d8*/ 	.byte	0x03, 0x19
        /*00da*/ 	.short	0x0128


	//----- nvinfo : EIATTR_PARAM_CBANK
	.align		4
        /*00dc*/ 	.byte	0x04, 0x0a
        /*00de*/ 	.short	(.L_1851 - .L_1850)
	.align		4
.L_1850:
        /*00e0*/ 	.word	index@(.nv.constant0._ZN10layer_norm22ln_bwd_finalize_kernelINS_22Kernel_traits_finalizeILj6144E6__halfS2_S2_S2_fjLb1ELj1024ELj4ENS_18Kernel_traits_baseILj6144ES2_S2_S2_S2_fjLj1024EEEEELb1ELb0EEEvNS_9BwdParamsE)
        /*00e4*/ 	.short	0x0380
        /*00e6*/ 	.short	0x0128


	//----- nvinfo : EIATTR_SW_WAR
	.align		4
.L_1851:
        /*00e8*/ 	.byte	0x04, 0x36
        /*00ea*/ 	.short	(.L_1853 - .L_1852)
.L_1852:
        /*00ec*/ 	.word	0x00000008
.L_1853:


//--------------------- .nv.info._ZN10layer_norm13ln_bwd_kernelINS_13Kernel_traitsI6__halfS2_S2_S2_fjLj6144ELj1ELj1ELj8ELj16ENS_18Kernel_traits_baseILj6144ES2_S2_S2_S2_fjLj256EEEEELb1ELb1ELb1ELb0EEEvNS_9BwdParamsE --------------------------
	.section	.nv.info._ZN10layer_norm13ln_bwd_kernelINS_13Kernel_traitsI6__halfS2_S2_S2_fjLj6144ELj1ELj1ELj8ELj16ENS_18Kernel_traits_baseILj6144ES2_S2_S2_S2_fjLj256EEEEELb1ELb1ELb1ELb0EEEvNS_9BwdParamsE,"",@"SHT_CUDA_INFO"
	.sectionflags	@""
	.align	4


	//----- nvinfo : EIATTR_CUDA_API_VERSION
	.align		4
        /*0000*/ 	.byte	0x04, 0x37
        /*0002*/ 	.short	(.L_1855 - .L_1854)
.L_1854:
        /*0004*/ 	.word	0x00000082


	//----- nvinfo : EIATTR_KPARAM_INFO
	.align		4
.L_1855:
        /*0008*/ 	.byte	0x04, 0x17
        /*000a*/ 	.short	(.L_1857 - .L_1856)
.L_1856:
        /*000c*/ 	.word	0x00000000
        /*0010*/ 	.short	0x0000
        /*0012*/ 	.short	0x0000
        /*0014*/ 	.byte	0x00, 0xf0, 0xa1, 0x04


	//----- nvinfo : EIATTR_SPARSE_MMA_MASK
	.align		4
.L_1857:
        /*0018*/ 	.byte	0x03, 0x50
        /*001a*/ 	.short	0x0000


	//----- nvinfo : EIATTR_MAXREG_COUNT
	.align		4
        /*001c*/ 	.byte	0x03, 0x1b
        /*001e*/ 	.short	0x00ff


	//----- nvinfo : EIATTR_NUM_BARRIERS
	.align		4
        /*0020*/ 	.byte	0x02, 0x4c
        /*0022*/ 	.byte	0x01
	.zero		1


	//----- nvinfo : EIATTR_MERCURY_ISA_VERSION
	.align		4
        /*0024*/ 	.byte	0x03, 0x5f
        /*0026*/ 	.short	0x0101


	//----- nvinfo : EIATTR_COOP_GROUP_MASK_REGIDS
	.align		4
        /*0028*/ 	.byte	0x04, 0x29
        /*002a*/ 	.short	(.L_1859 - .L_1858)


	//   ....[0]....
.L_1858:
        /*002c*/ 	.word	0xffffffff


	//   ....[1]....
        /*0030*/ 	.word	0xffffffff


	//   ....[2]....
        /*0034*/ 	.word	0xffffffff


	//   ....[3]....
        /*0038*/ 	.word	0xffffffff


	//   ....[4]....
        /*003c*/ 	.word	0xffffffff


	//   ....[5]....
        /*0040*/ 	.word	0xffffffff


	//   ....[6]....
        /*0044*/ 	.word	0xffffffff


	//   ....[7]....
        /*0048*/ 	.word	0xffffffff


	//   ....[8]....
        /*004c*/ 	.word	0xffffffff


	//   ....[9]....
        /*0050*/ 	.word	0xffffffff


	//----- nvinfo : EIATTR_COOP_GROUP_INSTR_OFFSETS
	.align		4
.L_1859:
        /*0054*/ 	.byte	0x04, 0x28
        /*0056*/ 	.short	(.L_1861 - .L_1860)


	//   ....[0]....
.L_1860:
        /*0058*/ 	.word	0x00001ff0


	//   ....[1]....
        /*005c*/ 	.word	0x00002010


	//   ....[2]....
        /*0060*/ 	.word	0x00002050


	//   ....[3]....
        /*0064*/ 	.word	0x00002060


	//   ....[4]....
        /*0068*/ 	.word	0x000020a0


	//   ....[5]....
        /*006c*/ 	.word	0x000020b0


	//   ....[6]....
        /*0070*/ 	.word	0x000020e0


	//   ....[7]....
        /*0074*/ 	.word	0x000020f0


	//   ....[8]....
        /*0078*/ 	.word	0x00002120


	//   ....[9]....
        /*007c*/ 	.word	0x00002130


	//----- nvinfo : EIATTR_VRC_CTA_INIT_COUNT
	.align		4
.L_1861:
        /*0080*/ 	.byte	0x02, 0x4a
	.zero		1
	.zero		1


	//----- nvinfo : EIATTR_EXIT_INSTR_OFFSETS
	.align		4
        /*0084*/ 	.byte	0x04, 0x1c
        /*0086*/ 	.short	(.L_1863 - .L_1862)


	//   ....[0]....
.L_1862:
        /*0088*/ 	.word	0x00009510


	//   ....[1]....
        /*008c*/ 	.word	0x000095e0


	//----- nvinfo : EIATTR_MAX_THREADS
	.align		4
.L_1863:
        /*0090*/ 	.byte	0x04, 0x05
        /*0092*/ 	.short	(.L_1865 - .L_1864)
.L_1864:
        /*0094*/ 	.word	0x00000100
        /*0098*/ 	.word	0x00000001
        /*009c*/ 	.word	0x00000001


	//----- nvinfo : EIATTR_CRS_STACK_SIZE
	.align		4
.L_1865:
        /*00a0*/ 	.byte	0x04, 0x1e
        /*00a2*/ 	.short	(.L_1867 - .L_1866)
.L_1866:
        /*00a4*/ 	.word	0x00000000


	//----- nvinfo : EIATTR_CBANK_PARAM_SIZE
	.align		4
.L_1867:
        /*00a8*/ 	.byte	0x03, 0x19
        /*00aa*/ 	.short	0x0128


	//----- nvinfo : EIATTR_PARAM_CBANK
	.align		4
        /*00ac*/ 	.byte	0x04, 0x0a
        /*00ae*/ 	.short	(.L_1869 - .L_1868)
	.align		4
.L_1868:
        /*00b0*/ 	.word	index@(.nv.constant0._ZN10layer_norm13ln_bwd_kernelINS_13Kernel_traitsI6__halfS2_S2_S2_fjLj6144ELj1ELj1ELj8ELj16ENS_18Kernel_traits_baseILj6144ES2_S2_S2_S2_fjLj256EEEEELb1ELb1ELb1ELb0EEEvNS_9BwdParamsE)
        /*00b4*/ 	.short	0x0380
        /*00b6*/ 	.short	0x0128


	//----- nvinfo : EIATTR_SW_WAR
	.align		4
.L_1869:
        /*00b8*/ 	.byte	0x04, 0x36
        /*00ba*/ 	.short	(.L_1871 - .L_1870)
.L_1870:
        /*00bc*/ 	.word	0x00000008
.L_1871:


//--------------------- .nv.info._ZN10layer_norm22ln_bwd_finalize_kernelINS_22Kernel_traits_finalizeILj6144E6__halfS2_S2_S2_fjLb1ELj1024ELj4ENS_18Kernel_traits_baseILj6144ES2_S2_S2_S2_fjLj1024EEEEELb1ELb1EEEvNS_9BwdParamsE --------------------------
	.section	.nv.info._ZN10layer_norm22ln_bwd_finalize_kernelINS_22Kernel_traits_finalizeILj6144E6__halfS2_S2_S2_fjLb1ELj1024ELj4ENS_18Kernel_traits_baseILj6144ES2_S2_S2_S2_fjLj1024EEEEELb1ELb1EEEvNS_9BwdParamsE,"",@"SHT_CUDA_INFO"
	.sectionflags	@""
	.align	4


	//----- nvinfo : EIATTR_CUDA_API_VERSION
	.align		4
        /*0000*/ 	.byte	0x04, 0x37
        /*0002*/ 	.short	(.L_1873 - .L_1872)
.L_1872:
        /*0004*/ 	.word	0x00000082


	//----- nvinfo : EIATTR_KPARAM_INFO
	.align		4
.L_1873:
        /*0008*/ 	.byte	0x04, 0x17
        /*000a*/ 	.short	(.L_1875 - .L_1874)
.L_1874:
        /*000c*/ 	.word	0x00000000
        /*0010*/ 	.short	0x0000
        /*0012*/ 	.short	0x0000
        /*0014*/ 	.byte	0x00, 0xf0, 0xa1, 0x04


	//----- nvinfo : EIATTR_SPARSE_MMA_MASK
	.align		4
.L_1875:
        /*0018*/ 	.byte	0x03, 0x50
        /*001a*/ 	.short	0x0000


	//----- nvinfo : EIATTR_MAXREG_COUNT
	.align		4
        /*001c*/ 	.byte	0x03, 0x1b
        /*001e*/ 	.short	0x0040


	//----- nvinfo : EIATTR_NUM_BARRIERS
	.align		4
        /*0020*/ 	.byte	0x02, 0x4c
        /*0022*/ 	.byte	0x01
	.zero		1


	//----- nvinfo : EIATTR_MERCURY_ISA_VERSION
	.align		4
        /*0024*/ 	.byte	0x03, 0x5f
        /*0026*/ 	.short	0x0101


	//----- nvinfo : EIATTR_COOP_GROUP_MASK_REGIDS
	.align		4
        /*0028*/ 	.byte	0x04, 0x29
        /*002a*/ 	.short	(.L_1877 - .L_1876)


	//   ....[0]....
.L_1876:
        /*002c*/ 	.word	0xffffffff


	//   ....[1]....
        /*0030*/ 	.word	0xffffffff


	//   ....[2]....
        /*0034*/ 	.word	0xffffffff


	//   ....[3]....
        /*0038*/ 	.word	0xffffffff


	//   ....[4]....
        /*003c*/ 	.word	0xffffffff


	//   ....[5]....
        /*0040*/ 	.word	0xffffffff


	//   ....[6]....
        /*0044*/ 	.word	0xffffffff


	//   ....[7]....
        /*0048*/ 	.word	0xffffffff


	//   ....[8]....
        /*004c*/ 	.word	0xffffffff


	//   ....[9]....
        /*0050*/ 	.word	0xffffffff


	//   ....[10]....
        /*0054*/ 	.word	0xffffffff


	//   ....[11]....
        /*0058*/ 	.word	0xffffffff


	//   ....[12]....
        /*005c*/ 	.word	0xffffffff


	//   ....[13]....
        /*0060*/ 	.word	0xffffffff


	//   ....[14]....
        /*0064*/ 	.word	0xffffffff


	//----- nvinfo : EIATTR_COOP_GROUP_INSTR_OFFSETS
	.align		4
.L_1877:
        /*0068*/ 	.byte	0x04, 0x28
        /*006a*/ 	.short	(.L_1879 - .L_1878)


	//   ....[0]....
.L_1878:
        /*006c*/ 	.word	0x00001060


	//   ....[1]....
        /*0070*/ 	.word	0x00001070


	//   ....[2]....
        /*0074*/ 	.word	0x00001080


	//   ....[3]....
        /*0078*/ 	.word	0x000010b0


	//   ....[4]....
        /*007c*/ 	.word	0x000010d0


	//   ....[5]....
        /*0080*/ 	.word	0x000010e0


	//   ....[6]....
        /*0084*/ 	.word	0x00001120


	//   ....[7]....
        /*0088*/ 	.word	0x00001140


	//   ....[8]....
        /*008c*/ 	.word	0x00001150


	//   ....[9]....
        /*0090*/ 	.word	0x00001180


	//   ....[10]....
        /*0094*/ 	.word	0x000011a0


	//   ....[11]....
        /*0098*/ 	.word	0x000011b0


	//   ....[12]....
        /*009c*/ 	.word	0x000011f0


	//   ....[13]....
        /*00a0*/ 	.word	0x00001200


	//   ....[14]....
        /*00a4*/ 	.word	0x00001210


	//----- nvinfo : EIATTR_VRC_CTA_INIT_COUNT
	.align		4
.L_1879:
        /*00a8*/ 	.byte	0x02, 0x4a
	.zero		1
	.zero		1


	//----- nvinfo : EIATTR_EXIT_INSTR_OFFSETS
	.align		4
        /*00ac*/ 	.byte	0x04, 0x1c
        /*00ae*/ 	.short	(.L_1881 - .L_1880)


	//   ....[0]....
.L_1880:
        /*00b0*/ 	.word	0x00000060


	//   ....[1]....
        /*00b4*/ 	.word	0x00001290


	//   ....[2]....
        /*00b8*/ 	.word	0x000013d0


	//----- nvinfo : EIATTR_MAX_THREADS
	.align		4
.L_1881:
        /*00bc*/ 	.byte	0x04, 0x05
        /*00be*/ 	.short	(.L_1883 - .L_1882)
.L_1882:
        /*00c0*/ 	.word	0x00000400
        /*00c4*/ 	.word	0x00000001
        /*00c8*/ 	.word	0x00000001


	//----- nvinfo : EIATTR_CRS_STACK_SIZE
	.align		4
.L_1883:
        /*00cc*/ 	.byte	0x04, 0x1e
        /*00ce*/ 	.short	(.L_1885 - .L_1884)
.L_1884:
        /*00d0*/ 	.word	0x00000000


	//----- nvinfo : EIATTR_CBANK_PARAM_SIZE
	.align		4
.L_1885:
        /*00d4*/ 	.byte	0x03, 0x19
        /*00d6*/ 	.short	0x0128


	//----- nvinfo : EIATTR_PARAM_CBANK
	.align		4
        /*00d8*/ 	.byte	0x04, 0x0a
        /*00da*/ 	.short	(.L_1887 - .L_1886)
	.align		4
.L_1886:
        /*00dc*/ 	.word	index@(.nv.constant0._ZN10layer_norm22ln_bwd_finalize_kernelINS_22Kernel_traits_finalizeILj6144E6__halfS2_S2_S2_fjLb1ELj1024ELj4ENS_18Kernel_traits_baseILj6144ES2_S2_S2_S2_fjLj1024EEEEELb1ELb1EEEvNS_9BwdParamsE)
        /*00e0*/ 	.short	0x0380
        /*00e2*/ 	.short	0x0128


	//----- nvinfo : EIATTR_SW_WAR
	.align		4
.L_1887:
        /*00e4*/ 	.byte	0x04, 0x36
        /*00e6*/ 	.short	(.L_1889 - .L_1888)
.L_1888:
        /*00e8*/ 	.word	0x00000008
.L_1889:


//--------------------- .nv.info._ZN10layer_norm13ln_bwd_kernelINS_13Kernel_traitsI6__halfS2_S2_S2_fjLj6144ELj1ELj1ELj8ELj16ENS_18Kernel_traits_baseILj6144ES2_S2_S2_S2_fjLj256EEEEELb1ELb1ELb1ELb1EEEvNS_9BwdParamsE --------------------------
	.section	.nv.info._ZN10layer_norm13ln_bwd_kernelINS_13Kernel_traitsI6__halfS2_S2_S2_fjLj6144ELj1ELj1ELj8ELj16ENS_18Kernel_traits_baseILj6144ES2_S2_S2_S2_fjLj256EEEEELb1ELb1ELb1ELb1EEEvNS_9BwdParamsE,"",@"SHT_CUDA_INFO"
	.sectionflags	@""
	.align	4


	//----- nvinfo : EIATTR_CUDA_API_VERSION
	.align		4
        /*0000*/ 	.byte	0x04, 0x37
        /*0002*/ 	.short	(.L_1891 - .L_1890)
.L_1890:
        /*0004*/ 	.word	0x00000082


	//----- nvinfo : EIATTR_KPARAM_INFO
	.align		4
.L_1891:
        /*0008*/ 	.byte	0x04, 0x17
        /*000a*/ 	.short	(.L_1893 - .L_1892)
.L_1892:
        /*000c*/ 	.word	0x00000000
        /*0010*/ 	.short	0x0000
        /*0012*/ 	.short	0x0000
        /*0014*/ 	.byte	0x00, 0xf0, 0xa1, 0x04


	//----- nvinfo : EIATTR_SPARSE_MMA_MASK
	.align		4
.L_1893:
        /*0018*/ 	.byte	0x03, 0x50
        /*001a*/ 	.short	0x0000


	//----- nvinfo : EIATTR_MAXREG_COUNT
	.align		4
        /*001c*/ 	.byte	0x03, 0x1b
        /*001e*/ 	.short	0x00ff


	//----- nvinfo : EIATTR_NUM_BARRIERS
	.align		4
        /*0020*/ 	.byte	0x02, 0x4c
        /*0022*/ 	.byte	0x01
	.zero		1


	//----- nvinfo : EIATTR_MERCURY_ISA_VERSION
	.align		4
        /*0024*/ 	.byte	0x03, 0x5f
        /*0026*/ 	.short	0x0101


	//----- nvinfo : EIATTR_COOP_GROUP_MASK_REGIDS
	.align		4
        /*0028*/ 	.byte	0x04, 0x29
        /*002a*/ 	.short	(.L_1895 - .L_1894)


	//   ....[0]....
.L_1894:
        /*002c*/ 	.word	0xffffffff


	//   ....[1]....
        /*0030*/ 	.word	0xffffffff


	//   ....[2]....
        /*0034*/ 	.word	0xffffffff


	//   ....[3]....
        /*0038*/ 	.word	0xffffffff


	//   ....[4]....
        /*003c*/ 	.word	0xffffffff


	//   ....[5]....
        /*0040*/ 	.word	0xffffffff


	//   ....[6]....
        /*0044*/ 	.word	0xffffffff


	//   ....[7]....
        /*0048*/ 	.word	0xffffffff


	//   ....[8]....
        /*004c*/ 	.word	0xffffffff


	//   ....[9]....
        /*0050*/ 	.word	0xffffffff


	//----- nvinfo : EIATTR_COOP_GROUP_INSTR_OFFSETS
	.align		4
.L_1895:
        /*0054*/ 	.byte	0x04, 0x28
        /*0056*/ 	.short	(.L_1897 - .L_1896)


	//   ....[0]....
.L_1896:
        /*0058*/ 	.word	0x00001a40


	//   ....[1]....
        /*005c*/ 	.word	0x00001a80


	//   ....[2]....
        /*0060*/ 	.word	0x00001ae0


	//   ....[3]....
        /*0064*/ 	.word	0x00001af0


	//   ....[4]....
        /*0068*/ 	.word	0x00001b30


	//   ....[5]....
        /*006c*/ 	.word	0x00001b40


	//   ....[6]....
        /*0070*/ 	.word	0x00001b70


	//   ....[7]....
        /*0074*/ 	.word	0x00001b90


	//   ....[8]....
        /*0078*/ 	.word	0x00001bf0


	//   ....[9]....
        /*007c*/ 	.word	0x00001c00


	//----- nvinfo : EIATTR_VRC_CTA_INIT_COUNT
	.align		4
.L_1897:
        /*0080*/ 	.byte	0x02, 0x4a
	.zero		1
	.zero		1


	//----- nvinfo : EIATTR_EXIT_INSTR_OFFSETS
	.align		4
        /*0084*/ 	.byte	0x04, 0x1c
        /*0086*/ 	.short	(.L_1899 - .L_1898)


	//   ....[0]....
.L_1898:
        /*0088*/ 	.word	0x00008e80


	//----- nvinfo : EIATTR_MAX_THREADS
	.align		4
.L_1899:
        /*008c*/ 	.byte	0x04, 0x05
        /*008e*/ 	.short	(.L_1901 - .L_1900)
.L_1900:
        /*0090*/ 	.word	0x00000100
        /*0094*/ 	.word	0x00000001
        /*0098*/ 	.word	0x00000001


	//----- nvinfo : EIATTR_CRS_STACK_SIZE
	.align		4
.L_1901:
        /*009c*/ 	.byte	0x04, 0x1e
        /*009e*/ 	.short	(.L_1903 - .L_1902)
.L_1902:
        /*00a0*/ 	.word	0x00000000


	//----- nvinfo : EIATTR_CBANK_PARAM_SIZE
	.align		4
.L_1903:
        /*00a4*/ 	.byte	0x03, 0x19
        /*00a6*/ 	.short	0x0128


	//----- nvinfo : EIATTR_PARAM_CBANK
	.align		4
        /*00a8*/ 	.byte	0x04, 0x0a
        /*00aa*/ 	.short	(.L_1905 - .L_1904)
	.align		4
.L_1904:
        /*00ac*/ 	.word	index@(.nv.constant0._ZN10layer_norm13ln_bwd_kernelINS_13Kernel_traitsI6__halfS2_S2_S2_fjLj6144ELj1ELj1ELj8ELj16ENS_18Kernel_traits_baseILj6144ES2_S2_S2_S2_fjLj256EEEEELb1ELb1ELb1ELb1EEEvNS_9BwdParamsE)
        /*00b0*/ 	.short	0x0380
        /*00b2*/ 	.short	0x0128


	//----- nvinfo : EIATTR_SW_WAR
	.align		4
.L_1905:
        /*00b4*/ 	.byte	0x04, 0x36
        /*00b6*/ 	.short	(.L_1907 - .L_1906)
.L_1906:
        /*00b8*/ 	.word	0x00000008
.L_1907:


//--------------------- .nv.info._ZN10layer_norm13ln_bwd_kernelINS_13Kernel_traitsIf13__nv_bfloat16S2_S2_fjLj6144ELj1ELj1ELj8ELj16ENS_18Kernel_traits_baseILj6144EfS2_S2_S2_fjLj256EEEEELb0ELb0ELb0ELb0EEEvNS_9BwdParamsE --------------------------
	.section	.nv.info._ZN10layer_norm13ln_bwd_kernelINS_13Kernel_traitsIf13__nv_bfloat16S2_S2_fjLj6144ELj1ELj1ELj8ELj16ENS_18Kernel_traits_baseILj6144EfS2_S2_S2_fjLj256EEEEELb0ELb0ELb0ELb0EEEvNS_9BwdParamsE,"",@"SHT_CUDA_INFO"
	.sectionflags	@""
	.align	4


	//----- nvinfo : EIATTR_CUDA_API_VERSION
	.align		4
        /*0000*/ 	.byte	0x04, 0x37
        /*0002*/ 	.short	(.L_1909 - .L_1908)
.L_1908:
        /*0004*/ 	.word	0x00000082


	//----- nvinfo : EIATTR_KPARAM_INFO
	.align		4
.L_1909:
        /*0008*/ 	.byte	0x04, 0x17
        /*000a*/ 	.short	(.L_1911 - .L_1910)
.L_1910:
        /*000c*/ 	.word	0x00000000
        /*0010*/ 	.short	0x0000
        /*0012*/ 	.short	0x0000
        /*0014*/ 	.byte	0x00, 0xf0, 0xa1, 0x04


	//----- nvinfo : EIATTR_SPARSE_MMA_MASK
	.align		4
.L_1911:
        /*0018*/ 	.byte	0x03, 0x50
        /*001a*/ 	.short	0x0000


	//----- nvinfo : EIATTR_MAXREG_COUNT
	.align		4
        /*001c*/ 	.byte	0x03, 0x1b
        /*001e*/ 	.short	0x00ff


	//----- nvinfo : EIATTR_NUM_BARRIERS
	.align		4
        /*0020*/ 	.byte	0x02, 0x4c
        /*0022*/ 	.byte	0x01
	.zero		1


	//----- nvinfo : EIATTR_MERCURY_ISA_VERSION
	.align		4
        /*0024*/ 	.byte	0x03, 0x5f
        /*0026*/ 	.short	0x0101


	//----- nvinfo : EIATTR_COOP_GROUP_MASK_REGIDS
	.align		4
        /*0028*/ 	.byte	0x04, 0x29
        /*002a*/ 	.short	(.L_1913 - .L_1912)


	//   ....[0]....
.L_1912:
        /*002c*/ 	.word	0xffffffff


	//   ....[1]....
        /*0030*/ 	.word	0xffffffff


	//   ....[2]....
        /*0034*/ 	.word	0xffffffff


	//   ....[3]....
        /*0038*/ 	.word	0xffffffff


	//   ....[4]....
        /*003c*/ 	.word	0xffffffff


	//   ....[5]....
        /*0040*/ 	.word	0xffffffff


	//   ....[6]....
        /*0044*/ 	.word	0xffffffff


	//   ....[7]....
        /*0048*/ 	.word	0xffffffff


	//   ....[8]....
        /*004c*/ 	.word	0xffffffff


	//   ....[9]....
        /*0050*/ 	.word	0xffffffff


	//----- nvinfo : EIATTR_COOP_GROUP_INSTR_OFFSETS
	.align		4
.L_1913:
        /*0054*/ 	.byte	0x04, 0x28
        /*0056*/ 	.short	(.L_1915 - .L_1914)


	//   ....[0]....
.L_1914:
        /*0058*/ 	.word	0x000018b0


	//   ....[1]....
        /*005c*/ 	.word	0x000018e0


	//   ....[2]....
        /*0060*/ 	.word	0x00001910


	//   ....[3]....
        /*0064*/ 	.word	0x00001920


	//   ....[4]....
        /*0068*/ 	.word	0x00001950


	//   ....[5]....
        /*006c*/ 	.word	0x00001960


	//   ....[6]....
        /*0070*/ 	.word	0x00001990


	//   ....[7]....
        /*0074*/ 	.word	0x000019a0


	//   ....[8]....
        /*0078*/ 	.word	0x000019d0


	//   ....[9]....
        /*007c*/ 	.word	0x000019e0


	//----- nvinfo : EIATTR_VRC_CTA_INIT_COUNT
	.align		4
.L_1915:
        /*0080*/ 	.byte	0x02, 0x4a
	.zero		1
	.zero		1


	//----- nvinfo : EIATTR_EXIT_INSTR_OFFSETS
	.align		4
        /*0084*/ 	.byte	0x04, 0x1c
        /*0086*/ 	.short	(.L_1917 - .L_1916)


	//   ....[0]....
.L_1916:
        /*0088*/ 	.word	0x00004580


	//   ....[1]....
        /*008c*/ 	.word	0x00004620


	//----- nvinfo : EIATTR_MAX_THREADS
	.align		4
.L_1917:
        /*0090*/ 	.byte	0x04, 0x05
        /*0092*/ 	.short	(.L_1919 - .L_1918)
.L_1918:
        /*0094*/ 	.word	0x00000100
        /*0098*/ 	.word	0x00000001
        /*009c*/ 	.word	0x00000001


	//----- nvinfo : EIATTR_CRS_STACK_SIZE
	.align		4
.L_1919:
        /*00a0*/ 	.byte	0x04, 0x1e
        /*00a2*/ 	.short	(.L_1921 - .L_1920)
.L_1920:
        /*00a4*/ 	.word	0x00000000


	//----- nvinfo : EIATTR_CBANK_PARAM_SIZE
	.align		4
.L_1921:
        /*00a8*/ 	.byte	0x03, 0x19
        /*00aa*/ 	.short	0x0128


	//----- nvinfo : EIATTR_PARAM_CBANK
	.align		4
        /*00ac*/ 	.byte	0x04, 0x0a
        /*00ae*/ 	.short	(.L_1923 - .L_1922)
	.align		4
.L_1922:
        /*00b0*/ 	.word	index@(.nv.constant0._ZN10layer_norm13ln_bwd_kernelINS_13Kernel_traitsIf13__nv_bfloat16S2_S2_fjLj6144ELj1ELj1ELj8ELj16ENS_18Kernel_traits_baseILj6144EfS2_S2_S2_fjLj256EEEEELb0ELb0ELb0ELb0EEEvNS_9BwdParamsE)
        /*00b4*/ 	.short	0x0380
        /*00b6*/ 	.short	0x0128


	//----- nvinfo : EIATTR_SW_WAR
	.align		4
.L_1923:
        /*00b8*/ 	.byte	0x04, 0x36
        /*00ba*/ 	.short	(.L_1925 - .L_1924)
.L_1924:
        /*00bc*/ 	.word	0x00000008
.L_1925:


//--------------------- .nv.info._ZN10layer_norm13ln_bwd_kernelINS_13Kernel_traitsIf13__nv_bfloat16S2_S2_fjLj6144ELj1ELj1ELj8ELj16ENS_18Kernel_traits_baseILj6144EfS2_S2_S2_fjLj256EEEEELb0ELb0ELb0ELb1EEEvNS_9BwdParamsE --------------------------
	.section	.nv.info._ZN10layer_norm13ln_bwd_kernelINS_13Kernel_traitsIf13__nv_bfloat16S2_S2_fjLj6144ELj1ELj1ELj8ELj16ENS_18Kernel_traits_baseILj6144EfS2_S2_S2_fjLj256EEEEELb0ELb0ELb0ELb1EEEvNS_9BwdParamsE,"",@"SHT_CUDA_INFO"
	.sectionflags	@""
	.align	4


	//----- nvinfo : EIATTR_CUDA_API_VERSION
	.align		4
        /*0000*/ 	.byte	0x04, 0x37
        /*0002*/ 	.short	(.L_1927 - .L_1926)
.L_1926:
        /*0004*/ 	.word	0x00000082


	//----- nvinfo : EIATTR_KPARAM_INFO
	.align		4
.L_1927:
        /*0008*/ 	.byte	0x04, 0x17
        /*000a*/ 	.short	(.L_1929 - .L_1928)
.L_1928:
        /*000c*/ 	.word	0x00000000
        /*0010*/ 	.short	0x0000
        /*0012*/ 	.short	0x0000
        /*0014*/ 	.byte	0x00, 0xf0, 0xa1, 0x04


	//----- nvinfo : EIATTR_SPARSE_MMA_MASK
	.align		4
.L_1929:
        /*0018*/ 	.byte	0x03, 0x50
        /*001a*/ 	.short	0x0000


	//----- nvinfo : EIATTR_MAXREG_COUNT
	.align		4
        /*001c*/ 	.byte	0x03, 0x1b
        /*001e*/ 	.short	0x00ff


	//----- nvinfo : EIATTR_NUM_BARRIERS
	.align		4
        /*0020*/ 	.byte	0x02, 0x4c
        /*0022*/ 	.byte	0x01
	.zero		1


	//----- nvinfo : EIATTR_MERCURY_ISA_VERSION
	.align		4
        /*0024*/ 	.byte	0x03, 0x5f
        /*0026*/ 	.short	0x0101


	//----- nvinfo : EIATTR_COOP_GROUP_MASK_REGIDS
	.align		4
        /*0028*/ 	.byte	0x04, 0x29
        /*002a*/ 	.short	(.L_1931 - .L_1930)


	//   ....[0]....
.L_1930:
        /*002c*/ 	.word	0xffffffff


	//   ....[1]....
        /*0030*/ 	.word	0xffffffff


	//   ....[2]....
        /*0034*/ 	.word	0xffffffff


	//   ....[3]....
        /*0038*/ 	.word	0xffffffff


	//   ....[4]....
        /*003c*/ 	.word	0xffffffff


	//   ....[5]....
        /*0040*/ 	.word	0xffffffff


	//   ....[6]....
        /*0044*/ 	.word	0xffffffff


	//   ....[7]....
        /*0048*/ 	.word	0xffffffff


	//   ....[8]....
        /*004c*/ 	.word	0xffffffff


	//   ....[9]....
        /*0050*/ 	.word	0xffffffff


	//----- nvinfo : EIATTR_COOP_GROUP_INSTR_OFFSETS
	.align		4
.L_1931:
        /*0054*/ 	.byte	0x04, 0x28
        /*0056*/ 	.short	(.L_1933 - .L_1932)


	//   ....[0]....
.L_1932:
        /*0058*/ 	.word	0x00001380


	//   ....[1]....
        /*005c*/ 	.word	0x00001450


	//   ....[2]....
        /*0060*/ 	.word	0x00001460


	//   ....[3]....
        /*0064*/ 	.word	0x00001490


	//   ....[4]....
        /*0068*/ 	.word	0x000014a0


	//   ....[5]....
        /*006c*/ 	.word	0x000014d0


	//   ....[6]....
        /*0070*/ 	.word	0x000014e0


	//   ....[7]....
        /*0074*/ 	.word	0x00001500


	//   ....[8]....
        /*0078*/ 	.word	0x00001540


	//   ....[9]....
        /*007c*/ 	.word	0x00001550


	//----- nvinfo : EIATTR_VRC_CTA_INIT_COUNT
	.align		4
.L_1933:
        /*0080*/ 	.byte	0x02, 0x4a
	.zero		1
	.zero		1


	//----- nvinfo : EIATTR_EXIT_INSTR_OFFSETS
	.align		4
        /*0084*/ 	.byte	0x04, 0x1c
        /*0086*/ 	.short	(.L_1935 - .L_1934)


	//   ....[0]....
.L_1934:
        /*0088*/ 	.word	0x00004390


	//----- nvinfo : EIATTR_MAX_THREADS
	.align		4
.L_1935:
        /*008c*/ 	.byte	0x04, 0x05
        /*008e*/ 	.short	(.L_1937 - .L_1936)
.L_1936:
        /*0090*/ 	.word	0x00000100
        /*0094*/ 	.word	0x00000001
        /*0098*/ 	.word	0x00000001


	//----- nvinfo : EIATTR_CRS_STACK_SIZE
	.align		4
.L_1937:
        /*009c*/ 	.byte	0x04, 0x1e
        /*009e*/ 	.short	(.L_1939 - .L_1938)
.L_1938:
        /*00a0*/ 	.word	0x00000000


	//----- nvinfo : EIATTR_CBANK_PARAM_SIZE
	.align		4
.L_1939:
        /*00a4*/ 	.byte	0x03, 0x19
        /*00a6*/ 	.short	0x0128


	//----- nvinfo : EIATTR_PARAM_CBANK
	.align		4
        /*00a8*/ 	.byte	0x04, 0x0a
        /*00aa*/ 	.short	(.L_1941 - .L_1940)
	.align		4
.L_1940:
        /*00ac*/ 	.word	index@(.nv.constant0._ZN10layer_norm13ln_bwd_kernelINS_13Kernel_traitsIf13__nv_bfloat16S2_S2_fjLj6144ELj1ELj1ELj8ELj16ENS_18Kernel_traits_baseILj6144EfS2_S2_S2_fjLj256EEEEELb0ELb0ELb0ELb1EEEvNS_9BwdParamsE)
        /*00b0*/ 	.short	0x0380
        /*00b2*/ 	.short	0x0128


	//----- nvinfo : EIATTR_SW_WAR
	.align		4
.L_1941:
        /*00b4*/ 	.byte	0x04, 0x36
        /*00b6*/ 	.short	(.L_1943 - .L_1942)
.L_1942:
        /*00b8*/ 	.word	0x00000008
.L_1943:


//--------------------- .nv.info._ZN10layer_norm13ln_bwd_kernelINS_13Kernel_traitsIf13__nv_bfloat16S2_S2_fjLj6144ELj1ELj1ELj8ELj16ENS_18Kernel_traits_baseILj6144EfS2_S2_S2_fjLj256EEEEELb0ELb0ELb1ELb0EEEvNS_9BwdParamsE --------------------------
	.section	.nv.info._ZN10layer_norm13ln_bwd_kernelINS_13Kernel_traitsIf13__nv_bfloat16S2_S2_fjLj6144ELj1ELj1ELj8ELj16ENS_18Kernel_traits_baseILj6144EfS2_S2_S2_fjLj256EEEEELb0ELb0ELb1ELb0EEEvNS_9BwdParamsE,"",@"SHT_CUDA_INFO"
	.sectionflags	@""
	.align	4


	//----- nvinfo : EIATTR_CUDA_API_VERSION
	.align		4
        /*0000*/ 	.byte	0x04, 0x37
        /*0002*/ 	.short	(.L_1945 - .L_1944)
.L_1944:
        /*0004*/ 	.word	0x00000082


	//----- nvinfo : EIATTR_KPARAM_INFO
	.align		4
.L_1945:
        /*0008*/ 	.byte	0x04, 0x17
        /*000a*/ 	.short	(.L_1947 - .L_1946)
.L_1946:
        /*000c*/ 	.word	0x00000000
        /*0010*/ 	.short	0x0000
        /*0012*/ 	.short	0x0000
        /*0014*/ 	.byte	0x00, 0xf0, 0xa1, 0x04


	//----- nvinfo : EIATTR_SPARSE_MMA_MASK
	.align		4
.L_1947:
        /*0018*/ 	.byte	0x03, 0x50
        /*001a*/ 	.short	0x0000


	//----- nvinfo : EIATTR_MAXREG_COUNT
	.align		4
        /*001c*/ 	.byte	0x03, 0x1b
        /*001e*/ 	.short	0x00ff


	//----- nvinfo : EIATTR_NUM_BARRIERS
	.align		4
        /*0020*/ 	.byte	0x02, 0x4c
        /*0022*/ 	.byte	0x01
	.zero		1


	//----- nvinfo : EIATTR_MERCURY_ISA_VERSION
	.align		4
        /*0024*/ 	.byte	0x03, 0x5f
        /*0026*/ 	.short	0x0101


	//----- nvinfo : EIATTR_COOP_GROUP_MASK_REGIDS
	.align		4
        /*0028*/ 	.byte	0x04, 0x29
        /*002a*/ 	.short	(.L_1949 - .L_1948)


	//   ....[0]....
.L_1948:
        /*002c*/ 	.word	0xffffffff


	//   ....[1]....
        /*0030*/ 	.word	0xffffffff


	//   ....[2]....
        /*0034*/ 	.word	0xffffffff


	//   ....[3]....
        /*0038*/ 	.word	0xffffffff


	//   ....[4]....
        /*003c*/ 	.word	0xffffffff


	//   ....[5]....
        /*0040*/ 	.word	0xffffffff


	//   ....[6]....
        /*0044*/ 	.word	0xffffffff


	//   ....[7]....
        /*0048*/ 	.word	0xffffffff


	//   ....[8]....
        /*004c*/ 	.word	0xffffffff


	//   ....[9]....
        /*0050*/ 	.word	0xffffffff


	//----- nvinfo : EIATTR_COOP_GROUP_INSTR_OFFSETS
	.align		4
.L_1949:
        /*0054*/ 	.byte	0x04, 0x28
        /*0056*/ 	.short	(.L_1951 - .L_1950)


	//   ....[0]....
.L_1950:
        /*0058*/ 	.word	0x00001b00


	//   ....[1]....
        /*005c*/ 	.word	0x00001b20


	//   ....[2]....
        /*0060*/ 	.word	0x00001b60


	//   ....[3]....
        /*0064*/ 	.word	0x00001b70


	//   ....[4]....
        /*0068*/ 	.word	0x00001bb0


	//   ....[5]....
        /*006c*/ 	.word	0x00001bc0


	//   ....[6]....
        /*0070*/ 	.word	0x00001bf0


	//   ....[7]....
        /*0074*/ 	.word	0x00001c00


	//   ....[8]....
        /*0078*/ 	.word	0x00001c30


	//   ....[9]....
        /*007c*/ 	.word	0x00001c40


	//----- nvinfo : EIATTR_VRC_CTA_INIT_COUNT
	.align		4
.L_1951:
        /*0080*/ 	.byte	0x02, 0x4a
	.zero		1
	.zero		1


	//----- nvinfo : EIATTR_EXIT_INSTR_OFFSETS
	.align		4
        /*0084*/ 	.byte	0x04, 0x1c
        /*0086*/ 	.short	(.L_1953 - .L_1952)


	//   ....[0]....
.L_1952:
        /*0088*/ 	.word	0x00005b80


	//   ....[1]....
        /*008c*/ 	.word	0x00005c20


	//----- nvinfo : EIATTR_MAX_THREADS
	.align		4
.L_1953:
        /*0090*/ 	.byte	0x04, 0x05
        /*0092*/ 	.short	(.L_1955 - .L_1954)
.L_1954:
        /*0094*/ 	.word	0x00000100
        /*0098*/ 	.word	0x00000001
        /*009c*/ 	.word	0x00000001


	//----- nvinfo : EIATTR_CRS_STACK_SIZE
	.align		4
.L_1955:
        /*00a0*/ 	.byte	0x04, 0x1e
        /*00a2*/ 	.short	(.L_1957 - .L_1956)
.L_1956:
        /*00a4*/ 	.word	0x00000000


	//----- nvinfo : EIATTR_CBANK_PARAM_SIZE
	.align		4
.L_1957:
        /*00a8*/ 	.byte	0x03, 0x19
        /*00aa*/ 	.short	0x0128


	//----- nvinfo : EIATTR_PARAM_CBANK
	.align		4
        /*00ac*/ 	.byte	0x04, 0x0a
        /*00ae*/ 	.short	(.L_1959 - .L_1958)
	.align		4
.L_1958:
        /*00b0*/ 	.word	index@(.nv.constant0._ZN10layer_norm13ln_bwd_kernelINS_13Kernel_traitsIf13__nv_bfloat16S2_S2_fjLj6144ELj1ELj1ELj8ELj16ENS_18Kernel_traits_baseILj6144EfS2_S2_S2_fjLj256EEEEELb0ELb0ELb1ELb0EEEvNS_9BwdParamsE)
        /*00b4*/ 	.short	0x0380
        /*00b6*/ 	.short	0x0128


	//----- nvinfo : EIATTR_SW_WAR
	.align		4
.L_1959:
        /*00b8*/ 	.byte	0x04, 0x36
        /*00ba*/ 	.short	(.L_1961 - .L_1960)
.L_1960:
        /*00bc*/ 	.word	0x00000008
.L_1961:


//--------------------- .nv.info._ZN10layer_norm13ln_bwd_kernelINS_13Kernel_traitsIf13__nv_bfloat16S2_S2_fjLj6144ELj1ELj1ELj8ELj16ENS_18Kernel_traits_baseILj6144EfS2_S2_S2_fjLj256EEEEELb0ELb0ELb1ELb1EEEvNS_9BwdParamsE --------------------------
	.section	.nv.info._ZN10layer_norm13ln_bwd_kernelINS_13Kernel_traitsIf13__nv_bfloat16S2_S2_fjLj6144ELj1ELj1ELj8ELj16ENS_18Kernel_traits_baseILj6144EfS2_S2_S2_fjLj256EEEEELb0ELb0ELb1ELb1EEEvNS_9BwdParamsE,"",@"SHT_CUDA_INFO"
	.sectionflags	@""
	.align	4


	//----- nvinfo : EIATTR_CUDA_API_VERSION
	.align		4
        /*0000*/ 	.byte	0x04, 0x37
        /*0002*/ 	.short	(.L_1963 - .L_1962)
.L_1962:
        /*0004*/ 	.word	0x00000082


	//----- nvinfo : EIATTR_KPARAM_INFO
	.align		4
.L_1963:
        /*0008*/ 	.byte	0x04, 0x17
        /*000a*/ 	.short	(.L_1965 - .L_1964)
.L_1964:
        /*000c*/ 	.word	0x00000000
        /*0010*/ 	.short	0x0000
        /*0012*/ 	.short	0x0000
        /*0014*/ 	.byte	0x00, 0xf0, 0xa1, 0x04


	//----- nvinfo : EIATTR_SPARSE_MMA_MASK
	.align		4
.L_1965:
        /*0018*/ 	.byte	0x03, 0x50
        /*001a*/ 	.short	0x0000


	//----- nvinfo : EIATTR_MAXREG_COUNT
	.align		4
        /*001c*/ 	.byte	0x03, 0x1b
        /*001e*/ 	.short	0x00ff


	//----- nvinfo : EIATTR_NUM_BARRIERS
	.align		4
        /*0020*/ 	.byte	0x02, 0x4c
        /*0022*/ 	.byte	0x01
	.zero		1


	//----- nvinfo : EIATTR_MERCURY_ISA_VERSION
	.align		4
        /*0024*/ 	.byte	0x03, 0x5f
        /*0026*/ 	.short	0x0101


	//----- nvinfo : EIATTR_COOP_GROUP_MASK_REGIDS
	.align		4
        /*0028*/ 	.byte	0x04, 0x29
        /*002a*/ 	.short	(.L_1967 - .L_1966)


	//   ....[0]....
.L_1966:
        /*002c*/ 	.word	0xffffffff


	//   ....[1]....
        /*0030*/ 	.word	0xffffffff


	//   ....[2]....
        /*0034*/ 	.word	0xffffffff


	//   ....[3]....
        /*0038*/ 	.word	0xffffffff


	//   ....[4]....
        /*003c*/ 	.word	0xffffffff


	//   ....[5]....
        /*0040*/ 	.word	0xffffffff


	//   ....[6]....
        /*0044*/ 	.word	0xffffffff


	//   ....[7]....
        /*0048*/ 	.word	0xffffffff


	//   ....[8]....
        /*004c*/ 	.word	0xffffffff


	//   ....[9]....
        /*0050*/ 	.word	0xffffffff


	//----- nvinfo : EIATTR_COOP_GROUP_INSTR_OFFSETS
	.align		4
.L_1967:
        /*0054*/ 	.byte	0x04, 0x28
        /*0056*/ 	.short	(.L_1969 - .L_1968)


	//   ....[0]....
.L_1968:
        /*0058*/ 	.word	0x000016b0


	//   ....[1]....
        /*005c*/ 	.word	0x000016d0


	//   ....[2]....
        /*0060*/ 	.word	0x00001710


	//   ....[3]....
        /*0064*/ 	.word	0x00001720


	//   ....[4]....
        /*0068*/ 	.word	0x00001760


	//   ....[5]....
        /*006c*/ 	.word	0x00001770


	//   ....[6]....
        /*0070*/ 	.word	0x000017a0


	//   ....[7]....
        /*0074*/ 	.word	0x000017b0


	//   ....[8]....
        /*0078*/ 	.word	0x000017e0


	//   ....[9]....
        /*007c*/ 	.word	0x000017f0


	//----- nvinfo : EIATTR_VRC_CTA_INIT_COUNT
	.align		4
.L_1969:
        /*0080*/ 	.byte	0x02, 0x4a
	.zero		1
	.zero		1


	//----- nvinfo : EIATTR_EXIT_INSTR_OFFSETS
	.align		4
        /*0084*/ 	.byte	0x04, 0x1c
        /*0086*/ 	.short	(.L_1971 - .L_1970)


	//   ....[0]....
.L_1970:
        /*0088*/ 	.word	0x000055b0


	//----- nvinfo : EIATTR_MAX_THREADS
	.align		4
.L_1971:
        /*008c*/ 	.byte	0x04, 0x05
        /*008e*/ 	.short	(.L_1973 - .L_1972)
.L_1972:
        /*0090*/ 	.word	0x00000100
        /*0094*/ 	.word	0x00000001
        /*0098*/ 	.word	0x00000001


	//----- nvinfo : EIATTR_CRS_STACK_SIZE
	.align		4
.L_1973:
        /*009c*/ 	.byte	0x04, 0x1e
        /*009e*/ 	.short	(.L_1975 - .L_1974)
.L_1974:
        /*00a0*/ 	.word	0x00000000


	//----- nvinfo : EIATTR_CBANK_PARAM_SIZE
	.align		4
.L_1975:
        /*00a4*/ 	.byte	0x03, 0x19
        /*00a6*/ 	.short	0x0128


	//----- nvinfo : EIATTR_PARAM_CBANK
	.align		4
        /*00a8*/ 	.byte	0x04, 0x0a
        /*00aa*/ 	.short	(.L_1977 - .L_1976)
	.align		4
.L_1976:
        /*00ac*/ 	.word	index@(.nv.constant0._ZN10layer_norm13ln_bwd_kernelINS_13Kernel_traitsIf13__nv_bfloat16S2_S2_fjLj6144ELj1ELj1ELj8ELj16ENS_18Kernel_traits_baseILj6144EfS2_S2_S2_fjLj256EEEEELb0ELb0ELb1ELb1EEEvNS_9BwdParamsE)
        /*00b0*/ 	.short	0x0380
        /*00b2*/ 	.short	0x0128


	//----- nvinfo : EIATTR_SW_WAR
	.align		4
.L_1977:
        /*00b4*/ 	.byte	0x04, 0x36
        /*00b6*/ 	.short	(.L_1979 - .L_1978)
.L_1978:
        /*00b8*/ 	.word	0x00000008
.L_1979:


//--------------------- .nv.info._ZN10layer_norm13ln_bwd_kernelINS_13Kernel_traitsIf13__nv_bfloat16S2_S2_fjLj6144ELj1ELj1ELj8ELj16ENS_18Kernel_traits_baseILj6144EfS2_S2_S2_fjLj256EEEEELb0ELb1ELb0ELb0EEEvNS_9BwdParamsE --------------------------
	.section	.nv.info._ZN10layer_norm13ln_bwd_kernelINS_13Kernel_traitsIf13__nv_bfloat16S2_S2_fjLj6144ELj1ELj1ELj8ELj16ENS_18Kernel_traits_baseILj6144EfS2_S2_S2_fjLj256EEEEELb0ELb1ELb0ELb0EEEvNS_9BwdParamsE,"",@"SHT_CUDA_INFO"
	.sectionflags	@""
	.align	4


	//----- nvinfo : EIATTR_CUDA_API_VERSION
	.align		4
        /*0000*/ 	.byte	0x04, 0x37
        /*0002*/ 	.short	(.L_1981 - .L_1980)
.L_1980:
        /*0004*/ 	.word	0x00000082


	//----- nvinfo : EIATTR_KPARAM_INFO
	.align		4
.L_1981:
        /*0008*/ 	.byte	0x04, 0x17
        /*000a*/ 	.short	(.L_1983 - .L_1982)
.L_1982:
        /*000c*/ 	.word	0x00000000
        /*0010*/ 	.short	0x0000
        /*0012*/ 	.short	0x0000
        /*0014*/ 	.byte	0x00, 0xf0, 0xa1, 0x04


	//----- nvinfo : EIATTR_SPARSE_MMA_MASK
	.align		4
.L_1983:
        /*0018*/ 	.byte	0x03, 0x50
        /*001a*/ 	.short	0x0000


	//----- nvinfo : EIATTR_MAXREG_COUNT
	.align		4
        /*001c*/ 	.byte	0x03, 0x1b
        /*001e*/ 	.short	0x00ff


	//----- nvinfo : EIATTR_NUM_BARRIERS
	.align		4
        /*0020*/ 	.byte	0x02, 0x4c
        /*0022*/ 	.byte	0x01
	.zero		1


	//----- nvinfo : EIATTR_MERCURY_ISA_VERSION
	.align		4
        /*0024*/ 	.byte	0x03, 0x5f
        /*0026*/ 	.short	0x0101


	//----- nvinfo : EIATTR_COOP_GROUP_MASK_REGIDS
	.align		4
        /*0028*/ 	.byte	0x04, 0x29
        /*002a*/ 	.short	(.L_1985 - .L_1984)


	//   ....[0]....
.L_1984:
        /*002c*/ 	.word	0xffffffff


	//   ....[1]....
        /*0030*/ 	.word	0xffffffff


	//   ....[2]....
        /*0034*/ 	.word	0xffffffff


	//   ....[3]....
        /*0038*/ 	.word	0xffffffff


	//   ....[4]....
        /*003c*/ 	.word	0xffffffff


	//   ....[5]....
        /*0040*/ 	.word	0xffffffff


	//   ....[6]....
        /*0044*/ 	.word	0xffffffff


	//   ....[7]....
        /*0048*/ 	.word	0xffffffff


	//   ....[8]....
        /*004c*/ 	.word	0xffffffff


	//   ....[9]....
        /*0050*/ 	.word	0xffffffff


	//----- nvinfo : EIATTR_COOP_GROUP_INSTR_OFFSETS
	.align		4
.L_1985:
        /*0054*/ 	.byte	0x04, 0x28
        /*0056*/ 	.short	(.L_1987 - .L_1986)


	//   ....[0]....
.L_1986:
        /*0058*/ 	.word	0x00001b10


	//   ....[1]....
        /*005c*/ 	.word	0x00001b40


	//   ....[2]....
        /*0060*/ 	.word	0x00001bf0


	//   ....[3]....
        /*0064*/ 	.word	0x00001c30


	//   ....[4]....
        /*0068*/ 	.word	0x00001c90


	//   ....[5]....
        /*006c*/ 	.word	0x00001ca0


	//   ....[6]....
        /*0070*/ 	.word	0x00001cd0


	//   ....[7]....
        /*0074*/ 	.word	0x00001d00


	//   ....[8]....
        /*0078*/ 	.word	0x00001d50


	//   ....[9]....
        /*007c*/ 	.word	0x00001d60


	//----- nvinfo : EIATTR_VRC_CTA_INIT_COUNT
	.align		4
.L_1987:
        /*0080*/ 	.byte	0x02, 0x4a
	.zero		1
	.zero		1


	//----- nvinfo : EIATTR_EXIT_INSTR_OFFSETS
	.align		4
        /*0084*/ 	.byte	0x04, 0x1c
        /*0086*/ 	.short	(.L_1989 - .L_1988)


	//   ....[0]....
.L_1988:
        /*0088*/ 	.word	0x00005e90


	//   ....[1]....
        /*008c*/ 	.word	0x00005f60


	//----- nvinfo : EIATTR_MAX_THREADS
	.align		4
.L_1989:
        /*0090*/ 	.byte	0x04, 0x05
        /*0092*/ 	.short	(.L_1991 - .L_1990)
.L_1990:
        /*0094*/ 	.word	0x00000100
        /*0098*/ 	.word	0x00000001
        /*009c*/ 	.word	0x00000001


	//----- nvinfo : EIATTR_CRS_STACK_SIZE
	.align		4
.L_1991:
        /*00a0*/ 	.byte	0x04, 0x1e
        /*00a2*/ 	.short	(.L_1993 - .L_1992)
.L_1992:
        /*00a4*/ 	.word	0x00000000


	//----- nvinfo : EIATTR_CBANK_PARAM_SIZE
	.align		4
.L_1993:
        /*00a8*/ 	.byte	0x03, 0x19
        /*00aa*/ 	.short	0x0128


	//----- nvinfo : EIATTR_PARAM_CBANK
	.align		4
        /*00ac*/ 	.byte	0x04, 0x0a
        /*00ae*/ 	.short	(.L_1995 - .L_1994)
	.align		4
.L_1994:
        /*00b0*/ 	.word	index@(.nv.constant0._ZN10layer_norm13ln_bwd_kernelINS_13Kernel_traitsIf13__nv_bfloat16S2_S2_fjLj6144ELj1ELj1ELj8ELj16ENS_18Kernel_traits_baseILj6144EfS2_S2_S2_fjLj256EEEEELb0ELb1ELb0ELb0EEEvNS_9BwdParamsE)
        /*00b4*/ 	.short	0x0380
        /*00b6*/ 	.short	0x0128


	//----- nvinfo : EIATTR_SW_WAR
	.align		4
.L_1995:
        /*00b8*/ 	.byte	0x04, 0x36
        /*00ba*/ 	.short	(.L_1997 - .L_1996)
.L_1996:
        /*00bc*/ 	.word	0x00000008
.L_1997:


//--------------------- .nv.info._ZN10layer_norm13ln_bwd_kernelINS_13Kernel_traitsIf13__nv_bfloat16S2_S2_fjLj6144ELj1ELj1ELj8ELj16ENS_18Kernel_traits_baseILj6144EfS2_S2_S2_fjLj256EEEEELb0ELb1ELb0ELb1EEEvNS_9BwdParamsE --------------------------
	.section	.nv.info._ZN10layer_norm13ln_bwd_kernelINS_13Kernel_traitsIf13__nv_bfloat16S2_S2_fjLj6144ELj1ELj1ELj8ELj16ENS_18Kernel_traits_baseILj6144EfS2_S2_S2_fjLj256EEEEELb0ELb1ELb0ELb1EEEvNS_9BwdParamsE,"",@"SHT_CUDA_INFO"
	.sectionflags	@""
	.align	4


	//----- nvinfo : EIATTR_CUDA_API_VERSION
	.align		4
        /*0000*/ 	.byte	0x04, 0x37
        /*0002*/ 	.short	(.L_1999 - .L_1998)
.L_1998:
        /*0004*/ 	.word	0x00000082


	//----- nvinfo : EIATTR_KPARAM_INFO
	.align		4
.L_1999:
        /*0008*/ 	.byte	0x04, 0x17
        /*000a*/ 	.short	(.L_2001 - .L_2000)
.L_2000:
        /*000c*/ 	.word	0x00000000
        /*0010*/ 	.short	0x0000
        /*0012*/ 	.short	0x0000
        /*0014*/ 	.byte	0x00, 0xf0, 0xa1, 0x04


	//----- nvinfo : EIATTR_SPARSE_MMA_MASK
	.align		4
.L_2001:
        /*0018*/ 	.byte	0x03, 0x50
        /*001a*/ 	.short	0x0000


	//----- nvinfo : EIATTR_MAXREG_COUNT
	.align		4
        /*001c*/ 	.byte	0x03, 0x1b
        /*001e*/ 	.short	0x00ff


	//----- nvinfo : EIATTR_NUM_BARRIERS
	.align		4
        /*0020*/ 	.byte	0x02, 0x4c
        /*0022*/ 	.byte	0x01
	.zero		1


	//----- nvinfo : EIATTR_MERCURY_ISA_VERSION
	.align		4
        /*0024*/ 	.byte	0x03, 0x5f
        /*0026*/ 	.short	0x0101


	//----- nvinfo : EIATTR_COOP_GROUP_MASK_REGIDS
	.align		4
        /*0028*/ 	.byte	0x04, 0x29
        /*002a*/ 	.short	(.L_2003 - .L_2002)


	//   ....[0]....
.L_2002:
        /*002c*/ 	.word	0xffffffff


	//   ....[1]....
        /*0030*/ 	.word	0xffffffff


	//   ....[2]....
        /*0034*/ 	.word	0xffffffff


	//   ....[3]....
        /*0038*/ 	.word	0xffffffff


	//   ....[4]....
        /*003c*/ 	.word	0xffffffff


	//   ....[5]....
        /*0040*/ 	.word	0xffffffff


	//   ....[6]....
        /*0044*/ 	.word	0xffffffff


	//   ....[7]....
        /*0048*/ 	.word	0xffffffff


	//   ....[8]....
        /*004c*/ 	.word	0xffffffff


	//   ....[9]....
        /*0050*/ 	.word	0xffffffff


	//----- nvinfo : EIATTR_COOP_GROUP_INSTR_OFFSETS
	.align		4
.L_2003:
        /*0054*/ 	.byte	0x04, 0x28
        /*0056*/ 	.short	(.L_2005 - .L_2004)


	//   ....[0]....
.L_2004:
        /*0058*/ 	.word	0x00001550


	//   ....[1]....
        /*005c*/ 	.word	0x00001560


	//   ....[2]....
        /*0060*/ 	.word	0x000015b0


	//   ....[3]....
        /*0064*/ 	.word	0x000015c0


	//   ....[4]....
        /*0068*/ 	.word	0x000015f0


	//   ....[5]....
        /*006c*/ 	.word	0x00001600


	//   ....[6]....
        /*0070*/ 	.word	0x00001640


	//   ....[7]....
        /*0074*/ 	.word	0x00001650


	//   ....[8]....
        /*0078*/ 	.word	0x000016c0


	//   ....[9]....
        /*007c*/ 	.word	0x000016d0


	//----- nvinfo : EIATTR_VRC_CTA_INIT_COUNT
	.align		4
.L_2005:
        /*0080*/ 	.byte	0x02, 0x4a
	.zero		1
	.zero		1


	//----- nvinfo : EIATTR_EXIT_INSTR_OFFSETS
	.align		4
        /*0084*/ 	.byte	0x04, 0x1c
        /*0086*/ 	.short	(.L_2007 - .L_2006)


	//   ....[0]....
.L_2006:
        /*0088*/ 	.word	0x00005ea0


	//----- nvinfo : EIATTR_MAX_THREADS
	.align		4
.L_2007:
        /*008c*/ 	.byte	0x04, 0x05
        /*008e*/ 	.short	(.L_2009 - .L_2008)
.L_2008:
        /*0090*/ 	.word	0x00000100
        /*0094*/ 	.word	0x00000001
        /*0098*/ 	.word	0x00000001


	//----- nvinfo : EIATTR_CBANK_PARAM_SIZE
	.align		4
.L_2009:
        /*009c*/ 	.byte	0x03, 0x19
        /*009e*/ 	.short	0x0128


	//----- nvinfo : EIATTR_PARAM_CBANK
	.align		4
        /*00a0*/ 	.byte	0x04, 0x0a
        /*00a2*/ 	.short	(.L_2011 - .L_2010)
	.align		4
.L_2010:
        /*00a4*/ 	.word	index@(.nv.constant0._ZN10layer_norm13ln_bwd_kernelINS_13Kernel_traitsIf13__nv_bfloat16S2_S2_fjLj6144ELj1ELj1ELj8ELj16ENS_18Kernel_traits_baseILj6144EfS2_S2_S2_fjLj256EEEEELb0ELb1ELb0ELb1EEEvNS_9BwdParamsE)
        /*00a8*/ 	.short	0x0380
        /*00aa*/ 	.short	0x0128


	//----- nvinfo : EIATTR_SW_WAR
	.align		4
.L_2011:
        /*00ac*/ 	.byte	0x04, 0x36
        /*00ae*/ 	.short	(.L_2013 - .L_2012)
.L_2012:
        /*00b0*/ 	.word	0x00000008
.L_2013:


//--------------------- .nv.info._ZN10layer_norm13ln_bwd_kernelINS_13Kernel_traitsIf13__nv_bfloat16S2_S2_fjLj6144ELj1ELj1ELj8ELj16ENS_18Kernel_traits_baseILj6144EfS2_S2_S2_fjLj256EEEEELb0ELb1ELb1ELb0EEEvNS_9BwdParamsE --------------------------
	.section	.nv.info._ZN10layer_norm13ln_bwd_kernelINS_13Kernel_traitsIf13__nv_bfloat16S2_S2_fjLj6144ELj1ELj1ELj8ELj16ENS_18Kernel_traits_baseILj6144EfS2_S2_S2_fjLj256EEEEELb0ELb1ELb1ELb0EEEvNS_9BwdParamsE,"",@"SHT_CUDA_INFO"
	.sectionflags	@""
	.align	4


	//----- nvinfo : EIATTR_CUDA_API_VERSION
	.align		4
        /*0000*/ 	.byte	0x04, 0x37
        /*0002*/ 	.short	(.L_2015 - .L_2014)
.L_2014:
        /*0004*/ 	.word	0x00000082


	//----- nvinfo : EIATTR_KPARAM_INFO
	.align		4
.L_2015:
        /*0008*/ 	.byte	0x04, 0x17
        /*000a*/ 	.short	(.L_2017 - .L_2016)
.L_2016:
        /*000c*/ 	.word	0x00000000
        /*0010*/ 	.short	0x0000
        /*0012*/ 	.short	0x0000
        /*0014*/ 	.byte	0x00, 0xf0, 0xa1, 0x04


	//----- nvinfo : EIATTR_SPARSE_MMA_MASK
	.align		4
.L_2017:
        /*0018*/ 	.byte	0x03, 0x50
        /*001a*/ 	.short	0x0000


	//----- nvinfo : EIATTR_MAXREG_COUNT
	.align		4
        /*001c*/ 	.byte	0x03, 0x1b
        /*001e*/ 	.short	0x00ff


	//----- nvinfo : EIATTR_NUM_BARRIERS
	.align		4
        /*0020*/ 	.byte	0x02, 0x4c
        /*0022*/ 	.byte	0x01
	.zero		1


	//----- nvinfo : EIATTR_MERCURY_ISA_VERSION
	.align		4
        /*0024*/ 	.byte	0x03, 0x5f
        /*0026*/ 	.short	0x0101


	//----- nvinfo : EIATTR_COOP_GROUP_MASK_REGIDS
	.align		4
        /*0028*/ 	.byte	0x04, 0x29
        /*002a*/ 	.short	(.L_2019 - .L_2018)


	//   ....[0]....
.L_2018:
        /*002c*/ 	.word	0xffffffff


	//   ....[1]....
        /*0030*/ 	.word	0xffffffff


	//   ....[2]....
        /*0034*/ 	.word	0xffffffff


	//   ....[3]....
        /*0038*/ 	.word	0xffffffff


	//   ....[4]....
        /*003c*/ 	.word	0xffffffff


	//   ....[5]....
        /*0040*/ 	.word	0xffffffff


	//   ....[6]....
        /*0044*/ 	.word	0xffffffff


	//   ....[7]....
        /*0048*/ 	.word	0xffffffff


	//   ....[8]....
        /*004c*/ 	.word	0xffffffff


	//   ....[9]....
        /*0050*/ 	.word	0xffffffff


	//----- nvinfo : EIATTR_COOP_GROUP_INSTR_OFFSETS
	.align		4
.L_2019:
        /*0054*/ 	.byte	0x04, 0x28
        /*0056*/ 	.short	(.L_2021 - .L_2020)


	//   ....[0]....
.L_2020:
        /*0058*/ 	.word	0x00001d20


	//   ....[1]....
        /*005c*/ 	.word	0x00001d40


	//   ....[2]....
        /*0060*/ 	.word	0x00001d80


	//   ....[3]....
        /*0064*/ 	.word	0x00001d90


	//   ....[4]....
        /*0068*/ 	.word	0x00001dd0


	//   ....[5]....
        /*006c*/ 	.word	0x00001de0


	//   ....[6]....
        /*0070*/ 	.word	0x00001e10


	//   ....[7]....
        /*0074*/ 	.word	0x00001e20


	//   ....[8]....
        /*0078*/ 	.word	0x00001e50


	//   ....[9]....
        /*007c*/ 	.word	0x00001e60


	//----- nvinfo : EIATTR_VRC_CTA_INIT_COUNT
	.align		4
.L_2021:
        /*0080*/ 	.byte	0x02, 0x4a
	.zero		1
	.zero		1


	//----- nvinfo : EIATTR_EXIT_INSTR_OFFSETS
	.align		4
        /*0084*/ 	.byte	0x04, 0x1c
        /*0086*/ 	.short	(.L_2023 - .L_2022)


	//   ....[0]....
.L_2022:
        /*0088*/ 	.word	0x00007590


	//   ....[1]....
        /*008c*/ 	.word	0x00007660


	//----- nvinfo : EIATTR_MAX_THREADS
	.align		4
.L_2023:
        /*0090*/ 	.byte	0x04, 0x05
        /*0092*/ 	.short	(.L_2025 - .L_2024)
.L_2024:
        /*0094*/ 	.word	0x00000100
        /*0098*/ 	.word	0x00000001
        /*009c*/ 	.word	0x00000001


	//----- nvinfo : EIATTR_CRS_STACK_SIZE
	.align		4
.L_2025:
        /*00a0*/ 	.byte	0x04, 0x1e
        /*00a2*/ 	.short	(.L_2027 - .L_2026)
.L_2026:
        /*00a4*/ 	.word	0x00000000


	//----- nvinfo : EIATTR_CBANK_PARAM_SIZE
	.align		4
.L_2027:
        /*00a8*/ 	.byte	0x03, 0x19
        /*00aa*/ 	.short	0x0128


	//----- nvinfo : EIATTR_PARAM_CBANK
	.align		4
        /*00ac*/ 	.byte	0x04, 0x0a
        /*00ae*/ 	.short	(.L_2029 - .L_2028)
	.align		4
.L_2028:
        /*00b0*/ 	.word	index@(.nv.constant0._ZN10layer_norm13ln_bwd_kernelINS_13Kernel_traitsIf13__nv_bfloat16S2_S2_fjLj6144ELj1ELj1ELj8ELj16ENS_18Kernel_traits_baseILj6144EfS2_S2_S2_fjLj256EEEEELb0ELb1ELb1ELb0EEEvNS_9BwdParamsE)
        /*00b4*/ 	.short	0x0380
        /*00b6*/ 	.short	0x0128


	//----- nvinfo : EIATTR_SW_WAR
	.align		4
.L_2029:
        /*00b8*/ 	.byte	0x04, 0x36
        /*00ba*/ 	.short	(.L_2031 - .L_2030)
.L_2030:
        /*00bc*/ 	.word	0x00000008
.L_2031:


//--------------------- .nv.info._ZN10layer_norm13ln_bwd_kernelINS_13Kernel_traitsIf13__nv_bfloat16S2_S2_fjLj6144ELj1ELj1ELj8ELj16ENS_18Kernel_traits_baseILj6144EfS2_S2_S2_fjLj256EEEEELb0ELb1ELb1ELb1EEEvNS_9BwdParamsE --------------------------
	.section	.nv.info._ZN10layer_norm13ln_bwd_kernelINS_13Kernel_traitsIf13__nv_bfloat16S2_S2_fjLj6144ELj1ELj1ELj8ELj16ENS_18Kernel_traits_baseILj6144EfS2_S2_S2_fjLj256EEEEELb0ELb1ELb1ELb1EEEvNS_9BwdParamsE,"",@"SHT_CUDA_INFO"
	.sectionflags	@""
	.align	4


	//----- nvinfo : EIATTR_CUDA_API_VERSION
	.align		4
        /*0000*/ 	.byte	0x04, 0x37
        /*0002*/ 	.short	(.L_2033 - .L_2032)
.L_2032:
        /*0004*/ 	.word	0x00000082


	//----- nvinfo : EIATTR_KPARAM_INFO
	.align		4
.L_2033:
        /*0008*/ 	.byte	0x04, 0x17
        /*000a*/ 	.short	(.L_2035 - .L_2034)
.L_2034:
        /*000c*/ 	.word	0x00000000
        /*0010*/ 	.short	0x0000
        /*0012*/ 	.short	0x0000
        /*0014*/ 	.byte	0x00, 0xf0, 0xa1, 0x04


	//----- nvinfo : EIATTR_SPARSE_MMA_MASK
	.align		4
.L_2035:
        /*0018*/ 	.byte	0x03, 0x50
        /*001a*/ 	.short	0x0000


	//----- nvinfo : EIATTR_MAXREG_COUNT
	.align		4
        /*001c*/ 	.byte	0x03, 0x1b
        /*001e*/ 	.short	0x00ff


	//----- nvinfo : EIATTR_NUM_BARRIERS
	.align		4
        /*0020*/ 	.byte	0x02, 0x4c
        /*0022*/ 	.byte	0x01
	.zero		1


	//----- nvinfo : EIATTR_MERCURY_ISA_VERSION
	.align		4
        /*0024*/ 	.byte	0x03, 0x5f
        /*0026*/ 	.short	0x0101


	//----- nvinfo : EIATTR_COOP_GROUP_MASK_REGIDS
	.align		4
        /*0028*/ 	.byte	0x04, 0x29
        /*002a*/ 	.short	(.L_2037 - .L_2036)


	//   ....[0]....
.L_2036:
        /*002c*/ 	.word	0xffffffff


	//   ....[1]....
        /*0030*/ 	.word	0xffffffff


	//   ....[2]....
        /*0034*/ 	.word	0xffffffff


	//   ....[3]....
        /*0038*/ 	.word	0xffffffff


	//   ....[4]....
        /*003c*/ 	.word	0xffffffff


	//   ....[5]....
        /*0040*/ 	.word	0xffffffff


	//   ....[6]....
        /*0044*/ 	.word	0xffffffff


	//   ....[7]....
        /*0048*/ 	.word	0xffffffff


	//   ....[8]....
        /*004c*/ 	.word	0xffffffff


	//   ....[9]....
        /*0050*/ 	.word	0xffffffff


	//----- nvinfo : EIATTR_COOP_GROUP_INSTR_OFFSETS
	.align		4
.L_2037:
        /*0054*/ 	.byte	0x04, 0x28
        /*0056*/ 	.short	(.L_2039 - .L_2038)


	//   ....[0]....
.L_2038:
        /*0058*/ 	.word	0x00001800


	//   ....[1]....
        /*005c*/ 	.word	0x00001840


	//   ....[2]....
        /*0060*/ 	.word	0x00001880


	//   ....[3]....
        /*0064*/ 	.word	0x000018a0


	//   ....[4]....
        /*0068*/ 	.word	0x000018f0


	//   ....[5]....
        /*006c*/ 	.word	0x00001900


	//   ....[6]....
        /*0070*/ 	.word	0x00001930


	//   ....[7]....
        /*0074*/ 	.word	0x00001950


	//   ....[8]....
        /*0078*/ 	.word	0x00001990


	//   ....[9]....
        /*007c*/ 	.word	0x000019b0


	//----- nvinfo : EIATTR_VRC_CTA_INIT_COUNT
	.align		4
.L_2039:
        /*0080*/ 	.byte	0x02, 0x4a
	.zero		1
	.zero		1


	//----- nvinfo : EIATTR_EXIT_INSTR_OFFSETS
	.align		4
        /*0084*/ 	.byte	0x04, 0x1c
        /*0086*/ 	.short	(.L_2041 - .L_2040)


	//   ....[0]....
.L_2040:
        /*0088*/ 	.word	0x00006e80


	//----- nvinfo : EIATTR_MAX_THREADS
	.align		4
.L_2041:
        /*008c*/ 	.byte	0x04, 0x05
        /*008e*/ 	.short	(.L_2043 - .L_2042)
.L_2042:
        /*0090*/ 	.word	0x00000100
        /*0094*/ 	.word	0x00000001
        /*0098*/ 	.word	0x00000001


	//----- nvinfo : EIATTR_CRS_STACK_SIZE
	.align		4
.L_2043:
        /*009c*/ 	.byte	0x04, 0x1e
        /*009e*/ 	.short	(.L_2045 - .L_2044)
.L_2044:
        /*00a0*/ 	.word	0x00000000


	//----- nvinfo : EIATTR_CBANK_PARAM_SIZE
	.align		4
.L_2045:
        /*00a4*/ 	.byte	0x03, 0x19
        /*00a6*/ 	.short	0x0128


	//----- nvinfo : EIATTR_PARAM_CBANK
	.align		4
        /*00a8*/ 	.byte	0x04, 0x0a
        /*00aa*/ 	.short	(.L_2047 - .L_2046)
	.align		4
.L_2046:
        /*00ac*/ 	.word	index@(.nv.constant0._ZN10layer_norm13ln_bwd_kernelINS_13Kernel_traitsIf13__nv_bfloat16S2_S2_fjLj6144ELj1ELj1ELj8ELj16ENS_18Kernel_traits_baseILj6144EfS2_S2_S2_fjLj256EEEEELb0ELb1ELb1ELb1EEEvNS_9BwdParamsE)
        /*00b0*/ 	.short	0x0380
        /*00b2*/ 	.short	0x0128


	//----- nvinfo : EIATTR_SW_WAR
	.align		4
.L_2047:
        /*00b4*/ 	.byte	0x04, 0x36
        /*00b6*/ 	.short	(.L_2049 - .L_2048)
.L_2048:
        /*00b8*/ 	.word	0x00000008
.L_2049:


//--------------------- .nv.info._ZN10layer_norm13ln_bwd_kernelINS_13Kernel_traitsIf13__nv_bfloat16S2_S2_fjLj6144ELj1ELj1ELj8ELj16ENS_18Kernel_traits_baseILj6144EfS2_S2_S2_fjLj256EEEEELb1ELb0ELb0ELb0EEEvNS_9BwdParamsE --------------------------
	.section	.nv.info._ZN10layer_norm13ln_bwd_kernelINS_13Kernel_traitsIf13__nv_bfloat16S2_S2_fjLj6144ELj1ELj1ELj8ELj16ENS_18Kernel_traits_baseILj6144EfS2_S2_S2_fjLj256EEEEELb1ELb0ELb0ELb0EEEvNS_9BwdParamsE,"",@"SHT_CUDA_INFO"
	.sectionflags	@""
	.align	4


	//----- nvinfo : EIATTR_CUDA_API_VERSION
	.align		4
        /*0000*/ 	.byte	0x04, 0x37
        /*0002*/ 	.short	(.L_2051 - .L_2050)
.L_2050:
        /*0004*/ 	.word	0x00000082


	//----- nvinfo : EIATTR_KPARAM_INFO
	.align		4
.L_2051:
        /*0008*/ 	.byte	0x04, 0x17
        /*000a*/ 	.short	(.L_2053 - .L_2052)
.L_2052:
        /*000c*/ 	.word	0x00000000
        /*0010*/ 	.short	0x0000
        /*0012*/ 	.short	0x0000
        /*0014*/ 	.byte	0x00, 0xf0, 0xa1, 0x04


	//----- nvinfo : EIATTR_SPARSE_MMA_MASK
	.align		4
.L_2053:
        /*0018*/ 	.byte	0x03, 0x50
        /*001a*/ 	.short	0x0000


	//----- nvinfo : EIATTR_MAXREG_COUNT
	.align		4
        /*001c*/ 	.byte	0x03, 0x1b
        /*001e*/ 	.short	0x00ff


	//----- nvinfo : EIATTR_NUM_BARRIERS
	.align		4
        /*0020*/ 	.byte	0x02, 0x4c
        /*0022*/ 	.byte	0x01
	.zero		1


	//----- nvinfo : EIATTR_MERCURY_ISA_VERSION
	.align		4
        /*0024*/ 	.byte	0x03, 0x5f
        /*0026*/ 	.short	0x0101


	//----- nvinfo : EIATTR_COOP_GROUP_MASK_REGIDS
	.align		4
        /*0028*/ 	.byte	0x04, 0x29
        /*002a*/ 	.short	(.L_2055 - .L_2054)


	//   ....[0]....
.L_2054:
        /*002c*/ 	.word	0xffffffff


	//   ....[1]....
        /*0030*/ 	.word	0xffffffff


	//   ....[2]....
        /*0034*/ 	.word	0xffffffff


	//   ....[3]....
        /*0038*/ 	.word	0xffffffff


	//   ....[4]....
        /*003c*/ 	.word	0xffffffff


	//   ....[5]....
        /*0040*/ 	.word	0xffffffff


	//   ....[6]....
        /*0044*/ 	.word	0xffffffff


	//   ....[7]....
        /*0048*/ 	.word	0xffffffff


	//   ....[8]....
        /*004c*/ 	.word	0xffffffff


	//   ....[9]....
        /*0050*/ 	.word	0xffffffff


	//----- nvinfo : EIATTR_COOP_GROUP_INSTR_OFFSETS
	.align		4
.L_2055:
        /*0054*/ 	.byte	0x04, 0x28
        /*0056*/ 	.short	(.L_2057 - .L_2056)


	//   ....[0]....
.L_2056:
        /*0058*/ 	.word	0x00001950


	//   ....[1]....
        /*005c*/ 	.word	0x00001980


	//   ....[2]....
        /*0060*/ 	.word	0x000019b0


	//   ....[3]....
        /*0064*/ 	.word	0x000019c0


	//   ....[4]....
        /*0068*/ 	.word	0x000019f0


	//   ....[5]....
        /*006c*/ 	.word	0x00001a00


	//   ....[6]....
        /*0070*/ 	.word	0x00001a30


	//   ....[7]....
        /*0074*/ 	.word	0x00001a40


	//   ....[8]....
        /*0078*/ 	.word	0x00001a70


	//   ....[9]....
        /*007c*/ 	.word	0x00001a80


	//----- nvinfo : EIATTR_VRC_CTA_INIT_COUNT
	.align		4
.L_2057:
        /*0080*/ 	.byte	0x02, 0x4a
	.zero		1
	.zero		1


	//----- nvinfo : EIATTR_EXIT_INSTR_OFFSETS
	.align		4
        /*0084*/ 	.byte	0x04, 0x1c
        /*0086*/ 	.short	(.L_2059 - .L_2058)


	//   ....[0]....
.L_2058:
        /*0088*/ 	.word	0x000058e0


	//   ....[1]....
        /*008c*/ 	.word	0x00005980


	//----- nvinfo : EIATTR_MAX_THREADS
	.align		4
.L_2059:
        /*0090*/ 	.byte	0x04, 0x05
        /*0092*/ 	.short	(.L_2061 - .L_2060)
.L_2060:
        /*0094*/ 	.word	0x00000100
        /*0098*/ 	.word	0x00000001
        /*009c*/ 	.word	0x00000001


	//----- nvinfo : EIATTR_CRS_STACK_SIZE
	.align		4
.L_2061:
        /*00a0*/ 	.byte	0x04, 0x1e
        /*00a2*/ 	.short	(.L_2063 - .L_2062)
.L_2062:
        /*00a4*/ 	.word	0x00000000


	//----- nvinfo : EIATTR_CBANK_PARAM_SIZE
	.align		4
.L_2063:
        /*00a8*/ 	.byte	0x03, 0x19
        /*00aa*/ 	.short	0x0128


	//----- nvinfo : EIATTR_PARAM_CBANK
	.align		4
        /*00ac*/ 	.byte	0x04, 0x0a
        /*00ae*/ 	.short	(.L_2065 - .L_2064)
	.align		4
.L_2064:
        /*00b0*/ 	.word	index@(.nv.constant0._ZN10layer_norm13ln_bwd_kernelINS_13Kernel_traitsIf13__nv_bfloat16S2_S2_fjLj6144ELj1ELj1ELj8ELj16ENS_18Kernel_traits_baseILj6144EfS2_S2_S2_fjLj256EEEEELb1ELb0ELb0ELb0EEEvNS_9BwdParamsE)
        /*00b4*/ 	.short	0x0380
        /*00b6*/ 	.short	0x0128


	//----- nvinfo : EIATTR_SW_WAR
	.align		4
.L_2065:
        /*00b8*/ 	.byte	0x04, 0x36
        /*00ba*/ 	.short	(.L_2067 - .L_2066)
.L_2066:
        /*00bc*/ 	.word	0x00000008
.L_2067:


//--------------------- .nv.info._ZN10layer_norm13ln_bwd_kernelINS_13Kernel_traitsIf13__nv_bfloat16S2_S2_fjLj6144ELj1ELj1ELj8ELj16ENS_18Kernel_traits_baseILj6144EfS2_S2_S2_fjLj256EEEEELb1ELb0ELb0ELb1EEEvNS_9BwdParamsE --------------------------
	.section	.nv.info._ZN10layer_norm13ln_bwd_kernelINS_13Kernel_traitsIf13__nv_bfloat16S2_S2_fjLj6144ELj1ELj1ELj8ELj16ENS_18Kernel_traits_baseILj6144EfS2_S2_S2_fjLj256EEEEELb1ELb0ELb0ELb1EEEvNS_9BwdParamsE,"",@"SHT_CUDA_INFO"
	.sectionflags	@""
	.align	4


	//----- nvinfo : EIATTR_CUDA_API_VERSION
	.align		4
        /*0000*/ 	.byte	0x04, 0x37
        /*0002*/ 	.short	(.L_2069 - .L_2068)
.L_2068:
        /*0004*/ 	.word	0x00000082


	//----- nvinfo : EIATTR_KPARAM_INFO
	.align		4
.L_2069:
        /*0008*/ 	.byte	0x04, 0x17
        /*000a*/ 	.short	(.L_2071 - .L_2070)
.L_2070:
        /*000c*/ 	.word	0x00000000
        /*0010*/ 	.short	0x0000
        /*0012*/ 	.short	0x0000
        /*0014*/ 	.byte	0x00, 0xf0, 0xa1, 0x04


	//----- nvinfo : EIATTR_SPARSE_MMA_MASK
	.align		4
.L_2071:
        /*0018*/ 	.byte	0x03, 0x50
        /*001a*/ 	.short	0x0000


	//----- nvinfo : EIATTR_MAXREG_COUNT
	.align		4
        /*001c*/ 	.byte	0x03, 0x1b
        /*001e*/ 	.short	0x00ff


	//----- nvinfo : EIATTR_NUM_BARRIERS
	.align		4
        /*0020*/ 	.byte	0x02, 0x4c
        /*0022*/ 	.byte	0x01
	.zero		1


	//----- nvinfo : EIATTR_MERCURY_ISA_VERSION
	.align		4
        /*0024*/ 	.byte	0x03, 0x5f
        /*0026*/ 	.short	0x0101


	//----- nvinfo : EIATTR_COOP_GROUP_MASK_REGIDS
	.align		4
        /*0028*/ 	.byte	0x04, 0x29
        /*002a*/ 	.short	(.L_2073 - .L_2072)


	//   ....[0]....
.L_2072:
        /*002c*/ 	.word	0xffffffff


	//   ....[1]....
        /*0030*/ 	.word	0xffffffff


	//   ....[2]....
        /*0034*/ 	.word	0xffffffff


	//   ....[3]....
        /*0038*/ 	.word	0xffffffff


	//   ....[4]....
        /*003c*/ 	.word	0xffffffff


	//   ....[5]....
        /*0040*/ 	.word	0xffffffff


	//   ....[6]....
        /*0044*/ 	.word	0xffffffff


	//   ....[7]....
        /*0048*/ 	.word	0xffffffff


	//   ....[8]....
        /*004c*/ 	.word	0xffffffff


	//   ....[9]....
        /*0050*/ 	.word	0xffffffff


	//----- nvinfo : EIATTR_COOP_GROUP_INSTR_OFFSETS
	.align		4
.L_2073:
        /*0054*/ 	.byte	0x04, 0x28
        /*0056*/ 	.short	(.L_2075 - .L_2074)


	//   ....[0]....
.L_2074:
        /*0058*/ 	.word	0x00001460


	//   ....[1]....
        /*005c*/ 	.word	0x00001470


	//   ....[2]....
        /*0060*/ 	.word	0x000014a0


	//   ....[3]....
        /*0064*/ 	.word	0x000014b0


	//   ....[4]....
        /*0068*/ 	.word	0x00001500


	//   ....[5]....
        /*006c*/ 	.word	0x00001530


	//   ....[6]....
        /*0070*/ 	.word	0x00001550


	//   ....[7]....
        /*0074*/ 	.word	0x00001570


	//   ....[8]....
        /*0078*/ 	.word	0x00001590


	//   ....[9]....
        /*007c*/ 	.word	0x000015b0


	//----- nvinfo : EIATTR_VRC_CTA_INIT_COUNT
	.align		4
.L_2075:
        /*0080*/ 	.byte	0x02, 0x4a
	.zero		1
	.zero		1


	//----- nvinfo : EIATTR_EXIT_INSTR_OFFSETS
	.align		4
        /*0084*/ 	.byte	0x04, 0x1c
        /*0086*/ 	.short	(.L_2077 - .L_2076)


	//   ....[0]....
.L_2076:
        /*0088*/ 	.word	0x00005670


	//----- nvinfo : EIATTR_MAX_THREADS
	.align		4
.L_2077:
        /*008c*/ 	.byte	0x04, 0x05
        /*008e*/ 	.short	(.L_2079 - .L_2078)
.L_2078:
        /*0090*/ 	.word	0x00000100
        /*0094*/ 	.word	0x00000001
        /*0098*/ 	.word	0x00000001


	//----- nvinfo : EIATTR_CBANK_PARAM_SIZE
	.align		4
.L_2079:
        /*009c*/ 	.byte	0x03, 0x19
        /*009e*/ 	.short	0x0128


	//----- nvinfo : EIATTR_PARAM_CBANK
	.align		4
        /*00a0*/ 	.byte	0x04, 0x0a
        /*00a2*/ 	.short	(.L_2081 - .L_2080)
	.align		4
.L_2080:
        /*00a4*/ 	.word	index@(.nv.constant0._ZN10layer_norm13ln_bwd_kernelINS_13Kernel_traitsIf13__nv_bfloat16S2_S2_fjLj6144ELj1ELj1ELj8ELj16ENS_18Kernel_traits_baseILj6144EfS2_S2_S2_fjLj256EEEEELb1ELb0ELb0ELb1EEEvNS_9BwdParamsE)
        /*00a8*/ 	.short	0x0380
        /*00aa*/ 	.short	0x0128


	//----- nvinfo : EIATTR_SW_WAR
	.align		4
.L_2081:
        /*00ac*/ 	.byte	0x04, 0x36
        /*00ae*/ 	.short	(.L_2083 - .L_2082)
.L_2082:
        /*00b0*/ 	.word	0x00000008
.L_2083:


//--------------------- .nv.info._ZN10layer_norm22ln_bwd_finalize_kernelINS_22Kernel_traits_finalizeILj6144Ef13__nv_bfloat16S2_S2_fjLb0ELj1024ELj4ENS_18Kernel_traits_baseILj6144EfS2_S2_S2_fjLj1024EEEEELb0ELb0EEEvNS_9BwdParamsE --------------------------
	.section	.nv.info._ZN10layer_norm22ln_bwd_finalize_kernelINS_22Kernel_traits_finalizeILj6144Ef13__nv_bfloat16S2_S2_fjLb0ELj1024ELj4ENS_18Kernel_traits_baseILj6144EfS2_S2_S2_fjLj1024EEEEELb0ELb0EEEvNS_9BwdParamsE,"",@"SHT_CUDA_INFO"
	.sectionflags	@""
	.align	4


	//----- nvinfo : EIATTR_CUDA_API_VERSION
	.align		4
        /*0000*/ 	.byte	0x04, 0x37
        /*0002*/ 	.short	(.L_2085 - .L_2084)
.L_2084:
        /*0004*/ 	.word	0x00000082


	//----- nvinfo : EIATTR_KPARAM_INFO
	.align		4
.L_2085:
        /*0008*/ 	.byte	0x04, 0x17
        /*000a*/ 	.short	(.L_2087 - .L_2086)
.L_2086:
        /*000c*/ 	.word	0x00000000
        /*0010*/ 	.short	0x0000
        /*0012*/ 	.short	0x0000
        /*0014*/ 	.byte	0x00, 0xf0, 0xa1, 0x04


	//----- nvinfo : EIATTR_SPARSE_MMA_MASK
	.align		4
.L_2087:
        /*0018*/ 	.byte	0x03, 0x50
        /*001a*/ 	.short	0x0000


	//----- nvinfo : EIATTR_MAXREG_COUNT
	.align		4
        /*001c*/ 	.byte	0x03, 0x1b
        /*001e*/ 	.short	0x0040


	//----- nvinfo : EIATTR_NUM_BARRIERS
	.align		4
        /*0020*/ 	.byte	0x02, 0x4c
        /*0022*/ 	.byte	0x01
	.zero		1


	//----- nvinfo : EIATTR_MERCURY_ISA_VERSION
	.align		4
        /*0024*/ 	.byte	0x03, 0x5f
        /*0026*/ 	.short	0x0101


	//----- nvinfo : EIATTR_COOP_GROUP_MASK_REGIDS
	.align		4
        /*0028*/ 	.byte	0x04, 0x29
        /*002a*/ 	.short	(.L_2089 - .L_2088)


	//   ....[0]....
.L_2088:
        /*002c*/ 	.word	0xffffffff


	//   ....[1]....
        /*0030*/ 	.word	0xffffffff


	//   ....[2]....
        /*0034*/ 	.word	0xffffffff


	//   ....[3]....
        /*0038*/ 	.word	0xffffffff


	//   ....[4]....
        /*003c*/ 	.word	0xffffffff


	//   ....[5]....
        /*0040*/ 	.word	0xffffffff


	//   ....[6]....
        /*0044*/ 	.word	0xffffffff


	//   ....[7]....
        /*0048*/ 	.word	0xffffffff


	//   ....[8]....
        /*004c*/ 	.word	0xffffffff


	//   ....[9]....
        /*0050*/ 	.word	0xffffffff


	//----- nvinfo : EIATTR_COOP_GROUP_INSTR_OFFSETS
	.align		4
.L_2089:
        /*0054*/ 	.byte	0x04, 0x28
        /*0056*/ 	.short	(.L_2091 - .L_2090)


	//   ....[0]....
.L_2090:
        /*0058*/ 	.word	0x00001550


	//   ....[1]....
        /*005c*/ 	.word	0x00001560


	//   ....[2]....
        /*0060*/ 	.word	0x00001590


	//   ....[3]....
        /*0064*/ 	.word	0x000015a0


	//   ....[4]....
        /*0068*/ 	.word	0x000015d0


	//   ....[5]....
        /*006c*/ 	.word	0x000015e0


	//   ....[6]....
        /*0070*/ 	.word	0x00001610


	//   ....[7]....
        /*0074*/ 	.word	0x00001630


	//   ....[8]....
        /*0078*/ 	.word	0x00001680


	//   ....[9]....
        /*007c*/ 	.word	0x00001690


	//----- nvinfo : EIATTR_VRC_CTA_INIT_COUNT
	.align		4
.L_2091:
        /*0080*/ 	.byte	0x02, 0x4a
	.zero		1
	.zero		1


	//----- nvinfo : EIATTR_EXIT_INSTR_OFFSETS
	.align		4
        /*0084*/ 	.byte	0x04, 0x1c
        /*0086*/ 	.short	(.L_2093 - .L_2092)


	//   ....[0]....
.L_2092:
        /*0088*/ 	.word	0x00000060


	//   ....[1]....
        /*008c*/ 	.word	0x000016f0


	//   ....[2]....
        /*0090*/ 	.word	0x00001720


	//   ....[3]....
        /*0094*/ 	.word	0x000017c0


	//----- nvinfo : EIATTR_MAX_THREADS
	.align		4
.L_2093:
        /*0098*/ 	.byte	0x04, 0x05
        /*009a*/ 	.short	(.L_2095 - .L_2094)
.L_2094:
        /*009c*/ 	.word	0x00000400
        /*00a0*/ 	.word	0x00000001
        /*00a4*/ 	.word	0x00000001


	//----- nvinfo : EIATTR_CRS_STACK_SIZE
	.align		4
.L_2095:
        /*00a8*/ 	.byte	0x04, 0x1e
        /*00aa*/ 	.short	(.L_2097 - .L_2096)
.L_2096:
        /*00ac*/ 	.word	0x00000000


	//----- nvinfo : EIATTR_CBANK_PARAM_SIZE
	.align		4
.L_2097:
        /*00b0*/ 	.byte	0x03, 0x19
        /*00b2*/ 	.short	0x0128


	//----- nvinfo : EIATTR_PARAM_CBANK
	.align		4
        /*00b4*/ 	.byte	0x04, 0x0a
        /*00b6*/ 	.short	(.L_2099 - .L_2098)
	.align		4
.L_2098:
        /*00b8*/ 	.word	index@(.nv.constant0._ZN10layer_norm22ln_bwd_finalize_kernelINS_22Kernel_traits_finalizeILj6144Ef13__nv_bfloat16S2_S2_fjLb0ELj1024ELj4ENS_18Kernel_traits_baseILj6144EfS2_S2_S2_fjLj1024EEEEELb0ELb0EEEvNS_9BwdParamsE)
        /*00bc*/ 	.short	0x0380
        /*00be*/ 	.short	0x0128


	//----- nvinfo : EIATTR_SW_WAR
	.align		4
.L_2099:
        /*00c0*/ 	.byte	0x04, 0x36
        /*00c2*/ 	.short	(.L_2101 - .L_2100)
.L_2100:
        /*00c4*/ 	.word	0x00000008
.L_2101:


//--------------------- .nv.info._ZN10layer_norm13ln_bwd_kernelINS_13Kernel_traitsIf13__nv_bfloat16S2_S2_fjLj6144ELj1ELj1ELj8ELj16ENS_18Kernel_traits_baseILj6144EfS2_S2_S2_fjLj256EEEEELb1ELb0ELb1ELb0EEEvNS_9BwdParamsE --------------------------
	.section	.nv.info._ZN10layer_norm13ln_bwd_kernelINS_13Kernel_traitsIf13__nv_bfloat16S2_S2_fjLj6144ELj1ELj1ELj8ELj16ENS_18Kernel_traits_baseILj6144EfS2_S2_S2_fjLj256EEEEELb1ELb0ELb1ELb0EEEvNS_9BwdParamsE,"",@"SHT_CUDA_INFO"
	.sectionflags	@""
	.align	4


	//----- nvinfo : EIATTR_CUDA_API_VERSION
	.align		4
        /*0000*/ 	.byte	0x04, 0x37
        /*0002*/ 	.short	(.L_2103 - .L_2102)
.L_2102:
        /*0004*/ 	.word	0x00000082


	//----- nvinfo : EIATTR_KPARAM_INFO
	.align		4
.L_2103:
        /*0008*/ 	.byte	0x04, 0x17
        /*000a*/ 	.short	(.L_2105 - .L_2104)
.L_2104:
        /*000c*/ 	.word	0x00000000
        /*0010*/ 	.short	0x0000
        /*0012*/ 	.short	0x0000
        /*0014*/ 	.byte	0x00, 0xf0, 0xa1, 0x04


	//----- nvinfo : EIATTR_SPARSE_MMA_MASK
	.align		4
.L_2105:
        /*0018*/ 	.byte	0x03, 0x50
        /*001a*/ 	.short	0x0000


	//----- nvinfo : EIATTR_MAXREG_COUNT
	.align		4
        /*001c*/ 	.byte	0x03, 0x1b
        /*001e*/ 	.short	0x00ff


	//----- nvinfo : EIATTR_NUM_BARRIERS
	.align		4
        /*0020*/ 	.byte	0x02, 0x4c
        /*0022*/ 	.byte	0x01
	.zero		1


	//----- nvinfo : EIATTR_MERCURY_ISA_VERSION
	.align		4
        /*0024*/ 	.byte	0x03, 0x5f
        /*0026*/ 	.short	0x0101


	//----- nvinfo : EIATTR_COOP_GROUP_MASK_REGIDS
	.align		4
        /*0028*/ 	.byte	0x04, 0x29
        /*002a*/ 	.short	(.L_2107 - .L_2106)


	//   ....[0]....
.L_2106:
        /*002c*/ 	.word	0xffffffff


	//   ....[1]....
        /*0030*/ 	.word	0xffffffff


	//   ....[2]....
        /*0034*/ 	.word	0xffffffff


	//   ....[3]....
        /*0038*/ 	.word	0xffffffff


	//   ....[4]....
        /*003c*/ 	.word	0xffffffff


	//   ....[5]....
        /*0040*/ 	.word	0xffffffff


	//   ....[6]....
        /*0044*/ 	.word	0xffffffff


	//   ....[7]....
        /*0048*/ 	.word	0xffffffff


	//   ....[8]....
        /*004c*/ 	.word	0xffffffff


	//   ....[9]....
        /*0050*/ 	.word	0xffffffff


	//----- nvinfo : EIATTR_COOP_GROUP_INSTR_OFFSETS
	.align		4
.L_2107:
        /*0054*/ 	.byte	0x04, 0x28
        /*0056*/ 	.short	(.L_2109 - .L_2108)


	//   ....[0]....
.L_2108:
        /*0058*/ 	.word	0x00001e10


	//   ....[1]....
        /*005c*/ 	.word	0x00001e30


	//   ....[2]....
        /*0060*/ 	.word	0x00001e70


	//   ....[3]....
        /*0064*/ 	.word	0x00001e80


	//   ....[4]....
        /*0068*/ 	.word	0x00001ec0


	//   ....[5]....
        /*006c*/ 	.word	0x00001ed0


	//   ....[6]....
        /*0070*/ 	.word	0x00001f00


	//   ....[7]....
        /*0074*/ 	.word	0x00001f10


	//   ....[8]....
        /*0078*/ 	.word	0x00001f40


	//   ....[9]....
        /*007c*/ 	.word	0x00001f50


	//----- nvinfo : EIATTR_VRC_CTA_INIT_COUNT
	.align		4
.L_2109:
        /*0080*/ 	.byte	0x02, 0x4a
	.zero		1
	.zero		1


	//----- nvinfo : EIATTR_EXIT_INSTR_OFFSETS
	.align		4
        /*0084*/ 	.byte	0x04, 0x1c
        /*0086*/ 	.short	(.L_2111 - .L_2110)


	//   ....[0]....
.L_2110:
        /*0088*/ 	.word	0x000070d0


	//   ....[1]....
        /*008c*/ 	.word	0x00007170


	//----- nvinfo : EIATTR_MAX_THREADS
	.align		4
.L_2111:
        /*0090*/ 	.byte	0x04, 0x05
        /*0092*/ 	.short	(.L_2113 - .L_2112)
.L_2112:
        /*0094*/ 	.word	0x00000100
        /*0098*/ 	.word	0x00000001
        /*009c*/ 	.word	0x00000001


	//----- nvinfo : EIATTR_CRS_STACK_SIZE
	.align		4
.L_2113:
        /*00a0*/ 	.byte	0x04, 0x1e
        /*00a2*/ 	.short	(.L_2115 - .L_2114)
.L_2114:
        /*00a4*/ 	.word	0x00000000


	//----- nvinfo : EIATTR_CBANK_PARAM_SIZE
	.align		4
.L_2115:
        /*00a8*/ 	.byte	0x03, 0x19
        /*00aa*/ 	.short	0x0128


	//----- nvinfo : EIATTR_PARAM_CBANK
	.align		4
        /*00ac*/ 	.byte	0x04, 0x0a
        /*00ae*/ 	.short	(.L_2117 - .L_2116)
	.align		4
.L_2116:
        /*00b0*/ 	.word	index@(.nv.constant0._ZN10layer_norm13ln_bwd_kernelINS_13Kernel_traitsIf13__nv_bfloat16S2_S2_fjLj6144ELj1ELj1ELj8ELj16ENS_18Kernel_traits_baseILj6144EfS2_S2_S2_fjLj256EEEEELb1ELb0ELb1ELb0EEEvNS_9BwdParamsE)
        /*00b4*/ 	.short	0x0380
        /*00b6*/ 	.short	0x0128


	//----- nvinfo : EIATTR_SW_WAR
	.align		4
.L_2117:
        /*00b8*/ 	.byte	0x04, 0x36
        /*00ba*/ 	.short	(.L_2119 - .L_2118)
.L_2118:
        /*00bc*/ 	.word	0x00000008
.L_2119:


//--------------------- .nv.info._ZN10layer_norm22ln_bwd_finalize_kernelINS_22Kernel_traits_finalizeILj6144Ef13__nv_bfloat16S2_S2_fjLb0ELj1024ELj4ENS_18Kernel_traits_baseILj6144EfS2_S2_S2_fjLj1024EEEEELb0ELb1EEEvNS_9BwdParamsE --------------------------
	.section	.nv.info._ZN10layer_norm22ln_bwd_finalize_kernelINS_22Kernel_traits_finalizeILj6144Ef13__nv_bfloat16S2_S2_fjLb0ELj1024ELj4ENS_18Kernel_traits_baseILj6144EfS2_S2_S2_fjLj1024EEEEELb0ELb1EEEvNS_9BwdParamsE,"",@"SHT_CUDA_INFO"
	.sectionflags	@""
	.align	4


	//----- nvinfo : EIATTR_CUDA_API_VERSION
	.align		4
        /*0000*/ 	.byte	0x04, 0x37
        /*0002*/ 	.short	(.L_2121 - .L_2120)
.L_2120:
        /*0004*/ 	.word	0x00000082


	//----- nvinfo : EIATTR_KPARAM_INFO
	.align		4
.L_2121:
        /*0008*/ 	.byte	0x04, 0x17
        /*000a*/ 	.short	(.L_2123 - .L_2122)
.L_2122:
        /*000c*/ 	.word	0x00000000
        /*0010*/ 	.short	0x0000
        /*0012*/ 	.short	0x0000
        /*0014*/ 	.byte	0x00, 0xf0, 0xa1, 0x04


	//----- nvinfo : EIATTR_SPARSE_MMA_MASK
	.align		4
.L_2123:
        /*0018*/ 	.byte	0x03, 0x50
        /*001a*/ 	.short	0x0000


	//----- nvinfo : EIATTR_MAXREG_COUNT
	.align		4
        /*001c*/ 	.byte	0x03, 0x1b
        /*001e*/ 	.short	0x0040


	//----- nvinfo : EIATTR_NUM_BARRIERS
	.align		4
        /*0020*/ 	.byte	0x02, 0x4c
        /*0022*/ 	.byte	0x01
	.zero		1


	//----- nvinfo : EIATTR_MERCURY_ISA_VERSION
	.align		4
        /*0024*/ 	.byte	0x03, 0x5f
        /*0026*/ 	.short	0x0101


	//----- nvinfo : EIATTR_COOP_GROUP_MASK_REGIDS
	.align		4
        /*0028*/ 	.byte	0x04, 0x29
        /*002a*/ 	.short	(.L_2125 - .L_2124)


	//   ....[0]....
.L_2124:
        /*002c*/ 	.word	0xffffffff


	//   ....[1]....
        /*0030*/ 	.word	0xffffffff


	//   ....[2]....
        /*0034*/ 	.word	0xffffffff


	//   ....[3]....
        /*0038*/ 	.word	0xffffffff


	//   ....[4]....
        /*003c*/ 	.word	0xffffffff


	//   ....[5]....
        /*0040*/ 	.word	0xffffffff


	//   ....[6]....
        /*0044*/ 	.word	0xffffffff


	//   ....[7]....
        /*0048*/ 	.word	0xffffffff


	//   ....[8]....
        /*004c*/ 	.word	0xffffffff


	//   ....[9]....
        /*0050*/ 	.word	0xffffffff


	//----- nvinfo : EIATTR_COOP_GROUP_INSTR_OFFSETS
	.align		4
.L_2125:
        /*0054*/ 	.byte	0x04, 0x28
        /*0056*/ 	.short	(.L_2127 - .L_2126)


	//   ....[0]....
.L_2126:
        /*0058*/ 	.word	0x00001560


	//   ....[1]....
        /*005c*/ 	.word	0x00001570


	//   ....[2]....
        /*0060*/ 	.word	0x000015a0


	//   ....[3]....
        /*0064*/ 	.word	0x000015b0


	//   ....[4]....
        /*0068*/ 	.word	0x000015e0


	//   ....[5]....
        /*006c*/ 	.word	0x000015f0


	//   ....[6]....
        /*0070*/ 	.word	0x00001620


	//   ....[7]....
        /*0074*/ 	.word	0x00001640


	//   ....[8]....
        /*0078*/ 	.word	0x00001670


	//   ....[9]....
        /*007c*/ 	.word	0x00001680


	//----- nvinfo : EIATTR_VRC_CTA_INIT_COUNT
	.align		4
.L_2127:
        /*0080*/ 	.byte	0x02, 0x4a
	.zero		1
	.zero		1


	//----- nvinfo : EIATTR_EXIT_INSTR_OFFSETS
	.align		4
        /*0084*/ 	.byte	0x04, 0x1c
        /*0086*/ 	.short	(.L_2129 - .L_2128)


	//   ....[0]....
.L_2128:
        /*0088*/ 	.word	0x00000060


	//   ....[1]....
        /*008c*/ 	.word	0x000016e0


	//   ....[2]....
        /*0090*/ 	.word	0x000017b0


	//----- nvinfo : EIATTR_MAX_THREADS
	.align		4
.L_2129:
        /*0094*/ 	.byte	0x04, 0x05
        /*0096*/ 	.short	(.L_2131 - .L_2130)
.L_2130:
        /*0098*/ 	.word	0x00000400
        /*009c*/ 	.word	0x00000001
        /*00a0*/ 	.word	0x00000001


	//----- nvinfo : EIATTR_CRS_STACK_SIZE
	.align		4
.L_2131:
        /*00a4*/ 	.byte	0x04, 0x1e
        /*00a6*/ 	.short	(.L_2133 - .L_2132)
.L_2132:
        /*00a8*/ 	.word	0x00000000


	//----- nvinfo : EIATTR_CBANK_PARAM_SIZE
	.align		4
.L_2133:
        /*00ac*/ 	.byte	0x03, 0x19
        /*00ae*/ 	.short	0x0128


	//----- nvinfo : EIATTR_PARAM_CBANK
	.align		4
        /*00b0*/ 	.byte	0x04, 0x0a
        /*00b2*/ 	.short	(.L_2135 - .L_2134)
	.align		4
.L_2134:
        /*00b4*/ 	.word	index@(.nv.constant0._ZN10layer_norm22ln_bwd_finalize_kernelINS_22Kernel_traits_finalizeILj6144Ef13__nv_bfloat16S2_S2_fjLb0ELj1024ELj4ENS_18Kernel_traits_baseILj6144EfS2_S2_S2_fjLj1024EEEEELb0ELb1EEEvNS_9BwdParamsE)
        /*00b8*/ 	.short	0x0380
        /*00ba*/ 	.short	0x0128


	//----- nvinfo : EIATTR_SW_WAR
	.align		4
.L_2135:
        /*00bc*/ 	.byte	0x04, 0x36
        /*00be*/ 	.short	(.L_2137 - .L_2136)
.L_2136:
        /*00c0*/ 	.word	0x00000008
.L_2137:


//--------------------- .nv.info._ZN10layer_norm13ln_bwd_kernelINS_13Kernel_traitsIf13__nv_bfloat16S2_S2_fjLj6144ELj1ELj1ELj8ELj16ENS_18Kernel_traits_baseILj6144EfS2_S2_S2_fjLj256EEEEELb1ELb0ELb1ELb1EEEvNS_9BwdParamsE --------------------------
	.section	.nv.info._ZN10layer_norm13ln_bwd_kernelINS_13Kernel_traitsIf13__nv_bfloat16S2_S2_fjLj6144ELj1ELj1ELj8ELj16ENS_18Kernel_traits_baseILj6144EfS2_S2_S2_fjLj256EEEEELb1ELb0ELb1ELb1EEEvNS_9BwdParamsE,"",@"SHT_CUDA_INFO"
	.sectionflags	@""
	.align	4


	//----- nvinfo : EIATTR_CUDA_API_VERSION
	.align		4
        /*0000*/ 	.byte	0x04, 0x37
        /*0002*/ 	.short	(.L_2139 - .L_2138)
.L_2138:
        /*0004*/ 	.word	0x00000082


	//----- nvinfo : EIATTR_KPARAM_INFO
	.align		4
.L_2139:
        /*0008*/ 	.byte	0x04, 0x17
        /*000a*/ 	.short	(.L_2141 - .L_2140)
.L_2140:
        /*000c*/ 	.word	0x00000000
        /*0010*/ 	.short	0x0000
        /*0012*/ 	.short	0x0000
        /*0014*/ 	.byte	0x00, 0xf0, 0xa1, 0x04


	//----- nvinfo : EIATTR_SPARSE_MMA_MASK
	.align		4
.L_2141:
        /*0018*/ 	.byte	0x03, 0x50
        /*001a*/ 	.short	0x0000


	//----- nvinfo : EIATTR_MAXREG_COUNT
	.align		4
        /*001c*/ 	.byte	0x03, 0x1b
        /*001e*/ 	.short	0x00ff


	//----- nvinfo : EIATTR_NUM_BARRIERS
	.align		4
        /*0020*/ 	.byte	0x02, 0x4c
        /*0022*/ 	.byte	0x01
	.zero		1


	//----- nvinfo : EIATTR_MERCURY_ISA_VERSION
	.align		4
        /*0024*/ 	.byte	0x03, 0x5f
        /*0026*/ 	.short	0x0101


	//----- nvinfo : EIATTR_COOP_GROUP_MASK_REGIDS
	.align		4
        /*0028*/ 	.byte	0x04, 0x29
        /*002a*/ 	.short	(.L_2143 - .L_2142)


	//   ....[0]....
.L_2142:
        /*002c*/ 	.word	0xffffffff


	//   ....[1]....
        /*0030*/ 	.word	0xffffffff


	//   ....[2]....
        /*0034*/ 	.word	0xffffffff


	//   ....[3]....
        /*0038*/ 	.word	0xffffffff


	//   ....[4]....
        /*003c*/ 	.word	0xffffffff


	//   ....[5]....
        /*0040*/ 	.word	0xffffffff


	//   ....[6]....
        /*0044*/ 	.word	0xffffffff


	//   ....[7]....
        /*0048*/ 	.word	0xffffffff


	//   ....[8]....
        /*004c*/ 	.word	0xffffffff


	//   ....[9]....
        /*0050*/ 	.word	0xffffffff


	//----- nvinfo : EIATTR_COOP_GROUP_INSTR_OFFSETS
	.align		4
.L_2143:
        /*0054*/ 	.byte	0x04, 0x28
        /*0056*/ 	.short	(.L_2145 - .L_2144)


	//   ....[0]....
.L_2144:
        /*0058*/ 	.word	0x00001950


	//   ....[1]....
        /*005c*/ 	.word	0x00001970


	//   ....[2]....
        /*0060*/ 	.word	0x000019b0


	//   ....[3]....
        /*0064*/ 	.word	0x000019c0


	//   ....[4]....
        /*0068*/ 	.word	0x00001a00


	//   ....[5]....
        /*006c*/ 	.word	0x00001a10


	//   ....[6]....
        /*0070*/ 	.word	0x00001a40


	//   ....[7]....
        /*0074*/ 	.word	0x00001a50


	//   ....[8]....
        /*0078*/ 	.word	0x00001a80


	//   ....[9]....
        /*007c*/ 	.word	0x00001a90


	//----- nvinfo : EIATTR_VRC_CTA_INIT_COUNT
	.align		4
.L_2145:
        /*0080*/ 	.byte	0x02, 0x4a
	.zero		1
	.zero		1


	//----- nvinfo : EIATTR_EXIT_INSTR_OFFSETS
	.align		4
        /*0084*/ 	.byte	0x04, 0x1c
        /*0086*/ 	.short	(.L_2147 - .L_2146)


	//   ....[0]....
.L_2146:
        /*0088*/ 	.word	0x00006ad0


	//----- nvinfo : EIATTR_MAX_THREADS
	.align		4
.L_2147:
        /*008c*/ 	.byte	0x04, 0x05
        /*008e*/ 	.short	(.L_2149 - .L_2148)
.L_2148:
        /*0090*/ 	.word	0x00000100
        /*0094*/ 	.word	0x00000001
        /*0098*/ 	.word	0x00000001


	//----- nvinfo : EIATTR_CRS_STACK_SIZE
	.align		4
.L_2149:
        /*009c*/ 	.byte	0x04, 0x1e
        /*009e*/ 	.short	(.L_2151 - .L_2150)
.L_2150:
        /*00a0*/ 	.word	0x00000000


	//----- nvinfo : EIATTR_CBANK_PARAM_SIZE
	.align		4
.L_2151:
        /*00a4*/ 	.byte	0x03, 0x19
        /*00a6*/ 	.short	0x0128


	//----- nvinfo : EIATTR_PARAM_CBANK
	.align		4
        /*00a8*/ 	.byte	0x04, 0x0a
        /*00aa*/ 	.short	(.L_2153 - .L_2152)
	.align		4
.L_2152:
        /*00ac*/ 	.word	index@(.nv.constant0._ZN10layer_norm13ln_bwd_kernelINS_13Kernel_traitsIf13__nv_bfloat16S2_S2_fjLj6144ELj1ELj1ELj8ELj16ENS_18Kernel_traits_baseILj6144EfS2_S2_S2_fjLj256EEEEELb1ELb0ELb1ELb1EEEvNS_9BwdParamsE)
        /*00b0*/ 	.short	0x0380
        /*00b2*/ 	.short	0x0128


	//----- nvinfo : EIATTR_SW_WAR
	.align		4
.L_2153:
        /*00b4*/ 	.byte	0x04, 0x36
        /*00b6*/ 	.short	(.L_2155 - .L_2154)
.L_2154:
        /*00b8*/ 	.word	0x00000008
.L_2155:


//--------------------- .nv.info._ZN10layer_norm13ln_bwd_kernelINS_13Kernel_traitsIf13__nv_bfloat16S2_S2_fjLj6144ELj1ELj1ELj8ELj16ENS_18Kernel_traits_baseILj6144EfS2_S2_S2_fjLj256EEEEELb1ELb1ELb0ELb0EEEvNS_9BwdParamsE --------------------------
	.section	.nv.info._ZN10layer_norm13ln_bwd_kernelINS_13Kernel_traitsIf13__nv_bfloat16S2_S2_fjLj6144ELj1ELj1ELj8ELj16ENS_18Kernel_traits_baseILj6144EfS2_S2_S2_fjLj256EEEEELb1ELb1ELb0ELb0EEEvNS_9BwdParamsE,"",@"SHT_CUDA_INFO"
	.sectionflags	@""
	.align	4


	//----- nvinfo : EIATTR_CUDA_API_VERSION
	.align		4
        /*0000*/ 	.byte	0x04, 0x37
        /*0002*/ 	.short	(.L_2157 - .L_2156)
.L_2156:
        /*0004*/ 	.word	0x00000082


	//----- nvinfo : EIATTR_KPARAM_INFO
	.align		4
.L_2157:
        /*0008*/ 	.byte	0x04, 0x17
        /*000a*/ 	.short	(.L_2159 - .L_2158)
.L_2158:
        /*000c*/ 	.word	0x00000000
        /*0010*/ 	.short	0x0000
        /*0012*/ 	.short	0x0000
        /*0014*/ 	.byte	0x00, 0xf0, 0xa1, 0x04


	//----- nvinfo : EIATTR_SPARSE_MMA_MASK
	.align		4
.L_2159:
        /*0018*/ 	.byte	0x03, 0x50
        /*001a*/ 	.short	0x0000


	//----- nvinfo : EIATTR_MAXREG_COUNT
	.align		4
        /*001c*/ 	.byte	0x03, 0x1b
        /*001e*/ 	.short	0x00ff


	//----- nvinfo : EIATTR_NUM_BARRIERS
	.align		4
        /*0020*/ 	.byte	0x02, 0x4c
        /*0022*/ 	.byte	0x01
	.zero		1


	//----- nvinfo : EIATTR_MERCURY_ISA_VERSION
	.align		4
        /*0024*/ 	.byte	0x03, 0x5f
        /*0026*/ 	.short	0x0101


	//----- nvinfo : EIATTR_COOP_GROUP_MASK_REGIDS
	.align		4
        /*0028*/ 	.byte	0x04, 0x29
        /*002a*/ 	.short	(.L_2161 - .L_2160)


	//   ....[0]....
.L_2160:
        /*002c*/ 	.word	0xffffffff


	//   ....[1]....
        /*0030*/ 	.word	0xffffffff


	//   ....[2]....
        /*0034*/ 	.word	0xffffffff


	//   ....[3]....
        /*0038*/ 	.word	0xffffffff


	//   ....[4]....
        /*003c*/ 	.word	0xffffffff


	//   ....[5]....
        /*0040*/ 	.word	0xffffffff


	//   ....[6]....
        /*0044*/ 	.word	0xffffffff


	//   ....[7]....
        /*0048*/ 	.word	0xffffffff


	//   ....[8]....
        /*004c*/ 	.word	0xffffffff


	//   ....[9]....
        /*0050*/ 	.word	0xffffffff


	//----- nvinfo : EIATTR_COOP_GROUP_INSTR_OFFSETS
	.align		4
.L_2161:
        /*0054*/ 	.byte	0x04, 0x28
        /*0056*/ 	.short	(.L_2163 - .L_2162)


	//   ....[0]....
.L_2162:
        /*0058*/ 	.word	0x00001bb0


	//   ....[1]....
        /*005c*/ 	.word	0x00001be0


	//   ....[2]....
        /*0060*/ 	.word	0x00001c90


	//   ....[3]....
        /*0064*/ 	.word	0x00001cd0


	//   ....[4]....
        /*0068*/ 	.word	0x00001d20


	//   ....[5]....
        /*006c*/ 	.word	0x00001d30


	//   ....[6]....
        /*0070*/ 	.word	0x00001d60


	//   ....[7]....
        /*0074*/ 	.word	0x00001d90


	//   ....[8]....
        /*0078*/ 	.word	0x00001de0


	//   ....[9]....
        /*007c*/ 	.word	0x00001df0


	//----- nvinfo : EIATTR_VRC_CTA_INIT_COUNT
	.align		4
.L_2163:
        /*0080*/ 	.byte	0x02, 0x4a
	.zero		1
	.zero		1


	//----- nvinfo : EIATTR_EXIT_INSTR_OFFSETS
	.align		4
        /*0084*/ 	.byte	0x04, 0x1c
        /*0086*/ 	.short	(.L_2165 - .L_2164)


	//   ....[0]....
.L_2164:
        /*0088*/ 	.word	0x00007d80


	//   ....[1]....
        /*008c*/ 	.word	0x00007e50


	//----- nvinfo : EIATTR_MAX_THREADS
	.align		4
.L_2165:
        /*0090*/ 	.byte	0x04, 0x05
        /*0092*/ 	.short	(.L_2167 - .L_2166)
.L_2166:
        /*0094*/ 	.word	0x00000100
        /*0098*/ 	.word	0x00000001
        /*009c*/ 	.word	0x00000001


	//----- nvinfo : EIATTR_CRS_STACK_SIZE
	.align		4
.L_2167:
        /*00a0*/ 	.byte	0x04, 0x1e
        /*00a2*/ 	.short	(.L_2169 - .L_2168)
.L_2168:
        /*00a4*/ 	.word	0x00000000


	//----- nvinfo : EIATTR_CBANK_PARAM_SIZE
	.align		4
.L_2169:
        /*00a8*/ 	.byte	0x03, 0x19
        /*00aa*/ 	.short	0x0128


	//----- nvinfo : EIATTR_PARAM_CBANK
	.align		4
        /*00ac*/ 	.byte	0x04, 0x0a
        /*00ae*/ 	.short	(.L_2171 - .L_2170)
	.align		4
.L_2170:
        /*00b0*/ 	.word	index@(.nv.constant0._ZN10layer_norm13ln_bwd_kernelINS_13Kernel_traitsIf13__nv_bfloat16S2_S2_fjLj6144ELj1ELj1ELj8ELj16ENS_18Kernel_traits_baseILj6144EfS2_S2_S2_fjLj256EEEEELb1ELb1ELb0ELb0EEEvNS_9BwdParamsE)
        /*00b4*/ 	.short	0x0380
        /*00b6*/ 	.short	0x0128


	//----- nvinfo : EIATTR_SW_WAR
	.align		4
.L_2171:
        /*00b8*/ 	.byte	0x04, 0x36
        /*00ba*/ 	.short	(.L_2173 - .L_2172)
.L_2172:
        /*00bc*/ 	.word	0x00000008
.L_2173:


//--------------------- .nv.info._ZN10layer_norm13ln_bwd_kernelINS_13Kernel_traitsIf13__nv_bfloat16S2_S2_fjLj6144ELj1ELj1ELj8ELj16ENS_18Kernel_traits_baseILj6144EfS2_S2_S2_fjLj256EEEEELb1ELb1ELb0ELb1EEEvNS_9BwdParamsE --------------------------
	.section	.nv.info._ZN10layer_norm13ln_bwd_kernelINS_13Kernel_traitsIf13__nv_bfloat16S2_S2_fjLj6144ELj1ELj1ELj8ELj16ENS_18Kernel_traits_baseILj6144EfS2_S2_S2_fjLj256EEEEELb1ELb1ELb0ELb1EEEvNS_9BwdParamsE,"",@"SHT_CUDA_INFO"
	.sectionflags	@""
	.align	4


	//----- nvinfo : EIATTR_CUDA_API_VERSION
	.align		4
        /*0000*/ 	.byte	0x04, 0x37
        /*0002*/ 	.short	(.L_2175 - .L_2174)
.L_2174:
        /*0004*/ 	.word	0x00000082


	//----- nvinfo : EIATTR_KPARAM_INFO
	.align		4
.L_2175:
        /*0008*/ 	.byte	0x04, 0x17
        /*000a*/ 	.short	(.L_2177 - .L_2176)
.L_2176:
        /*000c*/ 	.word	0x00000000
        /*0010*/ 	.short	0x0000
        /*0012*/ 	.short	0x0000
        /*0014*/ 	.byte	0x00, 0xf0, 0xa1, 0x04


	//----- nvinfo : EIATTR_SPARSE_MMA_MASK
	.align		4
.L_2177:
        /*0018*/ 	.byte	0x03, 0x50
        /*001a*/ 	.short	0x0000


	//----- nvinfo : EIATTR_MAXREG_COUNT
	.align		4
        /*001c*/ 	.byte	0x03, 0x1b
        /*001e*/ 	.short	0x00ff


	//----- nvinfo : EIATTR_NUM_BARRIERS
	.align		4
        /*0020*/ 	.byte	0x02, 0x4c
        /*0022*/ 	.byte	0x01
	.zero		1


	//----- nvinfo : EIATTR_MERCURY_ISA_VERSION
	.align		4
        /*0024*/ 	.byte	0x03, 0x5f
        /*0026*/ 	.short	0x0101


	//----- nvinfo : EIATTR_COOP_GROUP_MASK_REGIDS
	.align		4
        /*0028*/ 	.byte	0x04, 0x29
        /*002a*/ 	.short	(.L_2179 - .L_2178)


	//   ....[0]....
.L_2178:
        /*002c*/ 	.word	0xffffffff


	//   ....[1]....
        /*0030*/ 	.word	0xffffffff


	//   ....[2]....
        /*0034*/ 	.word	0xffffffff


	//   ....[3]....
        /*0038*/ 	.word	0xffffffff


	//   ....[4]....
        /*003c*/ 	.word	0xffffffff


	//   ....[5]....
        /*0040*/ 	.word	0xffffffff


	//   ....[6]....
        /*0044*/ 	.word	0xffffffff


	//   ....[7]....
        /*0048*/ 	.word	0xffffffff


	//   ....[8]....
        /*004c*/ 	.word	0xffffffff


	//   ....[9]....
        /*0050*/ 	.word	0xffffffff


	//----- nvinfo : EIATTR_COOP_GROUP_INSTR_OFFSETS
	.align		4
.L_2179:
        /*0054*/ 	.byte	0x04, 0x28
        /*0056*/ 	.short	(.L_2181 - .L_2180)


	//   ....[0]....
.L_2180:
        /*0058*/ 	.word	0x000015d0


	//   ....[1]....
        /*005c*/ 	.word	0x000015e0


	//   ....[2]....
        /*0060*/ 	.word	0x00001640


	//   ....[3]....
        /*0064*/ 	.word	0x00001650


	//   ....[4]....
        /*0068*/ 	.word	0x00001680


	//   ....[5]....
        /*006c*/ 	.word	0x00001690


	//   ....[6]....
        /*0070*/ 	.word	0x000016c0


	//   ....[7]....
        /*0074*/ 	.word	0x000016d0


	//   ....[8]....
        /*0078*/ 	.word	0x00001740


	//   ....[9]....
        /*007c*/ 	.word	0x00001750


	//----- nvinfo : EIATTR_VRC_CTA_INIT_COUNT
	.align		4
.L_2181:
        /*0080*/ 	.byte	0x02, 0x4a
	.zero		1
	.zero		1


	//----- nvinfo : EIATTR_EXIT_INSTR_OFFSETS
	.align		4
        /*0084*/ 	.byte	0x04, 0x1c
        /*0086*/ 	.short	(.L_2183 - .L_2182)


	//   ....[0]....
.L_2182:
        /*0088*/ 	.word	0x000076c0


	//----- nvinfo : EIATTR_MAX_THREADS
	.align		4
.L_2183:
        /*008c*/ 	.byte	0x04, 0x05
        /*008e*/ 	.short	(.L_2185 - .L_2184)
.L_2184:
        /*0090*/ 	.word	0x00000100
        /*0094*/ 	.word	0x00000001
        /*0098*/ 	.word	0x00000001


	//----- nvinfo : EIATTR_CBANK_PARAM_SIZE
	.align		4
.L_2185:
        /*009c*/ 	.byte	0x03, 0x19
        /*009e*/ 	.short	0x0128


	//----- nvinfo : EIATTR_PARAM_CBANK
	.align		4
        /*00a0*/ 	.byte	0x04, 0x0a
        /*00a2*/ 	.short	(.L_2187 - .L_2186)
	.align		4
.L_2186:
        /*00a4*/ 	.word	index@(.nv.constant0._ZN10layer_norm13ln_bwd_kernelINS_13Kernel_traitsIf13__nv_bfloat16S2_S2_fjLj6144ELj1ELj1ELj8ELj16ENS_18Kernel_traits_baseILj6144EfS2_S2_S2_fjLj256EEEEELb1ELb1ELb0ELb1EEEvNS_9BwdParamsE)
        /*00a8*/ 	.short	0x0380
        /*00aa*/ 	.short	0x0128


	//----- nvinfo : EIATTR_SW_WAR
	.align		4
.L_2187:
        /*00ac*/ 	.byte	0x04, 0x36
        /*00ae*/ 	.short	(.L_2189 - .L_2188)
.L_2188:
        /*00b0*/ 	.word	0x00000008
.L_2189:


//--------------------- .nv.info._ZN10layer_norm22ln_bwd_finalize_kernelINS_22Kernel_traits_finalizeILj6144Ef13__nv_bfloat16S2_S2_fjLb1ELj1024ELj4ENS_18Kernel_traits_baseILj6144EfS2_S2_S2_fjLj1024EEEEELb1ELb0EEEvNS_9BwdParamsE --------------------------
	.section	.nv.info._ZN10layer_norm22ln_bwd_finalize_kernelINS_22Kernel_traits_finalizeILj6144Ef13__nv_bfloat16S2_S2_fjLb1ELj1024ELj4ENS_18Kernel_traits_baseILj6144EfS2_S2_S2_fjLj1024EEEEELb1ELb0EEEvNS_9BwdParamsE,"",@"SHT_CUDA_INFO"
	.sectionflags	@""
	.align	4


	//----- nvinfo : EIATTR_CUDA_API_VERSION
	.align		4
        /*0000*/ 	.byte	0x04, 0x37
        /*0002*/ 	.short	(.L_2191 - .L_2190)
.L_2190:
        /*0004*/ 	.word	0x00000082


	//----- nvinfo : EIATTR_KPARAM_INFO
	.align		4
.L_2191:
        /*0008*/ 	.byte	0x04, 0x17
        /*000a*/ 	.short	(.L_2193 - .L_2192)
.L_2192:
        /*000c*/ 	.word	0x00000000
        /*0010*/ 	.short	0x0000
        /*0012*/ 	.short	0x0000
        /*0014*/ 	.byte	0x00, 0xf0, 0xa1, 0x04


	//----- nvinfo : EIATTR_SPARSE_MMA_MASK
	.align		4
.L_2193:
        /*0018*/ 	.byte	0x03, 0x50
        /*001a*/ 	.short	0x0000


	//----- nvinfo : EIATTR_MAXREG_COUNT
	.align		4
        /*001c*/ 	.byte	0x03, 0x1b
        /*001e*/ 	.short	0x0040


	//----- nvinfo : EIATTR_NUM_BARRIERS
	.align		4
        /*0020*/ 	.byte	0x02, 0x4c
        /*0022*/ 	.byte	0x01
	.zero		1


	//----- nvinfo : EIATTR_MERCURY_ISA_VERSION
	.align		4
        /*0024*/ 	.byte	0x03, 0x5f
        /*0026*/ 	.short	0x0101


	//----- nvinfo : EIATTR_COOP_GROUP_MASK_REGIDS
	.align		4
        /*0028*/ 	.byte	0x04, 0x29
        /*002a*/ 	.short	(.L_2195 - .L_2194)


	//   ....[0]....
.L_2194:
        /*002c*/ 	.word	0xffffffff


	//   ....[1]....
        /*0030*/ 	.word	0xffffffff


	//   ....[2]....
        /*0034*/ 	.word	0xffffffff


	//   ....[3]....
        /*0038*/ 	.word	0xffffffff


	//   ....[4]....
        /*003c*/ 	.word	0xffffffff


	//   ....[5]....
        /*0040*/ 	.word	0xffffffff


	//   ....[6]....
        /*0044*/ 	.word	0xffffffff


	//   ....[7]....
        /*0048*/ 	.word	0xffffffff


	//   ....[8]....
        /*004c*/ 	.word	0xffffffff


	//   ....[9]....
        /*0050*/ 	.word	0xffffffff


	//   ....[10]....
        /*0054*/ 	.word	0xffffffff


	//   ....[11]....
        /*0058*/ 	.word	0xffffffff


	//   ....[12]....
        /*005c*/ 	.word	0xffffffff


	//   ....[13]....
        /*0060*/ 	.word	0xffffffff


	//   ....[14]....
        /*0064*/ 	.word	0xffffffff


	//----- nvinfo : EIATTR_COOP_GROUP_INSTR_OFFSETS
	.align		4
.L_2195:
        /*0068*/ 	.byte	0x04, 0x28
        /*006a*/ 	.short	(.L_2197 - .L_2196)


	//   ....[0]....
.L_2196:
        /*006c*/ 	.word	0x00001030


	//   ....[1]....
        /*0070*/ 	.word	0x00001040


	//   ....[2]....
        /*0074*/ 	.word	0x00001050


	//   ....[3]....
        /*0078*/ 	.word	0x00001090


	//   ....[4]....
        /*007c*/ 	.word	0x000010a0


	//   ....[5]....
        /*0080*/ 	.word	0x000010b0


	//   ....[6]....
        /*0084*/ 	.word	0x000010e0


	//   ....[7]....
        /*0088*/ 	.word	0x00001100


	//   ....[8]....
        /*008c*/ 	.word	0x00001120


	//   ....[9]....
        /*0090*/ 	.word	0x00001160


	//   ....[10]....
        /*0094*/ 	.word	0x00001180


	//   ....[11]....
        /*0098*/ 	.word	0x00001190


	//   ....[12]....
        /*009c*/ 	.word	0x000011e0


	//   ....[13]....
        /*00a0*/ 	.word	0x00001210


	//   ....[14]....
        /*00a4*/ 	.word	0x00001220


	//----- nvinfo : EIATTR_VRC_CTA_INIT_COUNT
	.align		4
.L_2197:
        /*00a8*/ 	.byte	0x02, 0x4a
	.zero		1
	.zero		1


	//----- nvinfo : EIATTR_EXIT_INSTR_OFFSETS
	.align		4
        /*00ac*/ 	.byte	0x04, 0x1c
        /*00ae*/ 	.short	(.L_2199 - .L_2198)


	//   ....[0]....
.L_2198:
        /*00b0*/ 	.word	0x00000060


	//   ....[1]....
        /*00b4*/ 	.word	0x000012a0


	//   ....[2]....
        /*00b8*/ 	.word	0x000012d0


	//   ....[3]....
        /*00bc*/ 	.word	0x000013b0


	//----- nvinfo : EIATTR_MAX_THREADS
	.align		4
.L_2199:
        /*00c0*/ 	.byte	0x04, 0x05
        /*00c2*/ 	.short	(.L_2201 - .L_2200)
.L_2200:
        /*00c4*/ 	.word	0x00000400
        /*00c8*/ 	.word	0x00000001
        /*00cc*/ 	.word	0x00000001


	//----- nvinfo : EIATTR_CRS_STACK_SIZE
	.align		4
.L_2201:
        /*00d0*/ 	.byte	0x04, 0x1e
        /*00d2*/ 	.short	(.L_2203 - .L_2202)
.L_2202:
        /*00d4*/ 	.word	0x00000000


	//----- nvinfo : EIATTR_CBANK_PARAM_SIZE
	.align		4
.L_2203:
        /*00d8*/ 	.byte	0x03, 0x19
        /*00da*/ 	.short	0x0128


	//----- nvinfo : EIATTR_PARAM_CBANK
	.align		4
        /*00dc*/ 	.byte	0x04, 0x0a
        /*00de*/ 	.short	(.L_2205 - .L_2204)
	.align		4
.L_2204:
        /*00e0*/ 	.word	index@(.nv.constant0._ZN10layer_norm22ln_bwd_finalize_kernelINS_22Kernel_traits_finalizeILj6144Ef13__nv_bfloat16S2_S2_fjLb1ELj1024ELj4ENS_18Kernel_traits_baseILj6144EfS2_S2_S2_fjLj1024EEEEELb1ELb0EEEvNS_9BwdParamsE)
        /*00e4*/ 	.short	0x0380
        /*00e6*/ 	.short	0x0128


	//----- nvinfo : EIATTR_SW_WAR
	.align		4
.L_2205:
        /*00e8*/ 	.byte	0x04, 0x36
        /*00ea*/ 	.short	(.L_2207 - .L_2206)
.L_2206:
        /*00ec*/ 	.word	0x00000008
.L_2207:


//--------------------- .nv.info._ZN10layer_norm13ln_bwd_kernelINS_13Kernel_traitsIf13__nv_bfloat16S2_S2_fjLj6144ELj1ELj1ELj8ELj16ENS_18Kernel_traits_baseILj6144EfS2_S2_S2_fjLj256EEEEELb1ELb1ELb1ELb0EEEvNS_9BwdParamsE --------------------------
	.section	.nv.info._ZN10layer_norm13ln_bwd_kernelINS_13Kernel_traitsIf13__nv_bfloat16S2_S2_fjLj6144ELj1ELj1ELj8ELj16ENS_18Kernel_traits_baseILj6144EfS2_S2_S2_fjLj256EEEEELb1ELb1ELb1ELb0EEEvNS_9BwdParamsE,"",@"SHT_CUDA_INFO"
	.sectionflags	@""
	.align	4


	//----- nvinfo : EIATTR_CUDA_API_VERSION
	.align		4
        /*0000*/ 	.byte	0x04, 0x37
        /*0002*/ 	.short	(.L_2209 - .L_2208)
.L_2208:
        /*0004*/ 	.word	0x00000082


	//----- nvinfo : EIATTR_KPARAM_INFO
	.align		4
.L_2209:
        /*0008*/ 	.byte	0x04, 0x17
        /*000a*/ 	.short	(.L_2211 - .L_2210)
.L_2210:
        /*000c*/ 	.word	0x00000000
        /*0010*/ 	.short	0x0000
        /*0012*/ 	.short	0x0000
        /*0014*/ 	.byte	0x00, 0xf0, 0xa1, 0x04


	//----- nvinfo : EIATTR_SPARSE_MMA_MASK
	.align		4
.L_2211:
        /*0018*/ 	.byte	0x03, 0x50
        /*001a*/ 	.short	0x0000


	//----- nvinfo : EIATTR_MAXREG_COUNT
	.align		4
        /*001c*/ 	.byte	0x03, 0x1b
        /*001e*/ 	.short	0x00ff


	//----- nvinfo : EIATTR_NUM_BARRIERS
	.align		4
        /*0020*/ 	.byte	0x02, 0x4c
        /*0022*/ 	.byte	0x01
	.zero		1


	//----- nvinfo : EIATTR_MERCURY_ISA_VERSION
	.align		4
        /*0024*/ 	.byte	0x03, 0x5f
        /*0026*/ 	.short	0x0101


	//----- nvinfo : EIATTR_COOP_GROUP_MASK_REGIDS
	.align		4
        /*0028*/ 	.byte	0x04, 0x29
        /*002a*/ 	.short	(.L_2213 - .L_2212)


	//   ....[0]....
.L_2212:
        /*002c*/ 	.word	0xffffffff


	//   ....[1]....
        /*0030*/ 	.word	0xffffffff


	//   ....[2]....
        /*0034*/ 	.word	0xffffffff


	//   ....[3]....
        /*0038*/ 	.word	0xffffffff


	//   ....[4]....
        /*003c*/ 	.word	0xffffffff


	//   ....[5]....
        /*0040*/ 	.word	0xffffffff


	//   ....[6]....
        /*0044*/ 	.word	0xffffffff


	//   ....[7]....
        /*0048*/ 	.word	0xffffffff


	//   ....[8]....
        /*004c*/ 	.word	0xffffffff


	//   ....[9]....
        /*0050*/ 	.word	0xffffffff


	//----- nvinfo : EIATTR_COOP_GROUP_INSTR_OFFSETS
	.align		4
.L_2213:
        /*0054*/ 	.byte	0x04, 0x28
        /*0056*/ 	.short	(.L_2215 - .L_2214)


	//   ....[0]....
.L_2214:
        /*0058*/ 	.word	0x00002050


	//   ....[1]....
        /*005c*/ 	.word	0x00002070


	//   ....[2]....
        /*0060*/ 	.word	0x000020b0


	//   ....[3]....
        /*0064*/ 	.word	0x000020c0


	//   ....[4]....
        /*0068*/ 	.word	0x00002100


	//   ....[5]....
        /*006c*/ 	.word	0x00002110


	//   ....[6]....
        /*0070*/ 	.word	0x00002140


	//   ....[7]....
        /*0074*/ 	.word	0x00002150


	//   ....[8]....
        /*0078*/ 	.word	0x00002180


	//   ....[9]....
        /*007c*/ 	.word	0x00002190


	//----- nvinfo : EIATTR_VRC_CTA_INIT_COUNT
	.align		4
.L_2215:
        /*0080*/ 	.byte	0x02, 0x4a
	.zero		1
	.zero		1


	//----- nvinfo : EIATTR_EXIT_INSTR_OFFSETS
	.align		4
        /*0084*/ 	.byte	0x04, 0x1c
        /*0086*/ 	.short	(.L_2217 - .L_2216)


	//   ....[0]....
.L_2216:
        /*0088*/ 	.word	0x00009830


	//   ....[1]....
        /*008c*/ 	.word	0x00009900


	//----- nvinfo : EIATTR_MAX_THREADS
	.align		4
.L_2217:
        /*0090*/ 	.byte	0x04, 0x05
        /*0092*/ 	.short	(.L_2219 - .L_2218)
.L_2218:
        /*0094*/ 	.word	0x00000100
        /*0098*/ 	.word	0x00000001
        /*009c*/ 	.word	0x00000001


	//----- nvinfo : EIATTR_CRS_STACK_SIZE
	.align		4
.L_2219:
        /*00a0*/ 	.byte	0x04, 0x1e
        /*00a2*/ 	.short	(.L_2221 - .L_2220)
.L_2220:
        /*00a4*/ 	.word	0x00000000


	//----- nvinfo : EIATTR_CBANK_PARAM_SIZE
	.align		4
.L_2221:
        /*00a8*/ 	.byte	0x03, 0x19
        /*00aa*/ 	.short	0x0128


	//----- nvinfo : EIATTR_PARAM_CBANK
	.align		4
        /*00ac*/ 	.byte	0x04, 0x0a
        /*00ae*/ 	.short	(.L_2223 - .L_2222)
	.align		4
.L_2222:
        /*00b0*/ 	.word	index@(.nv.constant0._ZN10layer_norm13ln_bwd_kernelINS_13Kernel_traitsIf13__nv_bfloat16S2_S2_fjLj6144ELj1ELj1ELj8ELj16ENS_18Kernel_traits_baseILj6144EfS2_S2_S2_fjLj256EEEEELb1ELb1ELb1ELb0EEEvNS_9BwdParamsE)
        /*00b4*/ 	.short	0x0380
        /*00b6*/ 	.short	0x0128


	//----- nvinfo : EIATTR_SW_WAR
	.align		4
.L_2223:
        /*00b8*/ 	.byte	0x04, 0x36
        /*00ba*/ 	.short	(.L_2225 - .L_2224)
.L_2224:
        /*00bc*/ 	.word	0x00000008
.L_2225:


//--------------------- .nv.info._ZN10layer_norm22ln_bwd_finalize_kernelINS_22Kernel_traits_finalizeILj6144Ef13__nv_bfloat16S2_S2_fjLb1ELj1024ELj4ENS_18Kernel_traits_baseILj6144EfS2_S2_S2_fjLj1024EEEEELb1ELb1EEEvNS_9BwdParamsE --------------------------
	.section	.nv.info._ZN10layer_norm22ln_bwd_finalize_kernelINS_22Kernel_traits_finalizeILj6144Ef13__nv_bfloat16S2_S2_fjLb1ELj1024ELj4ENS_18Kernel_traits_baseILj6144EfS2_S2_S2_fjLj1024EEEEELb1ELb1EEEvNS_9BwdParamsE,"",@"SHT_CUDA_INFO"
	.sectionflags	@""
	.align	4


	//----- nvinfo : EIATTR_CUDA_API_VERSION
	.align		4
        /*0000*/ 	.byte	0x04, 0x37
        /*0002*/ 	.short	(.L_2227 - .L_2226)
.L_2226:
        /*0004*/ 	.word	0x00000082


	//----- nvinfo : EIATTR_KPARAM_INFO
	.align		4
.L_2227:
        /*0008*/ 	.byte	0x04, 0x17
        /*000a*/ 	.short	(.L_2229 - .L_2228)
.L_2228:
        /*000c*/ 	.word	0x00000000
        /*0010*/ 	.short	0x0000
        /*0012*/ 	.short	0x0000
        /*0014*/ 	.byte	0x00, 0xf0, 0xa1, 0x04


	//----- nvinfo : EIATTR_SPARSE_MMA_MASK
	.align		4
.L_2229:
        /*0018*/ 	.byte	0x03, 0x50
        /*001a*/ 	.short	0x0000


	//----- nvinfo : EIATTR_MAXREG_COUNT
	.align		4
        /*001c*/ 	.byte	0x03, 0x1b
        /*001e*/ 	.short	0x0040


	//----- nvinfo : EIATTR_NUM_BARRIERS
	.align		4
        /*0020*/ 	.byte	0x02, 0x4c
        /*0022*/ 	.byte	0x01
	.zero		1


	//----- nvinfo : EIATTR_MERCURY_ISA_VERSION
	.align		4
        /*0024*/ 	.byte	0x03, 0x5f
        /*0026*/ 	.short	0x0101


	//----- nvinfo : EIATTR_COOP_GROUP_MASK_REGIDS
	.align		4
        /*0028*/ 	.byte	0x04, 0x29
        /*002a*/ 	.short	(.L_2231 - .L_2230)


	//   ....[0]....
.L_2230:
        /*002c*/ 	.word	0xffffffff


	//   ....[1]....
        /*0030*/ 	.word	0xffffffff


	//   ....[2]....
        /*0034*/ 	.word	0xffffffff


	//   ....[3]....
        /*0038*/ 	.word	0xffffffff


	//   ....[4]....
        /*003c*/ 	.word	0xffffffff


	//   ....[5]....
        /*0040*/ 	.word	0xffffffff


	//   ....[6]....
        /*0044*/ 	.word	0xffffffff


	//   ....[7]....
        /*0048*/ 	.word	0xffffffff


	//   ....[8]....
        /*004c*/ 	.word	0xffffffff


	//   ....[9]....
        /*0050*/ 	.word	0xffffffff


	//   ....[10]....
        /*0054*/ 	.word	0xffffffff


	//   ....[11]....
        /*0058*/ 	.word	0xffffffff


	//   ....[12]....
        /*005c*/ 	.word	0xffffffff


	//   ....[13]....
        /*0060*/ 	.word	0xffffffff


	//   ....[14]....
        /*0064*/ 	.word	0xffffffff


	//----- nvinfo : EIATTR_COOP_GROUP_INSTR_OFFSETS
	.align		4
.L_2231:
        /*0068*/ 	.byte	0x04, 0x28
        /*006a*/ 	.short	(.L_2233 - .L_2232)


	//   ....[0]....
.L_2232:
        /*006c*/ 	.word	0x00001070


	//   ....[1]....
        /*0070*/ 	.word	0x00001080


	//   ....[2]....
        /*0074*/ 	.word	0x00001090


	//   ....[3]....
        /*0078*/ 	.word	0x000010c0


	//   ....[4]....
        /*007c*/ 	.word	0x000010e0


	//   ....[5]....
        /*0080*/ 	.word	0x000010f0


	//   ....[6]....
        /*0084*/ 	.word	0x00001120


	//   ....[7]....
        /*0088*/ 	.word	0x00001140


	//   ....[8]....
        /*008c*/ 	.word	0x00001150


	//   ....[9]....
        /*0090*/ 	.word	0x00001180


	//   ....[10]....
        /*0094*/ 	.word	0x000011a0


	//   ....[11]....
        /*0098*/ 	.word	0x000011b0


	//   ....[12]....
        /*009c*/ 	.word	0x000011e0


	//   ....[13]....
        /*00a0*/ 	.word	0x00001200


	//   ....[14]....
        /*00a4*/ 	.word	0x00001210


	//----- nvinfo : EIATTR_VRC_CTA_INIT_COUNT
	.align		4
.L_2233:
        /*00a8*/ 	.byte	0x02, 0x4a
	.zero		1
	.zero		1


	//----- nvinfo : EIATTR_EXIT_INSTR_OFFSETS
	.align		4
        /*00ac*/ 	.byte	0x04, 0x1c
        /*00ae*/ 	.short	(.L_2235 - .L_2234)


	//   ....[0]....
.L_2234:
        /*00b0*/ 	.word	0x00000060


	//   ....[1]....
        /*00b4*/ 	.word	0x00001290


	//   ....[2]....
        /*00b8*/ 	.word	0x000013a0


	//----- nvinfo : EIATTR_MAX_THREADS
	.align		4
.L_2235:
        /*00bc*/ 	.byte	0x04, 0x05
        /*00be*/ 	.short	(.L_2237 - .L_2236)
.L_2236:
        /*00c0*/ 	.word	0x00000400
        /*00c4*/ 	.word	0x00000001
        /*00c8*/ 	.word	0x00000001


	//----- nvinfo : EIATTR_CRS_STACK_SIZE
	.align		4
.L_2237:
        /*00cc*/ 	.byte	0x04, 0x1e
        /*00ce*/ 	.short	(.L_2239 - .L_2238)
.L_2238:
        /*00d0*/ 	.word	0x00000000


	//----- nvinfo : EIATTR_CBANK_PARAM_SIZE
	.align		4
.L_2239:
        /*00d4*/ 	.byte	0x03, 0x19
        /*00d6*/ 	.short	0x0128


	//----- nvinfo : EIATTR_PARAM_CBANK
	.align		4
        /*00d8*/ 	.byte	0x04, 0x0a
        /*00da*/ 	.short	(.L_2241 - .L_2240)
	.align		4
.L_2240:
        /*00dc*/ 	.word	index@(.nv.constant0._ZN10layer_norm22ln_bwd_finalize_kernelINS_22Kernel_traits_finalizeILj6144Ef13__nv_bfloat16S2_S2_fjLb1ELj1024ELj4ENS_18Kernel_traits_baseILj6144EfS2_S2_S2_fjLj1024EEEEELb1ELb1EEEvNS_9BwdParamsE)
        /*00e0*/ 	.short	0x0380
        /*00e2*/ 	.short	0x0128


	//----- nvinfo : EIATTR_SW_WAR
	.align		4
.L_2241:
        /*00e4*/ 	.byte	0x04, 0x36
        /*00e6*/ 	.short	(.L_2243 - .L_2242)
.L_2242:
        /*00e8*/ 	.word	0x00000008
.L_2243:


//--------------------- .nv.info._ZN10layer_norm13ln_bwd_kernelINS_13Kernel_traitsIf13__nv_bfloat16S2_S2_fjLj6144ELj1ELj1ELj8ELj16ENS_18Kernel_traits_baseILj6144EfS2_S2_S2_fjLj256EEEEELb1ELb1ELb1ELb1EEEvNS_9BwdParamsE --------------------------
	.section	.nv.info._ZN10layer_norm13ln_bwd_kernelINS_13Kernel_traitsIf13__nv_bfloat16S2_S2_fjLj6144ELj1ELj1ELj8ELj16ENS_18Kernel_traits_baseILj6144EfS2_S2_S2_fjLj256EEEEELb1ELb1ELb1ELb1EEEvNS_9BwdParamsE,"",@"SHT_CUDA_INFO"
	.sectionflags	@""
	.align	4


	//----- nvinfo : EIATTR_CUDA_API_VERSION
	.align		4
        /*0000*/ 	.byte	0x04, 0x37
        /*0002*/ 	.short	(.L_2245 - .L_2244)
.L_2244:
        /*0004*/ 	.word	0x00000082


	//----- nvinfo : EIATTR_KPARAM_INFO
	.align		4
.L_2245:
        /*0008*/ 	.byte	0x04, 0x17
        /*000a*/ 	.short	(.L_2247 - .L_2246)
.L_2246:
        /*000c*/ 	.word	0x00000000
        /*0010*/ 	.short	0x0000
        /*0012*/ 	.short	0x0000
        /*0014*/ 	.byte	0x00, 0xf0, 0xa1, 0x04


	//----- nvinfo : EIATTR_SPARSE_MMA_MASK
	.align		4
.L_2247:
        /*0018*/ 	.byte	0x03, 0x50
        /*001a*/ 	.short	0x0000


	//----- nvinfo : EIATTR_MAXREG_COUNT
	.align		4
        /*001c*/ 	.byte	0x03, 0x1b
        /*001e*/ 	.short	0x00ff


	//----- nvinfo : EIATTR_NUM_BARRIERS
	.align		4
        /*0020*/ 	.byte	0x02, 0x4c
        /*0022*/ 	.byte	0x01
	.zero		1


	//----- nvinfo : EIATTR_MERCURY_ISA_VERSION
	.align		4
        /*0024*/ 	.byte	0x03, 0x5f
        /*0026*/ 	.short	0x0101


	//----- nvinfo : EIATTR_COOP_GROUP_MASK_REGIDS
	.align		4
        /*0028*/ 	.byte	0x04, 0x29
        /*002a*/ 	.short	(.L_2249 - .L_2248)


	//   ....[0]....
.L_2248:
        /*002c*/ 	.word	0xffffffff


	//   ....[1]....
        /*0030*/ 	.word	0xffffffff


	//   ....[2]....
        /*0034*/ 	.word	0xffffffff


	//   ....[3]....
        /*0038*/ 	.word	0xffffffff


	//   ....[4]....
        /*003c*/ 	.word	0xffffffff


	//   ....[5]....
        /*0040*/ 	.word	0xffffffff


	//   ....[6]....
        /*0044*/ 	.word	0xffffffff


	//   ....[7]....
        /*0048*/ 	.word	0xffffffff


	//   ....[8]....
        /*004c*/ 	.word	0xffffffff


	//   ....[9]....
        /*0050*/ 	.word	0xffffffff


	//----- nvinfo : EIATTR_COOP_GROUP_INSTR_OFFSETS
	.align		4
.L_2249:
        /*0054*/ 	.byte	0x04, 0x28
        /*0056*/ 	.short	(.L_2251 - .L_2250)


	//   ....[0]....
.L_2250:
        /*0058*/ 	.word	0x00001aa0


	//   ....[1]....
        /*005c*/ 	.word	0x00001ae0


	//   ....[2]....
        /*0060*/ 	.word	0x00001b40


	//   ....[3]....
        /*0064*/ 	.word	0x00001b50


	//   ....[4]....
        /*0068*/ 	.word	0x00001b90


	//   ....[5]....
        /*006c*/ 	.word	0x00001ba0


	//   ....[6]....
        /*0070*/ 	.word	0x00001be0


	//   ....[7]....
        /*0074*/ 	.word	0x00001bf0


	//   ....[8]....
        /*0078*/ 	.word	0x00001c30


	//   ....[9]....
        /*007c*/ 	.word	0x00001c50


	//----- nvinfo : EIATTR_VRC_CTA_INIT_COUNT
	.align		4
.L_2251:
        /*0080*/ 	.byte	0x02, 0x4a
	.zero		1
	.zero		1


	//----- nvinfo : EIATTR_EXIT_INSTR_OFFSETS
	.align		4
        /*0084*/ 	.byte	0x04, 0x1c
        /*0086*/ 	.short	(.L_2253 - .L_2252)


	//   ....[0]....
.L_2252:
        /*0088*/ 	.word	0x00009070


	//----- nvinfo : EIATTR_MAX_THREADS
	.align		4
.L_2253:
        /*008c*/ 	.byte	0x04, 0x05
        /*008e*/ 	.short	(.L_2255 - .L_2254)
.L_2254:
        /*0090*/ 	.word	0x00000100
        /*0094*/ 	.word	0x00000001
        /*0098*/ 	.word	0x00000001


	//----- nvinfo : EIATTR_CRS_STACK_SIZE
	.align		4
.L_2255:
        /*009c*/ 	.byte	0x04, 0x1e
        /*009e*/ 	.short	(.L_2257 - .L_2256)
.L_2256:
        /*00a0*/ 	.word	0x00000000


	//----- nvinfo : EIATTR_CBANK_PARAM_SIZE
	.align		4
.L_2257:
        /*00a4*/ 	.byte	0x03, 0x19
        /*00a6*/ 	.short	0x0128


	//----- nvinfo : EIATTR_PARAM_CBANK
	.align		4
        /*00a8*/ 	.byte	0x04, 0x0a
        /*00aa*/ 	.short	(.L_2259 - .L_2258)
	.align		4
.L_2258:
        /*00ac*/ 	.word	index@(.nv.constant0._ZN10layer_norm13ln_bwd_kernelINS_13Kernel_traitsIf13__nv_bfloat16S2_S2_fjLj6144ELj1ELj1ELj8ELj16ENS_18Kernel_traits_baseILj6144EfS2_S2_S2_fjLj256EEEEELb1ELb1ELb1ELb1EEEvNS_9BwdParamsE)
        /*00b0*/ 	.short	0x0380
        /*00b2*/ 	.short	0x0128


	//----- nvinfo : EIATTR_SW_WAR
	.align		4
.L_2259:
        /*00b4*/ 	.byte	0x04, 0x36
        /*00b6*/ 	.short	(.L_2261 - .L_2260)
.L_2260:
        /*00b8*/ 	.word	0x00000008
.L_2261:


//--------------------- .nv.info._ZN10layer_norm13ln_bwd_kernelINS_13Kernel_traitsI13__nv_bfloat16S2_fS2_fjLj6144ELj1ELj1ELj8ELj16ENS_18Kernel_traits_baseILj6144ES2_S2_fS2_fjLj256EEEEELb0ELb0ELb0ELb0EEEvNS_9BwdParamsE --------------------------
	.section	.nv.info._ZN10layer_norm13ln_bwd_kernelINS_13Kernel_traitsI13__nv_bfloat16S2_fS2_fjLj6144ELj1ELj1ELj8ELj16ENS_18Kernel_traits_baseILj6144ES2_S2_fS2_fjLj256EEEEELb0ELb0ELb0ELb0EEEvNS_9BwdParamsE,"",@"SHT_CUDA_INFO"
	.sectionflags	@""
	.align	4


	//----- nvinfo : EIATTR_CUDA_API_VERSION
	.align		4
        /*0000*/ 	.byte	0x04, 0x37
        /*0002*/ 	.short	(.L_2263 - .L_2262)
.L_2262:
        /*0004*/ 	.word	0x00000082


	//----- nvinfo : EIATTR_KPARAM_INFO
	.align		4
.L_2263:
        /*0008*/ 	.byte	0x04, 0x17
        /*000a*/ 	.short	(.L_2265 - .L_2264)
.L_2264:
        /*000c*/ 	.word	0x00000000
        /*0010*/ 	.short	0x0000
        /*0012*/ 	.short	0x0000
        /*0014*/ 	.byte	0x00, 0xf0, 0xa1, 0x04


	//----- nvinfo : EIATTR_SPARSE_MMA_MASK
	.align		4
.L_2265:
        /*0018*/ 	.byte	0x03, 0x50
        /*001a*/ 	.short	0x0000


	//----- nvinfo : EIATTR_MAXREG_COUNT
	.align		4
        /*001c*/ 	.byte	0x03, 0x1b
        /*001e*/ 	.short	0x00ff


	//----- nvinfo : EIATTR_NUM_BARRIERS
	.align		4
        /*0020*/ 	.byte	0x02, 0x4c
        /*0022*/ 	.byte	0x01
	.zero		1


	//----- nvinfo : EIATTR_MERCURY_ISA_VERSION
	.align		4
        /*0024*/ 	.byte	0x03, 0x5f
        /*0026*/ 	.short	0x0101


	//----- nvinfo : EIATTR_COOP_GROUP_MASK_REGIDS
	.align		4
        /*0028*/ 	.byte	0x04, 0x29
        /*002a*/ 	.short	(.L_2267 - .L_2266)


	//   ....[0]....
.L_2266:
        /*002c*/ 	.word	0xffffffff


	//   ....[1]....
        /*0030*/ 	.word	0xffffffff


	//   ....[2]....
        /*0034*/ 	.word	0xffffffff


	//   ....[3]....
        /*0038*/ 	.word	0xffffffff


	//   ....[4]....
        /*003c*/ 	.word	0xffffffff


	//   ....[5]....
        /*0040*/ 	.word	0xffffffff


	//   ....[6]....
        /*0044*/ 	.word	0xffffffff


	//   ....[7]....
        /*0048*/ 	.word	0xffffffff


	//   ....[8]....
        /*004c*/ 	.word	0xffffffff


	//   ....[9]....
        /*0050*/ 	.word	0xffffffff


	//----- nvinfo : EIATTR_COOP_GROUP_INSTR_OFFSETS
	.align		4
.L_2267:
        /*0054*/ 	.byte	0x04, 0x28
        /*0056*/ 	.short	(.L_2269 - .L_2268)


	//   ....[0]....
.L_2268:
        /*0058*/ 	.word	0x000018d0


	//   ....[1]....
        /*005c*/ 	.word	0x00001900


	//   ....[2]....
        /*0060*/ 	.word	0x00001930


	//   ....[3]....
        /*0064*/ 	.word	0x00001940


	//   ....[4]....
        /*0068*/ 	.word	0x00001970


	//   ....[5]....
        /*006c*/ 	.word	0x00001980


	//   ....[6]....
        /*0070*/ 	.word	0x000019b0


	//   ....[7]....
        /*0074*/ 	.word	0x000019c0


	//   ....[8]....
        /*0078*/ 	.word	0x000019f0


	//   ....[9]....
        /*007c*/ 	.word	0x00001a00


	//----- nvinfo : EIATTR_VRC_CTA_INIT_COUNT
	.align		4
.L_2269:
        /*0080*/ 	.byte	0x02, 0x4a
	.zero		1
	.zero		1


	//----- nvinfo : EIATTR_EXIT_INSTR_OFFSETS
	.align		4
        /*0084*/ 	.byte	0x04, 0x1c
        /*0086*/ 	.short	(.L_2271 - .L_2270)


	//   ....[0]....
.L_2270:
        /*0088*/ 	.word	0x00003f70


	//   ....[1]....
        /*008c*/ 	.word	0x00004010


	//----- nvinfo : EIATTR_MAX_THREADS
	.align		4
.L_2271:
        /*0090*/ 	.byte	0x04, 0x05
        /*0092*/ 	.short	(.L_2273 - .L_2272)
.L_2272:
        /*0094*/ 	.word	0x00000100
        /*0098*/ 	.word	0x00000001
        /*009c*/ 	.word	0x00000001


	//----- nvinfo : EIATTR_CRS_STACK_SIZE
	.align		4
.L_2273:
        /*00a0*/ 	.byte	0x04, 0x1e
        /*00a2*/ 	.short	(.L_2275 - .L_2274)
.L_2274:
        /*00a4*/ 	.word	0x00000000


	//----- nvinfo : EIATTR_CBANK_PARAM_SIZE
	.align		4
.L_2275:
        /*00a8*/ 	.byte	0x03, 0x19
        /*00aa*/ 	.short	0x0128


	//----- nvinfo : EIATTR_PARAM_CBANK
	.align		4
        /*00ac*/ 	.byte	0x04, 0x0a
        /*00ae*/ 	.short	(.L_2277 - .L_2276)
	.align		4
.L_2276:
        /*00b0*/ 	.word	index@(.nv.constant0._ZN10layer_norm13ln_bwd_kernelINS_13Kernel_traitsI13__nv_bfloat16S2_fS2_fjLj6144ELj1ELj1ELj8ELj16ENS_18Kernel_traits_baseILj6144ES2_S2_fS2_fjLj256EEEEELb0ELb0ELb0ELb0EEEvNS_9BwdParamsE)
        /*00b4*/ 	.short	0x0380
        /*00b6*/ 	.short	0x0128


	//----- nvinfo : EIATTR_SW_WAR
	.align		4
.L_2277:
        /*00b8*/ 	.byte	0x04, 0x36
        /*00ba*/ 	.short	(.L_2279 - .L_2278)
.L_2278:
        /*00bc*/ 	.word	0x00000008
.L_2279:


//--------------------- .nv.info._ZN10layer_norm13ln_bwd_kernelINS_13Kernel_traitsI13__nv_bfloat16S2_fS2_fjLj6144ELj1ELj1ELj8ELj16ENS_18Kernel_traits_baseILj6144ES2_S2_fS2_fjLj256EEEEELb0ELb0ELb0ELb1EEEvNS_9BwdParamsE --------------------------
	.section	.nv.info._ZN10layer_norm13ln_bwd_kernelINS_13Kernel_traitsI13__nv_bfloat16S2_fS2_fjLj6144ELj1ELj1ELj8ELj16ENS_18Kernel_traits_baseILj6144ES2_S2_fS2_fjLj256EEEEELb0ELb0ELb0ELb1EEEvNS_9BwdParamsE,"",@"SHT_CUDA_INFO"
	.sectionflags	@""
	.align	4


	//----- nvinfo : EIATTR_CUDA_API_VERSION
	.align		4
        /*0000*/ 	.byte	0x04, 0x37
        /*0002*/ 	.short	(.L_2281 - .L_2280)
.L_2280:
        /*0004*/ 	.word	0x00000082


	//----- nvinfo : EIATTR_KPARAM_INFO
	.align		4
.L_2281:
        /*0008*/ 	.byte	0x04, 0x17
        /*000a*/ 	.short	(.L_2283 - .L_2282)
.L_2282:
        /*000c*/ 	.word	0x00000000
        /*0010*/ 	.short	0x0000
        /*0012*/ 	.short	0x0000
        /*0014*/ 	.byte	0x00, 0xf0, 0xa1, 0x04


	//----- nvinfo : EIATTR_SPARSE_MMA_MASK
	.align		4
.L_2283:
        /*0018*/ 	.byte	0x03, 0x50
        /*001a*/ 	.short	0x0000


	//----- nvinfo : EIATTR_MAXREG_COUNT
	.align		4
        /*001c*/ 	.byte	0x03, 0x1b
        /*001e*/ 	.short	0x00ff


	//----- nvinfo : EIATTR_NUM_BARRIERS
	.align		4
        /*0020*/ 	.byte	0x02, 0x4c
        /*0022*/ 	.byte	0x01
	.zero		1


	//----- nvinfo : EIATTR_MERCURY_ISA_VERSION
	.align		4
        /*0024*/ 	.byte	0x03, 0x5f
        /*0026*/ 	.short	0x0101


	//----- nvinfo : EIATTR_COOP_GROUP_MASK_REGIDS
	.align		4
        /*0028*/ 	.byte	0x04, 0x29
        /*002a*/ 	.short	(.L_2285 - .L_2284)


	//   ....[0]....
.L_2284:
        /*002c*/ 	.word	0xffffffff


	//   ....[1]....
        /*0030*/ 	.word	0xffffffff


	//   ....[2]....
        /*0034*/ 	.word	0xffffffff


	//   ....[3]....
        /*0038*/ 	.word	0xffffffff


	//   ....[4]....
        /*003c*/ 	.word	0xffffffff


	//   ....[5]....
        /*0040*/ 	.word	0xffffffff


	//   ....[6]....
        /*0044*/ 	.word	0xffffffff


	//   ....[7]....
        /*0048*/ 	.word	0xffffffff


	//   ....[8]....
        /*004c*/ 	.word	0xffffffff


	//   ....[9]....
        /*0050*/ 	.word	0xffffffff


	//----- nvinfo : EIATTR_COOP_GROUP_INSTR_OFFSETS
	.align		4
.L_2285:
        /*0054*/ 	.byte	0x04, 0x28
        /*0056*/ 	.short	(.L_2287 - .L_2286)


	//   ....[0]....
.L_2286:
        /*0058*/ 	.word	0x000013d0


	//   ....[1]....
        /*005c*/ 	.word	0x00001620


	//   ....[2]....
        /*0060*/ 	.word	0x00001650


	//   ....[3]....
        /*0064*/ 	.word	0x00001670


	//   ....[4]....
        /*0068*/ 	.word	0x000016d0


	//   ....[5]....
        /*006c*/ 	.word	0x000016f0


	//   ....[6]....
        /*0070*/ 	.word	0x00001710


	//   ....[7]....
        /*0074*/ 	.word	0x00001730


	//   ....[8]....
        /*0078*/ 	.word	0x00001770


	//   ....[9]....
        /*007c*/ 	.word	0x00001780


	//----- nvinfo : EIATTR_VRC_CTA_INIT_COUNT
	.align		4
.L_2287:
        /*0080*/ 	.byte	0x02, 0x4a
	.zero		1
	.zero		1


	//----- nvinfo : EIATTR_EXIT_INSTR_OFFSETS
	.align		4
        /*0084*/ 	.byte	0x04, 0x1c
        /*0086*/ 	.short	(.L_2289 - .L_2288)


	//   ....[0]....
.L_2288:
        /*0088*/ 	.word	0x00003b80


	//----- nvinfo : EIATTR_MAX_THREADS
	.align		4
.L_2289:
        /*008c*/ 	.byte	0x04, 0x05
        /*008e*/ 	.short	(.L_2291 - .L_2290)
.L_2290:
        /*0090*/ 	.word	0x00000100
        /*0094*/ 	.word	0x00000001
        /*0098*/ 	.word	0x00000001


	//----- nvinfo : EIATTR_CRS_STACK_SIZE
	.align		4
.L_2291:
        /*009c*/ 	.byte	0x04, 0x1e
        /*009e*/ 	.short	(.L_2293 - .L_2292)
.L_2292:
        /*00a0*/ 	.word	0x00000000


	//----- nvinfo : EIATTR_CBANK_PARAM_SIZE
	.align		4
.L_2293:
        /*00a4*/ 	.byte	0x03, 0x19
        /*00a6*/ 	.short	0x0128


	//----- nvinfo : EIATTR_PARAM_CBANK
	.align		4
        /*00a8*/ 	.byte	0x04, 0x0a
        /*00aa*/ 	.short	(.L_2295 - .L_2294)
	.align		4
.L_2294:
        /*00ac*/ 	.word	index@(.nv.constant0._ZN10layer_norm13ln_bwd_kernelINS_13Kernel_traitsI13__nv_bfloat16S2_fS2_fjLj6144ELj1ELj1ELj8ELj16ENS_18Kernel_traits_baseILj6144ES2_S2_fS2_fjLj256EEEEELb0ELb0ELb0ELb1EEEvNS_9BwdParamsE)
        /*00b0*/ 	.short	0x0380
        /*00b2*/ 	.short	0x0128


	//----- nvinfo : EIATTR_SW_WAR
	.align		4
.L_2295:
        /*00b4*/ 	.byte	0x04, 0x36
        /*00b6*/ 	.short	(.L_2297 - .L_2296)
.L_2296:
        /*00b8*/ 	.word	0x00000008
.L_2297:


//--------------------- .nv.info._ZN10layer_norm13ln_bwd_kernelINS_13Kernel_traitsI13__nv_bfloat16S2_fS2_fjLj6144ELj1ELj1ELj8ELj16ENS_18Kernel_traits_baseILj6144ES2_S2_fS2_fjLj256EEEEELb0ELb0ELb1ELb0EEEvNS_9BwdParamsE --------------------------
	.section	.nv.info._ZN10layer_norm13ln_bwd_kernelINS_13Kernel_traitsI13__nv_bfloat16S2_fS2_fjLj6144ELj1ELj1ELj8ELj16ENS_18Kernel_traits_baseILj6144ES2_S2_fS2_fjLj256EEEEELb0ELb0ELb1ELb0EEEvNS_9BwdParamsE,"",@"SHT_CUDA_INFO"
	.sectionflags	@""
	.align	4


	//----- nvinfo : EIATTR_CUDA_API_VERSION
	.align		4
        /*0000*/ 	.byte	0x04, 0x37
        /*0002*/ 	.short	(.L_2299 - .L_2298)
.L_2298:
        /*0004*/ 	.word	0x00000082


	//----- nvinfo : EIATTR_KPARAM_INFO
	.align		4
.L_2299:
        /*0008*/ 	.byte	0x04, 0x17
        /*000a*/ 	.short	(.L_2301 - .L_2300)
.L_2300:
        /*000c*/ 	.word	0x00000000
        /*0010*/ 	.short	0x0000
        /*0012*/ 	.short	0x0000
        /*0014*/ 	.byte	0x00, 0xf0, 0xa1, 0x04


	//----- nvinfo : EIATTR_SPARSE_MMA_MASK
	.align		4
.L_2301:
        /*0018*/ 	.byte	0x03, 0x50
        /*001a*/ 	.short	0x0000


	//----- nvinfo : EIATTR_MAXREG_COUNT
	.align		4
        /*001c*/ 	.byte	0x03, 0x1b
        /*001e*/ 	.short	0x00ff


	//----- nvinfo : EIATTR_NUM_BARRIERS
	.align		4
        /*0020*/ 	.byte	0x02, 0x4c
        /*0022*/ 	.byte	0x01
	.zero		1


	//----- nvinfo : EIATTR_MERCURY_ISA_VERSION
	.align		4
        /*0024*/ 	.byte	0x03, 0x5f
        /*0026*/ 	.short	0x0101


	//----- nvinfo : EIATTR_COOP_GROUP_MASK_REGIDS
	.align		4
        /*0028*/ 	.byte	0x04, 0x29
        /*002a*/ 	.short	(.L_2303 - .L_2302)


	//   ....[0]....
.L_2302:
        /*002c*/ 	.word	0xffffffff


	//   ....[1]....
        /*0030*/ 	.word	0xffffffff


	//   ....[2]....
        /*0034*/ 	.word	0xffffffff


	//   ....[3]....
        /*0038*/ 	.word	0xffffffff


	//   ....[4]....
        /*003c*/ 	.word	0xffffffff


	//   ....[5]....
        /*0040*/ 	.word	0xffffffff


	//   ....[6]....
        /*0044*/ 	.word	0xffffffff


	//   ....[7]....
        /*0048*/ 	.word	0xffffffff


	//   ....[8]....
        /*004c*/ 	.word	0xffffffff


	//   ....[9]....
        /*0050*/ 	.word	0xffffffff


	//----- nvinfo : EIATTR_COOP_GROUP_INSTR_OFFSETS
	.align		4
.L_2303:
        /*0054*/ 	.byte	0x04, 0x28
        /*0056*/ 	.short	(.L_2305 - .L_2304)


	//   ....[0]....
.L_2304:
        /*0058*/ 	.word	0x00001b60


	//   ....[1]....
        /*005c*/ 	.word	0x00001b90


	//   ....[2]....
        /*0060*/ 	.word	0x00001bc0


	//   ....[3]....
        /*0064*/ 	.word	0x00001bd0


	//   ....[4]....
        /*0068*/ 	.word	0x00001c00


	//   ....[5]....
        /*006c*/ 	.word	0x00001c10


	//   ....[6]....
        /*0070*/ 	.word	0x00001c40


	//   ....[7]....
        /*0074*/ 	.word	0x00001c50


	//   ....[8]....
        /*0078*/ 	.word	0x00001c80


	//   ....[9]....
        /*007c*/ 	.word	0x00001c90


	//----- nvinfo : EIATTR_VRC_CTA_INIT_COUNT
	.align		4
.L_2305:
        /*0080*/ 	.byte	0x02, 0x4a
	.zero		1
	.zero		1


	//----- nvinfo : EIATTR_EXIT_INSTR_OFFSETS
	.align		4
        /*0084*/ 	.byte	0x04, 0x1c
        /*0086*/ 	.short	(.L_2307 - .L_2306)


	//   ....[0]....
.L_2306:
        /*0088*/ 	.word	0x00005f60


	//   ....[1]....
        /*008c*/ 	.word	0x00006000


	//----- nvinfo : EIATTR_MAX_THREADS
	.align		4
.L_2307:
        /*0090*/ 	.byte	0x04, 0x05
        /*0092*/ 	.short	(.L_2309 - .L_2308)
.L_2308:
        /*0094*/ 	.word	0x00000100
        /*0098*/ 	.word	0x00000001
        /*009c*/ 	.word	0x00000001


	//----- nvinfo : EIATTR_CRS_STACK_SIZE
	.align		4
.L_2309:
        /*00a0*/ 	.byte	0x04, 0x1e
        /*00a2*/ 	.short	(.L_2311 - .L_2310)
.L_2310:
        /*00a4*/ 	.word	0x00000000


	//----- nvinfo : EIATTR_CBANK_PARAM_SIZE
	.align		4
.L_2311:
        /*00a8*/ 	.byte	0x03, 0x19
        /*00aa*/ 	.short	0x0128


	//----- nvinfo : EIATTR_PARAM_CBANK
	.align		4
        /*00ac*/ 	.byte	0x04, 0x0a
        /*00ae*/ 	.short	(.L_2313 - .L_2312)
	.align		4
.L_2312:
        /*00b0*/ 	.word	index@(.nv.constant0._ZN10layer_norm13ln_bwd_kernelINS_13Kernel_traitsI13__nv_bfloat16S2_fS2_fjLj6144ELj1ELj1ELj8ELj16ENS_18Kernel_traits_baseILj6144ES2_S2_fS2_fjLj256EEEEELb0ELb0ELb1ELb0EEEvNS_9BwdParamsE)
        /*00b4*/ 	.short	0x0380
        /*00b6*/ 	.short	0x0128


	//----- nvinfo : EIATTR_SW_WAR
	.align		4
.L_2313:
        /*00b8*/ 	.byte	0x04, 0x36
        /*00ba*/ 	.short	(.L_2315 - .L_2314)
.L_2314:
        /*00bc*/ 	.word	0x00000008
.L_2315:


//--------------------- .nv.info._ZN10layer_norm13ln_bwd_kernelINS_13Kernel_traitsI13__nv_bfloat16S2_fS2_fjLj6144ELj1ELj1ELj8ELj16ENS_18Kernel_traits_baseILj6144ES2_S2_fS2_fjLj256EEEEELb0ELb0ELb1ELb1EEEvNS_9BwdParamsE --------------------------
	.section	.nv.info._ZN10layer_norm13ln_bwd_kernelINS_13Kernel_traitsI13__nv_bfloat16S2_fS2_fjLj6144ELj1ELj1ELj8ELj16ENS_18Kernel_traits_baseILj6144ES2_S2_fS2_fjLj256EEEEELb0ELb0ELb1ELb1EEEvNS_9BwdParamsE,"",@"SHT_CUDA_INFO"
	.sectionflags	@""
	.align	4


	//----- nvinfo : EIATTR_CUDA_API_VERSION
	.align		4
        /*0000*/ 	.byte	0x04, 0x37
        /*0002*/ 	.short	(.L_2317 - .L_2316)
.L_2316:
        /*0004*/ 	.word	0x00000082


	//----- nvinfo : EIATTR_KPARAM_INFO
	.align		4
.L_2317:
        /*0008*/ 	.byte	0x04, 0x17
        /*000a*/ 	.short	(.L_2319 - .L_2318)
.L_2318:
        /*000c*/ 	.word	0x00000000
        /*0010*/ 	.short	0x0000
        /*0012*/ 	.short	0x0000
        /*0014*/ 	.byte	0x00, 0xf0, 0xa1, 0x04


	//----- nvinfo : EIATTR_SPARSE_MMA_MASK
	.align		4
.L_2319:
        /*0018*/ 	.byte	0x03, 0x50
        /*001a*/ 	.short	0x0000


	//----- nvinfo : EIATTR_MAXREG_COUNT
	.align		4
        /*001c*/ 	.byte	0x03, 0x1b
        /*001e*/ 	.short	0x00ff


	//----- nvinfo : EIATTR_NUM_BARRIERS
	.align		4
        /*0020*/ 	.byte	0x02, 0x4c
        /*0022*/ 	.byte	0x01
	.zero		1


	//----- nvinfo : EIATTR_MERCURY_ISA_VERSION
	.align		4
        /*0024*/ 	.byte	0x03, 0x5f
        /*0026*/ 	.short	0x0101


	//----- nvinfo : EIATTR_COOP_GROUP_MASK_REGIDS
	.align		4
        /*0028*/ 	.byte	0x04, 0x29
        /*002a*/ 	.short	(.L_2321 - .L_2320)


	//   ....[0]....
.L_2320:
        /*002c*/ 	.word	0xffffffff


	//   ....[1]....
        /*0030*/ 	.word	0xffffffff


	//   ....[2]....
        /*0034*/ 	.word	0xffffffff


	//   ....[3]....
        /*0038*/ 	.word	0xffffffff


	//   ....[4]....
        /*003c*/ 	.word	0xffffffff


	//   ....[5]....
        /*0040*/ 	.word	0xffffffff


	//   ....[6]....
        /*0044*/ 	.word	0xffffffff


	//   ....[7]....
        /*0048*/ 	.word	0xffffffff


	//   ....[8]....
        /*004c*/ 	.word	0xffffffff


	//   ....[9]....
        /*0050*/ 	.word	0xffffffff


	//----- nvinfo : EIATTR_COOP_GROUP_INSTR_OFFSETS
	.align		4
.L_2321:
        /*0054*/ 	.byte	0x04, 0x28
        /*0056*/ 	.short	(.L_2323 - .L_2322)


	//   ....[0]....
.L_2322:
        /*0058*/ 	.word	0x00001710


	//   ....[1]....
        /*005c*/ 	.word	0x00001730


	//   ....[2]....
        /*0060*/ 	.word	0x00001770


	//   ....[3]....
        /*0064*/ 	.word	0x00001780


	//   ....[4]....
        /*0068*/ 	.word	0x000017c0


	//   ....[5]....
        /*006c*/ 	.word	0x000017d0


	//   ....[6]....
        /*0070*/ 	.word	0x00001800


	//   ....[7]....
        /*0074*/ 	.word	0x00001810


	//   ....[8]....
        /*0078*/ 	.word	0x00001840


	//   ....[9]....
        /*007c*/ 	.word	0x00001850


	//----- nvinfo : EIATTR_VRC_CTA_INIT_COUNT
	.align		4
.L_2323:
        /*0080*/ 	.byte	0x02, 0x4a
	.zero		1
	.zero		1


	//----- nvinfo : EIATTR_EXIT_INSTR_OFFSETS
	.align		4
        /*0084*/ 	.byte	0x04, 0x1c
        /*0086*/ 	.short	(.L_2325 - .L_2324)


	//   ....[0]....
.L_2324:
        /*0088*/ 	.word	0x000059b0


	//----- nvinfo : EIATTR_MAX_THREADS
	.align		4
.L_2325:
        /*008c*/ 	.byte	0x04, 0x05
        /*008e*/ 	.short	(.L_2327 - .L_2326)
.L_2326:
        /*0090*/ 	.word	0x00000100
        /*0094*/ 	.word	0x00000001
        /*0098*/ 	.word	0x00000001


	//----- nvinfo : EIATTR_CRS_STACK_SIZE
	.align		4
.L_2327:
        /*009c*/ 	.byte	0x04, 0x1e
        /*009e*/ 	.short	(.L_2329 - .L_2328)
.L_2328:
        /*00a0*/ 	.word	0x00000000


	//----- nvinfo : EIATTR_CBANK_PARAM_SIZE
	.align		4
.L_2329:
        /*00a4*/ 	.byte	0x03, 0x19
        /*00a6*/ 	.short	0x0128


	//----- nvinfo : EIATTR_PARAM_CBANK
	.align		4
        /*00a8*/ 	.byte	0x04, 0x0a
        /*00aa*/ 	.short	(.L_2331 - .L_2330)
	.align		4
.L_2330:
        /*00ac*/ 	.word	index@(.nv.constant0._ZN10layer_norm13ln_bwd_kernelINS_13Kernel_traitsI13__nv_bfloat16S2_fS2_fjLj6144ELj1ELj1ELj8ELj16ENS_18Kernel_traits_baseILj6144ES2_S2_fS2_fjLj256EEEEELb0ELb0ELb1ELb1EEEvNS_9BwdParamsE)
        /*00b0*/ 	.short	0x0380
        /*00b2*/ 	.short	0x0128


	//----- nvinfo : EIATTR_SW_WAR
	.align		4
.L_2331:
        /*00b4*/ 	.byte	0x04, 0x36
        /*00b6*/ 	.short	(.L_2333 - .L_2332)
.L_2332:
        /*00b8*/ 	.word	0x00000008
.L_2333:


//--------------------- .nv.info._ZN10layer_norm13ln_bwd_kernelINS_13Kernel_traitsI13__nv_bfloat16S2_fS2_fjLj6144ELj1ELj1ELj8ELj16ENS_18Kernel_traits_baseILj6144ES2_S2_fS2_fjLj256EEEEELb0ELb1ELb0ELb0EEEvNS_9BwdParamsE --------------------------
	.section	.nv.info._ZN10layer_norm13ln_bwd_kernelINS_13Kernel_traitsI13__nv_bfloat16S2_fS2_fjLj6144ELj1ELj1ELj8ELj16ENS_18Kernel_traits_baseILj6144ES2_S2_fS2_fjLj256EEEEELb0ELb1ELb0ELb0EEEvNS_9BwdParamsE,"",@"SHT_CUDA_INFO"
	.sectionflags	@""
	.align	4


	//----- nvinfo : EIATTR_CUDA_API_VERSION
	.align		4
        /*0000*/ 	.byte	0x04, 0x37
        /*0002*/ 	.short	(.L_2335 - .L_2334)
.L_2334:
        /*0004*/ 	.word	0x00000082


	//----- nvinfo : EIATTR_KPARAM_INFO
	.align		4
.L_2335:
        /*0008*/ 	.byte	0x04, 0x17
        /*000a*/ 	.short	(.L_2337 - .L_2336)
.L_2336:
        /*000c*/ 	.word	0x00000000
        /*0010*/ 	.short	0x0000
        /*0012*/ 	.short	0x0000
        /*0014*/ 	.byte	0x00, 0xf0, 0xa1, 0x04


	//----- nvinfo : EIATTR_SPARSE_MMA_MASK
	.align		4
.L_2337:
        /*0018*/ 	.byte	0x03, 0x50
        /*001a*/ 	.short	0x0000


	//----- nvinfo : EIATTR_MAXREG_COUNT
	.align		4
        /*001c*/ 	.byte	0x03, 0x1b
        /*001e*/ 	.short	0x00ff


	//----- nvinfo : EIATTR_NUM_BARRIERS
	.align		4
        /*0020*/ 	.byte	0x02, 0x4c
        /*0022*/ 	.byte	0x01
	.zero		1


	//----- nvinfo : EIATTR_MERCURY_ISA_VERSION
	.align		4
        /*0024*/ 	.byte	0x03, 0x5f
        /*0026*/ 	.short	0x0101


	//----- nvinfo : EIATTR_COOP_GROUP_MASK_REGIDS
	.align		4
        /*0028*/ 	.byte	0x04, 0x29
        /*002a*/ 	.short	(.L_2339 - .L_2338)


	//   ....[0]....
.L_2338:
        /*002c*/ 	.word	0xffffffff


	//   ....[1]....
        /*0030*/ 	.word	0xffffffff


	//   ....[2]....
        /*0034*/ 	.word	0xffffffff


	//   ....[3]....
        /*0038*/ 	.word	0xffffffff


	//   ....[4]....
        /*003c*/ 	.word	0xffffffff


	//   ....[5]....
        /*0040*/ 	.word	0xffffffff


	//   ....[6]....
        /*0044*/ 	.word	0xffffffff


	//   ....[7]....
        /*0048*/ 	.word	0xffffffff


	//   ....[8]....
        /*004c*/ 	.word	0xffffffff


	//   ....[9]....
        /*0050*/ 	.word	0xffffffff


	//----- nvinfo : EIATTR_COOP_GROUP_INSTR_OFFSETS
	.align		4
.L_2339:
        /*0054*/ 	.byte	0x04, 0x28
        /*0056*/ 	.short	(.L_2341 - .L_2340)


	//   ....[0]....
.L_2340:
        /*0058*/ 	.word	0x00001bb0


	//   ....[1]....
        /*005c*/ 	.word	0x00001be0


	//   ....[2]....
        /*0060*/ 	.word	0x00001c10


	//   ....[3]....
        /*0064*/ 	.word	0x00001c20


	//   ....[4]....
        /*0068*/ 	.word	0x00001c50


	//   ....[5]....
        /*006c*/ 	.word	0x00001c60


	//   ....[6]....
        /*0070*/ 	.word	0x00001c90


	//   ....[7]....
        /*0074*/ 	.word	0x00001ca0


	//   ....[8]....
        /*0078*/ 	.word	0x00001cd0


	//   ....[9]....
        /*007c*/ 	.word	0x00001ce0


	//----- nvinfo : EIATTR_VRC_CTA_INIT_COUNT
	.align		4
.L_2341:
        /*0080*/ 	.byte	0x02, 0x4a
	.zero		1
	.zero		1


	//----- nvinfo : EIATTR_EXIT_INSTR_OFFSETS
	.align		4
        /*0084*/ 	.byte	0x04, 0x1c
        /*0086*/ 	.short	(.L_2343 - .L_2342)


	//   ....[0]....
.L_2342:
        /*0088*/ 	.word	0x00005e70


	//   ....[1]....
        /*008c*/ 	.word	0x00005f40


	//----- nvinfo : EIATTR_MAX_THREADS
	.align		4
.L_2343:
        /*0090*/ 	.byte	0x04, 0x05
        /*0092*/ 	.short	(.L_2345 - .L_2344)
.L_2344:
        /*0094*/ 	.word	0x00000100
        /*0098*/ 	.word	0x00000001
        /*009c*/ 	.word	0x00000001


	//----- nvinfo : EIATTR_CRS_STACK_SIZE
	.align		4
.L_2345:
        /*00a0*/ 	.byte	0x04, 0x1e
        /*00a2*/ 	.short	(.L_2347 - .L_2346)
.L_2346:
        /*00a4*/ 	.word	0x00000000


	//----- nvinfo : EIATTR_CBANK_PARAM_SIZE
	.align		4
.L_2347:
        /*00a8*/ 	.byte	0x03, 0x19
        /*00aa*/ 	.short	0x0128


	//----- nvinfo : EIATTR_PARAM_CBANK
	.align		4
        /*00ac*/ 	.byte	0x04, 0x0a
        /*00ae*/ 	.short	(.L_2349 - .L_2348)
	.align		4
.L_2348:
        /*00b0*/ 	.word	index@(.nv.constant0._ZN10layer_norm13ln_bwd_kernelINS_13Kernel_traitsI13__nv_bfloat16S2_fS2_fjLj6144ELj1ELj1ELj8ELj16ENS_18Kernel_traits_baseILj6144ES2_S2_fS2_fjLj256EEEEELb0ELb1ELb0ELb0EEEvNS_9BwdParamsE)
        /*00b4*/ 	.short	0x0380
        /*00b6*/ 	.short	0x0128


	//----- nvinfo : EIATTR_SW_WAR
	.align		4
.L_2349:
        /*00b8*/ 	.byte	0x04, 0x36
        /*00ba*/ 	.short	(.L_2351 - .L_2350)
.L_2350:
        /*00bc*/ 	.word	0x00000008
.L_2351:


//--------------------- .nv.info._ZN10layer_norm13ln_bwd_kernelINS_13Kernel_traitsI13__nv_bfloat16S2_fS2_fjLj6144ELj1ELj1ELj8ELj16ENS_18Kernel_traits_baseILj6144ES2_S2_fS2_fjLj256EEEEELb0ELb1ELb0ELb1EEEvNS_9BwdParamsE --------------------------
	.section	.nv.info._ZN10layer_norm13ln_bwd_kernelINS_13Kernel_traitsI13__nv_bfloat16S2_fS2_fjLj6144ELj1ELj1ELj8ELj16ENS_18Kernel_traits_baseILj6144ES2_S2_fS2_fjLj256EEEEELb0ELb1ELb0ELb1EEEvNS_9BwdParamsE,"",@"SHT_CUDA_INFO"
	.sectionflags	@""
	.align	4


	//----- nvinfo : EIATTR_CUDA_API_VERSION
	.align		4
        /*0000*/ 	.byte	0x04, 0x37
        /*0002*/ 	.short	(.L_2353 - .L_2352)
.L_2352:
        /*0004*/ 	.word	0x00000082


	//----- nvinfo : EIATTR_KPARAM_INFO
	.align		4
.L_2353:
        /*0008*/ 	.byte	0x04, 0x17
        /*000a*/ 	.short	(.L_2355 - .L_2354)
.L_2354:
        /*000c*/ 	.word	0x00000000
        /*0010*/ 	.short	0x0000
        /*0012*/ 	.short	0x0000
        /*0014*/ 	.byte	0x00, 0xf0, 0xa1, 0x04


	//----- nvinfo : EIATTR_SPARSE_MMA_MASK
	.align		4
.L_2355:
        /*0018*/ 	.byte	0x03, 0x50
        /*001a*/ 	.short	0x0000


	//----- nvinfo : EIATTR_MAXREG_COUNT
	.align		4
        /*001c*/ 	.byte	0x03, 0x1b
        /*001e*/ 	.short	0x00ff


	//----- nvinfo : EIATTR_NUM_BARRIERS
	.align		4
        /*0020*/ 	.byte	0x02, 0x4c
        /*0022*/ 	.byte	0x01
	.zero		1


	//----- nvinfo : EIATTR_MERCURY_ISA_VERSION
	.align		4
        /*0024*/ 	.byte	0x03, 0x5f
        /*0026*/ 	.short	0x0101


	//----- nvinfo : EIATTR_COOP_GROUP_MASK_REGIDS
	.align		4
        /*0028*/ 	.byte	0x04, 0x29
        /*002a*/ 	.short	(.L_2357 - .L_2356)


	//   ....[0]....
.L_2356:
        /*002c*/ 	.word	0xffffffff


	//   ....[1]....
        /*0030*/ 	.word	0xffffffff


	//   ....[2]....
        /*0034*/ 	.word	0xffffffff


	//   ....[3]....
        /*0038*/ 	.word	0xffffffff


	//   ....[4]....
        /*003c*/ 	.word	0xffffffff


	//   ....[5]....
        /*0040*/ 	.word	0xffffffff


	//   ....[6]....
        /*0044*/ 	.word	0xffffffff


	//   ....[7]....
        /*0048*/ 	.word	0xffffffff


	//   ....[8]....
        /*004c*/ 	.word	0xffffffff


	//   ....[9]....
        /*0050*/ 	.word	0xffffffff


	//----- nvinfo : EIATTR_COOP_GROUP_INSTR_OFFSETS
	.align		4
.L_2357:
        /*0054*/ 	.byte	0x04, 0x28
        /*0056*/ 	.short	(.L_2359 - .L_2358)


	//   ....[0]....
.L_2358:
        /*0058*/ 	.word	0x00001620


	//   ....[1]....
        /*005c*/ 	.word	0x00001630


	//   ....[2]....
        /*0060*/ 	.word	0x00001660


	//   ....[3]....
        /*0064*/ 	.word	0x00001670


	//   ....[4]....
        /*0068*/ 	.word	0x000016a0


	//   ....[5]....
        /*006c*/ 	.word	0x000016b0


	//   ....[6]....
        /*0070*/ 	.word	0x000016e0


	//   ....[7]....
        /*0074*/ 	.word	0x000016f0


	//   ....[8]....
        /*0078*/ 	.word	0x00001730


	//   ....[9]....
        /*007c*/ 	.word	0x00001740


	//----- nvinfo : EIATTR_VRC_CTA_INIT_COUNT
	.align		4
.L_2359:
        /*0080*/ 	.byte	0x02, 0x4a
	.zero		1
	.zero		1


	//----- nvinfo : EIATTR_EXIT_INSTR_OFFSETS
	.align		4
        /*0084*/ 	.byte	0x04, 0x1c
        /*0086*/ 	.short	(.L_2361 - .L_2360)


	//   ....[0]....
.L_2360:
        /*0088*/ 	.word	0x00006020


	//----- nvinfo : EIATTR_MAX_THREADS
	.align		4
.L_2361:
        /*008c*/ 	.byte	0x04, 0x05
        /*008e*/ 	.short	(.L_2363 - .L_2362)
.L_2362:
        /*0090*/ 	.word	0x00000100
        /*0094*/ 	.word	0x00000001
        /*0098*/ 	.word	0x00000001


	//----- nvinfo : EIATTR_CRS_STACK_SIZE
	.align		4
.L_2363:
        /*009c*/ 	.byte	0x04, 0x1e
        /*009e*/ 	.short	(.L_2365 - .L_2364)
.L_2364:
        /*00a0*/ 	.word	0x00000000


	//----- nvinfo : EIATTR_CBANK_PARAM_SIZE
	.align		4
.L_2365:
        /*00a4*/ 	.byte	0x03, 0x19
        /*00a6*/ 	.short	0x0128


	//----- nvinfo : EIATTR_PARAM_CBANK
	.align		4
        /*00a8*/ 	.byte	0x04, 0x0a
        /*00aa*/ 	.short	(.L_2367 - .L_2366)
	.align		4
.L_2366:
        /*00ac*/ 	.word	index@(.nv.constant0._ZN10layer_norm13ln_bwd_kernelINS_13Kernel_traitsI13__nv_bfloat16S2_fS2_fjLj6144ELj1ELj1ELj8ELj16ENS_18Kernel_traits_baseILj6144ES2_S2_fS2_fjLj256EEEEELb0ELb1ELb0ELb1EEEvNS_9BwdParamsE)
        /*00b0*/ 	.short	0x0380
        /*00b2*/ 	.short	0x0128


	//----- nvinfo : EIATTR_SW_WAR
	.align		4
.L_2367:
        /*00b4*/ 	.byte	0x04, 0x36
        /*00b6*/ 	.short	(.L_2369 - .L_2368)
.L_2368:
        /*00b8*/ 	.word	0x00000008
.L_2369:


//--------------------- .nv.info._ZN10layer_norm13ln_bwd_kernelINS_13Kernel_traitsI13__nv_bfloat16S2_fS2_fjLj6144ELj1ELj1ELj8ELj16ENS_18Kernel_traits_baseILj6144ES2_S2_fS2_fjLj256EEEEELb0ELb1ELb1ELb0EEEvNS_9BwdParamsE --------------------------
	.section	.nv.info._ZN10layer_norm13ln_bwd_kernelINS_13Kernel_traitsI13__nv_bfloat16S2_fS2_fjLj6144ELj1ELj1ELj8ELj16ENS_18Kernel_traits_baseILj6144ES2_S2_fS2_fjLj256EEEEELb0ELb1ELb1ELb0EEEvNS_9BwdParamsE,"",@"SHT_CUDA_INFO"
	.sectionflags	@""
	.align	4


	//----- nvinfo : EIATTR_CUDA_API_VERSION
	.align		4
        /*0000*/ 	.byte	0x04, 0x37
        /*0002*/ 	.short	(.L_2371 - .L_2370)
.L_2370:
        /*0004*/ 	.word	0x00000082


	//----- nvinfo : EIATTR_KPARAM_INFO
	.align		4
.L_2371:
        /*0008*/ 	.byte	0x04, 0x17
        /*000a*/ 	.short	(.L_2373 - .L_2372)
.L_2372:
        /*000c*/ 	.word	0x00000000
        /*0010*/ 	.short	0x0000
        /*0012*/ 	.short	0x0000
        /*0014*/ 	.byte	0x00, 0xf0, 0xa1, 0x04


	//----- nvinfo : EIATTR_SPARSE_MMA_MASK
	.align		4
.L_2373:
        /*0018*/ 	.byte	0x03, 0x50
        /*001a*/ 	.short	0x0000


	//----- nvinfo : EIATTR_MAXREG_COUNT
	.align		4
        /*001c*/ 	.byte	0x03, 0x1b
        /*001e*/ 	.short	0x00ff


	//----- nvinfo : EIATTR_NUM_BARRIERS
	.align		4
        /*0020*/ 	.byte	0x02, 0x4c
        /*0022*/ 	.byte	0x01
	.zero		1


	//----- nvinfo : EIATTR_MERCURY_ISA_VERSION
	.align		4
        /*0024*/ 	.byte	0x03, 0x5f
        /*0026*/ 	.short	0x0101


	//----- nvinfo : EIATTR_COOP_GROUP_MASK_REGIDS
	.align		4
        /*0028*/ 	.byte	0x04, 0x29
        /*002a*/ 	.short	(.L_2375 - .L_2374)


	//   ....[0]....
.L_2374:
        /*002c*/ 	.word	0xffffffff


	//   ....[1]....
        /*0030*/ 	.word	0xffffffff


	//   ....[2]....
        /*0034*/ 	.word	0xffffffff


	//   ....[3]....
        /*0038*/ 	.word	0xffffffff


	//   ....[4]....
        /*003c*/ 	.word	0xffffffff


	//   ....[5]....
        /*0040*/ 	.word	0xffffffff


	//   ....[6]....
        /*0044*/ 	.word	0xffffffff


	//   ....[7]....
        /*0048*/ 	.word	0xffffffff


	//   ....[8]....
        /*004c*/ 	.word	0xffffffff


	//   ....[9]....
        /*0050*/ 	.word	0xffffffff


	//----- nvinfo : EIATTR_COOP_GROUP_INSTR_OFFSETS
	.align		4
.L_2375:
        /*0054*/ 	.byte	0x04, 0x28
        /*0056*/ 	.short	(.L_2377 - .L_2376)


	//   ....[0]....
.L_2376:
        /*0058*/ 	.word	0x00001e10


	//   ....[1]....
        /*005c*/ 	.word	0x00001e30


	//   ....[2]....
        /*0060*/ 	.word	0x00001e70


	//   ....[3]....
        /*0064*/ 	.word	0x00001e80


	//   ....[4]....
        /*0068*/ 	.word	0x00001ec0


	//   ....[5]....
        /*006c*/ 	.word	0x00001ed0


	//   ....[6]....
        /*0070*/ 	.word	0x00001f00


	//   ....[7]....
        /*0074*/ 	.word	0x00001f10


	//   ....[8]....
        /*0078*/ 	.word	0x00001f40


	//   ....[9]....
        /*007c*/ 	.word	0x00001f50


	//----- nvinfo : EIATTR_VRC_CTA_INIT_COUNT
	.align		4
.L_2377:
        /*0080*/ 	.byte	0x02, 0x4a
	.zero		1
	.zero		1


	//----- nvinfo : EIATTR_EXIT_INSTR_OFFSETS
	.align		4
        /*0084*/ 	.byte	0x04, 0x1c
        /*0086*/ 	.short	(.L_2379 - .L_2378)


	//   ....[0]....
.L_2378:
        /*0088*/ 	.word	0x000077f0


	//   ....[1]....
        /*008c*/ 	.word	0x000078c0


	//----- nvinfo : EIATTR_MAX_THREADS
	.align		4
.L_2379:
        /*0090*/ 	.byte	0x04, 0x05
        /*0092*/ 	.short	(.L_2381 - .L_2380)
.L_2380:
        /*0094*/ 	.word	0x00000100
        /*0098*/ 	.word	0x00000001
        /*009c*/ 	.word	0x00000001


	//----- nvinfo : EIATTR_CRS_STACK_SIZE
	.align		4
.L_2381:
        /*00a0*/ 	.byte	0x04, 0x1e
        /*00a2*/ 	.short	(.L_2383 - .L_2382)
.L_2382:
        /*00a4*/ 	.word	0x00000000


	//----- nvinfo : EIATTR_CBANK_PARAM_SIZE
	.align		4
.L_2383:
        /*00a8*/ 	.byte	0x03, 0x19
        /*00aa*/ 	.short	0x0128


	//----- nvinfo : EIATTR_PARAM_CBANK
	.align		4
        /*00ac*/ 	.byte	0x04, 0x0a
        /*00ae*/ 	.short	(.L_2385 - .L_2384)
	.align		4
.L_2384:
        /*00b0*/ 	.word	index@(.nv.constant0._ZN10layer_norm13ln_bwd_kernelINS_13Kernel_traitsI13__nv_bfloat16S2_fS2_fjLj6144ELj1ELj1ELj8ELj16ENS_18Kernel_traits_baseILj6144ES2_S2_fS2_fjLj256EEEEELb0ELb1ELb1ELb0EEEvNS_9BwdParamsE)
        /*00b4*/ 	.short	0x0380
        /*00b6*/ 	.short	0x0128


	//----- nvinfo : EIATTR_SW_WAR
	.align		4
.L_2385:
        /*00b8*/ 	.byte	0x04, 0x36
        /*00ba*/ 	.short	(.L_2387 - .L_2386)
.L_2386:
        /*00bc*/ 	.word	0x00000008
.L_2387:


//--------------------- .nv.info._ZN10layer_norm13ln_bwd_kernelINS_13Kernel_traitsI13__nv_bfloat16S2_fS2_fjLj6144ELj1ELj1ELj8ELj16ENS_18Kernel_traits_baseILj6144ES2_S2_fS2_fjLj256EEEEELb0ELb1ELb1ELb1EEEvNS_9BwdParamsE --------------------------
	.section	.nv.info._ZN10layer_norm13ln_bwd_kernelINS_13Kernel_traitsI13__nv_bfloat16S2_fS2_fjLj6144ELj1ELj1ELj8ELj16ENS_18Kernel_traits_baseILj6144ES2_S2_fS2_fjLj256EEEEELb0ELb1ELb1ELb1EEEvNS_9BwdParamsE,"",@"SHT_CUDA_INFO"
	.sectionflags	@""
	.align	4


	//----- nvinfo : EIATTR_CUDA_API_VERSION
	.align		4
        /*0000*/ 	.byte	0x04, 0x37
        /*0002*/ 	.short	(.L_2389 - .L_2388)
.L_2388:
        /*0004*/ 	.word	0x00000082


	//----- nvinfo : EIATTR_KPARAM_INFO
	.align		4
.L_2389:
        /*0008*/ 	.byte	0x04, 0x17
        /*000a*/ 	.short	(.L_2391 - .L_2390)
.L_2390:
        /*000c*/ 	.word	0x00000000
        /*0010*/ 	.short	0x0000
        /*0012*/ 	.short	0x0000
        /*0014*/ 	.byte	0x00, 0xf0, 0xa1, 0x04


	//----- nvinfo : EIATTR_SPARSE_MMA_MASK
	.align		4
.L_2391:
        /*0018*/ 	.byte	0x03, 0x50
        /*001a*/ 	.short	0x0000


	//----- nvinfo : EIATTR_MAXREG_COUNT
	.align		4
        /*001c*/ 	.byte	0x03, 0x1b
        /*001e*/ 	.short	0x00ff


	//----- nvinfo : EIATTR_NUM_BARRIERS
	.align		4
        /*0020*/ 	.byte	0x02, 0x4c
        /*0022*/ 	.byte	0x01
	.zero		1


	//----- nvinfo : EIATTR_MERCURY_ISA_VERSION
	.align		4
        /*0024*/ 	.byte	0x03, 0x5f
        /*0026*/ 	.short	0x0101


	//----- nvinfo : EIATTR_COOP_GROUP_MASK_REGIDS
	.align		4
        /*0028*/ 	.byte	0x04, 0x29
        /*002a*/ 	.short	(.L_2393 - .L_2392)


	//   ....[0]....
.L_2392:
        /*002c*/ 	.word	0xffffffff


	//   ....[1]....
        /*0030*/ 	.word	0xffffffff


	//   ....[2]....
        /*0034*/ 	.word	0xffffffff


	//   ....[3]....
        /*0038*/ 	.word	0xffffffff


	//   ....[4]....
        /*003c*/ 	.word	0xffffffff


	//   ....[5]....
        /*0040*/ 	.word	0xffffffff


	//   ....[6]....
        /*0044*/ 	.word	0xffffffff


	//   ....[7]....
        /*0048*/ 	.word	0xffffffff


	//   ....[8]....
        /*004c*/ 	.word	0xffffffff


	//   ....[9]....
        /*0050*/ 	.word	0xffffffff


	//----- nvinfo : EIATTR_COOP_GROUP_INSTR_OFFSETS
	.align		4
.L_2393:
        /*0054*/ 	.byte	0x04, 0x28
        /*0056*/ 	.short	(.L_2395 - .L_2394)


	//   ....[0]....
.L_2394:
        /*0058*/ 	.word	0x000018e0


	//   ....[1]....
        /*005c*/ 	.word	0x00001920


	//   ....[2]....
        /*0060*/ 	.word	0x00001990


	//   ....[3]....
        /*0064*/ 	.word	0x000019a0


	//   ....[4]....
        /*0068*/ 	.word	0x000019e0


	//   ....[5]....
        /*006c*/ 	.word	0x000019f0


	//   ....[6]....
        /*0070*/ 	.word	0x00001a20


	//   ....[7]....
        /*0074*/ 	.word	0x00001a40


	//   ....[8]....
        /*0078*/ 	.word	0x00001aa0


	//   ....[9]....
        /*007c*/ 	.word	0x00001ab0


	//----- nvinfo : EIATTR_VRC_CTA_INIT_COUNT
	.align		4
.L_2395:
        /*0080*/ 	.byte	0x02, 0x4a
	.zero		1
	.zero		1


	//----- nvinfo : EIATTR_EXIT_INSTR_OFFSETS
	.align		4
        /*0084*/ 	.byte	0x04, 0x1c
        /*0086*/ 	.short	(.L_2397 - .L_2396)


	//   ....[0]....
.L_2396:
        /*0088*/ 	.word	0x000070e0


	//----- nvinfo : EIATTR_MAX_THREADS
	.align		4
.L_2397:
        /*008c*/ 	.byte	0x04, 0x05
        /*008e*/ 	.short	(.L_2399 - .L_2398)
.L_2398:
        /*0090*/ 	.word	0x00000100
        /*0094*/ 	.word	0x00000001
        /*0098*/ 	.word	0x00000001


	//----- nvinfo : EIATTR_CRS_STACK_SIZE
	.align		4
.L_2399:
        /*009c*/ 	.byte	0x04, 0x1e
        /*009e*/ 	.short	(.L_2401 - .L_2400)
.L_2400:
        /*00a0*/ 	.word	0x00000000


	//----- nvinfo : EIATTR_CBANK_PARAM_SIZE
	.align		4
.L_2401:
        /*00a4*/ 	.byte	0x03, 0x19
        /*00a6*/ 	.short	0x0128


	//----- nvinfo : EIATTR_PARAM_CBANK
	.align		4
        /*00a8*/ 	.byte	0x04, 0x0a
        /*00aa*/ 	.short	(.L_2403 - .L_2402)
	.align		4
.L_2402:
        /*00ac*/ 	.word	index@(.nv.constant0._ZN10layer_norm13ln_bwd_kernelINS_13Kernel_traitsI13__nv_bfloat16S2_fS2_fjLj6144ELj1ELj1ELj8ELj16ENS_18Kernel_traits_baseILj6144ES2_S2_fS2_fjLj256EEEEELb0ELb1ELb1ELb1EEEvNS_9BwdParamsE)
        /*00b0*/ 	.short	0x0380
        /*00b2*/ 	.short	0x0128


	//----- nvinfo : EIATTR_SW_WAR
	.align		4
.L_2403:
        /*00b4*/ 	.byte	0x04, 0x36
        /*00b6*/ 	.short	(.L_2405 - .L_2404)
.L_2404:
        /*00b8*/ 	.word	0x00000008
.L_2405:


//--------------------- .nv.info._ZN10layer_norm13ln_bwd_kernelINS_13Kernel_traitsI13__nv_bfloat16S2_fS2_fjLj6144ELj1ELj1ELj8ELj16ENS_18Kernel_traits_baseILj6144ES2_S2_fS2_fjLj256EEEEELb1ELb0ELb0ELb0EEEvNS_9BwdParamsE --------------------------
	.section	.nv.info._ZN10layer_norm13ln_bwd_kernelINS_13Kernel_traitsI13__nv_bfloat16S2_fS2_fjLj6144ELj1ELj1ELj8ELj16ENS_18Kernel_traits_baseILj6144ES2_S2_fS2_fjLj256EEEEELb1ELb0ELb0ELb0EEEvNS_9BwdParamsE,"",@"SHT_CUDA_INFO"
	.sectionflags	@""
	.align	4


	//----- nvinfo : EIATTR_CUDA_API_VERSION
	.align		4
        /*0000*/ 	.byte	0x04, 0x37
        /*0002*/ 	.short	(.L_2407 - .L_2406)
.L_2406:
        /*0004*/ 	.word	0x00000082


	//----- nvinfo : EIATTR_KPARAM_INFO
	.align		4
.L_2407:
        /*0008*/ 	.byte	0x04, 0x17
        /*000a*/ 	.short	(.L_2409 - .L_2408)
.L_2408:
        /*000c*/ 	.word	0x00000000
        /*0010*/ 	.short	0x0000
        /*0012*/ 	.short	0x0000
        /*0014*/ 	.byte	0x00, 0xf0, 0xa1, 0x04


	//----- nvinfo : EIATTR_SPARSE_MMA_MASK
	.align		4
.L_2409:
        /*0018*/ 	.byte	0x03, 0x50
        /*001a*/ 	.short	0x0000


	//----- nvinfo : EIATTR_MAXREG_COUNT
	.align		4
        /*001c*/ 	.byte	0x03, 0x1b
        /*001e*/ 	.short	0x00ff


	//----- nvinfo : EIATTR_NUM_BARRIERS
	.align		4
        /*0020*/ 	.byte	0x02, 0x4c
        /*0022*/ 	.byte	0x01
	.zero		1


	//----- nvinfo : EIATTR_MERCURY_ISA_VERSION
	.align		4
        /*0024*/ 	.byte	0x03, 0x5f
        /*0026*/ 	.short	0x0101


	//----- nvinfo : EIATTR_COOP_GROUP_MASK_REGIDS
	.align		4
        /*0028*/ 	.byte	0x04, 0x29
        /*002a*/ 	.short	(.L_2411 - .L_2410)


	//   ....[0]....
.L_2410:
        /*002c*/ 	.word	0xffffffff


	//   ....[1]....
        /*0030*/ 	.word	0xffffffff


	//   ....[2]....
        /*0034*/ 	.word	0xffffffff


	//   ....[3]....
        /*0038*/ 	.word	0xffffffff


	//   ....[4]....
        /*003c*/ 	.word	0xffffffff


	//   ....[5]....
        /*0040*/ 	.word	0xffffffff


	//   ....[6]....
        /*0044*/ 	.word	0xffffffff


	//   ....[7]....
        /*0048*/ 	.word	0xffffffff


	//   ....[8]....
        /*004c*/ 	.word	0xffffffff


	//   ....[9]....
        /*0050*/ 	.word	0xffffffff


	//----- nvinfo : EIATTR_COOP_GROUP_INSTR_OFFSETS
	.align		4
.L_2411:
        /*0054*/ 	.byte	0x04, 0x28
        /*0056*/ 	.short	(.L_2413 - .L_2412)


	//   ....[0]....
.L_2412:
        /*0058*/ 	.word	0x00001970


	//   ....[1]....
        /*005c*/ 	.word	0x000019a0


	//   ....[2]....
        /*0060*/ 	.word	0x000019d0


	//   ....[3]....
        /*0064*/ 	.word	0x000019e0


	//   ....[4]....
        /*0068*/ 	.word	0x00001a10


	//   ....[5]....
        /*006c*/ 	.word	0x00001a20


	//   ....[6]....
        /*0070*/ 	.word	0x00001a50


	//   ....[7]....
        /*0074*/ 	.word	0x00001a60


	//   ....[8]....
        /*0078*/ 	.word	0x00001a90


	//   ....[9]....
        /*007c*/ 	.word	0x00001aa0


	//----- nvinfo : EIATTR_VRC_CTA_INIT_COUNT
	.align		4
.L_2413:
        /*0080*/ 	.byte	0x02, 0x4a
	.zero		1
	.zero		1


	//----- nvinfo : EIATTR_EXIT_INSTR_OFFSETS
	.align		4
        /*0084*/ 	.byte	0x04, 0x1c
        /*0086*/ 	.short	(.L_2415 - .L_2414)


	//   ....[0]....
.L_2414:
        /*0088*/ 	.word	0x000052d0


	//   ....[1]....
        /*008c*/ 	.word	0x00005370


	//----- nvinfo : EIATTR_MAX_THREADS
	.align		4
.L_2415:
        /*0090*/ 	.byte	0x04, 0x05
        /*0092*/ 	.short	(.L_2417 - .L_2416)
.L_2416:
        /*0094*/ 	.word	0x00000100
        /*0098*/ 	.word	0x00000001
        /*009c*/ 	.word	0x00000001


	//----- nvinfo : EIATTR_CRS_STACK_SIZE
	.align		4
.L_2417:
        /*00a0*/ 	.byte	0x04, 0x1e
        /*00a2*/ 	.short	(.L_2419 - .L_2418)
.L_2418:
        /*00a4*/ 	.word	0x00000000


	//----- nvinfo : EIATTR_CBANK_PARAM_SIZE
	.align		4
.L_2419:
        /*00a8*/ 	.byte	0x03, 0x19
        /*00aa*/ 	.short	0x0128


	//----- nvinfo : EIATTR_PARAM_CBANK
	.align		4
        /*00ac*/ 	.byte	0x04, 0x0a
        /*00ae*/ 	.short	(.L_2421 - .L_2420)
	.align		4
.L_2420:
        /*00b0*/ 	.word	index@(.nv.constant0._ZN10layer_norm13ln_bwd_kernelINS_13Kernel_traitsI13__nv_bfloat16S2_fS2_fjLj6144ELj1ELj1ELj8ELj16ENS_18Kernel_traits_baseILj6144ES2_S2_fS2_fjLj256EEEEELb1ELb0ELb0ELb0EEEvNS_9BwdParamsE)
        /*00b4*/ 	.short	0x0380
        /*00b6*/ 	.short	0x0128


	//----- nvinfo : EIATTR_SW_WAR
	.align		4
.L_2421:
        /*00b8*/ 	.byte	0x04, 0x36
        /*00ba*/ 	.short	(.L_2423 - .L_2422)
.L_2422:
        /*00bc*/ 	.word	0x00000008
.L_2423:


//--------------------- .nv.info._ZN10layer_norm13ln_bwd_kernelINS_13Kernel_traitsI13__nv_bfloat16S2_fS2_fjLj6144ELj1ELj1ELj8ELj16ENS_18Kernel_traits_baseILj6144ES2_S2_fS2_fjLj256EEEEELb1ELb0ELb0ELb1EEEvNS_9BwdParamsE --------------------------
	.section	.nv.info._ZN10layer_norm13ln_bwd_kernelINS_13Kernel_traitsI13__nv_bfloat16S2_fS2_fjLj6144ELj1ELj1ELj8ELj16ENS_18Kernel_traits_baseILj6144ES2_S2_fS2_fjLj256EEEEELb1ELb0ELb0ELb1EEEvNS_9BwdParamsE,"",@"SHT_CUDA_INFO"
	.sectionflags	@""
	.align	4


	//----- nvinfo : EIATTR_CUDA_API_VERSION
	.align		4
        /*0000*/ 	.byte	0x04, 0x37
        /*0002*/ 	.short	(.L_2425 - .L_2424)
.L_2424:
        /*0004*/ 	.word	0x00000082


	//----- nvinfo : EIATTR_KPARAM_INFO
	.align		4
.L_2425:
        /*0008*/ 	.byte	0x04, 0x17
        /*000a*/ 	.short	(.L_2427 - .L_2426)
.L_2426:
        /*000c*/ 	.word	0x00000000
        /*0010*/ 	.short	0x0000
        /*0012*/ 	.short	0x0000
        /*0014*/ 	.byte	0x00, 0xf0, 0xa1, 0x04


	//----- nvinfo : EIATTR_SPARSE_MMA_MASK
	.align		4
.L_2427:
        /*0018*/ 	.byte	0x03, 0x50
        /*001a*/ 	.short	0x0000


	//----- nvinfo : EIATTR_MAXREG_COUNT
	.align		4
        /*001c*/ 	.byte	0x03, 0x1b
        /*001e*/ 	.short	0x00ff


	//----- nvinfo : EIATTR_NUM_BARRIERS
	.align		4
        /*0020*/ 	.byte	0x02, 0x4c
        /*0022*/ 	.byte	0x01
	.zero		1


	//----- nvinfo : EIATTR_MERCURY_ISA_VERSION
	.align		4
        /*0024*/ 	.byte	0x03, 0x5f
        /*0026*/ 	.short	0x0101


	//----- nvinfo : EIATTR_COOP_GROUP_MASK_REGIDS
	.align		4
        /*0028*/ 	.byte	0x04, 0x29
        /*002a*/ 	.short	(.L_2429 - .L_2428)


	//   ....[0]....
.L_2428:
        /*002c*/ 	.word	0xffffffff


	//   ....[1]....
        /*0030*/ 	.word	0xffffffff


	//   ....[2]....
        /*0034*/ 	.word	0xffffffff


	//   ....[3]....
        /*0038*/ 	.word	0xffffffff


	//   ....[4]....
        /*003c*/ 	.word	0xffffffff


	//   ....[5]....
        /*0040*/ 	.word	0xffffffff


	//   ....[6]....
        /*0044*/ 	.word	0xffffffff


	//   ....[7]....
        /*0048*/ 	.word	0xffffffff


	//   ....[8]....
        /*004c*/ 	.word	0xffffffff


	//   ....[9]....
        /*0050*/ 	.word	0xffffffff


	//----- nvinfo : EIATTR_COOP_GROUP_INSTR_OFFSETS
	.align		4
.L_2429:
        /*0054*/ 	.byte	0x04, 0x28
        /*0056*/ 	.short	(.L_2431 - .L_2430)


	//   ....[0]....
.L_2430:
        /*0058*/ 	.word	0x00001370


	//   ....[1]....
        /*005c*/ 	.word	0x00001380


	//   ....[2]....
        /*0060*/ 	.word	0x000013e0


	//   ....[3]....
        /*0064*/ 	.word	0x000013f0


	//   ....[4]....
        /*0068*/ 	.word	0x00001420


	//   ....[5]....
        /*006c*/ 	.word	0x00001430


	//   ....[6]....
        /*0070*/ 	.word	0x00001470


	//   ....[7]....
        /*0074*/ 	.word	0x00001480


	//   ....[8]....
        /*0078*/ 	.word	0x000014e0


	//   ....[9]....
        /*007c*/ 	.word	0x000014f0


	//----- nvinfo : EIATTR_VRC_CTA_INIT_COUNT
	.align		4
.L_2431:
        /*0080*/ 	.byte	0x02, 0x4a
	.zero		1
	.zero		1


	//----- nvinfo : EIATTR_EXIT_INSTR_OFFSETS
	.align		4
        /*0084*/ 	.byte	0x04, 0x1c
        /*0086*/ 	.short	(.L_2433 - .L_2432)


	//   ....[0]....
.L_2432:
        /*0088*/ 	.word	0x00005110


	//----- nvinfo : EIATTR_MAX_THREADS
	.align		4
.L_2433:
        /*008c*/ 	.byte	0x04, 0x05
        /*008e*/ 	.short	(.L_2435 - .L_2434)
.L_2434:
        /*0090*/ 	.word	0x00000100
        /*0094*/ 	.word	0x00000001
        /*0098*/ 	.word	0x00000001


	//----- nvinfo : EIATTR_CBANK_PARAM_SIZE
	.align		4
.L_2435:
        /*009c*/ 	.byte	0x03, 0x19
        /*009e*/ 	.short	0x0128


	//----- nvinfo : EIATTR_PARAM_CBANK
	.align		4
        /*00a0*/ 	.byte	0x04, 0x0a
        /*00a2*/ 	.short	(.L_2437 - .L_2436)
	.align		4
.L_2436:
        /*00a4*/ 	.word	index@(.nv.constant0._ZN10layer_norm13ln_bwd_kernelINS_13Kernel_traitsI13__nv_bfloat16S2_fS2_fjLj6144ELj1ELj1ELj8ELj16ENS_18Kernel_traits_baseILj6144ES2_S2_fS2_fjLj256EEEEELb1ELb0ELb0ELb1EEEvNS_9BwdParamsE)
        /*00a8*/ 	.short	0x0380
        /*00aa*/ 	.short	0x0128


	//----- nvinfo : EIATTR_SW_WAR
	.align		4
.L_2437:
        /*00ac*/ 	.byte	0x04, 0x36
        /*00ae*/ 	.short	(.L_2439 - .L_2438)
.L_2438:
        /*00b0*/ 	.word	0x00000008
.L_2439:


//--------------------- .nv.info._ZN10layer_norm22ln_bwd_finalize_kernelINS_22Kernel_traits_finalizeILj6144E13__nv_bfloat16S2_fS2_fjLb0ELj1024ELj4ENS_18Kernel_traits_baseILj6144ES2_S2_fS2_fjLj1024EEEEELb0ELb0EEEvNS_9BwdParamsE --------------------------
	.section	.nv.info._ZN10layer_norm22ln_bwd_finalize_kernelINS_22Kernel_traits_finalizeILj6144E13__nv_bfloat16S2_fS2_fjLb0ELj1024ELj4ENS_18Kernel_traits_baseILj6144ES2_S2_fS2_fjLj1024EEEEELb0ELb0EEEvNS_9BwdParamsE,"",@"SHT_CUDA_INFO"
	.sectionflags	@""
	.align	4


	//----- nvinfo : EIATTR_CUDA_API_VERSION
	.align		4
        /*0000*/ 	.byte	0x04, 0x37
        /*0002*/ 	.short	(.L_2441 - .L_2440)
.L_2440:
        /*0004*/ 	.word	0x00000082


	//----- nvinfo : EIATTR_KPARAM_INFO
	.align		4
.L_2441:
        /*0008*/ 	.byte	0x04, 0x17
        /*000a*/ 	.short	(.L_2443 - .L_2442)
.L_2442:
        /*000c*/ 	.word	0x00000000
        /*0010*/ 	.short	0x0000
        /*0012*/ 	.short	0x0000
        /*0014*/ 	.byte	0x00, 0xf0, 0xa1, 0x04


	//----- nvinfo : EIATTR_SPARSE_MMA_MASK
	.align		4
.L_2443:
        /*0018*/ 	.byte	0x03, 0x50
        /*001a*/ 	.short	0x0000


	//----- nvinfo : EIATTR_MAXREG_COUNT
	.align		4
        /*001c*/ 	.byte	0x03, 0x1b
        /*001e*/ 	.short	0x0040


	//----- nvinfo : EIATTR_NUM_BARRIERS
	.align		4
        /*0020*/ 	.byte	0x02, 0x4c
        /*0022*/ 	.byte	0x01
	.zero		1


	//----- nvinfo : EIATTR_MERCURY_ISA_VERSION
	.align		4
        /*0024*/ 	.byte	0x03, 0x5f
        /*0026*/ 	.short	0x0101


	//----- nvinfo : EIATTR_COOP_GROUP_MASK_REGIDS
	.align		4
        /*0028*/ 	.byte	0x04, 0x29
        /*002a*/ 	.short	(.L_2445 - .L_2444)


	//   ....[0]....
.L_2444:
        /*002c*/ 	.word	0xffffffff


	//   ....[1]....
        /*0030*/ 	.word	0xffffffff


	//   ....[2]....
        /*0034*/ 	.word	0xffffffff


	//   ....[3]....
        /*0038*/ 	.word	0xffffffff


	//   ....[4]....
        /*003c*/ 	.word	0xffffffff


	//   ....[5]....
        /*0040*/ 	.word	0xffffffff


	//   ....[6]....
        /*0044*/ 	.word	0xffffffff


	//   ....[7]....
        /*0048*/ 	.word	0xffffffff


	//   ....[8]....
        /*004c*/ 	.word	0xffffffff


	//   ....[9]....
        /*0050*/ 	.word	0xffffffff


	//----- nvinfo : EIATTR_COOP_GROUP_INSTR_OFFSETS
	.align		4
.L_2445:
        /*0054*/ 	.byte	0x04, 0x28
        /*0056*/ 	.short	(.L_2447 - .L_2446)


	//   ....[0]....
.L_2446:
        /*0058*/ 	.word	0x00001540


	//   ....[1]....
        /*005c*/ 	.word	0x00001550


	//   ....[2]....
        /*0060*/ 	.word	0x00001580


	//   ....[3]....
        /*0064*/ 	.word	0x00001590


	//   ....[4]....
        /*0068*/ 	.word	0x000015c0


	//   ....[5]....
        /*006c*/ 	.word	0x000015d0


	//   ....[6]....
        /*0070*/ 	.word	0x00001610


	//   ....[7]....
        /*0074*/ 	.word	0x00001630


	//   ....[8]....
        /*0078*/ 	.word	0x00001680


	//   ....[9]....
        /*007c*/ 	.word	0x00001690


	//----- nvinfo : EIATTR_VRC_CTA_INIT_COUNT
	.align		4
.L_2447:
        /*0080*/ 	.byte	0x02, 0x4a
	.zero		1
	.zero		1


	//----- nvinfo : EIATTR_EXIT_INSTR_OFFSETS
	.align		4
        /*0084*/ 	.byte	0x04, 0x1c
        /*0086*/ 	.short	(.L_2449 - .L_2448)


	//   ....[0]....
.L_2448:
        /*0088*/ 	.word	0x00000060


	//   ....[1]....
        /*008c*/ 	.word	0x000016f0


	//   ....[2]....
        /*0090*/ 	.word	0x00001720


	//   ....[3]....
        /*0094*/ 	.word	0x000017e0


	//----- nvinfo : EIATTR_MAX_THREADS
	.align		4
.L_2449:
        /*0098*/ 	.byte	0x04, 0x05
        /*009a*/ 	.short	(.L_2451 - .L_2450)
.L_2450:
        /*009c*/ 	.word	0x00000400
        /*00a0*/ 	.word	0x00000001
        /*00a4*/ 	.word	0x00000001


	//----- nvinfo : EIATTR_CRS_STACK_SIZE
	.align		4
.L_2451:
        /*00a8*/ 	.byte	0x04, 0x1e
        /*00aa*/ 	.short	(.L_2453 - .L_2452)
.L_2452:
        /*00ac*/ 	.word	0x00000000


	//----- nvinfo : EIATTR_CBANK_PARAM_SIZE
	.align		4
.L_2453:
        /*00b0*/ 	.byte	0x03, 0x19
        /*00b2*/ 	.short	0x0128


	//----- nvinfo : EIATTR_PARAM_CBANK
	.align		4
        /*00b4*/ 	.byte	0x04, 0x0a
        /*00b6*/ 	.short	(.L_2455 - .L_2454)
	.align		4
.L_2454:
        /*00b8*/ 	.word	index@(.nv.constant0._ZN10layer_norm22ln_bwd_finalize_kernelINS_22Kernel_traits_finalizeILj6144E13__nv_bfloat16S2_fS2_fjLb0ELj1024ELj4ENS_18Kernel_traits_baseILj6144ES2_S2_fS2_fjLj1024EEEEELb0ELb0EEEvNS_9BwdParamsE)
        /*00bc*/ 	.short	0x0380
        /*00be*/ 	.short	0x0128


	//----- nvinfo : EIATTR_SW_WAR
	.align		4
.L_2455:
        /*00c0*/ 	.byte	0x04, 0x36
        /*00c2*/ 	.short	(.L_2457 - .L_2456)
.L_2456:
        /*00c4*/ 	.word	0x00000008
.L_2457:


//--------------------- .nv.info._ZN10layer_norm13ln_bwd_kernelINS_13Kernel_traitsI13__nv_bfloat16S2_fS2_fjLj6144ELj1ELj1ELj8ELj16ENS_18Kernel_traits_baseILj6144ES2_S2_fS2_fjLj256EEEEELb1ELb0ELb1ELb0EEEvNS_9BwdParamsE --------------------------
	.section	.nv.info._ZN10layer_norm13ln_bwd_kernelINS_13Kernel_traitsI13__nv_bfloat16S2_fS2_fjLj6144ELj1ELj1ELj8ELj16ENS_18Kernel_traits_baseILj6144ES2_S2_fS2_fjLj256EEEEELb1ELb0ELb1ELb0EEEvNS_9BwdParamsE,"",@"SHT_CUDA_INFO"
	.sectionflags	@""
	.align	4


	//----- nvinfo : EIATTR_CUDA_API_VERSION
	.align		4
        /*0000*/ 	.byte	0x04, 0x37
        /*0002*/ 	.short	(.L_2459 - .L_2458)
.L_2458:
        /*0004*/ 	.word	0x00000082


	//----- nvinfo : EIATTR_KPARAM_INFO
	.align		4
.L_2459:
        /*0008*/ 	.byte	0x04, 0x17
        /*000a*/ 	.short	(.L_2461 - .L_2460)
.L_2460:
        /*000c*/ 	.word	0x00000000
        /*0010*/ 	.short	0x0000
        /*0012*/ 	.short	0x0000
        /*0014*/ 	.byte	0x00, 0xf0, 0xa1, 0x04


	//----- nvinfo : EIATTR_SPARSE_MMA_MASK
	.align		4
.L_2461:
        /*0018*/ 	.byte	0x03, 0x50
        /*001a*/ 	.short	0x0000


	//----- nvinfo : EIATTR_MAXREG_COUNT
	.align		4
        /*001c*/ 	.byte	0x03, 0x1b
        /*001e*/ 	.short	0x00ff


	//----- nvinfo : EIATTR_NUM_BARRIERS
	.align		4
        /*0020*/ 	.byte	0x02, 0x4c
        /*0022*/ 	.byte	0x01
	.zero		1


	//----- nvinfo : EIATTR_MERCURY_ISA_VERSION
	.align		4
        /*0024*/ 	.byte	0x03, 0x5f
        /*0026*/ 	.short	0x0101


	//----- nvinfo : EIATTR_COOP_GROUP_MASK_REGIDS
	.align		4
        /*0028*/ 	.byte	0x04, 0x29
        /*002a*/ 	.short	(.L_2463 - .L_2462)


	//   ....[0]....
.L_2462:
        /*002c*/ 	.word	0xffffffff


	//   ....[1]....
        /*0030*/ 	.word	0xffffffff


	//   ....[2]....
        /*0034*/ 	.word	0xffffffff


	//   ....[3]....
        /*0038*/ 	.word	0xffffffff


	//   ....[4]....
        /*003c*/ 	.word	0xffffffff


	//   ....[5]....
        /*0040*/ 	.word	0xffffffff


	//   ....[6]....
        /*0044*/ 	.word	0xffffffff


	//   ....[7]....
        /*0048*/ 	.word	0xffffffff


	//   ....[8]....
        /*004c*/ 	.word	0xffffffff


	//   ....[9]....
        /*0050*/ 	.word	0xffffffff


	//----- nvinfo : EIATTR_COOP_GROUP_INSTR_OFFSETS
	.align		4
.L_2463:
        /*0054*/ 	.byte	0x04, 0x28
        /*0056*/ 	.short	(.L_2465 - .L_2464)


	//   ....[0]....
.L_2464:
        /*0058*/ 	.word	0x00001ec0


	//   ....[1]....
        /*005c*/ 	.word	0x00001ef0


	//   ....[2]....
        /*0060*/ 	.word	0x00001f20


	//   ....[3]....
        /*0064*/ 	.word	0x00001f30


	//   ....[4]....
        /*0068*/ 	.word	0x00001f60


	//   ....[5]....
        /*006c*/ 	.word	0x00001f70


	//   ....[6]....
        /*0070*/ 	.word	0x00001fa0


	//   ....[7]....
        /*0074*/ 	.word	0x00001fb0


	//   ....[8]....
        /*0078*/ 	.word	0x00001fe0


	//   ....[9]....
        /*007c*/ 	.word	0x00001ff0


	//----- nvinfo : EIATTR_VRC_CTA_INIT_COUNT
	.align		4
.L_2465:
        /*0080*/ 	.byte	0x02, 0x4a
	.zero		1
	.zero		1


	//----- nvinfo : EIATTR_EXIT_INSTR_OFFSETS
	.align		4
        /*0084*/ 	.byte	0x04, 0x1c
        /*0086*/ 	.short	(.L_2467 - .L_2466)


	//   ....[0]....
.L_2466:
        /*0088*/ 	.word	0x000075b0


	//   ....[1]....
        /*008c*/ 	.word	0x00007650


	//----- nvinfo : EIATTR_MAX_THREADS
	.align		4
.L_2467:
        /*0090*/ 	.byte	0x04, 0x05
        /*0092*/ 	.short	(.L_2469 - .L_2468)
.L_2468:
        /*0094*/ 	.word	0x00000100
        /*0098*/ 	.word	0x00000001
        /*009c*/ 	.word	0x00000001


	//----- nvinfo : EIATTR_CRS_STACK_SIZE
	.align		4
.L_2469:
        /*00a0*/ 	.byte	0x04, 0x1e
        /*00a2*/ 	.short	(.L_2471 - .L_2470)
.L_2470:
        /*00a4*/ 	.word	0x00000000


	//----- nvinfo : EIATTR_CBANK_PARAM_SIZE
	.align		4
.L_2471:
        /*00a8*/ 	.byte	0x03, 0x19
        /*00aa*/ 	.short	0x0128


	//----- nvinfo : EIATTR_PARAM_CBANK
	.align		4
        /*00ac*/ 	.byte	0x04, 0x0a
        /*00ae*/ 	.short	(.L_2473 - .L_2472)
	.align		4
.L_2472:
        /*00b0*/ 	.word	index@(.nv.constant0._ZN10layer_norm13ln_bwd_kernelINS_13Kernel_traitsI13__nv_bfloat16S2_fS2_fjLj6144ELj1ELj1ELj8ELj16ENS_18Kernel_traits_baseILj6144ES2_S2_fS2_fjLj256EEEEELb1ELb0ELb1ELb0EEEvNS_9BwdParamsE)
        /*00b4*/ 	.short	0x0380
        /*00b6*/ 	.short	0x0128


	//----- nvinfo : EIATTR_SW_WAR
	.align		4
.L_2473:
        /*00b8*/ 	.byte	0x04, 0x36
        /*00ba*/ 	.short	(.L_2475 - .L_2474)
.L_2474:
        /*00bc*/ 	.word	0x00000008
.L_2475:


//--------------------- .nv.info._ZN10layer_norm22ln_bwd_finalize_kernelINS_22Kernel_traits_finalizeILj6144E13__nv_bfloat16S2_fS2_fjLb0ELj1024ELj4ENS_18Kernel_traits_baseILj6144ES2_S2_fS2_fjLj1024EEEEELb0ELb1EEEvNS_9BwdParamsE --------------------------
	.section	.nv.info._ZN10layer_norm22ln_bwd_finalize_kernelINS_22Kernel_traits_finalizeILj6144E13__nv_bfloat16S2_fS2_fjLb0ELj1024ELj4ENS_18Kernel_traits_baseILj6144ES2_S2_fS2_fjLj1024EEEEELb0ELb1EEEvNS_9BwdParamsE,"",@"SHT_CUDA_INFO"
	.sectionflags	@""
	.align	4


	//----- nvinfo : EIATTR_CUDA_API_VERSION
	.align		4
        /*0000*/ 	.byte	0x04, 0x37
        /*0002*/ 	.short	(.L_2477 - .L_2476)
.L_2476:
        /*0004*/ 	.word	0x00000082


	//----- nvinfo : EIATTR_KPARAM_INFO
	.align		4
.L_2477:
        /*0008*/ 	.byte	0x04, 0x17
        /*000a*/ 	.short	(.L_2479 - .L_2478)
.L_2478:
        /*000c*/ 	.word	0x00000000
        /*0010*/ 	.short	0x0000
        /*0012*/ 	.short	0x0000
        /*0014*/ 	.byte	0x00, 0xf0, 0xa1, 0x04


	//----- nvinfo : EIATTR_SPARSE_MMA_MASK
	.align		4
.L_2479:
        /*0018*/ 	.byte	0x03, 0x50
        /*001a*/ 	.short	0x0000


	//----- nvinfo : EIATTR_MAXREG_COUNT
	.align		4
        /*001c*/ 	.byte	0x03, 0x1b
        /*001e*/ 	.short	0x0040


	//----- nvinfo : EIATTR_NUM_BARRIERS
	.align		4
        /*0020*/ 	.byte	0x02, 0x4c
        /*0022*/ 	.byte	0x01
	.zero		1


	//----- nvinfo : EIATTR_MERCURY_ISA_VERSION
	.align		4
        /*0024*/ 	.byte	0x03, 0x5f
        /*0026*/ 	.short	0x0101


	//----- nvinfo : EIATTR_COOP_GROUP_MASK_REGIDS
	.align		4
        /*0028*/ 	.byte	0x04, 0x29
        /*002a*/ 	.short	(.L_2481 - .L_2480)


	//   ....[0]....
.L_2480:
        /*002c*/ 	.word	0xffffffff


	//   ....[1]....
        /*0030*/ 	.word	0xffffffff


	//   ....[2]....
        /*0034*/ 	.word	0xffffffff


	//   ....[3]....
        /*0038*/ 	.word	0xffffffff


	//   ....[4]....
        /*003c*/ 	.word	0xffffffff


	//   ....[5]....
        /*0040*/ 	.word	0xffffffff


	//   ....[6]....
        /*0044*/ 	.word	0xffffffff


	//   ....[7]....
        /*0048*/ 	.word	0xffffffff


	//   ....[8]....
        /*004c*/ 	.word	0xffffffff


	//   ....[9]....
        /*0050*/ 	.word	0xffffffff


	//----- nvinfo : EIATTR_COOP_GROUP_INSTR_OFFSETS
	.align		4
.L_2481:
        /*0054*/ 	.byte	0x04, 0x28
        /*0056*/ 	.short	(.L_2483 - .L_2482)


	//   ....[0]....
.L_2482:
        /*0058*/ 	.word	0x00001560


	//   ....[1]....
        /*005c*/ 	.word	0x00001570


	//   ....[2]....
        /*0060*/ 	.word	0x000015a0


	//   ....[3]....
        /*0064*/ 	.word	0x000015b0


	//   ....[4]....
        /*0068*/ 	.word	0x000015e0


	//   ....[5]....
        /*006c*/ 	.word	0x000015f0


	//   ....[6]....
        /*0070*/ 	.word	0x00001620


	//   ....[7]....
        /*0074*/ 	.word	0x00001640


	//   ....[8]....
        /*0078*/ 	.word	0x00001670


	//   ....[9]....
        /*007c*/ 	.word	0x00001680


	//----- nvinfo : EIATTR_VRC_CTA_INIT_COUNT
	.align		4
.L_2483:
        /*0080*/ 	.byte	0x02, 0x4a
	.zero		1
	.zero		1


	//----- nvinfo : EIATTR_EXIT_INSTR_OFFSETS
	.align		4
        /*0084*/ 	.byte	0x04, 0x1c
        /*0086*/ 	.short	(.L_2485 - .L_2484)


	//   ....[0]....
.L_2484:
        /*0088*/ 	.word	0x00000060


	//   ....[1]....
        /*008c*/ 	.word	0x000016e0


	//   ....[2]....
        /*0090*/ 	.word	0x000017d0


	//----- nvinfo : EIATTR_MAX_THREADS
	.align		4
.L_2485:
        /*0094*/ 	.byte	0x04, 0x05
        /*0096*/ 	.short	(.L_2487 - .L_2486)
.L_2486:
        /*0098*/ 	.word	0x00000400
        /*009c*/ 	.word	0x00000001
        /*00a0*/ 	.word	0x00000001


	//----- nvinfo : EIATTR_CRS_STACK_SIZE
	.align		4
.L_2487:
        /*00a4*/ 	.byte	0x04, 0x1e
        /*00a6*/ 	.short	(.L_2489 - .L_2488)
.L_2488:
        /*00a8*/ 	.word	0x00000000


	//----- nvinfo : EIATTR_CBANK_PARAM_SIZE
	.align		4
.L_2489:
        /*00ac*/ 	.byte	0x03, 0x19
        /*00ae*/ 	.short	0x0128


	//----- nvinfo : EIATTR_PARAM_CBANK
	.align		4
        /*00b0*/ 	.byte	0x04, 0x0a
        /*00b2*/ 	.short	(.L_2491 - .L_2490)
	.align		4
.L_2490:
        /*00b4*/ 	.word	index@(.nv.constant0._ZN10layer_norm22ln_bwd_finalize_kernelINS_22Kernel_traits_finalizeILj6144E13__nv_bfloat16S2_fS2_fjLb0ELj1024ELj4ENS_18Kernel_traits_baseILj6144ES2_S2_fS2_fjLj1024EEEEELb0ELb1EEEvNS_9BwdParamsE)
        /*00b8*/ 	.short	0x0380
        /*00ba*/ 	.short	0x0128


	//----- nvinfo : EIATTR_SW_WAR
	.align		4
.L_2491:
        /*00bc*/ 	.byte	0x04, 0x36
        /*00be*/ 	.short	(.L_2493 - .L_2492)
.L_2492:
        /*00c0*/ 	.word	0x00000008
.L_2493:


//--------------------- .nv.info._ZN10layer_norm13ln_bwd_kernelINS_13Kernel_traitsI13__nv_bfloat16S2_fS2_fjLj6144ELj1ELj1ELj8ELj16ENS_18Kernel_traits_baseILj6144ES2_S2_fS2_fjLj256EEEEELb1ELb0ELb1ELb1EEEvNS_9BwdParamsE --------------------------
	.section	.nv.info._ZN10layer_norm13ln_bwd_kernelINS_13Kernel_traitsI13__nv_bfloat16S2_fS2_fjLj6144ELj1ELj1ELj8ELj16ENS_18Kernel_traits_baseILj6144ES2_S2_fS2_fjLj256EEEEELb1ELb0ELb1ELb1EEEvNS_9BwdParamsE,"",@"SHT_CUDA_INFO"
	.sectionflags	@""
	.align	4


	//----- nvinfo : EIATTR_CUDA_API_VERSION
	.align		4
        /*0000*/ 	.byte	0x04, 0x37
        /*0002*/ 	.short	(.L_2495 - .L_2494)
.L_2494:
        /*0004*/ 	.word	0x00000082


	//----- nvinfo : EIATTR_KPARAM_INFO
	.align		4
.L_2495:
        /*0008*/ 	.byte	0x04, 0x17
        /*000a*/ 	.short	(.L_2497 - .L_2496)
.L_2496:
        /*000c*/ 	.word	0x00000000
        /*0010*/ 	.short	0x0000
        /*0012*/ 	.short	0x0000
        /*0014*/ 	.byte	0x00, 0xf0, 0xa1, 0x04


	//----- nvinfo : EIATTR_SPARSE_MMA_MASK
	.align		4
.L_2497:
        /*0018*/ 	.byte	0x03, 0x50
        /*001a*/ 	.short	0x0000


	//----- nvinfo : EIATTR_MAXREG_COUNT
	.align		4
        /*001c*/ 	.byte	0x03, 0x1b
        /*001e*/ 	.short	0x00ff


	//----- nvinfo : EIATTR_NUM_BARRIERS
	.align		4
        /*0020*/ 	.byte	0x02, 0x4c
        /*0022*/ 	.byte	0x01
	.zero		1


	//----- nvinfo : EIATTR_MERCURY_ISA_VERSION
	.align		4
        /*0024*/ 	.byte	0x03, 0x5f
        /*0026*/ 	.short	0x0101


	//----- nvinfo : EIATTR_COOP_GROUP_MASK_REGIDS
	.align		4
        /*0028*/ 	.byte	0x04, 0x29
        /*002a*/ 	.short	(.L_2499 - .L_2498)


	//   ....[0]....
.L_2498:
        /*002c*/ 	.word	0xffffffff


	//   ....[1]....
        /*0030*/ 	.word	0xffffffff


	//   ....[2]....
        /*0034*/ 	.word	0xffffffff


	//   ....[3]....
        /*0038*/ 	.word	0xffffffff


	//   ....[4]....
        /*003c*/ 	.word	0xffffffff


	//   ....[5]....
        /*0040*/ 	.word	0xffffffff


	//   ....[6]....
        /*0044*/ 	.word	0xffffffff


	//   ....[7]....
        /*0048*/ 	.word	0xffffffff


	//   ....[8]....
        /*004c*/ 	.word	0xffffffff


	//   ....[9]....
        /*0050*/ 	.word	0xffffffff


	//----- nvinfo : EIATTR_COOP_GROUP_INSTR_OFFSETS
	.align		4
.L_2499:
        /*0054*/ 	.byte	0x04, 0x28
        /*0056*/ 	.short	(.L_2501 - .L_2500)


	//   ....[0]....
.L_2500:
        /*0058*/ 	.word	0x000019e0


	//   ....[1]....
        /*005c*/ 	.word	0x00001a00


	//   ....[2]....
        /*0060*/ 	.word	0x00001a40


	//   ....[3]....
        /*0064*/ 	.word	0x00001a50


	//   ....[4]....
        /*0068*/ 	.word	0x00001a90


	//   ....[5]....
        /*006c*/ 	.word	0x00001aa0


	//   ....[6]....
        /*0070*/ 	.word	0x00001ad0


	//   ....[7]....
        /*0074*/ 	.word	0x00001ae0


	//   ....[8]....
        /*0078*/ 	.word	0x00001b10


	//   ....[9]....
        /*007c*/ 	.word	0x00001b20


	//----- nvinfo : EIATTR_VRC_CTA_INIT_COUNT
	.align		4
.L_2501:
        /*0080*/ 	.byte	0x02, 0x4a
	.zero		1
	.zero		1


	//----- nvinfo : EIATTR_EXIT_INSTR_OFFSETS
	.align		4
        /*0084*/ 	.byte	0x04, 0x1c
        /*0086*/ 	.short	(.L_2503 - .L_2502)


	//   ....[0]....
.L_2502:
        /*0088*/ 	.word	0x00006fc0


	//----- nvinfo : EIATTR_MAX_THREADS
	.align		4
.L_2503:
        /*008c*/ 	.byte	0x04, 0x05
        /*008e*/ 	.short	(.L_2505 - .L_2504)
.L_2504:
        /*0090*/ 	.word	0x00000100
        /*0094*/ 	.word	0x00000001
        /*0098*/ 	.word	0x00000001


	//----- nvinfo : EIATTR_CRS_STACK_SIZE
	.align		4
.L_2505:
        /*009c*/ 	.byte	0x04, 0x1e
        /*009e*/ 	.short	(.L_2507 - .L_2506)
.L_2506:
        /*00a0*/ 	.word	0x00000000


	//----- nvinfo : EIATTR_CBANK_PARAM_SIZE
	.align		4
.L_2507:
        /*00a4*/ 	.byte	0x03, 0x19
        /*00a6*/ 	.short	0x0128


	//----- nvinfo : EIATTR_PARAM_CBANK
	.align		4
        /*00a8*/ 	.byte	0x04, 0x0a
        /*00aa*/ 	.short	(.L_2509 - .L_2508)
	.align		4
.L_2508:
        /*00ac*/ 	.word	index@(.nv.constant0._ZN10layer_norm13ln_bwd_kernelINS_13Kernel_traitsI13__nv_bfloat16S2_fS2_fjLj6144ELj1ELj1ELj8ELj16ENS_18Kernel_traits_baseILj6144ES2_S2_fS2_fjLj256EEEEELb1ELb0ELb1ELb1EEEvNS_9BwdParamsE)
        /*00b0*/ 	.short	0x0380
        /*00b2*/ 	.short	0x0128


	//----- nvinfo : EIATTR_SW_WAR
	.align		4
.L_2509:
        /*00b4*/ 	.byte	0x04, 0x36
        /*00b6*/ 	.short	(.L_2511 - .L_2510)
.L_2510:
        /*00b8*/ 	.word	0x00000008
.L_2511:


//--------------------- .nv.info._ZN10layer_norm13ln_bwd_kernelINS_13Kernel_traitsI13__nv_bfloat16S2_fS2_fjLj6144ELj1ELj1ELj8ELj16ENS_18Kernel_traits_baseILj6144ES2_S2_fS2_fjLj256EEEEELb1ELb1ELb0ELb0EEEvNS_9BwdParamsE --------------------------
	.section	.nv.info._ZN10layer_norm13ln_bwd_kernelINS_13Kernel_traitsI13__nv_bfloat16S2_fS2_fjLj6144ELj1ELj1ELj8ELj16ENS_18Kernel_traits_baseILj6144ES2_S2_fS2_fjLj256EEEEELb1ELb1ELb0ELb0EEEvNS_9BwdParamsE,"",@"SHT_CUDA_INFO"
	.sectionflags	@""
	.align	4


	//----- nvinfo : EIATTR_CUDA_API_VERSION
	.align		4
        /*0000*/ 	.byte	0x04, 0x37
        /*0002*/ 	.short	(.L_2513 - .L_2512)
.L_2512:
        /*0004*/ 	.word	0x00000082


	//----- nvinfo : EIATTR_KPARAM_INFO
	.align		4
.L_2513:
        /*0008*/ 	.byte	0x04, 0x17
        /*000a*/ 	.short	(.L_2515 - .L_2514)
.L_2514:
        /*000c*/ 	.word	0x00000000
        /*0010*/ 	.short	0x0000
        /*0012*/ 	.short	0x0000
        /*0014*/ 	.byte	0x00, 0xf0, 0xa1, 0x04


	//----- nvinfo : EIATTR_SPARSE_MMA_MASK
	.align		4
.L_2515:
        /*0018*/ 	.byte	0x03, 0x50
        /*001a*/ 	.short	0x0000


	//----- nvinfo : EIATTR_MAXREG_COUNT
	.align		4
        /*001c*/ 	.byte	0x03, 0x1b
        /*001e*/ 	.short	0x00ff


	//----- nvinfo : EIATTR_NUM_BARRIERS
	.align		4
        /*0020*/ 	.byte	0x02, 0x4c
        /*0022*/ 	.byte	0x01
	.zero		1


	//----- nvinfo : EIATTR_MERCURY_ISA_VERSION
	.align		4
        /*0024*/ 	.byte	0x03, 0x5f
        /*0026*/ 	.short	0x0101


	//----- nvinfo : EIATTR_COOP_GROUP_MASK_REGIDS
	.align		4
        /*0028*/ 	.byte	0x04, 0x29
        /*002a*/ 	.short	(.L_2517 - .L_2516)


	//   ....[0]....
.L_2516:
        /*002c*/ 	.word	0xffffffff


	//   ....[1]....
        /*0030*/ 	.word	0xffffffff


	//   ....[2]....
        /*0034*/ 	.word	0xffffffff


	//   ....[3]....
        /*0038*/ 	.word	0xffffffff


	//   ....[4]....
        /*003c*/ 	.word	0xffffffff


	//   ....[5]....
        /*0040*/ 	.word	0xffffffff


	//   ....[6]....
        /*0044*/ 	.word	0xffffffff


	//   ....[7]....
        /*0048*/ 	.word	0xffffffff


	//   ....[8]....
        /*004c*/ 	.word	0xffffffff


	//   ....[9]....
        /*0050*/ 	.word	0xffffffff


	//----- nvinfo : EIATTR_COOP_GROUP_INSTR_OFFSETS
	.align		4
.L_2517:
        /*0054*/ 	.byte	0x04, 0x28
        /*0056*/ 	.short	(.L_2519 - .L_2518)


	//   ....[0]....
.L_2518:
        /*0058*/ 	.word	0x00001c30


	//   ....[1]....
        /*005c*/ 	.word	0x00001c60


	//   ....[2]....
        /*0060*/ 	.word	0x00001c90


	//   ....[3]....
        /*0064*/ 	.word	0x00001ca0


	//   ....[4]....
        /*0068*/ 	.word	0x00001cd0


	//   ....[5]....
        /*006c*/ 	.word	0x00001ce0


	//   ....[6]....
        /*0070*/ 	.word	0x00001d10


	//   ....[7]....
        /*0074*/ 	.word	0x00001d20


	//   ....[8]....
        /*0078*/ 	.word	0x00001d50


	//   ....[9]....
        /*007c*/ 	.word	0x00001d60


	//----- nvinfo : EIATTR_VRC_CTA_INIT_COUNT
	.align		4
.L_2519:
        /*0080*/ 	.byte	0x02, 0x4a
	.zero		1
	.zero		1


	//----- nvinfo : EIATTR_EXIT_INSTR_OFFSETS
	.align		4
        /*0084*/ 	.byte	0x04, 0x1c
        /*0086*/ 	.short	(.L_2521 - .L_2520)


	//   ....[0]....
.L_2520:
        /*0088*/ 	.word	0x00007bc0


	//   ....[1]....
        /*008c*/ 	.word	0x00007c90


	//----- nvinfo : EIATTR_MAX_THREADS
	.align		4
.L_2521:
        /*0090*/ 	.byte	0x04, 0x05
        /*0092*/ 	.short	(.L_2523 - .L_2522)
.L_2522:
        /*0094*/ 	.word	0x00000100
        /*0098*/ 	.word	0x00000001
        /*009c*/ 	.word	0x00000001


	//----- nvinfo : EIATTR_CRS_STACK_SIZE
	.align		4
.L_2523:
        /*00a0*/ 	.byte	0x04, 0x1e
        /*00a2*/ 	.short	(.L_2525 - .L_2524)
.L_2524:
        /*00a4*/ 	.word	0x00000000


	//----- nvinfo : EIATTR_CBANK_PARAM_SIZE
	.align		4
.L_2525:
        /*00a8*/ 	.byte	0x03, 0x19
        /*00aa*/ 	.short	0x0128


	//----- nvinfo : EIATTR_PARAM_CBANK
	.align		4
        /*00ac*/ 	.byte	0x04, 0x0a
        /*00ae*/ 	.short	(.L_2527 - .L_2526)
	.align		4
.L_2526:
        /*00b0*/ 	.word	index@(.nv.constant0._ZN10layer_norm13ln_bwd_kernelINS_13Kernel_traitsI13__nv_bfloat16S2_fS2_fjLj6144ELj1ELj1ELj8ELj16ENS_18Kernel_traits_baseILj6144ES2_S2_fS2_fjLj256EEEEELb1ELb1ELb0ELb0EEEvNS_9BwdParamsE)
        /*00b4*/ 	.short	0x0380
        /*00b6*/ 	.short	0x0128


	//----- nvinfo : EIATTR_SW_WAR
	.align		4
.L_2527:
        /*00b8*/ 	.byte	0x04, 0x36
        /*00ba*/ 	.short	(.L_2529 - .L_2528)
.L_2528:
        /*00bc*/ 	.word	0x00000008
.L_2529:


//--------------------- .nv.info._ZN10layer_norm13ln_bwd_kernelINS_13Kernel_traitsI13__nv_bfloat16S2_fS2_fjLj6144ELj1ELj1ELj8ELj16ENS_18Kernel_traits_baseILj6144ES2_S2_fS2_fjLj256EEEEELb1ELb1ELb0ELb1EEEvNS_9BwdParamsE --------------------------
	.section	.nv.info._ZN10layer_norm13ln_bwd_kernelINS_13Kernel_traitsI13__nv_bfloat16S2_fS2_fjLj6144ELj1ELj1ELj8ELj16ENS_18Kernel_traits_baseILj6144ES2_S2_fS2_fjLj256EEEEELb1ELb1ELb0ELb1EEEvNS_9BwdParamsE,"",@"SHT_CUDA_INFO"
	.sectionflags	@""
	.align	4


	//----- nvinfo : EIATTR_CUDA_API_VERSION
	.align		4
        /*0000*/ 	.byte	0x04, 0x37
        /*0002*/ 	.short	(.L_2531 - .L_2530)
.L_2530:
        /*0004*/ 	.word	0x00000082


	//----- nvinfo : EIATTR_KPARAM_INFO
	.align		4
.L_2531:
        /*0008*/ 	.byte	0x04, 0x17
        /*000a*/ 	.short	(.L_2533 - .L_2532)
.L_2532:
        /*000c*/ 	.word	0x00000000
        /*0010*/ 	.short	0x0000
        /*0012*/ 	.short	0x0000
        /*0014*/ 	.byte	0x00, 0xf0, 0xa1, 0x04


	//----- nvinfo : EIATTR_SPARSE_MMA_MASK
	.align		4
.L_2533:
        /*0018*/ 	.byte	0x03, 0x50
        /*001a*/ 	.short	0x0000


	//----- nvinfo : EIATTR_MAXREG_COUNT
	.align		4
        /*001c*/ 	.byte	0x03, 0x1b
        /*001e*/ 	.short	0x00ff


	//----- nvinfo : EIATTR_NUM_BARRIERS
	.align		4
        /*0020*/ 	.byte	0x02, 0x4c
        /*0022*/ 	.byte	0x01
	.zero		1


	//----- nvinfo : EIATTR_MERCURY_ISA_VERSION
	.align		4
        /*0024*/ 	.byte	0x03, 0x5f
        /*0026*/ 	.short	0x0101


	//----- nvinfo : EIATTR_COOP_GROUP_MASK_REGIDS
	.align		4
        /*0028*/ 	.byte	0x04, 0x29
        /*002a*/ 	.short	(.L_2535 - .L_2534)


	//   ....[0]....
.L_2534:
        /*002c*/ 	.word	0xffffffff


	//   ....[1]....
        /*0030*/ 	.word	0xffffffff


	//   ....[2]....
        /*0034*/ 	.word	0xffffffff


	//   ....[3]....
        /*0038*/ 	.word	0xffffffff


	//   ....[4]....
        /*003c*/ 	.word	0xffffffff


	//   ....[5]....
        /*0040*/ 	.word	0xffffffff


	//   ....[6]....
        /*0044*/ 	.word	0xffffffff


	//   ....[7]....
        /*0048*/ 	.word	0xffffffff


	//   ....[8]....
        /*004c*/ 	.word	0xffffffff


	//   ....[9]....
        /*0050*/ 	.word	0xffffffff


	//----- nvinfo : EIATTR_COOP_GROUP_INSTR_OFFSETS
	.align		4
.L_2535:
        /*0054*/ 	.byte	0x04, 0x28
        /*0056*/ 	.short	(.L_2537 - .L_2536)


	//   ....[0]....
.L_2536:
        /*0058*/ 	.word	0x00001550


	//   ....[1]....
        /*005c*/ 	.word	0x00001590


	//   ....[2]....
        /*0060*/ 	.word	0x000015b0


	//   ....[3]....
        /*0064*/ 	.word	0x000015d0


	//   ....[4]....
        /*0068*/ 	.word	0x000015f0


	//   ....[5]....
        /*006c*/ 	.word	0x00001620


	//   ....[6]....
        /*0070*/ 	.word	0x00001640


	//   ....[7]....
        /*0074*/ 	.word	0x000016c0


	//   ....[8]....
        /*0078*/ 	.word	0x00001760


	//   ....[9]....
        /*007c*/ 	.word	0x000017a0


	//----- nvinfo : EIATTR_VRC_CTA_INIT_COUNT
	.align		4
.L_2537:
        /*0080*/ 	.byte	0x02, 0x4a
	.zero		1
	.zero		1


	//----- nvinfo : EIATTR_EXIT_INSTR_OFFSETS
	.align		4
        /*0084*/ 	.byte	0x04, 0x1c
        /*0086*/ 	.short	(.L_2539 - .L_2538)


	//   ....[0]....
.L_2538:
        /*0088*/ 	.word	0x00007590


	//----- nvinfo : EIATTR_MAX_THREADS
	.align		4
.L_2539:
        /*008c*/ 	.byte	0x04, 0x05
        /*008e*/ 	.short	(.L_2541 - .L_2540)
.L_2540:
        /*0090*/ 	.word	0x00000100
        /*0094*/ 	.word	0x00000001
        /*0098*/ 	.word	0x00000001


	//----- nvinfo : EIATTR_CBANK_PARAM_SIZE
	.align		4
.L_2541:
        /*009c*/ 	.byte	0x03, 0x19
        /*009e*/ 	.short	0x0128


	//----- nvinfo : EIATTR_PARAM_CBANK
	.align		4
        /*00a0*/ 	.byte	0x04, 0x0a
        /*00a2*/ 	.short	(.L_2543 - .L_2542)
	.align		4
.L_2542:
        /*00a4*/ 	.word	index@(.nv.constant0._ZN10layer_norm13ln_bwd_kernelINS_13Kernel_traitsI13__nv_bfloat16S2_fS2_fjLj6144ELj1ELj1ELj8ELj16ENS_18Kernel_traits_baseILj6144ES2_S2_fS2_fjLj256EEEEELb1ELb1ELb0ELb1EEEvNS_9BwdParamsE)
        /*00a8*/ 	.short	0x0380
        /*00aa*/ 	.short	0x0128


	//----- nvinfo : EIATTR_SW_WAR
	.align		4
.L_2543:
        /*00ac*/ 	.byte	0x04, 0x36
        /*00ae*/ 	.short	(.L_2545 - .L_2544)
.L_2544:
        /*00b0*/ 	.word	0x00000008
.L_2545:


//--------------------- .nv.info._ZN10layer_norm22ln_bwd_finalize_kernelINS_22Kernel_traits_finalizeILj6144E13__nv_bfloat16S2_fS2_fjLb1ELj1024ELj4ENS_18Kernel_traits_baseILj6144ES2_S2_fS2_fjLj1024EEEEELb1ELb0EEEvNS_9BwdParamsE --------------------------
	.section	.nv.info._ZN10layer_norm22ln_bwd_finalize_kernelINS_22Kernel_traits_finalizeILj6144E13__nv_bfloat16S2_fS2_fjLb1ELj1024ELj4ENS_18Kernel_traits_baseILj6144ES2_S2_fS2_fjLj1024EEEEELb1ELb0EEEvNS_9BwdParamsE,"",@"SHT_CUDA_INFO"
	.sectionflags	@""
	.align	4


	//----- nvinfo : EIATTR_CUDA_API_VERSION
	.align		4
        /*0000*/ 	.byte	0x04, 0x37
        /*0002*/ 	.short	(.L_2547 - .L_2546)
.L_2546:
        /*0004*/ 	.word	0x00000082


	//----- nvinfo : EIATTR_KPARAM_INFO
	.align		4
.L_2547:
        /*0008*/ 	.byte	0x04, 0x17
        /*000a*/ 	.short	(.L_2549 - .L_2548)
.L_2548:
        /*000c*/ 	.word	0x00000000
        /*0010*/ 	.short	0x0000
        /*0012*/ 	.short	0x0000
        /*0014*/ 	.byte	0x00, 0xf0, 0xa1, 0x04


	//----- nvinfo : EIATTR_SPARSE_MMA_MASK
	.align		4
.L_2549:
        /*0018*/ 	.byte	0x03, 0x50
        /*001a*/ 	.short	0x0000


	//----- nvinfo : EIATTR_MAXREG_COUNT
	.align		4
        /*001c*/ 	.byte	0x03, 0x1b
        /*001e*/ 	.short	0x0040


	//----- nvinfo : EIATTR_NUM_BARRIERS
	.align		4
        /*0020*/ 	.byte	0x02, 0x4c
        /*0022*/ 	.byte	0x01
	.zero		1


	//----- nvinfo : EIATTR_MERCURY_ISA_VERSION
	.align		4
        /*0024*/ 	.byte	0x03, 0x5f
        /*0026*/ 	.short	0x0101


	//----- nvinfo : EIATTR_COOP_GROUP_MASK_REGIDS
	.align		4
        /*0028*/ 	.byte	0x04, 0x29
        /*002a*/ 	.short	(.L_2551 - .L_2550)


	//   ....[0]....
.L_2550:
        /*002c*/ 	.word	0xffffffff


	//   ....[1]....
        /*0030*/ 	.word	0xffffffff


	//   ....[2]....
        /*0034*/ 	.word	0xffffffff


	//   ....[3]....
        /*0038*/ 	.word	0xffffffff


	//   ....[4]....
        /*003c*/ 	.word	0xffffffff


	//   ....[5]....
        /*0040*/ 	.word	0xffffffff


	//   ....[6]....
        /*0044*/ 	.word	0xffffffff


	//   ....[7]....
        /*0048*/ 	.word	0xffffffff


	//   ....[8]....
        /*004c*/ 	.word	0xffffffff


	//   ....[9]....
        /*0050*/ 	.word	0xffffffff


	//   ....[10]....
        /*0054*/ 	.word	0xffffffff


	//   ....[11]....
        /*0058*/ 	.word	0xffffffff


	//   ....[12]....
        /*005c*/ 	.word	0xffffffff


	//   ....[13]....
        /*0060*/ 	.word	0xffffffff


	//   ....[14]....
        /*0064*/ 	.word	0xffffffff


	//----- nvinfo : EIATTR_COOP_GROUP_INSTR_OFFSETS
	.align		4
.L_2551:
        /*0068*/ 	.byte	0x04, 0x28
        /*006a*/ 	.short	(.L_2553 - .L_2552)


	//   ....[0]....
.L_2552:
        /*006c*/ 	.word	0x00001030


	//   ....[1]....
        /*0070*/ 	.word	0x00001040


	//   ....[2]....
        /*0074*/ 	.word	0x00001050


	//   ....[3]....
        /*0078*/ 	.word	0x00001080


	//   ....[4]....
        /*007c*/ 	.word	0x000010a0


	//   ....[5]....
        /*0080*/ 	.word	0x000010b0


	//   ....[6]....
        /*0084*/ 	.word	0x000010f0


	//   ....[7]....
        /*0088*/ 	.word	0x00001100


	//   ....[8]....
        /*008c*/ 	.word	0x00001110


	//   ....[9]....
        /*0090*/ 	.word	0x00001140


	//   ....[10]....
        /*0094*/ 	.word	0x00001170


	//   ....[11]....
        /*0098*/ 	.word	0x00001190


	//   ....[12]....
        /*009c*/ 	.word	0x000011c0


	//   ....[13]....
        /*00a0*/ 	.word	0x000011f0


	//   ....[14]....
        /*00a4*/ 	.word	0x00001220


	//----- nvinfo : EIATTR_VRC_CTA_INIT_COUNT
	.align		4
.L_2553:
        /*00a8*/ 	.byte	0x02, 0x4a
	.zero		1
	.zero		1


	//----- nvinfo : EIATTR_EXIT_INSTR_OFFSETS
	.align		4
        /*00ac*/ 	.byte	0x04, 0x1c
        /*00ae*/ 	.short	(.L_2555 - .L_2554)


	//   ....[0]....
.L_2554:
        /*00b0*/ 	.word	0x00000060


	//   ....[1]....
        /*00b4*/ 	.word	0x000012a0


	//   ....[2]....
        /*00b8*/ 	.word	0x000012d0


	//   ....[3]....
        /*00bc*/ 	.word	0x000013e0


	//----- nvinfo : EIATTR_MAX_THREADS
	.align		4
.L_2555:
        /*00c0*/ 	.byte	0x04, 0x05
        /*00c2*/ 	.short	(.L_2557 - .L_2556)
.L_2556:
        /*00c4*/ 	.word	0x00000400
        /*00c8*/ 	.word	0x00000001
        /*00cc*/ 	.word	0x00000001


	//----- nvinfo : EIATTR_CRS_STACK_SIZE
	.align		4
.L_2557:
        /*00d0*/ 	.byte	0x04, 0x1e
        /*00d2*/ 	.short	(.L_2559 - .L_2558)
.L_2558:
        /*00d4*/ 	.word	0x00000000


	//----- nvinfo : EIATTR_CBANK_PARAM_SIZE
	.align		4
.L_2559:
        /*00d8*/ 	.byte	0x03, 0x19
        /*00da*/ 	.short	0x0128


	//----- nvinfo : EIATTR_PARAM_CBANK
	.align		4
        /*00dc*/ 	.byte	0x04, 0x0a
        /*00de*/ 	.short	(.L_2561 - .L_2560)
	.align		4
.L_2560:
        /*00e0*/ 	.word	index@(.nv.constant0._ZN10layer_norm22ln_bwd_finalize_kernelINS_22Kernel_traits_finalizeILj6144E13__nv_bfloat16S2_fS2_fjLb1ELj1024ELj4ENS_18Kernel_traits_baseILj6144ES2_S2_fS2_fjLj1024EEEEELb1ELb0EEEvNS_9BwdParamsE)
        /*00e4*/ 	.short	0x0380
        /*00e6*/ 	.short	0x0128


	//----- nvinfo : EIATTR_SW_WAR
	.align		4
.L_2561:
        /*00e8*/ 	.byte	0x04, 0x36
        /*00ea*/ 	.short	(.L_2563 - .L_2562)
.L_2562:
        /*00ec*/ 	.word	0x00000008
.L_2563:


//--------------------- .nv.info._ZN10layer_norm13ln_bwd_kernelINS_13Kernel_traitsI13__nv_bfloat16S2_fS2_fjLj6144ELj1ELj1ELj8ELj16ENS_18Kernel_traits_baseILj6144ES2_S2_fS2_fjLj256EEEEELb1ELb1ELb1ELb0EEEvNS_9BwdParamsE --------------------------
	.section	.nv.info._ZN10layer_norm13ln_bwd_kernelINS_13Kernel_traitsI13__nv_bfloat16S2_fS2_fjLj6144ELj1ELj1ELj8ELj16ENS_18Kernel_traits_baseILj6144ES2_S2_fS2_fjLj256EEEEELb1ELb1ELb1ELb0EEEvNS_9BwdParamsE,"",@"SHT_CUDA_INFO"
	.sectionflags	@""
	.align	4


	//----- nvinfo : EIATTR_CUDA_API_VERSION
	.align		4
        /*0000*/ 	.byte	0x04, 0x37
        /*0002*/ 	.short	(.L_2565 - .L_2564)
.L_2564:
        /*0004*/ 	.word	0x00000082


	//----- nvinfo : EIATTR_KPARAM_INFO
	.align		4
.L_2565:
        /*0008*/ 	.byte	0x04, 0x17
        /*000a*/ 	.short	(.L_2567 - .L_2566)
.L_2566:
        /*000c*/ 	.word	0x00000000
        /*0010*/ 	.short	0x0000
        /*0012*/ 	.short	0x0000
        /*0014*/ 	.byte	0x00, 0xf0, 0xa1, 0x04


	//----- nvinfo : EIATTR_SPARSE_MMA_MASK
	.align		4
.L_2567:
        /*0018*/ 	.byte	0x03, 0x50
        /*001a*/ 	.short	0x0000


	//----- nvinfo : EIATTR_MAXREG_COUNT
	.align		4
        /*001c*/ 	.byte	0x03, 0x1b
        /*001e*/ 	.short	0x00ff


	//----- nvinfo : EIATTR_NUM_BARRIERS
	.align		4
        /*0020*/ 	.byte	0x02, 0x4c
        /*0022*/ 	.byte	0x01
	.zero		1


	//----- nvinfo : EIATTR_MERCURY_ISA_VERSION
	.align		4
        /*0024*/ 	.byte	0x03, 0x5f
        /*0026*/ 	.short	0x0101


	//----- nvinfo : EIATTR_COOP_GROUP_MASK_REGIDS
	.align		4
        /*0028*/ 	.byte	0x04, 0x29
        /*002a*/ 	.short	(.L_2569 - .L_2568)


	//   ....[0]....
.L_2568:
        /*002c*/ 	.word	0xffffffff


	//   ....[1]....
        /*0030*/ 	.word	0xffffffff


	//   ....[2]....
        /*0034*/ 	.word	0xffffffff


	//   ....[3]....
        /*0038*/ 	.word	0xffffffff


	//   ....[4]....
        /*003c*/ 	.word	0xffffffff


	//   ....[5]....
        /*0040*/ 	.word	0xffffffff


	//   ....[6]....
        /*0044*/ 	.word	0xffffffff


	//   ....[7]....
        /*0048*/ 	.word	0xffffffff


	//   ....[8]....
        /*004c*/ 	.word	0xffffffff


	//   ....[9]....
        /*0050*/ 	.word	0xffffffff


	//----- nvinfo : EIATTR_COOP_GROUP_INSTR_OFFSETS
	.align		4
.L_2569:
        /*0054*/ 	.byte	0x04, 0x28
        /*0056*/ 	.short	(.L_2571 - .L_2570)


	//   ....[0]....
.L_2570:
        /*0058*/ 	.word	0x00002140


	//   ....[1]....
        /*005c*/ 	.word	0x00002160


	//   ....[2]....
        /*0060*/ 	.word	0x000021a0


	//   ....[3]....
        /*0064*/ 	.word	0x000021b0


	//   ....[4]....
        /*0068*/ 	.word	0x000021f0


	//   ....[5]....
        /*006c*/ 	.word	0x00002200


	//   ....[6]....
        /*0070*/ 	.word	0x00002230


	//   ....[7]....
        /*0074*/ 	.word	0x00002240


	//   ....[8]....
        /*0078*/ 	.word	0x00002270


	//   ....[9]....
        /*007c*/ 	.word	0x00002280


	//----- nvinfo : EIATTR_VRC_CTA_INIT_COUNT
	.align		4
.L_2571:
        /*0080*/ 	.byte	0x02, 0x4a
	.zero		1
	.zero		1


	//----- nvinfo : EIATTR_EXIT_INSTR_OFFSETS
	.align		4
        /*0084*/ 	.byte	0x04, 0x1c
        /*0086*/ 	.short	(.L_2573 - .L_2572)


	//   ....[0]....
.L_2572:
        /*0088*/ 	.word	0x0000b430


	//   ....[1]....
        /*008c*/ 	.word	0x0000b500


	//----- nvinfo : EIATTR_MAX_THREADS
	.align		4
.L_2573:
        /*0090*/ 	.byte	0x04, 0x05
        /*0092*/ 	.short	(.L_2575 - .L_2574)
.L_2574:
        /*0094*/ 	.word	0x00000100
        /*0098*/ 	.word	0x00000001
        /*009c*/ 	.word	0x00000001


	//----- nvinfo : EIATTR_CRS_STACK_SIZE
	.align		4
.L_2575:
        /*00a0*/ 	.byte	0x04, 0x1e
        /*00a2*/ 	.short	(.L_2577 - .L_2576)
.L_2576:
        /*00a4*/ 	.word	0x00000000


	//----- nvinfo : EIATTR_CBANK_PARAM_SIZE
	.align		4
.L_2577:
        /*00a8*/ 	.byte	0x03, 0x19
        /*00aa*/ 	.short	0x0128


	//----- nvinfo : EIATTR_PARAM_CBANK
	.align		4
        /*00ac*/ 	.byte	0x04, 0x0a
        /*00ae*/ 	.short	(.L_2579 - .L_2578)
	.align		4
.L_2578:
        /*00b0*/ 	.word	index@(.nv.constant0._ZN10layer_norm13ln_bwd_kernelINS_13Kernel_traitsI13__nv_bfloat16S2_fS2_fjLj6144ELj1ELj1ELj8ELj16ENS_18Kernel_traits_baseILj6144ES2_S2_fS2_fjLj256EEEEELb1ELb1ELb1ELb0EEEvNS_9BwdParamsE)
        /*00b4*/ 	.short	0x0380
        /*00b6*/ 	.short	0x0128


	//----- nvinfo : EIATTR_SW_WAR
	.align		4
.L_2579:
        /*00b8*/ 	.byte	0x04, 0x36
        /*00ba*/ 	.short	(.L_2581 - .L_2580)
.L_2580:
        /*00bc*/ 	.word	0x00000008
.L_2581:


//--------------------- .nv.info._ZN10layer_norm22ln_bwd_finalize_kernelINS_22Kernel_traits_finalizeILj6144E13__nv_bfloat16S2_fS2_fjLb1ELj1024ELj4ENS_18Kernel_traits_baseILj6144ES2_S2_fS2_fjLj1024EEEEELb1ELb1EEEvNS_9BwdParamsE --------------------------
	.section	.nv.info._ZN10layer_norm22ln_bwd_finalize_kernelINS_22Kernel_traits_finalizeILj6144E13__nv_bfloat16S2_fS2_fjLb1ELj1024ELj4ENS_18Kernel_traits_baseILj6144ES2_S2_fS2_fjLj1024EEEEELb1ELb1EEEvNS_9BwdParamsE,"",@"SHT_CUDA_INFO"
	.sectionflags	@""
	.align	4


	//----- nvinfo : EIATTR_CUDA_API_VERSION
	.align		4
        /*0000*/ 	.byte	0x04, 0x37
        /*0002*/ 	.short	(.L_2583 - .L_2582)
.L_2582:
        /*0004*/ 	.word	0x00000082


	//----- nvinfo : EIATTR_KPARAM_INFO
	.align		4
.L_2583:
        /*0008*/ 	.byte	0x04, 0x17
        /*000a*/ 	.short	(.L_2585 - .L_2584)
.L_2584:
        /*000c*/ 	.word	0x00000000
        /*0010*/ 	.short	0x0000
        /*0012*/ 	.short	0x0000
        /*0014*/ 	.byte	0x00, 0xf0, 0xa1, 0x04


	//----- nvinfo : EIATTR_SPARSE_MMA_MASK
	.align		4
.L_2585:
        /*0018*/ 	.byte	0x03, 0x50
        /*001a*/ 	.short	0x0000


	//----- nvinfo : EIATTR_MAXREG_COUNT
	.align		4
        /*001c*/ 	.byte	0x03, 0x1b
        /*001e*/ 	.short	0x0040


	//----- nvinfo : EIATTR_NUM_BARRIERS
	.align		4
        /*0020*/ 	.byte	0x02, 0x4c
        /*0022*/ 	.byte	0x01
	.zero		1


	//----- nvinfo : EIATTR_MERCURY_ISA_VERSION
	.align		4
        /*0024*/ 	.byte	0x03, 0x5f
        /*0026*/ 	.short	0x0101


	//----- nvinfo : EIATTR_COOP_GROUP_MASK_REGIDS
	.align		4
        /*0028*/ 	.byte	0x04, 0x29
        /*002a*/ 	.short	(.L_2587 - .L_2586)


	//   ....[0]....
.L_2586:
        /*002c*/ 	.word	0xffffffff


	//   ....[1]....
        /*0030*/ 	.word	0xffffffff


	//   ....[2]....
        /*0034*/ 	.word	0xffffffff


	//   ....[3]....
        /*0038*/ 	.word	0xffffffff


	//   ....[4]....
        /*003c*/ 	.word	0xffffffff


	//   ....[5]....
        /*0040*/ 	.word	0xffffffff


	//   ....[6]....
        /*0044*/ 	.word	0xffffffff


	//   ....[7]....
        /*0048*/ 	.word	0xffffffff


	//   ....[8]....
        /*004c*/ 	.word	0xffffffff


	//   ....[9]....
        /*0050*/ 	.word	0xffffffff


	//   ....[10]....
        /*0054*/ 	.word	0xffffffff


	//   ....[11]....
        /*0058*/ 	.word	0xffffffff


	//   ....[12]....
        /*005c*/ 	.word	0xffffffff


	//   ....[13]....
        /*0060*/ 	.word	0xffffffff


	//   ....[14]....
        /*0064*/ 	.word	0xffffffff


	//----- nvinfo : EIATTR_COOP_GROUP_INSTR_OFFSETS
	.align		4
.L_2587:
        /*0068*/ 	.byte	0x04, 0x28
        /*006a*/ 	.short	(.L_2589 - .L_2588)


	//   ....[0]....
.L_2588:
        /*006c*/ 	.word	0x00001060


	//   ....[1]....
        /*0070*/ 	.word	0x00001070


	//   ....[2]....
        /*0074*/ 	.word	0x00001080


	//   ....[3]....
        /*0078*/ 	.word	0x000010b0


	//   ....[4]....
        /*007c*/ 	.word	0x000010d0


	//   ....[5]....
        /*0080*/ 	.word	0x000010e0


	//   ....[6]....
        /*0084*/ 	.word	0x00001120


	//   ....[7]....
        /*0088*/ 	.word	0x00001140


	//   ....[8]....
        /*008c*/ 	.word	0x00001150


	//   ....[9]....
        /*0090*/ 	.word	0x00001180


	//   ....[10]....
        /*0094*/ 	.word	0x000011a0


	//   ....[11]....
        /*0098*/ 	.word	0x000011b0


	//   ....[12]....
        /*009c*/ 	.word	0x000011f0


	//   ....[13]....
        /*00a0*/ 	.word	0x00001200


	//   ....[14]....
        /*00a4*/ 	.word	0x00001210


	//----- nvinfo : EIATTR_VRC_CTA_INIT_COUNT
	.align		4
.L_2589:
        /*00a8*/ 	.byte	0x02, 0x4a
	.zero		1
	.zero		1


	//----- nvinfo : EIATTR_EXIT_INSTR_OFFSETS
	.align		4
        /*00ac*/ 	.byte	0x04, 0x1c
        /*00ae*/ 	.short	(.L_2591 - .L_2590)


	//   ....[0]....
.L_2590:
        /*00b0*/ 	.word	0x00000060


	//   ....[1]....
        /*00b4*/ 	.word	0x00001290


	//   ....[2]....
        /*00b8*/ 	.word	0x000013d0


	//----- nvinfo : EIATTR_MAX_THREADS
	.align		4
.L_2591:
        /*00bc*/ 	.byte	0x04, 0x05
        /*00be*/ 	.short	(.L_2593 - .L_2592)
.L_2592:
        /*00c0*/ 	.word	0x00000400
        /*00c4*/ 	.word	0x00000001
        /*00c8*/ 	.word	0x00000001


	//----- nvinfo : EIATTR_CRS_STACK_SIZE
	.align		4
.L_2593:
        /*00cc*/ 	.byte	0x04, 0x1e
        /*00ce*/ 	.short	(.L_2595 - .L_2594)
.L_2594:
        /*00d0*/ 	.word	0x00000000


	//----- nvinfo : EIATTR_CBANK_PARAM_SIZE
	.align		4
.L_2595:
        /*00d4*/ 	.byte	0x03, 0x19
        /*00d6*/ 	.short	0x0128


	//----- nvinfo : EIATTR_PARAM_CBANK
	.align		4
        /*00d8*/ 	.byte	0x04, 0x0a
        /*00da*/ 	.short	(.L_2597 - .L_2596)
	.align		4
.L_2596:
        /*00dc*/ 	.word	index@(.nv.constant0._ZN10layer_norm22ln_bwd_finalize_kernelINS_22Kernel_traits_finalizeILj6144E13__nv_bfloat16S2_fS2_fjLb1ELj1024ELj4ENS_18Kernel_traits_baseILj6144ES2_S2_fS2_fjLj1024EEEEELb1ELb1EEEvNS_9BwdParamsE)
        /*00e0*/ 	.short	0x0380
        /*00e2*/ 	.short	0x0128


	//----- nvinfo : EIATTR_SW_WAR
	.align		4
.L_2597:
        /*00e4*/ 	.byte	0x04, 0x36
        /*00e6*/ 	.short	(.L_2599 - .L_2598)
.L_2598:
        /*00e8*/ 	.word	0x00000008
.L_2599:


//--------------------- .nv.info._ZN10layer_norm13ln_bwd_kernelINS_13Kernel_traitsI13__nv_bfloat16S2_fS2_fjLj6144ELj1ELj1ELj8ELj16ENS_18Kernel_traits_baseILj6144ES2_S2_fS2_fjLj256EEEEELb1ELb1ELb1ELb1EEEvNS_9BwdParamsE --------------------------
	.section	.nv.info._ZN10layer_norm13ln_bwd_kernelINS_13Kernel_traitsI13__nv_bfloat16S2_fS2_fjLj6144ELj1ELj1ELj8ELj16ENS_18Kernel_traits_baseILj6144ES2_S2_fS2_fjLj256EEEEELb1ELb1ELb1ELb1EEEvNS_9BwdParamsE,"",@"SHT_CUDA_INFO"
	.sectionflags	@""
	.align	4


	//----- nvinfo : EIATTR_CUDA_API_VERSION
	.align		4
        /*0000*/ 	.byte	0x04, 0x37
        /*0002*/ 	.short	(.L_2601 - .L_2600)
.L_2600:
        /*0004*/ 	.word	0x00000082


	//----- nvinfo : EIATTR_KPARAM_INFO
	.align		4
.L_2601:
        /*0008*/ 	.byte	0x04, 0x17
        /*000a*/ 	.short	(.L_2603 - .L_2602)
.L_2602:
        /*000c*/ 	.word	0x00000000
        /*0010*/ 	.short	0x0000
        /*0012*/ 	.short	0x0000
        /*0014*/ 	.byte	0x00, 0xf0, 0xa1, 0x04


	//----- nvinfo : EIATTR_SPARSE_MMA_MASK
	.align		4
.L_2603:
        /*0018*/ 	.byte	0x03, 0x50
        /*001a*/ 	.short	0x0000


	//----- nvinfo : EIATTR_MAXREG_COUNT
	.align		4
        /*001c*/ 	.byte	0x03, 0x1b
        /*001e*/ 	.short	0x00ff


	//----- nvinfo : EIATTR_NUM_BARRIERS
	.align		4
        /*0020*/ 	.byte	0x02, 0x4c
        /*0022*/ 	.byte	0x01
	.zero		1


	//----- nvinfo : EIATTR_MERCURY_ISA_VERSION
	.align		4
        /*0024*/ 	.byte	0x03, 0x5f
        /*0026*/ 	.short	0x0101


	//----- nvinfo : EIATTR_COOP_GROUP_MASK_REGIDS
	.align		4
        /*0028*/ 	.byte	0x04, 0x29
        /*002a*/ 	.short	(.L_2605 - .L_2604)


	//   ....[0]....
.L_2604:
        /*002c*/ 	.word	0xffffffff


	//   ....[1]....
        /*0030*/ 	.word	0xffffffff


	//   ....[2]....
        /*0034*/ 	.word	0xffffffff


	//   ....[3]....
        /*0038*/ 	.word	0xffffffff


	//   ....[4]....
        /*003c*/ 	.word	0xffffffff


	//   ....[5]....
        /*0040*/ 	.word	0xffffffff


	//   ....[6]....
        /*0044*/ 	.word	0xffffffff


	//   ....[7]....
        /*0048*/ 	.word	0xffffffff


	//   ....[8]....
        /*004c*/ 	.word	0xffffffff


	//   ....[9]....
        /*0050*/ 	.word	0xffffffff


	//----- nvinfo : EIATTR_COOP_GROUP_INSTR_OFFSETS
	.align		4
.L_2605:
        /*0054*/ 	.byte	0x04, 0x28
        /*0056*/ 	.short	(.L_2607 - .L_2606)


	//   ....[0]....
.L_2606:
        /*0058*/ 	.word	0x00001b50


	//   ....[1]....
        /*005c*/ 	.word	0x00001b90


	//   ....[2]....
        /*0060*/ 	.word	0x00001bf0


	//   ....[3]....
        /*0064*/ 	.word	0x00001c00


	//   ....[4]....
        /*0068*/ 	.word	0x00001c40


	//   ....[5]....
        /*006c*/ 	.word	0x00001c50


	//   ....[6]....
        /*0070*/ 	.word	0x00001c80


	//   ....[7]....
        /*0074*/ 	.word	0x00001ca0


	//   ....[8]....
        /*0078*/ 	.word	0x00001d00


	//   ....[9]....
        /*007c*/ 	.word	0x00001d10


	//----- nvinfo : EIATTR_VRC_CTA_INIT_COUNT
	.align		4
.L_2607:
        /*0080*/ 	.byte	0x02, 0x4a
	.zero		1
	.zero		1


	//----- nvinfo : EIATTR_EXIT_INSTR_OFFSETS
	.align		4
        /*0084*/ 	.byte	0x04, 0x1c
        /*0086*/ 	.short	(.L_2609 - .L_2608)


	//   ....[0]....
.L_2608:
        /*0088*/ 	.word	0x00009250


	//----- nvinfo : EIATTR_MAX_THREADS
	.align		4
.L_2609:
        /*008c*/ 	.byte	0x04, 0x05
        /*008e*/ 	.short	(.L_2611 - .L_2610)
.L_2610:
        /*0090*/ 	.word	0x00000100
        /*0094*/ 	.word	0x00000001
        /*0098*/ 	.word	0x00000001


	//----- nvinfo : EIATTR_CRS_STACK_SIZE
	.align		4
.L_2611:
        /*009c*/ 	.byte	0x04, 0x1e
        /*009e*/ 	.short	(.L_2613 - .L_2612)
.L_2612:
        /*00a0*/ 	.word	0x00000000


	//----- nvinfo : EIATTR_CBANK_PARAM_SIZE
	.align		4
.L_2613:
        /*00a4*/ 	.byte	0x03, 0x19
        /*00a6*/ 	.short	0x0128


	//----- nvinfo : EIATTR_PARAM_CBANK
	.align		4
        /*00a8*/ 	.byte	0x04, 0x0a
        /*00aa*/ 	.short	(.L_2615 - .L_2614)
	.align		4
.L_2614:
        /*00ac*/ 	.word	index@(.nv.constant0._ZN10layer_norm13ln_bwd_kernelINS_13Kernel_traitsI13__nv_bfloat16S2_fS2_fjLj6144ELj1ELj1ELj8ELj16ENS_18Kernel_traits_baseILj6144ES2_S2_fS2_fjLj256EEEEELb1ELb1ELb1ELb1EEEvNS_9BwdParamsE)
        /*00b0*/ 	.short	0x0380
        /*00b2*/ 	.short	0x0128


	//----- nvinfo : EIATTR_SW_WAR
	.align		4
.L_2615:
        /*00b4*/ 	.byte	0x04, 0x36
        /*00b6*/ 	.short	(.L_2617 - .L_2616)
.L_2616:
        /*00b8*/ 	.word	0x00000008
.L_2617:


//--------------------- .nv.info._ZN10layer_norm13ln_bwd_kernelINS_13Kernel_traitsIf13__nv_bfloat16fS2_fjLj6144ELj1ELj1ELj8ELj16ENS_18Kernel_traits_baseILj6144EfS2_fS2_fjLj256EEEEELb0ELb0ELb0ELb0EEEvNS_9BwdParamsE --------------------------
	.section	.nv.info._ZN10layer_norm13ln_bwd_kernelINS_13Kernel_traitsIf13__nv_bfloat16fS2_fjLj6144ELj1ELj1ELj8ELj16ENS_18Kernel_traits_baseILj6144EfS2_fS2_fjLj256EEEEELb0ELb0ELb0ELb0EEEvNS_9BwdParamsE,"",@"SHT_CUDA_INFO"
	.sectionflags	@""
	.align	4


	//----- nvinfo : EIATTR_CUDA_API_VERSION
	.align		4
        /*0000*/ 	.byte	0x04, 0x37
        /*0002*/ 	.short	(.L_2619 - .L_2618)
.L_2618:
        /*0004*/ 	.word	0x00000082


	//----- nvinfo : EIATTR_KPARAM_INFO
	.align		4
.L_2619:
        /*0008*/ 	.byte	0x04, 0x17
        /*000a*/ 	.short	(.L_2621 - .L_2620)
.L_2620:
        /*000c*/ 	.word	0x00000000
        /*0010*/ 	.short	0x0000
        /*0012*/ 	.short	0x0000
        /*0014*/ 	.byte	0x00, 0xf0, 0xa1, 0x04


	//----- nvinfo : EIATTR_SPARSE_MMA_MASK
	.align		4
.L_2621:
        /*0018*/ 	.byte	0x03, 0x50
        /*001a*/ 	.short	0x0000


	//----- nvinfo : EIATTR_MAXREG_COUNT
	.align		4
        /*001c*/ 	.byte	0x03, 0x1b
        /*001e*/ 	.short	0x00ff


	//----- nvinfo : EIATTR_NUM_BARRIERS
	.align		4
        /*0020*/ 	.byte	0x02, 0x4c
        /*0022*/ 	.byte	0x01
	.zero		1


	//----- nvinfo : EIATTR_MERCURY_ISA_VERSION
	.align		4
        /*0024*/ 	.byte	0x03, 0x5f
        /*0026*/ 	.short	0x0101


	//----- nvinfo : EIATTR_COOP_GROUP_MASK_REGIDS
	.align		4
        /*0028*/ 	.byte	0x04, 0x29
        /*002a*/ 	.short	(.L_2623 - .L_2622)


	//   ....[0]....
.L_2622:
        /*002c*/ 	.word	0xffffffff


	//   ....[1]....
        /*0030*/ 	.word	0xffffffff


	//   ....[2]....
        /*0034*/ 	.word	0xffffffff


	//   ....[3]....
        /*0038*/ 	.word	0xffffffff


	//   ....[4]....
        /*003c*/ 	.word	0xffffffff


	//   ....[5]....
        /*0040*/ 	.word	0xffffffff


	//   ....[6]....
        /*0044*/ 	.word	0xffffffff


	//   ....[7]....
        /*0048*/ 	.word	0xffffffff


	//   ....[8]....
        /*004c*/ 	.word	0xffffffff


	//   ....[9]....
        /*0050*/ 	.word	0xffffffff


	//----- nvinfo : EIATTR_COOP_GROUP_INSTR_OFFSETS
	.align		4
.L_2623:
        /*0054*/ 	.byte	0x04, 0x28
        /*0056*/ 	.short	(.L_2625 - .L_2624)


	//   ....[0]....
.L_2624:
        /*0058*/ 	.word	0x000016d0


	//   ....[1]....
        /*005c*/ 	.word	0x00001700


	//   ....[2]....
        /*0060*/ 	.word	0x00001730


	//   ....[3]....
        /*0064*/ 	.word	0x00001740


	//   ....[4]....
        /*0068*/ 	.word	0x00001770


	//   ....[5]....
        /*006c*/ 	.word	0x00001780


	//   ....[6]....
        /*0070*/ 	.word	0x000017b0


	//   ....[7]....
        /*0074*/ 	.word	0x000017c0


	//   ....[8]....
        /*0078*/ 	.word	0x000017f0


	//   ....[9]....
        /*007c*/ 	.word	0x00001800


	//----- nvinfo : EIATTR_VRC_CTA_INIT_COUNT
	.align		4
.L_2625:
        /*0080*/ 	.byte	0x02, 0x4a
	.zero		1
	.zero		1


	//----- nvinfo : EIATTR_EXIT_INSTR_OFFSETS
	.align		4
        /*0084*/ 	.byte	0x04, 0x1c
        /*0086*/ 	.short	(.L_2627 - .L_2626)


	//   ....[0]....
.L_2626:
        /*0088*/ 	.word	0x00003d70


	//   ....[1]....
        /*008c*/ 	.word	0x00003e10


	//----- nvinfo : EIATTR_MAX_THREADS
	.align		4
.L_2627:
        /*0090*/ 	.byte	0x04, 0x05
        /*0092*/ 	.short	(.L_2629 - .L_2628)
.L_2628:
        /*0094*/ 	.word	0x00000100
        /*0098*/ 	.word	0x00000001
        /*009c*/ 	.word	0x00000001


	//----- nvinfo : EIATTR_CRS_STACK_SIZE
	.align		4
.L_2629:
        /*00a0*/ 	.byte	0x04, 0x1e
        /*00a2*/ 	.short	(.L_2631 - .L_2630)
.L_2630:
        /*00a4*/ 	.word	0x00000000


	//----- nvinfo : EIATTR_CBANK_PARAM_SIZE
	.align		4
.L_2631:
        /*00a8*/ 	.byte	0x03, 0x19
        /*00aa*/ 	.short	0x0128


	//----- nvinfo : EIATTR_PARAM_CBANK
	.align		4
        /*00ac*/ 	.byte	0x04, 0x0a
        /*00ae*/ 	.short	(.L_2633 - .L_2632)
	.align		4
.L_2632:
        /*00b0*/ 	.word	index@(.nv.constant0._ZN10layer_norm13ln_bwd_kernelINS_13Kernel_traitsIf13__nv_bfloat16fS2_fjLj6144ELj1ELj1ELj8ELj16ENS_18Kernel_traits_baseILj6144EfS2_fS2_fjLj256EEEEELb0ELb0ELb0ELb0EEEvNS_9BwdParamsE)
        /*00b4*/ 	.short	0x0380
        /*00b6*/ 	.short	0x0128


	//----- nvinfo : EIATTR_SW_WAR
	.align		4
.L_2633:
        /*00b8*/ 	.byte	0x04, 0x36
        /*00ba*/ 	.short	(.L_2635 - .L_2634)
.L_2634:
        /*00bc*/ 	.word	0x00000008
.L_2635:


//--------------------- .nv.info._ZN10layer_norm13ln_bwd_kernelINS_13Kernel_traitsIf13__nv_bfloat16fS2_fjLj6144ELj1ELj1ELj8ELj16ENS_18Kernel_traits_baseILj6144EfS2_fS2_fjLj256EEEEELb0ELb0ELb0ELb1EEEvNS_9BwdParamsE --------------------------
	.section	.nv.info._ZN10layer_norm13ln_bwd_kernelINS_13Kernel_traitsIf13__nv_bfloat16fS2_fjLj6144ELj1ELj1ELj8ELj16ENS_18Kernel_traits_baseILj6144EfS2_fS2_fjLj256EEEEELb0ELb0ELb0ELb1EEEvNS_9BwdParamsE,"",@"SHT_CUDA_INFO"
	.sectionflags	@""
	.align	4


	//----- nvinfo : EIATTR_CUDA_API_VERSION
	.align		4
        /*0000*/ 	.byte	0x04, 0x37
        /*0002*/ 	.short	(.L_2637 - .L_2636)
.L_2636:
        /*0004*/ 	.word	0x00000082


	//----- nvinfo : EIATTR_KPARAM_INFO
	.align		4
.L_2637:
        /*0008*/ 	.byte	0x04, 0x17
        /*000a*/ 	.short	(.L_2639 - .L_2638)
.L_2638:
        /*000c*/ 	.word	0x00000000
        /*0010*/ 	.short	0x0000
        /*0012*/ 	.short	0x0000
        /*0014*/ 	.byte	0x00, 0xf0, 0xa1, 0x04


	//----- nvinfo : EIATTR_SPARSE_MMA_MASK
	.align		4
.L_2639:
        /*0018*/ 	.byte	0x03, 0x50
        /*001a*/ 	.short	0x0000


	//----- nvinfo : EIATTR_MAXREG_COUNT
	.align		4
        /*001c*/ 	.byte	0x03, 0x1b
        /*001e*/ 	.short	0x00ff


	//----- nvinfo : EIATTR_NUM_BARRIERS
	.align		4
        /*0020*/ 	.byte	0x02, 0x4c
        /*0022*/ 	.byte	0x01
	.zero		1


	//----- nvinfo : EIATTR_MERCURY_ISA_VERSION
	.align		4
        /*0024*/ 	.byte	0x03, 0x5f
        /*0026*/ 	.short	0x0101


	//----- nvinfo : EIATTR_COOP_GROUP_MASK_REGIDS
	.align		4
        /*0028*/ 	.byte	0x04, 0x29
        /*002a*/ 	.short	(.L_2641 - .L_2640)


	//   ....[0]....
.L_2640:
        /*002c*/ 	.word	0xffffffff


	//   ....[1]....
        /*0030*/ 	.word	0xffffffff


	//   ....[2]....
        /*0034*/ 	.word	0xffffffff


	//   ....[3]....
        /*0038*/ 	.word	0xffffffff


	//   ....[4]....
        /*003c*/ 	.word	0xffffffff


	//   ....[5]....
        /*0040*/ 	.word	0xffffffff


	//   ....[6]....
        /*0044*/ 	.word	0xffffffff


	//   ....[7]....
        /*0048*/ 	.word	0xffffffff


	//   ....[8]....
        /*004c*/ 	.word	0xffffffff


	//   ....[9]....
        /*0050*/ 	.word	0xffffffff


	//----- nvinfo : EIATTR_COOP_GROUP_INSTR_OFFSETS
	.align		4
.L_2641:
        /*0054*/ 	.byte	0x04, 0x28
        /*0056*/ 	.short	(.L_2643 - .L_2642)


	//   ....[0]....
.L_2642:
        /*0058*/ 	.word	0x00001280


	//   ....[1]....
        /*005c*/ 	.word	0x00001450


	//   ....[2]....
        /*0060*/ 	.word	0x00001460


	//   ....[3]....
        /*0064*/ 	.word	0x00001480


	//   ....[4]....
        /*0068*/ 	.word	0x000014c0


	//   ....[5]....
        /*006c*/ 	.word	0x000014e0


	//   ....[6]....
        /*0070*/ 	.word	0x00001500


	//   ....[7]....
        /*0074*/ 	.word	0x00001520


	//   ....[8]....
        /*0078*/ 	.word	0x00001560


	//   ....[9]....
        /*007c*/ 	.word	0x00001570


	//----- nvinfo : EIATTR_VRC_CTA_INIT_COUNT
	.align		4
.L_2643:
        /*0080*/ 	.byte	0x02, 0x4a
	.zero		1
	.zero		1


	//----- nvinfo : EIATTR_EXIT_INSTR_OFFSETS
	.align		4
        /*0084*/ 	.byte	0x04, 0x1c
        /*0086*/ 	.short	(.L_2645 - .L_2644)


	//   ....[0]....
.L_2644:
        /*0088*/ 	.word	0x00003bd0


	//----- nvinfo : EIATTR_MAX_THREADS
	.align		4
.L_2645:
        /*008c*/ 	.byte	0x04, 0x05
        /*008e*/ 	.short	(.L_2647 - .L_2646)
.L_2646:
        /*0090*/ 	.word	0x00000100
        /*0094*/ 	.word	0x00000001
        /*0098*/ 	.word	0x00000001


	//----- nvinfo : EIATTR_CRS_STACK_SIZE
	.align		4
.L_2647:
        /*009c*/ 	.byte	0x04, 0x1e
        /*009e*/ 	.short	(.L_2649 - .L_2648)
.L_2648:
        /*00a0*/ 	.word	0x00000000


	//----- nvinfo : EIATTR_CBANK_PARAM_SIZE
	.align		4
.L_2649:
        /*00a4*/ 	.byte	0x03, 0x19
        /*00a6*/ 	.short	0x0128


	//----- nvinfo : EIATTR_PARAM_CBANK
	.align		4
        /*00a8*/ 	.byte	0x04, 0x0a
        /*00aa*/ 	.short	(.L_2651 - .L_2650)
	.align		4
.L_2650:
        /*00ac*/ 	.word	index@(.nv.constant0._ZN10layer_norm13ln_bwd_kernelINS_13Kernel_traitsIf13__nv_bfloat16fS2_fjLj6144ELj1ELj1ELj8ELj16ENS_18Kernel_traits_baseILj6144EfS2_fS2_fjLj256EEEEELb0ELb0ELb0ELb1EEEvNS_9BwdParamsE)
        /*00b0*/ 	.short	0x0380
        /*00b2*/ 	.short	0x0128


	//----- nvinfo : EIATTR_SW_WAR
	.align		4
.L_2651:
        /*00b4*/ 	.byte	0x04, 0x36
        /*00b6*/ 	.short	(.L_2653 - .L_2652)
.L_2652:
        /*00b8*/ 	.word	0x00000008
.L_2653:


//--------------------- .nv.info._ZN10layer_norm13ln_bwd_kernelINS_13Kernel_traitsIf13__nv_bfloat16fS2_fjLj6144ELj1ELj1ELj8ELj16ENS_18Kernel_traits_baseILj6144EfS2_fS2_fjLj256EEEEELb0ELb0ELb1ELb0EEEvNS_9BwdParamsE --------------------------
	.section	.nv.info._ZN10layer_norm13ln_bwd_kernelINS_13Kernel_traitsIf13__nv_bfloat16fS2_fjLj6144ELj1ELj1ELj8ELj16ENS_18Kernel_traits_baseILj6144EfS2_fS2_fjLj256EEEEELb0ELb0ELb1ELb0EEEvNS_9BwdParamsE,"",@"SHT_CUDA_INFO"
	.sectionflags	@""
	.align	4


	//----- nvinfo : EIATTR_CUDA_API_VERSION
	.align		4
        /*0000*/ 	.byte	0x04, 0x37
        /*0002*/ 	.short	(.L_2655 - .L_2654)
.L_2654:
        /*0004*/ 	.word	0x00000082


	//----- nvinfo : EIATTR_KPARAM_INFO
	.align		4
.L_2655:
        /*0008*/ 	.byte	0x04, 0x17
        /*000a*/ 	.short	(.L_2657 - .L_2656)
.L_2656:
        /*000c*/ 	.word	0x00000000
        /*0010*/ 	.short	0x0000
        /*0012*/ 	.short	0x0000
        /*0014*/ 	.byte	0x00, 0xf0, 0xa1, 0x04


	//----- nvinfo : EIATTR_SPARSE_MMA_MASK
	.align		4
.L_2657:
        /*0018*/ 	.byte	0x03, 0x50
        /*001a*/ 	.short	0x0000


	//----- nvinfo : EIATTR_MAXREG_COUNT
	.align		4
        /*001c*/ 	.byte	0x03, 0x1b
        /*001e*/ 	.short	0x00ff


	//----- nvinfo : EIATTR_NUM_BARRIERS
	.align		4
        /*0020*/ 	.byte	0x02, 0x4c
        /*0022*/ 	.byte	0x01
	.zero		1


	//----- nvinfo : EIATTR_MERCURY_ISA_VERSION
	.align		4
        /*0024*/ 	.byte	0x03, 0x5f
        /*0026*/ 	.short	0x0101


	//----- nvinfo : EIATTR_COOP_GROUP_MASK_REGIDS
	.align		4
        /*0028*/ 	.byte	0x04, 0x29
        /*002a*/ 	.short	(.L_2659 - .L_2658)


	//   ....[0]....
.L_2658:
        /*002c*/ 	.word	0xffffffff


	//   ....[1]....
        /*0030*/ 	.word	0xffffffff


	//   ....[2]....
        /*0034*/ 	.word	0xffffffff


	//   ....[3]....
        /*0038*/ 	.word	0xffffffff


	//   ....[4]....
        /*003c*/ 	.word	0xffffffff


	//   ....[5]....
        /*0040*/ 	.word	0xffffffff


	//   ....[6]....
        /*0044*/ 	.word	0xffffffff


	//   ....[7]....
        /*0048*/ 	.word	0xffffffff


	//   ....[8]....
        /*004c*/ 	.word	0xffffffff


	//   ....[9]....
        /*0050*/ 	.word	0xffffffff


	//----- nvinfo : EIATTR_COOP_GROUP_INSTR_OFFSETS
	.align		4
.L_2659:
        /*0054*/ 	.byte	0x04, 0x28
        /*0056*/ 	.short	(.L_2661 - .L_2660)


	//   ....[0]....
.L_2660:
        /*0058*/ 	.word	0x00001950


	//   ....[1]....
        /*005c*/ 	.word	0x00001980


	//   ....[2]....
        /*0060*/ 	.word	0x000019b0


	//   ....[3]....
        /*0064*/ 	.word	0x000019c0


	//   ....[4]....
        /*0068*/ 	.word	0x000019f0


	//   ....[5]....
        /*006c*/ 	.word	0x00001a00


	//   ....[6]....
        /*0070*/ 	.word	0x00001a30


	//   ....[7]....
        /*0074*/ 	.word	0x00001a40


	//   ....[8]....
        /*0078*/ 	.word	0x00001a70


	//   ....[9]....
        /*007c*/ 	.word	0x00001a80


	//----- nvinfo : EIATTR_VRC_CTA_INIT_COUNT
	.align		4
.L_2661:
        /*0080*/ 	.byte	0x02, 0x4a
	.zero		1
	.zero		1


	//----- nvinfo : EIATTR_EXIT_INSTR_OFFSETS
	.align		4
        /*0084*/ 	.byte	0x04, 0x1c
        /*0086*/ 	.short	(.L_2663 - .L_2662)


	//   ....[0]....
.L_2662:
        /*0088*/ 	.word	0x00005d50


	//   ....[1]....
        /*008c*/ 	.word	0x00005df0


	//----- nvinfo : EIATTR_MAX_THREADS
	.align		4
.L_2663:
        /*0090*/ 	.byte	0x04, 0x05
        /*0092*/ 	.short	(.L_2665 - .L_2664)
.L_2664:
        /*0094*/ 	.word	0x00000100
        /*0098*/ 	.word	0x00000001
        /*009c*/ 	.word	0x00000001


	//----- nvinfo : EIATTR_CRS_STACK_SIZE
	.align		4
.L_2665:
        /*00a0*/ 	.byte	0x04, 0x1e
        /*00a2*/ 	.short	(.L_2667 - .L_2666)
.L_2666:
        /*00a4*/ 	.word	0x00000000


	//----- nvinfo : EIATTR_CBANK_PARAM_SIZE
	.align		4
.L_2667:
        /*00a8*/ 	.byte	0x03, 0x19
        /*00aa*/ 	.short	0x0128


	//----- nvinfo : EIATTR_PARAM_CBANK
	.align		4
        /*00ac*/ 	.byte	0x04, 0x0a
        /*00ae*/ 	.short	(.L_2669 - .L_2668)
	.align		4
.L_2668:
        /*00b0*/ 	.word	index@(.nv.constant0._ZN10layer_norm13ln_bwd_kernelINS_13Kernel_traitsIf13__nv_bfloat16fS2_fjLj6144ELj1ELj1ELj8ELj16ENS_18Kernel_traits_baseILj6144EfS2_fS2_fjLj256EEEEELb0ELb0ELb1ELb0EEEvNS_9BwdParamsE)
        /*00b4*/ 	.short	0x0380
        /*00b6*/ 	.short	0x0128


	//----- nvinfo : EIATTR_SW_WAR
	.align		4
.L_2669:
        /*00b8*/ 	.byte	0x04, 0x36
        /*00ba*/ 	.short	(.L_2671 - .L_2670)
.L_2670:
        /*00bc*/ 	.word	0x00000008
.L_2671:


//--------------------- .nv.info._ZN10layer_norm13ln_bwd_kernelINS_13Kernel_traitsIf13__nv_bfloat16fS2_fjLj6144ELj1ELj1ELj8ELj16ENS_18Kernel_traits_baseILj6144EfS2_fS2_fjLj256EEEEELb0ELb0ELb1ELb1EEEvNS_9BwdParamsE --------------------------
	.section	.nv.info._ZN10layer_norm13ln_bwd_kernelINS_13Kernel_traitsIf13__nv_bfloat16fS2_fjLj6144ELj1ELj1ELj8ELj16ENS_18Kernel_traits_baseILj6144EfS2_fS2_fjLj256EEEEELb0ELb0ELb1ELb1EEEvNS_9BwdParamsE,"",@"SHT_CUDA_INFO"
	.sectionflags	@""
	.align	4


	//----- nvinfo : EIATTR_CUDA_API_VERSION
	.align		4
        /*0000*/ 	.byte	0x04, 0x37
        /*0002*/ 	.short	(.L_2673 - .L_2672)
.L_2672:
        /*0004*/ 	.word	0x00000082


	//----- nvinfo : EIATTR_KPARAM_INFO
	.align		4
.L_2673:
        /*0008*/ 	.byte	0x04, 0x17
        /*000a*/ 	.short	(.L_2675 - .L_2674)
.L_2674:
        /*000c*/ 	.word	0x00000000
        /*0010*/ 	.short	0x0000
        /*0012*/ 	.short	0x0000
        /*0014*/ 	.byte	0x00, 0xf0, 0xa1, 0x04


	//----- nvinfo : EIATTR_SPARSE_MMA_MASK
	.align		4
.L_2675:
        /*0018*/ 	.byte	0x03, 0x50
        /*001a*/ 	.short	0x0000


	//----- nvinfo : EIATTR_MAXREG_COUNT
	.align		4
        /*001c*/ 	.byte	0x03, 0x1b
        /*001e*/ 	.short	0x00ff


	//----- nvinfo : EIATTR_NUM_BARRIERS
	.align		4
        /*0020*/ 	.byte	0x02, 0x4c
        /*0022*/ 	.byte	0x01
	.zero		1


	//----- nvinfo : EIATTR_MERCURY_ISA_VERSION
	.align		4
        /*0024*/ 	.byte	0x03, 0x5f
        /*0026*/ 	.short	0x0101


	//----- nvinfo : EIATTR_COOP_GROUP_MASK_REGIDS
	.align		4
        /*0028*/ 	.byte	0x04, 0x29
        /*002a*/ 	.short	(.L_2677 - .L_2676)


	//   ....[0]....
.L_2676:
        /*002c*/ 	.word	0xffffffff


	//   ....[1]....
        /*0030*/ 	.word	0xffffffff


	//   ....[2]....
        /*0034*/ 	.word	0xffffffff


	//   ....[3]....
        /*0038*/ 	.word	0xffffffff


	//   ....[4]....
        /*003c*/ 	.word	0xffffffff


	//   ....[5]....
        /*0040*/ 	.word	0xffffffff


	//   ....[6]....
        /*0044*/ 	.word	0xffffffff


	//   ....[7]....
        /*0048*/ 	.word	0xffffffff


	//   ....[8]....
        /*004c*/ 	.word	0xffffffff


	//   ....[9]....
        /*0050*/ 	.word	0xffffffff


	//----- nvinfo : EIATTR_COOP_GROUP_INSTR_OFFSETS
	.align		4
.L_2677:
        /*0054*/ 	.byte	0x04, 0x28
        /*0056*/ 	.short	(.L_2679 - .L_2678)


	//   ....[0]....
.L_2678:
        /*0058*/ 	.word	0x00001500


	//   ....[1]....
        /*005c*/ 	.word	0x00001520


	//   ....[2]....
        /*0060*/ 	.word	0x00001560


	//   ....[3]....
        /*0064*/ 	.word	0x00001570


	//   ....[4]....
        /*0068*/ 	.word	0x000015b0


	//   ....[5]....
        /*006c*/ 	.word	0x000015c0


	//   ....[6]....
        /*0070*/ 	.word	0x000015f0


	//   ....[7]....
        /*0074*/ 	.word	0x00001600


	//   ....[8]....
        /*0078*/ 	.word	0x00001630


	//   ....[9]....
        /*007c*/ 	.word	0x00001640


	//----- nvinfo : EIATTR_VRC_CTA_INIT_COUNT
	.align		4
.L_2679:
        /*0080*/ 	.byte	0x02, 0x4a
	.zero		1
	.zero		1


	//----- nvinfo : EIATTR_EXIT_INSTR_OFFSETS
	.align		4
        /*0084*/ 	.byte	0x04, 0x1c
        /*0086*/ 	.short	(.L_2681 - .L_2680)


	//   ....[0]....
.L_2680:
        /*0088*/ 	.word	0x000057a0


	//----- nvinfo : EIATTR_MAX_THREADS
	.align		4
.L_2681:
        /*008c*/ 	.byte	0x04, 0x05
        /*008e*/ 	.short	(.L_2683 - .L_2682)
.L_2682:
        /*0090*/ 	.word	0x00000100
        /*0094*/ 	.word	0x00000001
        /*0098*/ 	.word	0x00000001


	//----- nvinfo : EIATTR_CRS_STACK_SIZE
	.align		4
.L_2683:
        /*009c*/ 	.byte	0x04, 0x1e
        /*009e*/ 	.short	(.L_2685 - .L_2684)
.L_2684:
        /*00a0*/ 	.word	0x00000000


	//----- nvinfo : EIATTR_CBANK_PARAM_SIZE
	.align		4
.L_2685:
        /*00a4*/ 	.byte	0x03, 0x19
        /*00a6*/ 	.short	0x0128


	//----- nvinfo : EIATTR_PARAM_CBANK
	.align		4
        /*00a8*/ 	.byte	0x04, 0x0a
        /*00aa*/ 	.short	(.L_2687 - .L_2686)
	.align		4
.L_2686:
        /*00ac*/ 	.word	index@(.nv.constant0._ZN10layer_norm13ln_bwd_kernelINS_13Kernel_traitsIf13__nv_bfloat16fS2_fjLj6144ELj1ELj1ELj8ELj16ENS_18Kernel_traits_baseILj6144EfS2_fS2_fjLj256EEEEELb0ELb0ELb1ELb1EEEvNS_9BwdParamsE)
        /*00b0*/ 	.short	0x0380
        /*00b2*/ 	.short	0x0128


	//----- nvinfo : EIATTR_SW_WAR
	.align		4
.L_2687:
        /*00b4*/ 	.byte	0x04, 0x36
        /*00b6*/ 	.short	(.L_2689 - .L_2688)
.L_2688:
        /*00b8*/ 	.word	0x00000008
.L_2689:


//--------------------- .nv.info._ZN10layer_norm13ln_bwd_kernelINS_13Kernel_traitsIf13__nv_bfloat16fS2_fjLj6144ELj1ELj1ELj8ELj16ENS_18Kernel_traits_baseILj6144EfS2_fS2_fjLj256EEEEELb0ELb1ELb0ELb0EEEvNS_9BwdParamsE --------------------------
	.section	.nv.info._ZN10layer_norm13ln_bwd_kernelINS_13Kernel_traitsIf13__nv_bfloat16fS2_fjLj6144ELj1ELj1ELj8ELj16ENS_18Kernel_traits_baseILj6144EfS2_fS2_fjLj256EEEEELb0ELb1ELb0ELb0EEEvNS_9BwdParamsE,"",@"SHT_CUDA_INFO"
	.sectionflags	@""
	.align	4


	//----- nvinfo : EIATTR_CUDA_API_VERSION
	.align		4
        /*0000*/ 	.byte	0x04, 0x37
        /*0002*/ 	.short	(.L_2691 - .L_2690)
.L_2690:
        /*0004*/ 	.word	0x00000082


	//----- nvinfo : EIATTR_KPARAM_INFO
	.align		4
.L_2691:
        /*0008*/ 	.byte	0x04, 0x17
        /*000a*/ 	.short	(.L_2693 - .L_2692)
.L_2692:
        /*000c*/ 	.word	0x00000000
        /*0010*/ 	.short	0x0000
        /*0012*/ 	.short	0x0000
        /*0014*/ 	.byte	0x00, 0xf0, 0xa1, 0x04


	//----- nvinfo : EIATTR_SPARSE_MMA_MASK
	.align		4
.L_2693:
        /*0018*/ 	.byte	0x03, 0x50
        /*001a*/ 	.short	0x0000


	//----- nvinfo : EIATTR_MAXREG_COUNT
	.align		4
        /*001c*/ 	.byte	0x03, 0x1b
        /*001e*/ 	.short	0x00ff


	//----- nvinfo : EIATTR_NUM_BARRIERS
	.align		4
        /*0020*/ 	.byte	0x02, 0x4c
        /*0022*/ 	.byte	0x01
	.zero		1


	//----- nvinfo : EIATTR_MERCURY_ISA_VERSION
	.align		4
        /*0024*/ 	.byte	0x03, 0x5f
        /*0026*/ 	.short	0x0101


	//----- nvinfo : EIATTR_COOP_GROUP_MASK_REGIDS
	.align		4
        /*0028*/ 	.byte	0x04, 0x29
        /*002a*/ 	.short	(.L_2695 - .L_2694)


	//   ....[0]....
.L_2694:
        /*002c*/ 	.word	0xffffffff


	//   ....[1]....
        /*0030*/ 	.word	0xffffffff


	//   ....[2]....
        /*0034*/ 	.word	0xffffffff


	//   ....[3]....
        /*0038*/ 	.word	0xffffffff


	//   ....[4]....
        /*003c*/ 	.word	0xffffffff


	//   ....[5]....
        /*0040*/ 	.word	0xffffffff


	//   ....[6]....
        /*0044*/ 	.word	0xffffffff


	//   ....[7]....
        /*0048*/ 	.word	0xffffffff


	//   ....[8]....
        /*004c*/ 	.word	0xffffffff


	//   ....[9]....
        /*0050*/ 	.word	0xffffffff


	//----- nvinfo : EIATTR_COOP_GROUP_INSTR_OFFSETS
	.align		4
.L_2695:
        /*0054*/ 	.byte	0x04, 0x28
        /*0056*/ 	.short	(.L_2697 - .L_2696)


	//   ....[0]....
.L_2696:
        /*0058*/ 	.word	0x00001910


	//   ....[1]....
        /*005c*/ 	.word	0x00001940


	//   ....[2]....
        /*0060*/ 	.word	0x00001970


	//   ....[3]....
        /*0064*/ 	.word	0x00001980


	//   ....[4]....
        /*0068*/ 	.word	0x000019b0


	//   ....[5]....
        /*006c*/ 	.word	0x000019c0


	//   ....[6]....
        /*0070*/ 	.word	0x000019f0


	//   ....[7]....
        /*0074*/ 	.word	0x00001a00


	//   ....[8]....
        /*0078*/ 	.word	0x00001a30


	//   ....[9]....
        /*007c*/ 	.word	0x00001a40


	//----- nvinfo : EIATTR_VRC_CTA_INIT_COUNT
	.align		4
.L_2697:
        /*0080*/ 	.byte	0x02, 0x4a
	.zero		1
	.zero		1


	//----- nvinfo : EIATTR_EXIT_INSTR_OFFSETS
	.align		4
        /*0084*/ 	.byte	0x04, 0x1c
        /*0086*/ 	.short	(.L_2699 - .L_2698)


	//   ....[0]....
.L_2698:
        /*0088*/ 	.word	0x000055d0


	//   ....[1]....
        /*008c*/ 	.word	0x000056a0


	//----- nvinfo : EIATTR_MAX_THREADS
	.align		4
.L_2699:
        /*0090*/ 	.byte	0x04, 0x05
        /*0092*/ 	.short	(.L_2701 - .L_2700)
.L_2700:
        /*0094*/ 	.word	0x00000100
        /*0098*/ 	.word	0x00000001
        /*009c*/ 	.word	0x00000001


	//----- nvinfo : EIATTR_CRS_STACK_SIZE
	.align		4
.L_2701:
        /*00a0*/ 	.byte	0x04, 0x1e
        /*00a2*/ 	.short	(.L_2703 - .L_2702)
.L_2702:
        /*00a4*/ 	.word	0x00000000


	//----- nvinfo : EIATTR_CBANK_PARAM_SIZE
	.align		4
.L_2703:
        /*00a8*/ 	.byte	0x03, 0x19
        /*00aa*/ 	.short	0x0128


	//----- nvinfo : EIATTR_PARAM_CBANK
	.align		4
        /*00ac*/ 	.byte	0x04, 0x0a
        /*00ae*/ 	.short	(.L_2705 - .L_2704)
	.align		4
.L_2704:
        /*00b0*/ 	.word	index@(.nv.constant0._ZN10layer_norm13ln_bwd_kernelINS_13Kernel_traitsIf13__nv_bfloat16fS2_fjLj6144ELj1ELj1ELj8ELj16ENS_18Kernel_traits_baseILj6144EfS2_fS2_fjLj256EEEEELb0ELb1ELb0ELb0EEEvNS_9BwdParamsE)
        /*00b4*/ 	.short	0x0380
        /*00b6*/ 	.short	0x0128


	//----- nvinfo : EIATTR_SW_WAR
	.align		4
.L_2705:
        /*00b8*/ 	.byte	0x04, 0x36
        /*00ba*/ 	.short	(.L_2707 - .L_2706)
.L_2706:
        /*00bc*/ 	.word	0x00000008
.L_2707:


//--------------------- .nv.info._ZN10layer_norm13ln_bwd_kernelINS_13Kernel_traitsIf13__nv_bfloat16fS2_fjLj6144ELj1ELj1ELj8ELj16ENS_18Kernel_traits_baseILj6144EfS2_fS2_fjLj256EEEEELb0ELb1ELb0ELb1EEEvNS_9BwdParamsE --------------------------
	.section	.nv.info._ZN10layer_norm13ln_bwd_kernelINS_13Kernel_traitsIf13__nv_bfloat16fS2_fjLj6144ELj1ELj1ELj8ELj16ENS_18Kernel_traits_baseILj6144EfS2_fS2_fjLj256EEEEELb0ELb1ELb0ELb1EEEvNS_9BwdParamsE,"",@"SHT_CUDA_INFO"
	.sectionflags	@""
	.align	4


	//----- nvinfo : EIATTR_CUDA_API_VERSION
	.align		4
        /*0000*/ 	.byte	0x04, 0x37
        /*0002*/ 	.short	(.L_2709 - .L_2708)
.L_2708:
        /*0004*/ 	.word	0x00000082


	//----- nvinfo : EIATTR_KPARAM_INFO
	.align		4
.L_2709:
        /*0008*/ 	.byte	0x04, 0x17
        /*000a*/ 	.short	(.L_2711 - .L_2710)
.L_2710:
        /*000c*/ 	.word	0x00000000
        /*0010*/ 	.short	0x0000
        /*0012*/ 	.short	0x0000
        /*0014*/ 	.byte	0x00, 0xf0, 0xa1, 0x04


	//----- nvinfo : EIATTR_SPARSE_MMA_MASK
	.align		4
.L_2711:
        /*0018*/ 	.byte	0x03, 0x50
        /*001a*/ 	.short	0x0000


	//----- nvinfo : EIATTR_MAXREG_COUNT
	.align		4
        /*001c*/ 	.byte	0x03, 0x1b
        /*001e*/ 	.short	0x00ff


	//----- nvinfo : EIATTR_NUM_BARRIERS
	.align		4
        /*0020*/ 	.byte	0x02, 0x4c
        /*0022*/ 	.byte	0x01
	.zero		1


	//----- nvinfo : EIATTR_MERCURY_ISA_VERSION
	.align		4
        /*0024*/ 	.byte	0x03, 0x5f
        /*0026*/ 	.short	0x0101


	//----- nvinfo : EIATTR_COOP_GROUP_MASK_REGIDS
	.align		4
        /*0028*/ 	.byte	0x04, 0x29
        /*002a*/ 	.short	(.L_2713 - .L_2712)


	//   ....[0]....
.L_2712:
        /*002c*/ 	.word	0xffffffff


	//   ....[1]....
        /*0030*/ 	.word	0xffffffff


	//   ....[2]....
        /*0034*/ 	.word	0xffffffff


	//   ....[3]....
        /*0038*/ 	.word	0xffffffff


	//   ....[4]....
        /*003c*/ 	.word	0xffffffff


	//   ....[5]....
        /*0040*/ 	.word	0xffffffff


	//   ....[6]....
        /*0044*/ 	.word	0xffffffff


	//   ....[7]....
        /*0048*/ 	.word	0xffffffff


	//   ....[8]....
        /*004c*/ 	.word	0xffffffff


	//   ....[9]....
        /*0050*/ 	.word	0xffffffff


	//----- nvinfo : EIATTR_COOP_GROUP_INSTR_OFFSETS
	.align		4
.L_2713:
        /*0054*/ 	.byte	0x04, 0x28
        /*0056*/ 	.short	(.L_2715 - .L_2714)


	//   ....[0]....
.L_2714:
        /*0058*/ 	.word	0x00001370


	//   ....[1]....
        /*005c*/ 	.word	0x00001380


	//   ....[2]....
        /*0060*/ 	.word	0x000013b0


	//   ....[3]....
        /*0064*/ 	.word	0x000013c0


	//   ....[4]....
        /*0068*/ 	.word	0x000013f0


	//   ....[5]....
        /*006c*/ 	.word	0x00001400


	//   ....[6]....
        /*0070*/ 	.word	0x00001430


	//   ....[7]....
        /*0074*/ 	.word	0x00001440


	//   ....[8]....
        /*0078*/ 	.word	0x00001480


	//   ....[9]....
        /*007c*/ 	.word	0x00001490


	//----- nvinfo : EIATTR_VRC_CTA_INIT_COUNT
	.align		4
.L_2715:
        /*0080*/ 	.byte	0x02, 0x4a
	.zero		1
	.zero		1


	//----- nvinfo : EIATTR_EXIT_INSTR_OFFSETS
	.align		4
        /*0084*/ 	.byte	0x04, 0x1c
        /*0086*/ 	.short	(.L_2717 - .L_2716)


	//   ....[0]....
.L_2716:
        /*0088*/ 	.word	0x00005770


	//----- nvinfo : EIATTR_MAX_THREADS
	.align		4
.L_2717:
        /*008c*/ 	.byte	0x04, 0x05
        /*008e*/ 	.short	(.L_2719 - .L_2718)
.L_2718:
        /*0090*/ 	.word	0x00000100
        /*0094*/ 	.word	0x00000001
        /*0098*/ 	.word	0x00000001


	//----- nvinfo : EIATTR_CRS_STACK_SIZE
	.align		4
.L_2719:
        /*009c*/ 	.byte	0x04, 0x1e
        /*009e*/ 	.short	(.L_2721 - .L_2720)
.L_2720:
        /*00a0*/ 	.word	0x00000000


	//----- nvinfo : EIATTR_CBANK_PARAM_SIZE
	.align		4
.L_2721:
        /*00a4*/ 	.byte	0x03, 0x19
        /*00a6*/ 	.short	0x0128


	//----- nvinfo : EIATTR_PARAM_CBANK
	.align		4
        /*00a8*/ 	.byte	0x04, 0x0a
        /*00aa*/ 	.short	(.L_2723 - .L_2722)
	.align		4
.L_2722:
        /*00ac*/ 	.word	index@(.nv.constant0._ZN10layer_norm13ln_bwd_kernelINS_13Kernel_traitsIf13__nv_bfloat16fS2_fjLj6144ELj1ELj1ELj8ELj16ENS_18Kernel_traits_baseILj6144EfS2_fS2_fjLj256EEEEELb0ELb1ELb0ELb1EEEvNS_9BwdParamsE)
        /*00b0*/ 	.short	0x0380
        /*00b2*/ 	.short	0x0128


	//----- nvinfo : EIATTR_SW_WAR
	.align		4
.L_2723:
        /*00b4*/ 	.byte	0x04, 0x36
        /*00b6*/ 	.short	(.L_2725 - .L_2724)
.L_2724:
        /*00b8*/ 	.word	0x00000008
.L_2725:


//--------------------- .nv.info._ZN10layer_norm13ln_bwd_kernelINS_13Kernel_traitsIf13__nv_bfloat16fS2_fjLj6144ELj1ELj1ELj8ELj16ENS_18Kernel_traits_baseILj6144EfS2_fS2_fjLj256EEEEELb0ELb1ELb1ELb0EEEvNS_9BwdParamsE --------------------------
	.section	.nv.info._ZN10layer_norm13ln_bwd_kernelINS_13Kernel_traitsIf13__nv_bfloat16fS2_fjLj6144ELj1ELj1ELj8ELj16ENS_18Kernel_traits_baseILj6144EfS2_fS2_fjLj256EEEEELb0ELb1ELb1ELb0EEEvNS_9BwdParamsE,"",@"SHT_CUDA_INFO"
	.sectionflags	@""
	.align	4


	//----- nvinfo : EIATTR_CUDA_API_VERSION
	.align		4
        /*0000*/ 	.byte	0x04, 0x37
        /*0002*/ 	.short	(.L_2727 - .L_2726)
.L_2726:
        /*0004*/ 	.word	0x00000082


	//----- nvinfo : EIATTR_KPARAM_INFO
	.align		4
.L_2727:
        /*0008*/ 	.byte	0x04, 0x17
        /*000a*/ 	.short	(.L_2729 - .L_2728)
.L_2728:
        /*000c*/ 	.word	0x00000000
        /*0010*/ 	.short	0x0000
        /*0012*/ 	.short	0x0000
        /*0014*/ 	.byte	0x00, 0xf0, 0xa1, 0x04


	//----- nvinfo : EIATTR_SPARSE_MMA_MASK
	.align		4
.L_2729:
        /*0018*/ 	.byte	0x03, 0x50
        /*001a*/ 	.short	0x0000


	//----- nvinfo : EIATTR_MAXREG_COUNT
	.align		4
        /*001c*/ 	.byte	0x03, 0x1b
        /*001e*/ 	.short	0x00ff


	//----- nvinfo : EIATTR_NUM_BARRIERS
	.align		4
        /*0020*/ 	.byte	0x02, 0x4c
        /*0022*/ 	.byte	0x01
	.zero		1


	//----- nvinfo : EIATTR_MERCURY_ISA_VERSION
	.align		4
        /*0024*/ 	.byte	0x03, 0x5f
        /*0026*/ 	.short	0x0101


	//----- nvinfo : EIATTR_COOP_GROUP_MASK_REGIDS
	.align		4
        /*0028*/ 	.byte	0x04, 0x29
        /*002a*/ 	.short	(.L_2731 - .L_2730)


	//   ....[0]....
.L_2730:
        /*002c*/ 	.word	0xffffffff


	//   ....[1]....
        /*0030*/ 	.word	0xffffffff


	//   ....[2]....
        /*0034*/ 	.word	0xffffffff


	//   ....[3]....
        /*0038*/ 	.word	0xffffffff


	//   ....[4]....
        /*003c*/ 	.word	0xffffffff


	//   ....[5]....
        /*0040*/ 	.word	0xffffffff


	//   ....[6]....
        /*0044*/ 	.word	0xffffffff


	//   ....[7]....
        /*0048*/ 	.word	0xffffffff


	//   ....[8]....
        /*004c*/ 	.word	0xffffffff


	//   ....[9]....
        /*0050*/ 	.word	0xffffffff


	//----- nvinfo : EIATTR_COOP_GROUP_INSTR_OFFSETS
	.align		4
.L_2731:
        /*0054*/ 	.byte	0x04, 0x28
        /*0056*/ 	.short	(.L_2733 - .L_2732)


	//   ....[0]....
.L_2732:
        /*0058*/ 	.word	0x00001b70


	//   ....[1]....
        /*005c*/ 	.word	0x00001b90


	//   ....[2]....
        /*0060*/ 	.word	0x00001bd0


	//   ....[3]....
        /*0064*/ 	.word	0x00001be0


	//   ....[4]....
        /*0068*/ 	.word	0x00001c20


	//   ....[5]....
        /*006c*/ 	.word	0x00001c30


	//   ....[6]....
        /*0070*/ 	.word	0x00001c60


	//   ....[7]....
        /*0074*/ 	.word	0x00001c70


	//   ....[8]....
        /*0078*/ 	.word	0x00001ca0


	//   ....[9]....
        /*007c*/ 	.word	0x00001cb0


	//----- nvinfo : EIATTR_VRC_CTA_INIT_COUNT
	.align		4
.L_2733:
        /*0080*/ 	.byte	0x02, 0x4a
	.zero		1
	.zero		1


	//----- nvinfo : EIATTR_EXIT_INSTR_OFFSETS
	.align		4
        /*0084*/ 	.byte	0x04, 0x1c
        /*0086*/ 	.short	(.L_2735 - .L_2734)


	//   ....[0]....
.L_2734:
        /*0088*/ 	.word	0x00006f70


	//   ....[1]....
        /*008c*/ 	.word	0x00007040


	//----- nvinfo : EIATTR_MAX_THREADS
	.align		4
.L_2735:
        /*0090*/ 	.byte	0x04, 0x05
        /*0092*/ 	.short	(.L_2737 - .L_2736)
.L_2736:
        /*0094*/ 	.word	0x00000100
        /*0098*/ 	.word	0x00000001
        /*009c*/ 	.word	0x00000001


	//----- nvinfo : EIATTR_CRS_STACK_SIZE
	.align		4
.L_2737:
        /*00a0*/ 	.byte	0x04, 0x1e
        /*00a2*/ 	.short	(.L_2739 - .L_2738)
.L_2738:
        /*00a4*/ 	.word	0x00000000


	//----- nvinfo : EIATTR_CBANK_PARAM_SIZE
	.align		4
.L_2739:
        /*00a8*/ 	.byte	0x03, 0x19
        /*00aa*/ 	.short	0x0128


	//----- nvinfo : EIATTR_PARAM_CBANK
	.align		4
        /*00ac*/ 	.byte	0x04, 0x0a
        /*00ae*/ 	.short	(.L_2741 - .L_2740)
	.align		4
.L_2740:
        /*00b0*/ 	.word	index@(.nv.constant0._ZN10layer_norm13ln_bwd_kernelINS_13Kernel_traitsIf13__nv_bfloat16fS2_fjLj6144ELj1ELj1ELj8ELj16ENS_18Kernel_traits_baseILj6144EfS2_fS2_fjLj256EEEEELb0ELb1ELb1ELb0EEEvNS_9BwdParamsE)
        /*00b4*/ 	.short	0x0380
        /*00b6*/ 	.short	0x0128


	//----- nvinfo : EIATTR_SW_WAR
	.align		4
.L_2741:
        /*00b8*/ 	.byte	0x04, 0x36
        /*00ba*/ 	.short	(.L_2743 - .L_2742)
.L_2742:
        /*00bc*/ 	.word	0x00000008
.L_2743:


//--------------------- .nv.info._ZN10layer_norm13ln_bwd_kernelINS_13Kernel_traitsIf13__nv_bfloat16fS2_fjLj6144ELj1ELj1ELj8ELj16ENS_18Kernel_traits_baseILj6144EfS2_fS2_fjLj256EEEEELb0ELb1ELb1ELb1EEEvNS_9BwdParamsE --------------------------
	.section	.nv.info._ZN10layer_norm13ln_bwd_kernelINS_13Kernel_traitsIf13__nv_bfloat16fS2_fjLj6144ELj1ELj1ELj8ELj16ENS_18Kernel_traits_baseILj6144EfS2_fS2_fjLj256EEEEELb0ELb1ELb1ELb1EEEvNS_9BwdParamsE,"",@"SHT_CUDA_INFO"
	.sectionflags	@""
	.align	4


	//----- nvinfo : EIATTR_CUDA_API_VERSION
	.align		4
        /*0000*/ 	.byte	0x04, 0x37
        /*0002*/ 	.short	(.L_2745 - .L_2744)
.L_2744:
        /*0004*/ 	.word	0x00000082


	//----- nvinfo : EIATTR_KPARAM_INFO
	.align		4
.L_2745:
        /*0008*/ 	.byte	0x04, 0x17
        /*000a*/ 	.short	(.L_2747 - .L_2746)
.L_2746:
        /*000c*/ 	.word	0x00000000
        /*0010*/ 	.short	0x0000
        /*0012*/ 	.short	0x0000
        /*0014*/ 	.byte	0x00, 0xf0, 0xa1, 0x04


	//----- nvinfo : EIATTR_SPARSE_MMA_MASK
	.align		4
.L_2747:
        /*0018*/ 	.byte	0x03, 0x50
        /*001a*/ 	.short	0x0000


	//----- nvinfo : EIATTR_MAXREG_COUNT
	.align		4
        /*001c*/ 	.byte	0x03, 0x1b
        /*001e*/ 	.short	0x00ff


	//----- nvinfo : EIATTR_NUM_BARRIERS
	.align		4
        /*0020*/ 	.byte	0x02, 0x4c
        /*0022*/ 	.byte	0x01
	.zero		1


	//----- nvinfo : EIATTR_MERCURY_ISA_VERSION
	.align		4
        /*0024*/ 	.byte	0x03, 0x5f
        /*0026*/ 	.short	0x0101


	//----- nvinfo : EIATTR_COOP_GROUP_MASK_REGIDS
	.align		4
        /*0028*/ 	.byte	0x04, 0x29
        /*002a*/ 	.short	(.L_2749 - .L_2748)


	//   ....[0]....
.L_2748:
        /*002c*/ 	.word	0xffffffff


	//   ....[1]....
        /*0030*/ 	.word	0xffffffff


	//   ....[2]....
        /*0034*/ 	.word	0xffffffff


	//   ....[3]....
        /*0038*/ 	.word	0xffffffff


	//   ....[4]....
        /*003c*/ 	.word	0xffffffff


	//   ....[5]....
        /*0040*/ 	.word	0xffffffff


	//   ....[6]....
        /*0044*/ 	.word	0xffffffff


	//   ....[7]....
        /*0048*/ 	.word	0xffffffff


	//   ....[8]....
        /*004c*/ 	.word	0xffffffff


	//   ....[9]....
        /*0050*/ 	.word	0xffffffff


	//----- nvinfo : EIATTR_COOP_GROUP_INSTR_OFFSETS
	.align		4
.L_2749:
        /*0054*/ 	.byte	0x04, 0x28
        /*0056*/ 	.short	(.L_2751 - .L_2750)


	//   ....[0]....
.L_2750:
        /*0058*/ 	.word	0x00001640


	//   ....[1]....
        /*005c*/ 	.word	0x00001680


	//   ....[2]....
        /*0060*/ 	.word	0x000016e0


	//   ....[3]....
        /*0064*/ 	.word	0x000016f0


	//   ....[4]....
        /*0068*/ 	.word	0x00001720


	//   ....[5]....
        /*006c*/ 	.word	0x00001730


	//   ....[6]....
        /*0070*/ 	.word	0x00001770


	//   ....[7]....
        /*0074*/ 	.word	0x00001780


	//   ....[8]....
        /*0078*/ 	.word	0x000017e0


	//   ....[9]....
        /*007c*/ 	.word	0x00001800


	//----- nvinfo : EIATTR_VRC_CTA_INIT_COUNT
	.align		4
.L_2751:
        /*0080*/ 	.byte	0x02, 0x4a
	.zero		1
	.zero		1


	//----- nvinfo : EIATTR_EXIT_INSTR_OFFSETS
	.align		4
        /*0084*/ 	.byte	0x04, 0x1c
        /*0086*/ 	.short	(.L_2753 - .L_2752)


	//   ....[0]....
.L_2752:
        /*0088*/ 	.word	0x000068d0


	//----- nvinfo : EIATTR_MAX_THREADS
	.align		4
.L_2753:
        /*008c*/ 	.byte	0x04, 0x05
        /*008e*/ 	.short	(.L_2755 - .L_2754)
.L_2754:
        /*0090*/ 	.word	0x00000100
        /*0094*/ 	.word	0x00000001
        /*0098*/ 	.word	0x00000001


	//----- nvinfo : EIATTR_CRS_STACK_SIZE
	.align		4
.L_2755:
        /*009c*/ 	.byte	0x04, 0x1e
        /*009e*/ 	.short	(.L_2757 - .L_2756)
.L_2756:
        /*00a0*/ 	.word	0x00000000


	//----- nvinfo : EIATTR_CBANK_PARAM_SIZE
	.align		4
.L_2757:
        /*00a4*/ 	.byte	0x03, 0x19
        /*00a6*/ 	.short	0x0128


	//----- nvinfo : EIATTR_PARAM_CBANK
	.align		4
        /*00a8*/ 	.byte	0x04, 0x0a
        /*00aa*/ 	.short	(.L_2759 - .L_2758)
	.align		4
.L_2758:
        /*00ac*/ 	.word	index@(.nv.constant0._ZN10layer_norm13ln_bwd_kernelINS_13Kernel_traitsIf13__nv_bfloat16fS2_fjLj6144ELj1ELj1ELj8ELj16ENS_18Kernel_traits_baseILj6144EfS2_fS2_fjLj256EEEEELb0ELb1ELb1ELb1EEEvNS_9BwdParamsE)
        /*00b0*/ 	.short	0x0380
        /*00b2*/ 	.short	0x0128


	//----- nvinfo : EIATTR_SW_WAR
	.align		4
.L_2759:
        /*00b4*/ 	.byte	0x04, 0x36
        /*00b6*/ 	.short	(.L_2761 - .L_2760)
.L_2760:
        /*00b8*/ 	.word	0x00000008
.L_2761:


//--------------------- .nv.info._ZN10layer_norm13ln_bwd_kernelINS_13Kernel_traitsIf13__nv_bfloat16fS2_fjLj6144ELj1ELj1ELj8ELj16ENS_18Kernel_traits_baseILj6144EfS2_fS2_fjLj256EEEEELb1ELb0ELb0ELb0EEEvNS_9BwdParamsE --------------------------
	.section	.nv.info._ZN10layer_norm13ln_bwd_kernelINS_13Kernel_traitsIf13__nv_bfloat16fS2_fjLj6144ELj1ELj1ELj8ELj16ENS_18Kernel_traits_baseILj6144EfS2_fS2_fjLj256EEEEELb1ELb0ELb0ELb0EEEvNS_9BwdParamsE,"",@"SHT_CUDA_INFO"
	.sectionflags	@""
	.align	4


	//----- nvinfo : EIATTR_CUDA_API_VERSION
	.align		4
        /*0000*/ 	.byte	0x04, 0x37
        /*0002*/ 	.short	(.L_2763 - .L_2762)
.L_2762:
        /*0004*/ 	.word	0x00000082


	//----- nvinfo : EIATTR_KPARAM_INFO
	.align		4
.L_2763:
        /*0008*/ 	.byte	0x04, 0x17
        /*000a*/ 	.short	(.L_2765 - .L_2764)
.L_2764:
        /*000c*/ 	.word	0x00000000
        /*0010*/ 	.short	0x0000
        /*0012*/ 	.short	0x0000
        /*0014*/ 	.byte	0x00, 0xf0, 0xa1, 0x04


	//----- nvinfo : EIATTR_SPARSE_MMA_MASK
	.align		4
.L_2765:
        /*0018*/ 	.byte	0x03, 0x50
        /*001a*/ 	.short	0x0000


	//----- nvinfo : EIATTR_MAXREG_COUNT
	.align		4
        /*001c*/ 	.byte	0x03, 0x1b
        /*001e*/ 	.short	0x00ff


	//----- nvinfo : EIATTR_NUM_BARRIERS
	.align		4
        /*0020*/ 	.byte	0x02, 0x4c
        /*0022*/ 	.byte	0x01
	.zero		1


	//----- nvinfo : EIATTR_MERCURY_ISA_VERSION
	.align		4
        /*0024*/ 	.byte	0x03, 0x5f
        /*0026*/ 	.short	0x0101


	//----- nvinfo : EIATTR_COOP_GROUP_MASK_REGIDS
	.align		4
        /*0028*/ 	.byte	0x04, 0x29
        /*002a*/ 	.short	(.L_2767 - .L_2766)


	//   ....[0]....
.L_2766:
        /*002c*/ 	.word	0xffffffff


	//   ....[1]....
        /*0030*/ 	.word	0xffffffff


	//   ....[2]....
        /*0034*/ 	.word	0xffffffff


	//   ....[3]....
        /*0038*/ 	.word	0xffffffff


	//   ....[4]....
        /*003c*/ 	.word	0xffffffff


	//   ....[5]....
        /*0040*/ 	.word	0xffffffff


	//   ....[6]....
        /*0044*/ 	.word	0xffffffff


	//   ....[7]....
        /*0048*/ 	.word	0xffffffff


	//   ....[8]....
        /*004c*/ 	.word	0xffffffff


	//   ....[9]....
        /*0050*/ 	.word	0xffffffff


	//----- nvinfo : EIATTR_COOP_GROUP_INSTR_OFFSETS
	.align		4
.L_2767:
        /*0054*/ 	.byte	0x04, 0x28
        /*0056*/ 	.short	(.L_2769 - .L_2768)


	//   ....[0]....
.L_2768:
        /*0058*/ 	.word	0x00001760


	//   ....[1]....
        /*005c*/ 	.word	0x00001790


	//   ....[2]....
        /*0060*/ 	.word	0x000017c0


	//   ....[3]....
        /*0064*/ 	.word	0x000017d0


	//   ....[4]....
        /*0068*/ 	.word	0x00001800


	//   ....[5]....
        /*006c*/ 	.word	0x00001810


	//   ....[6]....
        /*0070*/ 	.word	0x00001840


	//   ....[7]....
        /*0074*/ 	.word	0x00001850


	//   ....[8]....
        /*0078*/ 	.word	0x00001880


	//   ....[9]....
        /*007c*/ 	.word	0x00001890


	//----- nvinfo : EIATTR_VRC_CTA_INIT_COUNT
	.align		4
.L_2769:
        /*0080*/ 	.byte	0x02, 0x4a
	.zero		1
	.zero		1


	//----- nvinfo : EIATTR_EXIT_INSTR_OFFSETS
	.align		4
        /*0084*/ 	.byte	0x04, 0x1c
        /*0086*/ 	.short	(.L_2771 - .L_2770)


	//   ....[0]....
.L_2770:
        /*0088*/ 	.word	0x000050c0


	//   ....[1]....
        /*008c*/ 	.word	0x00005160


	//----- nvinfo : EIATTR_MAX_THREADS
	.align		4
.L_2771:
        /*0090*/ 	.byte	0x04, 0x05
        /*0092*/ 	.short	(.L_2773 - .L_2772)
.L_2772:
        /*0094*/ 	.word	0x00000100
        /*0098*/ 	.word	0x00000001
        /*009c*/ 	.word	0x00000001


	//----- nvinfo : EIATTR_CRS_STACK_SIZE
	.align		4
.L_2773:
        /*00a0*/ 	.byte	0x04, 0x1e
        /*00a2*/ 	.short	(.L_2775 - .L_2774)
.L_2774:
        /*00a4*/ 	.word	0x00000000


	//----- nvinfo : EIATTR_CBANK_PARAM_SIZE
	.align		4
.L_2775:
        /*00a8*/ 	.byte	0x03, 0x19
        /*00aa*/ 	.short	0x0128


	//----- nvinfo : EIATTR_PARAM_CBANK
	.align		4
        /*00ac*/ 	.byte	0x04, 0x0a
        /*00ae*/ 	.short	(.L_2777 - .L_2776)
	.align		4
.L_2776:
        /*00b0*/ 	.word	index@(.nv.constant0._ZN10layer_norm13ln_bwd_kernelINS_13Kernel_traitsIf13__nv_bfloat16fS2_fjLj6144ELj1ELj1ELj8ELj16ENS_18Kernel_traits_baseILj6144EfS2_fS2_fjLj256EEEEELb1ELb0ELb0ELb0EEEvNS_9BwdParamsE)
        /*00b4*/ 	.short	0x0380
        /*00b6*/ 	.short	0x0128


	//----- nvinfo : EIATTR_SW_WAR
	.align		4
.L_2777:
        /*00b8*/ 	.byte	0x04, 0x36
        /*00ba*/ 	.short	(.L_2779 - .L_2778)
.L_2778:
        /*00bc*/ 	.word	0x00000008
.L_2779:


//--------------------- .nv.info._ZN10layer_norm13ln_bwd_kernelINS_13Kernel_traitsIf13__nv_bfloat16fS2_fjLj6144ELj1ELj1ELj8ELj16ENS_18Kernel_traits_baseILj6144EfS2_fS2_fjLj256EEEEELb1ELb0ELb0ELb1EEEvNS_9BwdParamsE --------------------------
	.section	.nv.info._ZN10layer_norm13ln_bwd_kernelINS_13Kernel_traitsIf13__nv_bfloat16fS2_fjLj6144ELj1ELj1ELj8ELj16ENS_18Kernel_traits_baseILj6144EfS2_fS2_fjLj256EEEEELb1ELb0ELb0ELb1EEEvNS_9BwdParamsE,"",@"SHT_CUDA_INFO"
	.sectionflags	@""
	.align	4


	//----- nvinfo : EIATTR_CUDA_API_VERSION
	.align		4
        /*0000*/ 	.byte	0x04, 0x37
        /*0002*/ 	.short	(.L_2781 - .L_2780)
.L_2780:
        /*0004*/ 	.word	0x00000082


	//----- nvinfo : EIATTR_KPARAM_INFO
	.align		4
.L_2781:
        /*0008*/ 	.byte	0x04, 0x17
        /*000a*/ 	.short	(.L_2783 - .L_2782)
.L_2782:
        /*000c*/ 	.word	0x00000000
        /*0010*/ 	.short	0x0000
        /*0012*/ 	.short	0x0000
        /*0014*/ 	.byte	0x00, 0xf0, 0xa1, 0x04


	//----- nvinfo : EIATTR_SPARSE_MMA_MASK
	.align		4
.L_2783:
        /*0018*/ 	.byte	0x03, 0x50
        /*001a*/ 	.short	0x0000


	//----- nvinfo : EIATTR_MAXREG_COUNT
	.align		4
        /*001c*/ 	.byte	0x03, 0x1b
        /*001e*/ 	.short	0x00ff


	//----- nvinfo : EIATTR_NUM_BARRIERS
	.align		4
        /*0020*/ 	.byte	0x02, 0x4c
        /*0022*/ 	.byte	0x01
	.zero		1


	//----- nvinfo : EIATTR_MERCURY_ISA_VERSION
	.align		4
        /*0024*/ 	.byte	0x03, 0x5f
        /*0026*/ 	.short	0x0101


	//----- nvinfo : EIATTR_COOP_GROUP_MASK_REGIDS
	.align		4
        /*0028*/ 	.byte	0x04, 0x29
        /*002a*/ 	.short	(.L_2785 - .L_2784)


	//   ....[0]....
.L_2784:
        /*002c*/ 	.word	0xffffffff


	//   ....[1]....
        /*0030*/ 	.word	0xffffffff


	//   ....[2]....
        /*0034*/ 	.word	0xffffffff


	//   ....[3]....
        /*0038*/ 	.word	0xffffffff


	//   ....[4]....
        /*003c*/ 	.word	0xffffffff


	//   ....[5]....
        /*0040*/ 	.word	0xffffffff


	//   ....[6]....
        /*0044*/ 	.word	0xffffffff


	//   ....[7]....
        /*0048*/ 	.word	0xffffffff


	//   ....[8]....
        /*004c*/ 	.word	0xffffffff


	//   ....[9]....
        /*0050*/ 	.word	0xffffffff


	//----- nvinfo : EIATTR_COOP_GROUP_INSTR_OFFSETS
	.align		4
.L_2785:
        /*0054*/ 	.byte	0x04, 0x28
        /*0056*/ 	.short	(.L_2787 - .L_2786)


	//   ....[0]....
.L_2786:
        /*0058*/ 	.word	0x00001160


	//   ....[1]....
        /*005c*/ 	.word	0x00001170


	//   ....[2]....
        /*0060*/ 	.word	0x000011a0


	//   ....[3]....
        /*0064*/ 	.word	0x000011b0


	//   ....[4]....
        /*0068*/ 	.word	0x00001210


	//   ....[5]....
        /*006c*/ 	.word	0x00001220


	//   ....[6]....
        /*0070*/ 	.word	0x00001260


	//   ....[7]....
        /*0074*/ 	.word	0x00001270


	//   ....[8]....
        /*0078*/ 	.word	0x000012d0


	//   ....[9]....
        /*007c*/ 	.word	0x000012e0


	//----- nvinfo : EIATTR_VRC_CTA_INIT_COUNT
	.align		4
.L_2787:
        /*0080*/ 	.byte	0x02, 0x4a
	.zero		1
	.zero		1


	//----- nvinfo : EIATTR_EXIT_INSTR_OFFSETS
	.align		4
        /*0084*/ 	.byte	0x04, 0x1c
        /*0086*/ 	.short	(.L_2789 - .L_2788)


	//   ....[0]....
.L_2788:
        /*0088*/ 	.word	0x00004ec0


	//----- nvinfo : EIATTR_MAX_THREADS
	.align		4
.L_2789:
        /*008c*/ 	.byte	0x04, 0x05
        /*008e*/ 	.short	(.L_2791 - .L_2790)
.L_2790:
        /*0090*/ 	.word	0x00000100
        /*0094*/ 	.word	0x00000001
        /*0098*/ 	.word	0x00000001


	//----- nvinfo : EIATTR_CBANK_PARAM_SIZE
	.align		4
.L_2791:
        /*009c*/ 	.byte	0x03, 0x19
        /*009e*/ 	.short	0x0128


	//----- nvinfo : EIATTR_PARAM_CBANK
	.align		4
        /*00a0*/ 	.byte	0x04, 0x0a
        /*00a2*/ 	.short	(.L_2793 - .L_2792)
	.align		4
.L_2792:
        /*00a4*/ 	.word	index@(.nv.constant0._ZN10layer_norm13ln_bwd_kernelINS_13Kernel_traitsIf13__nv_bfloat16fS2_fjLj6144ELj1ELj1ELj8ELj16ENS_18Kernel_traits_baseILj6144EfS2_fS2_fjLj256EEEEELb1ELb0ELb0ELb1EEEvNS_9BwdParamsE)
        /*00a8*/ 	.short	0x0380
        /*00aa*/ 	.short	0x0128


	//----- nvinfo : EIATTR_SW_WAR
	.align		4
.L_2793:
        /*00ac*/ 	.byte	0x04, 0x36
        /*00ae*/ 	.short	(.L_2795 - .L_2794)
.L_2794:
        /*00b0*/ 	.word	0x00000008
.L_2795:


//--------------------- .nv.info._ZN10layer_norm22ln_bwd_finalize_kernelINS_22Kernel_traits_finalizeILj6144Ef13__nv_bfloat16fS2_fjLb0ELj1024ELj4ENS_18Kernel_traits_baseILj6144EfS2_fS2_fjLj1024EEEEELb0ELb0EEEvNS_9BwdParamsE --------------------------
	.section	.nv.info._ZN10layer_norm22ln_bwd_finalize_kernelINS_22Kernel_traits_finalizeILj6144Ef13__nv_bfloat16fS2_fjLb0ELj1024ELj4ENS_18Kernel_traits_baseILj6144EfS2_fS2_fjLj1024EEEEELb0ELb0EEEvNS_9BwdParamsE,"",@"SHT_CUDA_INFO"
	.sectionflags	@""
	.align	4


	//----- nvinfo : EIATTR_CUDA_API_VERSION
	.align		4
        /*0000*/ 	.byte	0x04, 0x37
        /*0002*/ 	.short	(.L_2797 - .L_2796)
.L_2796:
        /*0004*/ 	.word	0x00000082


	//----- nvinfo : EIATTR_KPARAM_INFO
	.align		4
.L_2797:
        /*0008*/ 	.byte	0x04, 0x17
        /*000a*/ 	.short	(.L_2799 - .L_2798)
.L_2798:
        /*000c*/ 	.word	0x00000000
        /*0010*/ 	.short	0x0000
        /*0012*/ 	.short	0x0000
        /*0014*/ 	.byte	0x00, 0xf0, 0xa1, 0x04


	//----- nvinfo : EIATTR_SPARSE_MMA_MASK
	.align		4
.L_2799:
        /*0018*/ 	.byte	0x03, 0x50
        /*001a*/ 	.short	0x0000


	//----- nvinfo : EIATTR_MAXREG_COUNT
	.align		4
        /*001c*/ 	.byte	0x03, 0x1b
        /*001e*/ 	.short	0x0040


	//----- nvinfo : EIATTR_NUM_BARRIERS
	.align		4
        /*0020*/ 	.byte	0x02, 0x4c
        /*0022*/ 	.byte	0x01
	.zero		1


	//----- nvinfo : EIATTR_MERCURY_ISA_VERSION
	.align		4
        /*0024*/ 	.byte	0x03, 0x5f
        /*0026*/ 	.short	0x0101


	//----- nvinfo : EIATTR_COOP_GROUP_MASK_REGIDS
	.align		4
        /*0028*/ 	.byte	0x04, 0x29
        /*002a*/ 	.short	(.L_2801 - .L_2800)


	//   ....[0]....
.L_2800:
        /*002c*/ 	.word	0xffffffff


	//   ....[1]....
        /*0030*/ 	.word	0xffffffff


	//   ....[2]....
        /*0034*/ 	.word	0xffffffff


	//   ....[3]....
        /*0038*/ 	.word	0xffffffff


	//   ....[4]....
        /*003c*/ 	.word	0xffffffff


	//   ....[5]....
        /*0040*/ 	.word	0xffffffff


	//   ....[6]....
        /*0044*/ 	.word	0xffffffff


	//   ....[7]....
        /*0048*/ 	.word	0xffffffff


	//   ....[8]....
        /*004c*/ 	.word	0xffffffff


	//   ....[9]....
        /*0050*/ 	.word	0xffffffff


	//----- nvinfo : EIATTR_COOP_GROUP_INSTR_OFFSETS
	.align		4
.L_2801:
        /*0054*/ 	.byte	0x04, 0x28
        /*0056*/ 	.short	(.L_2803 - .L_2802)


	//   ....[0]....
.L_2802:
        /*0058*/ 	.word	0x00001550


	//   ....[1]....
        /*005c*/ 	.word	0x00001560


	//   ....[2]....
        /*0060*/ 	.word	0x00001590


	//   ....[3]....
        /*0064*/ 	.word	0x000015a0


	//   ....[4]....
        /*0068*/ 	.word	0x000015d0


	//   ....[5]....
        /*006c*/ 	.word	0x000015e0


	//   ....[6]....
        /*0070*/ 	.word	0x00001610


	//   ....[7]....
        /*0074*/ 	.word	0x00001630


	//   ....[8]....
        /*0078*/ 	.word	0x00001680


	//   ....[9]....
        /*007c*/ 	.word	0x00001690


	//----- nvinfo : EIATTR_VRC_CTA_INIT_COUNT
	.align		4
.L_2803:
        /*0080*/ 	.byte	0x02, 0x4a
	.zero		1
	.zero		1


	//----- nvinfo : EIATTR_EXIT_INSTR_OFFSETS
	.align		4
        /*0084*/ 	.byte	0x04, 0x1c
        /*0086*/ 	.short	(.L_2805 - .L_2804)


	//   ....[0]....
.L_2804:
        /*0088*/ 	.word	0x00000060


	//   ....[1]....
        /*008c*/ 	.word	0x000016f0


	//   ....[2]....
        /*0090*/ 	.word	0x00001720


	//   ....[3]....
        /*0094*/ 	.word	0x000017c0


	//----- nvinfo : EIATTR_MAX_THREADS
	.align		4
.L_2805:
        /*0098*/ 	.byte	0x04, 0x05
        /*009a*/ 	.short	(.L_2807 - .L_2806)
.L_2806:
        /*009c*/ 	.word	0x00000400
        /*00a0*/ 	.word	0x00000001
        /*00a4*/ 	.word	0x00000001


	//----- nvinfo : EIATTR_CRS_STACK_SIZE
	.align		4
.L_2807:
        /*00a8*/ 	.byte	0x04, 0x1e
        /*00aa*/ 	.short	(.L_2809 - .L_2808)
.L_2808:
        /*00ac*/ 	.word	0x00000000


	//----- nvinfo : EIATTR_CBANK_PARAM_SIZE
	.align		4
.L_2809:
        /*00b0*/ 	.byte	0x03, 0x19
        /*00b2*/ 	.short	0x0128


	//----- nvinfo : EIATTR_PARAM_CBANK
	.align		4
        /*00b4*/ 	.byte	0x04, 0x0a
        /*00b6*/ 	.short	(.L_2811 - .L_2810)
	.align		4
.L_2810:
        /*00b8*/ 	.word	index@(.nv.constant0._ZN10layer_norm22ln_bwd_finalize_kernelINS_22Kernel_traits_finalizeILj6144Ef13__nv_bfloat16fS2_fjLb0ELj1024ELj4ENS_18Kernel_traits_baseILj6144EfS2_fS2_fjLj1024EEEEELb0ELb0EEEvNS_9BwdParamsE)
        /*00bc*/ 	.short	0x0380
        /*00be*/ 	.short	0x0128


	//----- nvinfo : EIATTR_SW_WAR
	.align		4
.L_2811:
        /*00c0*/ 	.byte	0x04, 0x36
        /*00c2*/ 	.short	(.L_2813 - .L_2812)
.L_2812:
        /*00c4*/ 	.word	0x00000008
.L_2813:


//--------------------- .nv.info._ZN10layer_norm13ln_bwd_kernelINS_13Kernel_traitsIf13__nv_bfloat16fS2_fjLj6144ELj1ELj1ELj8ELj16ENS_18Kernel_traits_baseILj6144EfS2_fS2_fjLj256EEEEELb1ELb0ELb1ELb0EEEvNS_9BwdParamsE --------------------------
	.section	.nv.info._ZN10layer_norm13ln_bwd_kernelINS_13Kernel_traitsIf13__nv_bfloat16fS2_fjLj6144ELj1ELj1ELj8ELj16ENS_18Kernel_traits_baseILj6144EfS2_fS2_fjLj256EEEEELb1ELb0ELb1ELb0EEEvNS_9BwdParamsE,"",@"SHT_CUDA_INFO"
	.sectionflags	@""
	.align	4


	//----- nvinfo : EIATTR_CUDA_API_VERSION
	.align		4
        /*0000*/ 	.byte	0x04, 0x37
        /*0002*/ 	.short	(.L_2815 - .L_2814)
.L_2814:
        /*0004*/ 	.word	0x00000082


	//----- nvinfo : EIATTR_KPARAM_INFO
	.align		4
.L_2815:
        /*0008*/ 	.byte	0x04, 0x17
        /*000a*/ 	.short	(.L_2817 - .L_2816)
.L_2816:
        /*000c*/ 	.word	0x00000000
        /*0010*/ 	.short	0x0000
        /*0012*/ 	.short	0x0000
        /*0014*/ 	.byte	0x00, 0xf0, 0xa1, 0x04


	//----- nvinfo : EIATTR_SPARSE_MMA_MASK
	.align		4
.L_2817:
        /*0018*/ 	.byte	0x03, 0x50
        /*001a*/ 	.short	0x0000


	//----- nvinfo : EIATTR_MAXREG_COUNT
	.align		4
        /*001c*/ 	.byte	0x03, 0x1b
        /*001e*/ 	.short	0x00ff


	//----- nvinfo : EIATTR_NUM_BARRIERS
	.align		4
        /*0020*/ 	.byte	0x02, 0x4c
        /*0022*/ 	.byte	0x01
	.zero		1


	//----- nvinfo : EIATTR_MERCURY_ISA_VERSION
	.align		4
        /*0024*/ 	.byte	0x03, 0x5f
        /*0026*/ 	.short	0x0101


	//----- nvinfo : EIATTR_COOP_GROUP_MASK_REGIDS
	.align		4
        /*0028*/ 	.byte	0x04, 0x29
        /*002a*/ 	.short	(.L_2819 - .L_2818)


	//   ....[0]....
.L_2818:
        /*002c*/ 	.word	0xffffffff


	//   ....[1]....
        /*0030*/ 	.word	0xffffffff


	//   ....[2]....
        /*0034*/ 	.word	0xffffffff


	//   ....[3]....
        /*0038*/ 	.word	0xffffffff


	//   ....[4]....
        /*003c*/ 	.word	0xffffffff


	//   ....[5]....
        /*0040*/ 	.word	0xffffffff


	//   ....[6]....
        /*0044*/ 	.word	0xffffffff


	//   ....[7]....
        /*0048*/ 	.word	0xffffffff


	//   ....[8]....
        /*004c*/ 	.word	0xffffffff


	//   ....[9]....
        /*0050*/ 	.word	0xffffffff


	//----- nvinfo : EIATTR_COOP_GROUP_INSTR_OFFSETS
	.align		4
.L_2819:
        /*0054*/ 	.byte	0x04, 0x28
        /*0056*/ 	.short	(.L_2821 - .L_2820)


	//   ....[0]....
.L_2820:
        /*0058*/ 	.word	0x00001cb0


	//   ....[1]....
        /*005c*/ 	.word	0x00001ce0


	//   ....[2]....
        /*0060*/ 	.word	0x00001d10


	//   ....[3]....
        /*0064*/ 	.word	0x00001d20


	//   ....[4]....
        /*0068*/ 	.word	0x00001d50


	//   ....[5]....
        /*006c*/ 	.word	0x00001d60


	//   ....[6]....
        /*0070*/ 	.word	0x00001d90


	//   ....[7]....
        /*0074*/ 	.word	0x00001da0


	//   ....[8]....
        /*0078*/ 	.word	0x00001dd0


	//   ....[9]....
        /*007c*/ 	.word	0x00001de0


	//----- nvinfo : EIATTR_VRC_CTA_INIT_COUNT
	.align		4
.L_2821:
        /*0080*/ 	.byte	0x02, 0x4a
	.zero		1
	.zero		1


	//----- nvinfo : EIATTR_EXIT_INSTR_OFFSETS
	.align		4
        /*0084*/ 	.byte	0x04, 0x1c
        /*0086*/ 	.short	(.L_2823 - .L_2822)


	//   ....[0]....
.L_2822:
        /*0088*/ 	.word	0x000073a0


	//   ....[1]....
        /*008c*/ 	.word	0x00007440


	//----- nvinfo : EIATTR_MAX_THREADS
	.align		4
.L_2823:
        /*0090*/ 	.byte	0x04, 0x05
        /*0092*/ 	.short	(.L_2825 - .L_2824)
.L_2824:
        /*0094*/ 	.word	0x00000100
        /*0098*/ 	.word	0x00000001
        /*009c*/ 	.word	0x00000001


	//----- nvinfo : EIATTR_CRS_STACK_SIZE
	.align		4
.L_2825:
        /*00a0*/ 	.byte	0x04, 0x1e
        /*00a2*/ 	.short	(.L_2827 - .L_2826)
.L_2826:
        /*00a4*/ 	.word	0x00000000


	//----- nvinfo : EIATTR_CBANK_PARAM_SIZE
	.align		4
.L_2827:
        /*00a8*/ 	.byte	0x03, 0x19
        /*00aa*/ 	.short	0x0128


	//----- nvinfo : EIATTR_PARAM_CBANK
	.align		4
        /*00ac*/ 	.byte	0x04, 0x0a
        /*00ae*/ 	.short	(.L_2829 - .L_2828)
	.align		4
.L_2828:
        /*00b0*/ 	.word	index@(.nv.constant0._ZN10layer_norm13ln_bwd_kernelINS_13Kernel_traitsIf13__nv_bfloat16fS2_fjLj6144ELj1ELj1ELj8ELj16ENS_18Kernel_traits_baseILj6144EfS2_fS2_fjLj256EEEEELb1ELb0ELb1ELb0EEEvNS_9BwdParamsE)
        /*00b4*/ 	.short	0x0380
        /*00b6*/ 	.short	0x0128


	//----- nvinfo : EIATTR_SW_WAR
	.align		4
.L_2829:
        /*00b8*/ 	.byte	0x04, 0x36
        /*00ba*/ 	.short	(.L_2831 - .L_2830)
.L_2830:
        /*00bc*/ 	.word	0x00000008
.L_2831:


//--------------------- .nv.info._ZN10layer_norm22ln_bwd_finalize_kernelINS_22Kernel_traits_finalizeILj6144Ef13__nv_bfloat16fS2_fjLb0ELj1024ELj4ENS_18Kernel_traits_baseILj6144EfS2_fS2_fjLj1024EEEEELb0ELb1EEEvNS_9BwdParamsE --------------------------
	.section	.nv.info._ZN10layer_norm22ln_bwd_finalize_kernelINS_22Kernel_traits_finalizeILj6144Ef13__nv_bfloat16fS2_fjLb0ELj1024ELj4ENS_18Kernel_traits_baseILj6144EfS2_fS2_fjLj1024EEEEELb0ELb1EEEvNS_9BwdParamsE,"",@"SHT_CUDA_INFO"
	.sectionflags	@""
	.align	4


	//----- nvinfo : EIATTR_CUDA_API_VERSION
	.align		4
        /*0000*/ 	.byte	0x04, 0x37
        /*0002*/ 	.short	(.L_2833 - .L_2832)
.L_2832:
        /*0004*/ 	.word	0x00000082


	//----- nvinfo : EIATTR_KPARAM_INFO
	.align		4
.L_2833:
        /*0008*/ 	.byte	0x04, 0x17
        /*000a*/ 	.short	(.L_2835 - .L_2834)
.L_2834:
        /*000c*/ 	.word	0x00000000
        /*0010*/ 	.short	0x0000
        /*0012*/ 	.short	0x0000
        /*0014*/ 	.byte	0x00, 0xf0, 0xa1, 0x04


	//----- nvinfo : EIATTR_SPARSE_MMA_MASK
	.align		4
.L_2835:
        /*0018*/ 	.byte	0x03, 0x50
        /*001a*/ 	.short	0x0000


	//----- nvinfo : EIATTR_MAXREG_COUNT
	.align		4
        /*001c*/ 	.byte	0x03, 0x1b
        /*001e*/ 	.short	0x0040


	//----- nvinfo : EIATTR_NUM_BARRIERS
	.align		4
        /*0020*/ 	.byte	0x02, 0x4c
        /*0022*/ 	.byte	0x01
	.zero		1


	//----- nvinfo : EIATTR_MERCURY_ISA_VERSION
	.align		4
        /*0024*/ 	.byte	0x03, 0x5f
        /*0026*/ 	.short	0x0101


	//----- nvinfo : EIATTR_COOP_GROUP_MASK_REGIDS
	.align		4
        /*0028*/ 	.byte	0x04, 0x29
        /*002a*/ 	.short	(.L_2837 - .L_2836)


	//   ....[0]....
.L_2836:
        /*002c*/ 	.word	0xffffffff


	//   ....[1]....
        /*0030*/ 	.word	0xffffffff


	//   ....[2]....
        /*0034*/ 	.word	0xffffffff


	//   ....[3]....
        /*0038*/ 	.word	0xffffffff


	//   ....[4]....
        /*003c*/ 	.word	0xffffffff


	//   ....[5]....
        /*0040*/ 	.word	0xffffffff


	//   ....[6]....
        /*0044*/ 	.word	0xffffffff


	//   ....[7]....
        /*0048*/ 	.word	0xffffffff


	//   ....[8]....
        /*004c*/ 	.word	0xffffffff


	//   ....[9]....
        /*0050*/ 	.word	0xffffffff


	//----- nvinfo : EIATTR_COOP_GROUP_INSTR_OFFSETS
	.align		4
.L_2837:
        /*0054*/ 	.byte	0x04, 0x28
        /*0056*/ 	.short	(.L_2839 - .L_2838)


	//   ....[0]....
.L_2838:
        /*0058*/ 	.word	0x00001560


	//   ....[1]....
        /*005c*/ 	.word	0x00001570


	//   ....[2]....
        /*0060*/ 	.word	0x000015a0


	//   ....[3]....
        /*0064*/ 	.word	0x000015b0


	//   ....[4]....
        /*0068*/ 	.word	0x000015e0


	//   ....[5]....
        /*006c*/ 	.word	0x000015f0


	//   ....[6]....
        /*0070*/ 	.word	0x00001620


	//   ....[7]....
        /*0074*/ 	.word	0x00001640


	//   ....[8]....
        /*0078*/ 	.word	0x00001670


	//   ....[9]....
        /*007c*/ 	.word	0x00001680


	//----- nvinfo : EIATTR_VRC_CTA_INIT_COUNT
	.align		4
.L_2839:
        /*0080*/ 	.byte	0x02, 0x4a
	.zero		1
	.zero		1


	//----- nvinfo : EIATTR_EXIT_INSTR_OFFSETS
	.align		4
        /*0084*/ 	.byte	0x04, 0x1c
        /*0086*/ 	.short	(.L_2841 - .L_2840)


	//   ....[0]....
.L_2840:
        /*0088*/ 	.word	0x00000060


	//   ....[1]....
        /*008c*/ 	.word	0x000016e0


	//   ....[2]....
        /*0090*/ 	.word	0x000017b0


	//----- nvinfo : EIATTR_MAX_THREADS
	.align		4
.L_2841:
        /*0094*/ 	.byte	0x04, 0x05
        /*0096*/ 	.short	(.L_2843 - .L_2842)
.L_2842:
        /*0098*/ 	.word	0x00000400
        /*009c*/ 	.word	0x00000001
        /*00a0*/ 	.word	0x00000001


	//----- nvinfo : EIATTR_CRS_STACK_SIZE
	.align		4
.L_2843:
        /*00a4*/ 	.byte	0x04, 0x1e
        /*00a6*/ 	.short	(.L_2845 - .L_2844)
.L_2844:
        /*00a8*/ 	.word	0x00000000


	//----- nvinfo : EIATTR_CBANK_PARAM_SIZE
	.align		4
.L_2845:
        /*00ac*/ 	.byte	0x03, 0x19
        /*00ae*/ 	.short	0x0128


	//----- nvinfo : EIATTR_PARAM_CBANK
	.align		4
        /*00b0*/ 	.byte	0x04, 0x0a
        /*00b2*/ 	.short	(.L_2847 - .L_2846)
	.align		4
.L_2846:
        /*00b4*/ 	.word	index@(.nv.constant0._ZN10layer_norm22ln_bwd_finalize_kernelINS_22Kernel_traits_finalizeILj6144Ef13__nv_bfloat16fS2_fjLb0ELj1024ELj4ENS_18Kernel_traits_baseILj6144EfS2_fS2_fjLj1024EEEEELb0ELb1EEEvNS_9BwdParamsE)
        /*00b8*/ 	.short	0x0380
        /*00ba*/ 	.short	0x0128


	//----- nvinfo : EIATTR_SW_WAR
	.align		4
.L_2847:
        /*00bc*/ 	.byte	0x04, 0x36
        /*00be*/ 	.short	(.L_2849 - .L_2848)
.L_2848:
        /*00c0*/ 	.word	0x00000008
.L_2849:


//--------------------- .nv.info._ZN10layer_norm13ln_bwd_kernelINS_13Kernel_traitsIf13__nv_bfloat16fS2_fjLj6144ELj1ELj1ELj8ELj16ENS_18Kernel_traits_baseILj6144EfS2_fS2_fjLj256EEEEELb1ELb0ELb1ELb1EEEvNS_9BwdParamsE --------------------------
	.section	.nv.info._ZN10layer_norm13ln_bwd_kernelINS_13Kernel_traitsIf13__nv_bfloat16fS2_fjLj6144ELj1ELj1ELj8ELj16ENS_18Kernel_traits_baseILj6144EfS2_fS2_fjLj256EEEEELb1ELb0ELb1ELb1EEEvNS_9BwdParamsE,"",@"SHT_CUDA_INFO"
	.sectionflags	@""
	.align	4


	//----- nvinfo : EIATTR_CUDA_API_VERSION
	.align		4
        /*0000*/ 	.byte	0x04, 0x37
        /*0002*/ 	.short	(.L_2851 - .L_2850)
.L_2850:
        /*0004*/ 	.word	0x00000082


	//----- nvinfo : EIATTR_KPARAM_INFO
	.align		4
.L_2851:
        /*0008*/ 	.byte	0x04, 0x17
        /*000a*/ 	.short	(.L_2853 - .L_2852)
.L_2852:
        /*000c*/ 	.word	0x00000000
        /*0010*/ 	.short	0x0000
        /*0012*/ 	.short	0x0000
        /*0014*/ 	.byte	0x00, 0xf0, 0xa1, 0x04


	//----- nvinfo : EIATTR_SPARSE_MMA_MASK
	.align		4
.L_2853:
        /*0018*/ 	.byte	0x03, 0x50
        /*001a*/ 	.short	0x0000


	//----- nvinfo : EIATTR_MAXREG_COUNT
	.align		4
        /*001c*/ 	.byte	0x03, 0x1b
        /*001e*/ 	.short	0x00ff


	//----- nvinfo : EIATTR_NUM_BARRIERS
	.align		4
        /*0020*/ 	.byte	0x02, 0x4c
        /*0022*/ 	.byte	0x01
	.zero		1


	//----- nvinfo : EIATTR_MERCURY_ISA_VERSION
	.align		4
        /*0024*/ 	.byte	0x03, 0x5f
        /*0026*/ 	.short	0x0101


	//----- nvinfo : EIATTR_COOP_GROUP_MASK_REGIDS
	.align		4
        /*0028*/ 	.byte	0x04, 0x29
        /*002a*/ 	.short	(.L_2855 - .L_2854)


	//   ....[0]....
.L_2854:
        /*002c*/ 	.word	0xffffffff


	//   ....[1]....
        /*0030*/ 	.word	0xffffffff


	//   ....[2]....
        /*0034*/ 	.word	0xffffffff


	//   ....[3]....
        /*0038*/ 	.word	0xffffffff


	//   ....[4]....
        /*003c*/ 	.word	0xffffffff


	//   ....[5]....
        /*0040*/ 	.word	0xffffffff


	//   ....[6]....
        /*0044*/ 	.word	0xffffffff


	//   ....[7]....
        /*0048*/ 	.word	0xffffffff


	//   ....[8]....
        /*004c*/ 	.word	0xffffffff


	//   ....[9]....
        /*0050*/ 	.word	0xffffffff


	//----- nvinfo : EIATTR_COOP_GROUP_INSTR_OFFSETS
	.align		4
.L_2855:
        /*0054*/ 	.byte	0x04, 0x28
        /*0056*/ 	.short	(.L_2857 - .L_2856)


	//   ....[0]....
.L_2856:
        /*0058*/ 	.word	0x000017d0


	//   ....[1]....
        /*005c*/ 	.word	0x000017f0


	//   ....[2]....
        /*0060*/ 	.word	0x00001830


	//   ....[3]....
        /*0064*/ 	.word	0x00001840


	//   ....[4]....
        /*0068*/ 	.word	0x00001880


	//   ....[5]....
        /*006c*/ 	.word	0x00001890


	//   ....[6]....
        /*0070*/ 	.word	0x000018c0


	//   ....[7]....
        /*0074*/ 	.word	0x000018d0


	//   ....[8]....
        /*0078*/ 	.word	0x00001900


	//   ....[9]....
        /*007c*/ 	.word	0x00001910


	//----- nvinfo : EIATTR_VRC_CTA_INIT_COUNT
	.align		4
.L_2857:
        /*0080*/ 	.byte	0x02, 0x4a
	.zero		1
	.zero		1


	//----- nvinfo : EIATTR_EXIT_INSTR_OFFSETS
	.align		4
        /*0084*/ 	.byte	0x04, 0x1c
        /*0086*/ 	.short	(.L_2859 - .L_2858)


	//   ....[0]....
.L_2858:
        /*0088*/ 	.word	0x00006da0


	//----- nvinfo : EIATTR_MAX_THREADS
	.align		4
.L_2859:
        /*008c*/ 	.byte	0x04, 0x05
        /*008e*/ 	.short	(.L_2861 - .L_2860)
.L_2860:
        /*0090*/ 	.word	0x00000100
        /*0094*/ 	.word	0x00000001
        /*0098*/ 	.word	0x00000001


	//----- nvinfo : EIATTR_CRS_STACK_SIZE
	.align		4
.L_2861:
        /*009c*/ 	.byte	0x04, 0x1e
        /*009e*/ 	.short	(.L_2863 - .L_2862)
.L_2862:
        /*00a0*/ 	.word	0x00000000


	//----- nvinfo : EIATTR_CBANK_PARAM_SIZE
	.align		4
.L_2863:
        /*00a4*/ 	.byte	0x03, 0x19
        /*00a6*/ 	.short	0x0128


	//----- nvinfo : EIATTR_PARAM_CBANK
	.align		4
        /*00a8*/ 	.byte	0x04, 0x0a
        /*00aa*/ 	.short	(.L_2865 - .L_2864)
	.align		4
.L_2864:
        /*00ac*/ 	.word	index@(.nv.constant0._ZN10layer_norm13ln_bwd_kernelINS_13Kernel_traitsIf13__nv_bfloat16fS2_fjLj6144ELj1ELj1ELj8ELj16ENS_18Kernel_traits_baseILj6144EfS2_fS2_fjLj256EEEEELb1ELb0ELb1ELb1EEEvNS_9BwdParamsE)
        /*00b0*/ 	.short	0x0380
        /*00b2*/ 	.short	0x0128


	//----- nvinfo : EIATTR_SW_WAR
	.align		4
.L_2865:
        /*00b4*/ 	.byte	0x04, 0x36
        /*00b6*/ 	.short	(.L_2867 - .L_2866)
.L_2866:
        /*00b8*/ 	.word	0x00000008
.L_2867:


//--------------------- .nv.info._ZN10layer_norm13ln_bwd_kernelINS_13Kernel_traitsIf13__nv_bfloat16fS2_fjLj6144ELj1ELj1ELj8ELj16ENS_18Kernel_traits_baseILj6144EfS2_fS2_fjLj256EEEEELb1ELb1ELb0ELb0EEEvNS_9BwdParamsE --------------------------
	.section	.nv.info._ZN10layer_norm13ln_bwd_kernelINS_13Kernel_traitsIf13__nv_bfloat16fS2_fjLj6144ELj1ELj1ELj8ELj16ENS_18Kernel_traits_baseILj6144EfS2_fS2_fjLj256EEEEELb1ELb1ELb0ELb0EEEvNS_9BwdParamsE,"",@"SHT_CUDA_INFO"
	.sectionflags	@""
	.align	4


	//----- nvinfo : EIATTR_CUDA_API_VERSION
	.align		4
        /*0000*/ 	.byte	0x04, 0x37
        /*0002*/ 	.short	(.L_2869 - .L_2868)
.L_2868:
        /*0004*/ 	.word	0x00000082


	//----- nvinfo : EIATTR_KPARAM_INFO
	.align		4
.L_2869:
        /*0008*/ 	.byte	0x04, 0x17
        /*000a*/ 	.short	(.L_2871 - .L_2870)
.L_2870:
        /*000c*/ 	.word	0x00000000
        /*0010*/ 	.short	0x0000
        /*0012*/ 	.short	0x0000
        /*0014*/ 	.byte	0x00, 0xf0, 0xa1, 0x04


	//----- nvinfo : EIATTR_SPARSE_MMA_MASK
	.align		4
.L_2871:
        /*0018*/ 	.byte	0x03, 0x50
        /*001a*/ 	.short	0x0000


	//----- nvinfo : EIATTR_MAXREG_COUNT
	.align		4
        /*001c*/ 	.byte	0x03, 0x1b
        /*001e*/ 	.short	0x00ff


	//----- nvinfo : EIATTR_NUM_BARRIERS
	.align		4
        /*0020*/ 	.byte	0x02, 0x4c
        /*0022*/ 	.byte	0x01
	.zero		1


	//----- nvinfo : EIATTR_MERCURY_ISA_VERSION
	.align		4
        /*0024*/ 	.byte	0x03, 0x5f
        /*0026*/ 	.short	0x0101


	//----- nvinfo : EIATTR_COOP_GROUP_MASK_REGIDS
	.align		4
        /*0028*/ 	.byte	0x04, 0x29
        /*002a*/ 	.short	(.L_2873 - .L_2872)


	//   ....[0]....
.L_2872:
        /*002c*/ 	.word	0xffffffff


	//   ....[1]....
        /*0030*/ 	.word	0xffffffff


	//   ....[2]....
        /*0034*/ 	.word	0xffffffff


	//   ....[3]....
        /*0038*/ 	.word	0xffffffff


	//   ....[4]....
        /*003c*/ 	.word	0xffffffff


	//   ....[5]....
        /*0040*/ 	.word	0xffffffff


	//   ....[6]....
        /*0044*/ 	.word	0xffffffff


	//   ....[7]....
        /*0048*/ 	.word	0xffffffff


	//   ....[8]....
        /*004c*/ 	.word	0xffffffff


	//   ....[9]....
        /*0050*/ 	.word	0xffffffff


	//----- nvinfo : EIATTR_COOP_GROUP_INSTR_OFFSETS
	.align		4
.L_2873:
        /*0054*/ 	.byte	0x04, 0x28
        /*0056*/ 	.short	(.L_2875 - .L_2874)


	//   ....[0]....
.L_2874:
        /*0058*/ 	.word	0x00001990


	//   ....[1]....
        /*005c*/ 	.word	0x000019c0


	//   ....[2]....
        /*0060*/ 	.word	0x000019f0


	//   ....[3]....
        /*0064*/ 	.word	0x00001a00


	//   ....[4]....
        /*0068*/ 	.word	0x00001a30


	//   ....[5]....
        /*006c*/ 	.word	0x00001a40


	//   ....[6]....
        /*0070*/ 	.word	0x00001a70


	//   ....[7]....
        /*0074*/ 	.word	0x00001a80


	//   ....[8]....
        /*0078*/ 	.word	0x00001ab0


	//   ....[9]....
        /*007c*/ 	.word	0x00001ac0


	//----- nvinfo : EIATTR_VRC_CTA_INIT_COUNT
	.align		4
.L_2875:
        /*0080*/ 	.byte	0x02, 0x4a
	.zero		1
	.zero		1


	//----- nvinfo : EIATTR_EXIT_INSTR_OFFSETS
	.align		4
        /*0084*/ 	.byte	0x04, 0x1c
        /*0086*/ 	.short	(.L_2877 - .L_2876)


	//   ....[0]....
.L_2876:
        /*0088*/ 	.word	0x00007490


	//   ....[1]....
        /*008c*/ 	.word	0x00007560


	//----- nvinfo : EIATTR_MAX_THREADS
	.align		4
.L_2877:
        /*0090*/ 	.byte	0x04, 0x05
        /*0092*/ 	.short	(.L_2879 - .L_2878)
.L_2878:
        /*0094*/ 	.word	0x00000100
        /*0098*/ 	.word	0x00000001
        /*009c*/ 	.word	0x00000001


	//----- nvinfo : EIATTR_CRS_STACK_SIZE
	.align		4
.L_2879:
        /*00a0*/ 	.byte	0x04, 0x1e
        /*00a2*/ 	.short	(.L_2881 - .L_2880)
.L_2880:
        /*00a4*/ 	.word	0x00000000


	//----- nvinfo : EIATTR_CBANK_PARAM_SIZE
	.align		4
.L_2881:
        /*00a8*/ 	.byte	0x03, 0x19
        /*00aa*/ 	.short	0x0128


	//----- nvinfo : EIATTR_PARAM_CBANK
	.align		4
        /*00ac*/ 	.byte	0x04, 0x0a
        /*00ae*/ 	.short	(.L_2883 - .L_2882)
	.align		4
.L_2882:
        /*00b0*/ 	.word	index@(.nv.constant0._ZN10layer_norm13ln_bwd_kernelINS_13Kernel_traitsIf13__nv_bfloat16fS2_fjLj6144ELj1ELj1ELj8ELj16ENS_18Kernel_traits_baseILj6144EfS2_fS2_fjLj256EEEEELb1ELb1ELb0ELb0EEEvNS_9BwdParamsE)
        /*00b4*/ 	.short	0x0380
        /*00b6*/ 	.short	0x0128


	//----- nvinfo : EIATTR_SW_WAR
	.align		4
.L_2883:
        /*00b8*/ 	.byte	0x04, 0x36
        /*00ba*/ 	.short	(.L_2885 - .L_2884)
.L_2884:
        /*00bc*/ 	.word	0x00000008
.L_2885:


//--------------------- .nv.info._ZN10layer_norm13ln_bwd_kernelINS_13Kernel_traitsIf13__nv_bfloat16fS2_fjLj6144ELj1ELj1ELj8ELj16ENS_18Kernel_traits_baseILj6144EfS2_fS2_fjLj256EEEEELb1ELb1ELb0ELb1EEEvNS_9BwdParamsE --------------------------
	.section	.nv.info._ZN10layer_norm13ln_bwd_kernelINS_13Kernel_traitsIf13__nv_bfloat16fS2_fjLj6144ELj1ELj1ELj8ELj16ENS_18Kernel_traits_baseILj6144EfS2_fS2_fjLj256EEEEELb1ELb1ELb0ELb1EEEvNS_9BwdParamsE,"",@"SHT_CUDA_INFO"
	.sectionflags	@""
	.align	4


	//----- nvinfo : EIATTR_CUDA_API_VERSION
	.align		4
        /*0000*/ 	.byte	0x04, 0x37
        /*0002*/ 	.short	(.L_2887 - .L_2886)
.L_2886:
        /*0004*/ 	.word	0x00000082


	//----- nvinfo : EIATTR_KPARAM_INFO
	.align		4
.L_2887:
        /*0008*/ 	.byte	0x04, 0x17
        /*000a*/ 	.short	(.L_2889 - .L_2888)
.L_2888:
        /*000c*/ 	.word	0x00000000
        /*0010*/ 	.short	0x0000
        /*0012*/ 	.short	0x0000
        /*0014*/ 	.byte	0x00, 0xf0, 0xa1, 0x04


	//----- nvinfo : EIATTR_SPARSE_MMA_MASK
	.align		4
.L_2889:
        /*0018*/ 	.byte	0x03, 0x50
        /*001a*/ 	.short	0x0000


	//----- nvinfo : EIATTR_MAXREG_COUNT
	.align		4
        /*001c*/ 	.byte	0x03, 0x1b
        /*001e*/ 	.short	0x00ff


	//----- nvinfo : EIATTR_NUM_BARRIERS
	.align		4
        /*0020*/ 	.byte	0x02, 0x4c
        /*0022*/ 	.byte	0x01
	.zero		1


	//----- nvinfo : EIATTR_MERCURY_ISA_VERSION
	.align		4
        /*0024*/ 	.byte	0x03, 0x5f
        /*0026*/ 	.short	0x0101


	//----- nvinfo : EIATTR_COOP_GROUP_MASK_REGIDS
	.align		4
        /*0028*/ 	.byte	0x04, 0x29
        /*002a*/ 	.short	(.L_2891 - .L_2890)


	//   ....[0]....
.L_2890:
        /*002c*/ 	.word	0xffffffff


	//   ....[1]....
        /*0030*/ 	.word	0xffffffff


	//   ....[2]....
        /*0034*/ 	.word	0xffffffff


	//   ....[3]....
        /*0038*/ 	.word	0xffffffff


	//   ....[4]....
        /*003c*/ 	.word	0xffffffff


	//   ....[5]....
        /*0040*/ 	.word	0xffffffff


	//   ....[6]....
        /*0044*/ 	.word	0xffffffff


	//   ....[7]....
        /*0048*/ 	.word	0xffffffff


	//   ....[8]....
        /*004c*/ 	.word	0xffffffff


	//   ....[9]....
        /*0050*/ 	.word	0xffffffff


	//----- nvinfo : EIATTR_COOP_GROUP_INSTR_OFFSETS
	.align		4
.L_2891:
        /*0054*/ 	.byte	0x04, 0x28
        /*0056*/ 	.short	(.L_2893 - .L_2892)


	//   ....[0]....
.L_2892:
        /*0058*/ 	.word	0x000012c0


	//   ....[1]....
        /*005c*/ 	.word	0x000012f0


	//   ....[2]....
        /*0060*/ 	.word	0x00001310


	//   ....[3]....
        /*0064*/ 	.word	0x00001330


	//   ....[4]....
        /*0068*/ 	.word	0x00001360


	//   ....[5]....
        /*006c*/ 	.word	0x00001380


	//   ....[6]....
        /*0070*/ 	.word	0x00001410


	//   ....[7]....
        /*0074*/ 	.word	0x00001440


	//   ....[8]....
        /*0078*/ 	.word	0x000014c0


	//   ....[9]....
        /*007c*/ 	.word	0x00001500


	//----- nvinfo : EIATTR_VRC_CTA_INIT_COUNT
	.align		4
.L_2893:
        /*0080*/ 	.byte	0x02, 0x4a
	.zero		1
	.zero		1


	//----- nvinfo : EIATTR_EXIT_INSTR_OFFSETS
	.align		4
        /*0084*/ 	.byte	0x04, 0x1c
        /*0086*/ 	.short	(.L_2895 - .L_2894)


	//   ....[0]....
.L_2894:
        /*0088*/ 	.word	0x00006e40


	//----- nvinfo : EIATTR_MAX_THREADS
	.align		4
.L_2895:
        /*008c*/ 	.byte	0x04, 0x05
        /*008e*/ 	.short	(.L_2897 - .L_2896)
.L_2896:
        /*0090*/ 	.word	0x00000100
        /*0094*/ 	.word	0x00000001
        /*0098*/ 	.word	0x00000001


	//----- nvinfo : EIATTR_CBANK_PARAM_SIZE
	.align		4
.L_2897:
        /*009c*/ 	.byte	0x03, 0x19
        /*009e*/ 	.short	0x0128


	//----- nvinfo : EIATTR_PARAM_CBANK
	.align		4
        /*00a0*/ 	.byte	0x04, 0x0a
        /*00a2*/ 	.short	(.L_2899 - .L_2898)
	.align		4
.L_2898:
        /*00a4*/ 	.word	index@(.nv.constant0._ZN10layer_norm13ln_bwd_kernelINS_13Kernel_traitsIf13__nv_bfloat16fS2_fjLj6144ELj1ELj1ELj8ELj16ENS_18Kernel_traits_baseILj6144EfS2_fS2_fjLj256EEEEELb1ELb1ELb0ELb1EEEvNS_9BwdParamsE)
        /*00a8*/ 	.short	0x0380
        /*00aa*/ 	.short	0x0128


	//----- nvinfo : EIATTR_SW_WAR
	.align		4
.L_2899:
        /*00ac*/ 	.byte	0x04, 0x36
        /*00ae*/ 	.short	(.L_2901 - .L_2900)
.L_2900:
        /*00b0*/ 	.word	0x00000008
.L_2901:


//--------------------- .nv.info._ZN10layer_norm22ln_bwd_finalize_kernelINS_22Kernel_traits_finalizeILj6144Ef13__nv_bfloat16fS2_fjLb1ELj1024ELj4ENS_18Kernel_traits_baseILj6144EfS2_fS2_fjLj1024EEEEELb1ELb0EEEvNS_9BwdParamsE --------------------------
	.section	.nv.info._ZN10layer_norm22ln_bwd_finalize_kernelINS_22Kernel_traits_finalizeILj6144Ef13__nv_bfloat16fS2_fjLb1ELj1024ELj4ENS_18Kernel_traits_baseILj6144EfS2_fS2_fjLj1024EEEEELb1ELb0EEEvNS_9BwdParamsE,"",@"SHT_CUDA_INFO"
	.sectionflags	@""
	.align	4


	//----- nvinfo : EIATTR_CUDA_API_VERSION
	.align		4
        /*0000*/ 	.byte	0x04, 0x37
        /*0002*/ 	.short	(.L_2903 - .L_2902)
.L_2902:
        /*0004*/ 	.word	0x00000082


	//----- nvinfo : EIATTR_KPARAM_INFO
	.align		4
.L_2903:
        /*0008*/ 	.byte	0x04, 0x17
        /*000a*/ 	.short	(.L_2905 - .L_2904)
.L_2904:
        /*000c*/ 	.word	0x00000000
        /*0010*/ 	.short	0x0000
        /*0012*/ 	.short	0x0000
        /*0014*/ 	.byte	0x00, 0xf0, 0xa1, 0x04


	//----- nvinfo : EIATTR_SPARSE_MMA_MASK
	.align		4
.L_2905:
        /*0018*/ 	.byte	0x03, 0x50
        /*001a*/ 	.short	0x0000


	//----- nvinfo : EIATTR_MAXREG_COUNT
	.align		4
        /*001c*/ 	.byte	0x03, 0x1b
        /*001e*/ 	.short	0x0040


	//----- nvinfo : EIATTR_NUM_BARRIERS
	.align		4
        /*0020*/ 	.byte	0x02, 0x4c
        /*0022*/ 	.byte	0x01
	.zero		1


	//----- nvinfo : EIATTR_MERCURY_ISA_VERSION
	.align		4
        /*0024*/ 	.byte	0x03, 0x5f
        /*0026*/ 	.short	0x0101


	//----- nvinfo : EIATTR_COOP_GROUP_MASK_REGIDS
	.align		4
        /*0028*/ 	.byte	0x04, 0x29
        /*002a*/ 	.short	(.L_2907 - .L_2906)


	//   ....[0]....
.L_2906:
        /*002c*/ 	.word	0xffffffff


	//   ....[1]....
        /*0030*/ 	.word	0xffffffff


	//   ....[2]....
        /*0034*/ 	.word	0xffffffff


	//   ....[3]....
        /*0038*/ 	.word	0xffffffff


	//   ....[4]....
        /*003c*/ 	.word	0xffffffff


	//   ....[5]....
        /*0040*/ 	.word	0xffffffff


	//   ....[6]....
        /*0044*/ 	.word	0xffffffff


	//   ....[7]....
        /*0048*/ 	.word	0xffffffff


	//   ....[8]....
        /*004c*/ 	.word	0xffffffff


	//   ....[9]....
        /*0050*/ 	.word	0xffffffff


	//   ....[10]....
        /*0054*/ 	.word	0xffffffff


	//   ....[11]....
        /*0058*/ 	.word	0xffffffff


	//   ....[12]....
        /*005c*/ 	.word	0xffffffff


	//   ....[13]....
        /*0060*/ 	.word	0xffffffff


	//   ....[14]....
        /*0064*/ 	.word	0xffffffff


	//----- nvinfo : EIATTR_COOP_GROUP_INSTR_OFFSETS
	.align		4
.L_2907:
        /*0068*/ 	.byte	0x04, 0x28
        /*006a*/ 	.short	(.L_2909 - .L_2908)


	//   ....[0]....
.L_2908:
        /*006c*/ 	.word	0x00001030


	//   ....[1]....
        /*0070*/ 	.word	0x00001040


	//   ....[2]....
        /*0074*/ 	.word	0x00001050


	//   ....[3]....
        /*0078*/ 	.word	0x00001090


	//   ....[4]....
        /*007c*/ 	.word	0x000010a0


	//   ....[5]....
        /*0080*/ 	.word	0x000010b0


	//   ....[6]....
        /*0084*/ 	.word	0x000010e0


	//   ....[7]....
        /*0088*/ 	.word	0x00001100


	//   ....[8]....
        /*008c*/ 	.word	0x00001120


	//   ....[9]....
        /*0090*/ 	.word	0x00001160


	//   ....[10]....
        /*0094*/ 	.word	0x00001180


	//   ....[11]....
        /*0098*/ 	.word	0x00001190


	//   ....[12]....
        /*009c*/ 	.word	0x000011e0


	//   ....[13]....
        /*00a0*/ 	.word	0x00001210


	//   ....[14]....
        /*00a4*/ 	.word	0x00001220


	//----- nvinfo : EIATTR_VRC_CTA_INIT_COUNT
	.align		4
.L_2909:
        /*00a8*/ 	.byte	0x02, 0x4a
	.zero		1
	.zero		1


	//----- nvinfo : EIATTR_EXIT_INSTR_OFFSETS
	.align		4
        /*00ac*/ 	.byte	0x04, 0x1c
        /*00ae*/ 	.short	(.L_2911 - .L_2910)


	//   ....[0]....
.L_2910:
        /*00b0*/ 	.word	0x00000060


	//   ....[1]....
        /*00b4*/ 	.word	0x000012a0


	//   ....[2]....
        /*00b8*/ 	.word	0x000012d0


	//   ....[3]....
        /*00bc*/ 	.word	0x000013b0


	//----- nvinfo : EIATTR_MAX_THREADS
	.align		4
.L_2911:
        /*00c0*/ 	.byte	0x04, 0x05
        /*00c2*/ 	.short	(.L_2913 - .L_2912)
.L_2912:
        /*00c4*/ 	.word	0x00000400
        /*00c8*/ 	.word	0x00000001
        /*00cc*/ 	.word	0x00000001


	//----- nvinfo : EIATTR_CRS_STACK_SIZE
	.align		4
.L_2913:
        /*00d0*/ 	.byte	0x04, 0x1e
        /*00d2*/ 	.short	(.L_2915 - .L_2914)
.L_2914:
        /*00d4*/ 	.word	0x00000000


	//----- nvinfo : EIATTR_CBANK_PARAM_SIZE
	.align		4
.L_2915:
        /*00d8*/ 	.byte	0x03, 0x19
        /*00da*/ 	.short	0x0128


	//----- nvinfo : EIATTR_PARAM_CBANK
	.align		4
        /*00dc*/ 	.byte	0x04, 0x0a
        /*00de*/ 	.short	(.L_2917 - .L_2916)
	.align		4
.L_2916:
        /*00e0*/ 	.word	index@(.nv.constant0._ZN10layer_norm22ln_bwd_finalize_kernelINS_22Kernel_traits_finalizeILj6144Ef13__nv_bfloat16fS2_fjLb1ELj1024ELj4ENS_18Kernel_traits_baseILj6144EfS2_fS2_fjLj1024EEEEELb1ELb0EEEvNS_9BwdParamsE)
        /*00e4*/ 	.short	0x0380
        /*00e6*/ 	.short	0x0128


	//----- nvinfo : EIATTR_SW_WAR
	.align		4
.L_2917:
        /*00e8*/ 	.byte	0x04, 0x36
        /*00ea*/ 	.short	(.L_2919 - .L_2918)
.L_2918:
        /*00ec*/ 	.word	0x00000008
.L_2919:


//--------------------- .nv.info._ZN10layer_norm13ln_bwd_kernelINS_13Kernel_traitsIf13__nv_bfloat16fS2_fjLj6144ELj1ELj1ELj8ELj16ENS_18Kernel_traits_baseILj6144EfS2_fS2_fjLj256EEEEELb1ELb1ELb1ELb0EEEvNS_9BwdParamsE --------------------------
	.section	.nv.info._ZN10layer_norm13ln_bwd_kernelINS_13Kernel_traitsIf13__nv_bfloat16fS2_fjLj6144ELj1ELj1ELj8ELj16ENS_18Kernel_traits_baseILj6144EfS2_fS2_fjLj256EEEEELb1ELb1ELb1ELb0EEEvNS_9BwdParamsE,"",@"SHT_CUDA_INFO"
	.sectionflags	@""
	.align	4


	//----- nvinfo : EIATTR_CUDA_API_VERSION
	.align		4
        /*0000*/ 	.byte	0x04, 0x37
        /*0002*/ 	.short	(.L_2921 - .L_2920)
.L_2920:
        /*0004*/ 	.word	0x00000082


	//----- nvinfo : EIATTR_KPARAM_INFO
	.align		4
.L_2921:
        /*0008*/ 	.byte	0x04, 0x17
        /*000a*/ 	.short	(.L_2923 - .L_2922)
.L_2922:
        /*000c*/ 	.word	0x00000000
        /*0010*/ 	.short	0x0000
        /*0012*/ 	.short	0x0000
        /*0014*/ 	.byte	0x00, 0xf0, 0xa1, 0x04


	//----- nvinfo : EIATTR_SPARSE_MMA_MASK
	.align		4
.L_2923:
        /*0018*/ 	.byte	0x03, 0x50
        /*001a*/ 	.short	0x0000


	//----- nvinfo : EIATTR_MAXREG_COUNT
	.align		4
        /*001c*/ 	.byte	0x03, 0x1b
        /*001e*/ 	.short	0x00ff


	//----- nvinfo : EIATTR_NUM_BARRIERS
	.align		4
        /*0020*/ 	.byte	0x02, 0x4c
        /*0022*/ 	.byte	0x01
	.zero		1


	//----- nvinfo : EIATTR_MERCURY_ISA_VERSION
	.align		4
        /*0024*/ 	.byte	0x03, 0x5f
        /*0026*/ 	.short	0x0101


	//----- nvinfo : EIATTR_COOP_GROUP_MASK_REGIDS
	.align		4
        /*0028*/ 	.byte	0x04, 0x29
        /*002a*/ 	.short	(.L_2925 - .L_2924)


	//   ....[0]....
.L_2924:
        /*002c*/ 	.word	0xffffffff


	//   ....[1]....
        /*0030*/ 	.word	0xffffffff


	//   ....[2]....
        /*0034*/ 	.word	0xffffffff


	//   ....[3]....
        /*0038*/ 	.word	0xffffffff


	//   ....[4]....
        /*003c*/ 	.word	0xffffffff


	//   ....[5]....
        /*0040*/ 	.word	0xffffffff


	//   ....[6]....
        /*0044*/ 	.word	0xffffffff


	//   ....[7]....
        /*0048*/ 	.word	0xffffffff


	//   ....[8]....
        /*004c*/ 	.word	0xffffffff


	//   ....[9]....
        /*0050*/ 	.word	0xffffffff


	//----- nvinfo : EIATTR_COOP_GROUP_INSTR_OFFSETS
	.align		4
.L_2925:
        /*0054*/ 	.byte	0x04, 0x28
        /*0056*/ 	.short	(.L_2927 - .L_2926)


	//   ....[0]....
.L_2926:
        /*0058*/ 	.word	0x00001fe0


	//   ....[1]....
        /*005c*/ 	.word	0x00002000


	//   ....[2]....
        /*0060*/ 	.word	0x00002030


	//   ....[3]....
        /*0064*/ 	.word	0x00002040


	//   ....[4]....
        /*0068*/ 	.word	0x00002080


	//   ....[5]....
        /*006c*/ 	.word	0x00002090


	//   ....[6]....
        /*0070*/ 	.word	0x000020d0


	//   ....[7]....
        /*0074*/ 	.word	0x000020e0


	//   ....[8]....
        /*0078*/ 	.word	0x00002110


	//   ....[9]....
        /*007c*/ 	.word	0x00002120


	//----- nvinfo : EIATTR_VRC_CTA_INIT_COUNT
	.align		4
.L_2927:
        /*0080*/ 	.byte	0x02, 0x4a
	.zero		1
	.zero		1


	//----- nvinfo : EIATTR_EXIT_INSTR_OFFSETS
	.align		4
        /*0084*/ 	.byte	0x04, 0x1c
        /*0086*/ 	.short	(.L_2929 - .L_2928)


	//   ....[0]....
.L_2928:
        /*0088*/ 	.word	0x0000a920


	//   ....[1]....
        /*008c*/ 	.word	0x0000a9f0


	//----- nvinfo : EIATTR_MAX_THREADS
	.align		4
.L_2929:
        /*0090*/ 	.byte	0x04, 0x05
        /*0092*/ 	.short	(.L_2931 - .L_2930)
.L_2930:
        /*0094*/ 	.word	0x00000100
        /*0098*/ 	.word	0x00000001
        /*009c*/ 	.word	0x00000001


	//----- nvinfo : EIATTR_CRS_STACK_SIZE
	.align		4
.L_2931:
        /*00a0*/ 	.byte	0x04, 0x1e
        /*00a2*/ 	.short	(.L_2933 - .L_2932)
.L_2932:
        /*00a4*/ 	.word	0x00000000


	//----- nvinfo : EIATTR_CBANK_PARAM_SIZE
	.align		4
.L_2933:
        /*00a8*/ 	.byte	0x03, 0x19
        /*00aa*/ 	.short	0x0128


	//----- nvinfo : EIATTR_PARAM_CBANK
	.align		4
        /*00ac*/ 	.byte	0x04, 0x0a
        /*00ae*/ 	.short	(.L_2935 - .L_2934)
	.align		4
.L_2934:
        /*00b0*/ 	.word	index@(.nv.constant0._ZN10layer_norm13ln_bwd_kernelINS_13Kernel_traitsIf13__nv_bfloat16fS2_fjLj6144ELj1ELj1ELj8ELj16ENS_18Kernel_traits_baseILj6144EfS2_fS2_fjLj256EEEEELb1ELb1ELb1ELb0EEEvNS_9BwdParamsE)
        /*00b4*/ 	.short	0x0380
        /*00b6*/ 	.short	0x0128


	//----- nvinfo : EIATTR_SW_WAR
	.align		4
.L_2935:
        /*00b8*/ 	.byte	0x04, 0x36
        /*00ba*/ 	.short	(.L_2937 - .L_2936)
.L_2936:
        /*00bc*/ 	.word	0x00000008
.L_2937:


//--------------------- .nv.info._ZN10layer_norm22ln_bwd_finalize_kernelINS_22Kernel_traits_finalizeILj6144Ef13__nv_bfloat16fS2_fjLb1ELj1024ELj4ENS_18Kernel_traits_baseILj6144EfS2_fS2_fjLj1024EEEEELb1ELb1EEEvNS_9BwdParamsE --------------------------
	.section	.nv.info._ZN10layer_norm22ln_bwd_finalize_kernelINS_22Kernel_traits_finalizeILj6144Ef13__nv_bfloat16fS2_fjLb1ELj1024ELj4ENS_18Kernel_traits_baseILj6144EfS2_fS2_fjLj1024EEEEELb1ELb1EEEvNS_9BwdParamsE,"",@"SHT_CUDA_INFO"
	.sectionflags	@""
	.align	4


	//----- nvinfo : EIATTR_CUDA_API_VERSION
	.align		4
        /*0000*/ 	.byte	0x04, 0x37
        /*0002*/ 	.short	(.L_2939 - .L_2938)
.L_2938:
        /*0004*/ 	.word	0x00000082


	//----- nvinfo : EIATTR_KPARAM_INFO
	.align		4
.L_2939:
        /*0008*/ 	.byte	0x04, 0x17
        /*000a*/ 	.short	(.L_2941 - .L_2940)
.L_2940:
        /*000c*/ 	.word	0x00000000
        /*0010*/ 	.short	0x0000
        /*0012*/ 	.short	0x0000
        /*0014*/ 	.byte	0x00, 0xf0, 0xa1, 0x04


	//----- nvinfo : EIATTR_SPARSE_MMA_MASK
	.align		4
.L_2941:
        /*0018*/ 	.byte	0x03, 0x50
        /*001a*/ 	.short	0x0000


	//----- nvinfo : EIATTR_MAXREG_COUNT
	.align		4
        /*001c*/ 	.byte	0x03, 0x1b
        /*001e*/ 	.short	0x0040


	//----- nvinfo : EIATTR_NUM_BARRIERS
	.align		4
        /*0020*/ 	.byte	0x02, 0x4c
        /*0022*/ 	.byte	0x01
	.zero		1


	//----- nvinfo : EIATTR_MERCURY_ISA_VERSION
	.align		4
        /*0024*/ 	.byte	0x03, 0x5f
        /*0026*/ 	.short	0x0101


	//----- nvinfo : EIATTR_COOP_GROUP_MASK_REGIDS
	.align		4
        /*0028*/ 	.byte	0x04, 0x29
        /*002a*/ 	.short	(.L_2943 - .L_2942)


	//   ....[0]....
.L_2942:
        /*002c*/ 	.word	0xffffffff


	//   ....[1]....
        /*0030*/ 	.word	0xffffffff


	//   ....[2]....
        /*0034*/ 	.word	0xffffffff


	//   ....[3]....
        /*0038*/ 	.word	0xffffffff


	//   ....[4]....
        /*003c*/ 	.word	0xffffffff


	//   ....[5]....
        /*0040*/ 	.word	0xffffffff


	//   ....[6]....
        /*0044*/ 	.word	0xffffffff


	//   ....[7]....
        /*0048*/ 	.word	0xffffffff


	//   ....[8]....
        /*004c*/ 	.word	0xffffffff


	//   ....[9]....
        /*0050*/ 	.word	0xffffffff


	//   ....[10]....
        /*0054*/ 	.word	0xffffffff


	//   ....[11]....
        /*0058*/ 	.word	0xffffffff


	//   ....[12]....
        /*005c*/ 	.word	0xffffffff


	//   ....[13]....
        /*0060*/ 	.word	0xffffffff


	//   ....[14]....
        /*0064*/ 	.word	0xffffffff


	//----- nvinfo : EIATTR_COOP_GROUP_INSTR_OFFSETS
	.align		4
.L_2943:
        /*0068*/ 	.byte	0x04, 0x28
        /*006a*/ 	.short	(.L_2945 - .L_2944)


	//   ....[0]....
.L_2944:
        /*006c*/ 	.word	0x00001070


	//   ....[1]....
        /*0070*/ 	.word	0x00001080


	//   ....[2]....
        /*0074*/ 	.word	0x00001090


	//   ....[3]....
        /*0078*/ 	.word	0x000010c0


	//   ....[4]....
        /*007c*/ 	.word	0x000010e0


	//   ....[5]....
        /*0080*/ 	.word	0x000010f0


	//   ....[6]....
        /*0084*/ 	.word	0x00001120


	//   ....[7]....
        /*0088*/ 	.word	0x00001140


	//   ....[8]....
        /*008c*/ 	.word	0x00001150


	//   ....[9]....
        /*0090*/ 	.word	0x00001180


	//   ....[10]....
        /*0094*/ 	.word	0x000011a0


	//   ....[11]....
        /*0098*/ 	.word	0x000011b0


	//   ....[12]....
        /*009c*/ 	.word	0x000011e0


	//   ....[13]....
        /*00a0*/ 	.word	0x00001200


	//   ....[14]....
        /*00a4*/ 	.word	0x00001210


	//----- nvinfo : EIATTR_VRC_CTA_INIT_COUNT
	.align		4
.L_2945:
        /*00a8*/ 	.byte	0x02, 0x4a
	.zero		1
	.zero		1


	//----- nvinfo : EIATTR_EXIT_INSTR_OFFSETS
	.align		4
        /*00ac*/ 	.byte	0x04, 0x1c
        /*00ae*/ 	.short	(.L_2947 - .L_2946)


	//   ....[0]....
.L_2946:
        /*00b0*/ 	.word	0x00000060


	//   ....[1]....
        /*00b4*/ 	.word	0x00001290


	//   ....[2]....
        /*00b8*/ 	.word	0x000013a0


	//----- nvinfo : EIATTR_MAX_THREADS
	.align		4
.L_2947:
        /*00bc*/ 	.byte	0x04, 0x05
        /*00be*/ 	.short	(.L_2949 - .L_2948)
.L_2948:
        /*00c0*/ 	.word	0x00000400
        /*00c4*/ 	.word	0x00000001
        /*00c8*/ 	.word	0x00000001


	//----- nvinfo : EIATTR_CRS_STACK_SIZE
	.align		4
.L_2949:
        /*00cc*/ 	.byte	0x04, 0x1e
        /*00ce*/ 	.short	(.L_2951 - .L_2950)
.L_2950:
        /*00d0*/ 	.word	0x00000000


	//----- nvinfo : EIATTR_CBANK_PARAM_SIZE
	.align		4
.L_2951:
        /*00d4*/ 	.byte	0x03, 0x19
        /*00d6*/ 	.short	0x0128


	//----- nvinfo : EIATTR_PARAM_CBANK
	.align		4
        /*00d8*/ 	.byte	0x04, 0x0a
        /*00da*/ 	.short	(.L_2953 - .L_2952)
	.align		4
.L_2952:
        /*00dc*/ 	.word	index@(.nv.constant0._ZN10layer_norm22ln_bwd_finalize_kernelINS_22Kernel_traits_finalizeILj6144Ef13__nv_bfloat16fS2_fjLb1ELj1024ELj4ENS_18Kernel_traits_baseILj6144EfS2_fS2_fjLj1024EEEEELb1ELb1EEEvNS_9BwdParamsE)
        /*00e0*/ 	.short	0x0380
        /*00e2*/ 	.short	0x0128


	//----- nvinfo : EIATTR_SW_WAR
	.align		4
.L_2953:
        /*00e4*/ 	.byte	0x04, 0x36
        /*00e6*/ 	.short	(.L_2955 - .L_2954)
.L_2954:
        /*00e8*/ 	.word	0x00000008
.L_2955:


//--------------------- .nv.info._ZN10layer_norm13ln_bwd_kernelINS_13Kernel_traitsIf13__nv_bfloat16fS2_fjLj6144ELj1ELj1ELj8ELj16ENS_18Kernel_traits_baseILj6144EfS2_fS2_fjLj256EEEEELb1ELb1ELb1ELb1EEEvNS_9BwdParamsE --------------------------
	.section	.nv.info._ZN10layer_norm13ln_bwd_kernelINS_13Kernel_traitsIf13__nv_bfloat16fS2_fjLj6144ELj1ELj1ELj8ELj16ENS_18Kernel_traits_baseILj6144EfS2_fS2_fjLj256EEEEELb1ELb1ELb1ELb1EEEvNS_9BwdParamsE,"",@"SHT_CUDA_INFO"
	.sectionflags	@""
	.align	4


	//----- nvinfo : EIATTR_CUDA_API_VERSION
	.align		4
        /*0000*/ 	.byte	0x04, 0x37
        /*0002*/ 	.short	(.L_2957 - .L_2956)
.L_2956:
        /*0004*/ 	.word	0x00000082


	//----- nvinfo : EIATTR_KPARAM_INFO
	.align		4
.L_2957:
        /*0008*/ 	.byte	0x04, 0x17
        /*000a*/ 	.short	(.L_2959 - .L_2958)
.L_2958:
        /*000c*/ 	.word	0x00000000
        /*0010*/ 	.short	0x0000
        /*0012*/ 	.short	0x0000
        /*0014*/ 	.byte	0x00, 0xf0, 0xa1, 0x04


	//----- nvinfo : EIATTR_SPARSE_MMA_MASK
	.align		4
.L_2959:
        /*0018*/ 	.byte	0x03, 0x50
        /*001a*/ 	.short	0x0000


	//----- nvinfo : EIATTR_MAXREG_COUNT
	.align		4
        /*001c*/ 	.byte	0x03, 0x1b
        /*001e*/ 	.short	0x00ff


	//----- nvinfo : EIATTR_NUM_BARRIERS
	.align		4
        /*0020*/ 	.byte	0x02, 0x4c
        /*0022*/ 	.byte	0x01
	.zero		1


	//----- nvinfo : EIATTR_MERCURY_ISA_VERSION
	.align		4
        /*0024*/ 	.byte	0x03, 0x5f
        /*0026*/ 	.short	0x0101


	//----- nvinfo : EIATTR_COOP_GROUP_MASK_REGIDS
	.align		4
        /*0028*/ 	.byte	0x04, 0x29
        /*002a*/ 	.short	(.L_2961 - .L_2960)


	//   ....[0]....
.L_2960:
        /*002c*/ 	.word	0xffffffff


	//   ....[1]....
        /*0030*/ 	.word	0xffffffff


	//   ....[2]....
        /*0034*/ 	.word	0xffffffff


	//   ....[3]....
        /*0038*/ 	.word	0xffffffff


	//   ....[4]....
        /*003c*/ 	.word	0xffffffff


	//   ....[5]....
        /*0040*/ 	.word	0xffffffff


	//   ....[6]....
        /*0044*/ 	.word	0xffffffff


	//   ....[7]....
        /*0048*/ 	.word	0xffffffff


	//   ....[8]....
        /*004c*/ 	.word	0xffffffff


	//   ....[9]....
        /*0050*/ 	.word	0xffffffff


	//----- nvinfo : EIATTR_COOP_GROUP_INSTR_OFFSETS
	.align		4
.L_2961:
        /*0054*/ 	.byte	0x04, 0x28
        /*0056*/ 	.short	(.L_2963 - .L_2962)


	//   ....[0]....
.L_2962:
        /*0058*/ 	.word	0x000018f0


	//   ....[1]....
        /*005c*/ 	.word	0x00001930


	//   ....[2]....
        /*0060*/ 	.word	0x00001990


	//   ....[3]....
        /*0064*/ 	.word	0x000019a0


	//   ....[4]....
        /*0068*/ 	.word	0x000019e0


	//   ....[5]....
        /*006c*/ 	.word	0x000019f0


	//   ....[6]....
        /*0070*/ 	.word	0x00001a20


	//   ....[7]....
        /*0074*/ 	.word	0x00001a40


	//   ....[8]....
        /*0078*/ 	.word	0x00001aa0


	//   ....[9]....
        /*007c*/ 	.word	0x00001ab0


	//----- nvinfo : EIATTR_VRC_CTA_INIT_COUNT
	.align		4
.L_2963:
        /*0080*/ 	.byte	0x02, 0x4a
	.zero		1
	.zero		1


	//----- nvinfo : EIATTR_EXIT_INSTR_OFFSETS
	.align		4
        /*0084*/ 	.byte	0x04, 0x1c
        /*0086*/ 	.short	(.L_2965 - .L_2964)


	//   ....[0]....
.L_2964:
        /*0088*/ 	.word	0x000089c0


	//----- nvinfo : EIATTR_MAX_THREADS
	.align		4
.L_2965:
        /*008c*/ 	.byte	0x04, 0x05
        /*008e*/ 	.short	(.L_2967 - .L_2966)
.L_2966:
        /*0090*/ 	.word	0x00000100
        /*0094*/ 	.word	0x00000001
        /*0098*/ 	.word	0x00000001


	//----- nvinfo : EIATTR_CRS_STACK_SIZE
	.align		4
.L_2967:
        /*009c*/ 	.byte	0x04, 0x1e
        /*009e*/ 	.short	(.L_2969 - .L_2968)
.L_2968:
        /*00a0*/ 	.word	0x00000000


	//----- nvinfo : EIATTR_CBANK_PARAM_SIZE
	.align		4
.L_2969:
        /*00a4*/ 	.byte	0x03, 0x19
        /*00a6*/ 	.short	0x0128


	//----- nvinfo : EIATTR_PARAM_CBANK
	.align		4
        /*00a8*/ 	.byte	0x04, 0x0a
        /*00aa*/ 	.short	(.L_2971 - .L_2970)
	.align		4
.L_2970:
        /*00ac*/ 	.word	index@(.nv.constant0._ZN10layer_norm13ln_bwd_kernelINS_13Kernel_traitsIf13__nv_bfloat16fS2_fjLj6144ELj1ELj1ELj8ELj16ENS_18Kernel_traits_baseILj6144EfS2_fS2_fjLj256EEEEELb1ELb1ELb1ELb1EEEvNS_9BwdParamsE)
        /*00b0*/ 	.short	0x0380
        /*00b2*/ 	.short	0x0128


	//----- nvinfo : EIATTR_SW_WAR
	.align		4
.L_2971:
        /*00b4*/ 	.byte	0x04, 0x36
        /*00b6*/ 	.short	(.L_2973 - .L_2972)
.L_2972:
        /*00b8*/ 	.word	0x00000008
.L_2973:


//--------------------- .nv.info._ZN10layer_norm13ln_bwd_kernelINS_13Kernel_traitsIf6__halfS2_S2_fjLj6144ELj1ELj1ELj8ELj16ENS_18Kernel_traits_baseILj6144EfS2_S2_S2_fjLj256EEEEELb0ELb0ELb0ELb0EEEvNS_9BwdParamsE --------------------------
	.section	.nv.info._ZN10layer_norm13ln_bwd_kernelINS_13Kernel_traitsIf6__halfS2_S2_fjLj6144ELj1ELj1ELj8ELj16ENS_18Kernel_traits_baseILj6144EfS2_S2_S2_fjLj256EEEEELb0ELb0ELb0ELb0EEEvNS_9BwdParamsE,"",@"SHT_CUDA_INFO"
	.sectionflags	@""
	.align	4


	//----- nvinfo : EIATTR_CUDA_API_VERSION
	.align		4
        /*0000*/ 	.byte	0x04, 0x37
        /*0002*/ 	.short	(.L_2975 - .L_2974)
.L_2974:
        /*0004*/ 	.word	0x00000082


	//----- nvinfo : EIATTR_KPARAM_INFO
	.align		4
.L_2975:
        /*0008*/ 	.byte	0x04, 0x17
        /*000a*/ 	.short	(.L_2977 - .L_2976)
.L_2976:
        /*000c*/ 	.word	0x00000000
        /*0010*/ 	.short	0x0000
        /*0012*/ 	.short	0x0000
        /*0014*/ 	.byte	0x00, 0xf0, 0xa1, 0x04


	//----- nvinfo : EIATTR_SPARSE_MMA_MASK
	.align		4
.L_2977:
        /*0018*/ 	.byte	0x03, 0x50
        /*001a*/ 	.short	0x0000


	//----- nvinfo : EIATTR_MAXREG_COUNT
	.align		4
        /*001c*/ 	.byte	0x03, 0x1b
        /*001e*/ 	.short	0x00ff


	//----- nvinfo : EIATTR_NUM_BARRIERS
	.align		4
        /*0020*/ 	.byte	0x02, 0x4c
        /*0022*/ 	.byte	0x01
	.zero		1


	//----- nvinfo : EIATTR_MERCURY_ISA_VERSION
	.align		4
        /*0024*/ 	.byte	0x03, 0x5f
        /*0026*/ 	.short	0x0101


	//----- nvinfo : EIATTR_COOP_GROUP_MASK_REGIDS
	.align		4
        /*0028*/ 	.byte	0x04, 0x29
        /*002a*/ 	.short	(.L_2979 - .L_2978)


	//   ....[0]....
.L_2978:
        /*002c*/ 	.word	0xffffffff


	//   ....[1]....
        /*0030*/ 	.word	0xffffffff


	//   ....[2]....
        /*0034*/ 	.word	0xffffffff


	//   ....[3]....
        /*0038*/ 	.word	0xffffffff


	//   ....[4]....
        /*003c*/ 	.word	0xffffffff


	//   ....[5]....
        /*0040*/ 	.word	0xffffffff


	//   ....[6]....
        /*0044*/ 	.word	0xffffffff


	//   ....[7]....
        /*0048*/ 	.word	0xffffffff


	//   ....[8]....
        /*004c*/ 	.word	0xffffffff


	//   ....[9]....
        /*0050*/ 	.word	0xffffffff


	//----- nvinfo : EIATTR_COOP_GROUP_INSTR_OFFSETS
	.align		4
.L_2979:
        /*0054*/ 	.byte	0x04, 0x28
        /*0056*/ 	.short	(.L_2981 - .L_2980)


	//   ....[0]....
.L_2980:
        /*0058*/ 	.word	0x00001730


	//   ....[1]....
        /*005c*/ 	.word	0x00001760


	//   ....[2]....
        /*0060*/ 	.word	0x00001790


	//   ....[3]....
        /*0064*/ 	.word	0x000017a0


	//   ....[4]....
        /*0068*/ 	.word	0x000017d0


	//   ....[5]....
        /*006c*/ 	.word	0x000017e0


	//   ....[6]....
        /*0070*/ 	.word	0x00001810


	//   ....[7]....
        /*0074*/ 	.word	0x00001820


	//   ....[8]....
        /*0078*/ 	.word	0x00001850


	//   ....[9]....
        /*007c*/ 	.word	0x00001860


	//----- nvinfo : EIATTR_VRC_CTA_INIT_COUNT
	.align		4
.L_2981:
        /*0080*/ 	.byte	0x02, 0x4a
	.zero		1
	.zero		1


	//----- nvinfo : EIATTR_EXIT_INSTR_OFFSETS
	.align		4
        /*0084*/ 	.byte	0x04, 0x1c
        /*0086*/ 	.short	(.L_2983 - .L_2982)


	//   ....[0]....
.L_2982:
        /*0088*/ 	.word	0x00004280


	//   ....[1]....
        /*008c*/ 	.word	0x00004320


	//----- nvinfo : EIATTR_MAX_THREADS
	.align		4
.L_2983:
        /*0090*/ 	.byte	0x04, 0x05
        /*0092*/ 	.short	(.L_2985 - .L_2984)
.L_2984:
        /*0094*/ 	.word	0x00000100
        /*0098*/ 	.word	0x00000001
        /*009c*/ 	.word	0x00000001


	//----- nvinfo : EIATTR_CRS_STACK_SIZE
	.align		4
.L_2985:
        /*00a0*/ 	.byte	0x04, 0x1e
        /*00a2*/ 	.short	(.L_2987 - .L_2986)
.L_2986:
        /*00a4*/ 	.word	0x00000000


	//----- nvinfo : EIATTR_CBANK_PARAM_SIZE
	.align		4
.L_2987:
        /*00a8*/ 	.byte	0x03, 0x19
        /*00aa*/ 	.short	0x0128


	//----- nvinfo : EIATTR_PARAM_CBANK
	.align		4
        /*00ac*/ 	.byte	0x04, 0x0a
        /*00ae*/ 	.short	(.L_2989 - .L_2988)
	.align		4
.L_2988:
        /*00b0*/ 	.word	index@(.nv.constant0._ZN10layer_norm13ln_bwd_kernelINS_13Kernel_traitsIf6__halfS2_S2_fjLj6144ELj1ELj1ELj8ELj16ENS_18Kernel_traits_baseILj6144EfS2_S2_S2_fjLj256EEEEELb0ELb0ELb0ELb0EEEvNS_9BwdParamsE)
        /*00b4*/ 	.short	0x0380
        /*00b6*/ 	.short	0x0128


	//----- nvinfo : EIATTR_SW_WAR
	.align		4
.L_2989:
        /*00b8*/ 	.byte	0x04, 0x36
        /*00ba*/ 	.short	(.L_2991 - .L_2990)
.L_2990:
        /*00bc*/ 	.word	0x00000008
.L_2991:


//--------------------- .nv.info._ZN10layer_norm13ln_bwd_kernelINS_13Kernel_traitsIf6__halfS2_S2_fjLj6144ELj1ELj1ELj8ELj16ENS_18Kernel_traits_baseILj6144EfS2_S2_S2_fjLj256EEEEELb0ELb0ELb0ELb1EEEvNS_9BwdParamsE --------------------------
	.section	.nv.info._ZN10layer_norm13ln_bwd_kernelINS_13Kernel_traitsIf6__halfS2_S2_fjLj6144ELj1ELj1ELj8ELj16ENS_18Kernel_traits_baseILj6144EfS2_S2_S2_fjLj256EEEEELb0ELb0ELb0ELb1EEEvNS_9BwdParamsE,"",@"SHT_CUDA_INFO"
	.sectionflags	@""
	.align	4


	//----- nvinfo : EIATTR_CUDA_API_VERSION
	.align		4
        /*0000*/ 	.byte	0x04, 0x37
        /*0002*/ 	.short	(.L_2993 - .L_2992)
.L_2992:
        /*0004*/ 	.word	0x00000082


	//----- nvinfo : EIATTR_KPARAM_INFO
	.align		4
.L_2993:
        /*0008*/ 	.byte	0x04, 0x17
        /*000a*/ 	.short	(.L_2995 - .L_2994)
.L_2994:
        /*000c*/ 	.word	0x00000000
        /*0010*/ 	.short	0x0000
        /*0012*/ 	.short	0x0000
        /*0014*/ 	.byte	0x00, 0xf0, 0xa1, 0x04


	//----- nvinfo : EIATTR_SPARSE_MMA_MASK
	.align		4
.L_2995:
        /*0018*/ 	.byte	0x03, 0x50
        /*001a*/ 	.short	0x0000


	//----- nvinfo : EIATTR_MAXREG_COUNT
	.align		4
        /*001c*/ 	.byte	0x03, 0x1b
        /*001e*/ 	.short	0x00ff


	//----- nvinfo : EIATTR_NUM_BARRIERS
	.align		4
        /*0020*/ 	.byte	0x02, 0x4c
        /*0022*/ 	.byte	0x01
	.zero		1


	//----- nvinfo : EIATTR_MERCURY_ISA_VERSION
	.align		4
        /*0024*/ 	.byte	0x03, 0x5f
        /*0026*/ 	.short	0x0101


	//----- nvinfo : EIATTR_COOP_GROUP_MASK_REGIDS
	.align		4
        /*0028*/ 	.byte	0x04, 0x29
        /*002a*/ 	.short	(.L_2997 - .L_2996)


	//   ....[0]....
.L_2996:
        /*002c*/ 	.word	0xffffffff


	//   ....[1]....
        /*0030*/ 	.word	0xffffffff


	//   ....[2]....
        /*0034*/ 	.word	0xffffffff


	//   ....[3]....
        /*0038*/ 	.word	0xffffffff


	//   ....[4]....
        /*003c*/ 	.word	0xffffffff


	//   ....[5]....
        /*0040*/ 	.word	0xffffffff


	//   ....[6]....
        /*0044*/ 	.word	0xffffffff


	//   ....[7]....
        /*0048*/ 	.word	0xffffffff


	//   ....[8]....
        /*004c*/ 	.word	0xffffffff


	//   ....[9]....
        /*0050*/ 	.word	0xffffffff


	//----- nvinfo : EIATTR_COOP_GROUP_INSTR_OFFSETS
	.align		4
.L_2997:
        /*0054*/ 	.byte	0x04, 0x28
        /*0056*/ 	.short	(.L_2999 - .L_2998)


	//   ....[0]....
.L_2998:
        /*0058*/ 	.word	0x000012b0


	//   ....[1]....
        /*005c*/ 	.word	0x000012c0


	//   ....[2]....
        /*0060*/ 	.word	0x000012f0


	//   ....[3]....
        /*0064*/ 	.word	0x00001300


	//   ....[4]....
        /*0068*/ 	.word	0x00001330


	//   ....[5]....
        /*006c*/ 	.word	0x00001340


	//   ....[6]....
        /*0070*/ 	.word	0x00001370


	//   ....[7]....
        /*0074*/ 	.word	0x00001380


	//   ....[8]....
        /*0078*/ 	.word	0x000013c0


	//   ....[9]....
        /*007c*/ 	.word	0x000013d0


	//----- nvinfo : EIATTR_VRC_CTA_INIT_COUNT
	.align		4
.L_2999:
        /*0080*/ 	.byte	0x02, 0x4a
	.zero		1
	.zero		1


	//----- nvinfo : EIATTR_EXIT_INSTR_OFFSETS
	.align		4
        /*0084*/ 	.byte	0x04, 0x1c
        /*0086*/ 	.short	(.L_3001 - .L_3000)


	//   ....[0]....
.L_3000:
        /*0088*/ 	.word	0x00004090


	//----- nvinfo : EIATTR_MAX_THREADS
	.align		4
.L_3001:
        /*008c*/ 	.byte	0x04, 0x05
        /*008e*/ 	.short	(.L_3003 - .L_3002)
.L_3002:
        /*0090*/ 	.word	0x00000100
        /*0094*/ 	.word	0x00000001
        /*0098*/ 	.word	0x00000001


	//----- nvinfo : EIATTR_CRS_STACK_SIZE
	.align		4
.L_3003:
        /*009c*/ 	.byte	0x04, 0x1e
        /*009e*/ 	.short	(.L_3005 - .L_3004)
.L_3004:
        /*00a0*/ 	.word	0x00000000


	//----- nvinfo : EIATTR_CBANK_PARAM_SIZE
	.align		4
.L_3005:
        /*00a4*/ 	.byte	0x03, 0x19
        /*00a6*/ 	.short	0x0128


	//----- nvinfo : EIATTR_PARAM_CBANK
	.align		4
        /*00a8*/ 	.byte	0x04, 0x0a
        /*00aa*/ 	.short	(.L_3007 - .L_3006)
	.align		4
.L_3006:
        /*00ac*/ 	.word	index@(.nv.constant0._ZN10layer_norm13ln_bwd_kernelINS_13Kernel_traitsIf6__halfS2_S2_fjLj6144ELj1ELj1ELj8ELj16ENS_18Kernel_traits_baseILj6144EfS2_S2_S2_fjLj256EEEEELb0ELb0ELb0ELb1EEEvNS_9BwdParamsE)
        /*00b0*/ 	.short	0x0380
        /*00b2*/ 	.short	0x0128


	//----- nvinfo : EIATTR_SW_WAR
	.align		4
.L_3007:
        /*00b4*/ 	.byte	0x04, 0x36
        /*00b6*/ 	.short	(.L_3009 - .L_3008)
.L_3008:
        /*00b8*/ 	.word	0x00000008
.L_3009:


//--------------------- .nv.info._ZN10layer_norm13ln_bwd_kernelINS_13Kernel_traitsIf6__halfS2_S2_fjLj6144ELj1ELj1ELj8ELj16ENS_18Kernel_traits_baseILj6144EfS2_S2_S2_fjLj256EEEEELb0ELb0ELb1ELb0EEEvNS_9BwdParamsE --------------------------
	.section	.nv.info._ZN10layer_norm13ln_bwd_kernelINS_13Kernel_traitsIf6__halfS2_S2_fjLj6144ELj1ELj1ELj8ELj16ENS_18Kernel_traits_baseILj6144EfS2_S2_S2_fjLj256EEEEELb0ELb0ELb1ELb0EEEvNS_9BwdParamsE,"",@"SHT_CUDA_INFO"
	.sectionflags	@""
	.align	4


	//----- nvinfo : EIATTR_CUDA_API_VERSION
	.align		4
        /*0000*/ 	.byte	0x04, 0x37
        /*0002*/ 	.short	(.L_3011 - .L_3010)
.L_3010:
        /*0004*/ 	.word	0x00000082


	//----- nvinfo : EIATTR_KPARAM_INFO
	.align		4
.L_3011:
        /*0008*/ 	.byte	0x04, 0x17
        /*000a*/ 	.short	(.L_3013 - .L_3012)
.L_3012:
        /*000c*/ 	.word	0x00000000
        /*0010*/ 	.short	0x0000
        /*0012*/ 	.short	0x0000
        /*0014*/ 	.byte	0x00, 0xf0, 0xa1, 0x04


	//----- nvinfo : EIATTR_SPARSE_MMA_MASK
	.align		4
.L_3013:
        /*0018*/ 	.byte	0x03, 0x50
        /*001a*/ 	.short	0x0000


	//----- nvinfo : EIATTR_MAXREG_COUNT
	.align		4
        /*001c*/ 	.byte	0x03, 0x1b
        /*001e*/ 	.short	0x00ff


	//----- nvinfo : EIATTR_NUM_BARRIERS
	.align		4
        /*0020*/ 	.byte	0x02, 0x4c
        /*0022*/ 	.byte	0x01
	.zero		1


	//----- nvinfo : EIATTR_MERCURY_ISA_VERSION
	.align		4
        /*0024*/ 	.byte	0x03, 0x5f
        /*0026*/ 	.short	0x0101


	//----- nvinfo : EIATTR_COOP_GROUP_MASK_REGIDS
	.align		4
        /*0028*/ 	.byte	0x04, 0x29
        /*002a*/ 	.short	(.L_3015 - .L_3014)


	//   ....[0]....
.L_3014:
        /*002c*/ 	.word	0xffffffff


	//   ....[1]....
        /*0030*/ 	.word	0xffffffff


	//   ....[2]....
        /*0034*/ 	.word	0xffffffff


	//   ....[3]....
        /*0038*/ 	.word	0xffffffff


	//   ....[4]....
        /*003c*/ 	.word	0xffffffff


	//   ....[5]....
        /*0040*/ 	.word	0xffffffff


	//   ....[6]....
        /*0044*/ 	.word	0xffffffff


	//   ....[7]....
        /*0048*/ 	.word	0xffffffff


	//   ....[8]....
        /*004c*/ 	.word	0xffffffff


	//   ....[9]....
        /*0050*/ 	.word	0xffffffff


	//----- nvinfo : EIATTR_COOP_GROUP_INSTR_OFFSETS
	.align		4
.L_3015:
        /*0054*/ 	.byte	0x04, 0x28
        /*0056*/ 	.short	(.L_3017 - .L_3016)


	//   ....[0]....
.L_3016:
        /*0058*/ 	.word	0x00001980


	//   ....[1]....
        /*005c*/ 	.word	0x000019a0


	//   ....[2]....
        /*0060*/ 	.word	0x000019e0


	//   ....[3]....
        /*0064*/ 	.word	0x000019f0


	//   ....[4]....
        /*0068*/ 	.word	0x00001a30


	//   ....[5]....
        /*006c*/ 	.word	0x00001a40


	//   ....[6]....
        /*0070*/ 	.word	0x00001a70


	//   ....[7]....
        /*0074*/ 	.word	0x00001a80


	//   ....[8]....
        /*0078*/ 	.word	0x00001ab0


	//   ....[9]....
        /*007c*/ 	.word	0x00001ac0


	//----- nvinfo : EIATTR_VRC_CTA_INIT_COUNT
	.align		4
.L_3017:
        /*0080*/ 	.byte	0x02, 0x4a
	.zero		1
	.zero		1


	//----- nvinfo : EIATTR_EXIT_INSTR_OFFSETS
	.align		4
        /*0084*/ 	.byte	0x04, 0x1c
        /*0086*/ 	.short	(.L_3019 - .L_3018)


	//   ....[0]....
.L_3018:
        /*0088*/ 	.word	0x00005860


	//   ....[1]....
        /*008c*/ 	.word	0x00005900


	//----- nvinfo : EIATTR_MAX_THREADS
	.align		4
.L_3019:
        /*0090*/ 	.byte	0x04, 0x05
        /*0092*/ 	.short	(.L_3021 - .L_3020)
.L_3020:
        /*0094*/ 	.word	0x00000100
        /*0098*/ 	.word	0x00000001
        /*009c*/ 	.word	0x00000001


	//----- nvinfo : EIATTR_CRS_STACK_SIZE
	.align		4
.L_3021:
        /*00a0*/ 	.byte	0x04, 0x1e
        /*00a2*/ 	.short	(.L_3023 - .L_3022)
.L_3022:
        /*00a4*/ 	.word	0x00000000


	//----- nvinfo : EIATTR_CBANK_PARAM_SIZE
	.align		4
.L_3023:
        /*00a8*/ 	.byte	0x03, 0x19
        /*00aa*/ 	.short	0x0128


	//----- nvinfo : EIATTR_PARAM_CBANK
	.align		4
        /*00ac*/ 	.byte	0x04, 0x0a
        /*00ae*/ 	.short	(.L_3025 - .L_3024)
	.align		4
.L_3024:
        /*00b0*/ 	.word	index@(.nv.constant0._ZN10layer_norm13ln_bwd_kernelINS_13Kernel_traitsIf6__halfS2_S2_fjLj6144ELj1ELj1ELj8ELj16ENS_18Kernel_traits_baseILj6144EfS2_S2_S2_fjLj256EEEEELb0ELb0ELb1ELb0EEEvNS_9BwdParamsE)
        /*00b4*/ 	.short	0x0380
        /*00b6*/ 	.short	0x0128


	//----- nvinfo : EIATTR_SW_WAR
	.align		4
.L_3025:
        /*00b8*/ 	.byte	0x04, 0x36
        /*00ba*/ 	.short	(.L_3027 - .L_3026)
.L_3026:
        /*00bc*/ 	.word	0x00000008
.L_3027:


//--------------------- .nv.info._ZN10layer_norm13ln_bwd_kernelINS_13Kernel_traitsIf6__halfS2_S2_fjLj6144ELj1ELj1ELj8ELj16ENS_18Kernel_traits_baseILj6144EfS2_S2_S2_fjLj256EEEEELb0ELb0ELb1ELb1EEEvNS_9BwdParamsE --------------------------
	.section	.nv.info._ZN10layer_norm13ln_bwd_kernelINS_13Kernel_traitsIf6__halfS2_S2_fjLj6144ELj1ELj1ELj8ELj16ENS_18Kernel_traits_baseILj6144EfS2_S2_S2_fjLj256EEEEELb0ELb0ELb1ELb1EEEvNS_9BwdParamsE,"",@"SHT_CUDA_INFO"
	.sectionflags	@""
	.align	4


	//----- nvinfo : EIATTR_CUDA_API_VERSION
	.align		4
        /*0000*/ 	.byte	0x04, 0x37
        /*0002*/ 	.short	(.L_3029 - .L_3028)
.L_3028:
        /*0004*/ 	.word	0x00000082


	//----- nvinfo : EIATTR_KPARAM_INFO
	.align		4
.L_3029:
        /*0008*/ 	.byte	0x04, 0x17
        /*000a*/ 	.short	(.L_3031 - .L_3030)
.L_3030:
        /*000c*/ 	.word	0x00000000
        /*0010*/ 	.short	0x0000
        /*0012*/ 	.short	0x0000
        /*0014*/ 	.byte	0x00, 0xf0, 0xa1, 0x04


	//----- nvinfo : EIATTR_SPARSE_MMA_MASK
	.align		4
.L_3031:
        /*0018*/ 	.byte	0x03, 0x50
        /*001a*/ 	.short	0x0000


	//----- nvinfo : EIATTR_MAXREG_COUNT
	.align		4
        /*001c*/ 	.byte	0x03, 0x1b
        /*001e*/ 	.short	0x00ff


	//----- nvinfo : EIATTR_NUM_BARRIERS
	.align		4
        /*0020*/ 	.byte	0x02, 0x4c
        /*0022*/ 	.byte	0x01
	.zero		1


	//----- nvinfo : EIATTR_MERCURY_ISA_VERSION
	.align		4
        /*0024*/ 	.byte	0x03, 0x5f
        /*0026*/ 	.short	0x0101


	//----- nvinfo : EIATTR_COOP_GROUP_MASK_REGIDS
	.align		4
        /*0028*/ 	.byte	0x04, 0x29
        /*002a*/ 	.short	(.L_3033 - .L_3032)


	//   ....[0]....
.L_3032:
        /*002c*/ 	.word	0xffffffff


	//   ....[1]....
        /*0030*/ 	.word	0xffffffff


	//   ....[2]....
        /*0034*/ 	.word	0xffffffff


	//   ....[3]....
        /*0038*/ 	.word	0xffffffff


	//   ....[4]....
        /*003c*/ 	.word	0xffffffff


	//   ....[5]....
        /*0040*/ 	.word	0xffffffff


	//   ....[6]....
        /*0044*/ 	.word	0xffffffff


	//   ....[7]....
        /*0048*/ 	.word	0xffffffff


	//   ....[8]....
        /*004c*/ 	.word	0xffffffff


	//   ....[9]....
        /*0050*/ 	.word	0xffffffff


	//----- nvinfo : EIATTR_COOP_GROUP_INSTR_OFFSETS
	.align		4
.L_3033:
        /*0054*/ 	.byte	0x04, 0x28
        /*0056*/ 	.short	(.L_3035 - .L_3034)


	//   ....[0]....
.L_3034:
        /*0058*/ 	.word	0x00001530


	//   ....[1]....
        /*005c*/ 	.word	0x00001550


	//   ....[2]....
        /*0060*/ 	.word	0x00001590


	//   ....[3]....
        /*0064*/ 	.word	0x000015a0


	//   ....[4]....
        /*0068*/ 	.word	0x000015e0


	//   ....[5]....
        /*006c*/ 	.word	0x000015f0


	//   ....[6]....
        /*0070*/ 	.word	0x00001620


	//   ....[7]....
        /*0074*/ 	.word	0x00001630


	//   ....[8]....
        /*0078*/ 	.word	0x00001660


	//   ....[9]....
        /*007c*/ 	.word	0x00001670


	//----- nvinfo : EIATTR_VRC_CTA_INIT_COUNT
	.align		4
.L_3035:
        /*0080*/ 	.byte	0x02, 0x4a
	.zero		1
	.zero		1


	//----- nvinfo : EIATTR_EXIT_INSTR_OFFSETS
	.align		4
        /*0084*/ 	.byte	0x04, 0x1c
        /*0086*/ 	.short	(.L_3037 - .L_3036)


	//   ....[0]....
.L_3036:
        /*0088*/ 	.word	0x00005290


	//----- nvinfo : EIATTR_MAX_THREADS
	.align		4
.L_3037:
        /*008c*/ 	.byte	0x04, 0x05
        /*008e*/ 	.short	(.L_3039 - .L_3038)
.L_3038:
        /*0090*/ 	.word	0x00000100
        /*0094*/ 	.word	0x00000001
        /*0098*/ 	.word	0x00000001


	//----- nvinfo : EIATTR_CRS_STACK_SIZE
	.align		4
.L_3039:
        /*009c*/ 	.byte	0x04, 0x1e
        /*009e*/ 	.short	(.L_3041 - .L_3040)
.L_3040:
        /*00a0*/ 	.word	0x00000000


	//----- nvinfo : EIATTR_CBANK_PARAM_SIZE
	.align		4
.L_3041:
        /*00a4*/ 	.byte	0x03, 0x19
        /*00a6*/ 	.short	0x0128


	//----- nvinfo : EIATTR_PARAM_CBANK
	.align		4
        /*00a8*/ 	.byte	0x04, 0x0a
        /*00aa*/ 	.short	(.L_3043 - .L_3042)
	.align		4
.L_3042:
        /*00ac*/ 	.word	index@(.nv.constant0._ZN10layer_norm13ln_bwd_kernelINS_13Kernel_traitsIf6__halfS2_S2_fjLj6144ELj1ELj1ELj8ELj16ENS_18Kernel_traits_baseILj6144EfS2_S2_S2_fjLj256EEEEELb0ELb0ELb1ELb1EEEvNS_9BwdParamsE)
        /*00b0*/ 	.short	0x0380
        /*00b2*/ 	.short	0x0128


	//----- nvinfo : EIATTR_SW_WAR
	.align		4
.L_3043:
        /*00b4*/ 	.byte	0x04, 0x36
        /*00b6*/ 	.short	(.L_3045 - .L_3044)
.L_3044:
        /*00b8*/ 	.word	0x00000008
.L_3045:


//--------------------- .nv.info._ZN10layer_norm13ln_bwd_kernelINS_13Kernel_traitsIf6__halfS2_S2_fjLj6144ELj1ELj1ELj8ELj16ENS_18Kernel_traits_baseILj6144EfS2_S2_S2_fjLj256EEEEELb0ELb1ELb0ELb0EEEvNS_9BwdParamsE --------------------------
	.section	.nv.info._ZN10layer_norm13ln_bwd_kernelINS_13Kernel_traitsIf6__halfS2_S2_fjLj6144ELj1ELj1ELj8ELj16ENS_18Kernel_traits_baseILj6144EfS2_S2_S2_fjLj256EEEEELb0ELb1ELb0ELb0EEEvNS_9BwdParamsE,"",@"SHT_CUDA_INFO"
	.sectionflags	@""
	.align	4


	//----- nvinfo : EIATTR_CUDA_API_VERSION
	.align		4
        /*0000*/ 	.byte	0x04, 0x37
        /*0002*/ 	.short	(.L_3047 - .L_3046)
.L_3046:
        /*0004*/ 	.word	0x00000082


	//----- nvinfo : EIATTR_KPARAM_INFO
	.align		4
.L_3047:
        /*0008*/ 	.byte	0x04, 0x17
        /*000a*/ 	.short	(.L_3049 - .L_3048)
.L_3048:
        /*000c*/ 	.word	0x00000000
        /*0010*/ 	.short	0x0000
        /*0012*/ 	.short	0x0000
        /*0014*/ 	.byte	0x00, 0xf0, 0xa1, 0x04


	//----- nvinfo : EIATTR_SPARSE_MMA_MASK
	.align		4
.L_3049:
        /*0018*/ 	.byte	0x03, 0x50
        /*001a*/ 	.short	0x0000


	//----- nvinfo : EIATTR_MAXREG_COUNT
	.align		4
        /*001c*/ 	.byte	0x03, 0x1b
        /*001e*/ 	.short	0x00ff


	//----- nvinfo : EIATTR_NUM_BARRIERS
	.align		4
        /*0020*/ 	.byte	0x02, 0x4c
        /*0022*/ 	.byte	0x01
	.zero		1


	//----- nvinfo : EIATTR_MERCURY_ISA_VERSION
	.align		4
        /*0024*/ 	.byte	0x03, 0x5f
        /*0026*/ 	.short	0x0101


	//----- nvinfo : EIATTR_COOP_GROUP_MASK_REGIDS
	.align		4
        /*0028*/ 	.byte	0x04, 0x29
        /*002a*/ 	.short	(.L_3051 - .L_3050)


	//   ....[0]....
.L_3050:
        /*002c*/ 	.word	0xffffffff


	//   ....[1]....
        /*0030*/ 	.word	0xffffffff


	//   ....[2]....
        /*0034*/ 	.word	0xffffffff


	//   ....[3]....
        /*0038*/ 	.word	0xffffffff


	//   ....[4]....
        /*003c*/ 	.word	0xffffffff


	//   ....[5]....
        /*0040*/ 	.word	0xffffffff


	//   ....[6]....
        /*0044*/ 	.word	0xffffffff


	//   ....[7]....
        /*0048*/ 	.word	0xffffffff


	//   ....[8]....
        /*004c*/ 	.word	0xffffffff


	//   ....[9]....
        /*0050*/ 	.word	0xffffffff


	//----- nvinfo : EIATTR_COOP_GROUP_INSTR_OFFSETS
	.align		4
.L_3051:
        /*0054*/ 	.byte	0x04, 0x28
        /*0056*/ 	.short	(.L_3053 - .L_3052)


	//   ....[0]....
.L_3052:
        /*0058*/ 	.word	0x000019a0


	//   ....[1]....
        /*005c*/ 	.word	0x000019d0


	//   ....[2]....
        /*0060*/ 	.word	0x00001a80


	//   ....[3]....
        /*0064*/ 	.word	0x00001ac0


	//   ....[4]....
        /*0068*/ 	.word	0x00001b10


	//   ....[5]....
        /*006c*/ 	.word	0x00001b20


	//   ....[6]....
        /*0070*/ 	.word	0x00001b50


	//   ....[7]....
        /*0074*/ 	.word	0x00001b80


	//   ....[8]....
        /*0078*/ 	.word	0x00001bd0


	//   ....[9]....
        /*007c*/ 	.word	0x00001be0


	//----- nvinfo : EIATTR_VRC_CTA_INIT_COUNT
	.align		4
.L_3053:
        /*0080*/ 	.byte	0x02, 0x4a
	.zero		1
	.zero		1


	//----- nvinfo : EIATTR_EXIT_INSTR_OFFSETS
	.align		4
        /*0084*/ 	.byte	0x04, 0x1c
        /*0086*/ 	.short	(.L_3055 - .L_3054)


	//   ....[0]....
.L_3054:
        /*0088*/ 	.word	0x000058d0


	//   ....[1]....
        /*008c*/ 	.word	0x000059a0


	//----- nvinfo : EIATTR_MAX_THREADS
	.align		4
.L_3055:
        /*0090*/ 	.byte	0x04, 0x05
        /*0092*/ 	.short	(.L_3057 - .L_3056)
.L_3056:
        /*0094*/ 	.word	0x00000100
        /*0098*/ 	.word	0x00000001
        /*009c*/ 	.word	0x00000001


	//----- nvinfo : EIATTR_CRS_STACK_SIZE
	.align		4
.L_3057:
        /*00a0*/ 	.byte	0x04, 0x1e
        /*00a2*/ 	.short	(.L_3059 - .L_3058)
.L_3058:
        /*00a4*/ 	.word	0x00000000


	//----- nvinfo : EIATTR_CBANK_PARAM_SIZE
	.align		4
.L_3059:
        /*00a8*/ 	.byte	0x03, 0x19
        /*00aa*/ 	.short	0x0128


	//----- nvinfo : EIATTR_PARAM_CBANK
	.align		4
        /*00ac*/ 	.byte	0x04, 0x0a
        /*00ae*/ 	.short	(.L_3061 - .L_3060)
	.align		4
.L_3060:
        /*00b0*/ 	.word	index@(.nv.constant0._ZN10layer_norm13ln_bwd_kernelINS_13Kernel_traitsIf6__halfS2_S2_fjLj6144ELj1ELj1ELj8ELj16ENS_18Kernel_traits_baseILj6144EfS2_S2_S2_fjLj256EEEEELb0ELb1ELb0ELb0EEEvNS_9BwdParamsE)
        /*00b4*/ 	.short	0x0380
        /*00b6*/ 	.short	0x0128


	//----- nvinfo : EIATTR_SW_WAR
	.align		4
.L_3061:
        /*00b8*/ 	.byte	0x04, 0x36
        /*00ba*/ 	.short	(.L_3063 - .L_3062)
.L_3062:
        /*00bc*/ 	.word	0x00000008
.L_3063:


//--------------------- .nv.info._ZN10layer_norm13ln_bwd_kernelINS_13Kernel_traitsIf6__halfS2_S2_fjLj6144ELj1ELj1ELj8ELj16ENS_18Kernel_traits_baseILj6144EfS2_S2_S2_fjLj256EEEEELb0ELb1ELb0ELb1EEEvNS_9BwdParamsE --------------------------
	.section	.nv.info._ZN10layer_norm13ln_bwd_kernelINS_13Kernel_traitsIf6__halfS2_S2_fjLj6144ELj1ELj1ELj8ELj16ENS_18Kernel_traits_baseILj6144EfS2_S2_S2_fjLj256EEEEELb0ELb1ELb0ELb1EEEvNS_9BwdParamsE,"",@"SHT_CUDA_INFO"
	.sectionflags	@""
	.align	4


	//----- nvinfo : EIATTR_CUDA_API_VERSION
	.align		4
        /*0000*/ 	.byte	0x04, 0x37
        /*0002*/ 	.short	(.L_3065 - .L_3064)
.L_3064:
        /*0004*/ 	.word	0x00000082


	//----- nvinfo : EIATTR_KPARAM_INFO
	.align		4
.L_3065:
        /*0008*/ 	.byte	0x04, 0x17
        /*000a*/ 	.short	(.L_3067 - .L_3066)
.L_3066:
        /*000c*/ 	.word	0x00000000
        /*0010*/ 	.short	0x0000
        /*0012*/ 	.short	0x0000
        /*0014*/ 	.byte	0x00, 0xf0, 0xa1, 0x04


	//----- nvinfo : EIATTR_SPARSE_MMA_MASK
	.align		4
.L_3067:
        /*0018*/ 	.byte	0x03, 0x50
        /*001a*/ 	.short	0x0000


	//----- nvinfo : EIATTR_MAXREG_COUNT
	.align		4
        /*001c*/ 	.byte	0x03, 0x1b
        /*001e*/ 	.short	0x00ff


	//----- nvinfo : EIATTR_NUM_BARRIERS
	.align		4
        /*0020*/ 	.byte	0x02, 0x4c
        /*0022*/ 	.byte	0x01
	.zero		1


	//----- nvinfo : EIATTR_MERCURY_ISA_VERSION
	.align		4
        /*0024*/ 	.byte	0x03, 0x5f
        /*0026*/ 	.short	0x0101


	//----- nvinfo : EIATTR_COOP_GROUP_MASK_REGIDS
	.align		4
        /*0028*/ 	.byte	0x04, 0x29
        /*002a*/ 	.short	(.L_3069 - .L_3068)


	//   ....[0]....
.L_3068:
        /*002c*/ 	.word	0xffffffff


	//   ....[1]....
        /*0030*/ 	.word	0xffffffff


	//   ....[2]....
        /*0034*/ 	.word	0xffffffff


	//   ....[3]....
        /*0038*/ 	.word	0xffffffff


	//   ....[4]....
        /*003c*/ 	.word	0xffffffff


	//   ....[5]....
        /*0040*/ 	.word	0xffffffff


	//   ....[6]....
        /*0044*/ 	.word	0xffffffff


	//   ....[7]....
        /*0048*/ 	.word	0xffffffff


	//   ....[8]....
        /*004c*/ 	.word	0xffffffff


	//   ....[9]....
        /*0050*/ 	.word	0xffffffff


	//----- nvinfo : EIATTR_COOP_GROUP_INSTR_OFFSETS
	.align		4
.L_3069:
        /*0054*/ 	.byte	0x04, 0x28
        /*0056*/ 	.short	(.L_3071 - .L_3070)


	//   ....[0]....
.L_3070:
        /*0058*/ 	.word	0x000013a0


	//   ....[1]....
        /*005c*/ 	.word	0x000013c0


	//   ....[2]....
        /*0060*/ 	.word	0x00001430


	//   ....[3]....
        /*0064*/ 	.word	0x00001440


	//   ....[4]....
        /*0068*/ 	.word	0x00001470


	//   ....[5]....
        /*006c*/ 	.word	0x00001480


	//   ....[6]....
        /*0070*/ 	.word	0x000014c0


	//   ....[7]....
        /*0074*/ 	.word	0x000014d0


	//   ....[8]....
        /*0078*/ 	.word	0x00001540


	//   ....[9]....
        /*007c*/ 	.word	0x00001550


	//----- nvinfo : EIATTR_VRC_CTA_INIT_COUNT
	.align		4
.L_3071:
        /*0080*/ 	.byte	0x02, 0x4a
	.zero		1
	.zero		1


	//----- nvinfo : EIATTR_EXIT_INSTR_OFFSETS
	.align		4
        /*0084*/ 	.byte	0x04, 0x1c
        /*0086*/ 	.short	(.L_3073 - .L_3072)


	//   ....[0]....
.L_3072:
        /*0088*/ 	.word	0x000058b0


	//----- nvinfo : EIATTR_MAX_THREADS
	.align		4
.L_3073:
        /*008c*/ 	.byte	0x04, 0x05
        /*008e*/ 	.short	(.L_3075 - .L_3074)
.L_3074:
        /*0090*/ 	.word	0x00000100
        /*0094*/ 	.word	0x00000001
        /*0098*/ 	.word	0x00000001


	//----- nvinfo : EIATTR_CBANK_PARAM_SIZE
	.align		4
.L_3075:
        /*009c*/ 	.byte	0x03, 0x19
        /*009e*/ 	.short	0x0128


	//----- nvinfo : EIATTR_PARAM_CBANK
	.align		4
        /*00a0*/ 	.byte	0x04, 0x0a
        /*00a2*/ 	.short	(.L_3077 - .L_3076)
	.align		4
.L_3076:
        /*00a4*/ 	.word	index@(.nv.constant0._ZN10layer_norm13ln_bwd_kernelINS_13Kernel_traitsIf6__halfS2_S2_fjLj6144ELj1ELj1ELj8ELj16ENS_18Kernel_traits_baseILj6144EfS2_S2_S2_fjLj256EEEEELb0ELb1ELb0ELb1EEEvNS_9BwdParamsE)
        /*00a8*/ 	.short	0x0380
        /*00aa*/ 	.short	0x0128


	//----- nvinfo : EIATTR_SW_WAR
	.align		4
.L_3077:
        /*00ac*/ 	.byte	0x04, 0x36
        /*00ae*/ 	.short	(.L_3079 - .L_3078)
.L_3078:
        /*00b0*/ 	.word	0x00000008
.L_3079:


//--------------------- .nv.info._ZN10layer_norm13ln_bwd_kernelINS_13Kernel_traitsIf6__halfS2_S2_fjLj6144ELj1ELj1ELj8ELj16ENS_18Kernel_traits_baseILj6144EfS2_S2_S2_fjLj256EEEEELb0ELb1ELb1ELb0EEEvNS_9BwdParamsE --------------------------
	.section	.nv.info._ZN10layer_norm13ln_bwd_kernelINS_13Kernel_traitsIf6__halfS2_S2_fjLj6144ELj1ELj1ELj8ELj16ENS_18Kernel_traits_baseILj6144EfS2_S2_S2_fjLj256EEEEELb0ELb1ELb1ELb0EEEvNS_9BwdParamsE,"",@"SHT_CUDA_INFO"
	.sectionflags	@""
	.align	4


	//----- nvinfo : EIATTR_CUDA_API_VERSION
	.align		4
        /*0000*/ 	.byte	0x04, 0x37
        /*0002*/ 	.short	(.L_3081 - .L_3080)
.L_3080:
        /*0004*/ 	.word	0x00000082


	//----- nvinfo : EIATTR_KPARAM_INFO
	.align		4
.L_3081:
        /*0008*/ 	.byte	0x04, 0x17
        /*000a*/ 	.short	(.L_3083 - .L_3082)
.L_3082:
        /*000c*/ 	.word	0x00000000
        /*0010*/ 	.short	0x0000
        /*0012*/ 	.short	0x0000
        /*0014*/ 	.byte	0x00, 0xf0, 0xa1, 0x04


	//----- nvinfo : EIATTR_SPARSE_MMA_MASK
	.align		4
.L_3083:
        /*0018*/ 	.byte	0x03, 0x50
        /*001a*/ 	.short	0x0000


	//----- nvinfo : EIATTR_MAXREG_COUNT
	.align		4
        /*001c*/ 	.byte	0x03, 0x1b
        /*001e*/ 	.short	0x00ff


	//----- nvinfo : EIATTR_NUM_BARRIERS
	.align		4
        /*0020*/ 	.byte	0x02, 0x4c
        /*0022*/ 	.byte	0x01
	.zero		1


	//----- nvinfo : EIATTR_MERCURY_ISA_VERSION
	.align		4
        /*0024*/ 	.byte	0x03, 0x5f
        /*0026*/ 	.short	0x0101


	//----- nvinfo : EIATTR_COOP_GROUP_MASK_REGIDS
	.align		4
        /*0028*/ 	.byte	0x04, 0x29
        /*002a*/ 	.short	(.L_3085 - .L_3084)


	//   ....[0]....
.L_3084:
        /*002c*/ 	.word	0xffffffff


	//   ....[1]....
        /*0030*/ 	.word	0xffffffff


	//   ....[2]....
        /*0034*/ 	.word	0xffffffff


	//   ....[3]....
        /*0038*/ 	.word	0xffffffff


	//   ....[4]....
        /*003c*/ 	.word	0xffffffff


	//   ....[5]....
        /*0040*/ 	.word	0xffffffff


	//   ....[6]....
        /*0044*/ 	.word	0xffffffff


	//   ....[7]....
        /*0048*/ 	.word	0xffffffff


	//   ....[8]....
        /*004c*/ 	.word	0xffffffff


	//   ....[9]....
        /*0050*/ 	.word	0xffffffff


	//----- nvinfo : EIATTR_COOP_GROUP_INSTR_OFFSETS
	.align		4
.L_3085:
        /*0054*/ 	.byte	0x04, 0x28
        /*0056*/ 	.short	(.L_3087 - .L_3086)


	//   ....[0]....
.L_3086:
        /*0058*/ 	.word	0x00001ba0


	//   ....[1]....
        /*005c*/ 	.word	0x00001bc0


	//   ....[2]....
        /*0060*/ 	.word	0x00001c00


	//   ....[3]....
        /*0064*/ 	.word	0x00001c10


	//   ....[4]....
        /*0068*/ 	.word	0x00001c50


	//   ....[5]....
        /*006c*/ 	.word	0x00001c60


	//   ....[6]....
        /*0070*/ 	.word	0x00001c90


	//   ....[7]....
        /*0074*/ 	.word	0x00001ca0


	//   ....[8]....
        /*0078*/ 	.word	0x00001cd0


	//   ....[9]....
        /*007c*/ 	.word	0x00001ce0


	//----- nvinfo : EIATTR_VRC_CTA_INIT_COUNT
	.align		4
.L_3087:
        /*0080*/ 	.byte	0x02, 0x4a
	.zero		1
	.zero		1


	//----- nvinfo : EIATTR_EXIT_INSTR_OFFSETS
	.align		4
        /*0084*/ 	.byte	0x04, 0x1c
        /*0086*/ 	.short	(.L_3089 - .L_3088)


	//   ....[0]....
.L_3088:
        /*0088*/ 	.word	0x00006fd0


	//   ....[1]....
        /*008c*/ 	.word	0x000070a0


	//----- nvinfo : EIATTR_MAX_THREADS
	.align		4
.L_3089:
        /*0090*/ 	.byte	0x04, 0x05
        /*0092*/ 	.short	(.L_3091 - .L_3090)
.L_3090:
        /*0094*/ 	.word	0x00000100
        /*0098*/ 	.word	0x00000001
        /*009c*/ 	.word	0x00000001


	//----- nvinfo : EIATTR_CRS_STACK_SIZE
	.align		4
.L_3091:
        /*00a0*/ 	.byte	0x04, 0x1e
        /*00a2*/ 	.short	(.L_3093 - .L_3092)
.L_3092:
        /*00a4*/ 	.word	0x00000000


	//----- nvinfo : EIATTR_CBANK_PARAM_SIZE
	.align		4
.L_3093:
        /*00a8*/ 	.byte	0x03, 0x19
        /*00aa*/ 	.short	0x0128


	//----- nvinfo : EIATTR_PARAM_CBANK
	.align		4
        /*00ac*/ 	.byte	0x04, 0x0a
        /*00ae*/ 	.short	(.L_3095 - .L_3094)
	.align		4
.L_3094:
        /*00b0*/ 	.word	index@(.nv.constant0._ZN10layer_norm13ln_bwd_kernelINS_13Kernel_traitsIf6__halfS2_S2_fjLj6144ELj1ELj1ELj8ELj16ENS_18Kernel_traits_baseILj6144EfS2_S2_S2_fjLj256EEEEELb0ELb1ELb1ELb0EEEvNS_9BwdParamsE)
        /*00b4*/ 	.short	0x0380
        /*00b6*/ 	.short	0x0128


	//----- nvinfo : EIATTR_SW_WAR
	.align		4
.L_3095:
        /*00b8*/ 	.byte	0x04, 0x36
        /*00ba*/ 	.short	(.L_3097 - .L_3096)
.L_3096:
        /*00bc*/ 	.word	0x00000008
.L_3097:


//--------------------- .nv.info._ZN10layer_norm13ln_bwd_kernelINS_13Kernel_traitsIf6__halfS2_S2_fjLj6144ELj1ELj1ELj8ELj16ENS_18Kernel_traits_baseILj6144EfS2_S2_S2_fjLj256EEEEELb0ELb1ELb1ELb1EEEvNS_9BwdParamsE --------------------------
	.section	.nv.info._ZN10layer_norm13ln_bwd_kernelINS_13Kernel_traitsIf6__halfS2_S2_fjLj6144ELj1ELj1ELj8ELj16ENS_18Kernel_traits_baseILj6144EfS2_S2_S2_fjLj256EEEEELb0ELb1ELb1ELb1EEEvNS_9BwdParamsE,"",@"SHT_CUDA_INFO"
	.sectionflags	@""
	.align	4


	//----- nvinfo : EIATTR_CUDA_API_VERSION
	.align		4
        /*0000*/ 	.byte	0x04, 0x37
        /*0002*/ 	.short	(.L_3099 - .L_3098)
.L_3098:
        /*0004*/ 	.word	0x00000082


	//----- nvinfo : EIATTR_KPARAM_INFO
	.align		4
.L_3099:
        /*0008*/ 	.byte	0x04, 0x17
        /*000a*/ 	.short	(.L_3101 - .L_3100)
.L_3100:
        /*000c*/ 	.word	0x00000000
        /*0010*/ 	.short	0x0000
        /*0012*/ 	.short	0x0000
        /*0014*/ 	.byte	0x00, 0xf0, 0xa1, 0x04


	//----- nvinfo : EIATTR_SPARSE_MMA_MASK
	.align		4
.L_3101:
        /*0018*/ 	.byte	0x03, 0x50
        /*001a*/ 	.short	0x0000


	//----- nvinfo : EIATTR_MAXREG_COUNT
	.align		4
        /*001c*/ 	.byte	0x03, 0x1b
        /*001e*/ 	.short	0x00ff


	//----- nvinfo : EIATTR_NUM_BARRIERS
	.align		4
        /*0020*/ 	.byte	0x02, 0x4c
        /*0022*/ 	.byte	0x01
	.zero		1


	//----- nvinfo : EIATTR_MERCURY_ISA_VERSION
	.align		4
        /*0024*/ 	.byte	0x03, 0x5f
        /*0026*/ 	.short	0x0101


	//----- nvinfo : EIATTR_COOP_GROUP_MASK_REGIDS
	.align		4
        /*0028*/ 	.byte	0x04, 0x29
        /*002a*/ 	.short	(.L_3103 - .L_3102)


	//   ....[0]....
.L_3102:
        /*002c*/ 	.word	0xffffffff


	//   ....[1]....
        /*0030*/ 	.word	0xffffffff


	//   ....[2]....
        /*0034*/ 	.word	0xffffffff


	//   ....[3]....
        /*0038*/ 	.word	0xffffffff


	//   ....[4]....
        /*003c*/ 	.word	0xffffffff


	//   ....[5]....
        /*0040*/ 	.word	0xffffffff


	//   ....[6]....
        /*0044*/ 	.word	0xffffffff


	//   ....[7]....
        /*0048*/ 	.word	0xffffffff


	//   ....[8]....
        /*004c*/ 	.word	0xffffffff


	//   ....[9]....
        /*0050*/ 	.word	0xffffffff


	//----- nvinfo : EIATTR_COOP_GROUP_INSTR_OFFSETS
	.align		4
.L_3103:
        /*0054*/ 	.byte	0x04, 0x28
        /*0056*/ 	.short	(.L_3105 - .L_3104)


	//   ....[0]....
.L_3104:
        /*0058*/ 	.word	0x00001680


	//   ....[1]....
        /*005c*/ 	.word	0x000016c0


	//   ....[2]....
        /*0060*/ 	.word	0x00001700


	//   ....[3]....
        /*0064*/ 	.word	0x00001720


	//   ....[4]....
        /*0068*/ 	.word	0x00001770


	//   ....[5]....
        /*006c*/ 	.word	0x00001780


	//   ....[6]....
        /*0070*/ 	.word	0x000017b0


	//   ....[7]....
        /*0074*/ 	.word	0x000017d0


	//   ....[8]....
        /*0078*/ 	.word	0x00001810


	//   ....[9]....
        /*007c*/ 	.word	0x00001830


	//----- nvinfo : EIATTR_VRC_CTA_INIT_COUNT
	.align		4
.L_3105:
        /*0080*/ 	.byte	0x02, 0x4a
	.zero		1
	.zero		1


	//----- nvinfo : EIATTR_EXIT_INSTR_OFFSETS
	.align		4
        /*0084*/ 	.byte	0x04, 0x1c
        /*0086*/ 	.short	(.L_3107 - .L_3106)


	//   ....[0]....
.L_3106:
        /*0088*/ 	.word	0x000068c0


	//----- nvinfo : EIATTR_MAX_THREADS
	.align		4
.L_3107:
        /*008c*/ 	.byte	0x04, 0x05
        /*008e*/ 	.short	(.L_3109 - .L_3108)
.L_3108:
        /*0090*/ 	.word	0x00000100
        /*0094*/ 	.word	0x00000001
        /*0098*/ 	.word	0x00000001


	//----- nvinfo : EIATTR_CRS_STACK_SIZE
	.align		4
.L_3109:
        /*009c*/ 	.byte	0x04, 0x1e
        /*009e*/ 	.short	(.L_3111 - .L_3110)
.L_3110:
        /*00a0*/ 	.word	0x00000000


	//----- nvinfo : EIATTR_CBANK_PARAM_SIZE
	.align		4
.L_3111:
        /*00a4*/ 	.byte	0x03, 0x19
        /*00a6*/ 	.short	0x0128


	//----- nvinfo : EIATTR_PARAM_CBANK
	.align		4
        /*00a8*/ 	.byte	0x04, 0x0a
        /*00aa*/ 	.short	(.L_3113 - .L_3112)
	.align		4
.L_3112:
        /*00ac*/ 	.word	index@(.nv.constant0._ZN10layer_norm13ln_bwd_kernelINS_13Kernel_traitsIf6__halfS2_S2_fjLj6144ELj1ELj1ELj8ELj16ENS_18Kernel_traits_baseILj6144EfS2_S2_S2_fjLj256EEEEELb0ELb1ELb1ELb1EEEvNS_9BwdParamsE)
        /*00b0*/ 	.short	0x0380
        /*00b2*/ 	.short	0x0128


	//----- nvinfo : EIATTR_SW_WAR
	.align		4
.L_3113:
        /*00b4*/ 	.byte	0x04, 0x36
        /*00b6*/ 	.short	(.L_3115 - .L_3114)
.L_3114:
        /*00b8*/ 	.word	0x00000008
.L_3115:


//--------------------- .nv.info._ZN10layer_norm13ln_bwd_kernelINS_13Kernel_traitsIf6__halfS2_S2_fjLj6144ELj1ELj1ELj8ELj16ENS_18Kernel_traits_baseILj6144EfS2_S2_S2_fjLj256EEEEELb1ELb0ELb0ELb0EEEvNS_9BwdParamsE --------------------------
	.section	.nv.info._ZN10layer_norm13ln_bwd_kernelINS_13Kernel_traitsIf6__halfS2_S2_fjLj6144ELj1ELj1ELj8ELj16ENS_18Kernel_traits_baseILj6144EfS2_S2_S2_fjLj256EEEEELb1ELb0ELb0ELb0EEEvNS_9BwdParamsE,"",@"SHT_CUDA_INFO"
	.sectionflags	@""
	.align	4


	//----- nvinfo : EIATTR_CUDA_API_VERSION
	.align		4
        /*0000*/ 	.byte	0x04, 0x37
        /*0002*/ 	.short	(.L_3117 - .L_3116)
.L_3116:
        /*0004*/ 	.word	0x00000082


	//----- nvinfo : EIATTR_KPARAM_INFO
	.align		4
.L_3117:
        /*0008*/ 	.byte	0x04, 0x17
        /*000a*/ 	.short	(.L_3119 - .L_3118)
.L_3118:
        /*000c*/ 	.word	0x00000000
        /*0010*/ 	.short	0x0000
        /*0012*/ 	.short	0x0000
        /*0014*/ 	.byte	0x00, 0xf0, 0xa1, 0x04


	//----- nvinfo : EIATTR_SPARSE_MMA_MASK
	.align		4
.L_3119:
        /*0018*/ 	.byte	0x03, 0x50
        /*001a*/ 	.short	0x0000


	//----- nvinfo : EIATTR_MAXREG_COUNT
	.align		4
        /*001c*/ 	.byte	0x03, 0x1b
        /*001e*/ 	.short	0x00ff


	//----- nvinfo : EIATTR_NUM_BARRIERS
	.align		4
        /*0020*/ 	.byte	0x02, 0x4c
        /*0022*/ 	.byte	0x01
	.zero		1


	//----- nvinfo : EIATTR_MERCURY_ISA_VERSION
	.align		4
        /*0024*/ 	.byte	0x03, 0x5f
        /*0026*/ 	.short	0x0101


	//----- nvinfo : EIATTR_COOP_GROUP_MASK_REGIDS
	.align		4
        /*0028*/ 	.byte	0x04, 0x29
        /*002a*/ 	.short	(.L_3121 - .L_3120)


	//   ....[0]....
.L_3120:
        /*002c*/ 	.word	0xffffffff


	//   ....[1]....
        /*0030*/ 	.word	0xffffffff


	//   ....[2]....
        /*0034*/ 	.word	0xffffffff


	//   ....[3]....
        /*0038*/ 	.word	0xffffffff


	//   ....[4]....
        /*003c*/ 	.word	0xffffffff


	//   ....[5]....
        /*0040*/ 	.word	0xffffffff


	//   ....[6]....
        /*0044*/ 	.word	0xffffffff


	//   ....[7]....
        /*0048*/ 	.word	0xffffffff


	//   ....[8]....
        /*004c*/ 	.word	0xffffffff


	//   ....[9]....
        /*0050*/ 	.word	0xffffffff


	//----- nvinfo : EIATTR_COOP_GROUP_INSTR_OFFSETS
	.align		4
.L_3121:
        /*0054*/ 	.byte	0x04, 0x28
        /*0056*/ 	.short	(.L_3123 - .L_3122)


	//   ....[0]....
.L_3122:
        /*0058*/ 	.word	0x000017d0


	//   ....[1]....
        /*005c*/ 	.word	0x00001800


	//   ....[2]....
        /*0060*/ 	.word	0x00001830


	//   ....[3]....
        /*0064*/ 	.word	0x00001840


	//   ....[4]....
        /*0068*/ 	.word	0x00001870


	//   ....[5]....
        /*006c*/ 	.word	0x00001880


	//   ....[6]....
        /*0070*/ 	.word	0x000018b0


	//   ....[7]....
        /*0074*/ 	.word	0x000018c0


	//   ....[8]....
        /*0078*/ 	.word	0x000018f0


	//   ....[9]....
        /*007c*/ 	.word	0x00001900


	//----- nvinfo : EIATTR_VRC_CTA_INIT_COUNT
	.align		4
.L_3123:
        /*0080*/ 	.byte	0x02, 0x4a
	.zero		1
	.zero		1


	//----- nvinfo : EIATTR_EXIT_INSTR_OFFSETS
	.align		4
        /*0084*/ 	.byte	0x04, 0x1c
        /*0086*/ 	.short	(.L_3125 - .L_3124)


	//   ....[0]....
.L_3124:
        /*0088*/ 	.word	0x000055e0


	//   ....[1]....
        /*008c*/ 	.word	0x00005680


	//----- nvinfo : EIATTR_MAX_THREADS
	.align		4
.L_3125:
        /*0090*/ 	.byte	0x04, 0x05
        /*0092*/ 	.short	(.L_3127 - .L_3126)
.L_3126:
        /*0094*/ 	.word	0x00000100
        /*0098*/ 	.word	0x00000001
        /*009c*/ 	.word	0x00000001


	//----- nvinfo : EIATTR_CRS_STACK_SIZE
	.align		4
.L_3127:
        /*00a0*/ 	.byte	0x04, 0x1e
        /*00a2*/ 	.short	(.L_3129 - .L_3128)
.L_3128:
        /*00a4*/ 	.word	0x00000000


	//----- nvinfo : EIATTR_CBANK_PARAM_SIZE
	.align		4
.L_3129:
        /*00a8*/ 	.byte	0x03, 0x19
        /*00aa*/ 	.short	0x0128


	//----- nvinfo : EIATTR_PARAM_CBANK
	.align		4
        /*00ac*/ 	.byte	0x04, 0x0a
        /*00ae*/ 	.short	(.L_3131 - .L_3130)
	.align		4
.L_3130:
        /*00b0*/ 	.word	index@(.nv.constant0._ZN10layer_norm13ln_bwd_kernelINS_13Kernel_traitsIf6__halfS2_S2_fjLj6144ELj1ELj1ELj8ELj16ENS_18Kernel_traits_baseILj6144EfS2_S2_S2_fjLj256EEEEELb1ELb0ELb0ELb0EEEvNS_9BwdParamsE)
        /*00b4*/ 	.short	0x0380
        /*00b6*/ 	.short	0x0128


	//----- nvinfo : EIATTR_SW_WAR
	.align		4
.L_3131:
        /*00b8*/ 	.byte	0x04, 0x36
        /*00ba*/ 	.short	(.L_3133 - .L_3132)
.L_3132:
        /*00bc*/ 	.word	0x00000008
.L_3133:


//--------------------- .nv.info._ZN10layer_norm13ln_bwd_kernelINS_13Kernel_traitsIf6__halfS2_S2_fjLj6144ELj1ELj1ELj8ELj16ENS_18Kernel_traits_baseILj6144EfS2_S2_S2_fjLj256EEEEELb1ELb0ELb0ELb1EEEvNS_9BwdParamsE --------------------------
	.section	.nv.info._ZN10layer_norm13ln_bwd_kernelINS_13Kernel_traitsIf6__halfS2_S2_fjLj6144ELj1ELj1ELj8ELj16ENS_18Kernel_traits_baseILj6144EfS2_S2_S2_fjLj256EEEEELb1ELb0ELb0ELb1EEEvNS_9BwdParamsE,"",@"SHT_CUDA_INFO"
	.sectionflags	@""
	.align	4


	//----- nvinfo : EIATTR_CUDA_API_VERSION
	.align		4
        /*0000*/ 	.byte	0x04, 0x37
        /*0002*/ 	.short	(.L_3135 - .L_3134)
.L_3134:
        /*0004*/ 	.word	0x00000082


	//----- nvinfo : EIATTR_KPARAM_INFO
	.align		4
.L_3135:
        /*0008*/ 	.byte	0x04, 0x17
        /*000a*/ 	.short	(.L_3137 - .L_3136)
.L_3136:
        /*000c*/ 	.word	0x00000000
        /*0010*/ 	.short	0x0000
        /*0012*/ 	.short	0x0000
        /*0014*/ 	.byte	0x00, 0xf0, 0xa1, 0x04


	//----- nvinfo : EIATTR_SPARSE_MMA_MASK
	.align		4
.L_3137:
        /*0018*/ 	.byte	0x03, 0x50
        /*001a*/ 	.short	0x0000


	//----- nvinfo : EIATTR_MAXREG_COUNT
	.align		4
        /*001c*/ 	.byte	0x03, 0x1b
        /*001e*/ 	.short	0x00ff


	//----- nvinfo : EIATTR_NUM_BARRIERS
	.align		4
        /*0020*/ 	.byte	0x02, 0x4c
        /*0022*/ 	.byte	0x01
	.zero		1


	//----- nvinfo : EIATTR_MERCURY_ISA_VERSION
	.align		4
        /*0024*/ 	.byte	0x03, 0x5f
        /*0026*/ 	.short	0x0101


	//----- nvinfo : EIATTR_COOP_GROUP_MASK_REGIDS
	.align		4
        /*0028*/ 	.byte	0x04, 0x29
        /*002a*/ 	.short	(.L_3139 - .L_3138)


	//   ....[0]....
.L_3138:
        /*002c*/ 	.word	0xffffffff


	//   ....[1]....
        /*0030*/ 	.word	0xffffffff


	//   ....[2]....
        /*0034*/ 	.word	0xffffffff


	//   ....[3]....
        /*0038*/ 	.word	0xffffffff


	//   ....[4]....
        /*003c*/ 	.word	0xffffffff


	//   ....[5]....
        /*0040*/ 	.word	0xffffffff


	//   ....[6]....
        /*0044*/ 	.word	0xffffffff


	//   ....[7]....
        /*0048*/ 	.word	0xffffffff


	//   ....[8]....
        /*004c*/ 	.word	0xffffffff


	//   ....[9]....
        /*0050*/ 	.word	0xffffffff


	//----- nvinfo : EIATTR_COOP_GROUP_INSTR_OFFSETS
	.align		4
.L_3139:
        /*0054*/ 	.byte	0x04, 0x28
        /*0056*/ 	.short	(.L_3141 - .L_3140)


	//   ....[0]....
.L_3140:
        /*0058*/ 	.word	0x00001240


	//   ....[1]....
        /*005c*/ 	.word	0x00001300


	//   ....[2]....
        /*0060*/ 	.word	0x00001310


	//   ....[3]....
        /*0064*/ 	.word	0x00001340


	//   ....[4]....
        /*0068*/ 	.word	0x00001350


	//   ....[5]....
        /*006c*/ 	.word	0x000013a0


	//   ....[6]....
        /*0070*/ 	.word	0x000013b0


	//   ....[7]....
        /*0074*/ 	.word	0x000013e0


	//   ....[8]....
        /*0078*/ 	.word	0x000013f0


	//   ....[9]....
        /*007c*/ 	.word	0x00001440


	//----- nvinfo : EIATTR_VRC_CTA_INIT_COUNT
	.align		4
.L_3141:
        /*0080*/ 	.byte	0x02, 0x4a
	.zero		1
	.zero		1


	//----- nvinfo : EIATTR_EXIT_INSTR_OFFSETS
	.align		4
        /*0084*/ 	.byte	0x04, 0x1c
        /*0086*/ 	.short	(.L_3143 - .L_3142)


	//   ....[0]....
.L_3142:
        /*0088*/ 	.word	0x00005370


	//----- nvinfo : EIATTR_MAX_THREADS
	.align		4
.L_3143:
        /*008c*/ 	.byte	0x04, 0x05
        /*008e*/ 	.short	(.L_3145 - .L_3144)
.L_3144:
        /*0090*/ 	.word	0x00000100
        /*0094*/ 	.word	0x00000001
        /*0098*/ 	.word	0x00000001


	//----- nvinfo : EIATTR_CBANK_PARAM_SIZE
	.align		4
.L_3145:
        /*009c*/ 	.byte	0x03, 0x19
        /*009e*/ 	.short	0x0128


	//----- nvinfo : EIATTR_PARAM_CBANK
	.align		4
        /*00a0*/ 	.byte	0x04, 0x0a
        /*00a2*/ 	.short	(.L_3147 - .L_3146)
	.align		4
.L_3146:
        /*00a4*/ 	.word	index@(.nv.constant0._ZN10layer_norm13ln_bwd_kernelINS_13Kernel_traitsIf6__halfS2_S2_fjLj6144ELj1ELj1ELj8ELj16ENS_18Kernel_traits_baseILj6144EfS2_S2_S2_fjLj256EEEEELb1ELb0ELb0ELb1EEEvNS_9BwdParamsE)
        /*00a8*/ 	.short	0x0380
        /*00aa*/ 	.short	0x0128


	//----- nvinfo : EIATTR_SW_WAR
	.align		4
.L_3147:
        /*00ac*/ 	.byte	0x04, 0x36
        /*00ae*/ 	.short	(.L_3149 - .L_3148)
.L_3148:
        /*00b0*/ 	.word	0x00000008
.L_3149:


//--------------------- .nv.info._ZN10layer_norm22ln_bwd_finalize_kernelINS_22Kernel_traits_finalizeILj6144Ef6__halfS2_S2_fjLb0ELj1024ELj4ENS_18Kernel_traits_baseILj6144EfS2_S2_S2_fjLj1024EEEEELb0ELb0EEEvNS_9BwdParamsE --------------------------
	.section	.nv.info._ZN10layer_norm22ln_bwd_finalize_kernelINS_22Kernel_traits_finalizeILj6144Ef6__halfS2_S2_fjLb0ELj1024ELj4ENS_18Kernel_traits_baseILj6144EfS2_S2_S2_fjLj1024EEEEELb0ELb0EEEvNS_9BwdParamsE,"",@"SHT_CUDA_INFO"
	.sectionflags	@""
	.align	4


	//----- nvinfo : EIATTR_CUDA_API_VERSION
	.align		4
        /*0000*/ 	.byte	0x04, 0x37
        /*0002*/ 	.short	(.L_3151 - .L_3150)
.L_3150:
        /*0004*/ 	.word	0x00000082


	//----- nvinfo : EIATTR_KPARAM_INFO
	.align		4
.L_3151:
        /*0008*/ 	.byte	0x04, 0x17
        /*000a*/ 	.short	(.L_3153 - .L_3152)
.L_3152:
        /*000c*/ 	.word	0x00000000
        /*0010*/ 	.short	0x0000
        /*0012*/ 	.short	0x0000
        /*0014*/ 	.byte	0x00, 0xf0, 0xa1, 0x04


	//----- nvinfo : EIATTR_SPARSE_MMA_MASK
	.align		4
.L_3153:
        /*0018*/ 	.byte	0x03, 0x50
        /*001a*/ 	.short	0x0000


	//----- nvinfo : EIATTR_MAXREG_COUNT
	.align		4
        /*001c*/ 	.byte	0x03, 0x1b
        /*001e*/ 	.short	0x0040


	//----- nvinfo : EIATTR_NUM_BARRIERS
	.align		4
        /*0020*/ 	.byte	0x02, 0x4c
        /*0022*/ 	.byte	0x01
	.zero		1


	//----- nvinfo : EIATTR_MERCURY_ISA_VERSION
	.align		4
        /*0024*/ 	.byte	0x03, 0x5f
        /*0026*/ 	.short	0x0101


	//----- nvinfo : EIATTR_COOP_GROUP_MASK_REGIDS
	.align		4
        /*0028*/ 	.byte	0x04, 0x29
        /*002a*/ 	.short	(.L_3155 - .L_3154)


	//   ....[0]....
.L_3154:
        /*002c*/ 	.word	0xffffffff


	//   ....[1]....
        /*0030*/ 	.word	0xffffffff


	//   ....[2]....
        /*0034*/ 	.word	0xffffffff


	//   ....[3]....
        /*0038*/ 	.word	0xffffffff


	//   ....[4]....
        /*003c*/ 	.word	0xffffffff


	//   ....[5]....
        /*0040*/ 	.word	0xffffffff


	//   ....[6]....
        /*0044*/ 	.word	0xffffffff


	//   ....[7]....
        /*0048*/ 	.word	0xffffffff


	//   ....[8]....
        /*004c*/ 	.word	0xffffffff


	//   ....[9]....
        /*0050*/ 	.word	0xffffffff


	//----- nvinfo : EIATTR_COOP_GROUP_INSTR_OFFSETS
	.align		4
.L_3155:
        /*0054*/ 	.byte	0x04, 0x28
        /*0056*/ 	.short	(.L_3157 - .L_3156)


	//   ....[0]....
.L_3156:
        /*0058*/ 	.word	0x00001550


	//   ....[1]....
        /*005c*/ 	.word	0x00001560


	//   ....[2]....
        /*0060*/ 	.word	0x00001590


	//   ....[3]....
        /*0064*/ 	.word	0x000015a0


	//   ....[4]....
        /*0068*/ 	.word	0x000015d0


	//   ....[5]....
        /*006c*/ 	.word	0x000015e0


	//   ....[6]....
        /*0070*/ 	.word	0x00001610


	//   ....[7]....
        /*0074*/ 	.word	0x00001630


	//   ....[8]....
        /*0078*/ 	.word	0x00001680


	//   ....[9]....
        /*007c*/ 	.word	0x00001690


	//----- nvinfo : EIATTR_VRC_CTA_INIT_COUNT
	.align		4
.L_3157:
        /*0080*/ 	.byte	0x02, 0x4a
	.zero		1
	.zero		1


	//----- nvinfo : EIATTR_EXIT_INSTR_OFFSETS
	.align		4
        /*0084*/ 	.byte	0x04, 0x1c
        /*0086*/ 	.short	(.L_3159 - .L_3158)


	//   ....[0]....
.L_3158:
        /*0088*/ 	.word	0x00000060


	//   ....[1]....
        /*008c*/ 	.word	0x000016f0


	//   ....[2]....
        /*0090*/ 	.word	0x00001720


	//   ....[3]....
        /*0094*/ 	.word	0x000017c0


	//----- nvinfo : EIATTR_MAX_THREADS
	.align		4
.L_3159:
        /*0098*/ 	.byte	0x04, 0x05
        /*009a*/ 	.short	(.L_3161 - .L_3160)
.L_3160:
        /*009c*/ 	.word	0x00000400
        /*00a0*/ 	.word	0x00000001
        /*00a4*/ 	.word	0x00000001


	//----- nvinfo : EIATTR_CRS_STACK_SIZE
	.align		4
.L_3161:
        /*00a8*/ 	.byte	0x04, 0x1e
        /*00aa*/ 	.short	(.L_3163 - .L_3162)
.L_3162:
        /*00ac*/ 	.word	0x00000000


	//----- nvinfo : EIATTR_CBANK_PARAM_SIZE
	.align		4
.L_3163:
        /*00b0*/ 	.byte	0x03, 0x19
        /*00b2*/ 	.short	0x0128


	//----- nvinfo : EIATTR_PARAM_CBANK
	.align		4
        /*00b4*/ 	.byte	0x04, 0x0a
        /*00b6*/ 	.short	(.L_3165 - .L_3164)
	.align		4
.L_3164:
        /*00b8*/ 	.word	index@(.nv.constant0._ZN10layer_norm22ln_bwd_finalize_kernelINS_22Kernel_traits_finalizeILj6144Ef6__halfS2_S2_fjLb0ELj1024ELj4ENS_18Kernel_traits_baseILj6144EfS2_S2_S2_fjLj1024EEEEELb0ELb0EEEvNS_9BwdParamsE)
        /*00bc*/ 	.short	0x0380
        /*00be*/ 	.short	0x0128


	//----- nvinfo : EIATTR_SW_WAR
	.align		4
.L_3165:
        /*00c0*/ 	.byte	0x04, 0x36
        /*00c2*/ 	.short	(.L_3167 - .L_3166)
.L_3166:
        /*00c4*/ 	.word	0x00000008
.L_3167:


//--------------------- .nv.info._ZN10layer_norm13ln_bwd_kernelINS_13Kernel_traitsIf6__halfS2_S2_fjLj6144ELj1ELj1ELj8ELj16ENS_18Kernel_traits_baseILj6144EfS2_S2_S2_fjLj256EEEEELb1ELb0ELb1ELb0EEEvNS_9BwdParamsE --------------------------
	.section	.nv.info._ZN10layer_norm13ln_bwd_kernelINS_13Kernel_traitsIf6__halfS2_S2_fjLj6144ELj1ELj1ELj8ELj16ENS_18Kernel_traits_baseILj6144EfS2_S2_S2_fjLj256EEEEELb1ELb0ELb1ELb0EEEvNS_9BwdParamsE,"",@"SHT_CUDA_INFO"
	.sectionflags	@""
	.align	4


	//----- nvinfo : EIATTR_CUDA_API_VERSION
	.align		4
        /*0000*/ 	.byte	0x04, 0x37
        /*0002*/ 	.short	(.L_3169 - .L_3168)
.L_3168:
        /*0004*/ 	.word	0x00000082


	//----- nvinfo : EIATTR_KPARAM_INFO
	.align		4
.L_3169:
        /*0008*/ 	.byte	0x04, 0x17
        /*000a*/ 	.short	(.L_3171 - .L_3170)
.L_3170:
        /*000c*/ 	.word	0x00000000
        /*0010*/ 	.short	0x0000
        /*0012*/ 	.short	0x0000
        /*0014*/ 	.byte	0x00, 0xf0, 0xa1, 0x04


	//----- nvinfo : EIATTR_SPARSE_MMA_MASK
	.align		4
.L_3171:
        /*0018*/ 	.byte	0x03, 0x50
        /*001a*/ 	.short	0x0000


	//----- nvinfo : EIATTR_MAXREG_COUNT
	.align		4
        /*001c*/ 	.byte	0x03, 0x1b
        /*001e*/ 	.short	0x00ff


	//----- nvinfo : EIATTR_NUM_BARRIERS
	.align		4
        /*0020*/ 	.byte	0x02, 0x4c
        /*0022*/ 	.byte	0x01
	.zero		1


	//----- nvinfo : EIATTR_MERCURY_ISA_VERSION
	.align		4
        /*0024*/ 	.byte	0x03, 0x5f
        /*0026*/ 	.short	0x0101


	//----- nvinfo : EIATTR_COOP_GROUP_MASK_REGIDS
	.align		4
        /*0028*/ 	.byte	0x04, 0x29
        /*002a*/ 	.short	(.L_3173 - .L_3172)


	//   ....[0]....
.L_3172:
        /*002c*/ 	.word	0xffffffff


	//   ....[1]....
        /*0030*/ 	.word	0xffffffff


	//   ....[2]....
        /*0034*/ 	.word	0xffffffff


	//   ....[3]....
        /*0038*/ 	.word	0xffffffff


	//   ....[4]....
        /*003c*/ 	.word	0xffffffff


	//   ....[5]....
        /*0040*/ 	.word	0xffffffff


	//   ....[6]....
        /*0044*/ 	.word	0xffffffff


	//   ....[7]....
        /*0048*/ 	.word	0xffffffff


	//   ....[8]....
        /*004c*/ 	.word	0xffffffff


	//   ....[9]....
        /*0050*/ 	.word	0xffffffff


	//----- nvinfo : EIATTR_COOP_GROUP_INSTR_OFFSETS
	.align		4
.L_3173:
        /*0054*/ 	.byte	0x04, 0x28
        /*0056*/ 	.short	(.L_3175 - .L_3174)


	//   ....[0]....
.L_3174:
        /*0058*/ 	.word	0x00001c90


	//   ....[1]....
        /*005c*/ 	.word	0x00001cb0


	//   ....[2]....
        /*0060*/ 	.word	0x00001cf0


	//   ....[3]....
        /*0064*/ 	.word	0x00001d00


	//   ....[4]....
        /*0068*/ 	.word	0x00001d40


	//   ....[5]....
        /*006c*/ 	.word	0x00001d50


	//   ....[6]....
        /*0070*/ 	.word	0x00001d80


	//   ....[7]....
        /*0074*/ 	.word	0x00001d90


	//   ....[8]....
        /*0078*/ 	.word	0x00001dc0


	//   ....[9]....
        /*007c*/ 	.word	0x00001dd0


	//----- nvinfo : EIATTR_VRC_CTA_INIT_COUNT
	.align		4
.L_3175:
        /*0080*/ 	.byte	0x02, 0x4a
	.zero		1
	.zero		1


	//----- nvinfo : EIATTR_EXIT_INSTR_OFFSETS
	.align		4
        /*0084*/ 	.byte	0x04, 0x1c
        /*0086*/ 	.short	(.L_3177 - .L_3176)


	//   ....[0]....
.L_3176:
        /*0088*/ 	.word	0x00006df0


	//   ....[1]....
        /*008c*/ 	.word	0x00006e90


	//----- nvinfo : EIATTR_MAX_THREADS
	.align		4
.L_3177:
        /*0090*/ 	.byte	0x04, 0x05
        /*0092*/ 	.short	(.L_3179 - .L_3178)
.L_3178:
        /*0094*/ 	.word	0x00000100
        /*0098*/ 	.word	0x00000001
        /*009c*/ 	.word	0x00000001


	//----- nvinfo : EIATTR_CRS_STACK_SIZE
	.align		4
.L_3179:
        /*00a0*/ 	.byte	0x04, 0x1e
        /*00a2*/ 	.short	(.L_3181 - .L_3180)
.L_3180:
        /*00a4*/ 	.word	0x00000000


	//----- nvinfo : EIATTR_CBANK_PARAM_SIZE
	.align		4
.L_3181:
        /*00a8*/ 	.byte	0x03, 0x19
        /*00aa*/ 	.short	0x0128


	//----- nvinfo : EIATTR_PARAM_CBANK
	.align		4
        /*00ac*/ 	.byte	0x04, 0x0a
        /*00ae*/ 	.short	(.L_3183 - .L_3182)
	.align		4
.L_3182:
        /*00b0*/ 	.word	index@(.nv.constant0._ZN10layer_norm13ln_bwd_kernelINS_13Kernel_traitsIf6__halfS2_S2_fjLj6144ELj1ELj1ELj8ELj16ENS_18Kernel_traits_baseILj6144EfS2_S2_S2_fjLj256EEEEELb1ELb0ELb1ELb0EEEvNS_9BwdParamsE)
        /*00b4*/ 	.short	0x0380
        /*00b6*/ 	.short	0x0128


	//----- nvinfo : EIATTR_SW_WAR
	.align		4
.L_3183:
        /*00b8*/ 	.byte	0x04, 0x36
        /*00ba*/ 	.short	(.L_3185 - .L_3184)
.L_3184:
        /*00bc*/ 	.word	0x00000008
.L_3185:


//--------------------- .nv.info._ZN10layer_norm22ln_bwd_finalize_kernelINS_22Kernel_traits_finalizeILj6144Ef6__halfS2_S2_fjLb0ELj1024ELj4ENS_18Kernel_traits_baseILj6144EfS2_S2_S2_fjLj1024EEEEELb0ELb1EEEvNS_9BwdParamsE --------------------------
	.section	.nv.info._ZN10layer_norm22ln_bwd_finalize_kernelINS_22Kernel_traits_finalizeILj6144Ef6__halfS2_S2_fjLb0ELj1024ELj4ENS_18Kernel_traits_baseILj6144EfS2_S2_S2_fjLj1024EEEEELb0ELb1EEEvNS_9BwdParamsE,"",@"SHT_CUDA_INFO"
	.sectionflags	@""
	.align	4


	//----- nvinfo : EIATTR_CUDA_API_VERSION
	.align		4
        /*0000*/ 	.byte	0x04, 0x37
        /*0002*/ 	.short	(.L_3187 - .L_3186)
.L_3186:
        /*0004*/ 	.word	0x00000082


	//----- nvinfo : EIATTR_KPARAM_INFO
	.align		4
.L_3187:
        /*0008*/ 	.byte	0x04, 0x17
        /*000a*/ 	.short	(.L_3189 - .L_3188)
.L_3188:
        /*000c*/ 	.word	0x00000000
        /*0010*/ 	.short	0x0000
        /*0012*/ 	.short	0x0000
        /*0014*/ 	.byte	0x00, 0xf0, 0xa1, 0x04


	//----- nvinfo : EIATTR_SPARSE_MMA_MASK
	.align		4
.L_3189:
        /*0018*/ 	.byte	0x03, 0x50
        /*001a*/ 	.short	0x0000


	//----- nvinfo : EIATTR_MAXREG_COUNT
	.align		4
        /*001c*/ 	.byte	0x03, 0x1b
        /*001e*/ 	.short	0x0040


	//----- nvinfo : EIATTR_NUM_BARRIERS
	.align		4
        /*0020*/ 	.byte	0x02, 0x4c
        /*0022*/ 	.byte	0x01
	.zero		1


	//----- nvinfo : EIATTR_MERCURY_ISA_VERSION
	.align		4
        /*0024*/ 	.byte	0x03, 0x5f
        /*0026*/ 	.short	0x0101


	//----- nvinfo : EIATTR_COOP_GROUP_MASK_REGIDS
	.align		4
        /*0028*/ 	.byte	0x04, 0x29
        /*002a*/ 	.short	(.L_3191 - .L_3190)


	//   ....[0]....
.L_3190:
        /*002c*/ 	.word	0xffffffff


	//   ....[1]....
        /*0030*/ 	.word	0xffffffff


	//   ....[2]....
        /*0034*/ 	.word	0xffffffff


	//   ....[3]....
        /*0038*/ 	.word	0xffffffff


	//   ....[4]....
        /*003c*/ 	.word	0xffffffff


	//   ....[5]....
        /*0040*/ 	.word	0xffffffff


	//   ....[6]....
        /*0044*/ 	.word	0xffffffff


	//   ....[7]....
        /*0048*/ 	.word	0xffffffff


	//   ....[8]....
        /*004c*/ 	.word	0xffffffff


	//   ....[9]....
        /*0050*/ 	.word	0xffffffff


	//----- nvinfo : EIATTR_COOP_GROUP_INSTR_OFFSETS
	.align		4
.L_3191:
        /*0054*/ 	.byte	0x04, 0x28
        /*0056*/ 	.short	(.L_3193 - .L_3192)


	//   ....[0]....
.L_3192:
        /*0058*/ 	.word	0x00001560


	//   ....[1]....
        /*005c*/ 	.word	0x00001570


	//   ....[2]....
        /*0060*/ 	.word	0x000015a0


	//   ....[3]....
        /*0064*/ 	.word	0x000015b0


	//   ....[4]....
        /*0068*/ 	.word	0x000015e0


	//   ....[5]....
        /*006c*/ 	.word	0x000015f0


	//   ....[6]....
        /*0070*/ 	.word	0x00001620


	//   ....[7]....
        /*0074*/ 	.word	0x00001640


	//   ....[8]....
        /*0078*/ 	.word	0x00001670


	//   ....[9]....
        /*007c*/ 	.word	0x00001680


	//----- nvinfo : EIATTR_VRC_CTA_INIT_COUNT
	.align		4
.L_3193:
        /*0080*/ 	.byte	0x02, 0x4a
	.zero		1
	.zero		1


	//----- nvinfo : EIATTR_EXIT_INSTR_OFFSETS
	.align		4
        /*0084*/ 	.byte	0x04, 0x1c
        /*0086*/ 	.short	(.L_3195 - .L_3194)


	//   ....[0]....
.L_3194:
        /*0088*/ 	.word	0x00000060


	//   ....[1]....
        /*008c*/ 	.word	0x000016e0


	//   ....[2]....
        /*0090*/ 	.word	0x000017b0


	//----- nvinfo : EIATTR_MAX_THREADS
	.align		4
.L_3195:
        /*0094*/ 	.byte	0x04, 0x05
        /*0096*/ 	.short	(.L_3197 - .L_3196)
.L_3196:
        /*0098*/ 	.word	0x00000400
        /*009c*/ 	.word	0x00000001
        /*00a0*/ 	.word	0x00000001


	//----- nvinfo : EIATTR_CRS_STACK_SIZE
	.align		4
.L_3197:
        /*00a4*/ 	.byte	0x04, 0x1e
        /*00a6*/ 	.short	(.L_3199 - .L_3198)
.L_3198:
        /*00a8*/ 	.word	0x00000000


	//----- nvinfo : EIATTR_CBANK_PARAM_SIZE
	.align		4
.L_3199:
        /*00ac*/ 	.byte	0x03, 0x19
        /*00ae*/ 	.short	0x0128


	//----- nvinfo : EIATTR_PARAM_CBANK
	.align		4
        /*00b0*/ 	.byte	0x04, 0x0a
        /*00b2*/ 	.short	(.L_3201 - .L_3200)
	.align		4
.L_3200:
        /*00b4*/ 	.word	index@(.nv.constant0._ZN10layer_norm22ln_bwd_finalize_kernelINS_22Kernel_traits_finalizeILj6144Ef6__halfS2_S2_fjLb0ELj1024ELj4ENS_18Kernel_traits_baseILj6144EfS2_S2_S2_fjLj1024EEEEELb0ELb1EEEvNS_9BwdParamsE)
        /*00b8*/ 	.short	0x0380
        /*00ba*/ 	.short	0x0128


	//----- nvinfo : EIATTR_SW_WAR
	.align		4
.L_3201:
        /*00bc*/ 	.byte	0x04, 0x36
        /*00be*/ 	.short	(.L_3203 - .L_3202)
.L_3202:
        /*00c0*/ 	.word	0x00000008
.L_3203:


//--------------------- .nv.info._ZN10layer_norm13ln_bwd_kernelINS_13Kernel_traitsIf6__halfS2_S2_fjLj6144ELj1ELj1ELj8ELj16ENS_18Kernel_traits_baseILj6144EfS2_S2_S2_fjLj256EEEEELb1ELb0ELb1ELb1EEEvNS_9BwdParamsE --------------------------
	.section	.nv.info._ZN10layer_norm13ln_bwd_kernelINS_13Kernel_traitsIf6__halfS2_S2_fjLj6144ELj1ELj1ELj8ELj16ENS_18Kernel_traits_baseILj6144EfS2_S2_S2_fjLj256EEEEELb1ELb0ELb1ELb1EEEvNS_9BwdParamsE,"",@"SHT_CUDA_INFO"
	.sectionflags	@""
	.align	4


	//----- nvinfo : EIATTR_CUDA_API_VERSION
	.align		4
        /*0000*/ 	.byte	0x04, 0x37
        /*0002*/ 	.short	(.L_3205 - .L_3204)
.L_3204:
        /*0004*/ 	.word	0x00000082


	//----- nvinfo : EIATTR_KPARAM_INFO
	.align		4
.L_3205:
        /*0008*/ 	.byte	0x04, 0x17
        /*000a*/ 	.short	(.L_3207 - .L_3206)
.L_3206:
        /*000c*/ 	.word	0x00000000
        /*0010*/ 	.short	0x0000
        /*0012*/ 	.short	0x0000
        /*0014*/ 	.byte	0x00, 0xf0, 0xa1, 0x04


	//----- nvinfo : EIATTR_SPARSE_MMA_MASK
	.align		4
.L_3207:
        /*0018*/ 	.byte	0x03, 0x50
        /*001a*/ 	.short	0x0000


	//----- nvinfo : EIATTR_MAXREG_COUNT
	.align		4
        /*001c*/ 	.byte	0x03, 0x1b
        /*001e*/ 	.short	0x00ff


	//----- nvinfo : EIATTR_NUM_BARRIERS
	.align		4
        /*0020*/ 	.byte	0x02, 0x4c
        /*0022*/ 	.byte	0x01
	.zero		1


	//----- nvinfo : EIATTR_MERCURY_ISA_VERSION
	.align		4
        /*0024*/ 	.byte	0x03, 0x5f
        /*0026*/ 	.short	0x0101


	//----- nvinfo : EIATTR_COOP_GROUP_MASK_REGIDS
	.align		4
        /*0028*/ 	.byte	0x04, 0x29
        /*002a*/ 	.short	(.L_3209 - .L_3208)


	//   ....[0]....
.L_3208:
        /*002c*/ 	.word	0xffffffff


	//   ....[1]....
        /*0030*/ 	.word	0xffffffff


	//   ....[2]....
        /*0034*/ 	.word	0xffffffff


	//   ....[3]....
        /*0038*/ 	.word	0xffffffff


	//   ....[4]....
        /*003c*/ 	.word	0xffffffff


	//   ....[5]....
        /*0040*/ 	.word	0xffffffff


	//   ....[6]....
        /*0044*/ 	.word	0xffffffff


	//   ....[7]....
        /*0048*/ 	.word	0xffffffff


	//   ....[8]....
        /*004c*/ 	.word	0xffffffff


	//   ....[9]....
        /*0050*/ 	.word	0xffffffff


	//----- nvinfo : EIATTR_COOP_GROUP_INSTR_OFFSETS
	.align		4
.L_3209:
        /*0054*/ 	.byte	0x04, 0x28
        /*0056*/ 	.short	(.L_3211 - .L_3210)


	//   ....[0]....
.L_3210:
        /*0058*/ 	.word	0x000017d0


	//   ....[1]....
        /*005c*/ 	.word	0x000017f0


	//   ....[2]....
        /*0060*/ 	.word	0x00001830


	//   ....[3]....
        /*0064*/ 	.word	0x00001840


	//   ....[4]....
        /*0068*/ 	.word	0x00001880


	//   ....[5]....
        /*006c*/ 	.word	0x00001890


	//   ....[6]....
        /*0070*/ 	.word	0x000018c0


	//   ....[7]....
        /*0074*/ 	.word	0x000018d0


	//   ....[8]....
        /*0078*/ 	.word	0x00001900


	//   ....[9]....
        /*007c*/ 	.word	0x00001910


	//----- nvinfo : EIATTR_VRC_CTA_INIT_COUNT
	.align		4
.L_3211:
        /*0080*/ 	.byte	0x02, 0x4a
	.zero		1
	.zero		1


	//----- nvinfo : EIATTR_EXIT_INSTR_OFFSETS
	.align		4
        /*0084*/ 	.byte	0x04, 0x1c
        /*0086*/ 	.short	(.L_3213 - .L_3212)


	//   ....[0]....
.L_3212:
        /*0088*/ 	.word	0x00006810


	//----- nvinfo : EIATTR_MAX_THREADS
	.align		4
.L_3213:
        /*008c*/ 	.byte	0x04, 0x05
        /*008e*/ 	.short	(.L_3215 - .L_3214)
.L_3214:
        /*0090*/ 	.word	0x00000100
        /*0094*/ 	.word	0x00000001
        /*0098*/ 	.word	0x00000001


	//----- nvinfo : EIATTR_CRS_STACK_SIZE
	.align		4
.L_3215:
        /*009c*/ 	.byte	0x04, 0x1e
        /*009e*/ 	.short	(.L_3217 - .L_3216)
.L_3216:
        /*00a0*/ 	.word	0x00000000


	//----- nvinfo : EIATTR_CBANK_PARAM_SIZE
	.align		4
.L_3217:
        /*00a4*/ 	.byte	0x03, 0x19
        /*00a6*/ 	.short	0x0128


	//----- nvinfo : EIATTR_PARAM_CBANK
	.align		4
        /*00a8*/ 	.byte	0x04, 0x0a
        /*00aa*/ 	.short	(.L_3219 - .L_3218)
	.align		4
.L_3218:
        /*00ac*/ 	.word	index@(.nv.constant0._ZN10layer_norm13ln_bwd_kernelINS_13Kernel_traitsIf6__halfS2_S2_fjLj6144ELj1ELj1ELj8ELj16ENS_18Kernel_traits_baseILj6144EfS2_S2_S2_fjLj256EEEEELb1ELb0ELb1ELb1EEEvNS_9BwdParamsE)
        /*00b0*/ 	.short	0x0380
        /*00b2*/ 	.short	0x0128


	//----- nvinfo : EIATTR_SW_WAR
	.align		4
.L_3219:
        /*00b4*/ 	.byte	0x04, 0x36
        /*00b6*/ 	.short	(.L_3221 - .L_3220)
.L_3220:
        /*00b8*/ 	.word	0x00000008
.L_3221:


//--------------------- .nv.info._ZN10layer_norm13ln_bwd_kernelINS_13Kernel_traitsIf6__halfS2_S2_fjLj6144ELj1ELj1ELj8ELj16ENS_18Kernel_traits_baseILj6144EfS2_S2_S2_fjLj256EEEEELb1ELb1ELb0ELb0EEEvNS_9BwdParamsE --------------------------
	.section	.nv.info._ZN10layer_norm13ln_bwd_kernelINS_13Kernel_traitsIf6__halfS2_S2_fjLj6144ELj1ELj1ELj8ELj16ENS_18Kernel_traits_baseILj6144EfS2_S2_S2_fjLj256EEEEELb1ELb1ELb0ELb0EEEvNS_9BwdParamsE,"",@"SHT_CUDA_INFO"
	.sectionflags	@""
	.align	4


	//----- nvinfo : EIATTR_CUDA_API_VERSION
	.align		4
        /*0000*/ 	.byte	0x04, 0x37
        /*0002*/ 	.short	(.L_3223 - .L_3222)
.L_3222:
        /*0004*/ 	.word	0x00000082


	//----- nvinfo : EIATTR_KPARAM_INFO
	.align		4
.L_3223:
        /*0008*/ 	.byte	0x04, 0x17
        /*000a*/ 	.short	(.L_3225 - .L_3224)
.L_3224:
        /*000c*/ 	.word	0x00000000
        /*0010*/ 	.short	0x0000
        /*0012*/ 	.short	0x0000
        /*0014*/ 	.byte	0x00, 0xf0, 0xa1, 0x04


	//----- nvinfo : EIATTR_SPARSE_MMA_MASK
	.align		4
.L_3225:
        /*0018*/ 	.byte	0x03, 0x50
        /*001a*/ 	.short	0x0000


	//----- nvinfo : EIATTR_MAXREG_COUNT
	.align		4
        /*001c*/ 	.byte	0x03, 0x1b
        /*001e*/ 	.short	0x00ff


	//----- nvinfo : EIATTR_NUM_BARRIERS
	.align		4
        /*0020*/ 	.byte	0x02, 0x4c
        /*0022*/ 	.byte	0x01
	.zero		1


	//----- nvinfo : EIATTR_MERCURY_ISA_VERSION
	.align		4
        /*0024*/ 	.byte	0x03, 0x5f
        /*0026*/ 	.short	0x0101


	//----- nvinfo : EIATTR_COOP_GROUP_MASK_REGIDS
	.align		4
        /*0028*/ 	.byte	0x04, 0x29
        /*002a*/ 	.short	(.L_3227 - .L_3226)


	//   ....[0]....
.L_3226:
        /*002c*/ 	.word	0xffffffff


	//   ....[1]....
        /*0030*/ 	.word	0xffffffff


	//   ....[2]....
        /*0034*/ 	.word	0xffffffff


	//   ....[3]....
        /*0038*/ 	.word	0xffffffff


	//   ....[4]....
        /*003c*/ 	.word	0xffffffff


	//   ....[5]....
        /*0040*/ 	.word	0xffffffff


	//   ....[6]....
        /*0044*/ 	.word	0xffffffff


	//   ....[7]....
        /*0048*/ 	.word	0xffffffff


	//   ....[8]....
        /*004c*/ 	.word	0xffffffff


	//   ....[9]....
        /*0050*/ 	.word	0xffffffff


	//----- nvinfo : EIATTR_COOP_GROUP_INSTR_OFFSETS
	.align		4
.L_3227:
        /*0054*/ 	.byte	0x04, 0x28
        /*0056*/ 	.short	(.L_3229 - .L_3228)


	//   ....[0]....
.L_3228:
        /*0058*/ 	.word	0x00001a30


	//   ....[1]....
        /*005c*/ 	.word	0x00001a60


	//   ....[2]....
        /*0060*/ 	.word	0x00001b10


	//   ....[3]....
        /*0064*/ 	.word	0x00001b50


	//   ....[4]....
        /*0068*/ 	.word	0x00001ba0


	//   ....[5]....
        /*006c*/ 	.word	0x00001bb0


	//   ....[6]....
        /*0070*/ 	.word	0x00001be0


	//   ....[7]....
        /*0074*/ 	.word	0x00001c10


	//   ....[8]....
        /*0078*/ 	.word	0x00001c60


	//   ....[9]....
        /*007c*/ 	.word	0x00001c70


	//----- nvinfo : EIATTR_VRC_CTA_INIT_COUNT
	.align		4
.L_3229:
        /*0080*/ 	.byte	0x02, 0x4a
	.zero		1
	.zero		1


	//----- nvinfo : EIATTR_EXIT_INSTR_OFFSETS
	.align		4
        /*0084*/ 	.byte	0x04, 0x1c
        /*0086*/ 	.short	(.L_3231 - .L_3230)


	//   ....[0]....
.L_3230:
        /*0088*/ 	.word	0x000077b0


	//   ....[1]....
        /*008c*/ 	.word	0x00007880


	//----- nvinfo : EIATTR_MAX_THREADS
	.align		4
.L_3231:
        /*0090*/ 	.byte	0x04, 0x05
        /*0092*/ 	.short	(.L_3233 - .L_3232)
.L_3232:
        /*0094*/ 	.word	0x00000100
        /*0098*/ 	.word	0x00000001
        /*009c*/ 	.word	0x00000001


	//----- nvinfo : EIATTR_CRS_STACK_SIZE
	.align		4
.L_3233:
        /*00a0*/ 	.byte	0x04, 0x1e
        /*00a2*/ 	.short	(.L_3235 - .L_3234)
.L_3234:
        /*00a4*/ 	.word	0x00000000


	//----- nvinfo : EIATTR_CBANK_PARAM_SIZE
	.align		4
.L_3235:
        /*00a8*/ 	.byte	0x03, 0x19
        /*00aa*/ 	.short	0x0128


	//----- nvinfo : EIATTR_PARAM_CBANK
	.align		4
        /*00ac*/ 	.byte	0x04, 0x0a
        /*00ae*/ 	.short	(.L_3237 - .L_3236)
	.align		4
.L_3236:
        /*00b0*/ 	.word	index@(.nv.constant0._ZN10layer_norm13ln_bwd_kernelINS_13Kernel_traitsIf6__halfS2_S2_fjLj6144ELj1ELj1ELj8ELj16ENS_18Kernel_traits_baseILj6144EfS2_S2_S2_fjLj256EEEEELb1ELb1ELb0ELb0EEEvNS_9BwdParamsE)
        /*00b4*/ 	.short	0x0380
        /*00b6*/ 	.short	0x0128


	//----- nvinfo : EIATTR_SW_WAR
	.align		4
.L_3237:
        /*00b8*/ 	.byte	0x04, 0x36
        /*00ba*/ 	.short	(.L_3239 - .L_3238)
.L_3238:
        /*00bc*/ 	.word	0x00000008
.L_3239:


//--------------------- .nv.info._ZN10layer_norm13ln_bwd_kernelINS_13Kernel_traitsIf6__halfS2_S2_fjLj6144ELj1ELj1ELj8ELj16ENS_18Kernel_traits_baseILj6144EfS2_S2_S2_fjLj256EEEEELb1ELb1ELb0ELb1EEEvNS_9BwdParamsE --------------------------
	.section	.nv.info._ZN10layer_norm13ln_bwd_kernelINS_13Kernel_traitsIf6__halfS2_S2_fjLj6144ELj1ELj1ELj8ELj16ENS_18Kernel_traits_baseILj6144EfS2_S2_S2_fjLj256EEEEELb1ELb1ELb0ELb1EEEvNS_9BwdParamsE,"",@"SHT_CUDA_INFO"
	.sectionflags	@""
	.align	4


	//----- nvinfo : EIATTR_CUDA_API_VERSION
	.align		4
        /*0000*/ 	.byte	0x04, 0x37
        /*0002*/ 	.short	(.L_3241 - .L_3240)
.L_3240:
        /*0004*/ 	.word	0x00000082


	//----- nvinfo : EIATTR_KPARAM_INFO
	.align		4
.L_3241:
        /*0008*/ 	.byte	0x04, 0x17
        /*000a*/ 	.short	(.L_3243 - .L_3242)
.L_3242:
        /*000c*/ 	.word	0x00000000
        /*0010*/ 	.short	0x0000
        /*0012*/ 	.short	0x0000
        /*0014*/ 	.byte	0x00, 0xf0, 0xa1, 0x04


	//----- nvinfo : EIATTR_SPARSE_MMA_MASK
	.align		4
.L_3243:
        /*0018*/ 	.byte	0x03, 0x50
        /*001a*/ 	.short	0x0000


	//----- nvinfo : EIATTR_MAXREG_COUNT
	.align		4
        /*001c*/ 	.byte	0x03, 0x1b
        /*001e*/ 	.short	0x00ff


	//----- nvinfo : EIATTR_NUM_BARRIERS
	.align		4
        /*0020*/ 	.byte	0x02, 0x4c
        /*0022*/ 	.byte	0x01
	.zero		1


	//----- nvinfo : EIATTR_MERCURY_ISA_VERSION
	.align		4
        /*0024*/ 	.byte	0x03, 0x5f
        /*0026*/ 	.short	0x0101


	//----- nvinfo : EIATTR_COOP_GROUP_MASK_REGIDS
	.align		4
        /*0028*/ 	.byte	0x04, 0x29
        /*002a*/ 	.short	(.L_3245 - .L_3244)


	//   ....[0]....
.L_3244:
        /*002c*/ 	.word	0xffffffff


	//   ....[1]....
        /*0030*/ 	.word	0xffffffff


	//   ....[2]....
        /*0034*/ 	.word	0xffffffff


	//   ....[3]....
        /*0038*/ 	.word	0xffffffff


	//   ....[4]....
        /*003c*/ 	.word	0xffffffff


	//   ....[5]....
        /*0040*/ 	.word	0xffffffff


	//   ....[6]....
        /*0044*/ 	.word	0xffffffff


	//   ....[7]....
        /*0048*/ 	.word	0xffffffff


	//   ....[8]....
        /*004c*/ 	.word	0xffffffff


	//   ....[9]....
        /*0050*/ 	.word	0xffffffff


	//----- nvinfo : EIATTR_COOP_GROUP_INSTR_OFFSETS
	.align		4
.L_3245:
        /*0054*/ 	.byte	0x04, 0x28
        /*0056*/ 	.short	(.L_3247 - .L_3246)


	//   ....[0]....
.L_3246:
        /*0058*/ 	.word	0x00001420


	//   ....[1]....
        /*005c*/ 	.word	0x00001430


	//   ....[2]....
        /*0060*/ 	.word	0x000014b0


	//   ....[3]....
        /*0064*/ 	.word	0x000014c0


	//   ....[4]....
        /*0068*/ 	.word	0x000014f0


	//   ....[5]....
        /*006c*/ 	.word	0x00001500


	//   ....[6]....
        /*0070*/ 	.word	0x00001540


	//   ....[7]....
        /*0074*/ 	.word	0x00001550


	//   ....[8]....
        /*0078*/ 	.word	0x000015c0


	//   ....[9]....
        /*007c*/ 	.word	0x000015d0


	//----- nvinfo : EIATTR_VRC_CTA_INIT_COUNT
	.align		4
.L_3247:
        /*0080*/ 	.byte	0x02, 0x4a
	.zero		1
	.zero		1


	//----- nvinfo : EIATTR_EXIT_INSTR_OFFSETS
	.align		4
        /*0084*/ 	.byte	0x04, 0x1c
        /*0086*/ 	.short	(.L_3249 - .L_3248)


	//   ....[0]....
.L_3248:
        /*0088*/ 	.word	0x000070b0


	//----- nvinfo : EIATTR_MAX_THREADS
	.align		4
.L_3249:
        /*008c*/ 	.byte	0x04, 0x05
        /*008e*/ 	.short	(.L_3251 - .L_3250)
.L_3250:
        /*0090*/ 	.word	0x00000100
        /*0094*/ 	.word	0x00000001
        /*0098*/ 	.word	0x00000001


	//----- nvinfo : EIATTR_CBANK_PARAM_SIZE
	.align		4
.L_3251:
        /*009c*/ 	.byte	0x03, 0x19
        /*009e*/ 	.short	0x0128


	//----- nvinfo : EIATTR_PARAM_CBANK
	.align		4
        /*00a0*/ 	.byte	0x04, 0x0a
        /*00a2*/ 	.short	(.L_3253 - .L_3252)
	.align		4
.L_3252:
        /*00a4*/ 	.word	index@(.nv.constant0._ZN10layer_norm13ln_bwd_kernelINS_13Kernel_traitsIf6__halfS2_S2_fjLj6144ELj1ELj1ELj8ELj16ENS_18Kernel_traits_baseILj6144EfS2_S2_S2_fjLj256EEEEELb1ELb1ELb0ELb1EEEvNS_9BwdParamsE)
        /*00a8*/ 	.short	0x0380
        /*00aa*/ 	.short	0x0128


	//----- nvinfo : EIATTR_SW_WAR
	.align		4
.L_3253:
        /*00ac*/ 	.byte	0x04, 0x36
        /*00ae*/ 	.short	(.L_3255 - .L_3254)
.L_3254:
        /*00b0*/ 	.word	0x00000008
.L_3255:


//--------------------- .nv.info._ZN10layer_norm22ln_bwd_finalize_kernelINS_22Kernel_traits_finalizeILj6144Ef6__halfS2_S2_fjLb1ELj1024ELj4ENS_18Kernel_traits_baseILj6144EfS2_S2_S2_fjLj1024EEEEELb1ELb0EEEvNS_9BwdParamsE --------------------------
	.section	.nv.info._ZN10layer_norm22ln_bwd_finalize_kernelINS_22Kernel_traits_finalizeILj6144Ef6__halfS2_S2_fjLb1ELj1024ELj4ENS_18Kernel_traits_baseILj6144EfS2_S2_S2_fjLj1024EEEEELb1ELb0EEEvNS_9BwdParamsE,"",@"SHT_CUDA_INFO"
	.sectionflags	@""
	.align	4


	//----- nvinfo : EIATTR_CUDA_API_VERSION
	.align		4
        /*0000*/ 	.byte	0x04, 0x37
        /*0002*/ 	.short	(.L_3257 - .L_3256)
.L_3256:
        /*0004*/ 	.word	0x00000082


	//----- nvinfo : EIATTR_KPARAM_INFO
	.align		4
.L_3257:
        /*0008*/ 	.byte	0x04, 0x17
        /*000a*/ 	.short	(.L_3259 - .L_3258)
.L_3258:
        /*000c*/ 	.word	0x00000000
        /*0010*/ 	.short	0x0000
        /*0012*/ 	.short	0x0000
        /*0014*/ 	.byte	0x00, 0xf0, 0xa1, 0x04


	//----- nvinfo : EIATTR_SPARSE_MMA_MASK
	.align		4
.L_3259:
        /*0018*/ 	.byte	0x03, 0x50
        /*001a*/ 	.short	0x0000


	//----- nvinfo : EIATTR_MAXREG_COUNT
	.align		4
        /*001c*/ 	.byte	0x03, 0x1b
        /*001e*/ 	.short	0x0040


	//----- nvinfo : EIATTR_NUM_BARRIERS
	.align		4
        /*0020*/ 	.byte	0x02, 0x4c
        /*0022*/ 	.byte	0x01
	.zero		1


	//----- nvinfo : EIATTR_MERCURY_ISA_VERSION
	.align		4
        /*0024*/ 	.byte	0x03, 0x5f
        /*0026*/ 	.short	0x0101


	//----- nvinfo : EIATTR_COOP_GROUP_MASK_REGIDS
	.align		4
        /*0028*/ 	.byte	0x04, 0x29
        /*002a*/ 	.short	(.L_3261 - .L_3260)


	//   ....[0]....
.L_3260:
        /*002c*/ 	.word	0xffffffff


	//   ....[1]....
        /*0030*/ 	.word	0xffffffff


	//   ....[2]....
        /*0034*/ 	.word	0xffffffff


	//   ....[3]....
        /*0038*/ 	.word	0xffffffff


	//   ....[4]....
        /*003c*/ 	.word	0xffffffff


	//   ....[5]....
        /*0040*/ 	.word	0xffffffff


	//   ....[6]....
        /*0044*/ 	.word	0xffffffff


	//   ....[7]....
        /*0048*/ 	.word	0xffffffff


	//   ....[8]....
        /*004c*/ 	.word	0xffffffff


	//   ....[9]....
        /*0050*/ 	.word	0xffffffff


	//   ....[10]....
        /*0054*/ 	.word	0xffffffff


	//   ....[11]....
        /*0058*/ 	.word	0xffffffff


	//   ....[12]....
        /*005c*/ 	.word	0xffffffff


	//   ....[13]....
        /*0060*/ 	.word	0xffffffff


	//   ....[14]....
        /*0064*/ 	.word	0xffffffff


	//----- nvinfo : EIATTR_COOP_GROUP_INSTR_OFFSETS
	.align		4
.L_3261:
        /*0068*/ 	.byte	0x04, 0x28
        /*006a*/ 	.short	(.L_3263 - .L_3262)


	//   ....[0]....
.L_3262:
        /*006c*/ 	.word	0x00001030


	//   ....[1]....
        /*0070*/ 	.word	0x00001040


	//   ....[2]....
        /*0074*/ 	.word	0x00001050


	//   ....[3]....
        /*0078*/ 	.word	0x00001090


	//   ....[4]....
        /*007c*/ 	.word	0x000010a0


	//   ....[5]....
        /*0080*/ 	.word	0x000010b0


	//   ....[6]....
        /*0084*/ 	.word	0x000010e0


	//   ....[7]....
        /*0088*/ 	.word	0x00001100


	//   ....[8]....
        /*008c*/ 	.word	0x00001120


	//   ....[9]....
        /*0090*/ 	.word	0x00001160


	//   ....[10]....
        /*0094*/ 	.word	0x00001180


	//   ....[11]....
        /*0098*/ 	.word	0x00001190


	//   ....[12]....
        /*009c*/ 	.word	0x000011e0


	//   ....[13]....
        /*00a0*/ 	.word	0x00001210


	//   ....[14]....
        /*00a4*/ 	.word	0x00001220


	//----- nvinfo : EIATTR_VRC_CTA_INIT_COUNT
	.align		4
.L_3263:
        /*00a8*/ 	.byte	0x02, 0x4a
	.zero		1
	.zero		1


	//----- nvinfo : EIATTR_EXIT_INSTR_OFFSETS
	.align		4
        /*00ac*/ 	.byte	0x04, 0x1c
        /*00ae*/ 	.short	(.L_3265 - .L_3264)


	//   ....[0]....
.L_3264:
        /*00b0*/ 	.word	0x00000060


	//   ....[1]....
        /*00b4*/ 	.word	0x000012a0


	//   ....[2]....
        /*00b8*/ 	.word	0x000012d0


	//   ....[3]....
        /*00bc*/ 	.word	0x000013b0


	//----- nvinfo : EIATTR_MAX_THREADS
	.align		4
.L_3265:
        /*00c0*/ 	.byte	0x04, 0x05
        /*00c2*/ 	.short	(.L_3267 - .L_3266)
.L_3266:
        /*00c4*/ 	.word	0x00000400
        /*00c8*/ 	.word	0x00000001
        /*00cc*/ 	.word	0x00000001


	//----- nvinfo : EIATTR_CRS_STACK_SIZE
	.align		4
.L_3267:
        /*00d0*/ 	.byte	0x04, 0x1e
        /*00d2*/ 	.short	(.L_3269 - .L_3268)
.L_3268:
        /*00d4*/ 	.word	0x00000000


	//----- nvinfo : EIATTR_CBANK_PARAM_SIZE
	.align		4
.L_3269:
        /*00d8*/ 	.byte	0x03, 0x19
        /*00da*/ 	.short	0x0128


	//----- nvinfo : EIATTR_PARAM_CBANK
	.align		4
        /*00dc*/ 	.byte	0x04, 0x0a
        /*00de*/ 	.short	(.L_3271 - .L_3270)
	.align		4
.L_3270:
        /*00e0*/ 	.word	index@(.nv.constant0._ZN10layer_norm22ln_bwd_finalize_kernelINS_22Kernel_traits_finalizeILj6144Ef6__halfS2_S2_fjLb1ELj1024ELj4ENS_18Kernel_traits_baseILj6144EfS2_S2_S2_fjLj1024EEEEELb1ELb0EEEvNS_9BwdParamsE)
        /*00e4*/ 	.short	0x0380
        /*00e6*/ 	.short	0x0128


	//----- nvinfo : EIATTR_SW_WAR
	.align		4
.L_3271:
        /*00e8*/ 	.byte	0x04, 0x36
        /*00ea*/ 	.short	(.L_3273 - .L_3272)
.L_3272:
        /*00ec*/ 	.word	0x00000008
.L_3273:


//--------------------- .nv.info._ZN10layer_norm13ln_bwd_kernelINS_13Kernel_traitsIf6__halfS2_S2_fjLj6144ELj1ELj1ELj8ELj16ENS_18Kernel_traits_baseILj6144EfS2_S2_S2_fjLj256EEEEELb1ELb1ELb1ELb0EEEvNS_9BwdParamsE --------------------------
	.section	.nv.info._ZN10layer_norm13ln_bwd_kernelINS_13Kernel_traitsIf6__halfS2_S2_fjLj6144ELj1ELj1ELj8ELj16ENS_18Kernel_traits_baseILj6144EfS2_S2_S2_fjLj256EEEEELb1ELb1ELb1ELb0EEEvNS_9BwdParamsE,"",@"SHT_CUDA_INFO"
	.sectionflags	@""
	.align	4


	//----- nvinfo : EIATTR_CUDA_API_VERSION
	.align		4
        /*0000*/ 	.byte	0x04, 0x37
        /*0002*/ 	.short	(.L_3275 - .L_3274)
.L_3274:
        /*0004*/ 	.word	0x00000082


	//----- nvinfo : EIATTR_KPARAM_INFO
	.align		4
.L_3275:
        /*0008*/ 	.byte	0x04, 0x17
        /*000a*/ 	.short	(.L_3277 - .L_3276)
.L_3276:
        /*000c*/ 	.word	0x00000000
        /*0010*/ 	.short	0x0000
        /*0012*/ 	.short	0x0000
        /*0014*/ 	.byte	0x00, 0xf0, 0xa1, 0x04


	//----- nvinfo : EIATTR_SPARSE_MMA_MASK
	.align		4
.L_3277:
        /*0018*/ 	.byte	0x03, 0x50
        /*001a*/ 	.short	0x0000


	//----- nvinfo : EIATTR_MAXREG_COUNT
	.align		4
        /*001c*/ 	.byte	0x03, 0x1b
        /*001e*/ 	.short	0x00ff


	//----- nvinfo : EIATTR_NUM_BARRIERS
	.align		4
        /*0020*/ 	.byte	0x02, 0x4c
        /*0022*/ 	.byte	0x01
	.zero		1


	//----- nvinfo : EIATTR_MERCURY_ISA_VERSION
	.align		4
        /*0024*/ 	.byte	0x03, 0x5f
        /*0026*/ 	.short	0x0101


	//----- nvinfo : EIATTR_COOP_GROUP_MASK_REGIDS
	.align		4
        /*0028*/ 	.byte	0x04, 0x29
        /*002a*/ 	.short	(.L_3279 - .L_3278)


	//   ....[0]....
.L_3278:
        /*002c*/ 	.word	0xffffffff


	//   ....[1]....
        /*0030*/ 	.word	0xffffffff


	//   ....[2]....
        /*0034*/ 	.word	0xffffffff


	//   ....[3]....
        /*0038*/ 	.word	0xffffffff


	//   ....[4]....
        /*003c*/ 	.word	0xffffffff


	//   ....[5]....
        /*0040*/ 	.word	0xffffffff


	//   ....[6]....
        /*0044*/ 	.word	0xffffffff


	//   ....[7]....
        /*0048*/ 	.word	0xffffffff


	//   ....[8]....
        /*004c*/ 	.word	0xffffffff


	//   ....[9]....
        /*0050*/ 	.word	0xffffffff


	//----- nvinfo : EIATTR_COOP_GROUP_INSTR_OFFSETS
	.align		4
.L_3279:
        /*0054*/ 	.byte	0x04, 0x28
        /*0056*/ 	.short	(.L_3281 - .L_3280)


	//   ....[0]....
.L_3280:
        /*0058*/ 	.word	0x00001ed0


	//   ....[1]....
        /*005c*/ 	.word	0x00001ef0


	//   ....[2]....
        /*0060*/ 	.word	0x00001f30


	//   ....[3]....
        /*0064*/ 	.word	0x00001f40


	//   ....[4]....
        /*0068*/ 	.word	0x00001f80


	//   ....[5]....
        /*006c*/ 	.word	0x00001f90


	//   ....[6]....
        /*0070*/ 	.word	0x00001fc0


	//   ....[7]....
        /*0074*/ 	.word	0x00001fd0


	//   ....[8]....
        /*0078*/ 	.word	0x00002000


	//   ....[9]....
        /*007c*/ 	.word	0x00002010


	//----- nvinfo : EIATTR_VRC_CTA_INIT_COUNT
	.align		4
.L_3281:
        /*0080*/ 	.byte	0x02, 0x4a
	.zero		1
	.zero		1


	//----- nvinfo : EIATTR_EXIT_INSTR_OFFSETS
	.align		4
        /*0084*/ 	.byte	0x04, 0x1c
        /*0086*/ 	.short	(.L_3283 - .L_3282)


	//   ....[0]....
.L_3282:
        /*0088*/ 	.word	0x00009230


	//   ....[1]....
        /*008c*/ 	.word	0x00009300


	//----- nvinfo : EIATTR_MAX_THREADS
	.align		4
.L_3283:
        /*0090*/ 	.byte	0x04, 0x05
        /*0092*/ 	.short	(.L_3285 - .L_3284)
.L_3284:
        /*0094*/ 	.word	0x00000100
        /*0098*/ 	.word	0x00000001
        /*009c*/ 	.word	0x00000001


	//----- nvinfo : EIATTR_CRS_STACK_SIZE
	.align		4
.L_3285:
        /*00a0*/ 	.byte	0x04, 0x1e
        /*00a2*/ 	.short	(.L_3287 - .L_3286)
.L_3286:
        /*00a4*/ 	.word	0x00000000


	//----- nvinfo : EIATTR_CBANK_PARAM_SIZE
	.align		4
.L_3287:
        /*00a8*/ 	.byte	0x03, 0x19
        /*00aa*/ 	.short	0x0128


	//----- nvinfo : EIATTR_PARAM_CBANK
	.align		4
        /*00ac*/ 	.byte	0x04, 0x0a
        /*00ae*/ 	.short	(.L_3289 - .L_3288)
	.align		4
.L_3288:
        /*00b0*/ 	.word	index@(.nv.constant0._ZN10layer_norm13ln_bwd_kernelINS_13Kernel_traitsIf6__halfS2_S2_fjLj6144ELj1ELj1ELj8ELj16ENS_18Kernel_traits_baseILj6144EfS2_S2_S2_fjLj256EEEEELb1ELb1ELb1ELb0EEEvNS_9BwdParamsE)
        /*00b4*/ 	.short	0x0380
        /*00b6*/ 	.short	0x0128


	//----- nvinfo : EIATTR_SW_WAR
	.align		4
.L_3289:
        /*00b8*/ 	.byte	0x04, 0x36
        /*00ba*/ 	.short	(.L_3291 - .L_3290)
.L_3290:
        /*00bc*/ 	.word	0x00000008
.L_3291:


//--------------------- .nv.info._ZN10layer_norm22ln_bwd_finalize_kernelINS_22Kernel_traits_finalizeILj6144Ef6__halfS2_S2_fjLb1ELj1024ELj4ENS_18Kernel_traits_baseILj6144EfS2_S2_S2_fjLj1024EEEEELb1ELb1EEEvNS_9BwdParamsE --------------------------
	.section	.nv.info._ZN10layer_norm22ln_bwd_finalize_kernelINS_22Kernel_traits_finalizeILj6144Ef6__halfS2_S2_fjLb1ELj1024ELj4ENS_18Kernel_traits_baseILj6144EfS2_S2_S2_fjLj1024EEEEELb1ELb1EEEvNS_9BwdParamsE,"",@"SHT_CUDA_INFO"
	.sectionflags	@""
	.align	4


	//----- nvinfo : EIATTR_CUDA_API_VERSION
	.align		4
        /*0000*/ 	.byte	0x04, 0x37
        /*0002*/ 	.short	(.L_3293 - .L_3292)
.L_3292:
        /*0004*/ 	.word	0x00000082


	//----- nvinfo : EIATTR_KPARAM_INFO
	.align		4
.L_3293:
        /*0008*/ 	.byte	0x04, 0x17
        /*000a*/ 	.short	(.L_3295 - .L_3294)
.L_3294:
        /*000c*/ 	.word	0x00000000
        /*0010*/ 	.short	0x0000
        /*0012*/ 	.short	0x0000
        /*0014*/ 	.byte	0x00, 0xf0, 0xa1, 0x04


	//----- nvinfo : EIATTR_SPARSE_MMA_MASK
	.align		4
.L_3295:
        /*0018*/ 	.byte	0x03, 0x50
        /*001a*/ 	.short	0x0000


	//----- nvinfo : EIATTR_MAXREG_COUNT
	.align		4
        /*001c*/ 	.byte	0x03, 0x1b
        /*001e*/ 	.short	0x0040


	//----- nvinfo : EIATTR_NUM_BARRIERS
	.align		4
        /*0020*/ 	.byte	0x02, 0x4c
        /*0022*/ 	.byte	0x01
	.zero		1


	//----- nvinfo : EIATTR_MERCURY_ISA_VERSION
	.align		4
        /*0024*/ 	.byte	0x03, 0x5f
        /*0026*/ 	.short	0x0101


	//----- nvinfo : EIATTR_COOP_GROUP_MASK_REGIDS
	.align		4
        /*0028*/ 	.byte	0x04, 0x29
        /*002a*/ 	.short	(.L_3297 - .L_3296)


	//   ....[0]....
.L_3296:
        /*002c*/ 	.word	0xffffffff


	//   ....[1]....
        /*0030*/ 	.word	0xffffffff


	//   ....[2]....
        /*0034*/ 	.word	0xffffffff


	//   ....[3]....
        /*0038*/ 	.word	0xffffffff


	//   ....[4]....
        /*003c*/ 	.word	0xffffffff


	//   ....[5]....
        /*0040*/ 	.word	0xffffffff


	//   ....[6]....
        /*0044*/ 	.word	0xffffffff


	//   ....[7]....
        /*0048*/ 	.word	0xffffffff


	//   ....[8]....
        /*004c*/ 	.word	0xffffffff


	//   ....[9]....
        /*0050*/ 	.word	0xffffffff


	//   ....[10]....
        /*0054*/ 	.word	0xffffffff


	//   ....[11]....
        /*0058*/ 	.word	0xffffffff


	//   ....[12]....
        /*005c*/ 	.word	0xffffffff


	//   ....[13]....
        /*0060*/ 	.word	0xffffffff


	//   ....[14]....
        /*0064*/ 	.word	0xffffffff


	//----- nvinfo : EIATTR_COOP_GROUP_INSTR_OFFSETS
	.align		4
.L_3297:
        /*0068*/ 	.byte	0x04, 0x28
        /*006a*/ 	.short	(.L_3299 - .L_3298)


	//   ....[0]....
.L_3298:
        /*006c*/ 	.word	0x00001070


	//   ....[1]....
        /*0070*/ 	.word	0x00001080


	//   ....[2]....
        /*0074*/ 	.word	0x00001090


	//   ....[3]....
        /*0078*/ 	.word	0x000010c0


	//   ....[4]....
        /*007c*/ 	.word	0x000010e0


	//   ....[5]....
        /*0080*/ 	.word	0x000010f0


	//   ....[6]....
        /*0084*/ 	.word	0x00001120


	//   ....[7]....
        /*0088*/ 	.word	0x00001140


	//   ....[8]....
        /*008c*/ 	.word	0x00001150


	//   ....[9]....
        /*0090*/ 	.word	0x00001180


	//   ....[10]....
        /*0094*/ 	.word	0x000011a0


	//   ....[11]....
        /*0098*/ 	.word	0x000011b0


	//   ....[12]....
        /*009c*/ 	.word	0x000011e0


	//   ....[13]....
        /*00a0*/ 	.word	0x00001200


	//   ....[14]....
        /*00a4*/ 	.word	0x00001210


	//----- nvinfo : EIATTR_VRC_CTA_INIT_COUNT
	.align		4
.L_3299:
        /*00a8*/ 	.byte	0x02, 0x4a
	.zero		1
	.zero		1


	//----- nvinfo : EIATTR_EXIT_INSTR_OFFSETS
	.align		4
        /*00ac*/ 	.byte	0x04, 0x1c
        /*00ae*/ 	.short	(.L_3301 - .L_3300)


	//   ....[0]....
.L_3300:
        /*00b0*/ 	.word	0x00000060


	//   ....[1]....
        /*00b4*/ 	.word	0x00001290


	//   ....[2]....
        /*00b8*/ 	.word	0x000013a0


	//----- nvinfo : EIATTR_MAX_THREADS
	.align		4
.L_3301:
        /*00bc*/ 	.byte	0x04, 0x05
        /*00be*/ 	.short	(.L_3303 - .L_3302)
.L_3302:
        /*00c0*/ 	.word	0x00000400
        /*00c4*/ 	.word	0x00000001
        /*00c8*/ 	.word	0x00000001


	//----- nvinfo : EIATTR_CRS_STACK_SIZE
	.align		4
.L_3303:
        /*00cc*/ 	.byte	0x04, 0x1e
        /*00ce*/ 	.short	(.L_3305 - .L_3304)
.L_3304:
        /*00d0*/ 	.word	0x00000000


	//----- nvinfo : EIATTR_CBANK_PARAM_SIZE
	.align		4
.L_3305:
        /*00d4*/ 	.byte	0x03, 0x19
        /*00d6*/ 	.short	0x0128


	//----- nvinfo : EIATTR_PARAM_CBANK
	.align		4
        /*00d8*/ 	.byte	0x04, 0x0a
        /*00da*/ 	.short	(.L_3307 - .L_3306)
	.align		4
.L_3306:
        /*00dc*/ 	.word	index@(.nv.constant0._ZN10layer_norm22ln_bwd_finalize_kernelINS_22Kernel_traits_finalizeILj6144Ef6__halfS2_S2_fjLb1ELj1024ELj4ENS_18Kernel_traits_baseILj6144EfS2_S2_S2_fjLj1024EEEEELb1ELb1EEEvNS_9BwdParamsE)
        /*00e0*/ 	.short	0x0380
        /*00e2*/ 	.short	0x0128


	//----- nvinfo : EIATTR_SW_WAR
	.align		4
.L_3307:
        /*00e4*/ 	.byte	0x04, 0x36
        /*00e6*/ 	.short	(.L_3309 - .L_3308)
.L_3308:
        /*00e8*/ 	.word	0x00000008
.L_3309:


//--------------------- .nv.info._ZN10layer_norm13ln_bwd_kernelINS_13Kernel_traitsIf6__halfS2_S2_fjLj6144ELj1ELj1ELj8ELj16ENS_18Kernel_traits_baseILj6144EfS2_S2_S2_fjLj256EEEEELb1ELb1ELb1ELb1EEEvNS_9BwdParamsE --------------------------
	.section	.nv.info._ZN10layer_norm13ln_bwd_kernelINS_13Kernel_traitsIf6__halfS2_S2_fjLj6144ELj1ELj1ELj8ELj16ENS_18Kernel_traits_baseILj6144EfS2_S2_S2_fjLj256EEEEELb1ELb1ELb1ELb1EEEvNS_9BwdParamsE,"",@"SHT_CUDA_INFO"
	.sectionflags	@""
	.align	4


	//----- nvinfo : EIATTR_CUDA_API_VERSION
	.align		4
        /*0000*/ 	.byte	0x04, 0x37
        /*0002*/ 	.short	(.L_3311 - .L_3310)
.L_3310:
        /*0004*/ 	.word	0x00000082


	//----- nvinfo : EIATTR_KPARAM_INFO
	.align		4
.L_3311:
        /*0008*/ 	.byte	0x04, 0x17
        /*000a*/ 	.short	(.L_3313 - .L_3312)
.L_3312:
        /*000c*/ 	.word	0x00000000
        /*0010*/ 	.short	0x0000
        /*0012*/ 	.short	0x0000
        /*0014*/ 	.byte	0x00, 0xf0, 0xa1, 0x04


	//----- nvinfo : EIATTR_SPARSE_MMA_MASK
	.align		4
.L_3313:
        /*0018*/ 	.byte	0x03, 0x50
        /*001a*/ 	.short	0x0000


	//----- nvinfo : EIATTR_MAXREG_COUNT
	.align		4
        /*001c*/ 	.byte	0x03, 0x1b
        /*001e*/ 	.short	0x00ff


	//----- nvinfo : EIATTR_NUM_BARRIERS
	.align		4
        /*0020*/ 	.byte	0x02, 0x4c
        /*0022*/ 	.byte	0x01
	.zero		1


	//----- nvinfo : EIATTR_MERCURY_ISA_VERSION
	.align		4
        /*0024*/ 	.byte	0x03, 0x5f
        /*0026*/ 	.short	0x0101


	//----- nvinfo : EIATTR_COOP_GROUP_MASK_REGIDS
	.align		4
        /*0028*/ 	.byte	0x04, 0x29
        /*002a*/ 	.short	(.L_3315 - .L_3314)


	//   ....[0]....
.L_3314:
        /*002c*/ 	.word	0xffffffff


	//   ....[1]....
        /*0030*/ 	.word	0xffffffff


	//   ....[2]....
        /*0034*/ 	.word	0xffffffff


	//   ....[3]....
        /*0038*/ 	.word	0xffffffff


	//   ....[4]....
        /*003c*/ 	.word	0xffffffff


	//   ....[5]....
        /*0040*/ 	.word	0xffffffff


	//   ....[6]....
        /*0044*/ 	.word	0xffffffff


	//   ....[7]....
        /*0048*/ 	.word	0xffffffff


	//   ....[8]....
        /*004c*/ 	.word	0xffffffff


	//   ....[9]....
        /*0050*/ 	.word	0xffffffff


	//----- nvinfo : EIATTR_COOP_GROUP_INSTR_OFFSETS
	.align		4
.L_3315:
        /*0054*/ 	.byte	0x04, 0x28
        /*0056*/ 	.short	(.L_3317 - .L_3316)


	//   ....[0]....
.L_3316:
        /*0058*/ 	.word	0x00001920


	//   ....[1]....
        /*005c*/ 	.word	0x00001960


	//   ....[2]....
        /*0060*/ 	.word	0x000019c0


	//   ....[3]....
        /*0064*/ 	.word	0x000019d0


	//   ....[4]....
        /*0068*/ 	.word	0x00001a10


	//   ....[5]....
        /*006c*/ 	.word	0x00001a20


	//   ....[6]....
        /*0070*/ 	.word	0x00001a50


	//   ....[7]....
        /*0074*/ 	.word	0x00001a60


	//   ....[8]....
        /*0078*/ 	.word	0x00001ab0


	//   ....[9]....
        /*007c*/ 	.word	0x00001ad0


	//----- nvinfo : EIATTR_VRC_CTA_INIT_COUNT
	.align		4
.L_3317:
        /*0080*/ 	.byte	0x02, 0x4a
	.zero		1
	.zero		1


	//----- nvinfo : EIATTR_EXIT_INSTR_OFFSETS
	.align		4
        /*0084*/ 	.byte	0x04, 0x1c
        /*0086*/ 	.short	(.L_3319 - .L_3318)


	//   ....[0]....
.L_3318:
        /*0088*/ 	.word	0x00008a70


	//----- nvinfo : EIATTR_MAX_THREADS
	.align		4
.L_3319:
        /*008c*/ 	.byte	0x04, 0x05
        /*008e*/ 	.short	(.L_3321 - .L_3320)
.L_3320:
        /*0090*/ 	.word	0x00000100
        /*0094*/ 	.word	0x00000001
        /*0098*/ 	.word	0x00000001


	//----- nvinfo : EIATTR_CRS_STACK_SIZE
	.align		4
.L_3321:
        /*009c*/ 	.byte	0x04, 0x1e
        /*009e*/ 	.short	(.L_3323 - .L_3322)
.L_3322:
        /*00a0*/ 	.word	0x00000000


	//----- nvinfo : EIATTR_CBANK_PARAM_SIZE
	.align		4
.L_3323:
        /*00a4*/ 	.byte	0x03, 0x19
        /*00a6*/ 	.short	0x0128


	//----- nvinfo : EIATTR_PARAM_CBANK
	.align		4
        /*00a8*/ 	.byte	0x04, 0x0a
        /*00aa*/ 	.short	(.L_3325 - .L_3324)
	.align		4
.L_3324:
        /*00ac*/ 	.word	index@(.nv.constant0._ZN10layer_norm13ln_bwd_kernelINS_13Kernel_traitsIf6__halfS2_S2_fjLj6144ELj1ELj1ELj8ELj16ENS_18Kernel_traits_baseILj6144EfS2_S2_S2_fjLj256EEEEELb1ELb1ELb1ELb1EEEvNS_9BwdParamsE)
        /*00b0*/ 	.short	0x0380
        /*00b2*/ 	.short	0x0128


	//----- nvinfo : EIATTR_SW_WAR
	.align		4
.L_3325:
        /*00b4*/ 	.byte	0x04, 0x36
        /*00b6*/ 	.short	(.L_3327 - .L_3326)
.L_3326:
        /*00b8*/ 	.word	0x00000008
.L_3327:


//--------------------- .nv.info._ZN10layer_norm13ln_bwd_kernelINS_13Kernel_traitsI6__halfS2_fS2_fjLj6144ELj1ELj1ELj8ELj16ENS_18Kernel_traits_baseILj6144ES2_S2_fS2_fjLj256EEEEELb0ELb0ELb0ELb0EEEvNS_9BwdParamsE --------------------------
	.section	.nv.info._ZN10layer_norm13ln_bwd_kernelINS_13Kernel_traitsI6__halfS2_fS2_fjLj6144ELj1ELj1ELj8ELj16ENS_18Kernel_traits_baseILj6144ES2_S2_fS2_fjLj256EEEEELb0ELb0ELb0ELb0EEEvNS_9BwdParamsE,"",@"SHT_CUDA_INFO"
	.sectionflags	@""
	.align	4


	//----- nvinfo : EIATTR_CUDA_API_VERSION
	.align		4
        /*0000*/ 	.byte	0x04, 0x37
        /*0002*/ 	.short	(.L_3329 - .L_3328)
.L_3328:
        /*0004*/ 	.word	0x00000082


	//----- nvinfo : EIATTR_KPARAM_INFO
	.align		4
.L_3329:
        /*0008*/ 	.byte	0x04, 0x17
        /*000a*/ 	.short	(.L_3331 - .L_3330)
.L_3330:
        /*000c*/ 	.word	0x00000000
        /*0010*/ 	.short	0x0000
        /*0012*/ 	.short	0x0000
        /*0014*/ 	.byte	0x00, 0xf0, 0xa1, 0x04


	//----- nvinfo : EIATTR_SPARSE_MMA_MASK
	.align		4
.L_3331:
        /*0018*/ 	.byte	0x03, 0x50
        /*001a*/ 	.short	0x0000


	//----- nvinfo : EIATTR_MAXREG_COUNT
	.align		4
        /*001c*/ 	.byte	0x03, 0x1b
        /*001e*/ 	.short	0x00ff


	//----- nvinfo : EIATTR_NUM_BARRIERS
	.align		4
        /*0020*/ 	.byte	0x02, 0x4c
        /*0022*/ 	.byte	0x01
	.zero		1


	//----- nvinfo : EIATTR_MERCURY_ISA_VERSION
	.align		4
        /*0024*/ 	.byte	0x03, 0x5f
        /*0026*/ 	.short	0x0101


	//----- nvinfo : EIATTR_COOP_GROUP_MASK_REGIDS
	.align		4
        /*0028*/ 	.byte	0x04, 0x29
        /*002a*/ 	.short	(.L_3333 - .L_3332)


	//   ....[0]....
.L_3332:
        /*002c*/ 	.word	0xffffffff


	//   ....[1]....
        /*0030*/ 	.word	0xffffffff


	//   ....[2]....
        /*0034*/ 	.word	0xffffffff


	//   ....[3]....
        /*0038*/ 	.word	0xffffffff


	//   ....[4]....
        /*003c*/ 	.word	0xffffffff


	//   ....[5]....
        /*0040*/ 	.word	0xffffffff


	//   ....[6]....
        /*0044*/ 	.word	0xffffffff


	//   ....[7]....
        /*0048*/ 	.word	0xffffffff


	//   ....[8]....
        /*004c*/ 	.word	0xffffffff


	//   ....[9]....
        /*0050*/ 	.word	0xffffffff


	//----- nvinfo : EIATTR_COOP_GROUP_INSTR_OFFSETS
	.align		4
.L_3333:
        /*0054*/ 	.byte	0x04, 0x28
        /*0056*/ 	.short	(.L_3335 - .L_3334)


	//   ....[0]....
.L_3334:
        /*0058*/ 	.word	0x00001760


	//   ....[1]....
        /*005c*/ 	.word	0x00001790


	//   ....[2]....
        /*0060*/ 	.word	0x000017c0


	//   ....[3]....
        /*0064*/ 	.word	0x000017d0


	//   ....[4]....
        /*0068*/ 	.word	0x00001800


	//   ....[5]....
        /*006c*/ 	.word	0x00001810


	//   ....[6]....
        /*0070*/ 	.word	0x00001840


	//   ....[7]....
        /*0074*/ 	.word	0x00001850


	//   ....[8]....
        /*0078*/ 	.word	0x00001880


	//   ....[9]....
        /*007c*/ 	.word	0x00001890


	//----- nvinfo : EIATTR_VRC_CTA_INIT_COUNT
	.align		4
.L_3335:
        /*0080*/ 	.byte	0x02, 0x4a
	.zero		1
	.zero		1


	//----- nvinfo : EIATTR_EXIT_INSTR_OFFSETS
	.align		4
        /*0084*/ 	.byte	0x04, 0x1c
        /*0086*/ 	.short	(.L_3337 - .L_3336)


	//   ....[0]....
.L_3336:
        /*0088*/ 	.word	0x00003e00


	//   ....[1]....
        /*008c*/ 	.word	0x00003ea0


	//----- nvinfo : EIATTR_MAX_THREADS
	.align		4
.L_3337:
        /*0090*/ 	.byte	0x04, 0x05
        /*0092*/ 	.short	(.L_3339 - .L_3338)
.L_3338:
        /*0094*/ 	.word	0x00000100
        /*0098*/ 	.word	0x00000001
        /*009c*/ 	.word	0x00000001


	//----- nvinfo : EIATTR_CRS_STACK_SIZE
	.align		4
.L_3339:
        /*00a0*/ 	.byte	0x04, 0x1e
        /*00a2*/ 	.short	(.L_3341 - .L_3340)
.L_3340:
        /*00a4*/ 	.word	0x00000000


	//----- nvinfo : EIATTR_CBANK_PARAM_SIZE
	.align		4
.L_3341:
        /*00a8*/ 	.byte	0x03, 0x19
        /*00aa*/ 	.short	0x0128


	//----- nvinfo : EIATTR_PARAM_CBANK
	.align		4
        /*00ac*/ 	.byte	0x04, 0x0a
        /*00ae*/ 	.short	(.L_3343 - .L_3342)
	.align		4
.L_3342:
        /*00b0*/ 	.word	index@(.nv.constant0._ZN10layer_norm13ln_bwd_kernelINS_13Kernel_traitsI6__halfS2_fS2_fjLj6144ELj1ELj1ELj8ELj16ENS_18Kernel_traits_baseILj6144ES2_S2_fS2_fjLj256EEEEELb0ELb0ELb0ELb0EEEvNS_9BwdParamsE)
        /*00b4*/ 	.short	0x0380
        /*00b6*/ 	.short	0x0128


	//----- nvinfo : EIATTR_SW_WAR
	.align		4
.L_3343:
        /*00b8*/ 	.byte	0x04, 0x36
        /*00ba*/ 	.short	(.L_3345 - .L_3344)
.L_3344:
        /*00bc*/ 	.word	0x00000008
.L_3345:


//--------------------- .nv.info._ZN10layer_norm13ln_bwd_kernelINS_13Kernel_traitsI6__halfS2_fS2_fjLj6144ELj1ELj1ELj8ELj16ENS_18Kernel_traits_baseILj6144ES2_S2_fS2_fjLj256EEEEELb0ELb0ELb0ELb1EEEvNS_9BwdParamsE --------------------------
	.section	.nv.info._ZN10layer_norm13ln_bwd_kernelINS_13Kernel_traitsI6__halfS2_fS2_fjLj6144ELj1ELj1ELj8ELj16ENS_18Kernel_traits_baseILj6144ES2_S2_fS2_fjLj256EEEEELb0ELb0ELb0ELb1EEEvNS_9BwdParamsE,"",@"SHT_CUDA_INFO"
	.sectionflags	@""
	.align	4


	//----- nvinfo : EIATTR_CUDA_API_VERSION
	.align		4
        /*0000*/ 	.byte	0x04, 0x37
        /*0002*/ 	.short	(.L_3347 - .L_3346)
.L_3346:
        /*0004*/ 	.word	0x00000082


	//----- nvinfo : EIATTR_KPARAM_INFO
	.align		4
.L_3347:
        /*0008*/ 	.byte	0x04, 0x17
        /*000a*/ 	.short	(.L_3349 - .L_3348)
.L_3348:
        /*000c*/ 	.word	0x00000000
        /*0010*/ 	.short	0x0000
        /*0012*/ 	.short	0x0000
        /*0014*/ 	.byte	0x00, 0xf0, 0xa1, 0x04


	//----- nvinfo : EIATTR_SPARSE_MMA_MASK
	.align		4
.L_3349:
        /*0018*/ 	.byte	0x03, 0x50
        /*001a*/ 	.short	0x0000


	//----- nvinfo : EIATTR_MAXREG_COUNT
	.align		4
        /*001c*/ 	.byte	0x03, 0x1b
        /*001e*/ 	.short	0x00ff


	//----- nvinfo : EIATTR_NUM_BARRIERS
	.align		4
        /*0020*/ 	.byte	0x02, 0x4c
        /*0022*/ 	.byte	0x01
	.zero		1


	//----- nvinfo : EIATTR_MERCURY_ISA_VERSION
	.align		4
        /*0024*/ 	.byte	0x03, 0x5f
        /*0026*/ 	.short	0x0101


	//----- nvinfo : EIATTR_COOP_GROUP_MASK_REGIDS
	.align		4
        /*0028*/ 	.byte	0x04, 0x29
        /*002a*/ 	.short	(.L_3351 - .L_3350)


	//   ....[0]....
.L_3350:
        /*002c*/ 	.word	0xffffffff


	//   ....[1]....
        /*0030*/ 	.word	0xffffffff


	//   ....[2]....
        /*0034*/ 	.word	0xffffffff


	//   ....[3]....
        /*0038*/ 	.word	0xffffffff


	//   ....[4]....
        /*003c*/ 	.word	0xffffffff


	//   ....[5]....
        /*0040*/ 	.word	0xffffffff


	//   ....[6]....
        /*0044*/ 	.word	0xffffffff


	//   ....[7]....
        /*0048*/ 	.word	0xffffffff


	//   ....[8]....
        /*004c*/ 	.word	0xffffffff


	//   ....[9]....
        /*0050*/ 	.word	0xffffffff


	//----- nvinfo : EIATTR_COOP_GROUP_INSTR_OFFSETS
	.align		4
.L_3351:
        /*0054*/ 	.byte	0x04, 0x28
        /*0056*/ 	.short	(.L_3353 - .L_3352)


	//   ....[0]....
.L_3352:
        /*0058*/ 	.word	0x00001210


	//   ....[1]....
        /*005c*/ 	.word	0x00001480


	//   ....[2]....
        /*0060*/ 	.word	0x000014b0


	//   ....[3]....
        /*0064*/ 	.word	0x000014d0


	//   ....[4]....
        /*0068*/ 	.word	0x00001510


	//   ....[5]....
        /*006c*/ 	.word	0x00001530


	//   ....[6]....
        /*0070*/ 	.word	0x00001550


	//   ....[7]....
        /*0074*/ 	.word	0x00001570


	//   ....[8]....
        /*0078*/ 	.word	0x000015b0


	//   ....[9]....
        /*007c*/ 	.word	0x000015c0


	//----- nvinfo : EIATTR_VRC_CTA_INIT_COUNT
	.align		4
.L_3353:
        /*0080*/ 	.byte	0x02, 0x4a
	.zero		1
	.zero		1


	//----- nvinfo : EIATTR_EXIT_INSTR_OFFSETS
	.align		4
        /*0084*/ 	.byte	0x04, 0x1c
        /*0086*/ 	.short	(.L_3355 - .L_3354)


	//   ....[0]....
.L_3354:
        /*0088*/ 	.word	0x00003a00


	//----- nvinfo : EIATTR_MAX_THREADS
	.align		4
.L_3355:
        /*008c*/ 	.byte	0x04, 0x05
        /*008e*/ 	.short	(.L_3357 - .L_3356)
.L_3356:
        /*0090*/ 	.word	0x00000100
        /*0094*/ 	.word	0x00000001
        /*0098*/ 	.word	0x00000001


	//----- nvinfo : EIATTR_CRS_STACK_SIZE
	.align		4
.L_3357:
        /*009c*/ 	.byte	0x04, 0x1e
        /*009e*/ 	.short	(.L_3359 - .L_3358)
.L_3358:
        /*00a0*/ 	.word	0x00000000


	//----- nvinfo : EIATTR_CBANK_PARAM_SIZE
	.align		4
.L_3359:
        /*00a4*/ 	.byte	0x03, 0x19
        /*00a6*/ 	.short	0x0128


	//----- nvinfo : EIATTR_PARAM_CBANK
	.align		4
        /*00a8*/ 	.byte	0x04, 0x0a
        /*00aa*/ 	.short	(.L_3361 - .L_3360)
	.align		4
.L_3360:
        /*00ac*/ 	.word	index@(.nv.constant0._ZN10layer_norm13ln_bwd_kernelINS_13Kernel_traitsI6__halfS2_fS2_fjLj6144ELj1ELj1ELj8ELj16ENS_18Kernel_traits_baseILj6144ES2_S2_fS2_fjLj256EEEEELb0ELb0ELb0ELb1EEEvNS_9BwdParamsE)
        /*00b0*/ 	.short	0x0380
        /*00b2*/ 	.short	0x0128


	//----- nvinfo : EIATTR_SW_WAR
	.align		4
.L_3361:
        /*00b4*/ 	.byte	0x04, 0x36
        /*00b6*/ 	.short	(.L_3363 - .L_3362)
.L_3362:
        /*00b8*/ 	.word	0x00000008
.L_3363:


//--------------------- .nv.info._ZN10layer_norm13ln_bwd_kernelINS_13Kernel_traitsI6__halfS2_fS2_fjLj6144ELj1ELj1ELj8ELj16ENS_18Kernel_traits_baseILj6144ES2_S2_fS2_fjLj256EEEEELb0ELb0ELb1ELb0EEEvNS_9BwdParamsE --------------------------
	.section	.nv.info._ZN10layer_norm13ln_bwd_kernelINS_13Kernel_traitsI6__halfS2_fS2_fjLj6144ELj1ELj1ELj8ELj16ENS_18Kernel_traits_baseILj6144ES2_S2_fS2_fjLj256EEEEELb0ELb0ELb1ELb0EEEvNS_9BwdParamsE,"",@"SHT_CUDA_INFO"
	.sectionflags	@""
	.align	4


	//----- nvinfo : EIATTR_CUDA_API_VERSION
	.align		4
        /*0000*/ 	.byte	0x04, 0x37
        /*0002*/ 	.short	(.L_3365 - .L_3364)
.L_3364:
        /*0004*/ 	.word	0x00000082


	//----- nvinfo : EIATTR_KPARAM_INFO
	.align		4
.L_3365:
        /*0008*/ 	.byte	0x04, 0x17
        /*000a*/ 	.short	(.L_3367 - .L_3366)
.L_3366:
        /*000c*/ 	.word	0x00000000
        /*0010*/ 	.short	0x0000
        /*0012*/ 	.short	0x0000
        /*0014*/ 	.byte	0x00, 0xf0, 0xa1, 0x04


	//----- nvinfo : EIATTR_SPARSE_MMA_MASK
	.align		4
.L_3367:
        /*0018*/ 	.byte	0x03, 0x50
        /*001a*/ 	.short	0x0000


	//----- nvinfo : EIATTR_MAXREG_COUNT
	.align		4
        /*001c*/ 	.byte	0x03, 0x1b
        /*001e*/ 	.short	0x00ff


	//----- nvinfo : EIATTR_NUM_BARRIERS
	.align		4
        /*0020*/ 	.byte	0x02, 0x4c
        /*0022*/ 	.byte	0x01
	.zero		1


	//----- nvinfo : EIATTR_MERCURY_ISA_VERSION
	.align		4
        /*0024*/ 	.byte	0x03, 0x5f
        /*0026*/ 	.short	0x0101


	//----- nvinfo : EIATTR_COOP_GROUP_MASK_REGIDS
	.align		4
        /*0028*/ 	.byte	0x04, 0x29
        /*002a*/ 	.short	(.L_3369 - .L_3368)


	//   ....[0]....
.L_3368:
        /*002c*/ 	.word	0xffffffff


	//   ....[1]....
        /*0030*/ 	.word	0xffffffff


	//   ....[2]....
        /*0034*/ 	.word	0xffffffff


	//   ....[3]....
        /*0038*/ 	.word	0xffffffff


	//   ....[4]....
        /*003c*/ 	.word	0xffffffff


	//   ....[5]....
        /*0040*/ 	.word	0xffffffff


	//   ....[6]....
        /*0044*/ 	.word	0xffffffff


	//   ....[7]....
        /*0048*/ 	.word	0xffffffff


	//   ....[8]....
        /*004c*/ 	.word	0xffffffff


	//   ....[9]....
        /*0050*/ 	.word	0xffffffff


	//----- nvinfo : EIATTR_COOP_GROUP_INSTR_OFFSETS
	.align		4
.L_3369:
        /*0054*/ 	.byte	0x04, 0x28
        /*0056*/ 	.short	(.L_3371 - .L_3370)


	//   ....[0]....
.L_3370:
        /*0058*/ 	.word	0x000019c0


	//   ....[1]....
        /*005c*/ 	.word	0x000019f0


	//   ....[2]....
        /*0060*/ 	.word	0x00001a20


	//   ....[3]....
        /*0064*/ 	.word	0x00001a30


	//   ....[4]....
        /*0068*/ 	.word	0x00001a60


	//   ....[5]....
        /*006c*/ 	.word	0x00001a70


	//   ....[6]....
        /*0070*/ 	.word	0x00001aa0


	//   ....[7]....
        /*0074*/ 	.word	0x00001ab0


	//   ....[8]....
        /*0078*/ 	.word	0x00001ae0


	//   ....[9]....
        /*007c*/ 	.word	0x00001af0


	//----- nvinfo : EIATTR_VRC_CTA_INIT_COUNT
	.align		4
.L_3371:
        /*0080*/ 	.byte	0x02, 0x4a
	.zero		1
	.zero		1


	//----- nvinfo : EIATTR_EXIT_INSTR_OFFSETS
	.align		4
        /*0084*/ 	.byte	0x04, 0x1c
        /*0086*/ 	.short	(.L_3373 - .L_3372)


	//   ....[0]....
.L_3372:
        /*0088*/ 	.word	0x00005dc0


	//   ....[1]....
        /*008c*/ 	.word	0x00005e60


	//----- nvinfo : EIATTR_MAX_THREADS
	.align		4
.L_3373:
        /*0090*/ 	.byte	0x04, 0x05
        /*0092*/ 	.short	(.L_3375 - .L_3374)
.L_3374:
        /*0094*/ 	.word	0x00000100
        /*0098*/ 	.word	0x00000001
        /*009c*/ 	.word	0x00000001


	//----- nvinfo : EIATTR_CRS_STACK_SIZE
	.align		4
.L_3375:
        /*00a0*/ 	.byte	0x04, 0x1e
        /*00a2*/ 	.short	(.L_3377 - .L_3376)
.L_3376:
        /*00a4*/ 	.word	0x00000000


	//----- nvinfo : EIATTR_CBANK_PARAM_SIZE
	.align		4
.L_3377:
        /*00a8*/ 	.byte	0x03, 0x19
        /*00aa*/ 	.short	0x0128


	//----- nvinfo : EIATTR_PARAM_CBANK
	.align		4
        /*00ac*/ 	.byte	0x04, 0x0a
        /*00ae*/ 	.short	(.L_3379 - .L_3378)
	.align		4
.L_3378:
        /*00b0*/ 	.word	index@(.nv.constant0._ZN10layer_norm13ln_bwd_kernelINS_13Kernel_traitsI6__halfS2_fS2_fjLj6144ELj1ELj1ELj8ELj16ENS_18Kernel_traits_baseILj6144ES2_S2_fS2_fjLj256EEEEELb0ELb0ELb1ELb0EEEvNS_9BwdParamsE)
        /*00b4*/ 	.short	0x0380
        /*00b6*/ 	.short	0x0128


	//----- nvinfo : EIATTR_SW_WAR
	.align		4
.L_3379:
        /*00b8*/ 	.byte	0x04, 0x36
        /*00ba*/ 	.short	(.L_3381 - .L_3380)
.L_3380:
        /*00bc*/ 	.word	0x00000008
.L_3381:


//--------------------- .nv.info._ZN10layer_norm13ln_bwd_kernelINS_13Kernel_traitsI6__halfS2_fS2_fjLj6144ELj1ELj1ELj8ELj16ENS_18Kernel_traits_baseILj6144ES2_S2_fS2_fjLj256EEEEELb0ELb0ELb1ELb1EEEvNS_9BwdParamsE --------------------------
	.section	.nv.info._ZN10layer_norm13ln_bwd_kernelINS_13Kernel_traitsI6__halfS2_fS2_fjLj6144ELj1ELj1ELj8ELj16ENS_18Kernel_traits_baseILj6144ES2_S2_fS2_fjLj256EEEEELb0ELb0ELb1ELb1EEEvNS_9BwdParamsE,"",@"SHT_CUDA_INFO"
	.sectionflags	@""
	.align	4


	//----- nvinfo : EIATTR_CUDA_API_VERSION
	.align		4
        /*0000*/ 	.byte	0x04, 0x37
        /*0002*/ 	.short	(.L_3383 - .L_3382)
.L_3382:
        /*0004*/ 	.word	0x00000082


	//----- nvinfo : EIATTR_KPARAM_INFO
	.align		4
.L_3383:
        /*0008*/ 	.byte	0x04, 0x17
        /*000a*/ 	.short	(.L_3385 - .L_3384)
.L_3384:
        /*000c*/ 	.word	0x00000000
        /*0010*/ 	.short	0x0000
        /*0012*/ 	.short	0x0000
        /*0014*/ 	.byte	0x00, 0xf0, 0xa1, 0x04


	//----- nvinfo : EIATTR_SPARSE_MMA_MASK
	.align		4
.L_3385:
        /*0018*/ 	.byte	0x03, 0x50
        /*001a*/ 	.short	0x0000


	//----- nvinfo : EIATTR_MAXREG_COUNT
	.align		4
        /*001c*/ 	.byte	0x03, 0x1b
        /*001e*/ 	.short	0x00ff


	//----- nvinfo : EIATTR_NUM_BARRIERS
	.align		4
        /*0020*/ 	.byte	0x02, 0x4c
        /*0022*/ 	.byte	0x01
	.zero		1


	//----- nvinfo : EIATTR_MERCURY_ISA_VERSION
	.align		4
        /*0024*/ 	.byte	0x03, 0x5f
        /*0026*/ 	.short	0x0101


	//----- nvinfo : EIATTR_COOP_GROUP_MASK_REGIDS
	.align		4
        /*0028*/ 	.byte	0x04, 0x29
        /*002a*/ 	.short	(.L_3387 - .L_3386)


	//   ....[0]....
.L_3386:
        /*002c*/ 	.word	0xffffffff


	//   ....[1]....
        /*0030*/ 	.word	0xffffffff


	//   ....[2]....
        /*0034*/ 	.word	0xffffffff


	//   ....[3]....
        /*0038*/ 	.word	0xffffffff


	//   ....[4]....
        /*003c*/ 	.word	0xffffffff


	//   ....[5]....
        /*0040*/ 	.word	0xffffffff


	//   ....[6]....
        /*0044*/ 	.word	0xffffffff


	//   ....[7]....
        /*0048*/ 	.word	0xffffffff


	//   ....[8]....
        /*004c*/ 	.word	0xffffffff


	//   ....[9]....
        /*0050*/ 	.word	0xffffffff


	//----- nvinfo : EIATTR_COOP_GROUP_INSTR_OFFSETS
	.align		4
.L_3387:
        /*0054*/ 	.byte	0x04, 0x28
        /*0056*/ 	.short	(.L_3389 - .L_3388)


	//   ....[0]....
.L_3388:
        /*0058*/ 	.word	0x00001590


	//   ....[1]....
        /*005c*/ 	.word	0x000015b0


	//   ....[2]....
        /*0060*/ 	.word	0x000015f0


	//   ....[3]....
        /*0064*/ 	.word	0x00001600


	//   ....[4]....
        /*0068*/ 	.word	0x00001640


	//   ....[5]....
        /*006c*/ 	.word	0x00001650


	//   ....[6]....
        /*0070*/ 	.word	0x00001680


	//   ....[7]....
        /*0074*/ 	.word	0x00001690


	//   ....[8]....
        /*0078*/ 	.word	0x000016c0


	//   ....[9]....
        /*007c*/ 	.word	0x000016d0


	//----- nvinfo : EIATTR_VRC_CTA_INIT_COUNT
	.align		4
.L_3389:
        /*0080*/ 	.byte	0x02, 0x4a
	.zero		1
	.zero		1


	//----- nvinfo : EIATTR_EXIT_INSTR_OFFSETS
	.align		4
        /*0084*/ 	.byte	0x04, 0x1c
        /*0086*/ 	.short	(.L_3391 - .L_3390)


	//   ....[0]....
.L_3390:
        /*0088*/ 	.word	0x00005830


	//----- nvinfo : EIATTR_MAX_THREADS
	.align		4
.L_3391:
        /*008c*/ 	.byte	0x04, 0x05
        /*008e*/ 	.short	(.L_3393 - .L_3392)
.L_3392:
        /*0090*/ 	.word	0x00000100
        /*0094*/ 	.word	0x00000001
        /*0098*/ 	.word	0x00000001


	//----- nvinfo : EIATTR_CRS_STACK_SIZE
	.align		4
.L_3393:
        /*009c*/ 	.byte	0x04, 0x1e
        /*009e*/ 	.short	(.L_3395 - .L_3394)
.L_3394:
        /*00a0*/ 	.word	0x00000000


	//----- nvinfo : EIATTR_CBANK_PARAM_SIZE
	.align		4
.L_3395:
        /*00a4*/ 	.byte	0x03, 0x19
        /*00a6*/ 	.short	0x0128


	//----- nvinfo : EIATTR_PARAM_CBANK
	.align		4
        /*00a8*/ 	.byte	0x04, 0x0a
        /*00aa*/ 	.short	(.L_3397 - .L_3396)
	.align		4
.L_3396:
        /*00ac*/ 	.word	index@(.nv.constant0._ZN10layer_norm13ln_bwd_kernelINS_13Kernel_traitsI6__halfS2_fS2_fjLj6144ELj1ELj1ELj8ELj16ENS_18Kernel_traits_baseILj6144ES2_S2_fS2_fjLj256EEEEELb0ELb0ELb1ELb1EEEvNS_9BwdParamsE)
        /*00b0*/ 	.short	0x0380
        /*00b2*/ 	.short	0x0128


	//----- nvinfo : EIATTR_SW_WAR
	.align		4
.L_3397:
        /*00b4*/ 	.byte	0x04, 0x36
        /*00b6*/ 	.short	(.L_3399 - .L_3398)
.L_3398:
        /*00b8*/ 	.word	0x00000008
.L_3399:


//--------------------- .nv.info._ZN10layer_norm13ln_bwd_kernelINS_13Kernel_traitsI6__halfS2_fS2_fjLj6144ELj1ELj1ELj8ELj16ENS_18Kernel_traits_baseILj6144ES2_S2_fS2_fjLj256EEEEELb0ELb1ELb0ELb0EEEvNS_9BwdParamsE --------------------------
	.section	.nv.info._ZN10layer_norm13ln_bwd_kernelINS_13Kernel_traitsI6__halfS2_fS2_fjLj6144ELj1ELj1ELj8ELj16ENS_18Kernel_traits_baseILj6144ES2_S2_fS2_fjLj256EEEEELb0ELb1ELb0ELb0EEEvNS_9BwdParamsE,"",@"SHT_CUDA_INFO"
	.sectionflags	@""
	.align	4


	//----- nvinfo : EIATTR_CUDA_API_VERSION
	.align		4
        /*0000*/ 	.byte	0x04, 0x37
        /*0002*/ 	.short	(.L_3401 - .L_3400)
.L_3400:
        /*0004*/ 	.word	0x00000082


	//----- nvinfo : EIATTR_KPARAM_INFO
	.align		4
.L_3401:
        /*0008*/ 	.byte	0x04, 0x17
        /*000a*/ 	.short	(.L_3403 - .L_3402)
.L_3402:
        /*000c*/ 	.word	0x00000000
        /*0010*/ 	.short	0x0000
        /*0012*/ 	.short	0x0000
        /*0014*/ 	.byte	0x00, 0xf0, 0xa1, 0x04


	//----- nvinfo : EIATTR_SPARSE_MMA_MASK
	.align		4
.L_3403:
        /*0018*/ 	.byte	0x03, 0x50
        /*001a*/ 	.short	0x0000


	//----- nvinfo : EIATTR_MAXREG_COUNT
	.align		4
        /*001c*/ 	.byte	0x03, 0x1b
        /*001e*/ 	.short	0x00ff


	//----- nvinfo : EIATTR_NUM_BARRIERS
	.align		4
        /*0020*/ 	.byte	0x02, 0x4c
        /*0022*/ 	.byte	0x01
	.zero		1


	//----- nvinfo : EIATTR_MERCURY_ISA_VERSION
	.align		4
        /*0024*/ 	.byte	0x03, 0x5f
        /*0026*/ 	.short	0x0101


	//----- nvinfo : EIATTR_COOP_GROUP_MASK_REGIDS
	.align		4
        /*0028*/ 	.byte	0x04, 0x29
        /*002a*/ 	.short	(.L_3405 - .L_3404)


	//   ....[0]....
.L_3404:
        /*002c*/ 	.word	0xffffffff


	//   ....[1]....
        /*0030*/ 	.word	0xffffffff


	//   ....[2]....
        /*0034*/ 	.word	0xffffffff


	//   ....[3]....
        /*0038*/ 	.word	0xffffffff


	//   ....[4]....
        /*003c*/ 	.word	0xffffffff


	//   ....[5]....
        /*0040*/ 	.word	0xffffffff


	//   ....[6]....
        /*0044*/ 	.word	0xffffffff


	//   ....[7]....
        /*0048*/ 	.word	0xffffffff


	//   ....[8]....
        /*004c*/ 	.word	0xffffffff


	//   ....[9]....
        /*0050*/ 	.word	0xffffffff


	//----- nvinfo : EIATTR_COOP_GROUP_INSTR_OFFSETS
	.align		4
.L_3405:
        /*0054*/ 	.byte	0x04, 0x28
        /*0056*/ 	.short	(.L_3407 - .L_3406)


	//   ....[0]....
.L_3406:
        /*0058*/ 	.word	0x00001960


	//   ....[1]....
        /*005c*/ 	.word	0x00001990


	//   ....[2]....
        /*0060*/ 	.word	0x000019c0


	//   ....[3]....
        /*0064*/ 	.word	0x000019d0


	//   ....[4]....
        /*0068*/ 	.word	0x00001a00


	//   ....[5]....
        /*006c*/ 	.word	0x00001a10


	//   ....[6]....
        /*0070*/ 	.word	0x00001a40


	//   ....[7]....
        /*0074*/ 	.word	0x00001a50


	//   ....[8]....
        /*0078*/ 	.word	0x00001a80


	//   ....[9]....
        /*007c*/ 	.word	0x00001a90


	//----- nvinfo : EIATTR_VRC_CTA_INIT_COUNT
	.align		4
.L_3407:
        /*0080*/ 	.byte	0x02, 0x4a
	.zero		1
	.zero		1


	//----- nvinfo : EIATTR_EXIT_INSTR_OFFSETS
	.align		4
        /*0084*/ 	.byte	0x04, 0x1c
        /*0086*/ 	.short	(.L_3409 - .L_3408)


	//   ....[0]....
.L_3408:
        /*0088*/ 	.word	0x00005900


	//   ....[1]....
        /*008c*/ 	.word	0x000059d0


	//----- nvinfo : EIATTR_MAX_THREADS
	.align		4
.L_3409:
        /*0090*/ 	.byte	0x04, 0x05
        /*0092*/ 	.short	(.L_3411 - .L_3410)
.L_3410:
        /*0094*/ 	.word	0x00000100
        /*0098*/ 	.word	0x00000001
        /*009c*/ 	.word	0x00000001


	//----- nvinfo : EIATTR_CRS_STACK_SIZE
	.align		4
.L_3411:
        /*00a0*/ 	.byte	0x04, 0x1e
        /*00a2*/ 	.short	(.L_3413 - .L_3412)
.L_3412:
        /*00a4*/ 	.word	0x00000000


	//----- nvinfo : EIATTR_CBANK_PARAM_SIZE
	.align		4
.L_3413:
        /*00a8*/ 	.byte	0x03, 0x19
        /*00aa*/ 	.short	0x0128


	//----- nvinfo : EIATTR_PARAM_CBANK
	.align		4
        /*00ac*/ 	.byte	0x04, 0x0a
        /*00ae*/ 	.short	(.L_3415 - .L_3414)
	.align		4
.L_3414:
        /*00b0*/ 	.word	index@(.nv.constant0._ZN10layer_norm13ln_bwd_kernelINS_13Kernel_traitsI6__halfS2_fS2_fjLj6144ELj1ELj1ELj8ELj16ENS_18Kernel_traits_baseILj6144ES2_S2_fS2_fjLj256EEEEELb0ELb1ELb0ELb0EEEvNS_9BwdParamsE)
        /*00b4*/ 	.short	0x0380
        /*00b6*/ 	.short	0x0128


	//----- nvinfo : EIATTR_SW_WAR
	.align		4
.L_3415:
        /*00b8*/ 	.byte	0x04, 0x36
        /*00ba*/ 	.short	(.L_3417 - .L_3416)
.L_3416:
        /*00bc*/ 	.word	0x00000008
.L_3417:


//--------------------- .nv.info._ZN10layer_norm13ln_bwd_kernelINS_13Kernel_traitsI6__halfS2_fS2_fjLj6144ELj1ELj1ELj8ELj16ENS_18Kernel_traits_baseILj6144ES2_S2_fS2_fjLj256EEEEELb0ELb1ELb0ELb1EEEvNS_9BwdParamsE --------------------------
	.section	.nv.info._ZN10layer_norm13ln_bwd_kernelINS_13Kernel_traitsI6__halfS2_fS2_fjLj6144ELj1ELj1ELj8ELj16ENS_18Kernel_traits_baseILj6144ES2_S2_fS2_fjLj256EEEEELb0ELb1ELb0ELb1EEEvNS_9BwdParamsE,"",@"SHT_CUDA_INFO"
	.sectionflags	@""
	.align	4


	//----- nvinfo : EIATTR_CUDA_API_VERSION
	.align		4
        /*0000*/ 	.byte	0x04, 0x37
        /*0002*/ 	.short	(.L_3419 - .L_3418)
.L_3418:
        /*0004*/ 	.word	0x00000082


	//----- nvinfo : EIATTR_KPARAM_INFO
	.align		4
.L_3419:
        /*0008*/ 	.byte	0x04, 0x17
        /*000a*/ 	.short	(.L_3421 - .L_3420)
.L_3420:
        /*000c*/ 	.word	0x00000000
        /*0010*/ 	.short	0x0000
        /*0012*/ 	.short	0x0000
        /*0014*/ 	.byte	0x00, 0xf0, 0xa1, 0x04


	//----- nvinfo : EIATTR_SPARSE_MMA_MASK
	.align		4
.L_3421:
        /*0018*/ 	.byte	0x03, 0x50
        /*001a*/ 	.short	0x0000


	//----- nvinfo : EIATTR_MAXREG_COUNT
	.align		4
        /*001c*/ 	.byte	0x03, 0x1b
        /*001e*/ 	.short	0x00ff


	//----- nvinfo : EIATTR_NUM_BARRIERS
	.align		4
        /*0020*/ 	.byte	0x02, 0x4c
        /*0022*/ 	.byte	0x01
	.zero		1


	//----- nvinfo : EIATTR_MERCURY_ISA_VERSION
	.align		4
        /*0024*/ 	.byte	0x03, 0x5f
        /*0026*/ 	.short	0x0101


	//----- nvinfo : EIATTR_COOP_GROUP_MASK_REGIDS
	.align		4
        /*0028*/ 	.byte	0x04, 0x29
        /*002a*/ 	.short	(.L_3423 - .L_3422)


	//   ....[0]....
.L_3422:
        /*002c*/ 	.word	0xffffffff


	//   ....[1]....
        /*0030*/ 	.word	0xffffffff


	//   ....[2]....
        /*0034*/ 	.word	0xffffffff


	//   ....[3]....
        /*0038*/ 	.word	0xffffffff


	//   ....[4]....
        /*003c*/ 	.word	0xffffffff


	//   ....[5]....
        /*0040*/ 	.word	0xffffffff


	//   ....[6]....
        /*0044*/ 	.word	0xffffffff


	//   ....[7]....
        /*0048*/ 	.word	0xffffffff


	//   ....[8]....
        /*004c*/ 	.word	0xffffffff


	//   ....[9]....
        /*0050*/ 	.word	0xffffffff


	//----- nvinfo : EIATTR_COOP_GROUP_INSTR_OFFSETS
	.align		4
.L_3423:
        /*0054*/ 	.byte	0x04, 0x28
        /*0056*/ 	.short	(.L_3425 - .L_3424)


	//   ....[0]....
.L_3424:
        /*0058*/ 	.word	0x000013e0


	//   ....[1]....
        /*005c*/ 	.word	0x000013f0


	//   ....[2]....
        /*0060*/ 	.word	0x00001420


	//   ....[3]....
        /*0064*/ 	.word	0x00001430


	//   ....[4]....
        /*0068*/ 	.word	0x00001460


	//   ....[5]....
        /*006c*/ 	.word	0x00001470


	//   ....[6]....
        /*0070*/ 	.word	0x000014a0


	//   ....[7]....
        /*0074*/ 	.word	0x000014b0


	//   ....[8]....
        /*0078*/ 	.word	0x000014f0


	//   ....[9]....
        /*007c*/ 	.word	0x00001500


	//----- nvinfo : EIATTR_VRC_CTA_INIT_COUNT
	.align		4
.L_3425:
        /*0080*/ 	.byte	0x02, 0x4a
	.zero		1
	.zero		1


	//----- nvinfo : EIATTR_EXIT_INSTR_OFFSETS
	.align		4
        /*0084*/ 	.byte	0x04, 0x1c
        /*0086*/ 	.short	(.L_3427 - .L_3426)


	//   ....[0]....
.L_3426:
        /*0088*/ 	.word	0x00005ae0


	//----- nvinfo : EIATTR_MAX_THREADS
	.align		4
.L_3427:
        /*008c*/ 	.byte	0x04, 0x05
        /*008e*/ 	.short	(.L_3429 - .L_3428)
.L_3428:
        /*0090*/ 	.word	0x00000100
        /*0094*/ 	.word	0x00000001
        /*0098*/ 	.word	0x00000001


	//----- nvinfo : EIATTR_CRS_STACK_SIZE
	.align		4
.L_3429:
        /*009c*/ 	.byte	0x04, 0x1e
        /*009e*/ 	.short	(.L_3431 - .L_3430)
.L_3430:
        /*00a0*/ 	.word	0x00000000


	//----- nvinfo : EIATTR_CBANK_PARAM_SIZE
	.align		4
.L_3431:
        /*00a4*/ 	.byte	0x03, 0x19
        /*00a6*/ 	.short	0x0128


	//----- nvinfo : EIATTR_PARAM_CBANK
	.align		4
        /*00a8*/ 	.byte	0x04, 0x0a
        /*00aa*/ 	.short	(.L_3433 - .L_3432)
	.align		4
.L_3432:
        /*00ac*/ 	.word	index@(.nv.constant0._ZN10layer_norm13ln_bwd_kernelINS_13Kernel_traitsI6__halfS2_fS2_fjLj6144ELj1ELj1ELj8ELj16ENS_18Kernel_traits_baseILj6144ES2_S2_fS2_fjLj256EEEEELb0ELb1ELb0ELb1EEEvNS_9BwdParamsE)
        /*00b0*/ 	.short	0x0380
        /*00b2*/ 	.short	0x0128


	//----- nvinfo : EIATTR_SW_WAR
	.align		4
.L_3433:
        /*00b4*/ 	.byte	0x04, 0x36
        /*00b6*/ 	.short	(.L_3435 - .L_3434)
.L_3434:
        /*00b8*/ 	.word	0x00000008
.L_3435:


//--------------------- .nv.info._ZN10layer_norm13ln_bwd_kernelINS_13Kernel_traitsI6__halfS2_fS2_fjLj6144ELj1ELj1ELj8ELj16ENS_18Kernel_traits_baseILj6144ES2_S2_fS2_fjLj256EEEEELb0ELb1ELb1ELb0EEEvNS_9BwdParamsE --------------------------
	.section	.nv.info._ZN10layer_norm13ln_bwd_kernelINS_13Kernel_traitsI6__halfS2_fS2_fjLj6144ELj1ELj1ELj8ELj16ENS_18Kernel_traits_baseILj6144ES2_S2_fS2_fjLj256EEEEELb0ELb1ELb1ELb0EEEvNS_9BwdParamsE,"",@"SHT_CUDA_INFO"
	.sectionflags	@""
	.align	4


	//----- nvinfo : EIATTR_CUDA_API_VERSION
	.align		4
        /*0000*/ 	.byte	0x04, 0x37
        /*0002*/ 	.short	(.L_3437 - .L_3436)
.L_3436:
        /*0004*/ 	.word	0x00000082


	//----- nvinfo : EIATTR_KPARAM_INFO
	.align		4
.L_3437:
        /*0008*/ 	.byte	0x04, 0x17
        /*000a*/ 	.short	(.L_3439 - .L_3438)
.L_3438:
        /*000c*/ 	.word	0x00000000
        /*0010*/ 	.short	0x0000
        /*0012*/ 	.short	0x0000
        /*0014*/ 	.byte	0x00, 0xf0, 0xa1, 0x04


	//----- nvinfo : EIATTR_SPARSE_MMA_MASK
	.align		4
.L_3439:
        /*0018*/ 	.byte	0x03, 0x50
        /*001a*/ 	.short	0x0000


	//----- nvinfo : EIATTR_MAXREG_COUNT
	.align		4
        /*001c*/ 	.byte	0x03, 0x1b
        /*001e*/ 	.short	0x00ff


	//----- nvinfo : EIATTR_NUM_BARRIERS
	.align		4
        /*0020*/ 	.byte	0x02, 0x4c
        /*0022*/ 	.byte	0x01
	.zero		1


	//----- nvinfo : EIATTR_MERCURY_ISA_VERSION
	.align		4
        /*0024*/ 	.byte	0x03, 0x5f
        /*0026*/ 	.short	0x0101


	//----- nvinfo : EIATTR_COOP_GROUP_MASK_REGIDS
	.align		4
        /*0028*/ 	.byte	0x04, 0x29
        /*002a*/ 	.short	(.L_3441 - .L_3440)


	//   ....[0]....
.L_3440:
        /*002c*/ 	.word	0xffffffff


	//   ....[1]....
        /*0030*/ 	.word	0xffffffff


	//   ....[2]....
        /*0034*/ 	.word	0xffffffff


	//   ....[3]....
        /*0038*/ 	.word	0xffffffff


	//   ....[4]....
        /*003c*/ 	.word	0xffffffff


	//   ....[5]....
        /*0040*/ 	.word	0xffffffff


	//   ....[6]....
        /*0044*/ 	.word	0xffffffff


	//   ....[7]....
        /*0048*/ 	.word	0xffffffff


	//   ....[8]....
        /*004c*/ 	.word	0xffffffff


	//   ....[9]....
        /*0050*/ 	.word	0xffffffff


	//----- nvinfo : EIATTR_COOP_GROUP_INSTR_OFFSETS
	.align		4
.L_3441:
        /*0054*/ 	.byte	0x04, 0x28
        /*0056*/ 	.short	(.L_3443 - .L_3442)


	//   ....[0]....
.L_3442:
        /*0058*/ 	.word	0x00001bd0


	//   ....[1]....
        /*005c*/ 	.word	0x00001bf0


	//   ....[2]....
        /*0060*/ 	.word	0x00001c30


	//   ....[3]....
        /*0064*/ 	.word	0x00001c40


	//   ....[4]....
        /*0068*/ 	.word	0x00001c80


	//   ....[5]....
        /*006c*/ 	.word	0x00001c90


	//   ....[6]....
        /*0070*/ 	.word	0x00001cc0


	//   ....[7]....
        /*0074*/ 	.word	0x00001cd0


	//   ....[8]....
        /*0078*/ 	.word	0x00001d00


	//   ....[9]....
        /*007c*/ 	.word	0x00001d10


	//----- nvinfo : EIATTR_VRC_CTA_INIT_COUNT
	.align		4
.L_3443:
        /*0080*/ 	.byte	0x02, 0x4a
	.zero		1
	.zero		1


	//----- nvinfo : EIATTR_EXIT_INSTR_OFFSETS
	.align		4
        /*0084*/ 	.byte	0x04, 0x1c
        /*0086*/ 	.short	(.L_3445 - .L_3444)


	//   ....[0]....
.L_3444:
        /*0088*/ 	.word	0x00007420


	//   ....[1]....
        /*008c*/ 	.word	0x000074f0


	//----- nvinfo : EIATTR_MAX_THREADS
	.align		4
.L_3445:
        /*0090*/ 	.byte	0x04, 0x05
        /*0092*/ 	.short	(.L_3447 - .L_3446)
.L_3446:
        /*0094*/ 	.word	0x00000100
        /*0098*/ 	.word	0x00000001
        /*009c*/ 	.word	0x00000001


	//----- nvinfo : EIATTR_CRS_STACK_SIZE
	.align		4
.L_3447:
        /*00a0*/ 	.byte	0x04, 0x1e
        /*00a2*/ 	.short	(.L_3449 - .L_3448)
.L_3448:
        /*00a4*/ 	.word	0x00000000


	//----- nvinfo : EIATTR_CBANK_PARAM_SIZE
	.align		4
.L_3449:
        /*00a8*/ 	.byte	0x03, 0x19
        /*00aa*/ 	.short	0x0128


	//----- nvinfo : EIATTR_PARAM_CBANK
	.align		4
        /*00ac*/ 	.byte	0x04, 0x0a
        /*00ae*/ 	.short	(.L_3451 - .L_3450)
	.align		4
.L_3450:
        /*00b0*/ 	.word	index@(.nv.constant0._ZN10layer_norm13ln_bwd_kernelINS_13Kernel_traitsI6__halfS2_fS2_fjLj6144ELj1ELj1ELj8ELj16ENS_18Kernel_traits_baseILj6144ES2_S2_fS2_fjLj256EEEEELb0ELb1ELb1ELb0EEEvNS_9BwdParamsE)
        /*00b4*/ 	.short	0x0380
        /*00b6*/ 	.short	0x0128


	//----- nvinfo : EIATTR_SW_WAR
	.align		4
.L_3451:
        /*00b8*/ 	.byte	0x04, 0x36
        /*00ba*/ 	.short	(.L_3453 - .L_3452)
.L_3452:
        /*00bc*/ 	.word	0x00000008
.L_3453:


//--------------------- .nv.info._ZN10layer_norm13ln_bwd_kernelINS_13Kernel_traitsI6__halfS2_fS2_fjLj6144ELj1ELj1ELj8ELj16ENS_18Kernel_traits_baseILj6144ES2_S2_fS2_fjLj256EEEEELb0ELb1ELb1ELb1EEEvNS_9BwdParamsE --------------------------
	.section	.nv.info._ZN10layer_norm13ln_bwd_kernelINS_13Kernel_traitsI6__halfS2_fS2_fjLj6144ELj1ELj1ELj8ELj16ENS_18Kernel_traits_baseILj6144ES2_S2_fS2_fjLj256EEEEELb0ELb1ELb1ELb1EEEvNS_9BwdParamsE,"",@"SHT_CUDA_INFO"
	.sectionflags	@""
	.align	4


	//----- nvinfo : EIATTR_CUDA_API_VERSION
	.align		4
        /*0000*/ 	.byte	0x04, 0x37
        /*0002*/ 	.short	(.L_3455 - .L_3454)
.L_3454:
        /*0004*/ 	.word	0x00000082


	//----- nvinfo : EIATTR_KPARAM_INFO
	.align		4
.L_3455:
        /*0008*/ 	.byte	0x04, 0x17
        /*000a*/ 	.short	(.L_3457 - .L_3456)
.L_3456:
        /*000c*/ 	.word	0x00000000
        /*0010*/ 	.short	0x0000
        /*0012*/ 	.short	0x0000
        /*0014*/ 	.byte	0x00, 0xf0, 0xa1, 0x04


	//----- nvinfo : EIATTR_SPARSE_MMA_MASK
	.align		4
.L_3457:
        /*0018*/ 	.byte	0x03, 0x50
        /*001a*/ 	.short	0x0000


	//----- nvinfo : EIATTR_MAXREG_COUNT
	.align		4
        /*001c*/ 	.byte	0x03, 0x1b
        /*001e*/ 	.short	0x00ff


	//----- nvinfo : EIATTR_NUM_BARRIERS
	.align		4
        /*0020*/ 	.byte	0x02, 0x4c
        /*0022*/ 	.byte	0x01
	.zero		1


	//----- nvinfo : EIATTR_MERCURY_ISA_VERSION
	.align		4
        /*0024*/ 	.byte	0x03, 0x5f
        /*0026*/ 	.short	0x0101


	//----- nvinfo : EIATTR_COOP_GROUP_MASK_REGIDS
	.align		4
        /*0028*/ 	.byte	0x04, 0x29
        /*002a*/ 	.short	(.L_3459 - .L_3458)


	//   ....[0]....
.L_3458:
        /*002c*/ 	.word	0xffffffff


	//   ....[1]....
        /*0030*/ 	.word	0xffffffff


	//   ....[2]....
        /*0034*/ 	.word	0xffffffff


	//   ....[3]....
        /*0038*/ 	.word	0xffffffff


	//   ....[4]....
        /*003c*/ 	.word	0xffffffff


	//   ....[5]....
        /*0040*/ 	.word	0xffffffff


	//   ....[6]....
        /*0044*/ 	.word	0xffffffff


	//   ....[7]....
        /*0048*/ 	.word	0xffffffff


	//   ....[8]....
        /*004c*/ 	.word	0xffffffff


	//   ....[9]....
        /*0050*/ 	.word	0xffffffff


	//----- nvinfo : EIATTR_COOP_GROUP_INSTR_OFFSETS
	.align		4
.L_3459:
        /*0054*/ 	.byte	0x04, 0x28
        /*0056*/ 	.short	(.L_3461 - .L_3460)


	//   ....[0]....
.L_3460:
        /*0058*/ 	.word	0x000016a0


	//   ....[1]....
        /*005c*/ 	.word	0x000016e0


	//   ....[2]....
        /*0060*/ 	.word	0x00001750


	//   ....[3]....
        /*0064*/ 	.word	0x00001760


	//   ....[4]....
        /*0068*/ 	.word	0x000017a0


	//   ....[5]....
        /*006c*/ 	.word	0x000017c0


	//   ....[6]....
        /*0070*/ 	.word	0x000017f0


	//   ....[7]....
        /*0074*/ 	.word	0x00001800


	//   ....[8]....
        /*0078*/ 	.word	0x00001840


	//   ....[9]....
        /*007c*/ 	.word	0x00001860


	//----- nvinfo : EIATTR_VRC_CTA_INIT_COUNT
	.align		4
.L_3461:
        /*0080*/ 	.byte	0x02, 0x4a
	.zero		1
	.zero		1


	//----- nvinfo : EIATTR_EXIT_INSTR_OFFSETS
	.align		4
        /*0084*/ 	.byte	0x04, 0x1c
        /*0086*/ 	.short	(.L_3463 - .L_3462)


	//   ....[0]....
.L_3462:
        /*0088*/ 	.word	0x00006d10


	//----- nvinfo : EIATTR_MAX_THREADS
	.align		4
.L_3463:
        /*008c*/ 	.byte	0x04, 0x05
        /*008e*/ 	.short	(.L_3465 - .L_3464)
.L_3464:
        /*0090*/ 	.word	0x00000100
        /*0094*/ 	.word	0x00000001
        /*0098*/ 	.word	0x00000001


	//----- nvinfo : EIATTR_CRS_STACK_SIZE
	.align		4
.L_3465:
        /*009c*/ 	.byte	0x04, 0x1e
        /*009e*/ 	.short	(.L_3467 - .L_3466)
.L_3466:
        /*00a0*/ 	.word	0x00000000


	//----- nvinfo : EIATTR_CBANK_PARAM_SIZE
	.align		4
.L_3467:
        /*00a4*/ 	.byte	0x03, 0x19
        /*00a6*/ 	.short	0x0128


	//----- nvinfo : EIATTR_PARAM_CBANK
	.align		4
        /*00a8*/ 	.byte	0x04, 0x0a
        /*00aa*/ 	.short	(.L_3469 - .L_3468)
	.align		4
.L_3468:
        /*00ac*/ 	.word	index@(.nv.constant0._ZN10layer_norm13ln_bwd_kernelINS_13Kernel_traitsI6__halfS2_fS2_fjLj6144ELj1ELj1ELj8ELj16ENS_18Kernel_traits_baseILj6144ES2_S2_fS2_fjLj256EEEEELb0ELb1ELb1ELb1EEEvNS_9BwdParamsE)
        /*00b0*/ 	.short	0x0380
        /*00b2*/ 	.short	0x0128


	//----- nvinfo : EIATTR_SW_WAR
	.align		4
.L_3469:
        /*00b4*/ 	.byte	0x04, 0x36
        /*00b6*/ 	.short	(.L_3471 - .L_3470)
.L_3470:
        /*00b8*/ 	.word	0x00000008
.L_3471:


//--------------------- .nv.info._ZN10layer_norm13ln_bwd_kernelINS_13Kernel_traitsI6__halfS2_fS2_fjLj6144ELj1ELj1ELj8ELj16ENS_18Kernel_traits_baseILj6144ES2_S2_fS2_fjLj256EEEEELb1ELb0ELb0ELb0EEEvNS_9BwdParamsE --------------------------
	.section	.nv.info._ZN10layer_norm13ln_bwd_kernelINS_13Kernel_traitsI6__halfS2_fS2_fjLj6144ELj1ELj1ELj8ELj16ENS_18Kernel_traits_baseILj6144ES2_S2_fS2_fjLj256EEEEELb1ELb0ELb0ELb0EEEvNS_9BwdParamsE,"",@"SHT_CUDA_INFO"
	.sectionflags	@""
	.align	4


	//----- nvinfo : EIATTR_CUDA_API_VERSION
	.align		4
        /*0000*/ 	.byte	0x04, 0x37
        /*0002*/ 	.short	(.L_3473 - .L_3472)
.L_3472:
        /*0004*/ 	.word	0x00000082


	//----- nvinfo : EIATTR_KPARAM_INFO
	.align		4
.L_3473:
        /*0008*/ 	.byte	0x04, 0x17
        /*000a*/ 	.short	(.L_3475 - .L_3474)
.L_3474:
        /*000c*/ 	.word	0x00000000
        /*0010*/ 	.short	0x0000
        /*0012*/ 	.short	0x0000
        /*0014*/ 	.byte	0x00, 0xf0, 0xa1, 0x04


	//----- nvinfo : EIATTR_SPARSE_MMA_MASK
	.align		4
.L_3475:
        /*0018*/ 	.byte	0x03, 0x50
        /*001a*/ 	.short	0x0000


	//----- nvinfo : EIATTR_MAXREG_COUNT
	.align		4
        /*001c*/ 	.byte	0x03, 0x1b
        /*001e*/ 	.short	0x00ff


	//----- nvinfo : EIATTR_NUM_BARRIERS
	.align		4
        /*0020*/ 	.byte	0x02, 0x4c
        /*0022*/ 	.byte	0x01
	.zero		1


	//----- nvinfo : EIATTR_MERCURY_ISA_VERSION
	.align		4
        /*0024*/ 	.byte	0x03, 0x5f
        /*0026*/ 	.short	0x0101


	//----- nvinfo : EIATTR_COOP_GROUP_MASK_REGIDS
	.align		4
        /*0028*/ 	.byte	0x04, 0x29
        /*002a*/ 	.short	(.L_3477 - .L_3476)


	//   ....[0]....
.L_3476:
        /*002c*/ 	.word	0xffffffff


	//   ....[1]....
        /*0030*/ 	.word	0xffffffff


	//   ....[2]....
        /*0034*/ 	.word	0xffffffff


	//   ....[3]....
        /*0038*/ 	.word	0xffffffff


	//   ....[4]....
        /*003c*/ 	.word	0xffffffff


	//   ....[5]....
        /*0040*/ 	.word	0xffffffff


	//   ....[6]....
        /*0044*/ 	.word	0xffffffff


	//   ....[7]....
        /*0048*/ 	.word	0xffffffff


	//   ....[8]....
        /*004c*/ 	.word	0xffffffff


	//   ....[9]....
        /*0050*/ 	.word	0xffffffff


	//----- nvinfo : EIATTR_COOP_GROUP_INSTR_OFFSETS
	.align		4
.L_3477:
        /*0054*/ 	.byte	0x04, 0x28
        /*0056*/ 	.short	(.L_3479 - .L_3478)


	//   ....[0]....
.L_3478:
        /*0058*/ 	.word	0x00001800


	//   ....[1]....
        /*005c*/ 	.word	0x00001830


	//   ....[2]....
        /*0060*/ 	.word	0x00001860


	//   ....[3]....
        /*0064*/ 	.word	0x00001870


	//   ....[4]....
        /*0068*/ 	.word	0x000018a0


	//   ....[5]....
        /*006c*/ 	.word	0x000018b0


	//   ....[6]....
        /*0070*/ 	.word	0x000018e0


	//   ....[7]....
        /*0074*/ 	.word	0x000018f0


	//   ....[8]....
        /*0078*/ 	.word	0x00001920


	//   ....[9]....
        /*007c*/ 	.word	0x00001930


	//----- nvinfo : EIATTR_VRC_CTA_INIT_COUNT
	.align		4
.L_3479:
        /*0080*/ 	.byte	0x02, 0x4a
	.zero		1
	.zero		1


	//----- nvinfo : EIATTR_EXIT_INSTR_OFFSETS
	.align		4
        /*0084*/ 	.byte	0x04, 0x1c
        /*0086*/ 	.short	(.L_3481 - .L_3480)


	//   ....[0]....
.L_3480:
        /*0088*/ 	.word	0x00005160


	//   ....[1]....
        /*008c*/ 	.word	0x00005200


	//----- nvinfo : EIATTR_MAX_THREADS
	.align		4
.L_3481:
        /*0090*/ 	.byte	0x04, 0x05
        /*0092*/ 	.short	(.L_3483 - .L_3482)
.L_3482:
        /*0094*/ 	.word	0x00000100
        /*0098*/ 	.word	0x00000001
        /*009c*/ 	.word	0x00000001


	//----- nvinfo : EIATTR_CRS_STACK_SIZE
	.align		4
.L_3483:
        /*00a0*/ 	.byte	0x04, 0x1e
        /*00a2*/ 	.short	(.L_3485 - .L_3484)
.L_3484:
        /*00a4*/ 	.word	0x00000000


	//----- nvinfo : EIATTR_CBANK_PARAM_SIZE
	.align		4
.L_3485:
        /*00a8*/ 	.byte	0x03, 0x19
        /*00aa*/ 	.short	0x0128


	//----- nvinfo : EIATTR_PARAM_CBANK
	.align		4
        /*00ac*/ 	.byte	0x04, 0x0a
        /*00ae*/ 	.short	(.L_3487 - .L_3486)
	.align		4
.L_3486:
        /*00b0*/ 	.word	index@(.nv.constant0._ZN10layer_norm13ln_bwd_kernelINS_13Kernel_traitsI6__halfS2_fS2_fjLj6144ELj1ELj1ELj8ELj16ENS_18Kernel_traits_baseILj6144ES2_S2_fS2_fjLj256EEEEELb1ELb0ELb0ELb0EEEvNS_9BwdParamsE)
        /*00b4*/ 	.short	0x0380
        /*00b6*/ 	.short	0x0128


	//----- nvinfo : EIATTR_SW_WAR
	.align		4
.L_3487:
        /*00b8*/ 	.byte	0x04, 0x36
        /*00ba*/ 	.short	(.L_3489 - .L_3488)
.L_3488:
        /*00bc*/ 	.word	0x00000008
.L_3489:


//--------------------- .nv.info._ZN10layer_norm13ln_bwd_kernelINS_13Kernel_traitsI6__halfS2_fS2_fjLj6144ELj1ELj1ELj8ELj16ENS_18Kernel_traits_baseILj6144ES2_S2_fS2_fjLj256EEEEELb1ELb0ELb0ELb1EEEvNS_9BwdParamsE --------------------------
	.section	.nv.info._ZN10layer_norm13ln_bwd_kernelINS_13Kernel_traitsI6__halfS2_fS2_fjLj6144ELj1ELj1ELj8ELj16ENS_18Kernel_traits_baseILj6144ES2_S2_fS2_fjLj256EEEEELb1ELb0ELb0ELb1EEEvNS_9BwdParamsE,"",@"SHT_CUDA_INFO"
	.sectionflags	@""
	.align	4


	//----- nvinfo : EIATTR_CUDA_API_VERSION
	.align		4
        /*0000*/ 	.byte	0x04, 0x37
        /*0002*/ 	.short	(.L_3491 - .L_3490)
.L_3490:
        /*0004*/ 	.word	0x00000082


	//----- nvinfo : EIATTR_KPARAM_INFO
	.align		4
.L_3491:
        /*0008*/ 	.byte	0x04, 0x17
        /*000a*/ 	.short	(.L_3493 - .L_3492)
.L_3492:
        /*000c*/ 	.word	0x00000000
        /*0010*/ 	.short	0x0000
        /*0012*/ 	.short	0x0000
        /*0014*/ 	.byte	0x00, 0xf0, 0xa1, 0x04


	//----- nvinfo : EIATTR_SPARSE_MMA_MASK
	.align		4
.L_3493:
        /*0018*/ 	.byte	0x03, 0x50
        /*001a*/ 	.short	0x0000


	//----- nvinfo : EIATTR_MAXREG_COUNT
	.align		4
        /*001c*/ 	.byte	0x03, 0x1b
        /*001e*/ 	.short	0x00ff


	//----- nvinfo : EIATTR_NUM_BARRIERS
	.align		4
        /*0020*/ 	.byte	0x02, 0x4c
        /*0022*/ 	.byte	0x01
	.zero		1


	//----- nvinfo : EIATTR_MERCURY_ISA_VERSION
	.align		4
        /*0024*/ 	.byte	0x03, 0x5f
        /*0026*/ 	.short	0x0101


	//----- nvinfo : EIATTR_COOP_GROUP_MASK_REGIDS
	.align		4
        /*0028*/ 	.byte	0x04, 0x29
        /*002a*/ 	.short	(.L_3495 - .L_3494)


	//   ....[0]....
.L_3494:
        /*002c*/ 	.word	0xffffffff


	//   ....[1]....
        /*0030*/ 	.word	0xffffffff


	//   ....[2]....
        /*0034*/ 	.word	0xffffffff


	//   ....[3]....
        /*0038*/ 	.word	0xffffffff


	//   ....[4]....
        /*003c*/ 	.word	0xffffffff


	//   ....[5]....
        /*0040*/ 	.word	0xffffffff


	//   ....[6]....
        /*0044*/ 	.word	0xffffffff


	//   ....[7]....
        /*0048*/ 	.word	0xffffffff


	//   ....[8]....
        /*004c*/ 	.word	0xffffffff


	//   ....[9]....
        /*0050*/ 	.word	0xffffffff


	//----- nvinfo : EIATTR_COOP_GROUP_INSTR_OFFSETS
	.align		4
.L_3495:
        /*0054*/ 	.byte	0x04, 0x28
        /*0056*/ 	.short	(.L_3497 - .L_3496)


	//   ....[0]....
.L_3496:
        /*0058*/ 	.word	0x000011d0


	//   ....[1]....
        /*005c*/ 	.word	0x000011e0


	//   ....[2]....
        /*0060*/ 	.word	0x00001210


	//   ....[3]....
        /*0064*/ 	.word	0x00001220


	//   ....[4]....
        /*0068*/ 	.word	0x00001250


	//   ....[5]....
        /*006c*/ 	.word	0x00001260


	//   ....[6]....
        /*0070*/ 	.word	0x000012a0


	//   ....[7]....
        /*0074*/ 	.word	0x000012b0


	//   ....[8]....
        /*0078*/ 	.word	0x00001310


	//   ....[9]....
        /*007c*/ 	.word	0x00001320


	//----- nvinfo : EIATTR_VRC_CTA_INIT_COUNT
	.align		4
.L_3497:
        /*0080*/ 	.byte	0x02, 0x4a
	.zero		1
	.zero		1


	//----- nvinfo : EIATTR_EXIT_INSTR_OFFSETS
	.align		4
        /*0084*/ 	.byte	0x04, 0x1c
        /*0086*/ 	.short	(.L_3499 - .L_3498)


	//   ....[0]....
.L_3498:
        /*0088*/ 	.word	0x00004f90


	//----- nvinfo : EIATTR_MAX_THREADS
	.align		4
.L_3499:
        /*008c*/ 	.byte	0x04, 0x05
        /*008e*/ 	.short	(.L_3501 - .L_3500)
.L_3500:
        /*0090*/ 	.word	0x00000100
        /*0094*/ 	.word	0x00000001
        /*0098*/ 	.word	0x00000001


	//----- nvinfo : EIATTR_CBANK_PARAM_SIZE
	.align		4
.L_3501:
        /*009c*/ 	.byte	0x03, 0x19
        /*009e*/ 	.short	0x0128


	//----- nvinfo : EIATTR_PARAM_CBANK
	.align		4
        /*00a0*/ 	.byte	0x04, 0x0a
        /*00a2*/ 	.short	(.L_3503 - .L_3502)
	.align		4
.L_3502:
        /*00a4*/ 	.word	index@(.nv.constant0._ZN10layer_norm13ln_bwd_kernelINS_13Kernel_traitsI6__halfS2_fS2_fjLj6144ELj1ELj1ELj8ELj16ENS_18Kernel_traits_baseILj6144ES2_S2_fS2_fjLj256EEEEELb1ELb0ELb0ELb1EEEvNS_9BwdParamsE)
        /*00a8*/ 	.short	0x0380
        /*00aa*/ 	.short	0x0128


	//----- nvinfo : EIATTR_SW_WAR
	.align		4
.L_3503:
        /*00ac*/ 	.byte	0x04, 0x36
        /*00ae*/ 	.short	(.L_3505 - .L_3504)
.L_3504:
        /*00b0*/ 	.word	0x00000008
.L_3505:


//--------------------- .nv.info._ZN10layer_norm22ln_bwd_finalize_kernelINS_22Kernel_traits_finalizeILj6144E6__halfS2_fS2_fjLb0ELj1024ELj4ENS_18Kernel_traits_baseILj6144ES2_S2_fS2_fjLj1024EEEEELb0ELb0EEEvNS_9BwdParamsE --------------------------
	.section	.nv.info._ZN10layer_norm22ln_bwd_finalize_kernelINS_22Kernel_traits_finalizeILj6144E6__halfS2_fS2_fjLb0ELj1024ELj4ENS_18Kernel_traits_baseILj6144ES2_S2_fS2_fjLj1024EEEEELb0ELb0EEEvNS_9BwdParamsE,"",@"SHT_CUDA_INFO"
	.sectionflags	@""
	.align	4


	//----- nvinfo : EIATTR_CUDA_API_VERSION
	.align		4
        /*0000*/ 	.byte	0x04, 0x37
        /*0002*/ 	.short	(.L_3507 - .L_3506)
.L_3506:
        /*0004*/ 	.word	0x00000082


	//----- nvinfo : EIATTR_KPARAM_INFO
	.align		4
.L_3507:
        /*0008*/ 	.byte	0x04, 0x17
        /*000a*/ 	.short	(.L_3509 - .L_3508)
.L_3508:
        /*000c*/ 	.word	0x00000000
        /*0010*/ 	.short	0x0000
        /*0012*/ 	.short	0x0000
        /*0014*/ 	.byte	0x00, 0xf0, 0xa1, 0x04


	//----- nvinfo : EIATTR_SPARSE_MMA_MASK
	.align		4
.L_3509:
        /*0018*/ 	.byte	0x03, 0x50
        /*001a*/ 	.short	0x0000


	//----- nvinfo : EIATTR_MAXREG_COUNT
	.align		4
        /*001c*/ 	.byte	0x03, 0x1b
        /*001e*/ 	.short	0x0040


	//----- nvinfo : EIATTR_NUM_BARRIERS
	.align		4
        /*0020*/ 	.byte	0x02, 0x4c
        /*0022*/ 	.byte	0x01
	.zero		1


	//----- nvinfo : EIATTR_MERCURY_ISA_VERSION
	.align		4
        /*0024*/ 	.byte	0x03, 0x5f
        /*0026*/ 	.short	0x0101


	//----- nvinfo : EIATTR_COOP_GROUP_MASK_REGIDS
	.align		4
        /*0028*/ 	.byte	0x04, 0x29
        /*002a*/ 	.short	(.L_3511 - .L_3510)


	//   ....[0]....
.L_3510:
        /*002c*/ 	.word	0xffffffff


	//   ....[1]....
        /*0030*/ 	.word	0xffffffff


	//   ....[2]....
        /*0034*/ 	.word	0xffffffff


	//   ....[3]....
        /*0038*/ 	.word	0xffffffff


	//   ....[4]....
        /*003c*/ 	.word	0xffffffff


	//   ....[5]....
        /*0040*/ 	.word	0xffffffff


	//   ....[6]....
        /*0044*/ 	.word	0xffffffff


	//   ....[7]....
        /*0048*/ 	.word	0xffffffff


	//   ....[8]....
        /*004c*/ 	.word	0xffffffff


	//   ....[9]....
        /*0050*/ 	.word	0xffffffff


	//----- nvinfo : EIATTR_COOP_GROUP_INSTR_OFFSETS
	.align		4
.L_3511:
        /*0054*/ 	.byte	0x04, 0x28
        /*0056*/ 	.short	(.L_3513 - .L_3512)


	//   ....[0]....
.L_3512:
        /*0058*/ 	.word	0x00001540


	//   ....[1]....
        /*005c*/ 	.word	0x00001550


	//   ....[2]....
        /*0060*/ 	.word	0x00001580


	//   ....[3]....
        /*0064*/ 	.word	0x00001590


	//   ....[4]....
        /*0068*/ 	.word	0x000015c0


	//   ....[5]....
        /*006c*/ 	.word	0x000015d0


	//   ....[6]....
        /*0070*/ 	.word	0x00001610


	//   ....[7]....
        /*0074*/ 	.word	0x00001630


	//   ....[8]....
        /*0078*/ 	.word	0x00001680


	//   ....[9]....
        /*007c*/ 	.word	0x00001690


	//----- nvinfo : EIATTR_VRC_CTA_INIT_COUNT
	.align		4
.L_3513:
        /*0080*/ 	.byte	0x02, 0x4a
	.zero		1
	.zero		1


	//----- nvinfo : EIATTR_EXIT_INSTR_OFFSETS
	.align		4
        /*0084*/ 	.byte	0x04, 0x1c
        /*0086*/ 	.short	(.L_3515 - .L_3514)


	//   ....[0]....
.L_3514:
        /*0088*/ 	.word	0x00000060


	//   ....[1]....
        /*008c*/ 	.word	0x000016f0


	//   ....[2]....
        /*0090*/ 	.word	0x00001720


	//   ....[3]....
        /*0094*/ 	.word	0x000017e0


	//----- nvinfo : EIATTR_MAX_THREADS
	.align		4
.L_3515:
        /*0098*/ 	.byte	0x04, 0x05
        /*009a*/ 	.short	(.L_3517 - .L_3516)
.L_3516:
        /*009c*/ 	.word	0x00000400
        /*00a0*/ 	.word	0x00000001
        /*00a4*/ 	.word	0x00000001


	//----- nvinfo : EIATTR_CRS_STACK_SIZE
	.align		4
.L_3517:
        /*00a8*/ 	.byte	0x04, 0x1e
        /*00aa*/ 	.short	(.L_3519 - .L_3518)
.L_3518:
        /*00ac*/ 	.word	0x00000000


	//----- nvinfo : EIATTR_CBANK_PARAM_SIZE
	.align		4
.L_3519:
        /*00b0*/ 	.byte	0x03, 0x19
        /*00b2*/ 	.short	0x0128


	//----- nvinfo : EIATTR_PARAM_CBANK
	.align		4
        /*00b4*/ 	.byte	0x04, 0x0a
        /*00b6*/ 	.short	(.L_3521 - .L_3520)
	.align		4
.L_3520:
        /*00b8*/ 	.word	index@(.nv.constant0._ZN10layer_norm22ln_bwd_finalize_kernelINS_22Kernel_traits_finalizeILj6144E6__halfS2_fS2_fjLb0ELj1024ELj4ENS_18Kernel_traits_baseILj6144ES2_S2_fS2_fjLj1024EEEEELb0ELb0EEEvNS_9BwdParamsE)
        /*00bc*/ 	.short	0x0380
        /*00be*/ 	.short	0x0128


	//----- nvinfo : EIATTR_SW_WAR
	.align		4
.L_3521:
        /*00c0*/ 	.byte	0x04, 0x36
        /*00c2*/ 	.short	(.L_3523 - .L_3522)
.L_3522:
        /*00c4*/ 	.word	0x00000008
.L_3523:


//--------------------- .nv.info._ZN10layer_norm13ln_bwd_kernelINS_13Kernel_traitsI6__halfS2_fS2_fjLj6144ELj1ELj1ELj8ELj16ENS_18Kernel_traits_baseILj6144ES2_S2_fS2_fjLj256EEEEELb1ELb0ELb1ELb0EEEvNS_9BwdParamsE --------------------------
	.section	.nv.info._ZN10layer_norm13ln_bwd_kernelINS_13Kernel_traitsI6__halfS2_fS2_fjLj6144ELj1ELj1ELj8ELj16ENS_18Kernel_traits_baseILj6144ES2_S2_fS2_fjLj256EEEEELb1ELb0ELb1ELb0EEEvNS_9BwdParamsE,"",@"SHT_CUDA_INFO"
	.sectionflags	@""
	.align	4


	//----- nvinfo : EIATTR_CUDA_API_VERSION
	.align		4
        /*0000*/ 	.byte	0x04, 0x37
        /*0002*/ 	.short	(.L_3525 - .L_3524)
.L_3524:
        /*0004*/ 	.word	0x00000082


	//----- nvinfo : EIATTR_KPARAM_INFO
	.align		4
.L_3525:
        /*0008*/ 	.byte	0x04, 0x17
        /*000a*/ 	.short	(.L_3527 - .L_3526)
.L_3526:
        /*000c*/ 	.word	0x00000000
        /*0010*/ 	.short	0x0000
        /*0012*/ 	.short	0x0000
        /*0014*/ 	.byte	0x00, 0xf0, 0xa1, 0x04


	//----- nvinfo : EIATTR_SPARSE_MMA_MASK
	.align		4
.L_3527:
        /*0018*/ 	.byte	0x03, 0x50
        /*001a*/ 	.short	0x0000


	//----- nvinfo : EIATTR_MAXREG_COUNT
	.align		4
        /*001c*/ 	.byte	0x03, 0x1b
        /*001e*/ 	.short	0x00ff


	//----- nvinfo : EIATTR_NUM_BARRIERS
	.align		4
        /*0020*/ 	.byte	0x02, 0x4c
        /*0022*/ 	.byte	0x01
	.zero		1


	//----- nvinfo : EIATTR_MERCURY_ISA_VERSION
	.align		4
        /*0024*/ 	.byte	0x03, 0x5f
        /*0026*/ 	.short	0x0101


	//----- nvinfo : EIATTR_COOP_GROUP_MASK_REGIDS
	.align		4
        /*0028*/ 	.byte	0x04, 0x29
        /*002a*/ 	.short	(.L_3529 - .L_3528)


	//   ....[0]....
.L_3528:
        /*002c*/ 	.word	0xffffffff


	//   ....[1]....
        /*0030*/ 	.word	0xffffffff


	//   ....[2]....
        /*0034*/ 	.word	0xffffffff


	//   ....[3]....
        /*0038*/ 	.word	0xffffffff


	//   ....[4]....
        /*003c*/ 	.word	0xffffffff


	//   ....[5]....
        /*0040*/ 	.word	0xffffffff


	//   ....[6]....
        /*0044*/ 	.word	0xffffffff


	//   ....[7]....
        /*0048*/ 	.word	0xffffffff


	//   ....[8]....
        /*004c*/ 	.word	0xffffffff


	//   ....[9]....
        /*0050*/ 	.word	0xffffffff


	//----- nvinfo : EIATTR_COOP_GROUP_INSTR_OFFSETS
	.align		4
.L_3529:
        /*0054*/ 	.byte	0x04, 0x28
        /*0056*/ 	.short	(.L_3531 - .L_3530)


	//   ....[0]....
.L_3530:
        /*0058*/ 	.word	0x00001d40


	//   ....[1]....
        /*005c*/ 	.word	0x00001d70


	//   ....[2]....
        /*0060*/ 	.word	0x00001da0


	//   ....[3]....
        /*0064*/ 	.word	0x00001db0


	//   ....[4]....
        /*0068*/ 	.word	0x00001de0


	//   ....[5]....
        /*006c*/ 	.word	0x00001df0


	//   ....[6]....
        /*0070*/ 	.word	0x00001e20


	//   ....[7]....
        /*0074*/ 	.word	0x00001e30


	//   ....[8]....
        /*0078*/ 	.word	0x00001e60


	//   ....[9]....
        /*007c*/ 	.word	0x00001e70


	//----- nvinfo : EIATTR_VRC_CTA_INIT_COUNT
	.align		4
.L_3531:
        /*0080*/ 	.byte	0x02, 0x4a
	.zero		1
	.zero		1


	//----- nvinfo : EIATTR_EXIT_INSTR_OFFSETS
	.align		4
        /*0084*/ 	.byte	0x04, 0x1c
        /*0086*/ 	.short	(.L_3533 - .L_3532)


	//   ....[0]....
.L_3532:
        /*0088*/ 	.word	0x00007420


	//   ....[1]....
        /*008c*/ 	.word	0x000074c0


	//----- nvinfo : EIATTR_MAX_THREADS
	.align		4
.L_3533:
        /*0090*/ 	.byte	0x04, 0x05
        /*0092*/ 	.short	(.L_3535 - .L_3534)
.L_3534:
        /*0094*/ 	.word	0x00000100
        /*0098*/ 	.word	0x00000001
        /*009c*/ 	.word	0x00000001


	//----- nvinfo : EIATTR_CRS_STACK_SIZE
	.align		4
.L_3535:
        /*00a0*/ 	.byte	0x04, 0x1e
        /*00a2*/ 	.short	(.L_3537 - .L_3536)
.L_3536:
        /*00a4*/ 	.word	0x00000000


	//----- nvinfo : EIATTR_CBANK_PARAM_SIZE
	.align		4
.L_3537:
        /*00a8*/ 	.byte	0x03, 0x19
        /*00aa*/ 	.short	0x0128


	//----- nvinfo : EIATTR_PARAM_CBANK
	.align		4
        /*00ac*/ 	.byte	0x04, 0x0a
        /*00ae*/ 	.short	(.L_3539 - .L_3538)
	.align		4
.L_3538:
        /*00b0*/ 	.word	index@(.nv.constant0._ZN10layer_norm13ln_bwd_kernelINS_13Kernel_traitsI6__halfS2_fS2_fjLj6144ELj1ELj1ELj8ELj16ENS_18Kernel_traits_baseILj6144ES2_S2_fS2_fjLj256EEEEELb1ELb0ELb1ELb0EEEvNS_9BwdParamsE)
        /*00b4*/ 	.short	0x0380
        /*00b6*/ 	.short	0x0128


	//----- nvinfo : EIATTR_SW_WAR
	.align		4
.L_3539:
        /*00b8*/ 	.byte	0x04, 0x36
        /*00ba*/ 	.short	(.L_3541 - .L_3540)
.L_3540:
        /*00bc*/ 	.word	0x00000008
.L_3541:


//--------------------- .nv.info._ZN10layer_norm22ln_bwd_finalize_kernelINS_22Kernel_traits_finalizeILj6144E6__halfS2_fS2_fjLb0ELj1024ELj4ENS_18Kernel_traits_baseILj6144ES2_S2_fS2_fjLj1024EEEEELb0ELb1EEEvNS_9BwdParamsE --------------------------
	.section	.nv.info._ZN10layer_norm22ln_bwd_finalize_kernelINS_22Kernel_traits_finalizeILj6144E6__halfS2_fS2_fjLb0ELj1024ELj4ENS_18Kernel_traits_baseILj6144ES2_S2_fS2_fjLj1024EEEEELb0ELb1EEEvNS_9BwdParamsE,"",@"SHT_CUDA_INFO"
	.sectionflags	@""
	.align	4


	//----- nvinfo : EIATTR_CUDA_API_VERSION
	.align		4
        /*0000*/ 	.byte	0x04, 0x37
        /*0002*/ 	.short	(.L_3543 - .L_3542)
.L_3542:
        /*0004*/ 	.word	0x00000082


	//----- nvinfo : EIATTR_KPARAM_INFO
	.align		4
.L_3543:
        /*0008*/ 	.byte	0x04, 0x17
        /*000a*/ 	.short	(.L_3545 - .L_3544)
.L_3544:
        /*000c*/ 	.word	0x00000000
        /*0010*/ 	.short	0x0000
        /*0012*/ 	.short	0x0000
        /*0014*/ 	.byte	0x00, 0xf0, 0xa1, 0x04


	//----- nvinfo : EIATTR_SPARSE_MMA_MASK
	.align		4
.L_3545:
        /*0018*/ 	.byte	0x03, 0x50
        /*001a*/ 	.short	0x0000


	//----- nvinfo : EIATTR_MAXREG_COUNT
	.align		4
        /*001c*/ 	.byte	0x03, 0x1b
        /*001e*/ 	.short	0x0040


	//----- nvinfo : EIATTR_NUM_BARRIERS
	.align		4
        /*0020*/ 	.byte	0x02, 0x4c
        /*0022*/ 	.byte	0x01
	.zero		1


	//----- nvinfo : EIATTR_MERCURY_ISA_VERSION
	.align		4
        /*0024*/ 	.byte	0x03, 0x5f
        /*0026*/ 	.short	0x0101


	//----- nvinfo : EIATTR_COOP_GROUP_MASK_REGIDS
	.align		4
        /*0028*/ 	.byte	0x04, 0x29
        /*002a*/ 	.short	(.L_3547 - .L_3546)


	//   ....[0]....
.L_3546:
        /*002c*/ 	.word	0xffffffff


	//   ....[1]....
        /*0030*/ 	.word	0xffffffff


	//   ....[2]....
        /*0034*/ 	.word	0xffffffff


	//   ....[3]....
        /*0038*/ 	.word	0xffffffff


	//   ....[4]....
        /*003c*/ 	.word	0xffffffff


	//   ....[5]....
        /*0040*/ 	.word	0xffffffff


	//   ....[6]....
        /*0044*/ 	.word	0xffffffff


	//   ....[7]....
        /*0048*/ 	.word	0xffffffff


	//   ....[8]....
        /*004c*/ 	.word	0xffffffff


	//   ....[9]....
        /*0050*/ 	.word	0xffffffff


	//----- nvinfo : EIATTR_COOP_GROUP_INSTR_OFFSETS
	.align		4
.L_3547:
        /*0054*/ 	.byte	0x04, 0x28
        /*0056*/ 	.short	(.L_3549 - .L_3548)


	//   ....[0]....
.L_3548:
        /*0058*/ 	.word	0x00001560


	//   ....[1]....
        /*005c*/ 	.word	0x00001570


	//   ....[2]....
        /*0060*/ 	.word	0x000015a0


	//   ....[3]....
        /*0064*/ 	.word	0x000015b0


	//   ....[4]....
        /*0068*/ 	.word	0x000015e0


	//   ....[5]....
        /*006c*/ 	.word	0x000015f0


	//   ....[6]....
        /*0070*/ 	.word	0x00001620


	//   ....[7]....
        /*0074*/ 	.word	0x00001640


	//   ....[8]....
        /*0078*/ 	.word	0x00001670


	//   ....[9]....
        /*007c*/ 	.word	0x00001680


	//----- nvinfo : EIATTR_VRC_CTA_INIT_COUNT
	.align		4
.L_3549:
        /*0080*/ 	.byte	0x02, 0x4a
	.zero		1
	.zero		1


	//----- nvinfo : EIATTR_EXIT_INSTR_OFFSETS
	.align		4
        /*0084*/ 	.byte	0x04, 0x1c
        /*0086*/ 	.short	(.L_3551 - .L_3550)


	//   ....[0]....
.L_3550:
        /*0088*/ 	.word	0x00000060


	//   ....[1]....
        /*008c*/ 	.word	0x000016e0


	//   ....[2]....
        /*0090*/ 	.word	0x000017d0


	//----- nvinfo : EIATTR_MAX_THREADS
	.align		4
.L_3551:
        /*0094*/ 	.byte	0x04, 0x05
        /*0096*/ 	.short	(.L_3553 - .L_3552)
.L_3552:
        /*0098*/ 	.word	0x00000400
        /*009c*/ 	.word	0x00000001
        /*00a0*/ 	.word	0x00000001


	//----- nvinfo : EIATTR_CRS_STACK_SIZE
	.align		4
.L_3553:
        /*00a4*/ 	.byte	0x04, 0x1e
        /*00a6*/ 	.short	(.L_3555 - .L_3554)
.L_3554:
        /*00a8*/ 	.word	0x00000000


	//----- nvinfo : EIATTR_CBANK_PARAM_SIZE
	.align		4
.L_3555:
        /*00ac*/ 	.byte	0x03, 0x19
        /*00ae*/ 	.short	0x0128


	//----- nvinfo : EIATTR_PARAM_CBANK
	.align		4
        /*00b0*/ 	.byte	0x04, 0x0a
        /*00b2*/ 	.short	(.L_3557 - .L_3556)
	.align		4
.L_3556:
        /*00b4*/ 	.word	index@(.nv.constant0._ZN10layer_norm22ln_bwd_finalize_kernelINS_22Kernel_traits_finalizeILj6144E6__halfS2_fS2_fjLb0ELj1024ELj4ENS_18Kernel_traits_baseILj6144ES2_S2_fS2_fjLj1024EEEEELb0ELb1EEEvNS_9BwdParamsE)
        /*00b8*/ 	.short	0x0380
        /*00ba*/ 	.short	0x0128


	//----- nvinfo : EIATTR_SW_WAR
	.align		4
.L_3557:
        /*00bc*/ 	.byte	0x04, 0x36
        /*00be*/ 	.short	(.L_3559 - .L_3558)
.L_3558:
        /*00c0*/ 	.word	0x00000008
.L_3559:


//--------------------- .nv.info._ZN10layer_norm13ln_bwd_kernelINS_13Kernel_traitsI6__halfS2_fS2_fjLj6144ELj1ELj1ELj8ELj16ENS_18Kernel_traits_baseILj6144ES2_S2_fS2_fjLj256EEEEELb1ELb0ELb1ELb1EEEvNS_9BwdParamsE --------------------------
	.section	.nv.info._ZN10layer_norm13ln_bwd_kernelINS_13Kernel_traitsI6__halfS2_fS2_fjLj6144ELj1ELj1ELj8ELj16ENS_18Kernel_traits_baseILj6144ES2_S2_fS2_fjLj256EEEEELb1ELb0ELb1ELb1EEEvNS_9BwdParamsE,"",@"SHT_CUDA_INFO"
	.sectionflags	@""
	.align	4


	//----- nvinfo : EIATTR_CUDA_API_VERSION
	.align		4
        /*0000*/ 	.byte	0x04, 0x37
        /*0002*/ 	.short	(.L_3561 - .L_3560)
.L_3560:
        /*0004*/ 	.word	0x00000082


	//----- nvinfo : EIATTR_KPARAM_INFO
	.align		4
.L_3561:
        /*0008*/ 	.byte	0x04, 0x17
        /*000a*/ 	.short	(.L_3563 - .L_3562)
.L_3562:
        /*000c*/ 	.word	0x00000000
        /*0010*/ 	.short	0x0000
        /*0012*/ 	.short	0x0000
        /*0014*/ 	.byte	0x00, 0xf0, 0xa1, 0x04


	//----- nvinfo : EIATTR_SPARSE_MMA_MASK
	.align		4
.L_3563:
        /*0018*/ 	.byte	0x03, 0x50
        /*001a*/ 	.short	0x0000


	//----- nvinfo : EIATTR_MAXREG_COUNT
	.align		4
        /*001c*/ 	.byte	0x03, 0x1b
        /*001e*/ 	.short	0x00ff


	//----- nvinfo : EIATTR_NUM_BARRIERS
	.align		4
        /*0020*/ 	.byte	0x02, 0x4c
        /*0022*/ 	.byte	0x01
	.zero		1


	//----- nvinfo : EIATTR_MERCURY_ISA_VERSION
	.align		4
        /*0024*/ 	.byte	0x03, 0x5f
        /*0026*/ 	.short	0x0101


	//----- nvinfo : EIATTR_COOP_GROUP_MASK_REGIDS
	.align		4
        /*0028*/ 	.byte	0x04, 0x29
        /*002a*/ 	.short	(.L_3565 - .L_3564)


	//   ....[0]....
.L_3564:
        /*002c*/ 	.word	0xffffffff


	//   ....[1]....
        /*0030*/ 	.word	0xffffffff


	//   ....[2]....
        /*0034*/ 	.word	0xffffffff


	//   ....[3]....
        /*0038*/ 	.word	0xffffffff


	//   ....[4]....
        /*003c*/ 	.word	0xffffffff


	//   ....[5]....
        /*0040*/ 	.word	0xffffffff


	//   ....[6]....
        /*0044*/ 	.word	0xffffffff


	//   ....[7]....
        /*0048*/ 	.word	0xffffffff


	//   ....[8]....
        /*004c*/ 	.word	0xffffffff


	//   ....[9]....
        /*0050*/ 	.word	0xffffffff


	//----- nvinfo : EIATTR_COOP_GROUP_INSTR_OFFSETS
	.align		4
.L_3565:
        /*0054*/ 	.byte	0x04, 0x28
        /*0056*/ 	.short	(.L_3567 - .L_3566)


	//   ....[0]....
.L_3566:
        /*0058*/ 	.word	0x00001860


	//   ....[1]....
        /*005c*/ 	.word	0x00001880


	//   ....[2]....
        /*0060*/ 	.word	0x000018c0


	//   ....[3]....
        /*0064*/ 	.word	0x000018d0


	//   ....[4]....
        /*0068*/ 	.word	0x00001910


	//   ....[5]....
        /*006c*/ 	.word	0x00001920


	//   ....[6]....
        /*0070*/ 	.word	0x00001950


	//   ....[7]....
        /*0074*/ 	.word	0x00001960


	//   ....[8]....
        /*0078*/ 	.word	0x00001990


	//   ....[9]....
        /*007c*/ 	.word	0x000019a0


	//----- nvinfo : EIATTR_VRC_CTA_INIT_COUNT
	.align		4
.L_3567:
        /*0080*/ 	.byte	0x02, 0x4a
	.zero		1
	.zero		1


	//----- nvinfo : EIATTR_EXIT_INSTR_OFFSETS
	.align		4
        /*0084*/ 	.byte	0x04, 0x1c
        /*0086*/ 	.short	(.L_3569 - .L_3568)


	//   ....[0]....
.L_3568:
        /*0088*/ 	.word	0x00006e40


	//----- nvinfo : EIATTR_MAX_THREADS
	.align		4
.L_3569:
        /*008c*/ 	.byte	0x04, 0x05
        /*008e*/ 	.short	(.L_3571 - .L_3570)
.L_3570:
        /*0090*/ 	.word	0x00000100
        /*0094*/ 	.word	0x00000001
        /*0098*/ 	.word	0x00000001


	//----- nvinfo : EIATTR_CRS_STACK_SIZE
	.align		4
.L_3571:
        /*009c*/ 	.byte	0x04, 0x1e
        /*009e*/ 	.short	(.L_3573 - .L_3572)
.L_3572:
        /*00a0*/ 	.word	0x00000000


	//----- nvinfo : EIATTR_CBANK_PARAM_SIZE
	.align		4
.L_3573:
        /*00a4*/ 	.byte	0x03, 0x19
        /*00a6*/ 	.short	0x0128


	//----- nvinfo : EIATTR_PARAM_CBANK
	.align		4
        /*00a8*/ 	.byte	0x04, 0x0a
        /*00aa*/ 	.short	(.L_3575 - .L_3574)
	.align		4
.L_3574:
        /*00ac*/ 	.word	index@(.nv.constant0._ZN10layer_norm13ln_bwd_kernelINS_13Kernel_traitsI6__halfS2_fS2_fjLj6144ELj1ELj1ELj8ELj16ENS_18Kernel_traits_baseILj6144ES2_S2_fS2_fjLj256EEEEELb1ELb0ELb1ELb1EEEvNS_9BwdParamsE)
        /*00b0*/ 	.short	0x0380
        /*00b2*/ 	.short	0x0128


	//----- nvinfo : EIATTR_SW_WAR
	.align		4
.L_3575:
        /*00b4*/ 	.byte	0x04, 0x36
        /*00b6*/ 	.short	(.L_3577 - .L_3576)
.L_3576:
        /*00b8*/ 	.word	0x00000008
.L_3577:


//--------------------- .nv.info._ZN10layer_norm13ln_bwd_kernelINS_13Kernel_traitsI6__halfS2_fS2_fjLj6144ELj1ELj1ELj8ELj16ENS_18Kernel_traits_baseILj6144ES2_S2_fS2_fjLj256EEEEELb1ELb1ELb0ELb0EEEvNS_9BwdParamsE --------------------------
	.section	.nv.info._ZN10layer_norm13ln_bwd_kernelINS_13Kernel_traitsI6__halfS2_fS2_fjLj6144ELj1ELj1ELj8ELj16ENS_18Kernel_traits_baseILj6144ES2_S2_fS2_fjLj256EEEEELb1ELb1ELb0ELb0EEEvNS_9BwdParamsE,"",@"SHT_CUDA_INFO"
	.sectionflags	@""
	.align	4


	//----- nvinfo : EIATTR_CUDA_API_VERSION
	.align		4
        /*0000*/ 	.byte	0x04, 0x37
        /*0002*/ 	.short	(.L_3579 - .L_3578)
.L_3578:
        /*0004*/ 	.word	0x00000082


	//----- nvinfo : EIATTR_KPARAM_INFO
	.align		4
.L_3579:
        /*0008*/ 	.byte	0x04, 0x17
        /*000a*/ 	.short	(.L_3581 - .L_3580)
.L_3580:
        /*000c*/ 	.word	0x00000000
        /*0010*/ 	.short	0x0000
        /*0012*/ 	.short	0x0000
        /*0014*/ 	.byte	0x00, 0xf0, 0xa1, 0x04


	//----- nvinfo : EIATTR_SPARSE_MMA_MASK
	.align		4
.L_3581:
        /*0018*/ 	.byte	0x03, 0x50
        /*001a*/ 	.short	0x0000


	//----- nvinfo : EIATTR_MAXREG_COUNT
	.align		4
        /*001c*/ 	.byte	0x03, 0x1b
        /*001e*/ 	.short	0x00ff


	//----- nvinfo : EIATTR_NUM_BARRIERS
	.align		4
        /*0020*/ 	.byte	0x02, 0x4c
        /*0022*/ 	.byte	0x01
	.zero		1


	//----- nvinfo : EIATTR_MERCURY_ISA_VERSION
	.align		4
        /*0024*/ 	.byte	0x03, 0x5f
        /*0026*/ 	.short	0x0101


	//----- nvinfo : EIATTR_COOP_GROUP_MASK_REGIDS
	.align		4
        /*0028*/ 	.byte	0x04, 0x29
        /*002a*/ 	.short	(.L_3583 - .L_3582)


	//   ....[0]....
.L_3582:
        /*002c*/ 	.word	0xffffffff


	//   ....[1]....
        /*0030*/ 	.word	0xffffffff


	//   ....[2]....
        /*0034*/ 	.word	0xffffffff


	//   ....[3]....
        /*0038*/ 	.word	0xffffffff


	//   ....[4]....
        /*003c*/ 	.word	0xffffffff


	//   ....[5]....
        /*0040*/ 	.word	0xffffffff


	//   ....[6]....
        /*0044*/ 	.word	0xffffffff


	//   ....[7]....
        /*0048*/ 	.word	0xffffffff


	//   ....[8]....
        /*004c*/ 	.word	0xffffffff


	//   ....[9]....
        /*0050*/ 	.word	0xffffffff


	//----- nvinfo : EIATTR_COOP_GROUP_INSTR_OFFSETS
	.align		4
.L_3583:
        /*0054*/ 	.byte	0x04, 0x28
        /*0056*/ 	.short	(.L_3585 - .L_3584)


	//   ....[0]....
.L_3584:
        /*0058*/ 	.word	0x00001a00


	//   ....[1]....
        /*005c*/ 	.word	0x00001a30


	//   ....[2]....
        /*0060*/ 	.word	0x00001a60


	//   ....[3]....
        /*0064*/ 	.word	0x00001a70


	//   ....[4]....
        /*0068*/ 	.word	0x00001aa0


	//   ....[5]....
        /*006c*/ 	.word	0x00001ab0


	//   ....[6]....
        /*0070*/ 	.word	0x00001ae0


	//   ....[7]....
        /*0074*/ 	.word	0x00001af0


	//   ....[8]....
        /*0078*/ 	.word	0x00001b20


	//   ....[9]....
        /*007c*/ 	.word	0x00001b30


	//----- nvinfo : EIATTR_VRC_CTA_INIT_COUNT
	.align		4
.L_3585:
        /*0080*/ 	.byte	0x02, 0x4a
	.zero		1
	.zero		1


	//----- nvinfo : EIATTR_EXIT_INSTR_OFFSETS
	.align		4
        /*0084*/ 	.byte	0x04, 0x1c
        /*0086*/ 	.short	(.L_3587 - .L_3586)


	//   ....[0]....
.L_3586:
        /*0088*/ 	.word	0x00007640


	//   ....[1]....
        /*008c*/ 	.word	0x00007710


	//----- nvinfo : EIATTR_MAX_THREADS
	.align		4
.L_3587:
        /*0090*/ 	.byte	0x04, 0x05
        /*0092*/ 	.short	(.L_3589 - .L_3588)
.L_3588:
        /*0094*/ 	.word	0x00000100
        /*0098*/ 	.word	0x00000001
        /*009c*/ 	.word	0x00000001


	//----- nvinfo : EIATTR_CRS_STACK_SIZE
	.align		4
.L_3589:
        /*00a0*/ 	.byte	0x04, 0x1e
        /*00a2*/ 	.short	(.L_3591 - .L_3590)
.L_3590:
        /*00a4*/ 	.word	0x00000000


	//----- nvinfo : EIATTR_CBANK_PARAM_SIZE
	.align		4
.L_3591:
        /*00a8*/ 	.byte	0x03, 0x19
        /*00aa*/ 	.short	0x0128


	//----- nvinfo : EIATTR_PARAM_CBANK
	.align		4
        /*00ac*/ 	.byte	0x04, 0x0a
        /*00ae*/ 	.short	(.L_3593 - .L_3592)
	.align		4
.L_3592:
        /*00b0*/ 	.word	index@(.nv.constant0._ZN10layer_norm13ln_bwd_kernelINS_13Kernel_traitsI6__halfS2_fS2_fjLj6144ELj1ELj1ELj8ELj16ENS_18Kernel_traits_baseILj6144ES2_S2_fS2_fjLj256EEEEELb1ELb1ELb0ELb0EEEvNS_9BwdParamsE)
        /*00b4*/ 	.short	0x0380
        /*00b6*/ 	.short	0x0128


	//----- nvinfo : EIATTR_SW_WAR
	.align		4
.L_3593:
        /*00b8*/ 	.byte	0x04, 0x36
        /*00ba*/ 	.short	(.L_3595 - .L_3594)
.L_3594:
        /*00bc*/ 	.word	0x00000008
.L_3595:


//--------------------- .nv.info._ZN10layer_norm13ln_bwd_kernelINS_13Kernel_traitsI6__halfS2_fS2_fjLj6144ELj1ELj1ELj8ELj16ENS_18Kernel_traits_baseILj6144ES2_S2_fS2_fjLj256EEEEELb1ELb1ELb0ELb1EEEvNS_9BwdParamsE --------------------------
	.section	.nv.info._ZN10layer_norm13ln_bwd_kernelINS_13Kernel_traitsI6__halfS2_fS2_fjLj6144ELj1ELj1ELj8ELj16ENS_18Kernel_traits_baseILj6144ES2_S2_fS2_fjLj256EEEEELb1ELb1ELb0ELb1EEEvNS_9BwdParamsE,"",@"SHT_CUDA_INFO"
	.sectionflags	@""
	.align	4


	//----- nvinfo : EIATTR_CUDA_API_VERSION
	.align		4
        /*0000*/ 	.byte	0x04, 0x37
        /*0002*/ 	.short	(.L_3597 - .L_3596)
.L_3596:
        /*0004*/ 	.word	0x00000082


	//----- nvinfo : EIATTR_KPARAM_INFO
	.align		4
.L_3597:
        /*0008*/ 	.byte	0x04, 0x17
        /*000a*/ 	.short	(.L_3599 - .L_3598)
.L_3598:
        /*000c*/ 	.word	0x00000000
        /*0010*/ 	.short	0x0000
        /*0012*/ 	.short	0x0000
        /*0014*/ 	.byte	0x00, 0xf0, 0xa1, 0x04


	//----- nvinfo : EIATTR_SPARSE_MMA_MASK
	.align		4
.L_3599:
        /*0018*/ 	.byte	0x03, 0x50
        /*001a*/ 	.short	0x0000


	//----- nvinfo : EIATTR_MAXREG_COUNT
	.align		4
        /*001c*/ 	.byte	0x03, 0x1b
        /*001e*/ 	.short	0x00ff


	//----- nvinfo : EIATTR_NUM_BARRIERS
	.align		4
        /*0020*/ 	.byte	0x02, 0x4c
        /*0022*/ 	.byte	0x01
	.zero		1


	//----- nvinfo : EIATTR_MERCURY_ISA_VERSION
	.align		4
        /*0024*/ 	.byte	0x03, 0x5f
        /*0026*/ 	.short	0x0101


	//----- nvinfo : EIATTR_COOP_GROUP_MASK_REGIDS
	.align		4
        /*0028*/ 	.byte	0x04, 0x29
        /*002a*/ 	.short	(.L_3601 - .L_3600)


	//   ....[0]....
.L_3600:
        /*002c*/ 	.word	0xffffffff


	//   ....[1]....
        /*0030*/ 	.word	0xffffffff


	//   ....[2]....
        /*0034*/ 	.word	0xffffffff


	//   ....[3]....
        /*0038*/ 	.word	0xffffffff


	//   ....[4]....
        /*003c*/ 	.word	0xffffffff


	//   ....[5]....
        /*0040*/ 	.word	0xffffffff


	//   ....[6]....
        /*0044*/ 	.word	0xffffffff


	//   ....[7]....
        /*0048*/ 	.word	0xffffffff


	//   ....[8]....
        /*004c*/ 	.word	0xffffffff


	//   ....[9]....
        /*0050*/ 	.word	0xffffffff


	//----- nvinfo : EIATTR_COOP_GROUP_INSTR_OFFSETS
	.align		4
.L_3601:
        /*0054*/ 	.byte	0x04, 0x28
        /*0056*/ 	.short	(.L_3603 - .L_3602)


	//   ....[0]....
.L_3602:
        /*0058*/ 	.word	0x00001330


	//   ....[1]....
        /*005c*/ 	.word	0x00001350


	//   ....[2]....
        /*0060*/ 	.word	0x00001380


	//   ....[3]....
        /*0064*/ 	.word	0x00001390


	//   ....[4]....
        /*0068*/ 	.word	0x000013c0


	//   ....[5]....
        /*006c*/ 	.word	0x000013d0


	//   ....[6]....
        /*0070*/ 	.word	0x00001400


	//   ....[7]....
        /*0074*/ 	.word	0x00001410


	//   ....[8]....
        /*0078*/ 	.word	0x00001480


	//   ....[9]....
        /*007c*/ 	.word	0x00001490


	//----- nvinfo : EIATTR_VRC_CTA_INIT_COUNT
	.align		4
.L_3603:
        /*0080*/ 	.byte	0x02, 0x4a
	.zero		1
	.zero		1


	//----- nvinfo : EIATTR_EXIT_INSTR_OFFSETS
	.align		4
        /*0084*/ 	.byte	0x04, 0x1c
        /*0086*/ 	.short	(.L_3605 - .L_3604)


	//   ....[0]....
.L_3604:
        /*0088*/ 	.word	0x00007070


	//----- nvinfo : EIATTR_MAX_THREADS
	.align		4
.L_3605:
        /*008c*/ 	.byte	0x04, 0x05
        /*008e*/ 	.short	(.L_3607 - .L_3606)
.L_3606:
        /*0090*/ 	.word	0x00000100
        /*0094*/ 	.word	0x00000001
        /*0098*/ 	.word	0x00000001


	//----- nvinfo : EIATTR_CBANK_PARAM_SIZE
	.align		4
.L_3607:
        /*009c*/ 	.byte	0x03, 0x19
        /*009e*/ 	.short	0x0128


	//----- nvinfo : EIATTR_PARAM_CBANK
	.align		4
        /*00a0*/ 	.byte	0x04, 0x0a
        /*00a2*/ 	.short	(.L_3609 - .L_3608)
	.align		4
.L_3608:
        /*00a4*/ 	.word	index@(.nv.constant0._ZN10layer_norm13ln_bwd_kernelINS_13Kernel_traitsI6__halfS2_fS2_fjLj6144ELj1ELj1ELj8ELj16ENS_18Kernel_traits_baseILj6144ES2_S2_fS2_fjLj256EEEEELb1ELb1ELb0ELb1EEEvNS_9BwdParamsE)
        /*00a8*/ 	.short	0x0380
        /*00aa*/ 	.short	0x0128


	//----- nvinfo : EIATTR_SW_WAR
	.align		4
.L_3609:
        /*00ac*/ 	.byte	0x04, 0x36
        /*00ae*/ 	.short	(.L_3611 - .L_3610)
.L_3610:
        /*00b0*/ 	.word	0x00000008
.L_3611:


//--------------------- .nv.info._ZN10layer_norm22ln_bwd_finalize_kernelINS_22Kernel_traits_finalizeILj6144E6__halfS2_fS2_fjLb1ELj1024ELj4ENS_18Kernel_traits_baseILj6144ES2_S2_fS2_fjLj1024EEEEELb1ELb0EEEvNS_9BwdParamsE --------------------------
	.section	.nv.info._ZN10layer_norm22ln_bwd_finalize_kernelINS_22Kernel_traits_finalizeILj6144E6__halfS2_fS2_fjLb1ELj1024ELj4ENS_18Kernel_traits_baseILj6144ES2_S2_fS2_fjLj1024EEEEELb1ELb0EEEvNS_9BwdParamsE,"",@"SHT_CUDA_INFO"
	.sectionflags	@""
	.align	4


	//----- nvinfo : EIATTR_CUDA_API_VERSION
	.align		4
        /*0000*/ 	.byte	0x04, 0x37
        /*0002*/ 	.short	(.L_3613 - .L_3612)
.L_3612:
        /*0004*/ 	.word	0x00000082


	//----- nvinfo : EIATTR_KPARAM_INFO
	.align		4
.L_3613:
        /*0008*/ 	.byte	0x04, 0x17
        /*000a*/ 	.short	(.L_3615 - .L_3614)
.L_3614:
        /*000c*/ 	.word	0x00000000
        /*0010*/ 	.short	0x0000
        /*0012*/ 	.short	0x0000
        /*0014*/ 	.byte	0x00, 0xf0, 0xa1, 0x04


	//----- nvinfo : EIATTR_SPARSE_MMA_MASK
	.align		4
.L_3615:
        /*0018*/ 	.byte	0x03, 0x50
        /*001a*/ 	.short	0x0000


	//----- nvinfo : EIATTR_MAXREG_COUNT
	.align		4
        /*001c*/ 	.byte	0x03, 0x1b
        /*001e*/ 	.short	0x0040


	//----- nvinfo : EIATTR_NUM_BARRIERS
	.align		4
        /*0020*/ 	.byte	0x02, 0x4c
        /*0022*/ 	.byte	0x01
	.zero		1


	//----- nvinfo : EIATTR_MERCURY_ISA_VERSION
	.align		4
        /*0024*/ 	.byte	0x03, 0x5f
        /*0026*/ 	.short	0x0101


	//----- nvinfo : EIATTR_COOP_GROUP_MASK_REGIDS
	.align		4
        /*0028*/ 	.byte	0x04, 0x29
        /*002a*/ 	.short	(.L_3617 - .L_3616)


	//   ....[0]....
.L_3616:
        /*002c*/ 	.word	0xffffffff


	//   ....[1]....
        /*0030*/ 	.word	0xffffffff


	//   ....[2]....
        /*0034*/ 	.word	0xffffffff


	//   ....[3]....
        /*0038*/ 	.word	0xffffffff


	//   ....[4]....
        /*003c*/ 	.word	0xffffffff


	//   ....[5]....
        /*0040*/ 	.word	0xffffffff


	//   ....[6]....
        /*0044*/ 	.word	0xffffffff


	//   ....[7]....
        /*0048*/ 	.word	0xffffffff


	//   ....[8]....
        /*004c*/ 	.word	0xffffffff


	//   ....[9]....
        /*0050*/ 	.word	0xffffffff


	//   ....[10]....
        /*0054*/ 	.word	0xffffffff


	//   ....[11]....
        /*0058*/ 	.word	0xffffffff


	//   ....[12]....
        /*005c*/ 	.word	0xffffffff


	//   ....[13]....
        /*0060*/ 	.word	0xffffffff


	//   ....[14]....
        /*0064*/ 	.word	0xffffffff


	//----- nvinfo : EIATTR_COOP_GROUP_INSTR_OFFSETS
	.align		4
.L_3617:
        /*0068*/ 	.byte	0x04, 0x28
        /*006a*/ 	.short	(.L_3619 - .L_3618)


	//   ....[0]....
.L_3618:
        /*006c*/ 	.word	0x00001030


	//   ....[1]....
        /*0070*/ 	.word	0x00001040


	//   ....[2]....
        /*0074*/ 	.word	0x00001050


	//   ....[3]....
        /*0078*/ 	.word	0x00001080


	//   ....[4]....
        /*007c*/ 	.word	0x000010a0


	//   ....[5]....
        /*0080*/ 	.word	0x000010b0


	//   ....[6]....
        /*0084*/ 	.word	0x000010f0


	//   ....[7]....
        /*0088*/ 	.word	0x00001100


	//   ....[8]....
        /*008c*/ 	.word	0x00001110


	//   ....[9]....
        /*0090*/ 	.word	0x00001140


	//   ....[10]....
        /*0094*/ 	.word	0x00001170


	//   ....[11]....
        /*0098*/ 	.word	0x00001190


	//   ....[12]....
        /*009c*/ 	.word	0x000011c0


	//   ....[13]....
        /*00a0*/ 	.word	0x000011f0


	//   ....[14]....
        /*00a4*/ 	.word	0x00001220


	//----- nvinfo : EIATTR_VRC_CTA_INIT_COUNT
	.align		4
.L_3619:
        /*00a8*/ 	.byte	0x02, 0x4a
	.zero		1
	.zero		1


	//----- nvinfo : EIATTR_EXIT_INSTR_OFFSETS
	.align		4
        /*00ac*/ 	.byte	0x04, 0x1c
        /*00ae*/ 	.short	(.L_3621 - .L_3620)


	//   ....[0]....
.L_3620:
        /*00b0*/ 	.word	0x00000060


	//   ....[1]....
        /*00b4*/ 	.word	0x000012a0


	//   ....[2]....
        /*00b8*/ 	.word	0x000012d0


	//   ....[3]....
        /*00bc*/ 	.word	0x000013e0


	//----- nvinfo : EIATTR_MAX_THREADS
	.align		4
.L_3621:
        /*00c0*/ 	.byte	0x04, 0x05
        /*00c2*/ 	.short	(.L_3623 - .L_3622)
.L_3622:
        /*00c4*/ 	.word	0x00000400
        /*00c8*/ 	.word	0x00000001
        /*00cc*/ 	.word	0x00000001


	//----- nvinfo : EIATTR_CRS_STACK_SIZE
	.align		4
.L_3623:
        /*00d0*/ 	.byte	0x04, 0x1e
        /*00d2*/ 	.short	(.L_3625 - .L_3624)
.L_3624:
        /*00d4*/ 	.word	0x00000000


	//----- nvinfo : EIATTR_CBANK_PARAM_SIZE
	.align		4
.L_3625:
        /*00d8*/ 	.byte	0x03, 0x19
        /*00da*/ 	.short	0x0128


	//----- nvinfo : EIATTR_PARAM_CBANK
	.align		4
        /*00dc*/ 	.byte	0x04, 0x0a
        /*00de*/ 	.short	(.L_3627 - .L_3626)
	.align		4
.L_3626:
        /*00e0*/ 	.word	index@(.nv.constant0._ZN10layer_norm22ln_bwd_finalize_kernelINS_22Kernel_traits_finalizeILj6144E6__halfS2_fS2_fjLb1ELj1024ELj4ENS_18Kernel_traits_baseILj6144ES2_S2_fS2_fjLj1024EEEEELb1ELb0EEEvNS_9BwdParamsE)
        /*00e4*/ 	.short	0x0380
        /*00e6*/ 	.short	0x0128


	//----- nvinfo : EIATTR_SW_WAR
	.align		4
.L_3627:
        /*00e8*/ 	.byte	0x04, 0x36
        /*00ea*/ 	.short	(.L_3629 - .L_3628)
.L_3628:
        /*00ec*/ 	.word	0x00000008
.L_3629:


//--------------------- .nv.info._ZN10layer_norm13ln_bwd_kernelINS_13Kernel_traitsI6__halfS2_fS2_fjLj6144ELj1ELj1ELj8ELj16ENS_18Kernel_traits_baseILj6144ES2_S2_fS2_fjLj256EEEEELb1ELb1ELb1ELb0EEEvNS_9BwdParamsE --------------------------
	.section	.nv.info._ZN10layer_norm13ln_bwd_kernelINS_13Kernel_traitsI6__halfS2_fS2_fjLj6144ELj1ELj1ELj8ELj16ENS_18Kernel_traits_baseILj6144ES2_S2_fS2_fjLj256EEEEELb1ELb1ELb1ELb0EEEvNS_9BwdParamsE,"",@"SHT_CUDA_INFO"
	.sectionflags	@""
	.align	4


	//----- nvinfo : EIATTR_CUDA_API_VERSION
	.align		4
        /*0000*/ 	.byte	0x04, 0x37
        /*0002*/ 	.short	(.L_3631 - .L_3630)
.L_3630:
        /*0004*/ 	.word	0x00000082


	//----- nvinfo : EIATTR_KPARAM_INFO
	.align		4
.L_3631:
        /*0008*/ 	.byte	0x04, 0x17
        /*000a*/ 	.short	(.L_3633 - .L_3632)
.L_3632:
        /*000c*/ 	.word	0x00000000
        /*0010*/ 	.short	0x0000
        /*0012*/ 	.short	0x0000
        /*0014*/ 	.byte	0x00, 0xf0, 0xa1, 0x04


	//----- nvinfo : EIATTR_SPARSE_MMA_MASK
	.align		4
.L_3633:
        /*0018*/ 	.byte	0x03, 0x50
        /*001a*/ 	.short	0x0000


	//----- nvinfo : EIATTR_MAXREG_COUNT
	.align		4
        /*001c*/ 	.byte	0x03, 0x1b
        /*001e*/ 	.short	0x00ff


	//----- nvinfo : EIATTR_NUM_BARRIERS
	.align		4
        /*0020*/ 	.byte	0x02, 0x4c
        /*0022*/ 	.byte	0x01
	.zero		1


	//----- nvinfo : EIATTR_MERCURY_ISA_VERSION
	.align		4
        /*0024*/ 	.byte	0x03, 0x5f
        /*0026*/ 	.short	0x0101


	//----- nvinfo : EIATTR_COOP_GROUP_MASK_REGIDS
	.align		4
        /*0028*/ 	.byte	0x04, 0x29
        /*002a*/ 	.short	(.L_3635 - .L_3634)


	//   ....[0]....
.L_3634:
        /*002c*/ 	.word	0xffffffff


	//   ....[1]....
        /*0030*/ 	.word	0xffffffff


	//   ....[2]....
        /*0034*/ 	.word	0xffffffff


	//   ....[3]....
        /*0038*/ 	.word	0xffffffff


	//   ....[4]....
        /*003c*/ 	.word	0xffffffff


	//   ....[5]....
        /*0040*/ 	.word	0xffffffff


	//   ....[6]....
        /*0044*/ 	.word	0xffffffff


	//   ....[7]....
        /*0048*/ 	.word	0xffffffff


	//   ....[8]....
        /*004c*/ 	.word	0xffffffff


	//   ....[9]....
        /*0050*/ 	.word	0xffffffff


	//----- nvinfo : EIATTR_COOP_GROUP_INSTR_OFFSETS
	.align		4
.L_3635:
        /*0054*/ 	.byte	0x04, 0x28
        /*0056*/ 	.short	(.L_3637 - .L_3636)


	//   ....[0]....
.L_3636:
        /*0058*/ 	.word	0x00001f40


	//   ....[1]....
        /*005c*/ 	.word	0x00001f60


	//   ....[2]....
        /*0060*/ 	.word	0x00001fa0


	//   ....[3]....
        /*0064*/ 	.word	0x00001fb0


	//   ....[4]....
        /*0068*/ 	.word	0x00001ff0


	//   ....[5]....
        /*006c*/ 	.word	0x00002000


	//   ....[6]....
        /*0070*/ 	.word	0x00002030


	//   ....[7]....
        /*0074*/ 	.word	0x00002040


	//   ....[8]....
        /*0078*/ 	.word	0x00002070


	//   ....[9]....
        /*007c*/ 	.word	0x00002080


	//----- nvinfo : EIATTR_VRC_CTA_INIT_COUNT
	.align		4
.L_3637:
        /*0080*/ 	.byte	0x02, 0x4a
	.zero		1
	.zero		1


	//----- nvinfo : EIATTR_EXIT_INSTR_OFFSETS
	.align		4
        /*0084*/ 	.byte	0x04, 0x1c
        /*0086*/ 	.short	(.L_3639 - .L_3638)


	//   ....[0]....
.L_3638:
        /*0088*/ 	.word	0x0000aeb0


	//   ....[1]....
        /*008c*/ 	.word	0x0000af80


	//----- nvinfo : EIATTR_MAX_THREADS
	.align		4
.L_3639:
        /*0090*/ 	.byte	0x04, 0x05
        /*0092*/ 	.short	(.L_3641 - .L_3640)
.L_3640:
        /*0094*/ 	.word	0x00000100
        /*0098*/ 	.word	0x00000001
        /*009c*/ 	.word	0x00000001


	//----- nvinfo : EIATTR_CRS_STACK_SIZE
	.align		4
.L_3641:
        /*00a0*/ 	.byte	0x04, 0x1e
        /*00a2*/ 	.short	(.L_3643 - .L_3642)
.L_3642:
        /*00a4*/ 	.word	0x00000000


	//----- nvinfo : EIATTR_CBANK_PARAM_SIZE
	.align		4
.L_3643:
        /*00a8*/ 	.byte	0x03, 0x19
        /*00aa*/ 	.short	0x0128


	//----- nvinfo : EIATTR_PARAM_CBANK
	.align		4
        /*00ac*/ 	.byte	0x04, 0x0a
        /*00ae*/ 	.short	(.L_3645 - .L_3644)
	.align		4
.L_3644:
        /*00b0*/ 	.word	index@(.nv.constant0._ZN10layer_norm13ln_bwd_kernelINS_13Kernel_traitsI6__halfS2_fS2_fjLj6144ELj1ELj1ELj8ELj16ENS_18Kernel_traits_baseILj6144ES2_S2_fS2_fjLj256EEEEELb1ELb1ELb1ELb0EEEvNS_9BwdParamsE)
        /*00b4*/ 	.short	0x0380
        /*00b6*/ 	.short	0x0128


	//----- nvinfo : EIATTR_SW_WAR
	.align		4
.L_3645:
        /*00b8*/ 	.byte	0x04, 0x36
        /*00ba*/ 	.short	(.L_3647 - .L_3646)
.L_3646:
        /*00bc*/ 	.word	0x00000008
.L_3647:


//--------------------- .nv.info._ZN10layer_norm22ln_bwd_finalize_kernelINS_22Kernel_traits_finalizeILj6144E6__halfS2_fS2_fjLb1ELj1024ELj4ENS_18Kernel_traits_baseILj6144ES2_S2_fS2_fjLj1024EEEEELb1ELb1EEEvNS_9BwdParamsE --------------------------
	.section	.nv.info._ZN10layer_norm22ln_bwd_finalize_kernelINS_22Kernel_traits_finalizeILj6144E6__halfS2_fS2_fjLb1ELj1024ELj4ENS_18Kernel_traits_baseILj6144ES2_S2_fS2_fjLj1024EEEEELb1ELb1EEEvNS_9BwdParamsE,"",@"SHT_CUDA_INFO"
	.sectionflags	@""
	.align	4


	//----- nvinfo : EIATTR_CUDA_API_VERSION
	.align		4
        /*0000*/ 	.byte	0x04, 0x37
        /*0002*/ 	.short	(.L_3649 - .L_3648)
.L_3648:
        /*0004*/ 	.word	0x00000082


	//----- nvinfo : EIATTR_KPARAM_INFO
	.align		4
.L_3649:
        /*0008*/ 	.byte	0x04, 0x17
        /*000a*/ 	.short	(.L_3651 - .L_3650)
.L_3650:
        /*000c*/ 	.word	0x00000000
        /*0010*/ 	.short	0x0000
        /*0012*/ 	.short	0x0000
        /*0014*/ 	.byte	0x00, 0xf0, 0xa1, 0x04


	//----- nvinfo : EIATTR_SPARSE_MMA_MASK
	.align		4
.L_3651:
        /*0018*/ 	.byte	0x03, 0x50
        /*001a*/ 	.short	0x0000


	//----- nvinfo : EIATTR_MAXREG_COUNT
	.align		4
        /*001c*/ 	.byte	0x03, 0x1b
        /*001e*/ 	.short	0x0040


	//----- nvinfo : EIATTR_NUM_BARRIERS
	.align		4
        /*0020*/ 	.byte	0x02, 0x4c
        /*0022*/ 	.byte	0x01
	.zero		1


	//----- nvinfo : EIATTR_MERCURY_ISA_VERSION
	.align		4
        /*0024*/ 	.byte	0x03, 0x5f
        /*0026*/ 	.short	0x0101


	//----- nvinfo : EIATTR_COOP_GROUP_MASK_REGIDS
	.align		4
        /*0028*/ 	.byte	0x04, 0x29
        /*002a*/ 	.short	(.L_3653 - .L_3652)


	//   ....[0]....
.L_3652:
        /*002c*/ 	.word	0xffffffff


	//   ....[1]....
        /*0030*/ 	.word	0xffffffff


	//   ....[2]....
        /*0034*/ 	.word	0xffffffff


	//   ....[3]....
        /*0038*/ 	.word	0xffffffff


	//   ....[4]....
        /*003c*/ 	.word	0xffffffff


	//   ....[5]....
        /*0040*/ 	.word	0xffffffff


	//   ....[6]....
        /*0044*/ 	.word	0xffffffff


	//   ....[7]....
        /*0048*/ 	.word	0xffffffff


	//   ....[8]....
        /*004c*/ 	.word	0xffffffff


	//   ....[9]....
        /*0050*/ 	.word	0xffffffff


	//   ....[10]....
        /*0054*/ 	.word	0xffffffff


	//   ....[11]....
        /*0058*/ 	.word	0xffffffff


	//   ....[12]....
        /*005c*/ 	.word	0xffffffff


	//   ....[13]....
        /*0060*/ 	.word	0xffffffff


	//   ....[14]....
        /*0064*/ 	.word	0xffffffff


	//----- nvinfo : EIATTR_COOP_GROUP_INSTR_OFFSETS
	.align		4
.L_3653:
        /*0068*/ 	.byte	0x04, 0x28
        /*006a*/ 	.short	(.L_3655 - .L_3654)


	//   ....[0]....
.L_3654:
        /*006c*/ 	.word	0x00001060


	//   ....[1]....
        /*0070*/ 	.word	0x00001070


	//   ....[2]....
        /*0074*/ 	.word	0x00001080


	//   ....[3]....
        /*0078*/ 	.word	0x000010b0


	//   ....[4]....
        /*007c*/ 	.word	0x000010d0


	//   ....[5]....
        /*0080*/ 	.word	0x000010e0


	//   ....[6]....
        /*0084*/ 	.word	0x00001120


	//   ....[7]....
        /*0088*/ 	.word	0x00001140


	//   ....[8]....
        /*008c*/ 	.word	0x00001150


	//   ....[9]....
        /*0090*/ 	.word	0x00001180


	//   ....[10]....
        /*0094*/ 	.word	0x000011a0


	//   ....[11]....
        /*0098*/ 	.word	0x000011b0


	//   ....[12]....
        /*009c*/ 	.word	0x000011f0


	//   ....[13]....
        /*00a0*/ 	.word	0x00001200


	//   ....[14]....
        /*00a4*/ 	.word	0x00001210


	//----- nvinfo : EIATTR_VRC_CTA_INIT_COUNT
	.align		4
.L_3655:
        /*00a8*/ 	.byte	0x02, 0x4a
	.zero		1
	.zero		1


	//----- nvinfo : EIATTR_EXIT_INSTR_OFFSETS
	.align		4
        /*00ac*/ 	.byte	0x04, 0x1c
        /*00ae*/ 	.short	(.L_3657 - .L_3656)


	//   ....[0]....
.L_3656:
        /*00b0*/ 	.word	0x00000060


	//   ....[1]....
        /*00b4*/ 	.word	0x00001290


	//   ....[2]....
        /*00b8*/ 	.word	0x000013d0


	//----- nvinfo : EIATTR_MAX_THREADS
	.align		4
.L_3657:
        /*00bc*/ 	.byte	0x04, 0x05
        /*00be*/ 	.short	(.L_3659 - .L_3658)
.L_3658:
        /*00c0*/ 	.word	0x00000400
        /*00c4*/ 	.word	0x00000001
        /*00c8*/ 	.word	0x00000001


	//----- nvinfo : EIATTR_CRS_STACK_SIZE
	.align		4
.L_3659:
        /*00cc*/ 	.byte	0x04, 0x1e
        /*00ce*/ 	.short	(.L_3661 - .L_3660)
.L_3660:
        /*00d0*/ 	.word	0x00000000


	//----- nvinfo : EIATTR_CBANK_PARAM_SIZE
	.align		4
.L_3661:
        /*00d4*/ 	.byte	0x03, 0x19
        /*00d6*/ 	.short	0x0128


	//----- nvinfo : EIATTR_PARAM_CBANK
	.align		4
        /*00d8*/ 	.byte	0x04, 0x0a
        /*00da*/ 	.short	(.L_3663 - .L_3662)
	.align		4
.L_3662:
        /*00dc*/ 	.word	index@(.nv.constant0._ZN10layer_norm22ln_bwd_finalize_kernelINS_22Kernel_traits_finalizeILj6144E6__halfS2_fS2_fjLb1ELj1024ELj4ENS_18Kernel_traits_baseILj6144ES2_S2_fS2_fjLj1024EEEEELb1ELb1EEEvNS_9BwdParamsE)
        /*00e0*/ 	.short	0x0380
        /*00e2*/ 	.short	0x0128


	//----- nvinfo : EIATTR_SW_WAR
	.align		4
.L_3663:
        /*00e4*/ 	.byte	0x04, 0x36
        /*00e6*/ 	.short	(.L_3665 - .L_3664)
.L_3664:
        /*00e8*/ 	.word	0x00000008
.L_3665:


//--------------------- .nv.info._ZN10layer_norm13ln_bwd_kernelINS_13Kernel_traitsI6__halfS2_fS2_fjLj6144ELj1ELj1ELj8ELj16ENS_18Kernel_traits_baseILj6144ES2_S2_fS2_fjLj256EEEEELb1ELb1ELb1ELb1EEEvNS_9BwdParamsE --------------------------
	.section	.nv.info._ZN10layer_norm13ln_bwd_kernelINS_13Kernel_traitsI6__halfS2_fS2_fjLj6144ELj1ELj1ELj8ELj16ENS_18Kernel_traits_baseILj6144ES2_S2_fS2_fjLj256EEEEELb1ELb1ELb1ELb1EEEvNS_9BwdParamsE,"",@"SHT_CUDA_INFO"
	.sectionflags	@""
	.align	4


	//----- nvinfo : EIATTR_CUDA_API_VERSION
	.align		4
        /*0000*/ 	.byte	0x04, 0x37
        /*0002*/ 	.short	(.L_3667 - .L_3666)
.L_3666:
        /*0004*/ 	.word	0x00000082


	//----- nvinfo : EIATTR_KPARAM_INFO
	.align		4
.L_3667:
        /*0008*/ 	.byte	0x04, 0x17
        /*000a*/ 	.short	(.L_3669 - .L_3668)
.L_3668:
        /*000c*/ 	.word	0x00000000
        /*0010*/ 	.short	0x0000
        /*0012*/ 	.short	0x0000
        /*0014*/ 	.byte	0x00, 0xf0, 0xa1, 0x04


	//----- nvinfo : EIATTR_SPARSE_MMA_MASK
	.align		4
.L_3669:
        /*0018*/ 	.byte	0x03, 0x50
        /*001a*/ 	.short	0x0000


	//----- nvinfo : EIATTR_MAXREG_COUNT
	.align		4
        /*001c*/ 	.byte	0x03, 0x1b
        /*001e*/ 	.short	0x00ff


	//----- nvinfo : EIATTR_NUM_BARRIERS
	.align		4
        /*0020*/ 	.byte	0x02, 0x4c
        /*0022*/ 	.byte	0x01
	.zero		1


	//----- nvinfo : EIATTR_MERCURY_ISA_VERSION
	.align		4
        /*0024*/ 	.byte	0x03, 0x5f
        /*0026*/ 	.short	0x0101


	//----- nvinfo : EIATTR_COOP_GROUP_MASK_REGIDS
	.align		4
        /*0028*/ 	.byte	0x04, 0x29
        /*002a*/ 	.short	(.L_3671 - .L_3670)


	//   ....[0]....
.L_3670:
        /*002c*/ 	.word	0xffffffff


	//   ....[1]....
        /*0030*/ 	.word	0xffffffff


	//   ....[2]....
        /*0034*/ 	.word	0xffffffff


	//   ....[3]....
        /*0038*/ 	.word	0xffffffff


	//   ....[4]....
        /*003c*/ 	.word	0xffffffff


	//   ....[5]....
        /*0040*/ 	.word	0xffffffff


	//   ....[6]....
        /*0044*/ 	.word	0xffffffff


	//   ....[7]....
        /*0048*/ 	.word	0xffffffff


	//   ....[8]....
        /*004c*/ 	.word	0xffffffff


	//   ....[9]....
        /*0050*/ 	.word	0xffffffff


	//----- nvinfo : EIATTR_COOP_GROUP_INSTR_OFFSETS
	.align		4
.L_3671:
        /*0054*/ 	.byte	0x04, 0x28
        /*0056*/ 	.short	(.L_3673 - .L_3672)


	//   ....[0]....
.L_3672:
        /*0058*/ 	.word	0x00001950


	//   ....[1]....
        /*005c*/ 	.word	0x00001990


	//   ....[2]....
        /*0060*/ 	.word	0x000019c0


	//   ....[3]....
        /*0064*/ 	.word	0x000019e0


	//   ....[4]....
        /*0068*/ 	.word	0x00001a50


	//   ....[5]....
        /*006c*/ 	.word	0x00001a60


	//   ....[6]....
        /*0070*/ 	.word	0x00001a90


	//   ....[7]....
        /*0074*/ 	.word	0x00001ac0


	//   ....[8]....
        /*0078*/ 	.word	0x00001af0


	//   ....[9]....
        /*007c*/ 	.word	0x00001b10


	//----- nvinfo : EIATTR_VRC_CTA_INIT_COUNT
	.align		4
.L_3673:
        /*0080*/ 	.byte	0x02, 0x4a
	.zero		1
	.zero		1


	//----- nvinfo : EIATTR_EXIT_INSTR_OFFSETS
	.align		4
        /*0084*/ 	.byte	0x04, 0x1c
        /*0086*/ 	.short	(.L_3675 - .L_3674)


	//   ....[0]....
.L_3674:
        /*0088*/ 	.word	0x00008d20


	//----- nvinfo : EIATTR_MAX_THREADS
	.align		4
.L_3675:
        /*008c*/ 	.byte	0x04, 0x05
        /*008e*/ 	.short	(.L_3677 - .L_3676)
.L_3676:
        /*0090*/ 	.word	0x00000100
        /*0094*/ 	.word	0x00000001
        /*0098*/ 	.word	0x00000001


	//----- nvinfo : EIATTR_CRS_STACK_SIZE
	.align		4
.L_3677:
        /*009c*/ 	.byte	0x04, 0x1e
        /*009e*/ 	.short	(.L_3679 - .L_3678)
.L_3678:
        /*00a0*/ 	.word	0x00000000


	//----- nvinfo : EIATTR_CBANK_PARAM_SIZE
	.align		4
.L_3679:
        /*00a4*/ 	.byte	0x03, 0x19
        /*00a6*/ 	.short	0x0128


	//----- nvinfo : EIATTR_PARAM_CBANK
	.align		4
        /*00a8*/ 	.byte	0x04, 0x0a
        /*00aa*/ 	.short	(.L_3681 - .L_3680)
	.align		4
.L_3680:
        /*00ac*/ 	.word	index@(.nv.constant0._ZN10layer_norm13ln_bwd_kernelINS_13Kernel_traitsI6__halfS2_fS2_fjLj6144ELj1ELj1ELj8ELj16ENS_18Kernel_traits_baseILj6144ES2_S2_fS2_fjLj256EEEEELb1ELb1ELb1ELb1EEEvNS_9BwdParamsE)
        /*00b0*/ 	.short	0x0380
        /*00b2*/ 	.short	0x0128


	//----- nvinfo : EIATTR_SW_WAR
	.align		4
.L_3681:
        /*00b4*/ 	.byte	0x04, 0x36
        /*00b6*/ 	.short	(.L_3683 - .L_3682)
.L_3682:
        /*00b8*/ 	.word	0x00000008
.L_3683:


//--------------------- .nv.info._ZN10layer_norm13ln_bwd_kernelINS_13Kernel_traitsIf6__halffS2_fjLj6144ELj1ELj1ELj8ELj16ENS_18Kernel_traits_baseILj6144EfS2_fS2_fjLj256EEEEELb0ELb0ELb0ELb0EEEvNS_9BwdParamsE --------------------------
	.section	.nv.info._ZN10layer_norm13ln_bwd_kernelINS_13Kernel_traitsIf6__halffS2_fjLj6144ELj1ELj1ELj8ELj16ENS_18Kernel_traits_baseILj6144EfS2_fS2_fjLj256EEEEELb0ELb0ELb0ELb0EEEvNS_9BwdParamsE,"",@"SHT_CUDA_INFO"
	.sectionflags	@""
	.align	4


	//----- nvinfo : EIATTR_CUDA_API_VERSION
	.align		4
        /*0000*/ 	.byte	0x04, 0x37
        /*0002*/ 	.short	(.L_3685 - .L_3684)
.L_3684:
        /*0004*/ 	.word	0x00000082


	//----- nvinfo : EIATTR_KPARAM_INFO
	.align		4
.L_3685:
        /*0008*/ 	.byte	0x04, 0x17
        /*000a*/ 	.short	(.L_3687 - .L_3686)
.L_3686:
        /*000c*/ 	.word	0x00000000
        /*0010*/ 	.short	0x0000
        /*0012*/ 	.short	0x0000
        /*0014*/ 	.byte	0x00, 0xf0, 0xa1, 0x04


	//----- nvinfo : EIATTR_SPARSE_MMA_MASK
	.align		4
.L_3687:
        /*0018*/ 	.byte	0x03, 0x50
        /*001a*/ 	.short	0x0000


	//----- nvinfo : EIATTR_MAXREG_COUNT
	.align		4
        /*001c*/ 	.byte	0x03, 0x1b
        /*001e*/ 	.short	0x00ff


	//----- nvinfo : EIATTR_NUM_BARRIERS
	.align		4
        /*0020*/ 	.byte	0x02, 0x4c
        /*0022*/ 	.byte	0x01
	.zero		1


	//----- nvinfo : EIATTR_MERCURY_ISA_VERSION
	.align		4
        /*0024*/ 	.byte	0x03, 0x5f
        /*0026*/ 	.short	0x0101


	//----- nvinfo : EIATTR_COOP_GROUP_MASK_REGIDS
	.align		4
        /*0028*/ 	.byte	0x04, 0x29
        /*002a*/ 	.short	(.L_3689 - .L_3688)


	//   ....[0]....
.L_3688:
        /*002c*/ 	.word	0xffffffff


	//   ....[1]....
        /*0030*/ 	.word	0xffffffff


	//   ....[2]....
        /*0034*/ 	.word	0xffffffff


	//   ....[3]....
        /*0038*/ 	.word	0xffffffff


	//   ....[4]....
        /*003c*/ 	.word	0xffffffff


	//   ....[5]....
        /*0040*/ 	.word	0xffffffff


	//   ....[6]....
        /*0044*/ 	.word	0xffffffff


	//   ....[7]....
        /*0048*/ 	.word	0xffffffff


	//   ....[8]....
        /*004c*/ 	.word	0xffffffff


	//   ....[9]....
        /*0050*/ 	.word	0xffffffff


	//----- nvinfo : EIATTR_COOP_GROUP_INSTR_OFFSETS
	.align		4
.L_3689:
        /*0054*/ 	.byte	0x04, 0x28
        /*0056*/ 	.short	(.L_3691 - .L_3690)


	//   ....[0]....
.L_3690:
        /*0058*/ 	.word	0x00001610


	//   ....[1]....
        /*005c*/ 	.word	0x00001640


	//   ....[2]....
        /*0060*/ 	.word	0x00001670


	//   ....[3]....
        /*0064*/ 	.word	0x00001680


	//   ....[4]....
        /*0068*/ 	.word	0x000016b0


	//   ....[5]....
        /*006c*/ 	.word	0x000016c0


	//   ....[6]....
        /*0070*/ 	.word	0x000016f0


	//   ....[7]....
        /*0074*/ 	.word	0x00001700


	//   ....[8]....
        /*0078*/ 	.word	0x00001730


	//   ....[9]....
        /*007c*/ 	.word	0x00001740


	//----- nvinfo : EIATTR_VRC_CTA_INIT_COUNT
	.align		4
.L_3691:
        /*0080*/ 	.byte	0x02, 0x4a
	.zero		1
	.zero		1


	//----- nvinfo : EIATTR_EXIT_INSTR_OFFSETS
	.align		4
        /*0084*/ 	.byte	0x04, 0x1c
        /*0086*/ 	.short	(.L_3693 - .L_3692)


	//   ....[0]....
.L_3692:
        /*0088*/ 	.word	0x00003cb0


	//   ....[1]....
        /*008c*/ 	.word	0x00003d50


	//----- nvinfo : EIATTR_MAX_THREADS
	.align		4
.L_3693:
        /*0090*/ 	.byte	0x04, 0x05
        /*0092*/ 	.short	(.L_3695 - .L_3694)
.L_3694:
        /*0094*/ 	.word	0x00000100
        /*0098*/ 	.word	0x00000001
        /*009c*/ 	.word	0x00000001


	//----- nvinfo : EIATTR_CRS_STACK_SIZE
	.align		4
.L_3695:
        /*00a0*/ 	.byte	0x04, 0x1e
        /*00a2*/ 	.short	(.L_3697 - .L_3696)
.L_3696:
        /*00a4*/ 	.word	0x00000000


	//----- nvinfo : EIATTR_CBANK_PARAM_SIZE
	.align		4
.L_3697:
        /*00a8*/ 	.byte	0x03, 0x19
        /*00aa*/ 	.short	0x0128


	//----- nvinfo : EIATTR_PARAM_CBANK
	.align		4
        /*00ac*/ 	.byte	0x04, 0x0a
        /*00ae*/ 	.short	(.L_3699 - .L_3698)
	.align		4
.L_3698:
        /*00b0*/ 	.word	index@(.nv.constant0._ZN10layer_norm13ln_bwd_kernelINS_13Kernel_traitsIf6__halffS2_fjLj6144ELj1ELj1ELj8ELj16ENS_18Kernel_traits_baseILj6144EfS2_fS2_fjLj256EEEEELb0ELb0ELb0ELb0EEEvNS_9BwdParamsE)
        /*00b4*/ 	.short	0x0380
        /*00b6*/ 	.short	0x0128


	//----- nvinfo : EIATTR_SW_WAR
	.align		4
.L_3699:
        /*00b8*/ 	.byte	0x04, 0x36
        /*00ba*/ 	.short	(.L_3701 - .L_3700)
.L_3700:
        /*00bc*/ 	.word	0x00000008
.L_3701:


//--------------------- .nv.info._ZN10layer_norm13ln_bwd_kernelINS_13Kernel_traitsIf6__halffS2_fjLj6144ELj1ELj1ELj8ELj16ENS_18Kernel_traits_baseILj6144EfS2_fS2_fjLj256EEEEELb0ELb0ELb0ELb1EEEvNS_9BwdParamsE --------------------------
	.section	.nv.info._ZN10layer_norm13ln_bwd_kernelINS_13Kernel_traitsIf6__halffS2_fjLj6144ELj1ELj1ELj8ELj16ENS_18Kernel_traits_baseILj6144EfS2_fS2_fjLj256EEEEELb0ELb0ELb0ELb1EEEvNS_9BwdParamsE,"",@"SHT_CUDA_INFO"
	.sectionflags	@""
	.align	4


	//----- nvinfo : EIATTR_CUDA_API_VERSION
	.align		4
        /*0000*/ 	.byte	0x04, 0x37
        /*0002*/ 	.short	(.L_3703 - .L_3702)
.L_3702:
        /*0004*/ 	.word	0x00000082


	//----- nvinfo : EIATTR_KPARAM_INFO
	.align		4
.L_3703:
        /*0008*/ 	.byte	0x04, 0x17
        /*000a*/ 	.short	(.L_3705 - .L_3704)
.L_3704:
        /*000c*/ 	.word	0x00000000
        /*0010*/ 	.short	0x0000
        /*0012*/ 	.short	0x0000
        /*0014*/ 	.byte	0x00, 0xf0, 0xa1, 0x04


	//----- nvinfo : EIATTR_SPARSE_MMA_MASK
	.align		4
.L_3705:
        /*0018*/ 	.byte	0x03, 0x50
        /*001a*/ 	.short	0x0000


	//----- nvinfo : EIATTR_MAXREG_COUNT
	.align		4
        /*001c*/ 	.byte	0x03, 0x1b
        /*001e*/ 	.short	0x00ff


	//----- nvinfo : EIATTR_NUM_BARRIERS
	.align		4
        /*0020*/ 	.byte	0x02, 0x4c
        /*0022*/ 	.byte	0x01
	.zero		1


	//----- nvinfo : EIATTR_MERCURY_ISA_VERSION
	.align		4
        /*0024*/ 	.byte	0x03, 0x5f
        /*0026*/ 	.short	0x0101


	//----- nvinfo : EIATTR_COOP_GROUP_MASK_REGIDS
	.align		4
        /*0028*/ 	.byte	0x04, 0x29
        /*002a*/ 	.short	(.L_3707 - .L_3706)


	//   ....[0]....
.L_3706:
        /*002c*/ 	.word	0xffffffff


	//   ....[1]....
        /*0030*/ 	.word	0xffffffff


	//   ....[2]....
        /*0034*/ 	.word	0xffffffff


	//   ....[3]....
        /*0038*/ 	.word	0xffffffff


	//   ....[4]....
        /*003c*/ 	.word	0xffffffff


	//   ....[5]....
        /*0040*/ 	.word	0xffffffff


	//   ....[6]....
        /*0044*/ 	.word	0xffffffff


	//   ....[7]....
        /*0048*/ 	.word	0xffffffff


	//   ....[8]....
        /*004c*/ 	.word	0xffffffff


	//   ....[9]....
        /*0050*/ 	.word	0xffffffff


	//----- nvinfo : EIATTR_COOP_GROUP_INSTR_OFFSETS
	.align		4
.L_3707:
        /*0054*/ 	.byte	0x04, 0x28
        /*0056*/ 	.short	(.L_3709 - .L_3708)


	//   ....[0]....
.L_3708:
        /*0058*/ 	.word	0x00001120


	//   ....[1]....
        /*005c*/ 	.word	0x00001350


	//   ....[2]....
        /*0060*/ 	.word	0x00001380


	//   ....[3]....
        /*0064*/ 	.word	0x000013a0


	//   ....[4]....
        /*0068*/ 	.word	0x000013e0


	//   ....[5]....
        /*006c*/ 	.word	0x00001400


	//   ....[6]....
        /*0070*/ 	.word	0x00001420


	//   ....[7]....
        /*0074*/ 	.word	0x00001440


	//   ....[8]....
        /*0078*/ 	.word	0x00001480


	//   ....[9]....
        /*007c*/ 	.word	0x00001490


	//----- nvinfo : EIATTR_VRC_CTA_INIT_COUNT
	.align		4
.L_3709:
        /*0080*/ 	.byte	0x02, 0x4a
	.zero		1
	.zero		1


	//----- nvinfo : EIATTR_EXIT_INSTR_OFFSETS
	.align		4
        /*0084*/ 	.byte	0x04, 0x1c
        /*0086*/ 	.short	(.L_3711 - .L_3710)


	//   ....[0]....
.L_3710:
        /*0088*/ 	.word	0x00003ad0


	//----- nvinfo : EIATTR_MAX_THREADS
	.align		4
.L_3711:
        /*008c*/ 	.byte	0x04, 0x05
        /*008e*/ 	.short	(.L_3713 - .L_3712)
.L_3712:
        /*0090*/ 	.word	0x00000100
        /*0094*/ 	.word	0x00000001
        /*0098*/ 	.word	0x00000001


	//----- nvinfo : EIATTR_CRS_STACK_SIZE
	.align		4
.L_3713:
        /*009c*/ 	.byte	0x04, 0x1e
        /*009e*/ 	.short	(.L_3715 - .L_3714)
.L_3714:
        /*00a0*/ 	.word	0x00000000


	//----- nvinfo : EIATTR_CBANK_PARAM_SIZE
	.align		4
.L_3715:
        /*00a4*/ 	.byte	0x03, 0x19
        /*00a6*/ 	.short	0x0128


	//----- nvinfo : EIATTR_PARAM_CBANK
	.align		4
        /*00a8*/ 	.byte	0x04, 0x0a
        /*00aa*/ 	.short	(.L_3717 - .L_3716)
	.align		4
.L_3716:
        /*00ac*/ 	.word	index@(.nv.constant0._ZN10layer_norm13ln_bwd_kernelINS_13Kernel_traitsIf6__halffS2_fjLj6144ELj1ELj1ELj8ELj16ENS_18Kernel_traits_baseILj6144EfS2_fS2_fjLj256EEEEELb0ELb0ELb0ELb1EEEvNS_9BwdParamsE)
        /*00b0*/ 	.short	0x0380
        /*00b2*/ 	.short	0x0128


	//----- nvinfo : EIATTR_SW_WAR
	.align		4
.L_3717:
        /*00b4*/ 	.byte	0x04, 0x36
        /*00b6*/ 	.short	(.L_3719 - .L_3718)
.L_3718:
        /*00b8*/ 	.word	0x00000008
.L_3719:


//--------------------- .nv.info._ZN10layer_norm13ln_bwd_kernelINS_13Kernel_traitsIf6__halffS2_fjLj6144ELj1ELj1ELj8ELj16ENS_18Kernel_traits_baseILj6144EfS2_fS2_fjLj256EEEEELb0ELb0ELb1ELb0EEEvNS_9BwdParamsE --------------------------
	.section	.nv.info._ZN10layer_norm13ln_bwd_kernelINS_13Kernel_traitsIf6__halffS2_fjLj6144ELj1ELj1ELj8ELj16ENS_18Kernel_traits_baseILj6144EfS2_fS2_fjLj256EEEEELb0ELb0ELb1ELb0EEEvNS_9BwdParamsE,"",@"SHT_CUDA_INFO"
	.sectionflags	@""
	.align	4


	//----- nvinfo : EIATTR_CUDA_API_VERSION
	.align		4
        /*0000*/ 	.byte	0x04, 0x37
        /*0002*/ 	.short	(.L_3721 - .L_3720)
.L_3720:
        /*0004*/ 	.word	0x00000082


	//----- nvinfo : EIATTR_KPARAM_INFO
	.align		4
.L_3721:
        /*0008*/ 	.byte	0x04, 0x17
        /*000a*/ 	.short	(.L_3723 - .L_3722)
.L_3722:
        /*000c*/ 	.word	0x00000000
        /*0010*/ 	.short	0x0000
        /*0012*/ 	.short	0x0000
        /*0014*/ 	.byte	0x00, 0xf0, 0xa1, 0x04


	//----- nvinfo : EIATTR_SPARSE_MMA_MASK
	.align		4
.L_3723:
        /*0018*/ 	.byte	0x03, 0x50
        /*001a*/ 	.short	0x0000


	//----- nvinfo : EIATTR_MAXREG_COUNT
	.align		4
        /*001c*/ 	.byte	0x03, 0x1b
        /*001e*/ 	.short	0x00ff


	//----- nvinfo : EIATTR_NUM_BARRIERS
	.align		4
        /*0020*/ 	.byte	0x02, 0x4c
        /*0022*/ 	.byte	0x01
	.zero		1


	//----- nvinfo : EIATTR_MERCURY_ISA_VERSION
	.align		4
        /*0024*/ 	.byte	0x03, 0x5f
        /*0026*/ 	.short	0x0101


	//----- nvinfo : EIATTR_COOP_GROUP_MASK_REGIDS
	.align		4
        /*0028*/ 	.byte	0x04, 0x29
        /*002a*/ 	.short	(.L_3725 - .L_3724)


	//   ....[0]....
.L_3724:
        /*002c*/ 	.word	0xffffffff


	//   ....[1]....
        /*0030*/ 	.word	0xffffffff


	//   ....[2]....
        /*0034*/ 	.word	0xffffffff


	//   ....[3]....
        /*0038*/ 	.word	0xffffffff


	//   ....[4]....
        /*003c*/ 	.word	0xffffffff


	//   ....[5]....
        /*0040*/ 	.word	0xffffffff


	//   ....[6]....
        /*0044*/ 	.word	0xffffffff


	//   ....[7]....
        /*0048*/ 	.word	0xffffffff


	//   ....[8]....
        /*004c*/ 	.word	0xffffffff


	//   ....[9]....
        /*0050*/ 	.word	0xffffffff


	//----- nvinfo : EIATTR_COOP_GROUP_INSTR_OFFSETS
	.align		4
.L_3725:
        /*0054*/ 	.byte	0x04, 0x28
        /*0056*/ 	.short	(.L_3727 - .L_3726)


	//   ....[0]....
.L_3726:
        /*0058*/ 	.word	0x00001890


	//   ....[1]....
        /*005c*/ 	.word	0x000018c0


	//   ....[2]....
        /*0060*/ 	.word	0x000018f0


	//   ....[3]....
        /*0064*/ 	.word	0x00001900


	//   ....[4]....
        /*0068*/ 	.word	0x00001930


	//   ....[5]....
        /*006c*/ 	.word	0x00001940


	//   ....[6]....
        /*0070*/ 	.word	0x00001970


	//   ....[7]....
        /*0074*/ 	.word	0x00001980


	//   ....[8]....
        /*0078*/ 	.word	0x000019b0


	//   ....[9]....
        /*007c*/ 	.word	0x000019c0


	//----- nvinfo : EIATTR_VRC_CTA_INIT_COUNT
	.align		4
.L_3727:
        /*0080*/ 	.byte	0x02, 0x4a
	.zero		1
	.zero		1


	//----- nvinfo : EIATTR_EXIT_INSTR_OFFSETS
	.align		4
        /*0084*/ 	.byte	0x04, 0x1c
        /*0086*/ 	.short	(.L_3729 - .L_3728)


	//   ....[0]....
.L_3728:
        /*0088*/ 	.word	0x00005c90


	//   ....[1]....
        /*008c*/ 	.word	0x00005d30


	//----- nvinfo : EIATTR_MAX_THREADS
	.align		4
.L_3729:
        /*0090*/ 	.byte	0x04, 0x05
        /*0092*/ 	.short	(.L_3731 - .L_3730)
.L_3730:
        /*0094*/ 	.word	0x00000100
        /*0098*/ 	.word	0x00000001
        /*009c*/ 	.word	0x00000001


	//----- nvinfo : EIATTR_CRS_STACK_SIZE
	.align		4
.L_3731:
        /*00a0*/ 	.byte	0x04, 0x1e
        /*00a2*/ 	.short	(.L_3733 - .L_3732)
.L_3732:
        /*00a4*/ 	.word	0x00000000


	//----- nvinfo : EIATTR_CBANK_PARAM_SIZE
	.align		4
.L_3733:
        /*00a8*/ 	.byte	0x03, 0x19
        /*00aa*/ 	.short	0x0128


	//----- nvinfo : EIATTR_PARAM_CBANK
	.align		4
        /*00ac*/ 	.byte	0x04, 0x0a
        /*00ae*/ 	.short	(.L_3735 - .L_3734)
	.align		4
.L_3734:
        /*00b0*/ 	.word	index@(.nv.constant0._ZN10layer_norm13ln_bwd_kernelINS_13Kernel_traitsIf6__halffS2_fjLj6144ELj1ELj1ELj8ELj16ENS_18Kernel_traits_baseILj6144EfS2_fS2_fjLj256EEEEELb0ELb0ELb1ELb0EEEvNS_9BwdParamsE)
        /*00b4*/ 	.short	0x0380
        /*00b6*/ 	.short	0x0128


	//----- nvinfo : EIATTR_SW_WAR
	.align		4
.L_3735:
        /*00b8*/ 	.byte	0x04, 0x36
        /*00ba*/ 	.short	(.L_3737 - .L_3736)
.L_3736:
        /*00bc*/ 	.word	0x00000008
.L_3737:


//--------------------- .nv.info._ZN10layer_norm13ln_bwd_kernelINS_13Kernel_traitsIf6__halffS2_fjLj6144ELj1ELj1ELj8ELj16ENS_18Kernel_traits_baseILj6144EfS2_fS2_fjLj256EEEEELb0ELb0ELb1ELb1EEEvNS_9BwdParamsE --------------------------
	.section	.nv.info._ZN10layer_norm13ln_bwd_kernelINS_13Kernel_traitsIf6__halffS2_fjLj6144ELj1ELj1ELj8ELj16ENS_18Kernel_traits_baseILj6144EfS2_fS2_fjLj256EEEEELb0ELb0ELb1ELb1EEEvNS_9BwdParamsE,"",@"SHT_CUDA_INFO"
	.sectionflags	@""
	.align	4


	//----- nvinfo : EIATTR_CUDA_API_VERSION
	.align		4
        /*0000*/ 	.byte	0x04, 0x37
        /*0002*/ 	.short	(.L_3739 - .L_3738)
.L_3738:
        /*0004*/ 	.word	0x00000082


	//----- nvinfo : EIATTR_KPARAM_INFO
	.align		4
.L_3739:
        /*0008*/ 	.byte	0x04, 0x17
        /*000a*/ 	.short	(.L_3741 - .L_3740)
.L_3740:
        /*000c*/ 	.word	0x00000000
        /*0010*/ 	.short	0x0000
        /*0012*/ 	.short	0x0000
        /*0014*/ 	.byte	0x00, 0xf0, 0xa1, 0x04


	//----- nvinfo : EIATTR_SPARSE_MMA_MASK
	.align		4
.L_3741:
        /*0018*/ 	.byte	0x03, 0x50
        /*001a*/ 	.short	0x0000


	//----- nvinfo : EIATTR_MAXREG_COUNT
	.align		4
        /*001c*/ 	.byte	0x03, 0x1b
        /*001e*/ 	.short	0x00ff


	//----- nvinfo : EIATTR_NUM_BARRIERS
	.align		4
        /*0020*/ 	.byte	0x02, 0x4c
        /*0022*/ 	.byte	0x01
	.zero		1


	//----- nvinfo : EIATTR_MERCURY_ISA_VERSION
	.align		4
        /*0024*/ 	.byte	0x03, 0x5f
        /*0026*/ 	.short	0x0101


	//----- nvinfo : EIATTR_COOP_GROUP_MASK_REGIDS
	.align		4
        /*0028*/ 	.byte	0x04, 0x29
        /*002a*/ 	.short	(.L_3743 - .L_3742)


	//   ....[0]....
.L_3742:
        /*002c*/ 	.word	0xffffffff


	//   ....[1]....
        /*0030*/ 	.word	0xffffffff


	//   ....[2]....
        /*0034*/ 	.word	0xffffffff


	//   ....[3]....
        /*0038*/ 	.word	0xffffffff


	//   ....[4]....
        /*003c*/ 	.word	0xffffffff


	//   ....[5]....
        /*0040*/ 	.word	0xffffffff


	//   ....[6]....
        /*0044*/ 	.word	0xffffffff


	//   ....[7]....
        /*0048*/ 	.word	0xffffffff


	//   ....[8]....
        /*004c*/ 	.word	0xffffffff


	//   ....[9]....
        /*0050*/ 	.word	0xffffffff


	//----- nvinfo : EIATTR_COOP_GROUP_INSTR_OFFSETS
	.align		4
.L_3743:
        /*0054*/ 	.byte	0x04, 0x28
        /*0056*/ 	.short	(.L_3745 - .L_3744)


	//   ....[0]....
.L_3744:
        /*0058*/ 	.word	0x00001440


	//   ....[1]....
        /*005c*/ 	.word	0x00001460


	//   ....[2]....
        /*0060*/ 	.word	0x000014a0


	//   ....[3]....
        /*0064*/ 	.word	0x000014b0


	//   ....[4]....
        /*0068*/ 	.word	0x000014f0


	//   ....[5]....
        /*006c*/ 	.word	0x00001500


	//   ....[6]....
        /*0070*/ 	.word	0x00001530


	//   ....[7]....
        /*0074*/ 	.word	0x00001540


	//   ....[8]....
        /*0078*/ 	.word	0x00001570


	//   ....[9]....
        /*007c*/ 	.word	0x00001580


	//----- nvinfo : EIATTR_VRC_CTA_INIT_COUNT
	.align		4
.L_3745:
        /*0080*/ 	.byte	0x02, 0x4a
	.zero		1
	.zero		1


	//----- nvinfo : EIATTR_EXIT_INSTR_OFFSETS
	.align		4
        /*0084*/ 	.byte	0x04, 0x1c
        /*0086*/ 	.short	(.L_3747 - .L_3746)


	//   ....[0]....
.L_3746:
        /*0088*/ 	.word	0x000056e0


	//----- nvinfo : EIATTR_MAX_THREADS
	.align		4
.L_3747:
        /*008c*/ 	.byte	0x04, 0x05
        /*008e*/ 	.short	(.L_3749 - .L_3748)
.L_3748:
        /*0090*/ 	.word	0x00000100
        /*0094*/ 	.word	0x00000001
        /*0098*/ 	.word	0x00000001


	//----- nvinfo : EIATTR_CRS_STACK_SIZE
	.align		4
.L_3749:
        /*009c*/ 	.byte	0x04, 0x1e
        /*009e*/ 	.short	(.L_3751 - .L_3750)
.L_3750:
        /*00a0*/ 	.word	0x00000000


	//----- nvinfo : EIATTR_CBANK_PARAM_SIZE
	.align		4
.L_3751:
        /*00a4*/ 	.byte	0x03, 0x19
        /*00a6*/ 	.short	0x0128


	//----- nvinfo : EIATTR_PARAM_CBANK
	.align		4
        /*00a8*/ 	.byte	0x04, 0x0a
        /*00aa*/ 	.short	(.L_3753 - .L_3752)
	.align		4
.L_3752:
        /*00ac*/ 	.word	index@(.nv.constant0._ZN10layer_norm13ln_bwd_kernelINS_13Kernel_traitsIf6__halffS2_fjLj6144ELj1ELj1ELj8ELj16ENS_18Kernel_traits_baseILj6144EfS2_fS2_fjLj256EEEEELb0ELb0ELb1ELb1EEEvNS_9BwdParamsE)
        /*00b0*/ 	.short	0x0380
        /*00b2*/ 	.short	0x0128


	//----- nvinfo : EIATTR_SW_WAR
	.align		4
.L_3753:
        /*00b4*/ 	.byte	0x04, 0x36
        /*00b6*/ 	.short	(.L_3755 - .L_3754)
.L_3754:
        /*00b8*/ 	.word	0x00000008
.L_3755:


//--------------------- .nv.info._ZN10layer_norm13ln_bwd_kernelINS_13Kernel_traitsIf6__halffS2_fjLj6144ELj1ELj1ELj8ELj16ENS_18Kernel_traits_baseILj6144EfS2_fS2_fjLj256EEEEELb0ELb1ELb0ELb0EEEvNS_9BwdParamsE --------------------------
	.section	.nv.info._ZN10layer_norm13ln_bwd_kernelINS_13Kernel_traitsIf6__halffS2_fjLj6144ELj1ELj1ELj8ELj16ENS_18Kernel_traits_baseILj6144EfS2_fS2_fjLj256EEEEELb0ELb1ELb0ELb0EEEvNS_9BwdParamsE,"",@"SHT_CUDA_INFO"
	.sectionflags	@""
	.align	4


	//----- nvinfo : EIATTR_CUDA_API_VERSION
	.align		4
        /*0000*/ 	.byte	0x04, 0x37
        /*0002*/ 	.short	(.L_3757 - .L_3756)
.L_3756:
        /*0004*/ 	.word	0x00000082


	//----- nvinfo : EIATTR_KPARAM_INFO
	.align		4
.L_3757:
        /*0008*/ 	.byte	0x04, 0x17
        /*000a*/ 	.short	(.L_3759 - .L_3758)
.L_3758:
        /*000c*/ 	.word	0x00000000
        /*0010*/ 	.short	0x0000
        /*0012*/ 	.short	0x0000
        /*0014*/ 	.byte	0x00, 0xf0, 0xa1, 0x04


	//----- nvinfo : EIATTR_SPARSE_MMA_MASK
	.align		4
.L_3759:
        /*0018*/ 	.byte	0x03, 0x50
        /*001a*/ 	.short	0x0000


	//----- nvinfo : EIATTR_MAXREG_COUNT
	.align		4
        /*001c*/ 	.byte	0x03, 0x1b
        /*001e*/ 	.short	0x00ff


	//----- nvinfo : EIATTR_NUM_BARRIERS
	.align		4
        /*0020*/ 	.byte	0x02, 0x4c
        /*0022*/ 	.byte	0x01
	.zero		1


	//----- nvinfo : EIATTR_MERCURY_ISA_VERSION
	.align		4
        /*0024*/ 	.byte	0x03, 0x5f
        /*0026*/ 	.short	0x0101


	//----- nvinfo : EIATTR_COOP_GROUP_MASK_REGIDS
	.align		4
        /*0028*/ 	.byte	0x04, 0x29
        /*002a*/ 	.short	(.L_3761 - .L_3760)


	//   ....[0]....
.L_3760:
        /*002c*/ 	.word	0xffffffff


	//   ....[1]....
        /*0030*/ 	.word	0xffffffff


	//   ....[2]....
        /*0034*/ 	.word	0xffffffff


	//   ....[3]....
        /*0038*/ 	.word	0xffffffff


	//   ....[4]....
        /*003c*/ 	.word	0xffffffff


	//   ....[5]....
        /*0040*/ 	.word	0xffffffff


	//   ....[6]....
        /*0044*/ 	.word	0xffffffff


	//   ....[7]....
        /*0048*/ 	.word	0xffffffff


	//   ....[8]....
        /*004c*/ 	.word	0xffffffff


	//   ....[9]....
        /*0050*/ 	.word	0xffffffff


	//----- nvinfo : EIATTR_COOP_GROUP_INSTR_OFFSETS
	.align		4
.L_3761:
        /*0054*/ 	.byte	0x04, 0x28
        /*0056*/ 	.short	(.L_3763 - .L_3762)


	//   ....[0]....
.L_3762:
        /*0058*/ 	.word	0x00001850


	//   ....[1]....
        /*005c*/ 	.word	0x00001880


	//   ....[2]....
        /*0060*/ 	.word	0x000018b0


	//   ....[3]....
        /*0064*/ 	.word	0x000018c0


	//   ....[4]....
        /*0068*/ 	.word	0x000018f0


	//   ....[5]....
        /*006c*/ 	.word	0x00001900


	//   ....[6]....
        /*0070*/ 	.word	0x00001930


	//   ....[7]....
        /*0074*/ 	.word	0x00001940


	//   ....[8]....
        /*0078*/ 	.word	0x00001970


	//   ....[9]....
        /*007c*/ 	.word	0x00001980


	//----- nvinfo : EIATTR_VRC_CTA_INIT_COUNT
	.align		4
.L_3763:
        /*0080*/ 	.byte	0x02, 0x4a
	.zero		1
	.zero		1


	//----- nvinfo : EIATTR_EXIT_INSTR_OFFSETS
	.align		4
        /*0084*/ 	.byte	0x04, 0x1c
        /*0086*/ 	.short	(.L_3765 - .L_3764)


	//   ....[0]....
.L_3764:
        /*0088*/ 	.word	0x00005210


	//   ....[1]....
        /*008c*/ 	.word	0x000052e0


	//----- nvinfo : EIATTR_MAX_THREADS
	.align		4
.L_3765:
        /*0090*/ 	.byte	0x04, 0x05
        /*0092*/ 	.short	(.L_3767 - .L_3766)
.L_3766:
        /*0094*/ 	.word	0x00000100
        /*0098*/ 	.word	0x00000001
        /*009c*/ 	.word	0x00000001


	//----- nvinfo : EIATTR_CRS_STACK_SIZE
	.align		4
.L_3767:
        /*00a0*/ 	.byte	0x04, 0x1e
        /*00a2*/ 	.short	(.L_3769 - .L_3768)
.L_3768:
        /*00a4*/ 	.word	0x00000000


	//----- nvinfo : EIATTR_CBANK_PARAM_SIZE
	.align		4
.L_3769:
        /*00a8*/ 	.byte	0x03, 0x19
        /*00aa*/ 	.short	0x0128


	//----- nvinfo : EIATTR_PARAM_CBANK
	.align		4
        /*00ac*/ 	.byte	0x04, 0x0a
        /*00ae*/ 	.short	(.L_3771 - .L_3770)
	.align		4
.L_3770:
        /*00b0*/ 	.word	index@(.nv.constant0._ZN10layer_norm13ln_bwd_kernelINS_13Kernel_traitsIf6__halffS2_fjLj6144ELj1ELj1ELj8ELj16ENS_18Kernel_traits_baseILj6144EfS2_fS2_fjLj256EEEEELb0ELb1ELb0ELb0EEEvNS_9BwdParamsE)
        /*00b4*/ 	.short	0x0380
        /*00b6*/ 	.short	0x0128


	//----- nvinfo : EIATTR_SW_WAR
	.align		4
.L_3771:
        /*00b8*/ 	.byte	0x04, 0x36
        /*00ba*/ 	.short	(.L_3773 - .L_3772)
.L_3772:
        /*00bc*/ 	.word	0x00000008
.L_3773:


//--------------------- .nv.info._ZN10layer_norm13ln_bwd_kernelINS_13Kernel_traitsIf6__halffS2_fjLj6144ELj1ELj1ELj8ELj16ENS_18Kernel_traits_baseILj6144EfS2_fS2_fjLj256EEEEELb0ELb1ELb0ELb1EEEvNS_9BwdParamsE --------------------------
	.section	.nv.info._ZN10layer_norm13ln_bwd_kernelINS_13Kernel_traitsIf6__halffS2_fjLj6144ELj1ELj1ELj8ELj16ENS_18Kernel_traits_baseILj6144EfS2_fS2_fjLj256EEEEELb0ELb1ELb0ELb1EEEvNS_9BwdParamsE,"",@"SHT_CUDA_INFO"
	.sectionflags	@""
	.align	4


	//----- nvinfo : EIATTR_CUDA_API_VERSION
	.align		4
        /*0000*/ 	.byte	0x04, 0x37
        /*0002*/ 	.short	(.L_3775 - .L_3774)
.L_3774:
        /*0004*/ 	.word	0x00000082


	//----- nvinfo : EIATTR_KPARAM_INFO
	.align		4
.L_3775:
        /*0008*/ 	.byte	0x04, 0x17
        /*000a*/ 	.short	(.L_3777 - .L_3776)
.L_3776:
        /*000c*/ 	.word	0x00000000
        /*0010*/ 	.short	0x0000
        /*0012*/ 	.short	0x0000
        /*0014*/ 	.byte	0x00, 0xf0, 0xa1, 0x04


	//----- nvinfo : EIATTR_SPARSE_MMA_MASK
	.align		4
.L_3777:
        /*0018*/ 	.byte	0x03, 0x50
        /*001a*/ 	.short	0x0000


	//----- nvinfo : EIATTR_MAXREG_COUNT
	.align		4
        /*001c*/ 	.byte	0x03, 0x1b
        /*001e*/ 	.short	0x00ff


	//----- nvinfo : EIATTR_NUM_BARRIERS
	.align		4
        /*0020*/ 	.byte	0x02, 0x4c
        /*0022*/ 	.byte	0x01
	.zero		1


	//----- nvinfo : EIATTR_MERCURY_ISA_VERSION
	.align		4
        /*0024*/ 	.byte	0x03, 0x5f
        /*0026*/ 	.short	0x0101


	//----- nvinfo : EIATTR_COOP_GROUP_MASK_REGIDS
	.align		4
        /*0028*/ 	.byte	0x04, 0x29
        /*002a*/ 	.short	(.L_3779 - .L_3778)


	//   ....[0]....
.L_3778:
        /*002c*/ 	.word	0xffffffff


	//   ....[1]....
        /*0030*/ 	.word	0xffffffff


	//   ....[2]....
        /*0034*/ 	.word	0xffffffff


	//   ....[3]....
        /*0038*/ 	.word	0xffffffff


	//   ....[4]....
        /*003c*/ 	.word	0xffffffff


	//   ....[5]....
        /*0040*/ 	.word	0xffffffff


	//   ....[6]....
        /*0044*/ 	.word	0xffffffff


	//   ....[7]....
        /*0048*/ 	.word	0xffffffff


	//   ....[8]....
        /*004c*/ 	.word	0xffffffff


	//   ....[9]....
        /*0050*/ 	.word	0xffffffff


	//----- nvinfo : EIATTR_COOP_GROUP_INSTR_OFFSETS
	.align		4
.L_3779:
        /*0054*/ 	.byte	0x04, 0x28
        /*0056*/ 	.short	(.L_3781 - .L_3780)


	//   ....[0]....
.L_3780:
        /*0058*/ 	.word	0x000012b0


	//   ....[1]....
        /*005c*/ 	.word	0x000012c0


	//   ....[2]....
        /*0060*/ 	.word	0x000012f0


	//   ....[3]....
        /*0064*/ 	.word	0x00001300


	//   ....[4]....
        /*0068*/ 	.word	0x00001330


	//   ....[5]....
        /*006c*/ 	.word	0x00001340


	//   ....[6]....
        /*0070*/ 	.word	0x00001370


	//   ....[7]....
        /*0074*/ 	.word	0x00001380


	//   ....[8]....
        /*0078*/ 	.word	0x000013c0


	//   ....[9]....
        /*007c*/ 	.word	0x000013d0


	//----- nvinfo : EIATTR_VRC_CTA_INIT_COUNT
	.align		4
.L_3781:
        /*0080*/ 	.byte	0x02, 0x4a
	.zero		1
	.zero		1


	//----- nvinfo : EIATTR_EXIT_INSTR_OFFSETS
	.align		4
        /*0084*/ 	.byte	0x04, 0x1c
        /*0086*/ 	.short	(.L_3783 - .L_3782)


	//   ....[0]....
.L_3782:
        /*0088*/ 	.word	0x000053b0


	//----- nvinfo : EIATTR_MAX_THREADS
	.align		4
.L_3783:
        /*008c*/ 	.byte	0x04, 0x05
        /*008e*/ 	.short	(.L_3785 - .L_3784)
.L_3784:
        /*0090*/ 	.word	0x00000100
        /*0094*/ 	.word	0x00000001
        /*0098*/ 	.word	0x00000001


	//----- nvinfo : EIATTR_CRS_STACK_SIZE
	.align		4
.L_3785:
        /*009c*/ 	.byte	0x04, 0x1e
        /*009e*/ 	.short	(.L_3787 - .L_3786)
.L_3786:
        /*00a0*/ 	.word	0x00000000


	//----- nvinfo : EIATTR_CBANK_PARAM_SIZE
	.align		4
.L_3787:
        /*00a4*/ 	.byte	0x03, 0x19
        /*00a6*/ 	.short	0x0128


	//----- nvinfo : EIATTR_PARAM_CBANK
	.align		4
        /*00a8*/ 	.byte	0x04, 0x0a
        /*00aa*/ 	.short	(.L_3789 - .L_3788)
	.align		4
.L_3788:
        /*00ac*/ 	.word	index@(.nv.constant0._ZN10layer_norm13ln_bwd_kernelINS_13Kernel_traitsIf6__halffS2_fjLj6144ELj1ELj1ELj8ELj16ENS_18Kernel_traits_baseILj6144EfS2_fS2_fjLj256EEEEELb0ELb1ELb0ELb1EEEvNS_9BwdParamsE)
        /*00b0*/ 	.short	0x0380
        /*00b2*/ 	.short	0x0128


	//----- nvinfo : EIATTR_SW_WAR
	.align		4
.L_3789:
        /*00b4*/ 	.byte	0x04, 0x36
        /*00b6*/ 	.short	(.L_3791 - .L_3790)
.L_3790:
        /*00b8*/ 	.word	0x00000008
.L_3791:


//--------------------- .nv.info._ZN10layer_norm13ln_bwd_kernelINS_13Kernel_traitsIf6__halffS2_fjLj6144ELj1ELj1ELj8ELj16ENS_18Kernel_traits_baseILj6144EfS2_fS2_fjLj256EEEEELb0ELb1ELb1ELb0EEEvNS_9BwdParamsE --------------------------
	.section	.nv.info._ZN10layer_norm13ln_bwd_kernelINS_13Kernel_traitsIf6__halffS2_fjLj6144ELj1ELj1ELj8ELj16ENS_18Kernel_traits_baseILj6144EfS2_fS2_fjLj256EEEEELb0ELb1ELb1ELb0EEEvNS_9BwdParamsE,"",@"SHT_CUDA_INFO"
	.sectionflags	@""
	.align	4


	//----- nvinfo : EIATTR_CUDA_API_VERSION
	.align		4
        /*0000*/ 	.byte	0x04, 0x37
        /*0002*/ 	.short	(.L_3793 - .L_3792)
.L_3792:
        /*0004*/ 	.word	0x00000082


	//----- nvinfo : EIATTR_KPARAM_INFO
	.align		4
.L_3793:
        /*0008*/ 	.byte	0x04, 0x17
        /*000a*/ 	.short	(.L_3795 - .L_3794)
.L_3794:
        /*000c*/ 	.word	0x00000000
        /*0010*/ 	.short	0x0000
        /*0012*/ 	.short	0x0000
        /*0014*/ 	.byte	0x00, 0xf0, 0xa1, 0x04


	//----- nvinfo : EIATTR_SPARSE_MMA_MASK
	.align		4
.L_3795:
        /*0018*/ 	.byte	0x03, 0x50
        /*001a*/ 	.short	0x0000


	//----- nvinfo : EIATTR_MAXREG_COUNT
	.align		4
        /*001c*/ 	.byte	0x03, 0x1b
        /*001e*/ 	.short	0x00ff


	//----- nvinfo : EIATTR_NUM_BARRIERS
	.align		4
        /*0020*/ 	.byte	0x02, 0x4c
        /*0022*/ 	.byte	0x01
	.zero		1


	//----- nvinfo : EIATTR_MERCURY_ISA_VERSION
	.align		4
        /*0024*/ 	.byte	0x03, 0x5f
        /*0026*/ 	.short	0x0101


	//----- nvinfo : EIATTR_COOP_GROUP_MASK_REGIDS
	.align		4
        /*0028*/ 	.byte	0x04, 0x29
        /*002a*/ 	.short	(.L_3797 - .L_3796)


	//   ....[0]....
.L_3796:
        /*002c*/ 	.word	0xffffffff


	//   ....[1]....
        /*0030*/ 	.word	0xffffffff


	//   ....[2]....
        /*0034*/ 	.word	0xffffffff


	//   ....[3]....
        /*0038*/ 	.word	0xffffffff


	//   ....[4]....
        /*003c*/ 	.word	0xffffffff


	//   ....[5]....
        /*0040*/ 	.word	0xffffffff


	//   ....[6]....
        /*0044*/ 	.word	0xffffffff


	//   ....[7]....
        /*0048*/ 	.word	0xffffffff


	//   ....[8]....
        /*004c*/ 	.word	0xffffffff


	//   ....[9]....
        /*0050*/ 	.word	0xffffffff


	//----- nvinfo : EIATTR_COOP_GROUP_INSTR_OFFSETS
	.align		4
.L_3797:
        /*0054*/ 	.byte	0x04, 0x28
        /*0056*/ 	.short	(.L_3799 - .L_3798)


	//   ....[0]....
.L_3798:
        /*0058*/ 	.word	0x00001ab0


	//   ....[1]....
        /*005c*/ 	.word	0x00001ad0


	//   ....[2]....
        /*0060*/ 	.word	0x00001b10


	//   ....[3]....
        /*0064*/ 	.word	0x00001b20


	//   ....[4]....
        /*0068*/ 	.word	0x00001b60


	//   ....[5]....
        /*006c*/ 	.word	0x00001b70


	//   ....[6]....
        /*0070*/ 	.word	0x00001ba0


	//   ....[7]....
        /*0074*/ 	.word	0x00001bb0


	//   ....[8]....
        /*0078*/ 	.word	0x00001be0


	//   ....[9]....
        /*007c*/ 	.word	0x00001bf0


	//----- nvinfo : EIATTR_VRC_CTA_INIT_COUNT
	.align		4
.L_3799:
        /*0080*/ 	.byte	0x02, 0x4a
	.zero		1
	.zero		1


	//----- nvinfo : EIATTR_EXIT_INSTR_OFFSETS
	.align		4
        /*0084*/ 	.byte	0x04, 0x1c
        /*0086*/ 	.short	(.L_3801 - .L_3800)


	//   ....[0]....
.L_3800:
        /*0088*/ 	.word	0x00006c20


	//   ....[1]....
        /*008c*/ 	.word	0x00006cf0


	//----- nvinfo : EIATTR_MAX_THREADS
	.align		4
.L_3801:
        /*0090*/ 	.byte	0x04, 0x05
        /*0092*/ 	.short	(.L_3803 - .L_3802)
.L_3802:
        /*0094*/ 	.word	0x00000100
        /*0098*/ 	.word	0x00000001
        /*009c*/ 	.word	0x00000001


	//----- nvinfo : EIATTR_CRS_STACK_SIZE
	.align		4
.L_3803:
        /*00a0*/ 	.byte	0x04, 0x1e
        /*00a2*/ 	.short	(.L_3805 - .L_3804)
.L_3804:
        /*00a4*/ 	.word	0x00000000


	//----- nvinfo : EIATTR_CBANK_PARAM_SIZE
	.align		4
.L_3805:
        /*00a8*/ 	.byte	0x03, 0x19
        /*00aa*/ 	.short	0x0128


	//----- nvinfo : EIATTR_PARAM_CBANK
	.align		4
        /*00ac*/ 	.byte	0x04, 0x0a
        /*00ae*/ 	.short	(.L_3807 - .L_3806)
	.align		4
.L_3806:
        /*00b0*/ 	.word	index@(.nv.constant0._ZN10layer_norm13ln_bwd_kernelINS_13Kernel_traitsIf6__halffS2_fjLj6144ELj1ELj1ELj8ELj16ENS_18Kernel_traits_baseILj6144EfS2_fS2_fjLj256EEEEELb0ELb1ELb1ELb0EEEvNS_9BwdParamsE)
        /*00b4*/ 	.short	0x0380
        /*00b6*/ 	.short	0x0128


	//----- nvinfo : EIATTR_SW_WAR
	.align		4
.L_3807:
        /*00b8*/ 	.byte	0x04, 0x36
        /*00ba*/ 	.short	(.L_3809 - .L_3808)
.L_3808:
        /*00bc*/ 	.word	0x00000008
.L_3809:


//--------------------- .nv.info._ZN10layer_norm13ln_bwd_kernelINS_13Kernel_traitsIf6__halffS2_fjLj6144ELj1ELj1ELj8ELj16ENS_18Kernel_traits_baseILj6144EfS2_fS2_fjLj256EEEEELb0ELb1ELb1ELb1EEEvNS_9BwdParamsE --------------------------
	.section	.nv.info._ZN10layer_norm13ln_bwd_kernelINS_13Kernel_traitsIf6__halffS2_fjLj6144ELj1ELj1ELj8ELj16ENS_18Kernel_traits_baseILj6144EfS2_fS2_fjLj256EEEEELb0ELb1ELb1ELb1EEEvNS_9BwdParamsE,"",@"SHT_CUDA_INFO"
	.sectionflags	@""
	.align	4


	//----- nvinfo : EIATTR_CUDA_API_VERSION
	.align		4
        /*0000*/ 	.byte	0x04, 0x37
        /*0002*/ 	.short	(.L_3811 - .L_3810)
.L_3810:
        /*0004*/ 	.word	0x00000082


	//----- nvinfo : EIATTR_KPARAM_INFO
	.align		4
.L_3811:
        /*0008*/ 	.byte	0x04, 0x17
        /*000a*/ 	.short	(.L_3813 - .L_3812)
.L_3812:
        /*000c*/ 	.word	0x00000000
        /*0010*/ 	.short	0x0000
        /*0012*/ 	.short	0x0000
        /*0014*/ 	.byte	0x00, 0xf0, 0xa1, 0x04


	//----- nvinfo : EIATTR_SPARSE_MMA_MASK
	.align		4
.L_3813:
        /*0018*/ 	.byte	0x03, 0x50
        /*001a*/ 	.short	0x0000


	//----- nvinfo : EIATTR_MAXREG_COUNT
	.align		4
        /*001c*/ 	.byte	0x03, 0x1b
        /*001e*/ 	.short	0x00ff


	//----- nvinfo : EIATTR_NUM_BARRIERS
	.align		4
        /*0020*/ 	.byte	0x02, 0x4c
        /*0022*/ 	.byte	0x01
	.zero		1


	//----- nvinfo : EIATTR_MERCURY_ISA_VERSION
	.align		4
        /*0024*/ 	.byte	0x03, 0x5f
        /*0026*/ 	.short	0x0101


	//----- nvinfo : EIATTR_COOP_GROUP_MASK_REGIDS
	.align		4
        /*0028*/ 	.byte	0x04, 0x29
        /*002a*/ 	.short	(.L_3815 - .L_3814)


	//   ....[0]....
.L_3814:
        /*002c*/ 	.word	0xffffffff


	//   ....[1]....
        /*0030*/ 	.word	0xffffffff


	//   ....[2]....
        /*0034*/ 	.word	0xffffffff


	//   ....[3]....
        /*0038*/ 	.word	0xffffffff


	//   ....[4]....
        /*003c*/ 	.word	0xffffffff


	//   ....[5]....
        /*0040*/ 	.word	0xffffffff


	//   ....[6]....
        /*0044*/ 	.word	0xffffffff


	//   ....[7]....
        /*0048*/ 	.word	0xffffffff


	//   ....[8]....
        /*004c*/ 	.word	0xffffffff


	//   ....[9]....
        /*0050*/ 	.word	0xffffffff


	//----- nvinfo : EIATTR_COOP_GROUP_INSTR_OFFSETS
	.align		4
.L_3815:
        /*0054*/ 	.byte	0x04, 0x28
        /*0056*/ 	.short	(.L_3817 - .L_3816)


	//   ....[0]....
.L_3816:
        /*0058*/ 	.word	0x00001580


	//   ....[1]....
        /*005c*/ 	.word	0x000015c0


	//   ....[2]....
        /*0060*/ 	.word	0x00001620


	//   ....[3]....
        /*0064*/ 	.word	0x00001630


	//   ....[4]....
        /*0068*/ 	.word	0x00001660


	//   ....[5]....
        /*006c*/ 	.word	0x00001670


	//   ....[6]....
        /*0070*/ 	.word	0x000016b0


	//   ....[7]....
        /*0074*/ 	.word	0x000016c0


	//   ....[8]....
        /*0078*/ 	.word	0x00001720


	//   ....[9]....
        /*007c*/ 	.word	0x00001740


	//----- nvinfo : EIATTR_VRC_CTA_INIT_COUNT
	.align		4
.L_3817:
        /*0080*/ 	.byte	0x02, 0x4a
	.zero		1
	.zero		1


	//----- nvinfo : EIATTR_EXIT_INSTR_OFFSETS
	.align		4
        /*0084*/ 	.byte	0x04, 0x1c
        /*0086*/ 	.short	(.L_3819 - .L_3818)


	//   ....[0]....
.L_3818:
        /*0088*/ 	.word	0x00006550


	//----- nvinfo : EIATTR_MAX_THREADS
	.align		4
.L_3819:
        /*008c*/ 	.byte	0x04, 0x05
        /*008e*/ 	.short	(.L_3821 - .L_3820)
.L_3820:
        /*0090*/ 	.word	0x00000100
        /*0094*/ 	.word	0x00000001
        /*0098*/ 	.word	0x00000001


	//----- nvinfo : EIATTR_CRS_STACK_SIZE
	.align		4
.L_3821:
        /*009c*/ 	.byte	0x04, 0x1e
        /*009e*/ 	.short	(.L_3823 - .L_3822)
.L_3822:
        /*00a0*/ 	.word	0x00000000


	//----- nvinfo : EIATTR_CBANK_PARAM_SIZE
	.align		4
.L_3823:
        /*00a4*/ 	.byte	0x03, 0x19
        /*00a6*/ 	.short	0x0128


	//----- nvinfo : EIATTR_PARAM_CBANK
	.align		4
        /*00a8*/ 	.byte	0x04, 0x0a
        /*00aa*/ 	.short	(.L_3825 - .L_3824)
	.align		4
.L_3824:
        /*00ac*/ 	.word	index@(.nv.constant0._ZN10layer_norm13ln_bwd_kernelINS_13Kernel_traitsIf6__halffS2_fjLj6144ELj1ELj1ELj8ELj16ENS_18Kernel_traits_baseILj6144EfS2_fS2_fjLj256EEEEELb0ELb1ELb1ELb1EEEvNS_9BwdParamsE)
        /*00b0*/ 	.short	0x0380
        /*00b2*/ 	.short	0x0128


	//----- nvinfo : EIATTR_SW_WAR
	.align		4
.L_3825:
        /*00b4*/ 	.byte	0x04, 0x36
        /*00b6*/ 	.short	(.L_3827 - .L_3826)
.L_3826:
        /*00b8*/ 	.word	0x00000008
.L_3827:


//--------------------- .nv.info._ZN10layer_norm13ln_bwd_kernelINS_13Kernel_traitsIf6__halffS2_fjLj6144ELj1ELj1ELj8ELj16ENS_18Kernel_traits_baseILj6144EfS2_fS2_fjLj256EEEEELb1ELb0ELb0ELb0EEEvNS_9BwdParamsE --------------------------
	.section	.nv.info._ZN10layer_norm13ln_bwd_kernelINS_13Kernel_traitsIf6__halffS2_fjLj6144ELj1ELj1ELj8ELj16ENS_18Kernel_traits_baseILj6144EfS2_fS2_fjLj256EEEEELb1ELb0ELb0ELb0EEEvNS_9BwdParamsE,"",@"SHT_CUDA_INFO"
	.sectionflags	@""
	.align	4


	//----- nvinfo : EIATTR_CUDA_API_VERSION
	.align		4
        /*0000*/ 	.byte	0x04, 0x37
        /*0002*/ 	.short	(.L_3829 - .L_3828)
.L_3828:
        /*0004*/ 	.word	0x00000082


	//----- nvinfo : EIATTR_KPARAM_INFO
	.align		4
.L_3829:
        /*0008*/ 	.byte	0x04, 0x17
        /*000a*/ 	.short	(.L_3831 - .L_3830)
.L_3830:
        /*000c*/ 	.word	0x00000000
        /*0010*/ 	.short	0x0000
        /*0012*/ 	.short	0x0000
        /*0014*/ 	.byte	0x00, 0xf0, 0xa1, 0x04


	//----- nvinfo : EIATTR_SPARSE_MMA_MASK
	.align		4
.L_3831:
        /*0018*/ 	.byte	0x03, 0x50
        /*001a*/ 	.short	0x0000


	//----- nvinfo : EIATTR_MAXREG_COUNT
	.align		4
        /*001c*/ 	.byte	0x03, 0x1b
        /*001e*/ 	.short	0x00ff


	//----- nvinfo : EIATTR_NUM_BARRIERS
	.align		4
        /*0020*/ 	.byte	0x02, 0x4c
        /*0022*/ 	.byte	0x01
	.zero		1


	//----- nvinfo : EIATTR_MERCURY_ISA_VERSION
	.align		4
        /*0024*/ 	.byte	0x03, 0x5f
        /*0026*/ 	.short	0x0101


	//----- nvinfo : EIATTR_COOP_GROUP_MASK_REGIDS
	.align		4
        /*0028*/ 	.byte	0x04, 0x29
        /*002a*/ 	.short	(.L_3833 - .L_3832)


	//   ....[0]....
.L_3832:
        /*002c*/ 	.word	0xffffffff


	//   ....[1]....
        /*0030*/ 	.word	0xffffffff


	//   ....[2]....
        /*0034*/ 	.word	0xffffffff


	//   ....[3]....
        /*0038*/ 	.word	0xffffffff


	//   ....[4]....
        /*003c*/ 	.word	0xffffffff


	//   ....[5]....
        /*0040*/ 	.word	0xffffffff


	//   ....[6]....
        /*0044*/ 	.word	0xffffffff


	//   ....[7]....
        /*0048*/ 	.word	0xffffffff


	//   ....[8]....
        /*004c*/ 	.word	0xffffffff


	//   ....[9]....
        /*0050*/ 	.word	0xffffffff


	//----- nvinfo : EIATTR_COOP_GROUP_INSTR_OFFSETS
	.align		4
.L_3833:
        /*0054*/ 	.byte	0x04, 0x28
        /*0056*/ 	.short	(.L_3835 - .L_3834)


	//   ....[0]....
.L_3834:
        /*0058*/ 	.word	0x000016a0


	//   ....[1]....
        /*005c*/ 	.word	0x000016d0


	//   ....[2]....
        /*0060*/ 	.word	0x00001700


	//   ....[3]....
        /*0064*/ 	.word	0x00001710


	//   ....[4]....
        /*0068*/ 	.word	0x00001740


	//   ....[5]....
        /*006c*/ 	.word	0x00001750


	//   ....[6]....
        /*0070*/ 	.word	0x00001780


	//   ....[7]....
        /*0074*/ 	.word	0x00001790


	//   ....[8]....
        /*0078*/ 	.word	0x000017c0


	//   ....[9]....
        /*007c*/ 	.word	0x000017d0


	//----- nvinfo : EIATTR_VRC_CTA_INIT_COUNT
	.align		4
.L_3835:
        /*0080*/ 	.byte	0x02, 0x4a
	.zero		1
	.zero		1


	//----- nvinfo : EIATTR_EXIT_INSTR_OFFSETS
	.align		4
        /*0084*/ 	.byte	0x04, 0x1c
        /*0086*/ 	.short	(.L_3837 - .L_3836)


	//   ....[0]....
.L_3836:
        /*0088*/ 	.word	0x00005000


	//   ....[1]....
        /*008c*/ 	.word	0x000050a0


	//----- nvinfo : EIATTR_MAX_THREADS
	.align		4
.L_3837:
        /*0090*/ 	.byte	0x04, 0x05
        /*0092*/ 	.short	(.L_3839 - .L_3838)
.L_3838:
        /*0094*/ 	.word	0x00000100
        /*0098*/ 	.word	0x00000001
        /*009c*/ 	.word	0x00000001


	//----- nvinfo : EIATTR_CRS_STACK_SIZE
	.align		4
.L_3839:
        /*00a0*/ 	.byte	0x04, 0x1e
        /*00a2*/ 	.short	(.L_3841 - .L_3840)
.L_3840:
        /*00a4*/ 	.word	0x00000000


	//----- nvinfo : EIATTR_CBANK_PARAM_SIZE
	.align		4
.L_3841:
        /*00a8*/ 	.byte	0x03, 0x19
        /*00aa*/ 	.short	0x0128


	//----- nvinfo : EIATTR_PARAM_CBANK
	.align		4
        /*00ac*/ 	.byte	0x04, 0x0a
        /*00ae*/ 	.short	(.L_3843 - .L_3842)
	.align		4
.L_3842:
        /*00b0*/ 	.word	index@(.nv.constant0._ZN10layer_norm13ln_bwd_kernelINS_13Kernel_traitsIf6__halffS2_fjLj6144ELj1ELj1ELj8ELj16ENS_18Kernel_traits_baseILj6144EfS2_fS2_fjLj256EEEEELb1ELb0ELb0ELb0EEEvNS_9BwdParamsE)
        /*00b4*/ 	.short	0x0380
        /*00b6*/ 	.short	0x0128


	//----- nvinfo : EIATTR_SW_WAR
	.align		4
.L_3843:
        /*00b8*/ 	.byte	0x04, 0x36
        /*00ba*/ 	.short	(.L_3845 - .L_3844)
.L_3844:
        /*00bc*/ 	.word	0x00000008
.L_3845:


//--------------------- .nv.info._ZN10layer_norm13ln_bwd_kernelINS_13Kernel_traitsIf6__halffS2_fjLj6144ELj1ELj1ELj8ELj16ENS_18Kernel_traits_baseILj6144EfS2_fS2_fjLj256EEEEELb1ELb0ELb0ELb1EEEvNS_9BwdParamsE --------------------------
	.section	.nv.info._ZN10layer_norm13ln_bwd_kernelINS_13Kernel_traitsIf6__halffS2_fjLj6144ELj1ELj1ELj8ELj16ENS_18Kernel_traits_baseILj6144EfS2_fS2_fjLj256EEEEELb1ELb0ELb0ELb1EEEvNS_9BwdParamsE,"",@"SHT_CUDA_INFO"
	.sectionflags	@""
	.align	4


	//----- nvinfo : EIATTR_CUDA_API_VERSION
	.align		4
        /*0000*/ 	.byte	0x04, 0x37
        /*0002*/ 	.short	(.L_3847 - .L_3846)
.L_3846:
        /*0004*/ 	.word	0x00000082


	//----- nvinfo : EIATTR_KPARAM_INFO
	.align		4
.L_3847:
        /*0008*/ 	.byte	0x04, 0x17
        /*000a*/ 	.short	(.L_3849 - .L_3848)
.L_3848:
        /*000c*/ 	.word	0x00000000
        /*0010*/ 	.short	0x0000
        /*0012*/ 	.short	0x0000
        /*0014*/ 	.byte	0x00, 0xf0, 0xa1, 0x04


	//----- nvinfo : EIATTR_SPARSE_MMA_MASK
	.align		4
.L_3849:
        /*0018*/ 	.byte	0x03, 0x50
        /*001a*/ 	.short	0x0000


	//----- nvinfo : EIATTR_MAXREG_COUNT
	.align		4
        /*001c*/ 	.byte	0x03, 0x1b
        /*001e*/ 	.short	0x00ff


	//----- nvinfo : EIATTR_NUM_BARRIERS
	.align		4
        /*0020*/ 	.byte	0x02, 0x4c
        /*0022*/ 	.byte	0x01
	.zero		1


	//----- nvinfo : EIATTR_MERCURY_ISA_VERSION
	.align		4
        /*0024*/ 	.byte	0x03, 0x5f
        /*0026*/ 	.short	0x0101


	//----- nvinfo : EIATTR_COOP_GROUP_MASK_REGIDS
	.align		4
        /*0028*/ 	.byte	0x04, 0x29
        /*002a*/ 	.short	(.L_3851 - .L_3850)


	//   ....[0]....
.L_3850:
        /*002c*/ 	.word	0xffffffff


	//   ....[1]....
        /*0030*/ 	.word	0xffffffff


	//   ....[2]....
        /*0034*/ 	.word	0xffffffff


	//   ....[3]....
        /*0038*/ 	.word	0xffffffff


	//   ....[4]....
        /*003c*/ 	.word	0xffffffff


	//   ....[5]....
        /*0040*/ 	.word	0xffffffff


	//   ....[6]....
        /*0044*/ 	.word	0xffffffff


	//   ....[7]....
        /*0048*/ 	.word	0xffffffff


	//   ....[8]....
        /*004c*/ 	.word	0xffffffff


	//   ....[9]....
        /*0050*/ 	.word	0xffffffff


	//----- nvinfo : EIATTR_COOP_GROUP_INSTR_OFFSETS
	.align		4
.L_3851:
        /*0054*/ 	.byte	0x04, 0x28
        /*0056*/ 	.short	(.L_3853 - .L_3852)


	//   ....[0]....
.L_3852:
        /*0058*/ 	.word	0x000010a0


	//   ....[1]....
        /*005c*/ 	.word	0x000010b0


	//   ....[2]....
        /*0060*/ 	.word	0x000010e0


	//   ....[3]....
        /*0064*/ 	.word	0x000010f0


	//   ....[4]....
        /*0068*/ 	.word	0x00001150


	//   ....[5]....
        /*006c*/ 	.word	0x00001160


	//   ....[6]....
        /*0070*/ 	.word	0x000011a0


	//   ....[7]....
        /*0074*/ 	.word	0x000011b0


	//   ....[8]....
        /*0078*/ 	.word	0x00001210


	//   ....[9]....
        /*007c*/ 	.word	0x00001220


	//----- nvinfo : EIATTR_VRC_CTA_INIT_COUNT
	.align		4
.L_3853:
        /*0080*/ 	.byte	0x02, 0x4a
	.zero		1
	.zero		1


	//----- nvinfo : EIATTR_EXIT_INSTR_OFFSETS
	.align		4
        /*0084*/ 	.byte	0x04, 0x1c
        /*0086*/ 	.short	(.L_3855 - .L_3854)


	//   ....[0]....
.L_3854:
        /*0088*/ 	.word	0x00004de0


	//----- nvinfo : EIATTR_MAX_THREADS
	.align		4
.L_3855:
        /*008c*/ 	.byte	0x04, 0x05
        /*008e*/ 	.short	(.L_3857 - .L_3856)
.L_3856:
        /*0090*/ 	.word	0x00000100
        /*0094*/ 	.word	0x00000001
        /*0098*/ 	.word	0x00000001


	//----- nvinfo : EIATTR_CBANK_PARAM_SIZE
	.align		4
.L_3857:
        /*009c*/ 	.byte	0x03, 0x19
        /*009e*/ 	.short	0x0128


	//----- nvinfo : EIATTR_PARAM_CBANK
	.align		4
        /*00a0*/ 	.byte	0x04, 0x0a
        /*00a2*/ 	.short	(.L_3859 - .L_3858)
	.align		4
.L_3858:
        /*00a4*/ 	.word	index@(.nv.constant0._ZN10layer_norm13ln_bwd_kernelINS_13Kernel_traitsIf6__halffS2_fjLj6144ELj1ELj1ELj8ELj16ENS_18Kernel_traits_baseILj6144EfS2_fS2_fjLj256EEEEELb1ELb0ELb0ELb1EEEvNS_9BwdParamsE)
        /*00a8*/ 	.short	0x0380
        /*00aa*/ 	.short	0x0128


	//----- nvinfo : EIATTR_SW_WAR
	.align		4
.L_3859:
        /*00ac*/ 	.byte	0x04, 0x36
        /*00ae*/ 	.short	(.L_3861 - .L_3860)
.L_3860:
        /*00b0*/ 	.word	0x00000008
.L_3861:


//--------------------- .nv.info._ZN10layer_norm22ln_bwd_finalize_kernelINS_22Kernel_traits_finalizeILj6144Ef6__halffS2_fjLb0ELj1024ELj4ENS_18Kernel_traits_baseILj6144EfS2_fS2_fjLj1024EEEEELb0ELb0EEEvNS_9BwdParamsE --------------------------
	.section	.nv.info._ZN10layer_norm22ln_bwd_finalize_kernelINS_22Kernel_traits_finalizeILj6144Ef6__halffS2_fjLb0ELj1024ELj4ENS_18Kernel_traits_baseILj6144EfS2_fS2_fjLj1024EEEEELb0ELb0EEEvNS_9BwdParamsE,"",@"SHT_CUDA_INFO"
	.sectionflags	@""
	.align	4


	//----- nvinfo : EIATTR_CUDA_API_VERSION
	.align		4
        /*0000*/ 	.byte	0x04, 0x37
        /*0002*/ 	.short	(.L_3863 - .L_3862)
.L_3862:
        /*0004*/ 	.word	0x00000082


	//----- nvinfo : EIATTR_KPARAM_INFO
	.align		4
.L_3863:
        /*0008*/ 	.byte	0x04, 0x17
        /*000a*/ 	.short	(.L_3865 - .L_3864)
.L_3864:
        /*000c*/ 	.word	0x00000000
        /*0010*/ 	.short	0x0000
        /*0012*/ 	.short	0x0000
        /*0014*/ 	.byte	0x00, 0xf0, 0xa1, 0x04


	//----- nvinfo : EIATTR_SPARSE_MMA_MASK
	.align		4
.L_3865:
        /*0018*/ 	.byte	0x03, 0x50
        /*001a*/ 	.short	0x0000


	//----- nvinfo : EIATTR_MAXREG_COUNT
	.align		4
        /*001c*/ 	.byte	0x03, 0x1b
        /*001e*/ 	.short	0x0040


	//----- nvinfo : EIATTR_NUM_BARRIERS
	.align		4
        /*0020*/ 	.byte	0x02, 0x4c
        /*0022*/ 	.byte	0x01
	.zero		1


	//----- nvinfo : EIATTR_MERCURY_ISA_VERSION
	.align		4
        /*0024*/ 	.byte	0x03, 0x5f
        /*0026*/ 	.short	0x0101


	//----- nvinfo : EIATTR_COOP_GROUP_MASK_REGIDS
	.align		4
        /*0028*/ 	.byte	0x04, 0x29
        /*002a*/ 	.short	(.L_3867 - .L_3866)


	//   ....[0]....
.L_3866:
        /*002c*/ 	.word	0xffffffff


	//   ....[1]....
        /*0030*/ 	.word	0xffffffff


	//   ....[2]....
        /*0034*/ 	.word	0xffffffff


	//   ....[3]....
        /*0038*/ 	.word	0xffffffff


	//   ....[4]....
        /*003c*/ 	.word	0xffffffff


	//   ....[5]....
        /*0040*/ 	.word	0xffffffff


	//   ....[6]....
        /*0044*/ 	.word	0xffffffff


	//   ....[7]....
        /*0048*/ 	.word	0xffffffff


	//   ....[8]....
        /*004c*/ 	.word	0xffffffff


	//   ....[9]....
        /*0050*/ 	.word	0xffffffff


	//----- nvinfo : EIATTR_COOP_GROUP_INSTR_OFFSETS
	.align		4
.L_3867:
        /*0054*/ 	.byte	0x04, 0x28
        /*0056*/ 	.short	(.L_3869 - .L_3868)


	//   ....[0]....
.L_3868:
        /*0058*/ 	.word	0x00001550


	//   ....[1]....
        /*005c*/ 	.word	0x00001560


	//   ....[2]....
        /*0060*/ 	.word	0x00001590


	//   ....[3]....
        /*0064*/ 	.word	0x000015a0


	//   ....[4]....
        /*0068*/ 	.word	0x000015d0


	//   ....[5]....
        /*006c*/ 	.word	0x000015e0


	//   ....[6]....
        /*0070*/ 	.word	0x00001610


	//   ....[7]....
        /*0074*/ 	.word	0x00001630


	//   ....[8]....
        /*0078*/ 	.word	0x00001680


	//   ....[9]....
        /*007c*/ 	.word	0x00001690


	//----- nvinfo : EIATTR_VRC_CTA_INIT_COUNT
	.align		4
.L_3869:
        /*0080*/ 	.byte	0x02, 0x4a
	.zero		1
	.zero		1


	//----- nvinfo : EIATTR_EXIT_INSTR_OFFSETS
	.align		4
        /*0084*/ 	.byte	0x04, 0x1c
        /*0086*/ 	.short	(.L_3871 - .L_3870)


	//   ....[0]....
.L_3870:
        /*0088*/ 	.word	0x00000060


	//   ....[1]....
        /*008c*/ 	.word	0x000016f0


	//   ....[2]....
        /*0090*/ 	.word	0x00001720


	//   ....[3]....
        /*0094*/ 	.word	0x000017c0


	//----- nvinfo : EIATTR_MAX_THREADS
	.align		4
.L_3871:
        /*0098*/ 	.byte	0x04, 0x05
        /*009a*/ 	.short	(.L_3873 - .L_3872)
.L_3872:
        /*009c*/ 	.word	0x00000400
        /*00a0*/ 	.word	0x00000001
        /*00a4*/ 	.word	0x00000001


	//----- nvinfo : EIATTR_CRS_STACK_SIZE
	.align		4
.L_3873:
        /*00a8*/ 	.byte	0x04, 0x1e
        /*00aa*/ 	.short	(.L_3875 - .L_3874)
.L_3874:
        /*00ac*/ 	.word	0x00000000


	//----- nvinfo : EIATTR_CBANK_PARAM_SIZE
	.align		4
.L_3875:
        /*00b0*/ 	.byte	0x03, 0x19
        /*00b2*/ 	.short	0x0128


	//----- nvinfo : EIATTR_PARAM_CBANK
	.align		4
        /*00b4*/ 	.byte	0x04, 0x0a
        /*00b6*/ 	.short	(.L_3877 - .L_3876)
	.align		4
.L_3876:
        /*00b8*/ 	.word	index@(.nv.constant0._ZN10layer_norm22ln_bwd_finalize_kernelINS_22Kernel_traits_finalizeILj6144Ef6__halffS2_fjLb0ELj1024ELj4ENS_18Kernel_traits_baseILj6144EfS2_fS2_fjLj1024EEEEELb0ELb0EEEvNS_9BwdParamsE)
        /*00bc*/ 	.short	0x0380
        /*00be*/ 	.short	0x0128


	//----- nvinfo : EIATTR_SW_WAR
	.align		4
.L_3877:
        /*00c0*/ 	.byte	0x04, 0x36
        /*00c2*/ 	.short	(.L_3879 - .L_3878)
.L_3878:
        /*00c4*/ 	.word	0x00000008
.L_3879:


//--------------------- .nv.info._ZN10layer_norm13ln_bwd_kernelINS_13Kernel_traitsIf6__halffS2_fjLj6144ELj1ELj1ELj8ELj16ENS_18Kernel_traits_baseILj6144EfS2_fS2_fjLj256EEEEELb1ELb0ELb1ELb0EEEvNS_9BwdParamsE --------------------------
	.section	.nv.info._ZN10layer_norm13ln_bwd_kernelINS_13Kernel_traitsIf6__halffS2_fjLj6144ELj1ELj1ELj8ELj16ENS_18Kernel_traits_baseILj6144EfS2_fS2_fjLj256EEEEELb1ELb0ELb1ELb0EEEvNS_9BwdParamsE,"",@"SHT_CUDA_INFO"
	.sectionflags	@""
	.align	4


	//----- nvinfo : EIATTR_CUDA_API_VERSION
	.align		4
        /*0000*/ 	.byte	0x04, 0x37
        /*0002*/ 	.short	(.L_3881 - .L_3880)
.L_3880:
        /*0004*/ 	.word	0x00000082


	//----- nvinfo : EIATTR_KPARAM_INFO
	.align		4
.L_3881:
        /*0008*/ 	.byte	0x04, 0x17
        /*000a*/ 	.short	(.L_3883 - .L_3882)
.L_3882:
        /*000c*/ 	.word	0x00000000
        /*0010*/ 	.short	0x0000
        /*0012*/ 	.short	0x0000
        /*0014*/ 	.byte	0x00, 0xf0, 0xa1, 0x04


	//----- nvinfo : EIATTR_SPARSE_MMA_MASK
	.align		4
.L_3883:
        /*0018*/ 	.byte	0x03, 0x50
        /*001a*/ 	.short	0x0000


	//----- nvinfo : EIATTR_MAXREG_COUNT
	.align		4
        /*001c*/ 	.byte	0x03, 0x1b
        /*001e*/ 	.short	0x00ff


	//----- nvinfo : EIATTR_NUM_BARRIERS
	.align		4
        /*0020*/ 	.byte	0x02, 0x4c
        /*0022*/ 	.byte	0x01
	.zero		1


	//----- nvinfo : EIATTR_MERCURY_ISA_VERSION
	.align		4
        /*0024*/ 	.byte	0x03, 0x5f
        /*0026*/ 	.short	0x0101


	//----- nvinfo : EIATTR_COOP_GROUP_MASK_REGIDS
	.align		4
        /*0028*/ 	.byte	0x04, 0x29
        /*002a*/ 	.short	(.L_3885 - .L_3884)


	//   ....[0]....
.L_3884:
        /*002c*/ 	.word	0xffffffff


	//   ....[1]....
        /*0030*/ 	.word	0xffffffff


	//   ....[2]....
        /*0034*/ 	.word	0xffffffff


	//   ....[3]....
        /*0038*/ 	.word	0xffffffff


	//   ....[4]....
        /*003c*/ 	.word	0xffffffff


	//   ....[5]....
        /*0040*/ 	.word	0xffffffff


	//   ....[6]....
        /*0044*/ 	.word	0xffffffff


	//   ....[7]....
        /*0048*/ 	.word	0xffffffff


	//   ....[8]....
        /*004c*/ 	.word	0xffffffff


	//   ....[9]....
        /*0050*/ 	.word	0xffffffff


	//----- nvinfo : EIATTR_COOP_GROUP_INSTR_OFFSETS
	.align		4
.L_3885:
        /*0054*/ 	.byte	0x04, 0x28
        /*0056*/ 	.short	(.L_3887 - .L_3886)


	//   ....[0]....
.L_3886:
        /*0058*/ 	.word	0x00001bf0


	//   ....[1]....
        /*005c*/ 	.word	0x00001c20


	//   ....[2]....
        /*0060*/ 	.word	0x00001c50


	//   ....[3]....
        /*0064*/ 	.word	0x00001c60


	//   ....[4]....
        /*0068*/ 	.word	0x00001c90


	//   ....[5]....
        /*006c*/ 	.word	0x00001ca0


	//   ....[6]....
        /*0070*/ 	.word	0x00001cd0


	//   ....[7]....
        /*0074*/ 	.word	0x00001ce0


	//   ....[8]....
        /*0078*/ 	.word	0x00001d10


	//   ....[9]....
        /*007c*/ 	.word	0x00001d20


	//----- nvinfo : EIATTR_VRC_CTA_INIT_COUNT
	.align		4
.L_3887:
        /*0080*/ 	.byte	0x02, 0x4a
	.zero		1
	.zero		1


	//----- nvinfo : EIATTR_EXIT_INSTR_OFFSETS
	.align		4
        /*0084*/ 	.byte	0x04, 0x1c
        /*0086*/ 	.short	(.L_3889 - .L_3888)


	//   ....[0]....
.L_3888:
        /*0088*/ 	.word	0x000072e0


	//   ....[1]....
        /*008c*/ 	.word	0x00007380


	//----- nvinfo : EIATTR_MAX_THREADS
	.align		4
.L_3889:
        /*0090*/ 	.byte	0x04, 0x05
        /*0092*/ 	.short	(.L_3891 - .L_3890)
.L_3890:
        /*0094*/ 	.word	0x00000100
        /*0098*/ 	.word	0x00000001
        /*009c*/ 	.word	0x00000001


	//----- nvinfo : EIATTR_CRS_STACK_SIZE
	.align		4
.L_3891:
        /*00a0*/ 	.byte	0x04, 0x1e
        /*00a2*/ 	.short	(.L_3893 - .L_3892)
.L_3892:
        /*00a4*/ 	.word	0x00000000


	//----- nvinfo : EIATTR_CBANK_PARAM_SIZE
	.align		4
.L_3893:
        /*00a8*/ 	.byte	0x03, 0x19
        /*00aa*/ 	.short	0x0128


	//----- nvinfo : EIATTR_PARAM_CBANK
	.align		4
        /*00ac*/ 	.byte	0x04, 0x0a
        /*00ae*/ 	.short	(.L_3895 - .L_3894)
	.align		4
.L_3894:
        /*00b0*/ 	.word	index@(.nv.constant0._ZN10layer_norm13ln_bwd_kernelINS_13Kernel_traitsIf6__halffS2_fjLj6144ELj1ELj1ELj8ELj16ENS_18Kernel_traits_baseILj6144EfS2_fS2_fjLj256EEEEELb1ELb0ELb1ELb0EEEvNS_9BwdParamsE)
        /*00b4*/ 	.short	0x0380
        /*00b6*/ 	.short	0x0128


	//----- nvinfo : EIATTR_SW_WAR
	.align		4
.L_3895:
        /*00b8*/ 	.byte	0x04, 0x36
        /*00ba*/ 	.short	(.L_3897 - .L_3896)
.L_3896:
        /*00bc*/ 	.word	0x00000008
.L_3897:


//--------------------- .nv.info._ZN10layer_norm22ln_bwd_finalize_kernelINS_22Kernel_traits_finalizeILj6144Ef6__halffS2_fjLb0ELj1024ELj4ENS_18Kernel_traits_baseILj6144EfS2_fS2_fjLj1024EEEEELb0ELb1EEEvNS_9BwdParamsE --------------------------
	.section	.nv.info._ZN10layer_norm22ln_bwd_finalize_kernelINS_22Kernel_traits_finalizeILj6144Ef6__halffS2_fjLb0ELj1024ELj4ENS_18Kernel_traits_baseILj6144EfS2_fS2_fjLj1024EEEEELb0ELb1EEEvNS_9BwdParamsE,"",@"SHT_CUDA_INFO"
	.sectionflags	@""
	.align	4


	//----- nvinfo : EIATTR_CUDA_API_VERSION
	.align		4
        /*0000*/ 	.byte	0x04, 0x37
        /*0002*/ 	.short	(.L_3899 - .L_3898)
.L_3898:
        /*0004*/ 	.word	0x00000082


	//----- nvinfo : EIATTR_KPARAM_INFO
	.align		4
.L_3899:
        /*0008*/ 	.byte	0x04, 0x17
        /*000a*/ 	.short	(.L_3901 - .L_3900)
.L_3900:
        /*000c*/ 	.word	0x00000000
        /*0010*/ 	.short	0x0000
        /*0012*/ 	.short	0x0000
        /*0014*/ 	.byte	0x00, 0xf0, 0xa1, 0x04


	//----- nvinfo : EIATTR_SPARSE_MMA_MASK
	.align		4
.L_3901:
        /*0018*/ 	.byte	0x03, 0x50
        /*001a*/ 	.short	0x0000


	//----- nvinfo : EIATTR_MAXREG_COUNT
	.align		4
        /*001c*/ 	.byte	0x03, 0x1b
        /*001e*/ 	.short	0x0040


	//----- nvinfo : EIATTR_NUM_BARRIERS
	.align		4
        /*0020*/ 	.byte	0x02, 0x4c
        /*0022*/ 	.byte	0x01
	.zero		1


	//----- nvinfo : EIATTR_MERCURY_ISA_VERSION
	.align		4
        /*0024*/ 	.byte	0x03, 0x5f
        /*0026*/ 	.short	0x0101


	//----- nvinfo : EIATTR_COOP_GROUP_MASK_REGIDS
	.align		4
        /*0028*/ 	.byte	0x04, 0x29
        /*002a*/ 	.short	(.L_3903 - .L_3902)


	//   ....[0]....
.L_3902:
        /*002c*/ 	.word	0xffffffff


	//   ....[1]....
        /*0030*/ 	.word	0xffffffff


	//   ....[2]....
        /*0034*/ 	.word	0xffffffff


	//   ....[3]....
        /*0038*/ 	.word	0xffffffff


	//   ....[4]....
        /*003c*/ 	.word	0xffffffff


	//   ....[5]....
        /*0040*/ 	.word	0xffffffff


	//   ....[6]....
        /*0044*/ 	.word	0xffffffff


	//   ....[7]....
        /*0048*/ 	.word	0xffffffff


	//   ....[8]....
        /*004c*/ 	.word	0xffffffff


	//   ....[9]....
        /*0050*/ 	.word	0xffffffff


	//----- nvinfo : EIATTR_COOP_GROUP_INSTR_OFFSETS
	.align		4
.L_3903:
        /*0054*/ 	.byte	0x04, 0x28
        /*0056*/ 	.short	(.L_3905 - .L_3904)


	//   ....[0]....
.L_3904:
        /*0058*/ 	.word	0x00001560


	//   ....[1]....
        /*005c*/ 	.word	0x00001570


	//   ....[2]....
        /*0060*/ 	.word	0x000015a0


	//   ....[3]....
        /*0064*/ 	.word	0x000015b0


	//   ....[4]....
        /*0068*/ 	.word	0x000015e0


	//   ....[5]....
        /*006c*/ 	.word	0x000015f0


	//   ....[6]....
        /*0070*/ 	.word	0x00001620


	//   ....[7]....
        /*0074*/ 	.word	0x00001640


	//   ....[8]....
        /*0078*/ 	.word	0x00001670


	//   ....[9]....
        /*007c*/ 	.word	0x00001680


	//----- nvinfo : EIATTR_VRC_CTA_INIT_COUNT
	.align		4
.L_3905:
        /*0080*/ 	.byte	0x02, 0x4a
	.zero		1
	.zero		1


	//----- nvinfo : EIATTR_EXIT_INSTR_OFFSETS
	.align		4
        /*0084*/ 	.byte	0x04, 0x1c
        /*0086*/ 	.short	(.L_3907 - .L_3906)


	//   ....[0]....
.L_3906:
        /*0088*/ 	.word	0x00000060


	//   ....[1]....
        /*008c*/ 	.word	0x000016e0


	//   ....[2]....
        /*0090*/ 	.word	0x000017b0


	//----- nvinfo : EIATTR_MAX_THREADS
	.align		4
.L_3907:
        /*0094*/ 	.byte	0x04, 0x05
        /*0096*/ 	.short	(.L_3909 - .L_3908)
.L_3908:
        /*0098*/ 	.word	0x00000400
        /*009c*/ 	.word	0x00000001
        /*00a0*/ 	.word	0x00000001


	//----- nvinfo : EIATTR_CRS_STACK_SIZE
	.align		4
.L_3909:
        /*00a4*/ 	.byte	0x04, 0x1e
        /*00a6*/ 	.short	(.L_3911 - .L_3910)
.L_3910:
        /*00a8*/ 	.word	0x00000000


	//----- nvinfo : EIATTR_CBANK_PARAM_SIZE
	.align		4
.L_3911:
        /*00ac*/ 	.byte	0x03, 0x19
        /*00ae*/ 	.short	0x0128


	//----- nvinfo : EIATTR_PARAM_CBANK
	.align		4
        /*00b0*/ 	.byte	0x04, 0x0a
        /*00b2*/ 	.short	(.L_3913 - .L_3912)
	.align		4
.L_3912:
        /*00b4*/ 	.word	index@(.nv.constant0._ZN10layer_norm22ln_bwd_finalize_kernelINS_22Kernel_traits_finalizeILj6144Ef6__halffS2_fjLb0ELj1024ELj4ENS_18Kernel_traits_baseILj6144EfS2_fS2_fjLj1024EEEEELb0ELb1EEEvNS_9BwdParamsE)
        /*00b8*/ 	.short	0x0380
        /*00ba*/ 	.short	0x0128


	//----- nvinfo : EIATTR_SW_WAR
	.align		4
.L_3913:
        /*00bc*/ 	.byte	0x04, 0x36
        /*00be*/ 	.short	(.L_3915 - .L_3914)
.L_3914:
        /*00c0*/ 	.word	0x00000008
.L_3915:


//--------------------- .nv.info._ZN10layer_norm13ln_bwd_kernelINS_13Kernel_traitsIf6__halffS2_fjLj6144ELj1ELj1ELj8ELj16ENS_18Kernel_traits_baseILj6144EfS2_fS2_fjLj256EEEEELb1ELb0ELb1ELb1EEEvNS_9BwdParamsE --------------------------
	.section	.nv.info._ZN10layer_norm13ln_bwd_kernelINS_13Kernel_traitsIf6__halffS2_fjLj6144ELj1ELj1ELj8ELj16ENS_18Kernel_traits_baseILj6144EfS2_fS2_fjLj256EEEEELb1ELb0ELb1ELb1EEEvNS_9BwdParamsE,"",@"SHT_CUDA_INFO"
	.sectionflags	@""
	.align	4


	//----- nvinfo : EIATTR_CUDA_API_VERSION
	.align		4
        /*0000*/ 	.byte	0x04, 0x37
        /*0002*/ 	.short	(.L_3917 - .L_3916)
.L_3916:
        /*0004*/ 	.word	0x00000082


	//----- nvinfo : EIATTR_KPARAM_INFO
	.align		4
.L_3917:
        /*0008*/ 	.byte	0x04, 0x17
        /*000a*/ 	.short	(.L_3919 - .L_3918)
.L_3918:
        /*000c*/ 	.word	0x00000000
        /*0010*/ 	.short	0x0000
        /*0012*/ 	.short	0x0000
        /*0014*/ 	.byte	0x00, 0xf0, 0xa1, 0x04


	//----- nvinfo : EIATTR_SPARSE_MMA_MASK
	.align		4
.L_3919:
        /*0018*/ 	.byte	0x03, 0x50
        /*001a*/ 	.short	0x0000


	//----- nvinfo : EIATTR_MAXREG_COUNT
	.align		4
        /*001c*/ 	.byte	0x03, 0x1b
        /*001e*/ 	.short	0x00ff


	//----- nvinfo : EIATTR_NUM_BARRIERS
	.align		4
        /*0020*/ 	.byte	0x02, 0x4c
        /*0022*/ 	.byte	0x01
	.zero		1


	//----- nvinfo : EIATTR_MERCURY_ISA_VERSION
	.align		4
        /*0024*/ 	.byte	0x03, 0x5f
        /*0026*/ 	.short	0x0101


	//----- nvinfo : EIATTR_COOP_GROUP_MASK_REGIDS
	.align		4
        /*0028*/ 	.byte	0x04, 0x29
        /*002a*/ 	.short	(.L_3921 - .L_3920)


	//   ....[0]....
.L_3920:
        /*002c*/ 	.word	0xffffffff


	//   ....[1]....
        /*0030*/ 	.word	0xffffffff


	//   ....[2]....
        /*0034*/ 	.word	0xffffffff


	//   ....[3]....
        /*0038*/ 	.word	0xffffffff


	//   ....[4]....
        /*003c*/ 	.word	0xffffffff


	//   ....[5]....
        /*0040*/ 	.word	0xffffffff


	//   ....[6]....
        /*0044*/ 	.word	0xffffffff


	//   ....[7]....
        /*0048*/ 	.word	0xffffffff


	//   ....[8]....
        /*004c*/ 	.word	0xffffffff


	//   ....[9]....
        /*0050*/ 	.word	0xffffffff


	//----- nvinfo : EIATTR_COOP_GROUP_INSTR_OFFSETS
	.align		4
.L_3921:
        /*0054*/ 	.byte	0x04, 0x28
        /*0056*/ 	.short	(.L_3923 - .L_3922)


	//   ....[0]....
.L_3922:
        /*0058*/ 	.word	0x00001710


	//   ....[1]....
        /*005c*/ 	.word	0x00001730


	//   ....[2]....
        /*0060*/ 	.word	0x00001770


	//   ....[3]....
        /*0064*/ 	.word	0x00001780


	//   ....[4]....
        /*0068*/ 	.word	0x000017c0


	//   ....[5]....
        /*006c*/ 	.word	0x000017d0


	//   ....[6]....
        /*0070*/ 	.word	0x00001800


	//   ....[7]....
        /*0074*/ 	.word	0x00001810


	//   ....[8]....
        /*0078*/ 	.word	0x00001840


	//   ....[9]....
        /*007c*/ 	.word	0x00001850


	//----- nvinfo : EIATTR_VRC_CTA_INIT_COUNT
	.align		4
.L_3923:
        /*0080*/ 	.byte	0x02, 0x4a
	.zero		1
	.zero		1


	//----- nvinfo : EIATTR_EXIT_INSTR_OFFSETS
	.align		4
        /*0084*/ 	.byte	0x04, 0x1c
        /*0086*/ 	.short	(.L_3925 - .L_3924)


	//   ....[0]....
.L_3924:
        /*0088*/ 	.word	0x00006ce0


	//----- nvinfo : EIATTR_MAX_THREADS
	.align		4
.L_3925:
        /*008c*/ 	.byte	0x04, 0x05
        /*008e*/ 	.short	(.L_3927 - .L_3926)
.L_3926:
        /*0090*/ 	.word	0x00000100
        /*0094*/ 	.word	0x00000001
        /*0098*/ 	.word	0x00000001


	//----- nvinfo : EIATTR_CRS_STACK_SIZE
	.align		4
.L_3927:
        /*009c*/ 	.byte	0x04, 0x1e
        /*009e*/ 	.short	(.L_3929 - .L_3928)
.L_3928:
        /*00a0*/ 	.word	0x00000000


	//----- nvinfo : EIATTR_CBANK_PARAM_SIZE
	.align		4
.L_3929:
        /*00a4*/ 	.byte	0x03, 0x19
        /*00a6*/ 	.short	0x0128


	//----- nvinfo : EIATTR_PARAM_CBANK
	.align		4
        /*00a8*/ 	.byte	0x04, 0x0a
        /*00aa*/ 	.short	(.L_3931 - .L_3930)
	.align		4
.L_3930:
        /*00ac*/ 	.word	index@(.nv.constant0._ZN10layer_norm13ln_bwd_kernelINS_13Kernel_traitsIf6__halffS2_fjLj6144ELj1ELj1ELj8ELj16ENS_18Kernel_traits_baseILj6144EfS2_fS2_fjLj256EEEEELb1ELb0ELb1ELb1EEEvNS_9BwdParamsE)
        /*00b0*/ 	.short	0x0380
        /*00b2*/ 	.short	0x0128


	//----- nvinfo : EIATTR_SW_WAR
	.align		4
.L_3931:
        /*00b4*/ 	.byte	0x04, 0x36
        /*00b6*/ 	.short	(.L_3933 - .L_3932)
.L_3932:
        /*00b8*/ 	.word	0x00000008
.L_3933:


//--------------------- .nv.info._ZN10layer_norm13ln_bwd_kernelINS_13Kernel_traitsIf6__halffS2_fjLj6144ELj1ELj1ELj8ELj16ENS_18Kernel_traits_baseILj6144EfS2_fS2_fjLj256EEEEELb1ELb1ELb0ELb0EEEvNS_9BwdParamsE --------------------------
	.section	.nv.info._ZN10layer_norm13ln_bwd_kernelINS_13Kernel_traitsIf6__halffS2_fjLj6144ELj1ELj1ELj8ELj16ENS_18Kernel_traits_baseILj6144EfS2_fS2_fjLj256EEEEELb1ELb1ELb0ELb0EEEvNS_9BwdParamsE,"",@"SHT_CUDA_INFO"
	.sectionflags	@""
	.align	4


	//----- nvinfo : EIATTR_CUDA_API_VERSION
	.align		4
        /*0000*/ 	.byte	0x04, 0x37
        /*0002*/ 	.short	(.L_3935 - .L_3934)
.L_3934:
        /*0004*/ 	.word	0x00000082


	//----- nvinfo : EIATTR_KPARAM_INFO
	.align		4
.L_3935:
        /*0008*/ 	.byte	0x04, 0x17
        /*000a*/ 	.short	(.L_3937 - .L_3936)
.L_3936:
        /*000c*/ 	.word	0x00000000
        /*0010*/ 	.short	0x0000
        /*0012*/ 	.short	0x0000
        /*0014*/ 	.byte	0x00, 0xf0, 0xa1, 0x04


	//----- nvinfo : EIATTR_SPARSE_MMA_MASK
	.align		4
.L_3937:
        /*0018*/ 	.byte	0x03, 0x50
        /*001a*/ 	.short	0x0000


	//----- nvinfo : EIATTR_MAXREG_COUNT
	.align		4
        /*001c*/ 	.byte	0x03, 0x1b
        /*001e*/ 	.short	0x00ff


	//----- nvinfo : EIATTR_NUM_BARRIERS
	.align		4
        /*0020*/ 	.byte	0x02, 0x4c
        /*0022*/ 	.byte	0x01
	.zero		1


	//----- nvinfo : EIATTR_MERCURY_ISA_VERSION
	.align		4
        /*0024*/ 	.byte	0x03, 0x5f
        /*0026*/ 	.short	0x0101


	//----- nvinfo : EIATTR_COOP_GROUP_MASK_REGIDS
	.align		4
        /*0028*/ 	.byte	0x04, 0x29
        /*002a*/ 	.short	(.L_3939 - .L_3938)


	//   ....[0]....
.L_3938:
        /*002c*/ 	.word	0xffffffff


	//   ....[1]....
        /*0030*/ 	.word	0xffffffff


	//   ....[2]....
        /*0034*/ 	.word	0xffffffff


	//   ....[3]....
        /*0038*/ 	.word	0xffffffff


	//   ....[4]....
        /*003c*/ 	.word	0xffffffff


	//   ....[5]....
        /*0040*/ 	.word	0xffffffff


	//   ....[6]....
        /*0044*/ 	.word	0xffffffff


	//   ....[7]....
        /*0048*/ 	.word	0xffffffff


	//   ....[8]....
        /*004c*/ 	.word	0xffffffff


	//   ....[9]....
        /*0050*/ 	.word	0xffffffff


	//----- nvinfo : EIATTR_COOP_GROUP_INSTR_OFFSETS
	.align		4
.L_3939:
        /*0054*/ 	.byte	0x04, 0x28
        /*0056*/ 	.short	(.L_3941 - .L_3940)


	//   ....[0]....
.L_3940:
        /*0058*/ 	.word	0x000018d0


	//   ....[1]....
        /*005c*/ 	.word	0x00001900


	//   ....[2]....
        /*0060*/ 	.word	0x00001930


	//   ....[3]....
        /*0064*/ 	.word	0x00001940


	//   ....[4]....
        /*0068*/ 	.word	0x00001970


	//   ....[5]....
        /*006c*/ 	.word	0x00001980


	//   ....[6]....
        /*0070*/ 	.word	0x000019b0


	//   ....[7]....
        /*0074*/ 	.word	0x000019c0


	//   ....[8]....
        /*0078*/ 	.word	0x000019f0


	//   ....[9]....
        /*007c*/ 	.word	0x00001a00


	//----- nvinfo : EIATTR_VRC_CTA_INIT_COUNT
	.align		4
.L_3941:
        /*0080*/ 	.byte	0x02, 0x4a
	.zero		1
	.zero		1


	//----- nvinfo : EIATTR_EXIT_INSTR_OFFSETS
	.align		4
        /*0084*/ 	.byte	0x04, 0x1c
        /*0086*/ 	.short	(.L_3943 - .L_3942)


	//   ....[0]....
.L_3942:
        /*0088*/ 	.word	0x000070c0


	//   ....[1]....
        /*008c*/ 	.word	0x00007190


	//----- nvinfo : EIATTR_MAX_THREADS
	.align		4
.L_3943:
        /*0090*/ 	.byte	0x04, 0x05
        /*0092*/ 	.short	(.L_3945 - .L_3944)
.L_3944:
        /*0094*/ 	.word	0x00000100
        /*0098*/ 	.word	0x00000001
        /*009c*/ 	.word	0x00000001


	//----- nvinfo : EIATTR_CRS_STACK_SIZE
	.align		4
.L_3945:
        /*00a0*/ 	.byte	0x04, 0x1e
        /*00a2*/ 	.short	(.L_3947 - .L_3946)
.L_3946:
        /*00a4*/ 	.word	0x00000000


	//----- nvinfo : EIATTR_CBANK_PARAM_SIZE
	.align		4
.L_3947:
        /*00a8*/ 	.byte	0x03, 0x19
        /*00aa*/ 	.short	0x0128


	//----- nvinfo : EIATTR_PARAM_CBANK
	.align		4
        /*00ac*/ 	.byte	0x04, 0x0a
        /*00ae*/ 	.short	(.L_3949 - .L_3948)
	.align		4
.L_3948:
        /*00b0*/ 	.word	index@(.nv.constant0._ZN10layer_norm13ln_bwd_kernelINS_13Kernel_traitsIf6__halffS2_fjLj6144ELj1ELj1ELj8ELj16ENS_18Kernel_traits_baseILj6144EfS2_fS2_fjLj256EEEEELb1ELb1ELb0ELb0EEEvNS_9BwdParamsE)
        /*00b4*/ 	.short	0x0380
        /*00b6*/ 	.short	0x0128


	//----- nvinfo : EIATTR_SW_WAR
	.align		4
.L_3949:
        /*00b8*/ 	.byte	0x04, 0x36
        /*00ba*/ 	.short	(.L_3951 - .L_3950)
.L_3950:
        /*00bc*/ 	.word	0x00000008
.L_3951:


//--------------------- .nv.info._ZN10layer_norm13ln_bwd_kernelINS_13Kernel_traitsIf6__halffS2_fjLj6144ELj1ELj1ELj8ELj16ENS_18Kernel_traits_baseILj6144EfS2_fS2_fjLj256EEEEELb1ELb1ELb0ELb1EEEvNS_9BwdParamsE --------------------------
	.section	.nv.info._ZN10layer_norm13ln_bwd_kernelINS_13Kernel_traitsIf6__halffS2_fjLj6144ELj1ELj1ELj8ELj16ENS_18Kernel_traits_baseILj6144EfS2_fS2_fjLj256EEEEELb1ELb1ELb0ELb1EEEvNS_9BwdParamsE,"",@"SHT_CUDA_INFO"
	.sectionflags	@""
	.align	4


	//----- nvinfo : EIATTR_CUDA_API_VERSION
	.align		4
        /*0000*/ 	.byte	0x04, 0x37
        /*0002*/ 	.short	(.L_3953 - .L_3952)
.L_3952:
        /*0004*/ 	.word	0x00000082


	//----- nvinfo : EIATTR_KPARAM_INFO
	.align		4
.L_3953:
        /*0008*/ 	.byte	0x04, 0x17
        /*000a*/ 	.short	(.L_3955 - .L_3954)
.L_3954:
        /*000c*/ 	.word	0x00000000
        /*0010*/ 	.short	0x0000
        /*0012*/ 	.short	0x0000
        /*0014*/ 	.byte	0x00, 0xf0, 0xa1, 0x04


	//----- nvinfo : EIATTR_SPARSE_MMA_MASK
	.align		4
.L_3955:
        /*0018*/ 	.byte	0x03, 0x50
        /*001a*/ 	.short	0x0000


	//----- nvinfo : EIATTR_MAXREG_COUNT
	.align		4
        /*001c*/ 	.byte	0x03, 0x1b
        /*001e*/ 	.short	0x00ff


	//----- nvinfo : EIATTR_NUM_BARRIERS
	.align		4
        /*0020*/ 	.byte	0x02, 0x4c
        /*0022*/ 	.byte	0x01
	.zero		1


	//----- nvinfo : EIATTR_MERCURY_ISA_VERSION
	.align		4
        /*0024*/ 	.byte	0x03, 0x5f
        /*0026*/ 	.short	0x0101


	//----- nvinfo : EIATTR_COOP_GROUP_MASK_REGIDS
	.align		4
        /*0028*/ 	.byte	0x04, 0x29
        /*002a*/ 	.short	(.L_3957 - .L_3956)


	//   ....[0]....
.L_3956:
        /*002c*/ 	.word	0xffffffff


	//   ....[1]....
        /*0030*/ 	.word	0xffffffff


	//   ....[2]....
        /*0034*/ 	.word	0xffffffff


	//   ....[3]....
        /*0038*/ 	.word	0xffffffff


	//   ....[4]....
        /*003c*/ 	.word	0xffffffff


	//   ....[5]....
        /*0040*/ 	.word	0xffffffff


	//   ....[6]....
        /*0044*/ 	.word	0xffffffff


	//   ....[7]....
        /*0048*/ 	.word	0xffffffff


	//   ....[8]....
        /*004c*/ 	.word	0xffffffff


	//   ....[9]....
        /*0050*/ 	.word	0xffffffff


	//----- nvinfo : EIATTR_COOP_GROUP_INSTR_OFFSETS
	.align		4
.L_3957:
        /*0054*/ 	.byte	0x04, 0x28
        /*0056*/ 	.short	(.L_3959 - .L_3958)


	//   ....[0]....
.L_3958:
        /*0058*/ 	.word	0x00001220


	//   ....[1]....
        /*005c*/ 	.word	0x00001230


	//   ....[2]....
        /*0060*/ 	.word	0x00001260


	//   ....[3]....
        /*0064*/ 	.word	0x00001270


	//   ....[4]....
        /*0068*/ 	.word	0x000012a0


	//   ....[5]....
        /*006c*/ 	.word	0x000012b0


	//   ....[6]....
        /*0070*/ 	.word	0x000012f0


	//   ....[7]....
        /*0074*/ 	.word	0x00001310


	//   ....[8]....
        /*0078*/ 	.word	0x00001340


	//   ....[9]....
        /*007c*/ 	.word	0x00001350


	//----- nvinfo : EIATTR_VRC_CTA_INIT_COUNT
	.align		4
.L_3959:
        /*0080*/ 	.byte	0x02, 0x4a
	.zero		1
	.zero		1


	//----- nvinfo : EIATTR_EXIT_INSTR_OFFSETS
	.align		4
        /*0084*/ 	.byte	0x04, 0x1c
        /*0086*/ 	.short	(.L_3961 - .L_3960)


	//   ....[0]....
.L_3960:
        /*0088*/ 	.word	0x000069b0


	//----- nvinfo : EIATTR_MAX_THREADS
	.align		4
.L_3961:
        /*008c*/ 	.byte	0x04, 0x05
        /*008e*/ 	.short	(.L_3963 - .L_3962)
.L_3962:
        /*0090*/ 	.word	0x00000100
        /*0094*/ 	.word	0x00000001
        /*0098*/ 	.word	0x00000001


	//----- nvinfo : EIATTR_CBANK_PARAM_SIZE
	.align		4
.L_3963:
        /*009c*/ 	.byte	0x03, 0x19
        /*009e*/ 	.short	0x0128


	//----- nvinfo : EIATTR_PARAM_CBANK
	.align		4
        /*00a0*/ 	.byte	0x04, 0x0a
        /*00a2*/ 	.short	(.L_3965 - .L_3964)
	.align		4
.L_3964:
        /*00a4*/ 	.word	index@(.nv.constant0._ZN10layer_norm13ln_bwd_kernelINS_13Kernel_traitsIf6__halffS2_fjLj6144ELj1ELj1ELj8ELj16ENS_18Kernel_traits_baseILj6144EfS2_fS2_fjLj256EEEEELb1ELb1ELb0ELb1EEEvNS_9BwdParamsE)
        /*00a8*/ 	.short	0x0380
        /*00aa*/ 	.short	0x0128


	//----- nvinfo : EIATTR_SW_WAR
	.align		4
.L_3965:
        /*00ac*/ 	.byte	0x04, 0x36
        /*00ae*/ 	.short	(.L_3967 - .L_3966)
.L_3966:
        /*00b0*/ 	.word	0x00000008
.L_3967:


//--------------------- .nv.info._ZN10layer_norm22ln_bwd_finalize_kernelINS_22Kernel_traits_finalizeILj6144Ef6__halffS2_fjLb1ELj1024ELj4ENS_18Kernel_traits_baseILj6144EfS2_fS2_fjLj1024EEEEELb1ELb0EEEvNS_9BwdParamsE --------------------------
	.section	.nv.info._ZN10layer_norm22ln_bwd_finalize_kernelINS_22Kernel_traits_finalizeILj6144Ef6__halffS2_fjLb1ELj1024ELj4ENS_18Kernel_traits_baseILj6144EfS2_fS2_fjLj1024EEEEELb1ELb0EEEvNS_9BwdParamsE,"",@"SHT_CUDA_INFO"
	.sectionflags	@""
	.align	4


	//----- nvinfo : EIATTR_CUDA_API_VERSION
	.align		4
        /*0000*/ 	.byte	0x04, 0x37
        /*0002*/ 	.short	(.L_3969 - .L_3968)
.L_3968:
        /*0004*/ 	.word	0x00000082


	//----- nvinfo : EIATTR_KPARAM_INFO
	.align		4
.L_3969:
        /*0008*/ 	.byte	0x04, 0x17
        /*000a*/ 	.short	(.L_3971 - .L_3970)
.L_3970:
        /*000c*/ 	.word	0x00000000
        /*0010*/ 	.short	0x0000
        /*0012*/ 	.short	0x0000
        /*0014*/ 	.byte	0x00, 0xf0, 0xa1, 0x04


	//----- nvinfo : EIATTR_SPARSE_MMA_MASK
	.align		4
.L_3971:
        /*0018*/ 	.byte	0x03, 0x50
        /*001a*/ 	.short	0x0000


	//----- nvinfo : EIATTR_MAXREG_COUNT
	.align		4
        /*001c*/ 	.byte	0x03, 0x1b
        /*001e*/ 	.short	0x0040


	//----- nvinfo : EIATTR_NUM_BARRIERS
	.align		4
        /*0020*/ 	.byte	0x02, 0x4c
        /*0022*/ 	.byte	0x01
	.zero		1


	//----- nvinfo : EIATTR_MERCURY_ISA_VERSION
	.align		4
        /*0024*/ 	.byte	0x03, 0x5f
        /*0026*/ 	.short	0x0101


	//----- nvinfo : EIATTR_COOP_GROUP_MASK_REGIDS
	.align		4
        /*0028*/ 	.byte	0x04, 0x29
        /*002a*/ 	.short	(.L_3973 - .L_3972)


	//   ....[0]....
.L_3972:
        /*002c*/ 	.word	0xffffffff


	//   ....[1]....
        /*0030*/ 	.word	0xffffffff


	//   ....[2]....
        /*0034*/ 	.word	0xffffffff


	//   ....[3]....
        /*0038*/ 	.word	0xffffffff


	//   ....[4]....
        /*003c*/ 	.word	0xffffffff


	//   ....[5]....
        /*0040*/ 	.word	0xffffffff


	//   ....[6]....
        /*0044*/ 	.word	0xffffffff


	//   ....[7]....
        /*0048*/ 	.word	0xffffffff


	//   ....[8]....
        /*004c*/ 	.word	0xffffffff


	//   ....[9]....
        /*0050*/ 	.word	0xffffffff


	//   ....[10]....
        /*0054*/ 	.word	0xffffffff


	//   ....[11]....
        /*0058*/ 	.word	0xffffffff


	//   ....[12]....
        /*005c*/ 	.word	0xffffffff


	//   ....[13]....
        /*0060*/ 	.word	0xffffffff


	//   ....[14]....
        /*0064*/ 	.word	0xffffffff


	//----- nvinfo : EIATTR_COOP_GROUP_INSTR_OFFSETS
	.align		4
.L_3973:
        /*0068*/ 	.byte	0x04, 0x28
        /*006a*/ 	.short	(.L_3975 - .L_3974)


	//   ....[0]....
.L_3974:
        /*006c*/ 	.word	0x00001030


	//   ....[1]....
        /*0070*/ 	.word	0x00001040


	//   ....[2]....
        /*0074*/ 	.word	0x00001050


	//   ....[3]....
        /*0078*/ 	.word	0x00001090


	//   ....[4]....
        /*007c*/ 	.word	0x000010a0


	//   ....[5]....
        /*0080*/ 	.word	0x000010b0


	//   ....[6]....
        /*0084*/ 	.word	0x000010e0


	//   ....[7]....
        /*0088*/ 	.word	0x00001100


	//   ....[8]....
        /*008c*/ 	.word	0x00001120


	//   ....[9]....
        /*0090*/ 	.word	0x00001160


	//   ....[10]....
        /*0094*/ 	.word	0x00001180


	//   ....[11]....
        /*0098*/ 	.word	0x00001190


	//   ....[12]....
        /*009c*/ 	.word	0x000011e0


	//   ....[13]....
        /*00a0*/ 	.word	0x00001210


	//   ....[14]....
        /*00a4*/ 	.word	0x00001220


	//----- nvinfo : EIATTR_VRC_CTA_INIT_COUNT
	.align		4
.L_3975:
        /*00a8*/ 	.byte	0x02, 0x4a
	.zero		1
	.zero		1


	//----- nvinfo : EIATTR_EXIT_INSTR_OFFSETS
	.align		4
        /*00ac*/ 	.byte	0x04, 0x1c
        /*00ae*/ 	.short	(.L_3977 - .L_3976)


	//   ....[0]....
.L_3976:
        /*00b0*/ 	.word	0x00000060


	//   ....[1]....
        /*00b4*/ 	.word	0x000012a0


	//   ....[2]....
        /*00b8*/ 	.word	0x000012d0


	//   ....[3]....
        /*00bc*/ 	.word	0x000013b0


	//----- nvinfo : EIATTR_MAX_THREADS
	.align		4
.L_3977:
        /*00c0*/ 	.byte	0x04, 0x05
        /*00c2*/ 	.short	(.L_3979 - .L_3978)
.L_3978:
        /*00c4*/ 	.word	0x00000400
        /*00c8*/ 	.word	0x00000001
        /*00cc*/ 	.word	0x00000001


	//----- nvinfo : EIATTR_CRS_STACK_SIZE
	.align		4
.L_3979:
        /*00d0*/ 	.byte	0x04, 0x1e
        /*00d2*/ 	.short	(.L_3981 - .L_3980)
.L_3980:
        /*00d4*/ 	.word	0x00000000


	//----- nvinfo : EIATTR_CBANK_PARAM_SIZE
	.align		4
.L_3981:
        /*00d8*/ 	.byte	0x03, 0x19
        /*00da*/ 	.short	0x0128


	//----- nvinfo : EIATTR_PARAM_CBANK
	.align		4
        /*00dc*/ 	.byte	0x04, 0x0a
        /*00de*/ 	.short	(.L_3983 - .L_3982)
	.align		4
.L_3982:
        /*00e0*/ 	.word	index@(.nv.constant0._ZN10layer_norm22ln_bwd_finalize_kernelINS_22Kernel_traits_finalizeILj6144Ef6__halffS2_fjLb1ELj1024ELj4ENS_18Kernel_traits_baseILj6144EfS2_fS2_fjLj1024EEEEELb1ELb0EEEvNS_9BwdParamsE)
        /*00e4*/ 	.short	0x0380
        /*00e6*/ 	.short	0x0128


	//----- nvinfo : EIATTR_SW_WAR
	.align		4
.L_3983:
        /*00e8*/ 	.byte	0x04, 0x36
        /*00ea*/ 	.short	(.L_3985 - .L_3984)
.L_3984:
        /*00ec*/ 	.word	0x00000008
.L_3985:


//--------------------- .nv.info._ZN10layer_norm13ln_bwd_kernelINS_13Kernel_traitsIf6__halffS2_fjLj6144ELj1ELj1ELj8ELj16ENS_18Kernel_traits_baseILj6144EfS2_fS2_fjLj256EEEEELb1ELb1ELb1ELb0EEEvNS_9BwdParamsE --------------------------
	.section	.nv.info._ZN10layer_norm13ln_bwd_kernelINS_13Kernel_traitsIf6__halffS2_fjLj6144ELj1ELj1ELj8ELj16ENS_18Kernel_traits_baseILj6144EfS2_fS2_fjLj256EEEEELb1ELb1ELb1ELb0EEEvNS_9BwdParamsE,"",@"SHT_CUDA_INFO"
	.sectionflags	@""
	.align	4


	//----- nvinfo : EIATTR_CUDA_API_VERSION
	.align		4
        /*0000*/ 	.byte	0x04, 0x37
        /*0002*/ 	.short	(.L_3987 - .L_3986)
.L_3986:
        /*0004*/ 	.word	0x00000082


	//----- nvinfo : EIATTR_KPARAM_INFO
	.align		4
.L_3987:
        /*0008*/ 	.byte	0x04, 0x17
        /*000a*/ 	.short	(.L_3989 - .L_3988)
.L_3988:
        /*000c*/ 	.word	0x00000000
        /*0010*/ 	.short	0x0000
        /*0012*/ 	.short	0x0000
        /*0014*/ 	.byte	0x00, 0xf0, 0xa1, 0x04


	//----- nvinfo : EIATTR_SPARSE_MMA_MASK
	.align		4
.L_3989:
        /*0018*/ 	.byte	0x03, 0x50
        /*001a*/ 	.short	0x0000


	//----- nvinfo : EIATTR_MAXREG_COUNT
	.align		4
        /*001c*/ 	.byte	0x03, 0x1b
        /*001e*/ 	.short	0x00ff


	//----- nvinfo : EIATTR_NUM_BARRIERS
	.align		4
        /*0020*/ 	.byte	0x02, 0x4c
        /*0022*/ 	.byte	0x01
	.zero		1


	//----- nvinfo : EIATTR_MERCURY_ISA_VERSION
	.align		4
        /*0024*/ 	.byte	0x03, 0x5f
        /*0026*/ 	.short	0x0101


	//----- nvinfo : EIATTR_COOP_GROUP_MASK_REGIDS
	.align		4
        /*0028*/ 	.byte	0x04, 0x29
        /*002a*/ 	.short	(.L_3991 - .L_3990)


	//   ....[0]....
.L_3990:
        /*002c*/ 	.word	0xffffffff


	//   ....[1]....
        /*0030*/ 	.word	0xffffffff


	//   ....[2]....
        /*0034*/ 	.word	0xffffffff


	//   ....[3]....
        /*0038*/ 	.word	0xffffffff


	//   ....[4]....
        /*003c*/ 	.word	0xffffffff


	//   ....[5]....
        /*0040*/ 	.word	0xffffffff


	//   ....[6]....
        /*0044*/ 	.word	0xffffffff


	//   ....[7]....
        /*0048*/ 	.word	0xffffffff


	//   ....[8]....
        /*004c*/ 	.word	0xffffffff


	//   ....[9]....
        /*0050*/ 	.word	0xffffffff


	//----- nvinfo : EIATTR_COOP_GROUP_INSTR_OFFSETS
	.align		4
.L_3991:
        /*0054*/ 	.byte	0x04, 0x28
        /*0056*/ 	.short	(.L_3993 - .L_3992)


	//   ....[0]....
.L_3992:
        /*0058*/ 	.word	0x00001f20


	//   ....[1]....
        /*005c*/ 	.word	0x00001f40


	//   ....[2]....
        /*0060*/ 	.word	0x00001f70


	//   ....[3]....
        /*0064*/ 	.word	0x00001f80


	//   ....[4]....
        /*0068*/ 	.word	0x00001fc0


	//   ....[5]....
        /*006c*/ 	.word	0x00001fd0


	//   ....[6]....
        /*0070*/ 	.word	0x00002010


	//   ....[7]....
        /*0074*/ 	.word	0x00002020


	//   ....[8]....
        /*0078*/ 	.word	0x00002050


	//   ....[9]....
        /*007c*/ 	.word	0x00002060


	//----- nvinfo : EIATTR_VRC_CTA_INIT_COUNT
	.align		4
.L_3993:
        /*0080*/ 	.byte	0x02, 0x4a
	.zero		1
	.zero		1


	//----- nvinfo : EIATTR_EXIT_INSTR_OFFSETS
	.align		4
        /*0084*/ 	.byte	0x04, 0x1c
        /*0086*/ 	.short	(.L_3995 - .L_3994)


	//   ....[0]....
.L_3994:
        /*0088*/ 	.word	0x0000a560


	//   ....[1]....
        /*008c*/ 	.word	0x0000a630


	//----- nvinfo : EIATTR_MAX_THREADS
	.align		4
.L_3995:
        /*0090*/ 	.byte	0x04, 0x05
        /*0092*/ 	.short	(.L_3997 - .L_3996)
.L_3996:
        /*0094*/ 	.word	0x00000100
        /*0098*/ 	.word	0x00000001
        /*009c*/ 	.word	0x00000001


	//----- nvinfo : EIATTR_CRS_STACK_SIZE
	.align		4
.L_3997:
        /*00a0*/ 	.byte	0x04, 0x1e
        /*00a2*/ 	.short	(.L_3999 - .L_3998)
.L_3998:
        /*00a4*/ 	.word	0x00000000


	//----- nvinfo : EIATTR_CBANK_PARAM_SIZE
	.align		4
.L_3999:
        /*00a8*/ 	.byte	0x03, 0x19
        /*00aa*/ 	.short	0x0128


	//----- nvinfo : EIATTR_PARAM_CBANK
	.align		4
        /*00ac*/ 	.byte	0x04, 0x0a
        /*00ae*/ 	.short	(.L_4001 - .L_4000)
	.align		4
.L_4000:
        /*00b0*/ 	.word	index@(.nv.constant0._ZN10layer_norm13ln_bwd_kernelINS_13Kernel_traitsIf6__halffS2_fjLj6144ELj1ELj1ELj8ELj16ENS_18Kernel_traits_baseILj6144EfS2_fS2_fjLj256EEEEELb1ELb1ELb1ELb0EEEvNS_9BwdParamsE)
        /*00b4*/ 	.short	0x0380
        /*00b6*/ 	.short	0x0128


	//----- nvinfo : EIATTR_SW_WAR
	.align		4
.L_4001:
        /*00b8*/ 	.byte	0x04, 0x36
        /*00ba*/ 	.short	(.L_4003 - .L_4002)
.L_4002:
        /*00bc*/ 	.word	0x00000008
.L_4003:


//--------------------- .nv.info._ZN10layer_norm22ln_bwd_finalize_kernelINS_22Kernel_traits_finalizeILj6144Ef6__halffS2_fjLb1ELj1024ELj4ENS_18Kernel_traits_baseILj6144EfS2_fS2_fjLj1024EEEEELb1ELb1EEEvNS_9BwdParamsE --------------------------
	.section	.nv.info._ZN10layer_norm22ln_bwd_finalize_kernelINS_22Kernel_traits_finalizeILj6144Ef6__halffS2_fjLb1ELj1024ELj4ENS_18Kernel_traits_baseILj6144EfS2_fS2_fjLj1024EEEEELb1ELb1EEEvNS_9BwdParamsE,"",@"SHT_CUDA_INFO"
	.sectionflags	@""
	.align	4


	//----- nvinfo : EIATTR_CUDA_API_VERSION
	.align		4
        /*0000*/ 	.byte	0x04, 0x37
        /*0002*/ 	.short	(.L_4005 - .L_4004)
.L_4004:
        /*0004*/ 	.word	0x00000082


	//----- nvinfo : EIATTR_KPARAM_INFO
	.align		4
.L_4005:
        /*0008*/ 	.byte	0x04, 0x17
        /*000a*/ 	.short	(.L_4007 - .L_4006)
.L_4006:
        /*000c*/ 	.word	0x00000000
        /*0010*/ 	.short	0x0000
        /*0012*/ 	.short	0x0000
        /*0014*/ 	.byte	0x00, 0xf0, 0xa1, 0x04


	//----- nvinfo : EIATTR_SPARSE_MMA_MASK
	.align		4
.L_4007:
        /*0018*/ 	.byte	0x03, 0x50
        /*001a*/ 	.short	0x0000


	//----- nvinfo : EIATTR_MAXREG_COUNT
	.align		4
        /*001c*/ 	.byte	0x03, 0x1b
        /*001e*/ 	.short	0x0040


	//----- nvinfo : EIATTR_NUM_BARRIERS
	.align		4
        /*0020*/ 	.byte	0x02, 0x4c
        /*0022*/ 	.byte	0x01
	.zero		1


	//----- nvinfo : EIATTR_MERCURY_ISA_VERSION
	.align		4
        /*0024*/ 	.byte	0x03, 0x5f
        /*0026*/ 	.short	0x0101


	//----- nvinfo : EIATTR_COOP_GROUP_MASK_REGIDS
	.align		4
        /*0028*/ 	.byte	0x04, 0x29
        /*002a*/ 	.short	(.L_4009 - .L_4008)


	//   ....[0]....
.L_4008:
        /*002c*/ 	.word	0xffffffff


	//   ....[1]....
        /*0030*/ 	.word	0xffffffff


	//   ....[2]....
        /*0034*/ 	.word	0xffffffff


	//   ....[3]....
        /*0038*/ 	.word	0xffffffff


	//   ....[4]....
        /*003c*/ 	.word	0xffffffff


	//   ....[5]....
        /*0040*/ 	.word	0xffffffff


	//   ....[6]....
        /*0044*/ 	.word	0xffffffff


	//   ....[7]....
        /*0048*/ 	.word	0xffffffff


	//   ....[8]....
        /*004c*/ 	.word	0xffffffff


	//   ....[9]....
        /*0050*/ 	.word	0xffffffff


	//   ....[10]....
        /*0054*/ 	.word	0xffffffff


	//   ....[11]....
        /*0058*/ 	.word	0xffffffff


	//   ....[12]....
        /*005c*/ 	.word	0xffffffff


	//   ....[13]....
        /*0060*/ 	.word	0xffffffff


	//   ....[14]....
        /*0064*/ 	.word	0xffffffff


	//----- nvinfo : EIATTR_COOP_GROUP_INSTR_OFFSETS
	.align		4
.L_4009:
        /*0068*/ 	.byte	0x04, 0x28
        /*006a*/ 	.short	(.L_4011 - .L_4010)


	//   ....[0]....
.L_4010:
        /*006c*/ 	.word	0x00001070


	//   ....[1]....
        /*0070*/ 	.word	0x00001080


	//   ....[2]....
        /*0074*/ 	.word	0x00001090


	//   ....[3]....
        /*0078*/ 	.word	0x000010c0


	//   ....[4]....
        /*007c*/ 	.word	0x000010e0


	//   ....[5]....
        /*0080*/ 	.word	0x000010f0


	//   ....[6]....
        /*0084*/ 	.word	0x00001120


	//   ....[7]....
        /*0088*/ 	.word	0x00001140


	//   ....[8]....
        /*008c*/ 	.word	0x00001150


	//   ....[9]....
        /*0090*/ 	.word	0x00001180


	//   ....[10]....
        /*0094*/ 	.word	0x000011a0


	//   ....[11]....
        /*0098*/ 	.word	0x000011b0


	//   ....[12]....
        /*009c*/ 	.word	0x000011e0


	//   ....[13]....
        /*00a0*/ 	.word	0x00001200


	//   ....[14]....
        /*00a4*/ 	.word	0x00001210


	//----- nvinfo : EIATTR_VRC_CTA_INIT_COUNT
	.align		4
.L_4011:
        /*00a8*/ 	.byte	0x02, 0x4a
	.zero		1
	.zero		1


	//----- nvinfo : EIATTR_EXIT_INSTR_OFFSETS
	.align		4
        /*00ac*/ 	.byte	0x04, 0x1c
        /*00ae*/ 	.short	(.L_4013 - .L_4012)


	//   ....[0]....
.L_4012:
        /*00b0*/ 	.word	0x00000060


	//   ....[1]....
        /*00b4*/ 	.word	0x00001290


	//   ....[2]....
        /*00b8*/ 	.word	0x000013a0


	//----- nvinfo : EIATTR_MAX_THREADS
	.align		4
.L_4013:
        /*00bc*/ 	.byte	0x04, 0x05
        /*00be*/ 	.short	(.L_4015 - .L_4014)
.L_4014:
        /*00c0*/ 	.word	0x00000400
        /*00c4*/ 	.word	0x00000001
        /*00c8*/ 	.word	0x00000001


	//----- nvinfo : EIATTR_CRS_STACK_SIZE
	.align		4
.L_4015:
        /*00cc*/ 	.byte	0x04, 0x1e
        /*00ce*/ 	.short	(.L_4017 - .L_4016)
.L_4016:
        /*00d0*/ 	.word	0x00000000


	//----- nvinfo : EIATTR_CBANK_PARAM_SIZE
	.align		4
.L_4017:
        /*00d4*/ 	.byte	0x03, 0x19
        /*00d6*/ 	.short	0x0128


	//----- nvinfo : EIATTR_PARAM_CBANK
	.align		4
        /*00d8*/ 	.byte	0x04, 0x0a
        /*00da*/ 	.short	(.L_4019 - .L_4018)
	.align		4
.L_4018:
        /*00dc*/ 	.word	index@(.nv.constant0._ZN10layer_norm22ln_bwd_finalize_kernelINS_22Kernel_traits_finalizeILj6144Ef6__halffS2_fjLb1ELj1024ELj4ENS_18Kernel_traits_baseILj6144EfS2_fS2_fjLj1024EEEEELb1ELb1EEEvNS_9BwdParamsE)
        /*00e0*/ 	.short	0x0380
        /*00e2*/ 	.short	0x0128


	//----- nvinfo : EIATTR_SW_WAR
	.align		4
.L_4019:
        /*00e4*/ 	.byte	0x04, 0x36
        /*00e6*/ 	.short	(.L_4021 - .L_4020)
.L_4020:
        /*00e8*/ 	.word	0x00000008
.L_4021:


//--------------------- .nv.info._ZN10layer_norm13ln_bwd_kernelINS_13Kernel_traitsIf6__halffS2_fjLj6144ELj1ELj1ELj8ELj16ENS_18Kernel_traits_baseILj6144EfS2_fS2_fjLj256EEEEELb1ELb1ELb1ELb1EEEvNS_9BwdParamsE --------------------------
	.section	.nv.info._ZN10layer_norm13ln_bwd_kernelINS_13Kernel_traitsIf6__halffS2_fjLj6144ELj1ELj1ELj8ELj16ENS_18Kernel_traits_baseILj6144EfS2_fS2_fjLj256EEEEELb1ELb1ELb1ELb1EEEvNS_9BwdParamsE,"",@"SHT_CUDA_INFO"
	.sectionflags	@""
	.align	4


	//----- nvinfo : EIATTR_CUDA_API_VERSION
	.align		4
        /*0000*/ 	.byte	0x04, 0x37
        /*0002*/ 	.short	(.L_4023 - .L_4022)
.L_4022:
        /*0004*/ 	.word	0x00000082


	//----- nvinfo : EIATTR_KPARAM_INFO
	.align		4
.L_4023:
        /*0008*/ 	.byte	0x04, 0x17
        /*000a*/ 	.short	(.L_4025 - .L_4024)
.L_4024:
        /*000c*/ 	.word	0x00000000
        /*0010*/ 	.short	0x0000
        /*0012*/ 	.short	0x0000
        /*0014*/ 	.byte	0x00, 0xf0, 0xa1, 0x04


	//----- nvinfo : EIATTR_SPARSE_MMA_MASK
	.align		4
.L_4025:
        /*0018*/ 	.byte	0x03, 0x50
        /*001a*/ 	.short	0x0000


	//----- nvinfo : EIATTR_MAXREG_COUNT
	.align		4
        /*001c*/ 	.byte	0x03, 0x1b
        /*001e*/ 	.short	0x00ff


	//----- nvinfo : EIATTR_NUM_BARRIERS
	.align		4
        /*0020*/ 	.byte	0x02, 0x4c
        /*0022*/ 	.byte	0x01
	.zero		1


	//----- nvinfo : EIATTR_MERCURY_ISA_VERSION
	.align		4
        /*0024*/ 	.byte	0x03, 0x5f
        /*0026*/ 	.short	0x0101


	//----- nvinfo : EIATTR_COOP_GROUP_MASK_REGIDS
	.align		4
        /*0028*/ 	.byte	0x04, 0x29
        /*002a*/ 	.short	(.L_4027 - .L_4026)


	//   ....[0]....
.L_4026:
        /*002c*/ 	.word	0xffffffff


	//   ....[1]....
        /*0030*/ 	.word	0xffffffff


	//   ....[2]....
        /*0034*/ 	.word	0xffffffff


	//   ....[3]....
        /*0038*/ 	.word	0xffffffff


	//   ....[4]....
        /*003c*/ 	.word	0xffffffff


	//   ....[5]....
        /*0040*/ 	.word	0xffffffff


	//   ....[6]....
        /*0044*/ 	.word	0xffffffff


	//   ....[7]....
        /*0048*/ 	.word	0xffffffff


	//   ....[8]....
        /*004c*/ 	.word	0xffffffff


	//   ....[9]....
        /*0050*/ 	.word	0xffffffff


	//----- nvinfo : EIATTR_COOP_GROUP_INSTR_OFFSETS
	.align		4
.L_4027:
        /*0054*/ 	.byte	0x04, 0x28
        /*0056*/ 	.short	(.L_4029 - .L_4028)


	//   ....[0]....
.L_4028:
        /*0058*/ 	.word	0x00001830


	//   ....[1]....
        /*005c*/ 	.word	0x00001870


	//   ....[2]....
        /*0060*/ 	.word	0x000018d0


	//   ....[3]....
        /*0064*/ 	.word	0x000018e0


	//   ....[4]....
        /*0068*/ 	.word	0x00001920


	//   ....[5]....
        /*006c*/ 	.word	0x00001930


	//   ....[6]....
        /*0070*/ 	.word	0x00001960


	//   ....[7]....
        /*0074*/ 	.word	0x00001980


	//   ....[8]....
        /*0078*/ 	.word	0x000019e0


	//   ....[9]....
        /*007c*/ 	.word	0x000019f0


	//----- nvinfo : EIATTR_VRC_CTA_INIT_COUNT
	.align		4
.L_4029:
        /*0080*/ 	.byte	0x02, 0x4a
	.zero		1
	.zero		1


	//----- nvinfo : EIATTR_EXIT_INSTR_OFFSETS
	.align		4
        /*0084*/ 	.byte	0x04, 0x1c
        /*0086*/ 	.short	(.L_4031 - .L_4030)


	//   ....[0]....
.L_4030:
        /*0088*/ 	.word	0x00008600


	//----- nvinfo : EIATTR_MAX_THREADS
	.align		4
.L_4031:
        /*008c*/ 	.byte	0x04, 0x05
        /*008e*/ 	.short	(.L_4033 - .L_4032)
.L_4032:
        /*0090*/ 	.word	0x00000100
        /*0094*/ 	.word	0x00000001
        /*0098*/ 	.word	0x00000001


	//----- nvinfo : EIATTR_CRS_STACK_SIZE
	.align		4
.L_4033:
        /*009c*/ 	.byte	0x04, 0x1e
        /*009e*/ 	.short	(.L_4035 - .L_4034)
.L_4034:
        /*00a0*/ 	.word	0x00000000


	//----- nvinfo : EIATTR_CBANK_PARAM_SIZE
	.align		4
.L_4035:
        /*00a4*/ 	.byte	0x03, 0x19
        /*00a6*/ 	.short	0x0128


	//----- nvinfo : EIATTR_PARAM_CBANK
	.align		4
        /*00a8*/ 	.byte	0x04, 0x0a
        /*00aa*/ 	.short	(.L_4037 - .L_4036)
	.align		4
.L_4036:
        /*00ac*/ 	.word	index@(.nv.constant0._ZN10layer_norm13ln_bwd_kernelINS_13Kernel_traitsIf6__halffS2_fjLj6144ELj1ELj1ELj8ELj16ENS_18Kernel_traits_baseILj6144EfS2_fS2_fjLj256EEEEELb1ELb1ELb1ELb1EEEvNS_9BwdParamsE)
        /*00b0*/ 	.short	0x0380
        /*00b2*/ 	.short	0x0128


	//----- nvinfo : EIATTR_SW_WAR
	.align		4
.L_4037:
        /*00b4*/ 	.byte	0x04, 0x36
        /*00b6*/ 	.short	(.L_4039 - .L_4038)
.L_4038:
        /*00b8*/ 	.word	0x00000008
.L_4039:


//--------------------- .nv.info._ZN10layer_norm13ln_bwd_kernelINS_13Kernel_traitsI6__halfffffjLj6144ELj1ELj1ELj8ELj16ENS_18Kernel_traits_baseILj6144ES2_ffffjLj256EEEEELb0ELb0ELb0ELb0EEEvNS_9BwdParamsE --------------------------
	.section	.nv.info._ZN10layer_norm13ln_bwd_kernelINS_13Kernel_traitsI6__halfffffjLj6144ELj1ELj1ELj8ELj16ENS_18Kernel_traits_baseILj6144ES2_ffffjLj256EEEEELb0ELb0ELb0ELb0EEEvNS_9BwdParamsE,"",@"SHT_CUDA_INFO"
	.sectionflags	@""
	.align	4


	//----- nvinfo : EIATTR_CUDA_API_VERSION
	.align		4
        /*0000*/ 	.byte	0x04, 0x37
        /*0002*/ 	.short	(.L_4041 - .L_4040)
.L_4040:
        /*0004*/ 	.word	0x00000082


	//----- nvinfo : EIATTR_KPARAM_INFO
	.align		4
.L_4041:
        /*0008*/ 	.byte	0x04, 0x17
        /*000a*/ 	.short	(.L_4043 - .L_4042)
.L_4042:
        /*000c*/ 	.word	0x00000000
        /*0010*/ 	.short	0x0000
        /*0012*/ 	.short	0x0000
        /*0014*/ 	.byte	0x00, 0xf0, 0xa1, 0x04


	//----- nvinfo : EIATTR_SPARSE_MMA_MASK
	.align		4
.L_4043:
        /*0018*/ 	.byte	0x03, 0x50
        /*001a*/ 	.short	0x0000


	//----- nvinfo : EIATTR_MAXREG_COUNT
	.align		4
        /*001c*/ 	.byte	0x03, 0x1b
        /*001e*/ 	.short	0x00ff


	//----- nvinfo : EIATTR_NUM_BARRIERS
	.align		4
        /*0020*/ 	.byte	0x02, 0x4c
        /*0022*/ 	.byte	0x01
	.zero		1


	//----- nvinfo : EIATTR_MERCURY_ISA_VERSION
	.align		4
        /*0024*/ 	.byte	0x03, 0x5f
        /*0026*/ 	.short	0x0101


	//----- nvinfo : EIATTR_COOP_GROUP_MASK_REGIDS
	.align		4
        /*0028*/ 	.byte	0x04, 0x29
        /*002a*/ 	.short	(.L_4045 - .L_4044)


	//   ....[0]....
.L_4044:
        /*002c*/ 	.word	0xffffffff


	//   ....[1]....
        /*0030*/ 	.word	0xffffffff


	//   ....[2]....
        /*0034*/ 	.word	0xffffffff


	//   ....[3]....
        /*0038*/ 	.word	0xffffffff


	//   ....[4]....
        /*003c*/ 	.word	0xffffffff


	//   ....[5]....
        /*0040*/ 	.word	0xffffffff


	//   ....[6]....
        /*0044*/ 	.word	0xffffffff


	//   ....[7]....
        /*0048*/ 	.word	0xffffffff


	//   ....[8]....
        /*004c*/ 	.word	0xffffffff


	//   ....[9]....
        /*0050*/ 	.word	0xffffffff


	//----- nvinfo : EIATTR_COOP_GROUP_INSTR_OFFSETS
	.align		4
.L_4045:
        /*0054*/ 	.byte	0x04, 0x28
        /*0056*/ 	.short	(.L_4047 - .L_4046)


	//   ....[0]....
.L_4046:
        /*0058*/ 	.word	0x00001c00


	//   ....[1]....
        /*005c*/ 	.word	0x00001c30


	//   ....[2]....
        /*0060*/ 	.word	0x00001c60


	//   ....[3]....
        /*0064*/ 	.word	0x00001c70


	//   ....[4]....
        /*0068*/ 	.word	0x00001ca0


	//   ....[5]....
        /*006c*/ 	.word	0x00001cb0


	//   ....[6]....
        /*0070*/ 	.word	0x00001ce0


	//   ....[7]....
        /*0074*/ 	.word	0x00001cf0


	//   ....[8]....
        /*0078*/ 	.word	0x00001d20


	//   ....[9]....
        /*007c*/ 	.word	0x00001d30


	//----- nvinfo : EIATTR_VRC_CTA_INIT_COUNT
	.align		4
.L_4047:
        /*0080*/ 	.byte	0x02, 0x4a
	.zero		1
	.zero		1


	//----- nvinfo : EIATTR_EXIT_INSTR_OFFSETS
	.align		4
        /*0084*/ 	.byte	0x04, 0x1c
        /*0086*/ 	.short	(.L_4049 - .L_4048)


	//   ....[0]....
.L_4048:
        /*0088*/ 	.word	0x000046c0


	//   ....[1]....
        /*008c*/ 	.word	0x00004740


	//----- nvinfo : EIATTR_MAX_THREADS
	.align		4
.L_4049:
        /*0090*/ 	.byte	0x04, 0x05
        /*0092*/ 	.short	(.L_4051 - .L_4050)
.L_4050:
        /*0094*/ 	.word	0x00000100
        /*0098*/ 	.word	0x00000001
        /*009c*/ 	.word	0x00000001


	//----- nvinfo : EIATTR_CRS_STACK_SIZE
	.align		4
.L_4051:
        /*00a0*/ 	.byte	0x04, 0x1e
        /*00a2*/ 	.short	(.L_4053 - .L_4052)
.L_4052:
        /*00a4*/ 	.word	0x00000000


	//----- nvinfo : EIATTR_CBANK_PARAM_SIZE
	.align		4
.L_4053:
        /*00a8*/ 	.byte	0x03, 0x19
        /*00aa*/ 	.short	0x0128


	//----- nvinfo : EIATTR_PARAM_CBANK
	.align		4
        /*00ac*/ 	.byte	0x04, 0x0a
        /*00ae*/ 	.short	(.L_4055 - .L_4054)
	.align		4
.L_4054:
        /*00b0*/ 	.word	index@(.nv.constant0._ZN10layer_norm13ln_bwd_kernelINS_13Kernel_traitsI6__halfffffjLj6144ELj1ELj1ELj8ELj16ENS_18Kernel_traits_baseILj6144ES2_ffffjLj256EEEEELb0ELb0ELb0ELb0EEEvNS_9BwdParamsE)
        /*00b4*/ 	.short	0x0380
        /*00b6*/ 	.short	0x0128


	//----- nvinfo : EIATTR_SW_WAR
	.align		4
.L_4055:
        /*00b8*/ 	.byte	0x04, 0x36
        /*00ba*/ 	.short	(.L_4057 - .L_4056)
.L_4056:
        /*00bc*/ 	.word	0x00000008
.L_4057:


//--------------------- .nv.info._ZN10layer_norm13ln_bwd_kernelINS_13Kernel_traitsI6__halfffffjLj6144ELj1ELj1ELj8ELj16ENS_18Kernel_traits_baseILj6144ES2_ffffjLj256EEEEELb0ELb0ELb0ELb1EEEvNS_9BwdParamsE --------------------------
	.section	.nv.info._ZN10layer_norm13ln_bwd_kernelINS_13Kernel_traitsI6__halfffffjLj6144ELj1ELj1ELj8ELj16ENS_18Kernel_traits_baseILj6144ES2_ffffjLj256EEEEELb0ELb0ELb0ELb1EEEvNS_9BwdParamsE,"",@"SHT_CUDA_INFO"
	.sectionflags	@""
	.align	4


	//----- nvinfo : EIATTR_CUDA_API_VERSION
	.align		4
        /*0000*/ 	.byte	0x04, 0x37
        /*0002*/ 	.short	(.L_4059 - .L_4058)
.L_4058:
        /*0004*/ 	.word	0x00000082


	//----- nvinfo : EIATTR_KPARAM_INFO
	.align		4
.L_4059:
        /*0008*/ 	.byte	0x04, 0x17
        /*000a*/ 	.short	(.L_4061 - .L_4060)
.L_4060:
        /*000c*/ 	.word	0x00000000
        /*0010*/ 	.short	0x0000
        /*0012*/ 	.short	0x0000
        /*0014*/ 	.byte	0x00, 0xf0, 0xa1, 0x04


	//----- nvinfo : EIATTR_SPARSE_MMA_MASK
	.align		4
.L_4061:
        /*0018*/ 	.byte	0x03, 0x50
        /*001a*/ 	.short	0x0000


	//----- nvinfo : EIATTR_MAXREG_COUNT
	.align		4
        /*001c*/ 	.byte	0x03, 0x1b
        /*001e*/ 	.short	0x00ff


	//----- nvinfo : EIATTR_NUM_BARRIERS
	.align		4
        /*0020*/ 	.byte	0x02, 0x4c
        /*0022*/ 	.byte	0x01
	.zero		1


	//----- nvinfo : EIATTR_MERCURY_ISA_VERSION
	.align		4
        /*0024*/ 	.byte	0x03, 0x5f
        /*0026*/ 	.short	0x0101


	//----- nvinfo : EIATTR_COOP_GROUP_MASK_REGIDS
	.align		4
        /*0028*/ 	.byte	0x04, 0x29
        /*002a*/ 	.short	(.L_4063 - .L_4062)


	//   ....[0]....
.L_4062:
        /*002c*/ 	.word	0xffffffff


	//   ....[1]....
        /*0030*/ 	.word	0xffffffff


	//   ....[2]....
        /*0034*/ 	.word	0xffffffff


	//   ....[3]....
        /*0038*/ 	.word	0xffffffff


	//   ....[4]....
        /*003c*/ 	.word	0xffffffff


	//   ....[5]....
        /*0040*/ 	.word	0xffffffff


	//   ....[6]....
        /*0044*/ 	.word	0xffffffff


	//   ....[7]....
        /*0048*/ 	.word	0xffffffff


	//   ....[8]....
        /*004c*/ 	.word	0xffffffff


	//   ....[9]....
        /*0050*/ 	.word	0xffffffff


	//----- nvinfo : EIATTR_COOP_GROUP_INSTR_OFFSETS
	.align		4
.L_4063:
        /*0054*/ 	.byte	0x04, 0x28
        /*0056*/ 	.short	(.L_4065 - .L_4064)


	//   ....[0]....
.L_4064:
        /*0058*/ 	.word	0x00001460


	//   ....[1]....
        /*005c*/ 	.word	0x00001540


	//   ....[2]....
        /*0060*/ 	.word	0x00001550


	//   ....[3]....
        /*0064*/ 	.word	0x00001580


	//   ....[4]....
        /*0068*/ 	.word	0x000015a0


	//   ....[5]....
        /*006c*/ 	.word	0x000015d0


	//   ....[6]....
        /*0070*/ 	.word	0x000015f0


	//   ....[7]....
        /*0074*/ 	.word	0x00001620


	//   ....[8]....
        /*0078*/ 	.word	0x00001640


	//   ....[9]....
        /*007c*/ 	.word	0x00001660


	//----- nvinfo : EIATTR_VRC_CTA_INIT_COUNT
	.align		4
.L_4065:
        /*0080*/ 	.byte	0x02, 0x4a
	.zero		1
	.zero		1


	//----- nvinfo : EIATTR_EXIT_INSTR_OFFSETS
	.align		4
        /*0084*/ 	.byte	0x04, 0x1c
        /*0086*/ 	.short	(.L_4067 - .L_4066)


	//   ....[0]....
.L_4066:
        /*0088*/ 	.word	0x00003c30


	//----- nvinfo : EIATTR_MAX_THREADS
	.align		4
.L_4067:
        /*008c*/ 	.byte	0x04, 0x05
        /*008e*/ 	.short	(.L_4069 - .L_4068)
.L_4068:
        /*0090*/ 	.word	0x00000100
        /*0094*/ 	.word	0x00000001
        /*0098*/ 	.word	0x00000001


	//----- nvinfo : EIATTR_CRS_STACK_SIZE
	.align		4
.L_4069:
        /*009c*/ 	.byte	0x04, 0x1e
        /*009e*/ 	.short	(.L_4071 - .L_4070)
.L_4070:
        /*00a0*/ 	.word	0x00000000


	//----- nvinfo : EIATTR_CBANK_PARAM_SIZE
	.align		4
.L_4071:
        /*00a4*/ 	.byte	0x03, 0x19
        /*00a6*/ 	.short	0x0128


	//----- nvinfo : EIATTR_PARAM_CBANK
	.align		4
        /*00a8*/ 	.byte	0x04, 0x0a
        /*00aa*/ 	.short	(.L_4073 - .L_4072)
	.align		4
.L_4072:
        /*00ac*/ 	.word	index@(.nv.constant0._ZN10layer_norm13ln_bwd_kernelINS_13Kernel_traitsI6__halfffffjLj6144ELj1ELj1ELj8ELj16ENS_18Kernel_traits_baseILj6144ES2_ffffjLj256EEEEELb0ELb0ELb0ELb1EEEvNS_9BwdParamsE)
        /*00b0*/ 	.short	0x0380
        /*00b2*/ 	.short	0x0128


	//----- nvinfo : EIATTR_SW_WAR
	.align		4
.L_4073:
        /*00b4*/ 	.byte	0x04, 0x36
        /*00b6*/ 	.short	(.L_4075 - .L_4074)
.L_4074:
        /*00b8*/ 	.word	0x00000008
.L_4075:


//--------------------- .nv.info._ZN10layer_norm13ln_bwd_kernelINS_13Kernel_traitsI6__halfffffjLj6144ELj1ELj1ELj8ELj16ENS_18Kernel_traits_baseILj6144ES2_ffffjLj256EEEEELb0ELb0ELb1ELb0EEEvNS_9BwdParamsE --------------------------
	.section	.nv.info._ZN10layer_norm13ln_bwd_kernelINS_13Kernel_traitsI6__halfffffjLj6144ELj1ELj1ELj8ELj16ENS_18Kernel_traits_baseILj6144ES2_ffffjLj256EEEEELb0ELb0ELb1ELb0EEEvNS_9BwdParamsE,"",@"SHT_CUDA_INFO"
	.sectionflags	@""
	.align	4


	//----- nvinfo : EIATTR_CUDA_API_VERSION
	.align		4
        /*0000*/ 	.byte	0x04, 0x37
        /*0002*/ 	.short	(.L_4077 - .L_4076)
.L_4076:
        /*0004*/ 	.word	0x00000082


	//----- nvinfo : EIATTR_KPARAM_INFO
	.align		4
.L_4077:
        /*0008*/ 	.byte	0x04, 0x17
        /*000a*/ 	.short	(.L_4079 - .L_4078)
.L_4078:
        /*000c*/ 	.word	0x00000000
        /*0010*/ 	.short	0x0000
        /*0012*/ 	.short	0x0000
        /*0014*/ 	.byte	0x00, 0xf0, 0xa1, 0x04


	//----- nvinfo : EIATTR_SPARSE_MMA_MASK
	.align		4
.L_4079:
        /*0018*/ 	.byte	0x03, 0x50
        /*001a*/ 	.short	0x0000


	//----- nvinfo : EIATTR_MAXREG_COUNT
	.align		4
        /*001c*/ 	.byte	0x03, 0x1b
        /*001e*/ 	.short	0x00ff


	//----- nvinfo : EIATTR_NUM_BARRIERS
	.align		4
        /*0020*/ 	.byte	0x02, 0x4c
        /*0022*/ 	.byte	0x01
	.zero		1


	//----- nvinfo : EIATTR_MERCURY_ISA_VERSION
	.align		4
        /*0024*/ 	.byte	0x03, 0x5f
        /*0026*/ 	.short	0x0101


	//----- nvinfo : EIATTR_COOP_GROUP_MASK_REGIDS
	.align		4
        /*0028*/ 	.byte	0x04, 0x29
        /*002a*/ 	.short	(.L_4081 - .L_4080)


	//   ....[0]....
.L_4080:
        /*002c*/ 	.word	0xffffffff


	//   ....[1]....
        /*0030*/ 	.word	0xffffffff


	//   ....[2]....
        /*0034*/ 	.word	0xffffffff


	//   ....[3]....
        /*0038*/ 	.word	0xffffffff


	//   ....[4]....
        /*003c*/ 	.word	0xffffffff


	//   ....[5]....
        /*0040*/ 	.word	0xffffffff


	//   ....[6]....
        /*0044*/ 	.word	0xffffffff


	//   ....[7]....
        /*0048*/ 	.word	0xffffffff


	//   ....[8]....
        /*004c*/ 	.word	0xffffffff


	//   ....[9]....
        /*0050*/ 	.word	0xffffffff


	//----- nvinfo : EIATTR_COOP_GROUP_INSTR_OFFSETS
	.align		4
.L_4081:
        /*0054*/ 	.byte	0x04, 0x28
        /*0056*/ 	.short	(.L_4083 - .L_4082)


	//   ....[0]....
.L_4082:
        /*0058*/ 	.word	0x00001f30


	//   ....[1]....
        /*005c*/ 	.word	0x00001f60


	//   ....[2]....
        /*0060*/ 	.word	0x00001f90


	//   ....[3]....
        /*0064*/ 	.word	0x00001fa0


	//   ....[4]....
        /*0068*/ 	.word	0x00001fd0


	//   ....[5]....
        /*006c*/ 	.word	0x00001fe0


	//   ....[6]....
        /*0070*/ 	.word	0x00002010


	//   ....[7]....
        /*0074*/ 	.word	0x00002020


	//   ....[8]....
        /*0078*/ 	.word	0x00002050


	//   ....[9]....
        /*007c*/ 	.word	0x00002060


	//----- nvinfo : EIATTR_VRC_CTA_INIT_COUNT
	.align		4
.L_4083:
        /*0080*/ 	.byte	0x02, 0x4a
	.zero		1
	.zero		1


	//----- nvinfo : EIATTR_EXIT_INSTR_OFFSETS
	.align		4
        /*0084*/ 	.byte	0x04, 0x1c
        /*0086*/ 	.short	(.L_4085 - .L_4084)


	//   ....[0]....
.L_4084:
        /*0088*/ 	.word	0x00005800


	//   ....[1]....
        /*008c*/ 	.word	0x00005880


	//----- nvinfo : EIATTR_MAX_THREADS
	.align		4
.L_4085:
        /*0090*/ 	.byte	0x04, 0x05
        /*0092*/ 	.short	(.L_4087 - .L_4086)
.L_4086:
        /*0094*/ 	.word	0x00000100
        /*0098*/ 	.word	0x00000001
        /*009c*/ 	.word	0x00000001


	//----- nvinfo : EIATTR_CRS_STACK_SIZE
	.align		4
.L_4087:
        /*00a0*/ 	.byte	0x04, 0x1e
        /*00a2*/ 	.short	(.L_4089 - .L_4088)
.L_4088:
        /*00a4*/ 	.word	0x00000000


	//----- nvinfo : EIATTR_CBANK_PARAM_SIZE
	.align		4
.L_4089:
        /*00a8*/ 	.byte	0x03, 0x19
        /*00aa*/ 	.short	0x0128


	//----- nvinfo : EIATTR_PARAM_CBANK
	.align		4
        /*00ac*/ 	.byte	0x04, 0x0a
        /*00ae*/ 	.short	(.L_4091 - .L_4090)
	.align		4
.L_4090:
        /*00b0*/ 	.word	index@(.nv.constant0._ZN10layer_norm13ln_bwd_kernelINS_13Kernel_traitsI6__halfffffjLj6144ELj1ELj1ELj8ELj16ENS_18Kernel_traits_baseILj6144ES2_ffffjLj256EEEEELb0ELb0ELb1ELb0EEEvNS_9BwdParamsE)
        /*00b4*/ 	.short	0x0380
        /*00b6*/ 	.short	0x0128


	//----- nvinfo : EIATTR_SW_WAR
	.align		4
.L_4091:
        /*00b8*/ 	.byte	0x04, 0x36
        /*00ba*/ 	.short	(.L_4093 - .L_4092)
.L_4092:
        /*00bc*/ 	.word	0x00000008
.L_4093:


//--------------------- .nv.info._ZN10layer_norm13ln_bwd_kernelINS_13Kernel_traitsI6__halfffffjLj6144ELj1ELj1ELj8ELj16ENS_18Kernel_traits_baseILj6144ES2_ffffjLj256EEEEELb0ELb0ELb1ELb1EEEvNS_9BwdParamsE --------------------------
	.section	.nv.info._ZN10layer_norm13ln_bwd_kernelINS_13Kernel_traitsI6__halfffffjLj6144ELj1ELj1ELj8ELj16ENS_18Kernel_traits_baseILj6144ES2_ffffjLj256EEEEELb0ELb0ELb1ELb1EEEvNS_9BwdParamsE,"",@"SHT_CUDA_INFO"
	.sectionflags	@""
	.align	4


	//----- nvinfo : EIATTR_CUDA_API_VERSION
	.align		4
        /*0000*/ 	.byte	0x04, 0x37
        /*0002*/ 	.short	(.L_4095 - .L_4094)
.L_4094:
        /*0004*/ 	.word	0x00000082


	//----- nvinfo : EIATTR_KPARAM_INFO
	.align		4
.L_4095:
        /*0008*/ 	.byte	0x04, 0x17
        /*000a*/ 	.short	(.L_4097 - .L_4096)
.L_4096:
        /*000c*/ 	.word	0x00000000
        /*0010*/ 	.short	0x0000
        /*0012*/ 	.short	0x0000
        /*0014*/ 	.byte	0x00, 0xf0, 0xa1, 0x04


	//----- nvinfo : EIATTR_SPARSE_MMA_MASK
	.align		4
.L_4097:
        /*0018*/ 	.byte	0x03, 0x50
        /*001a*/ 	.short	0x0000


	//----- nvinfo : EIATTR_MAXREG_COUNT
	.align		4
        /*001c*/ 	.byte	0x03, 0x1b
        /*001e*/ 	.short	0x00ff


	//----- nvinfo : EIATTR_NUM_BARRIERS
	.align		4
        /*0020*/ 	.byte	0x02, 0x4c
        /*0022*/ 	.byte	0x01
	.zero		1


	//----- nvinfo : EIATTR_MERCURY_ISA_VERSION
	.align		4
        /*0024*/ 	.byte	0x03, 0x5f
        /*0026*/ 	.short	0x0101


	//----- nvinfo : EIATTR_COOP_GROUP_MASK_REGIDS
	.align		4
        /*0028*/ 	.byte	0x04, 0x29
        /*002a*/ 	.short	(.L_4099 - .L_4098)


	//   ....[0]....
.L_4098:
        /*002c*/ 	.word	0xffffffff


	//   ....[1]....
        /*0030*/ 	.word	0xffffffff


	//   ....[2]....
        /*0034*/ 	.word	0xffffffff


	//   ....[3]....
        /*0038*/ 	.word	0xffffffff


	//   ....[4]....
        /*003c*/ 	.word	0xffffffff


	//   ....[5]....
        /*0040*/ 	.word	0xffffffff


	//   ....[6]....
        /*0044*/ 	.word	0xffffffff


	//   ....[7]....
        /*0048*/ 	.word	0xffffffff


	//   ....[8]....
        /*004c*/ 	.word	0xffffffff


	//   ....[9]....
        /*0050*/ 	.word	0xffffffff


	//----- nvinfo : EIATTR_COOP_GROUP_INSTR_OFFSETS
	.align		4
.L_4099:
        /*0054*/ 	.byte	0x04, 0x28
        /*0056*/ 	.short	(.L_4101 - .L_4100)


	//   ....[0]....
.L_4100:
        /*0058*/ 	.word	0x00001750


	//   ....[1]....
        /*005c*/ 	.word	0x00001770


	//   ....[2]....
        /*0060*/ 	.word	0x000017b0


	//   ....[3]....
        /*0064*/ 	.word	0x000017c0


	//   ....[4]....
        /*0068*/ 	.word	0x00001800


	//   ....[5]....
        /*006c*/ 	.word	0x00001810


	//   ....[6]....
        /*0070*/ 	.word	0x00001840


	//   ....[7]....
        /*0074*/ 	.word	0x00001850


	//   ....[8]....
        /*0078*/ 	.word	0x00001880


	//   ....[9]....
        /*007c*/ 	.word	0x00001890


	//----- nvinfo : EIATTR_VRC_CTA_INIT_COUNT
	.align		4
.L_4101:
        /*0080*/ 	.byte	0x02, 0x4a
	.zero		1
	.zero		1


	//----- nvinfo : EIATTR_EXIT_INSTR_OFFSETS
	.align		4
        /*0084*/ 	.byte	0x04, 0x1c
        /*0086*/ 	.short	(.L_4103 - .L_4102)


	//   ....[0]....
.L_4102:
        /*0088*/ 	.word	0x00004960


	//----- nvinfo : EIATTR_MAX_THREADS
	.align		4
.L_4103:
        /*008c*/ 	.byte	0x04, 0x05
        /*008e*/ 	.short	(.L_4105 - .L_4104)
.L_4104:
        /*0090*/ 	.word	0x00000100
        /*0094*/ 	.word	0x00000001
        /*0098*/ 	.word	0x00000001


	//----- nvinfo : EIATTR_CRS_STACK_SIZE
	.align		4
.L_4105:
        /*009c*/ 	.byte	0x04, 0x1e
        /*009e*/ 	.short	(.L_4107 - .L_4106)
.L_4106:
        /*00a0*/ 	.word	0x00000000


	//----- nvinfo : EIATTR_CBANK_PARAM_SIZE
	.align		4
.L_4107:
        /*00a4*/ 	.byte	0x03, 0x19
        /*00a6*/ 	.short	0x0128


	//----- nvinfo : EIATTR_PARAM_CBANK
	.align		4
        /*00a8*/ 	.byte	0x04, 0x0a
        /*00aa*/ 	.short	(.L_4109 - .L_4108)
	.align		4
.L_4108:
        /*00ac*/ 	.word	index@(.nv.constant0._ZN10layer_norm13ln_bwd_kernelINS_13Kernel_traitsI6__halfffffjLj6144ELj1ELj1ELj8ELj16ENS_18Kernel_traits_baseILj6144ES2_ffffjLj256EEEEELb0ELb0ELb1ELb1EEEvNS_9BwdParamsE)
        /*00b0*/ 	.short	0x0380
        /*00b2*/ 	.short	0x0128


	//----- nvinfo : EIATTR_SW_WAR
	.align		4
.L_4109:
        /*00b4*/ 	.byte	0x04, 0x36
        /*00b6*/ 	.short	(.L_4111 - .L_4110)
.L_4110:
        /*00b8*/ 	.word	0x00000008
.L_4111:


//--------------------- .nv.info._ZN10layer_norm13ln_bwd_kernelINS_13Kernel_traitsI6__halfffffjLj6144ELj1ELj1ELj8ELj16ENS_18Kernel_traits_baseILj6144ES2_ffffjLj256EEEEELb0ELb1ELb0ELb0EEEvNS_9BwdParamsE --------------------------
	.section	.nv.info._ZN10layer_norm13ln_bwd_kernelINS_13Kernel_traitsI6__halfffffjLj6144ELj1ELj1ELj8ELj16ENS_18Kernel_traits_baseILj6144ES2_ffffjLj256EEEEELb0ELb1ELb0ELb0EEEvNS_9BwdParamsE,"",@"SHT_CUDA_INFO"
	.sectionflags	@""
	.align	4


	//----- nvinfo : EIATTR_CUDA_API_VERSION
	.align		4
        /*0000*/ 	.byte	0x04, 0x37
        /*0002*/ 	.short	(.L_4113 - .L_4112)
.L_4112:
        /*0004*/ 	.word	0x00000082


	//----- nvinfo : EIATTR_KPARAM_INFO
	.align		4
.L_4113:
        /*0008*/ 	.byte	0x04, 0x17
        /*000a*/ 	.short	(.L_4115 - .L_4114)
.L_4114:
        /*000c*/ 	.word	0x00000000
        /*0010*/ 	.short	0x0000
        /*0012*/ 	.short	0x0000
        /*0014*/ 	.byte	0x00, 0xf0, 0xa1, 0x04


	//----- nvinfo : EIATTR_SPARSE_MMA_MASK
	.align		4
.L_4115:
        /*0018*/ 	.byte	0x03, 0x50
        /*001a*/ 	.short	0x0000


	//----- nvinfo : EIATTR_MAXREG_COUNT
	.align		4
        /*001c*/ 	.byte	0x03, 0x1b
        /*001e*/ 	.short	0x00ff


	//----- nvinfo : EIATTR_NUM_BARRIERS
	.align		4
        /*0020*/ 	.byte	0x02, 0x4c
        /*0022*/ 	.byte	0x01
	.zero		1


	//----- nvinfo : EIATTR_MERCURY_ISA_VERSION
	.align		4
        /*0024*/ 	.byte	0x03, 0x5f
        /*0026*/ 	.short	0x0101


	//----- nvinfo : EIATTR_COOP_GROUP_MASK_REGIDS
	.align		4
        /*0028*/ 	.byte	0x04, 0x29
        /*002a*/ 	.short	(.L_4117 - .L_4116)


	//   ....[0]....
.L_4116:
        /*002c*/ 	.word	0xffffffff


	//   ....[1]....
        /*0030*/ 	.word	0xffffffff


	//   ....[2]....
        /*0034*/ 	.word	0xffffffff


	//   ....[3]....
        /*0038*/ 	.word	0xffffffff


	//   ....[4]....
        /*003c*/ 	.word	0xffffffff


	//   ....[5]....
        /*0040*/ 	.word	0xffffffff


	//   ....[6]....
        /*0044*/ 	.word	0xffffffff


	//   ....[7]....
        /*0048*/ 	.word	0xffffffff


	//   ....[8]....
        /*004c*/ 	.word	0xffffffff


	//   ....[9]....
        /*0050*/ 	.word	0xffffffff


	//----- nvinfo : EIATTR_COOP_GROUP_INSTR_OFFSETS
	.align		4
.L_4117:
        /*0054*/ 	.byte	0x04, 0x28
        /*0056*/ 	.short	(.L_4119 - .L_4118)


	//   ....[0]....
.L_4118:
        /*0058*/ 	.word	0x000020e0


	//   ....[1]....
        /*005c*/ 	.word	0x00002110


	//   ....[2]....
        /*0060*/ 	.word	0x00002140


	//   ....[3]....
        /*0064*/ 	.word	0x00002150


	//   ....[4]....
        /*0068*/ 	.word	0x00002180


	//   ....[5]....
        /*006c*/ 	.word	0x00002190


	//   ....[6]....
        /*0070*/ 	.word	0x000021c0


	//   ....[7]....
        /*0074*/ 	.word	0x000021d0


	//   ....[8]....
        /*0078*/ 	.word	0x00002200


	//   ....[9]....
        /*007c*/ 	.word	0x00002210


	//----- nvinfo : EIATTR_VRC_CTA_INIT_COUNT
	.align		4
.L_4119:
        /*0080*/ 	.byte	0x02, 0x4a
	.zero		1
	.zero		1


	//----- nvinfo : EIATTR_EXIT_INSTR_OFFSETS
	.align		4
        /*0084*/ 	.byte	0x04, 0x1c
        /*0086*/ 	.short	(.L_4121 - .L_4120)


	//   ....[0]....
.L_4120:
        /*0088*/ 	.word	0x00006250


	//   ....[1]....
        /*008c*/ 	.word	0x000062f0


	//----- nvinfo : EIATTR_MAX_THREADS
	.align		4
.L_4121:
        /*0090*/ 	.byte	0x04, 0x05
        /*0092*/ 	.short	(.L_4123 - .L_4122)
.L_4122:
        /*0094*/ 	.word	0x00000100
        /*0098*/ 	.word	0x00000001
        /*009c*/ 	.word	0x00000001


	//----- nvinfo : EIATTR_CRS_STACK_SIZE
	.align		4
.L_4123:
        /*00a0*/ 	.byte	0x04, 0x1e
        /*00a2*/ 	.short	(.L_4125 - .L_4124)
.L_4124:
        /*00a4*/ 	.word	0x00000000


	//----- nvinfo : EIATTR_CBANK_PARAM_SIZE
	.align		4
.L_4125:
        /*00a8*/ 	.byte	0x03, 0x19
        /*00aa*/ 	.short	0x0128


	//----- nvinfo : EIATTR_PARAM_CBANK
	.align		4
        /*00ac*/ 	.byte	0x04, 0x0a
        /*00ae*/ 	.short	(.L_4127 - .L_4126)
	.align		4
.L_4126:
        /*00b0*/ 	.word	index@(.nv.constant0._ZN10layer_norm13ln_bwd_kernelINS_13Kernel_traitsI6__halfffffjLj6144ELj1ELj1ELj8ELj16ENS_18Kernel_traits_baseILj6144ES2_ffffjLj256EEEEELb0ELb1ELb0ELb0EEEvNS_9BwdParamsE)
        /*00b4*/ 	.short	0x0380
        /*00b6*/ 	.short	0x0128


	//----- nvinfo : EIATTR_SW_WAR
	.align		4
.L_4127:
        /*00b8*/ 	.byte	0x04, 0x36
        /*00ba*/ 	.short	(.L_4129 - .L_4128)
.L_4128:
        /*00bc*/ 	.word	0x00000008
.L_4129:


//--------------------- .nv.info._ZN10layer_norm13ln_bwd_kernelINS_13Kernel_traitsI6__halfffffjLj6144ELj1ELj1ELj8ELj16ENS_18Kernel_traits_baseILj6144ES2_ffffjLj256EEEEELb0ELb1ELb0ELb1EEEvNS_9BwdParamsE --------------------------
	.section	.nv.info._ZN10layer_norm13ln_bwd_kernelINS_13Kernel_traitsI6__halfffffjLj6144ELj1ELj1ELj8ELj16ENS_18Kernel_traits_baseILj6144ES2_ffffjLj256EEEEELb0ELb1ELb0ELb1EEEvNS_9BwdParamsE,"",@"SHT_CUDA_INFO"
	.sectionflags	@""
	.align	4


	//----- nvinfo : EIATTR_CUDA_API_VERSION
	.align		4
        /*0000*/ 	.byte	0x04, 0x37
        /*0002*/ 	.short	(.L_4131 - .L_4130)
.L_4130:
        /*0004*/ 	.word	0x00000082


	//----- nvinfo : EIATTR_KPARAM_INFO
	.align		4
.L_4131:
        /*0008*/ 	.byte	0x04, 0x17
        /*000a*/ 	.short	(.L_4133 - .L_4132)
.L_4132:
        /*000c*/ 	.word	0x00000000
        /*0010*/ 	.short	0x0000
        /*0012*/ 	.short	0x0000
        /*0014*/ 	.byte	0x00, 0xf0, 0xa1, 0x04


	//----- nvinfo : EIATTR_SPARSE_MMA_MASK
	.align		4
.L_4133:
        /*0018*/ 	.byte	0x03, 0x50
        /*001a*/ 	.short	0x0000


	//----- nvinfo : EIATTR_MAXREG_COUNT
	.align		4
        /*001c*/ 	.byte	0x03, 0x1b
        /*001e*/ 	.short	0x00ff


	//----- nvinfo : EIATTR_NUM_BARRIERS
	.align		4
        /*0020*/ 	.byte	0x02, 0x4c
        /*0022*/ 	.byte	0x01
	.zero		1


	//----- nvinfo : EIATTR_MERCURY_ISA_VERSION
	.align		4
        /*0024*/ 	.byte	0x03, 0x5f
        /*0026*/ 	.short	0x0101


	//----- nvinfo : EIATTR_COOP_GROUP_MASK_REGIDS
	.align		4
        /*0028*/ 	.byte	0x04, 0x29
        /*002a*/ 	.short	(.L_4135 - .L_4134)


	//   ....[0]....
.L_4134:
        /*002c*/ 	.word	0xffffffff


	//   ....[1]....
        /*0030*/ 	.word	0xffffffff


	//   ....[2]....
        /*0034*/ 	.word	0xffffffff


	//   ....[3]....
        /*0038*/ 	.word	0xffffffff


	//   ....[4]....
        /*003c*/ 	.word	0xffffffff


	//   ....[5]....
        /*0040*/ 	.word	0xffffffff


	//   ....[6]....
        /*0044*/ 	.word	0xffffffff


	//   ....[7]....
        /*0048*/ 	.word	0xffffffff


	//   ....[8]....
        /*004c*/ 	.word	0xffffffff


	//   ....[9]....
        /*0050*/ 	.word	0xffffffff


	//----- nvinfo : EIATTR_COOP_GROUP_INSTR_OFFSETS
	.align		4
.L_4135:
        /*0054*/ 	.byte	0x04, 0x28
        /*0056*/ 	.short	(.L_4137 - .L_4136)


	//   ....[0]....
.L_4136:
        /*0058*/ 	.word	0x000015c0


	//   ....[1]....
        /*005c*/ 	.word	0x000015d0


	//   ....[2]....
        /*0060*/ 	.word	0x00001600


	//   ....[3]....
        /*0064*/ 	.word	0x00001610


	//   ....[4]....
        /*0068*/ 	.word	0x00001640


	//   ....[5]....
        /*006c*/ 	.word	0x00001650


	//   ....[6]....
        /*0070*/ 	.word	0x00001680


	//   ....[7]....
        /*0074*/ 	.word	0x00001690


	//   ....[8]....
        /*0078*/ 	.word	0x000016d0


	//   ....[9]....
        /*007c*/ 	.word	0x000016e0


	//----- nvinfo : EIATTR_VRC_CTA_INIT_COUNT
	.align		4
.L_4137:
        /*0080*/ 	.byte	0x02, 0x4a
	.zero		1
	.zero		1


	//----- nvinfo : EIATTR_EXIT_INSTR_OFFSETS
	.align		4
        /*0084*/ 	.byte	0x04, 0x1c
        /*0086*/ 	.short	(.L_4139 - .L_4138)


	//   ....[0]....
.L_4138:
        /*0088*/ 	.word	0x000056a0


	//----- nvinfo : EIATTR_MAX_THREADS
	.align		4
.L_4139:
        /*008c*/ 	.byte	0x04, 0x05
        /*008e*/ 	.short	(.L_4141 - .L_4140)
.L_4140:
        /*0090*/ 	.word	0x00000100
        /*0094*/ 	.word	0x00000001
        /*0098*/ 	.word	0x00000001


	//----- nvinfo : EIATTR_CRS_STACK_SIZE
	.align		4
.L_4141:
        /*009c*/ 	.byte	0x04, 0x1e
        /*009e*/ 	.short	(.L_4143 - .L_4142)
.L_4142:
        /*00a0*/ 	.word	0x00000000


	//----- nvinfo : EIATTR_CBANK_PARAM_SIZE
	.align		4
.L_4143:
        /*00a4*/ 	.byte	0x03, 0x19
        /*00a6*/ 	.short	0x0128


	//----- nvinfo : EIATTR_PARAM_CBANK
	.align		4
        /*00a8*/ 	.byte	0x04, 0x0a
        /*00aa*/ 	.short	(.L_4145 - .L_4144)
	.align		4
.L_4144:
        /*00ac*/ 	.word	index@(.nv.constant0._ZN10layer_norm13ln_bwd_kernelINS_13Kernel_traitsI6__halfffffjLj6144ELj1ELj1ELj8ELj16ENS_18Kernel_traits_baseILj6144ES2_ffffjLj256EEEEELb0ELb1ELb0ELb1EEEvNS_9BwdParamsE)
        /*00b0*/ 	.short	0x0380
        /*00b2*/ 	.short	0x0128


	//----- nvinfo : EIATTR_SW_WAR
	.align		4
.L_4145:
        /*00b4*/ 	.byte	0x04, 0x36
        /*00b6*/ 	.short	(.L_4147 - .L_4146)
.L_4146:
        /*00b8*/ 	.word	0x00000008
.L_4147:


//--------------------- .nv.info._ZN10layer_norm13ln_bwd_kernelINS_13Kernel_traitsI6__halfffffjLj6144ELj1ELj1ELj8ELj16ENS_18Kernel_traits_baseILj6144ES2_ffffjLj256EEEEELb0ELb1ELb1ELb0EEEvNS_9BwdParamsE --------------------------
	.section	.nv.info._ZN10layer_norm13ln_bwd_kernelINS_13Kernel_traitsI6__halfffffjLj6144ELj1ELj1ELj8ELj16ENS_18Kernel_traits_baseILj6144ES2_ffffjLj256EEEEELb0ELb1ELb1ELb0EEEvNS_9BwdParamsE,"",@"SHT_CUDA_INFO"
	.sectionflags	@""
	.align	4


	//----- nvinfo : EIATTR_CUDA_API_VERSION
	.align		4
        /*0000*/ 	.byte	0x04, 0x37
        /*0002*/ 	.short	(.L_4149 - .L_4148)
.L_4148:
        /*0004*/ 	.word	0x00000082


	//----- nvinfo : EIATTR_KPARAM_INFO
	.align		4
.L_4149:
        /*0008*/ 	.byte	0x04, 0x17
        /*000a*/ 	.short	(.L_4151 - .L_4150)
.L_4150:
        /*000c*/ 	.word	0x00000000
        /*0010*/ 	.short	0x0000
        /*0012*/ 	.short	0x0000
        /*0014*/ 	.byte	0x00, 0xf0, 0xa1, 0x04


	//----- nvinfo : EIATTR_SPARSE_MMA_MASK
	.align		4
.L_4151:
        /*0018*/ 	.byte	0x03, 0x50
        /*001a*/ 	.short	0x0000


	//----- nvinfo : EIATTR_MAXREG_COUNT
	.align		4
        /*001c*/ 	.byte	0x03, 0x1b
        /*001e*/ 	.short	0x00ff


	//----- nvinfo : EIATTR_NUM_BARRIERS
	.align		4
        /*0020*/ 	.byte	0x02, 0x4c
        /*0022*/ 	.byte	0x01
	.zero		1


	//----- nvinfo : EIATTR_MERCURY_ISA_VERSION
	.align		4
        /*0024*/ 	.byte	0x03, 0x5f
        /*0026*/ 	.short	0x0101


	//----- nvinfo : EIATTR_COOP_GROUP_MASK_REGIDS
	.align		4
        /*0028*/ 	.byte	0x04, 0x29
        /*002a*/ 	.short	(.L_4153 - .L_4152)


	//   ....[0]....
.L_4152:
        /*002c*/ 	.word	0xffffffff


	//   ....[1]....
        /*0030*/ 	.word	0xffffffff


	//   ....[2]....
        /*0034*/ 	.word	0xffffffff


	//   ....[3]....
        /*0038*/ 	.word	0xffffffff


	//   ....[4]....
        /*003c*/ 	.word	0xffffffff


	//   ....[5]....
        /*0040*/ 	.word	0xffffffff


	//   ....[6]....
        /*0044*/ 	.word	0xffffffff


	//   ....[7]....
        /*0048*/ 	.word	0xffffffff


	//   ....[8]....
        /*004c*/ 	.word	0xffffffff


	//   ....[9]....
        /*0050*/ 	.word	0xffffffff


	//----- nvinfo : EIATTR_COOP_GROUP_INSTR_OFFSETS
	.align		4
.L_4153:
        /*0054*/ 	.byte	0x04, 0x28
        /*0056*/ 	.short	(.L_4155 - .L_4154)


	//   ....[0]....
.L_4154:
        /*0058*/ 	.word	0x00002410


	//   ....[1]....
        /*005c*/ 	.word	0x00002440


	//   ....[2]....
        /*0060*/ 	.word	0x00002470


	//   ....[3]....
        /*0064*/ 	.word	0x00002480


	//   ....[4]....
        /*0068*/ 	.word	0x000024b0


	//   ....[5]....
        /*006c*/ 	.word	0x000024c0


	//   ....[6]....
        /*0070*/ 	.word	0x000024f0


	//   ....[7]....
        /*0074*/ 	.word	0x00002500


	//   ....[8]....
        /*0078*/ 	.word	0x00002530


	//   ....[9]....
        /*007c*/ 	.word	0x00002540


	//----- nvinfo : EIATTR_VRC_CTA_INIT_COUNT
	.align		4
.L_4155:
        /*0080*/ 	.byte	0x02, 0x4a
	.zero		1
	.zero		1


	//----- nvinfo : EIATTR_EXIT_INSTR_OFFSETS
	.align		4
        /*0084*/ 	.byte	0x04, 0x1c
        /*0086*/ 	.short	(.L_4157 - .L_4156)


	//   ....[0]....
.L_4156:
        /*0088*/ 	.word	0x00007800


	//   ....[1]....
        /*008c*/ 	.word	0x000078a0


	//----- nvinfo : EIATTR_MAX_THREADS
	.align		4
.L_4157:
        /*0090*/ 	.byte	0x04, 0x05
        /*0092*/ 	.short	(.L_4159 - .L_4158)
.L_4158:
        /*0094*/ 	.word	0x00000100
        /*0098*/ 	.word	0x00000001
        /*009c*/ 	.word	0x00000001


	//----- nvinfo : EIATTR_CRS_STACK_SIZE
	.align		4
.L_4159:
        /*00a0*/ 	.byte	0x04, 0x1e
        /*00a2*/ 	.short	(.L_4161 - .L_4160)
.L_4160:
        /*00a4*/ 	.word	0x00000000


	//----- nvinfo : EIATTR_CBANK_PARAM_SIZE
	.align		4
.L_4161:
        /*00a8*/ 	.byte	0x03, 0x19
        /*00aa*/ 	.short	0x0128


	//----- nvinfo : EIATTR_PARAM_CBANK
	.align		4
        /*00ac*/ 	.byte	0x04, 0x0a
        /*00ae*/ 	.short	(.L_4163 - .L_4162)
	.align		4
.L_4162:
        /*00b0*/ 	.word	index@(.nv.constant0._ZN10layer_norm13ln_bwd_kernelINS_13Kernel_traitsI6__halfffffjLj6144ELj1ELj1ELj8ELj16ENS_18Kernel_traits_baseILj6144ES2_ffffjLj256EEEEELb0ELb1ELb1ELb0EEEvNS_9BwdParamsE)
        /*00b4*/ 	.short	0x0380
        /*00b6*/ 	.short	0x0128


	//----- nvinfo : EIATTR_SW_WAR
	.align		4
.L_4163:
        /*00b8*/ 	.byte	0x04, 0x36
        /*00ba*/ 	.short	(.L_4165 - .L_4164)
.L_4164:
        /*00bc*/ 	.word	0x00000008
.L_4165:


//--------------------- .nv.info._ZN10layer_norm13ln_bwd_kernelINS_13Kernel_traitsI6__halfffffjLj6144ELj1ELj1ELj8ELj16ENS_18Kernel_traits_baseILj6144ES2_ffffjLj256EEEEELb0ELb1ELb1ELb1EEEvNS_9BwdParamsE --------------------------
	.section	.nv.info._ZN10layer_norm13ln_bwd_kernelINS_13Kernel_traitsI6__halfffffjLj6144ELj1ELj1ELj8ELj16ENS_18Kernel_traits_baseILj6144ES2_ffffjLj256EEEEELb0ELb1ELb1ELb1EEEvNS_9BwdParamsE,"",@"SHT_CUDA_INFO"
	.sectionflags	@""
	.align	4


	//----- nvinfo : EIATTR_CUDA_API_VERSION
	.align		4
        /*0000*/ 	.byte	0x04, 0x37
        /*0002*/ 	.short	(.L_4167 - .L_4166)
.L_4166:
        /*0004*/ 	.word	0x00000082


	//----- nvinfo : EIATTR_KPARAM_INFO
	.align		4
.L_4167:
        /*0008*/ 	.byte	0x04, 0x17
        /*000a*/ 	.short	(.L_4169 - .L_4168)
.L_4168:
        /*000c*/ 	.word	0x00000000
        /*0010*/ 	.short	0x0000
        /*0012*/ 	.short	0x0000
        /*0014*/ 	.byte	0x00, 0xf0, 0xa1, 0x04


	//----- nvinfo : EIATTR_SPARSE_MMA_MASK
	.align		4
.L_4169:
        /*0018*/ 	.byte	0x03, 0x50
        /*001a*/ 	.short	0x0000


	//----- nvinfo : EIATTR_MAXREG_COUNT
	.align		4
        /*001c*/ 	.byte	0x03, 0x1b
        /*001e*/ 	.short	0x00ff


	//----- nvinfo : EIATTR_NUM_BARRIERS
	.align		4
        /*0020*/ 	.byte	0x02, 0x4c
        /*0022*/ 	.byte	0x01
	.zero		1


	//----- nvinfo : EIATTR_MERCURY_ISA_VERSION
	.align		4
        /*0024*/ 	.byte	0x03, 0x5f
        /*0026*/ 	.short	0x0101


	//----- nvinfo : EIATTR_COOP_GROUP_MASK_REGIDS
	.align		4
        /*0028*/ 	.byte	0x04, 0x29
        /*002a*/ 	.short	(.L_4171 - .L_4170)


	//   ....[0]....
.L_4170:
        /*002c*/ 	.word	0xffffffff


	//   ....[1]....
        /*0030*/ 	.word	0xffffffff


	//   ....[2]....
        /*0034*/ 	.word	0xffffffff


	//   ....[3]....
        /*0038*/ 	.word	0xffffffff


	//   ....[4]....
        /*003c*/ 	.word	0xffffffff


	//   ....[5]....
        /*0040*/ 	.word	0xffffffff


	//   ....[6]....
        /*0044*/ 	.word	0xffffffff


	//   ....[7]....
        /*0048*/ 	.word	0xffffffff


	//   ....[8]....
        /*004c*/ 	.word	0xffffffff


	//   ....[9]....
        /*0050*/ 	.word	0xffffffff


	//----- nvinfo : EIATTR_COOP_GROUP_INSTR_OFFSETS
	.align		4
.L_4171:
        /*0054*/ 	.byte	0x04, 0x28
        /*0056*/ 	.short	(.L_4173 - .L_4172)


	//   ....[0]....
.L_4172:
        /*0058*/ 	.word	0x00001970


	//   ....[1]....
        /*005c*/ 	.word	0x000019b0


	//   ....[2]....
        /*0060*/ 	.word	0x00001a20


	//   ....[3]....
        /*0064*/ 	.word	0x00001a30


	//   ....[4]....
        /*0068*/ 	.word	0x00001a70


	//   ....[5]....
        /*006c*/ 	.word	0x00001a80


	//   ....[6]....
        /*0070*/ 	.word	0x00001ab0


	//   ....[7]....
        /*0074*/ 	.word	0x00001ac0


	//   ....[8]....
        /*0078*/ 	.word	0x00001b00


	//   ....[9]....
        /*007c*/ 	.word	0x00001b20


	//----- nvinfo : EIATTR_VRC_CTA_INIT_COUNT
	.align		4
.L_4173:
        /*0080*/ 	.byte	0x02, 0x4a
	.zero		1
	.zero		1


	//----- nvinfo : EIATTR_EXIT_INSTR_OFFSETS
	.align		4
        /*0084*/ 	.byte	0x04, 0x1c
        /*0086*/ 	.short	(.L_4175 - .L_4174)


	//   ....[0]....
.L_4174:
        /*0088*/ 	.word	0x00006700


	//----- nvinfo : EIATTR_MAX_THREADS
	.align		4
.L_4175:
        /*008c*/ 	.byte	0x04, 0x05
        /*008e*/ 	.short	(.L_4177 - .L_4176)
.L_4176:
        /*0090*/ 	.word	0x00000100
        /*0094*/ 	.word	0x00000001
        /*0098*/ 	.word	0x00000001


	//----- nvinfo : EIATTR_CRS_STACK_SIZE
	.align		4
.L_4177:
        /*009c*/ 	.byte	0x04, 0x1e
        /*009e*/ 	.short	(.L_4179 - .L_4178)
.L_4178:
        /*00a0*/ 	.word	0x00000000


	//----- nvinfo : EIATTR_CBANK_PARAM_SIZE
	.align		4
.L_4179:
        /*00a4*/ 	.byte	0x03, 0x19
        /*00a6*/ 	.short	0x0128


	//----- nvinfo : EIATTR_PARAM_CBANK
	.align		4
        /*00a8*/ 	.byte	0x04, 0x0a
        /*00aa*/ 	.short	(.L_4181 - .L_4180)
	.align		4
.L_4180:
        /*00ac*/ 	.word	index@(.nv.constant0._ZN10layer_norm13ln_bwd_kernelINS_13Kernel_traitsI6__halfffffjLj6144ELj1ELj1ELj8ELj16ENS_18Kernel_traits_baseILj6144ES2_ffffjLj256EEEEELb0ELb1ELb1ELb1EEEvNS_9BwdParamsE)
        /*00b0*/ 	.short	0x0380
        /*00b2*/ 	.short	0x0128


	//----- nvinfo : EIATTR_SW_WAR
	.align		4
.L_4181:
        /*00b4*/ 	.byte	0x04, 0x36
        /*00b6*/ 	.short	(.L_4183 - .L_4182)
.L_4182:
        /*00b8*/ 	.word	0x00000008
.L_4183:


//--------------------- .nv.info._ZN10layer_norm13ln_bwd_kernelINS_13Kernel_traitsI6__halfffffjLj6144ELj1ELj1ELj8ELj16ENS_18Kernel_traits_baseILj6144ES2_ffffjLj256EEEEELb1ELb0ELb0ELb0EEEvNS_9BwdParamsE --------------------------
	.section	.nv.info._ZN10layer_norm13ln_bwd_kernelINS_13Kernel_traitsI6__halfffffjLj6144ELj1ELj1ELj8ELj16ENS_18Kernel_traits_baseILj6144ES2_ffffjLj256EEEEELb1ELb0ELb0ELb0EEEvNS_9BwdParamsE,"",@"SHT_CUDA_INFO"
	.sectionflags	@""
	.align	4


	//----- nvinfo : EIATTR_CUDA_API_VERSION
	.align		4
        /*0000*/ 	.byte	0x04, 0x37
        /*0002*/ 	.short	(.L_4185 - .L_4184)
.L_4184:
        /*0004*/ 	.word	0x00000082


	//----- nvinfo : EIATTR_KPARAM_INFO
	.align		4
.L_4185:
        /*0008*/ 	.byte	0x04, 0x17
        /*000a*/ 	.short	(.L_4187 - .L_4186)
.L_4186:
        /*000c*/ 	.word	0x00000000
        /*0010*/ 	.short	0x0000
        /*0012*/ 	.short	0x0000
        /*0014*/ 	.byte	0x00, 0xf0, 0xa1, 0x04


	//----- nvinfo : EIATTR_SPARSE_MMA_MASK
	.align		4
.L_4187:
        /*0018*/ 	.byte	0x03, 0x50
        /*001a*/ 	.short	0x0000


	//----- nvinfo : EIATTR_MAXREG_COUNT
	.align		4
        /*001c*/ 	.byte	0x03, 0x1b
        /*001e*/ 	.short	0x00ff


	//----- nvinfo : EIATTR_NUM_BARRIERS
	.align		4
        /*0020*/ 	.byte	0x02, 0x4c
        /*0022*/ 	.byte	0x01
	.zero		1


	//----- nvinfo : EIATTR_MERCURY_ISA_VERSION
	.align		4
        /*0024*/ 	.byte	0x03, 0x5f
        /*0026*/ 	.short	0x0101


	//----- nvinfo : EIATTR_COOP_GROUP_MASK_REGIDS
	.align		4
        /*0028*/ 	.byte	0x04, 0x29
        /*002a*/ 	.short	(.L_4189 - .L_4188)


	//   ....[0]....
.L_4188:
        /*002c*/ 	.word	0xffffffff


	//   ....[1]....
        /*0030*/ 	.word	0xffffffff


	//   ....[2]....
        /*0034*/ 	.word	0xffffffff


	//   ....[3]....
        /*0038*/ 	.word	0xffffffff


	//   ....[4]....
        /*003c*/ 	.word	0xffffffff


	//   ....[5]....
        /*0040*/ 	.word	0xffffffff


	//   ....[6]....
        /*0044*/ 	.word	0xffffffff


	//   ....[7]....
        /*0048*/ 	.word	0xffffffff


	//   ....[8]....
        /*004c*/ 	.word	0xffffffff


	//   ....[9]....
        /*0050*/ 	.word	0xffffffff


	//----- nvinfo : EIATTR_COOP_GROUP_INSTR_OFFSETS
	.align		4
.L_4189:
        /*0054*/ 	.byte	0x04, 0x28
        /*0056*/ 	.short	(.L_4191 - .L_4190)


	//   ....[0]....
.L_4190:
        /*0058*/ 	.word	0x00001d30


	//   ....[1]....
        /*005c*/ 	.word	0x00001d60


	//   ....[2]....
        /*0060*/ 	.word	0x00001d90


	//   ....[3]....
        /*0064*/ 	.word	0x00001da0


	//   ....[4]....
        /*0068*/ 	.word	0x00001dd0


	//   ....[5]....
        /*006c*/ 	.word	0x00001de0


	//   ....[6]....
        /*0070*/ 	.word	0x00001e10


	//   ....[7]....
        /*0074*/ 	.word	0x00001e20


	//   ....[8]....
        /*0078*/ 	.word	0x00001e50


	//   ....[9]....
        /*007c*/ 	.word	0x00001e60


	//----- nvinfo : EIATTR_VRC_CTA_INIT_COUNT
	.align		4
.L_4191:
        /*0080*/ 	.byte	0x02, 0x4a
	.zero		1
	.zero		1


	//----- nvinfo : EIATTR_EXIT_INSTR_OFFSETS
	.align		4
        /*0084*/ 	.byte	0x04, 0x1c
        /*0086*/ 	.short	(.L_4193 - .L_4192)


	//   ....[0]....
.L_4192:
        /*0088*/ 	.word	0x000059f0


	//   ....[1]....
        /*008c*/ 	.word	0x00005a70


	//----- nvinfo : EIATTR_MAX_THREADS
	.align		4
.L_4193:
        /*0090*/ 	.byte	0x04, 0x05
        /*0092*/ 	.short	(.L_4195 - .L_4194)
.L_4194:
        /*0094*/ 	.word	0x00000100
        /*0098*/ 	.word	0x00000001
        /*009c*/ 	.word	0x00000001


	//----- nvinfo : EIATTR_CRS_STACK_SIZE
	.align		4
.L_4195:
        /*00a0*/ 	.byte	0x04, 0x1e
        /*00a2*/ 	.short	(.L_4197 - .L_4196)
.L_4196:
        /*00a4*/ 	.word	0x00000000


	//----- nvinfo : EIATTR_CBANK_PARAM_SIZE
	.align		4
.L_4197:
        /*00a8*/ 	.byte	0x03, 0x19
        /*00aa*/ 	.short	0x0128


	//----- nvinfo : EIATTR_PARAM_CBANK
	.align		4
        /*00ac*/ 	.byte	0x04, 0x0a
        /*00ae*/ 	.short	(.L_4199 - .L_4198)
	.align		4
.L_4198:
        /*00b0*/ 	.word	index@(.nv.constant0._ZN10layer_norm13ln_bwd_kernelINS_13Kernel_traitsI6__halfffffjLj6144ELj1ELj1ELj8ELj16ENS_18Kernel_traits_baseILj6144ES2_ffffjLj256EEEEELb1ELb0ELb0ELb0EEEvNS_9BwdParamsE)
        /*00b4*/ 	.short	0x0380
        /*00b6*/ 	.short	0x0128


	//----- nvinfo : EIATTR_SW_WAR
	.align		4
.L_4199:
        /*00b8*/ 	.byte	0x04, 0x36
        /*00ba*/ 	.short	(.L_4201 - .L_4200)
.L_4200:
        /*00bc*/ 	.word	0x00000008
.L_4201:


//--------------------- .nv.info._ZN10layer_norm13ln_bwd_kernelINS_13Kernel_traitsI6__halfffffjLj6144ELj1ELj1ELj8ELj16ENS_18Kernel_traits_baseILj6144ES2_ffffjLj256EEEEELb1ELb0ELb0ELb1EEEvNS_9BwdParamsE --------------------------
	.section	.nv.info._ZN10layer_norm13ln_bwd_kernelINS_13Kernel_traitsI6__halfffffjLj6144ELj1ELj1ELj8ELj16ENS_18Kernel_traits_baseILj6144ES2_ffffjLj256EEEEELb1ELb0ELb0ELb1EEEvNS_9BwdParamsE,"",@"SHT_CUDA_INFO"
	.sectionflags	@""
	.align	4


	//----- nvinfo : EIATTR_CUDA_API_VERSION
	.align		4
        /*0000*/ 	.byte	0x04, 0x37
        /*0002*/ 	.short	(.L_4203 - .L_4202)
.L_4202:
        /*0004*/ 	.word	0x00000082


	//----- nvinfo : EIATTR_KPARAM_INFO
	.align		4
.L_4203:
        /*0008*/ 	.byte	0x04, 0x17
        /*000a*/ 	.short	(.L_4205 - .L_4204)
.L_4204:
        /*000c*/ 	.word	0x00000000
        /*0010*/ 	.short	0x0000
        /*0012*/ 	.short	0x0000
        /*0014*/ 	.byte	0x00, 0xf0, 0xa1, 0x04


	//----- nvinfo : EIATTR_SPARSE_MMA_MASK
	.align		4
.L_4205:
        /*0018*/ 	.byte	0x03, 0x50
        /*001a*/ 	.short	0x0000


	//----- nvinfo : EIATTR_MAXREG_COUNT
	.align		4
        /*001c*/ 	.byte	0x03, 0x1b
        /*001e*/ 	.short	0x00ff


	//----- nvinfo : EIATTR_NUM_BARRIERS
	.align		4
        /*0020*/ 	.byte	0x02, 0x4c
        /*0022*/ 	.byte	0x01
	.zero		1


	//----- nvinfo : EIATTR_MERCURY_ISA_VERSION
	.align		4
        /*0024*/ 	.byte	0x03, 0x5f
        /*0026*/ 	.short	0x0101


	//----- nvinfo : EIATTR_COOP_GROUP_MASK_REGIDS
	.align		4
        /*0028*/ 	.byte	0x04, 0x29
        /*002a*/ 	.short	(.L_4207 - .L_4206)


	//   ....[0]....
.L_4206:
        /*002c*/ 	.word	0xffffffff


	//   ....[1]....
        /*0030*/ 	.word	0xffffffff


	//   ....[2]....
        /*0034*/ 	.word	0xffffffff


	//   ....[3]....
        /*0038*/ 	.word	0xffffffff


	//   ....[4]....
        /*003c*/ 	.word	0xffffffff


	//   ....[5]....
        /*0040*/ 	.word	0xffffffff


	//   ....[6]....
        /*0044*/ 	.word	0xffffffff


	//   ....[7]....
        /*0048*/ 	.word	0xffffffff


	//   ....[8]....
        /*004c*/ 	.word	0xffffffff


	//   ....[9]....
        /*0050*/ 	.word	0xffffffff


	//----- nvinfo : EIATTR_COOP_GROUP_INSTR_OFFSETS
	.align		4
.L_4207:
        /*0054*/ 	.byte	0x04, 0x28
        /*0056*/ 	.short	(.L_4209 - .L_4208)


	//   ....[0]....
.L_4208:
        /*0058*/ 	.word	0x00001370


	//   ....[1]....
        /*005c*/ 	.word	0x00001390


	//   ....[2]....
        /*0060*/ 	.word	0x000013e0


	//   ....[3]....
        /*0064*/ 	.word	0x000013f0


	//   ....[4]....
        /*0068*/ 	.word	0x00001440


	//   ....[5]....
        /*006c*/ 	.word	0x00001450


	//   ....[6]....
        /*0070*/ 	.word	0x000014a0


	//   ....[7]....
        /*0074*/ 	.word	0x000014b0


	//   ....[8]....
        /*0078*/ 	.word	0x00001530


	//   ....[9]....
        /*007c*/ 	.word	0x00001540


	//----- nvinfo : EIATTR_VRC_CTA_INIT_COUNT
	.align		4
.L_4209:
        /*0080*/ 	.byte	0x02, 0x4a
	.zero		1
	.zero		1


	//----- nvinfo : EIATTR_EXIT_INSTR_OFFSETS
	.align		4
        /*0084*/ 	.byte	0x04, 0x1c
        /*0086*/ 	.short	(.L_4211 - .L_4210)


	//   ....[0]....
.L_4210:
        /*0088*/ 	.word	0x00004f30


	//----- nvinfo : EIATTR_MAX_THREADS
	.align		4
.L_4211:
        /*008c*/ 	.byte	0x04, 0x05
        /*008e*/ 	.short	(.L_4213 - .L_4212)
.L_4212:
        /*0090*/ 	.word	0x00000100
        /*0094*/ 	.word	0x00000001
        /*0098*/ 	.word	0x00000001


	//----- nvinfo : EIATTR_CBANK_PARAM_SIZE
	.align		4
.L_4213:
        /*009c*/ 	.byte	0x03, 0x19
        /*009e*/ 	.short	0x0128


	//----- nvinfo : EIATTR_PARAM_CBANK
	.align		4
        /*00a0*/ 	.byte	0x04, 0x0a
        /*00a2*/ 	.short	(.L_4215 - .L_4214)
	.align		4
.L_4214:
        /*00a4*/ 	.word	index@(.nv.constant0._ZN10layer_norm13ln_bwd_kernelINS_13Kernel_traitsI6__halfffffjLj6144ELj1ELj1ELj8ELj16ENS_18Kernel_traits_baseILj6144ES2_ffffjLj256EEEEELb1ELb0ELb0ELb1EEEvNS_9BwdParamsE)
        /*00a8*/ 	.short	0x0380
        /*00aa*/ 	.short	0x0128


	//----- nvinfo : EIATTR_SW_WAR
	.align		4
.L_4215:
        /*00ac*/ 	.byte	0x04, 0x36
        /*00ae*/ 	.short	(.L_4217 - .L_4216)
.L_4216:
        /*00b0*/ 	.word	0x00000008
.L_4217:


//--------------------- .nv.info._ZN10layer_norm22ln_bwd_finalize_kernelINS_22Kernel_traits_finalizeILj6144E6__halfffffjLb0ELj1024ELj4ENS_18Kernel_traits_baseILj6144ES2_ffffjLj1024EEEEELb0ELb0EEEvNS_9BwdParamsE --------------------------
	.section	.nv.info._ZN10layer_norm22ln_bwd_finalize_kernelINS_22Kernel_traits_finalizeILj6144E6__halfffffjLb0ELj1024ELj4ENS_18Kernel_traits_baseILj6144ES2_ffffjLj1024EEEEELb0ELb0EEEvNS_9BwdParamsE,"",@"SHT_CUDA_INFO"
	.sectionflags	@""
	.align	4


	//----- nvinfo : EIATTR_CUDA_API_VERSION
	.align		4
        /*0000*/ 	.byte	0x04, 0x37
        /*0002*/ 	.short	(.L_4219 - .L_4218)
.L_4218:
        /*0004*/ 	.word	0x00000082


	//----- nvinfo : EIATTR_KPARAM_INFO
	.align		4
.L_4219:
        /*0008*/ 	.byte	0x04, 0x17
        /*000a*/ 	.short	(.L_4221 - .L_4220)
.L_4220:
        /*000c*/ 	.word	0x00000000
        /*0010*/ 	.short	0x0000
        /*0012*/ 	.short	0x0000
        /*0014*/ 	.byte	0x00, 0xf0, 0xa1, 0x04


	//----- nvinfo : EIATTR_SPARSE_MMA_MASK
	.align		4
.L_4221:
        /*0018*/ 	.byte	0x03, 0x50
        /*001a*/ 	.short	0x0000


	//----- nvinfo : EIATTR_MAXREG_COUNT
	.align		4
        /*001c*/ 	.byte	0x03, 0x1b
        /*001e*/ 	.short	0x0040


	//----- nvinfo : EIATTR_NUM_BARRIERS
	.align		4
        /*0020*/ 	.byte	0x02, 0x4c
        /*0022*/ 	.byte	0x01
	.zero		1


	//----- nvinfo : EIATTR_MERCURY_ISA_VERSION
	.align		4
        /*0024*/ 	.byte	0x03, 0x5f
        /*0026*/ 	.short	0x0101


	//----- nvinfo : EIATTR_COOP_GROUP_MASK_REGIDS
	.align		4
        /*0028*/ 	.byte	0x04, 0x29
        /*002a*/ 	.short	(.L_4223 - .L_4222)


	//   ....[0]....
.L_4222:
        /*002c*/ 	.word	0xffffffff


	//   ....[1]....
        /*0030*/ 	.word	0xffffffff


	//   ....[2]....
        /*0034*/ 	.word	0xffffffff


	//   ....[3]....
        /*0038*/ 	.word	0xffffffff


	//   ....[4]....
        /*003c*/ 	.word	0xffffffff


	//   ....[5]....
        /*0040*/ 	.word	0xffffffff


	//   ....[6]....
        /*0044*/ 	.word	0xffffffff


	//   ....[7]....
        /*0048*/ 	.word	0xffffffff


	//   ....[8]....
        /*004c*/ 	.word	0xffffffff


	//   ....[9]....
        /*0050*/ 	.word	0xffffffff


	//----- nvinfo : EIATTR_COOP_GROUP_INSTR_OFFSETS
	.align		4
.L_4223:
        /*0054*/ 	.byte	0x04, 0x28
        /*0056*/ 	.short	(.L_4225 - .L_4224)


	//   ....[0]....
.L_4224:
        /*0058*/ 	.word	0x00001540


	//   ....[1]....
        /*005c*/ 	.word	0x00001550


	//   ....[2]....
        /*0060*/ 	.word	0x00001580


	//   ....[3]....
        /*0064*/ 	.word	0x00001590


	//   ....[4]....
        /*0068*/ 	.word	0x000015c0


	//   ....[5]....
        /*006c*/ 	.word	0x000015d0


	//   ....[6]....
        /*0070*/ 	.word	0x00001610


	//   ....[7]....
        /*0074*/ 	.word	0x00001630


	//   ....[8]....
        /*0078*/ 	.word	0x00001680


	//   ....[9]....
        /*007c*/ 	.word	0x00001690


	//----- nvinfo : EIATTR_VRC_CTA_INIT_COUNT
	.align		4
.L_4225:
        /*0080*/ 	.byte	0x02, 0x4a
	.zero		1
	.zero		1


	//----- nvinfo : EIATTR_EXIT_INSTR_OFFSETS
	.align		4
        /*0084*/ 	.byte	0x04, 0x1c
        /*0086*/ 	.short	(.L_4227 - .L_4226)


	//   ....[0]....
.L_4226:
        /*0088*/ 	.word	0x00000060


	//   ....[1]....
        /*008c*/ 	.word	0x000016f0


	//   ....[2]....
        /*0090*/ 	.word	0x00001720


	//   ....[3]....
        /*0094*/ 	.word	0x000017e0


	//----- nvinfo : EIATTR_MAX_THREADS
	.align		4
.L_4227:
        /*0098*/ 	.byte	0x04, 0x05
        /*009a*/ 	.short	(.L_4229 - .L_4228)
.L_4228:
        /*009c*/ 	.word	0x00000400
        /*00a0*/ 	.word	0x00000001
        /*00a4*/ 	.word	0x00000001


	//----- nvinfo : EIATTR_CRS_STACK_SIZE
	.align		4
.L_4229:
        /*00a8*/ 	.byte	0x04, 0x1e
        /*00aa*/ 	.short	(.L_4231 - .L_4230)
.L_4230:
        /*00ac*/ 	.word	0x00000000


	//----- nvinfo : EIATTR_CBANK_PARAM_SIZE
	.align		4
.L_4231:
        /*00b0*/ 	.byte	0x03, 0x19
        /*00b2*/ 	.short	0x0128


	//----- nvinfo : EIATTR_PARAM_CBANK
	.align		4
        /*00b4*/ 	.byte	0x04, 0x0a
        /*00b6*/ 	.short	(.L_4233 - .L_4232)
	.align		4
.L_4232:
        /*00b8*/ 	.word	index@(.nv.constant0._ZN10layer_norm22ln_bwd_finalize_kernelINS_22Kernel_traits_finalizeILj6144E6__halfffffjLb0ELj1024ELj4ENS_18Kernel_traits_baseILj6144ES2_ffffjLj1024EEEEELb0ELb0EEEvNS_9BwdParamsE)
        /*00bc*/ 	.short	0x0380
        /*00be*/ 	.short	0x0128


	//----- nvinfo : EIATTR_SW_WAR
	.align		4
.L_4233:
        /*00c0*/ 	.byte	0x04, 0x36
        /*00c2*/ 	.short	(.L_4235 - .L_4234)
.L_4234:
        /*00c4*/ 	.word	0x00000008
.L_4235:


//--------------------- .nv.info._ZN10layer_norm13ln_bwd_kernelINS_13Kernel_traitsI6__halfffffjLj6144ELj1ELj1ELj8ELj16ENS_18Kernel_traits_baseILj6144ES2_ffffjLj256EEEEELb1ELb0ELb1ELb0EEEvNS_9BwdParamsE --------------------------
	.section	.nv.info._ZN10layer_norm13ln_bwd_kernelINS_13Kernel_traitsI6__halfffffjLj6144ELj1ELj1ELj8ELj16ENS_18Kernel_traits_baseILj6144ES2_ffffjLj256EEEEELb1ELb0ELb1ELb0EEEvNS_9BwdParamsE,"",@"SHT_CUDA_INFO"
	.sectionflags	@""
	.align	4


	//----- nvinfo : EIATTR_CUDA_API_VERSION
	.align		4
        /*0000*/ 	.byte	0x04, 0x37
        /*0002*/ 	.short	(.L_4237 - .L_4236)
.L_4236:
        /*0004*/ 	.word	0x00000082


	//----- nvinfo : EIATTR_KPARAM_INFO
	.align		4
.L_4237:
        /*0008*/ 	.byte	0x04, 0x17
        /*000a*/ 	.short	(.L_4239 - .L_4238)
.L_4238:
        /*000c*/ 	.word	0x00000000
        /*0010*/ 	.short	0x0000
        /*0012*/ 	.short	0x0000
        /*0014*/ 	.byte	0x00, 0xf0, 0xa1, 0x04


	//----- nvinfo : EIATTR_SPARSE_MMA_MASK
	.align		4
.L_4239:
        /*0018*/ 	.byte	0x03, 0x50
        /*001a*/ 	.short	0x0000


	//----- nvinfo : EIATTR_MAXREG_COUNT
	.align		4
        /*001c*/ 	.byte	0x03, 0x1b
        /*001e*/ 	.short	0x00ff


	//----- nvinfo : EIATTR_NUM_BARRIERS
	.align		4
        /*0020*/ 	.byte	0x02, 0x4c
        /*0022*/ 	.byte	0x01
	.zero		1


	//----- nvinfo : EIATTR_MERCURY_ISA_VERSION
	.align		4
        /*0024*/ 	.byte	0x03, 0x5f
        /*0026*/ 	.short	0x0101


	//----- nvinfo : EIATTR_COOP_GROUP_MASK_REGIDS
	.align		4
        /*0028*/ 	.byte	0x04, 0x29
        /*002a*/ 	.short	(.L_4241 - .L_4240)


	//   ....[0]....
.L_4240:
        /*002c*/ 	.word	0xffffffff


	//   ....[1]....
        /*0030*/ 	.word	0xffffffff


	//   ....[2]....
        /*0034*/ 	.word	0xffffffff


	//   ....[3]....
        /*0038*/ 	.word	0xffffffff


	//   ....[4]....
        /*003c*/ 	.word	0xffffffff


	//   ....[5]....
        /*0040*/ 	.word	0xffffffff


	//   ....[6]....
        /*0044*/ 	.word	0xffffffff


	//   ....[7]....
        /*0048*/ 	.word	0xffffffff


	//   ....[8]....
        /*004c*/ 	.word	0xffffffff


	//   ....[9]....
        /*0050*/ 	.word	0xffffffff


	//----- nvinfo : EIATTR_COOP_GROUP_INSTR_OFFSETS
	.align		4
.L_4241:
        /*0054*/ 	.byte	0x04, 0x28
        /*0056*/ 	.short	(.L_4243 - .L_4242)


	//   ....[0]....
.L_4242:
        /*0058*/ 	.word	0x00002580


	//   ....[1]....
        /*005c*/ 	.word	0x000025b0


	//   ....[2]....
        /*0060*/ 	.word	0x000025e0


	//   ....[3]....
        /*0064*/ 	.word	0x000025f0


	//   ....[4]....
        /*0068*/ 	.word	0x00002620


	//   ....[5]....
        /*006c*/ 	.word	0x00002630


	//   ....[6]....
        /*0070*/ 	.word	0x00002660


	//   ....[7]....
        /*0074*/ 	.word	0x00002670


	//   ....[8]....
        /*0078*/ 	.word	0x000026a0


	//   ....[9]....
        /*007c*/ 	.word	0x000026b0


	//----- nvinfo : EIATTR_VRC_CTA_INIT_COUNT
	.align		4
.L_4243:
        /*0080*/ 	.byte	0x02, 0x4a
	.zero		1
	.zero		1


	//----- nvinfo : EIATTR_EXIT_INSTR_OFFSETS
	.align		4
        /*0084*/ 	.byte	0x04, 0x1c
        /*0086*/ 	.short	(.L_4245 - .L_4244)


	//   ....[0]....
.L_4244:
        /*0088*/ 	.word	0x00007440


	//   ....[1]....
        /*008c*/ 	.word	0x000074c0


	//----- nvinfo : EIATTR_MAX_THREADS
	.align		4
.L_4245:
        /*0090*/ 	.byte	0x04, 0x05
        /*0092*/ 	.short	(.L_4247 - .L_4246)
.L_4246:
        /*0094*/ 	.word	0x00000100
        /*0098*/ 	.word	0x00000001
        /*009c*/ 	.word	0x00000001


	//----- nvinfo : EIATTR_CRS_STACK_SIZE
	.align		4
.L_4247:
        /*00a0*/ 	.byte	0x04, 0x1e
        /*00a2*/ 	.short	(.L_4249 - .L_4248)
.L_4248:
        /*00a4*/ 	.word	0x00000000


	//----- nvinfo : EIATTR_CBANK_PARAM_SIZE
	.align		4
.L_4249:
        /*00a8*/ 	.byte	0x03, 0x19
        /*00aa*/ 	.short	0x0128


	//----- nvinfo : EIATTR_PARAM_CBANK
	.align		4
        /*00ac*/ 	.byte	0x04, 0x0a
        /*00ae*/ 	.short	(.L_4251 - .L_4250)
	.align		4
.L_4250:
        /*00b0*/ 	.word	index@(.nv.constant0._ZN10layer_norm13ln_bwd_kernelINS_13Kernel_traitsI6__halfffffjLj6144ELj1ELj1ELj8ELj16ENS_18Kernel_traits_baseILj6144ES2_ffffjLj256EEEEELb1ELb0ELb1ELb0EEEvNS_9BwdParamsE)
        /*00b4*/ 	.short	0x0380
        /*00b6*/ 	.short	0x0128


	//----- nvinfo : EIATTR_SW_WAR
	.align		4
.L_4251:
        /*00b8*/ 	.byte	0x04, 0x36
        /*00ba*/ 	.short	(.L_4253 - .L_4252)
.L_4252:
        /*00bc*/ 	.word	0x00000008
.L_4253:


//--------------------- .nv.info._ZN10layer_norm22ln_bwd_finalize_kernelINS_22Kernel_traits_finalizeILj6144E6__halfffffjLb0ELj1024ELj4ENS_18Kernel_traits_baseILj6144ES2_ffffjLj1024EEEEELb0ELb1EEEvNS_9BwdParamsE --------------------------
	.section	.nv.info._ZN10layer_norm22ln_bwd_finalize_kernelINS_22Kernel_traits_finalizeILj6144E6__halfffffjLb0ELj1024ELj4ENS_18Kernel_traits_baseILj6144ES2_ffffjLj1024EEEEELb0ELb1EEEvNS_9BwdParamsE,"",@"SHT_CUDA_INFO"
	.sectionflags	@""
	.align	4


	//----- nvinfo : EIATTR_CUDA_API_VERSION
	.align		4
        /*0000*/ 	.byte	0x04, 0x37
        /*0002*/ 	.short	(.L_4255 - .L_4254)
.L_4254:
        /*0004*/ 	.word	0x00000082


	//----- nvinfo : EIATTR_KPARAM_INFO
	.align		4
.L_4255:
        /*0008*/ 	.byte	0x04, 0x17
        /*000a*/ 	.short	(.L_4257 - .L_4256)
.L_4256:
        /*000c*/ 	.word	0x00000000
        /*0010*/ 	.short	0x0000
        /*0012*/ 	.short	0x0000
        /*0014*/ 	.byte	0x00, 0xf0, 0xa1, 0x04


	//----- nvinfo : EIATTR_SPARSE_MMA_MASK
	.align		4
.L_4257:
        /*0018*/ 	.byte	0x03, 0x50
        /*001a*/ 	.short	0x0000


	//----- nvinfo : EIATTR_MAXREG_COUNT
	.align		4
        /*001c*/ 	.byte	0x03, 0x1b
        /*001e*/ 	.short	0x0040


	//----- nvinfo : EIATTR_NUM_BARRIERS
	.align		4
        /*0020*/ 	.byte	0x02, 0x4c
        /*0022*/ 	.byte	0x01
	.zero		1


	//----- nvinfo : EIATTR_MERCURY_ISA_VERSION
	.align		4
        /*0024*/ 	.byte	0x03, 0x5f
        /*0026*/ 	.short	0x0101


	//----- nvinfo : EIATTR_COOP_GROUP_MASK_REGIDS
	.align		4
        /*0028*/ 	.byte	0x04, 0x29
        /*002a*/ 	.short	(.L_4259 - .L_4258)


	//   ....[0]....
.L_4258:
        /*002c*/ 	.word	0xffffffff


	//   ....[1]....
        /*0030*/ 	.word	0xffffffff


	//   ....[2]....
        /*0034*/ 	.word	0xffffffff


	//   ....[3]....
        /*0038*/ 	.word	0xffffffff


	//   ....[4]....
        /*003c*/ 	.word	0xffffffff


	//   ....[5]....
        /*0040*/ 	.word	0xffffffff


	//   ....[6]....
        /*0044*/ 	.word	0xffffffff


	//   ....[7]....
        /*0048*/ 	.word	0xffffffff


	//   ....[8]....
        /*004c*/ 	.word	0xffffffff


	//   ....[9]....
        /*0050*/ 	.word	0xffffffff


	//----- nvinfo : EIATTR_COOP_GROUP_INSTR_OFFSETS
	.align		4
.L_4259:
        /*0054*/ 	.byte	0x04, 0x28
        /*0056*/ 	.short	(.L_4261 - .L_4260)


	//   ....[0]....
.L_4260:
        /*0058*/ 	.word	0x00001560


	//   ....[1]....
        /*005c*/ 	.word	0x00001570


	//   ....[2]....
        /*0060*/ 	.word	0x000015a0


	//   ....[3]....
        /*0064*/ 	.word	0x000015b0


	//   ....[4]....
        /*0068*/ 	.word	0x000015e0


	//   ....[5]....
        /*006c*/ 	.word	0x000015f0


	//   ....[6]....
        /*0070*/ 	.word	0x00001620


	//   ....[7]....
        /*0074*/ 	.word	0x00001640


	//   ....[8]....
        /*0078*/ 	.word	0x00001670


	//   ....[9]....
        /*007c*/ 	.word	0x00001680


	//----- nvinfo : EIATTR_VRC_CTA_INIT_COUNT
	.align		4
.L_4261:
        /*0080*/ 	.byte	0x02, 0x4a
	.zero		1
	.zero		1


	//----- nvinfo : EIATTR_EXIT_INSTR_OFFSETS
	.align		4
        /*0084*/ 	.byte	0x04, 0x1c
        /*0086*/ 	.short	(.L_4263 - .L_4262)


	//   ....[0]....
.L_4262:
        /*0088*/ 	.word	0x00000060


	//   ....[1]....
        /*008c*/ 	.word	0x000016e0


	//   ....[2]....
        /*0090*/ 	.word	0x000017d0


	//----- nvinfo : EIATTR_MAX_THREADS
	.align		4
.L_4263:
        /*0094*/ 	.byte	0x04, 0x05
        /*0096*/ 	.short	(.L_4265 - .L_4264)
.L_4264:
        /*0098*/ 	.word	0x00000400
        /*009c*/ 	.word	0x00000001
        /*00a0*/ 	.word	0x00000001


	//----- nvinfo : EIATTR_CRS_STACK_SIZE
	.align		4
.L_4265:
        /*00a4*/ 	.byte	0x04, 0x1e
        /*00a6*/ 	.short	(.L_4267 - .L_4266)
.L_4266:
        /*00a8*/ 	.word	0x00000000


	//----- nvinfo : EIATTR_CBANK_PARAM_SIZE
	.align		4
.L_4267:
        /*00ac*/ 	.byte	0x03, 0x19
        /*00ae*/ 	.short	0x0128


	//----- nvinfo : EIATTR_PARAM_CBANK
	.align		4
        /*00b0*/ 	.byte	0x04, 0x0a
        /*00b2*/ 	.short	(.L_4269 - .L_4268)
	.align		4
.L_4268:
        /*00b4*/ 	.word	index@(.nv.constant0._ZN10layer_norm22ln_bwd_finalize_kernelINS_22Kernel_traits_finalizeILj6144E6__halfffffjLb0ELj1024ELj4ENS_18Kernel_traits_baseILj6144ES2_ffffjLj1024EEEEELb0ELb1EEEvNS_9BwdParamsE)
        /*00b8*/ 	.short	0x0380
        /*00ba*/ 	.short	0x0128


	//----- nvinfo : EIATTR_SW_WAR
	.align		4
.L_4269:
        /*00bc*/ 	.byte	0x04, 0x36
        /*00be*/ 	.short	(.L_4271 - .L_4270)
.L_4270:
        /*00c0*/ 	.word	0x00000008
.L_4271:


//--------------------- .nv.info._ZN10layer_norm13ln_bwd_kernelINS_13Kernel_traitsI6__halfffffjLj6144ELj1ELj1ELj8ELj16ENS_18Kernel_traits_baseILj6144ES2_ffffjLj256EEEEELb1ELb0ELb1ELb1EEEvNS_9BwdParamsE --------------------------
	.section	.nv.info._ZN10layer_norm13ln_bwd_kernelINS_13Kernel_traitsI6__halfffffjLj6144ELj1ELj1ELj8ELj16ENS_18Kernel_traits_baseILj6144ES2_ffffjLj256EEEEELb1ELb0ELb1ELb1EEEvNS_9BwdParamsE,"",@"SHT_CUDA_INFO"
	.sectionflags	@""
	.align	4


	//----- nvinfo : EIATTR_CUDA_API_VERSION
	.align		4
        /*0000*/ 	.byte	0x04, 0x37
        /*0002*/ 	.short	(.L_4273 - .L_4272)
.L_4272:
        /*0004*/ 	.word	0x00000082


	//----- nvinfo : EIATTR_KPARAM_INFO
	.align		4
.L_4273:
        /*0008*/ 	.byte	0x04, 0x17
        /*000a*/ 	.short	(.L_4275 - .L_4274)
.L_4274:
        /*000c*/ 	.word	0x00000000
        /*0010*/ 	.short	0x0000
        /*0012*/ 	.short	0x0000
        /*0014*/ 	.byte	0x00, 0xf0, 0xa1, 0x04


	//----- nvinfo : EIATTR_SPARSE_MMA_MASK
	.align		4
.L_4275:
        /*0018*/ 	.byte	0x03, 0x50
        /*001a*/ 	.short	0x0000


	//----- nvinfo : EIATTR_MAXREG_COUNT
	.align		4
        /*001c*/ 	.byte	0x03, 0x1b
        /*001e*/ 	.short	0x00ff


	//----- nvinfo : EIATTR_NUM_BARRIERS
	.align		4
        /*0020*/ 	.byte	0x02, 0x4c
        /*0022*/ 	.byte	0x01
	.zero		1


	//----- nvinfo : EIATTR_MERCURY_ISA_VERSION
	.align		4
        /*0024*/ 	.byte	0x03, 0x5f
        /*0026*/ 	.short	0x0101


	//----- nvinfo : EIATTR_COOP_GROUP_MASK_REGIDS
	.align		4
        /*0028*/ 	.byte	0x04, 0x29
        /*002a*/ 	.short	(.L_4277 - .L_4276)


	//   ....[0]....
.L_4276:
        /*002c*/ 	.word	0xffffffff


	//   ....[1]....
        /*0030*/ 	.word	0xffffffff


	//   ....[2]....
        /*0034*/ 	.word	0xffffffff


	//   ....[3]....
        /*0038*/ 	.word	0xffffffff


	//   ....[4]....
        /*003c*/ 	.word	0xffffffff


	//   ....[5]....
        /*0040*/ 	.word	0xffffffff


	//   ....[6]....
        /*0044*/ 	.word	0xffffffff


	//   ....[7]....
        /*0048*/ 	.word	0xffffffff


	//   ....[8]....
        /*004c*/ 	.word	0xffffffff


	//   ....[9]....
        /*0050*/ 	.word	0xffffffff


	//----- nvinfo : EIATTR_COOP_GROUP_INSTR_OFFSETS
	.align		4
.L_4277:
        /*0054*/ 	.byte	0x04, 0x28
        /*0056*/ 	.short	(.L_4279 - .L_4278)


	//   ....[0]....
.L_4278:
        /*0058*/ 	.word	0x00001b40


	//   ....[1]....
        /*005c*/ 	.word	0x00001b60


	//   ....[2]....
        /*0060*/ 	.word	0x00001ba0


	//   ....[3]....
        /*0064*/ 	.word	0x00001bb0


	//   ....[4]....
        /*0068*/ 	.word	0x00001bf0


	//   ....[5]....
        /*006c*/ 	.word	0x00001c00


	//   ....[6]....
        /*0070*/ 	.word	0x00001c30


	//   ....[7]....
        /*0074*/ 	.word	0x00001c40


	//   ....[8]....
        /*0078*/ 	.word	0x00001c70


	//   ....[9]....
        /*007c*/ 	.word	0x00001c80


	//----- nvinfo : EIATTR_VRC_CTA_INIT_COUNT
	.align		4
.L_4279:
        /*0080*/ 	.byte	0x02, 0x4a
	.zero		1
	.zero		1


	//----- nvinfo : EIATTR_EXIT_INSTR_OFFSETS
	.align		4
        /*0084*/ 	.byte	0x04, 0x1c
        /*0086*/ 	.short	(.L_4281 - .L_4280)


	//   ....[0]....
.L_4280:
        /*0088*/ 	.word	0x000065b0


	//----- nvinfo : EIATTR_MAX_THREADS
	.align		4
.L_4281:
        /*008c*/ 	.byte	0x04, 0x05
        /*008e*/ 	.short	(.L_4283 - .L_4282)
.L_4282:
        /*0090*/ 	.word	0x00000100
        /*0094*/ 	.word	0x00000001
        /*0098*/ 	.word	0x00000001


	//----- nvinfo : EIATTR_CRS_STACK_SIZE
	.align		4
.L_4283:
        /*009c*/ 	.byte	0x04, 0x1e
        /*009e*/ 	.short	(.L_4285 - .L_4284)
.L_4284:
        /*00a0*/ 	.word	0x00000000


	//----- nvinfo : EIATTR_CBANK_PARAM_SIZE
	.align		4
.L_4285:
        /*00a4*/ 	.byte	0x03, 0x19
        /*00a6*/ 	.short	0x0128


	//----- nvinfo : EIATTR_PARAM_CBANK
	.align		4
        /*00a8*/ 	.byte	0x04, 0x0a
        /*00aa*/ 	.short	(.L_4287 - .L_4286)
	.align		4
.L_4286:
        /*00ac*/ 	.word	index@(.nv.constant0._ZN10layer_norm13ln_bwd_kernelINS_13Kernel_traitsI6__halfffffjLj6144ELj1ELj1ELj8ELj16ENS_18Kernel_traits_baseILj6144ES2_ffffjLj256EEEEELb1ELb0ELb1ELb1EEEvNS_9BwdParamsE)
        /*00b0*/ 	.short	0x0380
        /*00b2*/ 	.short	0x0128


	//----- nvinfo : EIATTR_SW_WAR
	.align		4
.L_4287:
        /*00b4*/ 	.byte	0x04, 0x36
        /*00b6*/ 	.short	(.L_4289 - .L_4288)
.L_4288:
        /*00b8*/ 	.word	0x00000008
.L_4289:


//--------------------- .nv.info._ZN10layer_norm13ln_bwd_kernelINS_13Kernel_traitsI6__halfffffjLj6144ELj1ELj1ELj8ELj16ENS_18Kernel_traits_baseILj6144ES2_ffffjLj256EEEEELb1ELb1ELb0ELb0EEEvNS_9BwdParamsE --------------------------
	.section	.nv.info._ZN10layer_norm13ln_bwd_kernelINS_13Kernel_traitsI6__halfffffjLj6144ELj1ELj1ELj8ELj16ENS_18Kernel_traits_baseILj6144ES2_ffffjLj256EEEEELb1ELb1ELb0ELb0EEEvNS_9BwdParamsE,"",@"SHT_CUDA_INFO"
	.sectionflags	@""
	.align	4


	//----- nvinfo : EIATTR_CUDA_API_VERSION
	.align		4
        /*0000*/ 	.byte	0x04, 0x37
        /*0002*/ 	.short	(.L_4291 - .L_4290)
.L_4290:
        /*0004*/ 	.word	0x00000082


	//----- nvinfo : EIATTR_KPARAM_INFO
	.align		4
.L_4291:
        /*0008*/ 	.byte	0x04, 0x17
        /*000a*/ 	.short	(.L_4293 - .L_4292)
.L_4292:
        /*000c*/ 	.word	0x00000000
        /*0010*/ 	.short	0x0000
        /*0012*/ 	.short	0x0000
        /*0014*/ 	.byte	0x00, 0xf0, 0xa1, 0x04


	//----- nvinfo : EIATTR_SPARSE_MMA_MASK
	.align		4
.L_4293:
        /*0018*/ 	.byte	0x03, 0x50
        /*001a*/ 	.short	0x0000


	//----- nvinfo : EIATTR_MAXREG_COUNT
	.align		4
        /*001c*/ 	.byte	0x03, 0x1b
        /*001e*/ 	.short	0x00ff


	//----- nvinfo : EIATTR_NUM_BARRIERS
	.align		4
        /*0020*/ 	.byte	0x02, 0x4c
        /*0022*/ 	.byte	0x01
	.zero		1


	//----- nvinfo : EIATTR_MERCURY_ISA_VERSION
	.align		4
        /*0024*/ 	.byte	0x03, 0x5f
        /*0026*/ 	.short	0x0101


	//----- nvinfo : EIATTR_COOP_GROUP_MASK_REGIDS
	.align		4
        /*0028*/ 	.byte	0x04, 0x29
        /*002a*/ 	.short	(.L_4295 - .L_4294)


	//   ....[0]....
.L_4294:
        /*002c*/ 	.word	0xffffffff


	//   ....[1]....
        /*0030*/ 	.word	0xffffffff


	//   ....[2]....
        /*0034*/ 	.word	0xffffffff


	//   ....[3]....
        /*0038*/ 	.word	0xffffffff


	//   ....[4]....
        /*003c*/ 	.word	0xffffffff


	//   ....[5]....
        /*0040*/ 	.word	0xffffffff


	//   ....[6]....
        /*0044*/ 	.word	0xffffffff


	//   ....[7]....
        /*0048*/ 	.word	0xffffffff


	//   ....[8]....
        /*004c*/ 	.word	0xffffffff


	//   ....[9]....
        /*0050*/ 	.word	0xffffffff


	//----- nvinfo : EIATTR_COOP_GROUP_INSTR_OFFSETS
	.align		4
.L_4295:
        /*0054*/ 	.byte	0x04, 0x28
        /*0056*/ 	.short	(.L_4297 - .L_4296)


	//   ....[0]....
.L_4296:
        /*0058*/ 	.word	0x00002210


	//   ....[1]....
        /*005c*/ 	.word	0x00002240


	//   ....[2]....
        /*0060*/ 	.word	0x00002270


	//   ....[3]....
        /*0064*/ 	.word	0x00002280


	//   ....[4]....
        /*0068*/ 	.word	0x000022b0


	//   ....[5]....
        /*006c*/ 	.word	0x000022c0


	//   ....[6]....
        /*0070*/ 	.word	0x000022f0


	//   ....[7]....
        /*0074*/ 	.word	0x00002300


	//   ....[8]....
        /*0078*/ 	.word	0x00002330


	//   ....[9]....
        /*007c*/ 	.word	0x00002340


	//----- nvinfo : EIATTR_VRC_CTA_INIT_COUNT
	.align		4
.L_4297:
        /*0080*/ 	.byte	0x02, 0x4a
	.zero		1
	.zero		1


	//----- nvinfo : EIATTR_EXIT_INSTR_OFFSETS
	.align		4
        /*0084*/ 	.byte	0x04, 0x1c
        /*0086*/ 	.short	(.L_4299 - .L_4298)


	//   ....[0]....
.L_4298:
        /*0088*/ 	.word	0x00008550


	//   ....[1]....
        /*008c*/ 	.word	0x000085f0


	//----- nvinfo : EIATTR_MAX_THREADS
	.align		4
.L_4299:
        /*0090*/ 	.byte	0x04, 0x05
        /*0092*/ 	.short	(.L_4301 - .L_4300)
.L_4300:
        /*0094*/ 	.word	0x00000100
        /*0098*/ 	.word	0x00000001
        /*009c*/ 	.word	0x00000001


	//----- nvinfo : EIATTR_CRS_STACK_SIZE
	.align		4
.L_4301:
        /*00a0*/ 	.byte	0x04, 0x1e
        /*00a2*/ 	.short	(.L_4303 - .L_4302)
.L_4302:
        /*00a4*/ 	.word	0x00000000


	//----- nvinfo : EIATTR_CBANK_PARAM_SIZE
	.align		4
.L_4303:
        /*00a8*/ 	.byte	0x03, 0x19
        /*00aa*/ 	.short	0x0128


	//----- nvinfo : EIATTR_PARAM_CBANK
	.align		4
        /*00ac*/ 	.byte	0x04, 0x0a
        /*00ae*/ 	.short	(.L_4305 - .L_4304)
	.align		4
.L_4304:
        /*00b0*/ 	.word	index@(.nv.constant0._ZN10layer_norm13ln_bwd_kernelINS_13Kernel_traitsI6__halfffffjLj6144ELj1ELj1ELj8ELj16ENS_18Kernel_traits_baseILj6144ES2_ffffjLj256EEEEELb1ELb1ELb0ELb0EEEvNS_9BwdParamsE)
        /*00b4*/ 	.short	0x0380
        /*00b6*/ 	.short	0x0128


	//----- nvinfo : EIATTR_SW_WAR
	.align		4
.L_4305:
        /*00b8*/ 	.byte	0x04, 0x36
        /*00ba*/ 	.short	(.L_4307 - .L_4306)
.L_4306:
        /*00bc*/ 	.word	0x00000008
.L_4307:


//--------------------- .nv.info._ZN10layer_norm13ln_bwd_kernelINS_13Kernel_traitsI6__halfffffjLj6144ELj1ELj1ELj8ELj16ENS_18Kernel_traits_baseILj6144ES2_ffffjLj256EEEEELb1ELb1ELb0ELb1EEEvNS_9BwdParamsE --------------------------
	.section	.nv.info._ZN10layer_norm13ln_bwd_kernelINS_13Kernel_traitsI6__halfffffjLj6144ELj1ELj1ELj8ELj16ENS_18Kernel_traits_baseILj6144ES2_ffffjLj256EEEEELb1ELb1ELb0ELb1EEEvNS_9BwdParamsE,"",@"SHT_CUDA_INFO"
	.sectionflags	@""
	.align	4


	//----- nvinfo : EIATTR_CUDA_API_VERSION
	.align		4
        /*0000*/ 	.byte	0x04, 0x37
        /*0002*/ 	.short	(.L_4309 - .L_4308)
.L_4308:
        /*0004*/ 	.word	0x00000082


	//----- nvinfo : EIATTR_KPARAM_INFO
	.align		4
.L_4309:
        /*0008*/ 	.byte	0x04, 0x17
        /*000a*/ 	.short	(.L_4311 - .L_4310)
.L_4310:
        /*000c*/ 	.word	0x00000000
        /*0010*/ 	.short	0x0000
        /*0012*/ 	.short	0x0000
        /*0014*/ 	.byte	0x00, 0xf0, 0xa1, 0x04


	//----- nvinfo : EIATTR_SPARSE_MMA_MASK
	.align		4
.L_4311:
        /*0018*/ 	.byte	0x03, 0x50
        /*001a*/ 	.short	0x0000


	//----- nvinfo : EIATTR_MAXREG_COUNT
	.align		4
        /*001c*/ 	.byte	0x03, 0x1b
        /*001e*/ 	.short	0x00ff


	//----- nvinfo : EIATTR_NUM_BARRIERS
	.align		4
        /*0020*/ 	.byte	0x02, 0x4c
        /*0022*/ 	.byte	0x01
	.zero		1


	//----- nvinfo : EIATTR_MERCURY_ISA_VERSION
	.align		4
        /*0024*/ 	.byte	0x03, 0x5f
        /*0026*/ 	.short	0x0101


	//----- nvinfo : EIATTR_COOP_GROUP_MASK_REGIDS
	.align		4
        /*0028*/ 	.byte	0x04, 0x29
        /*002a*/ 	.short	(.L_4313 - .L_4312)


	//   ....[0]....
.L_4312:
        /*002c*/ 	.word	0xffffffff


	//   ....[1]....
        /*0030*/ 	.word	0xffffffff


	//   ....[2]....
        /*0034*/ 	.word	0xffffffff


	//   ....[3]....
        /*0038*/ 	.word	0xffffffff


	//   ....[4]....
        /*003c*/ 	.word	0xffffffff


	//   ....[5]....
        /*0040*/ 	.word	0xffffffff


	//   ....[6]....
        /*0044*/ 	.word	0xffffffff


	//   ....[7]....
        /*0048*/ 	.word	0xffffffff


	//   ....[8]....
        /*004c*/ 	.word	0xffffffff


	//   ....[9]....
        /*0050*/ 	.word	0xffffffff


	//----- nvinfo : EIATTR_COOP_GROUP_INSTR_OFFSETS
	.align		4
.L_4313:
        /*0054*/ 	.byte	0x04, 0x28
        /*0056*/ 	.short	(.L_4315 - .L_4314)


	//   ....[0]....
.L_4314:
        /*0058*/ 	.word	0x00001610


	//   ....[1]....
        /*005c*/ 	.word	0x00001630


	//   ....[2]....
        /*0060*/ 	.word	0x00001690


	//   ....[3]....
        /*0064*/ 	.word	0x000016a0


	//   ....[4]....
        /*0068*/ 	.word	0x000016f0


	//   ....[5]....
        /*006c*/ 	.word	0x00001700


	//   ....[6]....
        /*0070*/ 	.word	0x00001750


	//   ....[7]....
        /*0074*/ 	.word	0x00001760


	//   ....[8]....
        /*0078*/ 	.word	0x000017d0


	//   ....[9]....
        /*007c*/ 	.word	0x000017e0


	//----- nvinfo : EIATTR_VRC_CTA_INIT_COUNT
	.align		4
.L_4315:
        /*0080*/ 	.byte	0x02, 0x4a
	.zero		1
	.zero		1


	//----- nvinfo : EIATTR_EXIT_INSTR_OFFSETS
	.align		4
        /*0084*/ 	.byte	0x04, 0x1c
        /*0086*/ 	.short	(.L_4317 - .L_4316)


	//   ....[0]....
.L_4316:
        /*0088*/ 	.word	0x00006ea0


	//----- nvinfo : EIATTR_MAX_THREADS
	.align		4
.L_4317:
        /*008c*/ 	.byte	0x04, 0x05
        /*008e*/ 	.short	(.L_4319 - .L_4318)
.L_4318:
        /*0090*/ 	.word	0x00000100
        /*0094*/ 	.word	0x00000001
        /*0098*/ 	.word	0x00000001


	//----- nvinfo : EIATTR_CRS_STACK_SIZE
	.align		4
.L_4319:
        /*009c*/ 	.byte	0x04, 0x1e
        /*009e*/ 	.short	(.L_4321 - .L_4320)
.L_4320:
        /*00a0*/ 	.word	0x00000000


	//----- nvinfo : EIATTR_CBANK_PARAM_SIZE
	.align		4
.L_4321:
        /*00a4*/ 	.byte	0x03, 0x19
        /*00a6*/ 	.short	0x0128


	//----- nvinfo : EIATTR_PARAM_CBANK
	.align		4
        /*00a8*/ 	.byte	0x04, 0x0a
        /*00aa*/ 	.short	(.L_4323 - .L_4322)
	.align		4
.L_4322:
        /*00ac*/ 	.word	index@(.nv.constant0._ZN10layer_norm13ln_bwd_kernelINS_13Kernel_traitsI6__halfffffjLj6144ELj1ELj1ELj8ELj16ENS_18Kernel_traits_baseILj6144ES2_ffffjLj256EEEEELb1ELb1ELb0ELb1EEEvNS_9BwdParamsE)
        /*00b0*/ 	.short	0x0380
        /*00b2*/ 	.short	0x0128


	//----- nvinfo : EIATTR_SW_WAR
	.align		4
.L_4323:
        /*00b4*/ 	.byte	0x04, 0x36
        /*00b6*/ 	.short	(.L_4325 - .L_4324)
.L_4324:
        /*00b8*/ 	.word	0x00000008
.L_4325:


//--------------------- .nv.info._ZN10layer_norm22ln_bwd_finalize_kernelINS_22Kernel_traits_finalizeILj6144E6__halfffffjLb1ELj1024ELj4ENS_18Kernel_traits_baseILj6144ES2_ffffjLj1024EEEEELb1ELb0EEEvNS_9BwdParamsE --------------------------
	.section	.nv.info._ZN10layer_norm22ln_bwd_finalize_kernelINS_22Kernel_traits_finalizeILj6144E6__halfffffjLb1ELj1024ELj4ENS_18Kernel_traits_baseILj6144ES2_ffffjLj1024EEEEELb1ELb0EEEvNS_9BwdParamsE,"",@"SHT_CUDA_INFO"
	.sectionflags	@""
	.align	4


	//----- nvinfo : EIATTR_CUDA_API_VERSION
	.align		4
        /*0000*/ 	.byte	0x04, 0x37
        /*0002*/ 	.short	(.L_4327 - .L_4326)
.L_4326:
        /*0004*/ 	.word	0x00000082


	//----- nvinfo : EIATTR_KPARAM_INFO
	.align		4
.L_4327:
        /*0008*/ 	.byte	0x04, 0x17
        /*000a*/ 	.short	(.L_4329 - .L_4328)
.L_4328:
        /*000c*/ 	.word	0x00000000
        /*0010*/ 	.short	0x0000
        /*0012*/ 	.short	0x0000
        /*0014*/ 	.byte	0x00, 0xf0, 0xa1, 0x04


	//----- nvinfo : EIATTR_SPARSE_MMA_MASK
	.align		4
.L_4329:
        /*0018*/ 	.byte	0x03, 0x50
        /*001a*/ 	.short	0x0000


	//----- nvinfo : EIATTR_MAXREG_COUNT
	.align		4
        /*001c*/ 	.byte	0x03, 0x1b
        /*001e*/ 	.short	0x0040


	//----- nvinfo : EIATTR_NUM_BARRIERS
	.align		4
        /*0020*/ 	.byte	0x02, 0x4c
        /*0022*/ 	.byte	0x01
	.zero		1


	//----- nvinfo : EIATTR_MERCURY_ISA_VERSION
	.align		4
        /*0024*/ 	.byte	0x03, 0x5f
        /*0026*/ 	.short	0x0101


	//----- nvinfo : EIATTR_COOP_GROUP_MASK_REGIDS
	.align		4
        /*0028*/ 	.byte	0x04, 0x29
        /*002a*/ 	.short	(.L_4331 - .L_4330)


	//   ....[0]....
.L_4330:
        /*002c*/ 	.word	0xffffffff


	//   ....[1]....
        /*0030*/ 	.word	0xffffffff


	//   ....[2]....
        /*0034*/ 	.word	0xffffffff


	//   ....[3]....
        /*0038*/ 	.word	0xffffffff


	//   ....[4]....
        /*003c*/ 	.word	0xffffffff


	//   ....[5]....
        /*0040*/ 	.word	0xffffffff


	//   ....[6]....
        /*0044*/ 	.word	0xffffffff


	//   ....[7]....
        /*0048*/ 	.word	0xffffffff


	//   ....[8]....
        /*004c*/ 	.word	0xffffffff


	//   ....[9]....
        /*0050*/ 	.word	0xffffffff


	//   ....[10]....
        /*0054*/ 	.word	0xffffffff


	//   ....[11]....
        /*0058*/ 	.word	0xffffffff


	//   ....[12]....
        /*005c*/ 	.word	0xffffffff


	//   ....[13]....
        /*0060*/ 	.word	0xffffffff


	//   ....[14]....
        /*0064*/ 	.word	0xffffffff


	//----- nvinfo : EIATTR_COOP_GROUP_INSTR_OFFSETS
	.align		4
.L_4331:
        /*0068*/ 	.byte	0x04, 0x28
        /*006a*/ 	.short	(.L_4333 - .L_4332)


	//   ....[0]....
.L_4332:
        /*006c*/ 	.word	0x00001030


	//   ....[1]....
        /*0070*/ 	.word	0x00001040


	//   ....[2]....
        /*0074*/ 	.word	0x00001050


	//   ....[3]....
        /*0078*/ 	.word	0x00001080


	//   ....[4]....
        /*007c*/ 	.word	0x000010a0


	//   ....[5]....
        /*0080*/ 	.word	0x000010b0


	//   ....[6]....
        /*0084*/ 	.word	0x000010f0


	//   ....[7]....
        /*0088*/ 	.word	0x00001100


	//   ....[8]....
        /*008c*/ 	.word	0x00001110


	//   ....[9]....
        /*0090*/ 	.word	0x00001140


	//   ....[10]....
        /*0094*/ 	.word	0x00001170


	//   ....[11]....
        /*0098*/ 	.word	0x00001190


	//   ....[12]....
        /*009c*/ 	.word	0x000011c0


	//   ....[13]....
        /*00a0*/ 	.word	0x000011f0


	//   ....[14]....
        /*00a4*/ 	.word	0x00001220


	//----- nvinfo : EIATTR_VRC_CTA_INIT_COUNT
	.align		4
.L_4333:
        /*00a8*/ 	.byte	0x02, 0x4a
	.zero		1
	.zero		1


	//----- nvinfo : EIATTR_EXIT_INSTR_OFFSETS
	.align		4
        /*00ac*/ 	.byte	0x04, 0x1c
        /*00ae*/ 	.short	(.L_4335 - .L_4334)


	//   ....[0]....
.L_4334:
        /*00b0*/ 	.word	0x00000060


	//   ....[1]....
        /*00b4*/ 	.word	0x000012a0


	//   ....[2]....
        /*00b8*/ 	.word	0x000012d0


	//   ....[3]....
        /*00bc*/ 	.word	0x000013e0


	//----- nvinfo : EIATTR_MAX_THREADS
	.align		4
.L_4335:
        /*00c0*/ 	.byte	0x04, 0x05
        /*00c2*/ 	.short	(.L_4337 - .L_4336)
.L_4336:
        /*00c4*/ 	.word	0x00000400
        /*00c8*/ 	.word	0x00000001
        /*00cc*/ 	.word	0x00000001


	//----- nvinfo : EIATTR_CRS_STACK_SIZE
	.align		4
.L_4337:
        /*00d0*/ 	.byte	0x04, 0x1e
        /*00d2*/ 	.short	(.L_4339 - .L_4338)
.L_4338:
        /*00d4*/ 	.word	0x00000000


	//----- nvinfo : EIATTR_CBANK_PARAM_SIZE
	.align		4
.L_4339:
        /*00d8*/ 	.byte	0x03, 0x19
        /*00da*/ 	.short	0x0128


	//----- nvinfo : EIATTR_PARAM_CBANK
	.align		4
        /*00dc*/ 	.byte	0x04, 0x0a
        /*00de*/ 	.short	(.L_4341 - .L_4340)
	.align		4
.L_4340:
        /*00e0*/ 	.word	index@(.nv.constant0._ZN10layer_norm22ln_bwd_finalize_kernelINS_22Kernel_traits_finalizeILj6144E6__halfffffjLb1ELj1024ELj4ENS_18Kernel_traits_baseILj6144ES2_ffffjLj1024EEEEELb1ELb0EEEvNS_9BwdParamsE)
        /*00e4*/ 	.short	0x0380
        /*00e6*/ 	.short	0x0128


	//----- nvinfo : EIATTR_SW_WAR
	.align		4
.L_4341:
        /*00e8*/ 	.byte	0x04, 0x36
        /*00ea*/ 	.short	(.L_4343 - .L_4342)
.L_4342:
        /*00ec*/ 	.word	0x00000008
.L_4343:


//--------------------- .nv.info._ZN10layer_norm13ln_bwd_kernelINS_13Kernel_traitsI6__halfffffjLj6144ELj1ELj1ELj8ELj16ENS_18Kernel_traits_baseILj6144ES2_ffffjLj256EEEEELb1ELb1ELb1ELb0EEEvNS_9BwdParamsE --------------------------
	.section	.nv.info._ZN10layer_norm13ln_bwd_kernelINS_13Kernel_traitsI6__halfffffjLj6144ELj1ELj1ELj8ELj16ENS_18Kernel_traits_baseILj6144ES2_ffffjLj256EEEEELb1ELb1ELb1ELb0EEEvNS_9BwdParamsE,"",@"SHT_CUDA_INFO"
	.sectionflags	@""
	.align	4


	//----- nvinfo : EIATTR_CUDA_API_VERSION
	.align		4
        /*0000*/ 	.byte	0x04, 0x37
        /*0002*/ 	.short	(.L_4345 - .L_4344)
.L_4344:
        /*0004*/ 	.word	0x00000082


	//----- nvinfo : EIATTR_KPARAM_INFO
	.align		4
.L_4345:
        /*0008*/ 	.byte	0x04, 0x17
        /*000a*/ 	.short	(.L_4347 - .L_4346)
.L_4346:
        /*000c*/ 	.word	0x00000000
        /*0010*/ 	.short	0x0000
        /*0012*/ 	.short	0x0000
        /*0014*/ 	.byte	0x00, 0xf0, 0xa1, 0x04


	//----- nvinfo : EIATTR_SPARSE_MMA_MASK
	.align		4
.L_4347:
        /*0018*/ 	.byte	0x03, 0x50
        /*001a*/ 	.short	0x0000


	//----- nvinfo : EIATTR_MAXREG_COUNT
	.align		4
        /*001c*/ 	.byte	0x03, 0x1b
        /*001e*/ 	.short	0x00ff


	//----- nvinfo : EIATTR_NUM_BARRIERS
	.align		4
        /*0020*/ 	.byte	0x02, 0x4c
        /*0022*/ 	.byte	0x01
	.zero		1


	//----- nvinfo : EIATTR_MERCURY_ISA_VERSION
	.align		4
        /*0024*/ 	.byte	0x03, 0x5f
        /*0026*/ 	.short	0x0101


	//----- nvinfo : EIATTR_COOP_GROUP_MASK_REGIDS
	.align		4
        /*0028*/ 	.byte	0x04, 0x29
        /*002a*/ 	.short	(.L_4349 - .L_4348)


	//   ....[0]....
.L_4348:
        /*002c*/ 	.word	0xffffffff


	//   ....[1]....
        /*0030*/ 	.word	0xffffffff


	//   ....[2]....
        /*0034*/ 	.word	0xffffffff


	//   ....[3]....
        /*0038*/ 	.word	0xffffffff


	//   ....[4]....
        /*003c*/ 	.word	0xffffffff


	//   ....[5]....
        /*0040*/ 	.word	0xffffffff


	//   ....[6]....
        /*0044*/ 	.word	0xffffffff


	//   ....[7]....
        /*0048*/ 	.word	0xffffffff


	//   ....[8]....
        /*004c*/ 	.word	0xffffffff


	//   ....[9]....
        /*0050*/ 	.word	0xffffffff


	//----- nvinfo : EIATTR_COOP_GROUP_INSTR_OFFSETS
	.align		4
.L_4349:
        /*0054*/ 	.byte	0x04, 0x28
        /*0056*/ 	.short	(.L_4351 - .L_4350)


	//   ....[0]....
.L_4350:
        /*0058*/ 	.word	0x00002a20


	//   ....[1]....
        /*005c*/ 	.word	0x00002a50


	//   ....[2]....
        /*0060*/ 	.word	0x00002a80


	//   ....[3]....
        /*0064*/ 	.word	0x00002a90


	//   ....[4]....
        /*0068*/ 	.word	0x00002ac0


	//   ....[5]....
        /*006c*/ 	.word	0x00002ad0


	//   ....[6]....
        /*0070*/ 	.word	0x00002b00


	//   ....[7]....
        /*0074*/ 	.word	0x00002b10


	//   ....[8]....
        /*0078*/ 	.word	0x00002b40


	//   ....[9]....
        /*007c*/ 	.word	0x00002b50


	//----- nvinfo : EIATTR_VRC_CTA_INIT_COUNT
	.align		4
.L_4351:
        /*0080*/ 	.byte	0x02, 0x4a
	.zero		1
	.zero		1


	//----- nvinfo : EIATTR_EXIT_INSTR_OFFSETS
	.align		4
        /*0084*/ 	.byte	0x04, 0x1c
        /*0086*/ 	.short	(.L_4353 - .L_4352)


	//   ....[0]....
.L_4352:
        /*0088*/ 	.word	0x00009cd0


	//   ....[1]....
        /*008c*/ 	.word	0x00009d70


	//----- nvinfo : EIATTR_MAX_THREADS
	.align		4
.L_4353:
        /*0090*/ 	.byte	0x04, 0x05
        /*0092*/ 	.short	(.L_4355 - .L_4354)
.L_4354:
        /*0094*/ 	.word	0x00000100
        /*0098*/ 	.word	0x00000001
        /*009c*/ 	.word	0x00000001


	//----- nvinfo : EIATTR_CRS_STACK_SIZE
	.align		4
.L_4355:
        /*00a0*/ 	.byte	0x04, 0x1e
        /*00a2*/ 	.short	(.L_4357 - .L_4356)
.L_4356:
        /*00a4*/ 	.word	0x00000000


	//----- nvinfo : EIATTR_CBANK_PARAM_SIZE
	.align		4
.L_4357:
        /*00a8*/ 	.byte	0x03, 0x19
        /*00aa*/ 	.short	0x0128


	//----- nvinfo : EIATTR_PARAM_CBANK
	.align		4
        /*00ac*/ 	.byte	0x04, 0x0a
        /*00ae*/ 	.short	(.L_4359 - .L_4358)
	.align		4
.L_4358:
        /*00b0*/ 	.word	index@(.nv.constant0._ZN10layer_norm13ln_bwd_kernelINS_13Kernel_traitsI6__halfffffjLj6144ELj1ELj1ELj8ELj16ENS_18Kernel_traits_baseILj6144ES2_ffffjLj256EEEEELb1ELb1ELb1ELb0EEEvNS_9BwdParamsE)
        /*00b4*/ 	.short	0x0380
        /*00b6*/ 	.short	0x0128


	//----- nvinfo : EIATTR_SW_WAR
	.align		4
.L_4359:
        /*00b8*/ 	.byte	0x04, 0x36
        /*00ba*/ 	.short	(.L_4361 - .L_4360)
.L_4360:
        /*00bc*/ 	.word	0x00000008
.L_4361:


//--------------------- .nv.info._ZN10layer_norm22ln_bwd_finalize_kernelINS_22Kernel_traits_finalizeILj6144E6__halfffffjLb1ELj1024ELj4ENS_18Kernel_traits_baseILj6144ES2_ffffjLj1024EEEEELb1ELb1EEEvNS_9BwdParamsE --------------------------
	.section	.nv.info._ZN10layer_norm22ln_bwd_finalize_kernelINS_22Kernel_traits_finalizeILj6144E6__halfffffjLb1ELj1024ELj4ENS_18Kernel_traits_baseILj6144ES2_ffffjLj1024EEEEELb1ELb1EEEvNS_9BwdParamsE,"",@"SHT_CUDA_INFO"
	.sectionflags	@""
	.align	4


	//----- nvinfo : EIATTR_CUDA_API_VERSION
	.align		4
        /*0000*/ 	.byte	0x04, 0x37
        /*0002*/ 	.short	(.L_4363 - .L_4362)
.L_4362:
        /*0004*/ 	.word	0x00000082


	//----- nvinfo : EIATTR_KPARAM_INFO
	.align		4
.L_4363:
        /*0008*/ 	.byte	0x04, 0x17
        /*000a*/ 	.short	(.L_4365 - .L_4364)
.L_4364:
        /*000c*/ 	.word	0x00000000
        /*0010*/ 	.short	0x0000
        /*0012*/ 	.short	0x0000
        /*0014*/ 	.byte	0x00, 0xf0, 0xa1, 0x04


	//----- nvinfo : EIATTR_SPARSE_MMA_MASK
	.align		4
.L_4365:
        /*0018*/ 	.byte	0x03, 0x50
        /*001a*/ 	.short	0x0000


	//----- nvinfo : EIATTR_MAXREG_COUNT
	.align		4
        /*001c*/ 	.byte	0x03, 0x1b
        /*001e*/ 	.short	0x0040


	//----- nvinfo : EIATTR_NUM_BARRIERS
	.align		4
        /*0020*/ 	.byte	0x02, 0x4c
        /*0022*/ 	.byte	0x01
	.zero		1


	//----- nvinfo : EIATTR_MERCURY_ISA_VERSION
	.align		4
        /*0024*/ 	.byte	0x03, 0x5f
        /*0026*/ 	.short	0x0101


	//----- nvinfo : EIATTR_COOP_GROUP_MASK_REGIDS
	.align		4
        /*0028*/ 	.byte	0x04, 0x29
        /*002a*/ 	.short	(.L_4367 - .L_4366)


	//   ....[0]....
.L_4366:
        /*002c*/ 	.word	0xffffffff


	//   ....[1]....
        /*0030*/ 	.word	0xffffffff


	//   ....[2]....
        /*0034*/ 	.word	0xffffffff


	//   ....[3]....
        /*0038*/ 	.word	0xffffffff


	//   ....[4]....
        /*003c*/ 	.word	0xffffffff


	//   ....[5]....
        /*0040*/ 	.word	0xffffffff


	//   ....[6]....
        /*0044*/ 	.word	0xffffffff


	//   ....[7]....
        /*0048*/ 	.word	0xffffffff


	//   ....[8]....
        /*004c*/ 	.word	0xffffffff


	//   ....[9]....
        /*0050*/ 	.word	0xffffffff


	//   ....[10]....
        /*0054*/ 	.word	0xffffffff


	//   ....[11]....
        /*0058*/ 	.word	0xffffffff


	//   ....[12]....
        /*005c*/ 	.word	0xffffffff


	//   ....[13]....
        /*0060*/ 	.word	0xffffffff


	//   ....[14]....
        /*0064*/ 	.word	0xffffffff


	//----- nvinfo : EIATTR_COOP_GROUP_INSTR_OFFSETS
	.align		4
.L_4367:
        /*0068*/ 	.byte	0x04, 0x28
        /*006a*/ 	.short	(.L_4369 - .L_4368)


	//   ....[0]....
.L_4368:
        /*006c*/ 	.word	0x00001060


	//   ....[1]....
        /*0070*/ 	.word	0x00001070


	//   ....[2]....
        /*0074*/ 	.word	0x00001080


	//   ....[3]....
        /*0078*/ 	.word	0x000010b0


	//   ....[4]....
        /*007c*/ 	.word	0x000010d0


	//   ....[5]....
        /*0080*/ 	.word	0x000010e0


	//   ....[6]....
        /*0084*/ 	.word	0x00001120


	//   ....[7]....
        /*0088*/ 	.word	0x00001140


	//   ....[8]....
        /*008c*/ 	.word	0x00001150


	//   ....[9]....
        /*0090*/ 	.word	0x00001180


	//   ....[10]....
        /*0094*/ 	.word	0x000011a0


	//   ....[11]....
        /*0098*/ 	.word	0x000011b0


	//   ....[12]....
        /*009c*/ 	.word	0x000011f0


	//   ....[13]....
        /*00a0*/ 	.word	0x00001200


	//   ....[14]....
        /*00a4*/ 	.word	0x00001210


	//----- nvinfo : EIATTR_VRC_CTA_INIT_COUNT
	.align		4
.L_4369:
        /*00a8*/ 	.byte	0x02, 0x4a
	.zero		1
	.zero		1


	//----- nvinfo : EIATTR_EXIT_INSTR_OFFSETS
	.align		4
        /*00ac*/ 	.byte	0x04, 0x1c
        /*00ae*/ 	.short	(.L_4371 - .L_4370)


	//   ....[0]....
.L_4370:
        /*00b0*/ 	.word	0x00000060


	//   ....[1]....
        /*00b4*/ 	.word	0x00001290


	//   ....[2]....
        /*00b8*/ 	.word	0x000013d0


	//----- nvinfo : EIATTR_MAX_THREADS
	.align		4
.L_4371:
        /*00bc*/ 	.byte	0x04, 0x05
        /*00be*/ 	.short	(.L_4373 - .L_4372)
.L_4372:
        /*00c0*/ 	.word	0x00000400
        /*00c4*/ 	.word	0x00000001
        /*00c8*/ 	.word	0x00000001


	//----- nvinfo : EIATTR_CRS_STACK_SIZE
	.align		4
.L_4373:
        /*00cc*/ 	.byte	0x04, 0x1e
        /*00ce*/ 	.short	(.L_4375 - .L_4374)
.L_4374:
        /*00d0*/ 	.word	0x00000000


	//----- nvinfo : EIATTR_CBANK_PARAM_SIZE
	.align		4
.L_4375:
        /*00d4*/ 	.byte	0x03, 0x19
        /*00d6*/ 	.short	0x0128


	//----- nvinfo : EIATTR_PARAM_CBANK
	.align		4
        /*00d8*/ 	.byte	0x04, 0x0a
        /*00da*/ 	.short	(.L_4377 - .L_4376)
	.align		4
.L_4376:
        /*00dc*/ 	.word	index@(.nv.constant0._ZN10layer_norm22ln_bwd_finalize_kernelINS_22Kernel_traits_finalizeILj6144E6__halfffffjLb1ELj1024ELj4ENS_18Kernel_traits_baseILj6144ES2_ffffjLj1024EEEEELb1ELb1EEEvNS_9BwdParamsE)
        /*00e0*/ 	.short	0x0380
        /*00e2*/ 	.short	0x0128


	//----- nvinfo : EIATTR_SW_WAR
	.align		4
.L_4377:
        /*00e4*/ 	.byte	0x04, 0x36
        /*00e6*/ 	.short	(.L_4379 - .L_4378)
.L_4378:
        /*00e8*/ 	.word	0x00000008
.L_4379:


//--------------------- .nv.info._ZN10layer_norm13ln_bwd_kernelINS_13Kernel_traitsI6__halfffffjLj6144ELj1ELj1ELj8ELj16ENS_18Kernel_traits_baseILj6144ES2_ffffjLj256EEEEELb1ELb1ELb1ELb1EEEvNS_9BwdParamsE --------------------------
	.section	.nv.info._ZN10layer_norm13ln_bwd_kernelINS_13Kernel_traitsI6__halfffffjLj6144ELj1ELj1ELj8ELj16ENS_18Kernel_traits_baseILj6144ES2_ffffjLj256EEEEELb1ELb1ELb1ELb1EEEvNS_9BwdParamsE,"",@"SHT_CUDA_INFO"
	.sectionflags	@""
	.align	4


	//----- nvinfo : EIATTR_CUDA_API_VERSION
	.align		4
        /*0000*/ 	.byte	0x04, 0x37
        /*0002*/ 	.short	(.L_4381 - .L_4380)
.L_4380:
        /*0004*/ 	.word	0x00000082


	//----- nvinfo : EIATTR_KPARAM_INFO
	.align		4
.L_4381:
        /*0008*/ 	.byte	0x04, 0x17
        /*000a*/ 	.short	(.L_4383 - .L_4382)
.L_4382:
        /*000c*/ 	.word	0x00000000
        /*0010*/ 	.short	0x0000
        /*0012*/ 	.short	0x0000
        /*0014*/ 	.byte	0x00, 0xf0, 0xa1, 0x04


	//----- nvinfo : EIATTR_SPARSE_MMA_MASK
	.align		4
.L_4383:
        /*0018*/ 	.byte	0x03, 0x50
        /*001a*/ 	.short	0x0000


	//----- nvinfo : EIATTR_MAXREG_COUNT
	.align		4
        /*001c*/ 	.byte	0x03, 0x1b
        /*001e*/ 	.short	0x00ff


	//----- nvinfo : EIATTR_NUM_BARRIERS
	.align		4
        /*0020*/ 	.byte	0x02, 0x4c
        /*0022*/ 	.byte	0x01
	.zero		1


	//----- nvinfo : EIATTR_MERCURY_ISA_VERSION
	.align		4
        /*0024*/ 	.byte	0x03, 0x5f
        /*0026*/ 	.short	0x0101


	//----- nvinfo : EIATTR_COOP_GROUP_MASK_REGIDS
	.align		4
        /*0028*/ 	.byte	0x04, 0x29
        /*002a*/ 	.short	(.L_4385 - .L_4384)


	//   ....[0]....
.L_4384:
        /*002c*/ 	.word	0xffffffff


	//   ....[1]....
        /*0030*/ 	.word	0xffffffff


	//   ....[2]....
        /*0034*/ 	.word	0xffffffff


	//   ....[3]....
        /*0038*/ 	.word	0xffffffff


	//   ....[4]....
        /*003c*/ 	.word	0xffffffff


	//   ....[5]....
        /*0040*/ 	.word	0xffffffff


	//   ....[6]....
        /*0044*/ 	.word	0xffffffff


	//   ....[7]....
        /*0048*/ 	.word	0xffffffff


	//   ....[8]....
        /*004c*/ 	.word	0xffffffff


	//   ....[9]....
        /*0050*/ 	.word	0xffffffff


	//----- nvinfo : EIATTR_COOP_GROUP_INSTR_OFFSETS
	.align		4
.L_4385:
        /*0054*/ 	.byte	0x04, 0x28
        /*0056*/ 	.short	(.L_4387 - .L_4386)


	//   ....[0]....
.L_4386:
        /*0058*/ 	.word	0x00001d20


	//   ....[1]....
        /*005c*/ 	.word	0x00001d60


	//   ....[2]....
        /*0060*/ 	.word	0x00001de0


	//   ....[3]....
        /*0064*/ 	.word	0x00001df0


	//   ....[4]....
        /*0068*/ 	.word	0x00001e20


	//   ....[5]....
        /*006c*/ 	.word	0x00001e40


	//   ....[6]....
        /*0070*/ 	.word	0x00001ea0


	//   ....[7]....
        /*0074*/ 	.word	0x00001eb0


	//   ....[8]....
        /*0078*/ 	.word	0x00001ef0


	//   ....[9]....
        /*007c*/ 	.word	0x00001f20


	//----- nvinfo : EIATTR_VRC_CTA_INIT_COUNT
	.align		4
.L_4387:
        /*0080*/ 	.byte	0x02, 0x4a
	.zero		1
	.zero		1


	//----- nvinfo : EIATTR_EXIT_INSTR_OFFSETS
	.align		4
        /*0084*/ 	.byte	0x04, 0x1c
        /*0086*/ 	.short	(.L_4389 - .L_4388)


	//   ....[0]....
.L_4388:
        /*0088*/ 	.word	0x00008bf0


	//----- nvinfo : EIATTR_MAX_THREADS
	.align		4
.L_4389:
        /*008c*/ 	.byte	0x04, 0x05
        /*008e*/ 	.short	(.L_4391 - .L_4390)
.L_4390:
        /*0090*/ 	.word	0x00000100
        /*0094*/ 	.word	0x00000001
        /*0098*/ 	.word	0x00000001


	//----- nvinfo : EIATTR_CRS_STACK_SIZE
	.align		4
.L_4391:
        /*009c*/ 	.byte	0x04, 0x1e
        /*009e*/ 	.short	(.L_4393 - .L_4392)
.L_4392:
        /*00a0*/ 	.word	0x00000000


	//----- nvinfo : EIATTR_CBANK_PARAM_SIZE
	.align		4
.L_4393:
        /*00a4*/ 	.byte	0x03, 0x19
        /*00a6*/ 	.short	0x0128


	//----- nvinfo : EIATTR_PARAM_CBANK
	.align		4
        /*00a8*/ 	.byte	0x04, 0x0a
        /*00aa*/ 	.short	(.L_4395 - .L_4394)
	.align		4
.L_4394:
        /*00ac*/ 	.word	index@(.nv.constant0._ZN10layer_norm13ln_bwd_kernelINS_13Kernel_traitsI6__halfffffjLj6144ELj1ELj1ELj8ELj16ENS_18Kernel_traits_baseILj6144ES2_ffffjLj256EEEEELb1ELb1ELb1ELb1EEEvNS_9BwdParamsE)
        /*00b0*/ 	.short	0x0380
        /*00b2*/ 	.short	0x0128


	//----- nvinfo : EIATTR_SW_WAR
	.align		4
.L_4395:
        /*00b4*/ 	.byte	0x04, 0x36
        /*00b6*/ 	.short	(.L_4397 - .L_4396)
.L_4396:
        /*00b8*/ 	.word	0x00000008
.L_4397:


//--------------------- .nv.info._ZN10layer_norm13ln_bwd_kernelINS_13Kernel_traitsIfffffjLj6144ELj1ELj1ELj8ELj16ENS_18Kernel_traits_baseILj6144EfffffjLj256EEEEELb0ELb0ELb0ELb0EEEvNS_9BwdParamsE --------------------------
	.section	.nv.info._ZN10layer_norm13ln_bwd_kernelINS_13Kernel_traitsIfffffjLj6144ELj1ELj1ELj8ELj16ENS_18Kernel_traits_baseILj6144EfffffjLj256EEEEELb0ELb0ELb0ELb0EEEvNS_9BwdParamsE,"",@"SHT_CUDA_INFO"
	.sectionflags	@""
	.align	4


	//----- nvinfo : EIATTR_CUDA_API_VERSION
	.align		4
        /*0000*/ 	.byte	0x04, 0x37
        /*0002*/ 	.short	(.L_4399 - .L_4398)
.L_4398:
        /*0004*/ 	.word	0x00000082


	//----- nvinfo : EIATTR_KPARAM_INFO
	.align		4
.L_4399:
        /*0008*/ 	.byte	0x04, 0x17
        /*000a*/ 	.short	(.L_4401 - .L_4400)
.L_4400:
        /*000c*/ 	.word	0x00000000
        /*0010*/ 	.short	0x0000
        /*0012*/ 	.short	0x0000
        /*0014*/ 	.byte	0x00, 0xf0, 0xa1, 0x04


	//----- nvinfo : EIATTR_SPARSE_MMA_MASK
	.align		4
.L_4401:
        /*0018*/ 	.byte	0x03, 0x50
        /*001a*/ 	.short	0x0000


	//----- nvinfo : EIATTR_MAXREG_COUNT
	.align		4
        /*001c*/ 	.byte	0x03, 0x1b
        /*001e*/ 	.short	0x00ff


	//----- nvinfo : EIATTR_NUM_BARRIERS
	.align		4
        /*0020*/ 	.byte	0x02, 0x4c
        /*0022*/ 	.byte	0x01
	.zero		1


	//----- nvinfo : EIATTR_MERCURY_ISA_VERSION
	.align		4
        /*0024*/ 	.byte	0x03, 0x5f
        /*0026*/ 	.short	0x0101


	//----- nvinfo : EIATTR_COOP_GROUP_MASK_REGIDS
	.align		4
        /*0028*/ 	.byte	0x04, 0x29
        /*002a*/ 	.short	(.L_4403 - .L_4402)


	//   ....[0]....
.L_4402:
        /*002c*/ 	.word	0xffffffff


	//   ....[1]....
        /*0030*/ 	.word	0xffffffff


	//   ....[2]....
        /*0034*/ 	.word	0xffffffff


	//   ....[3]....
        /*0038*/ 	.word	0xffffffff


	//   ....[4]....
        /*003c*/ 	.word	0xffffffff


	//   ....[5]....
        /*0040*/ 	.word	0xffffffff


	//   ....[6]....
        /*0044*/ 	.word	0xffffffff


	//   ....[7]....
        /*0048*/ 	.word	0xffffffff


	//   ....[8]....
        /*004c*/ 	.word	0xffffffff


	//   ....[9]....
        /*0050*/ 	.word	0xffffffff


	//----- nvinfo : EIATTR_COOP_GROUP_INSTR_OFFSETS
	.align		4
.L_4403:
        /*0054*/ 	.byte	0x04, 0x28
        /*0056*/ 	.short	(.L_4405 - .L_4404)


	//   ....[0]....
.L_4404:
        /*0058*/ 	.word	0x00001840


	//   ....[1]....
        /*005c*/ 	.word	0x00001870


	//   ....[2]....
        /*0060*/ 	.word	0x000018a0


	//   ....[3]....
        /*0064*/ 	.word	0x000018b0


	//   ....[4]....
        /*0068*/ 	.word	0x000018e0


	//   ....[5]....
        /*006c*/ 	.word	0x000018f0


	//   ....[6]....
        /*0070*/ 	.word	0x00001920


	//   ....[7]....
        /*0074*/ 	.word	0x00001930


	//   ....[8]....
        /*0078*/ 	.word	0x00001960


	//   ....[9]....
        /*007c*/ 	.word	0x00001970


	//----- nvinfo : EIATTR_VRC_CTA_INIT_COUNT
	.align		4
.L_4405:
        /*0080*/ 	.byte	0x02, 0x4a
	.zero		1
	.zero		1


	//----- nvinfo : EIATTR_EXIT_INSTR_OFFSETS
	.align		4
        /*0084*/ 	.byte	0x04, 0x1c
        /*0086*/ 	.short	(.L_4407 - .L_4406)


	//   ....[0]....
.L_4406:
        /*0088*/ 	.word	0x00004300


	//   ....[1]....
        /*008c*/ 	.word	0x00004380


	//----- nvinfo : EIATTR_MAX_THREADS
	.align		4
.L_4407:
        /*0090*/ 	.byte	0x04, 0x05
        /*0092*/ 	.short	(.L_4409 - .L_4408)
.L_4408:
        /*0094*/ 	.word	0x00000100
        /*0098*/ 	.word	0x00000001
        /*009c*/ 	.word	0x00000001


	//----- nvinfo : EIATTR_CRS_STACK_SIZE
	.align		4
.L_4409:
        /*00a0*/ 	.byte	0x04, 0x1e
        /*00a2*/ 	.short	(.L_4411 - .L_4410)
.L_4410:
        /*00a4*/ 	.word	0x00000000


	//----- nvinfo : EIATTR_CBANK_PARAM_SIZE
	.align		4
.L_4411:
        /*00a8*/ 	.byte	0x03, 0x19
        /*00aa*/ 	.short	0x0128


	//----- nvinfo : EIATTR_PARAM_CBANK
	.align		4
        /*00ac*/ 	.byte	0x04, 0x0a
        /*00ae*/ 	.short	(.L_4413 - .L_4412)
	.align		4
.L_4412:
        /*00b0*/ 	.word	index@(.nv.constant0._ZN10layer_norm13ln_bwd_kernelINS_13Kernel_traitsIfffffjLj6144ELj1ELj1ELj8ELj16ENS_18Kernel_traits_baseILj6144EfffffjLj256EEEEELb0ELb0ELb0ELb0EEEvNS_9BwdParamsE)
        /*00b4*/ 	.short	0x0380
        /*00b6*/ 	.short	0x0128


	//----- nvinfo : EIATTR_SW_WAR
	.align		4
.L_4413:
        /*00b8*/ 	.byte	0x04, 0x36
        /*00ba*/ 	.short	(.L_4415 - .L_4414)
.L_4414:
        /*00bc*/ 	.word	0x00000008
.L_4415:


//--------------------- .nv.info._ZN10layer_norm13ln_bwd_kernelINS_13Kernel_traitsIfffffjLj6144ELj1ELj1ELj8ELj16ENS_18Kernel_traits_baseILj6144EfffffjLj256EEEEELb0ELb0ELb0ELb1EEEvNS_9BwdParamsE --------------------------
	.section	.nv.info._ZN10layer_norm13ln_bwd_kernelINS_13Kernel_traitsIfffffjLj6144ELj1ELj1ELj8ELj16ENS_18Kernel_traits_baseILj6144EfffffjLj256EEEEELb0ELb0ELb0ELb1EEEvNS_9BwdParamsE,"",@"SHT_CUDA_INFO"
	.sectionflags	@""
	.align	4


	//----- nvinfo : EIATTR_CUDA_API_VERSION
	.align		4
        /*0000*/ 	.byte	0x04, 0x37
        /*0002*/ 	.short	(.L_4417 - .L_4416)
.L_4416:
        /*0004*/ 	.word	0x00000082


	//----- nvinfo : EIATTR_KPARAM_INFO
	.align		4
.L_4417:
        /*0008*/ 	.byte	0x04, 0x17
        /*000a*/ 	.short	(.L_4419 - .L_4418)
.L_4418:
        /*000c*/ 	.word	0x00000000
        /*0010*/ 	.short	0x0000
        /*0012*/ 	.short	0x0000
        /*0014*/ 	.byte	0x00, 0xf0, 0xa1, 0x04


	//----- nvinfo : EIATTR_SPARSE_MMA_MASK
	.align		4
.L_4419:
        /*0018*/ 	.byte	0x03, 0x50
        /*001a*/ 	.short	0x0000


	//----- nvinfo : EIATTR_MAXREG_COUNT
	.align		4
        /*001c*/ 	.byte	0x03, 0x1b
        /*001e*/ 	.short	0x00ff


	//----- nvinfo : EIATTR_NUM_BARRIERS
	.align		4
        /*0020*/ 	.byte	0x02, 0x4c
        /*0022*/ 	.byte	0x01
	.zero		1


	//----- nvinfo : EIATTR_MERCURY_ISA_VERSION
	.align		4
        /*0024*/ 	.byte	0x03, 0x5f
        /*0026*/ 	.short	0x0101


	//----- nvinfo : EIATTR_COOP_GROUP_MASK_REGIDS
	.align		4
        /*0028*/ 	.byte	0x04, 0x29
        /*002a*/ 	.short	(.L_4421 - .L_4420)


	//   ....[0]....
.L_4420:
        /*002c*/ 	.word	0xffffffff


	//   ....[1]....
        /*0030*/ 	.word	0xffffffff


	//   ....[2]....
        /*0034*/ 	.word	0xffffffff


	//   ....[3]....
        /*0038*/ 	.word	0xffffffff


	//   ....[4]....
        /*003c*/ 	.word	0xffffffff


	//   ....[5]....
        /*0040*/ 	.word	0xffffffff


	//   ....[6]....
        /*0044*/ 	.word	0xffffffff


	//   ....[7]....
        /*0048*/ 	.word	0xffffffff


	//   ....[8]....
        /*004c*/ 	.word	0xffffffff


	//   ....[9]....
        /*0050*/ 	.word	0xffffffff


	//----- nvinfo : EIATTR_COOP_GROUP_INSTR_OFFSETS
	.align		4
.L_4421:
        /*0054*/ 	.byte	0x04, 0x28
        /*0056*/ 	.short	(.L_4423 - .L_4422)


	//   ....[0]....
.L_4422:
        /*0058*/ 	.word	0x000011f0


	//   ....[1]....
        /*005c*/ 	.word	0x000012d0


	//   ....[2]....
        /*0060*/ 	.word	0x000012e0


	//   ....[3]....
        /*0064*/ 	.word	0x00001310


	//   ....[4]....
        /*0068*/ 	.word	0x00001330


	//   ....[5]....
        /*006c*/ 	.word	0x00001360


	//   ....[6]....
        /*0070*/ 	.word	0x00001380


	//   ....[7]....
        /*0074*/ 	.word	0x000013b0


	//   ....[8]....
        /*0078*/ 	.word	0x000013d0


	//   ....[9]....
        /*007c*/ 	.word	0x000013f0


	//----- nvinfo : EIATTR_VRC_CTA_INIT_COUNT
	.align		4
.L_4423:
        /*0080*/ 	.byte	0x02, 0x4a
	.zero		1
	.zero		1


	//----- nvinfo : EIATTR_EXIT_INSTR_OFFSETS
	.align		4
        /*0084*/ 	.byte	0x04, 0x1c
        /*0086*/ 	.short	(.L_4425 - .L_4424)


	//   ....[0]....
.L_4424:
        /*0088*/ 	.word	0x000039c0


	//----- nvinfo : EIATTR_MAX_THREADS
	.align		4
.L_4425:
        /*008c*/ 	.byte	0x04, 0x05
        /*008e*/ 	.short	(.L_4427 - .L_4426)
.L_4426:
        /*0090*/ 	.word	0x00000100
        /*0094*/ 	.word	0x00000001
        /*0098*/ 	.word	0x00000001


	//----- nvinfo : EIATTR_CRS_STACK_SIZE
	.align		4
.L_4427:
        /*009c*/ 	.byte	0x04, 0x1e
        /*009e*/ 	.short	(.L_4429 - .L_4428)
.L_4428:
        /*00a0*/ 	.word	0x00000000


	//----- nvinfo : EIATTR_CBANK_PARAM_SIZE
	.align		4
.L_4429:
        /*00a4*/ 	.byte	0x03, 0x19
        /*00a6*/ 	.short	0x0128


	//----- nvinfo : EIATTR_PARAM_CBANK
	.align		4
        /*00a8*/ 	.byte	0x04, 0x0a
        /*00aa*/ 	.short	(.L_4431 - .L_4430)
	.align		4
.L_4430:
        /*00ac*/ 	.word	index@(.nv.constant0._ZN10layer_norm13ln_bwd_kernelINS_13Kernel_traitsIfffffjLj6144ELj1ELj1ELj8ELj16ENS_18Kernel_traits_baseILj6144EfffffjLj256EEEEELb0ELb0ELb0ELb1EEEvNS_9BwdParamsE)
        /*00b0*/ 	.short	0x0380
        /*00b2*/ 	.short	0x0128


	//----- nvinfo : EIATTR_SW_WAR
	.align		4
.L_4431:
        /*00b4*/ 	.byte	0x04, 0x36
        /*00b6*/ 	.short	(.L_4433 - .L_4432)
.L_4432:
        /*00b8*/ 	.word	0x00000008
.L_4433:


//--------------------- .nv.info._ZN10layer_norm13ln_bwd_kernelINS_13Kernel_traitsIfffffjLj6144ELj1ELj1ELj8ELj16ENS_18Kernel_traits_baseILj6144EfffffjLj256EEEEELb0ELb0ELb1ELb0EEEvNS_9BwdParamsE --------------------------
	.section	.nv.info._ZN10layer_norm13ln_bwd_kernelINS_13Kernel_traitsIfffffjLj6144ELj1ELj1ELj8ELj16ENS_18Kernel_traits_baseILj6144EfffffjLj256EEEEELb0ELb0ELb1ELb0EEEvNS_9BwdParamsE,"",@"SHT_CUDA_INFO"
	.sectionflags	@""
	.align	4


	//----- nvinfo : EIATTR_CUDA_API_VERSION
	.align		4
        /*0000*/ 	.byte	0x04, 0x37
        /*0002*/ 	.short	(.L_4435 - .L_4434)
.L_4434:
        /*0004*/ 	.word	0x00000082


	//----- nvinfo : EIATTR_KPARAM_INFO
	.align		4
.L_4435:
        /*0008*/ 	.byte	0x04, 0x17
        /*000a*/ 	.short	(.L_4437 - .L_4436)
.L_4436:
        /*000c*/ 	.word	0x00000000
        /*0010*/ 	.short	0x0000
        /*0012*/ 	.short	0x0000
        /*0014*/ 	.byte	0x00, 0xf0, 0xa1, 0x04


	//----- nvinfo : EIATTR_SPARSE_MMA_MASK
	.align		4
.L_4437:
        /*0018*/ 	.byte	0x03, 0x50
        /*001a*/ 	.short	0x0000


	//----- nvinfo : EIATTR_MAXREG_COUNT
	.align		4
        /*001c*/ 	.byte	0x03, 0x1b
        /*001e*/ 	.short	0x00ff


	//----- nvinfo : EIATTR_NUM_BARRIERS
	.align		4
        /*0020*/ 	.byte	0x02, 0x4c
        /*0022*/ 	.byte	0x01
	.zero		1


	//----- nvinfo : EIATTR_MERCURY_ISA_VERSION
	.align		4
        /*0024*/ 	.byte	0x03, 0x5f
        /*0026*/ 	.short	0x0101


	//----- nvinfo : EIATTR_COOP_GROUP_MASK_REGIDS
	.align		4
        /*0028*/ 	.byte	0x04, 0x29
        /*002a*/ 	.short	(.L_4439 - .L_4438)


	//   ....[0]....
.L_4438:
        /*002c*/ 	.word	0xffffffff


	//   ....[1]....
        /*0030*/ 	.word	0xffffffff


	//   ....[2]....
        /*0034*/ 	.word	0xffffffff


	//   ....[3]....
        /*0038*/ 	.word	0xffffffff


	//   ....[4]....
        /*003c*/ 	.word	0xffffffff


	//   ....[5]....
        /*0040*/ 	.word	0xffffffff


	//   ....[6]....
        /*0044*/ 	.word	0xffffffff


	//   ....[7]....
        /*0048*/ 	.word	0xffffffff


	//   ....[8]....
        /*004c*/ 	.word	0xffffffff


	//   ....[9]....
        /*0050*/ 	.word	0xffffffff


	//----- nvinfo : EIATTR_COOP_GROUP_INSTR_OFFSETS
	.align		4
.L_4439:
        /*0054*/ 	.byte	0x04, 0x28
        /*0056*/ 	.short	(.L_4441 - .L_4440)


	//   ....[0]....
.L_4440:
        /*0058*/ 	.word	0x00001b90


	//   ....[1]....
        /*005c*/ 	.word	0x00001bc0


	//   ....[2]....
        /*0060*/ 	.word	0x00001bf0


	//   ....[3]....
        /*0064*/ 	.word	0x00001c00


	//   ....[4]....
        /*0068*/ 	.word	0x00001c30


	//   ....[5]....
        /*006c*/ 	.word	0x00001c40


	//   ....[6]....
        /*0070*/ 	.word	0x00001c70


	//   ....[7]....
        /*0074*/ 	.word	0x00001c80


	//   ....[8]....
        /*0078*/ 	.word	0x00001cb0


	//   ....[9]....
        /*007c*/ 	.word	0x00001cc0


	//----- nvinfo : EIATTR_VRC_CTA_INIT_COUNT
	.align		4
.L_4441:
        /*0080*/ 	.byte	0x02, 0x4a
	.zero		1
	.zero		1


	//----- nvinfo : EIATTR_EXIT_INSTR_OFFSETS
	.align		4
        /*0084*/ 	.byte	0x04, 0x1c
        /*0086*/ 	.short	(.L_4443 - .L_4442)


	//   ....[0]....
.L_4442:
        /*0088*/ 	.word	0x00005460


	//   ....[1]....
        /*008c*/ 	.word	0x000054e0


	//----- nvinfo : EIATTR_MAX_THREADS
	.align		4
.L_4443:
        /*0090*/ 	.byte	0x04, 0x05
        /*0092*/ 	.short	(.L_4445 - .L_4444)
.L_4444:
        /*0094*/ 	.word	0x00000100
        /*0098*/ 	.word	0x00000001
        /*009c*/ 	.word	0x00000001


	//----- nvinfo : EIATTR_CRS_STACK_SIZE
	.align		4
.L_4445:
        /*00a0*/ 	.byte	0x04, 0x1e
        /*00a2*/ 	.short	(.L_4447 - .L_4446)
.L_4446:
        /*00a4*/ 	.word	0x00000000


	//----- nvinfo : EIATTR_CBANK_PARAM_SIZE
	.align		4
.L_4447:
        /*00a8*/ 	.byte	0x03, 0x19
        /*00aa*/ 	.short	0x0128


	//----- nvinfo : EIATTR_PARAM_CBANK
	.align		4
        /*00ac*/ 	.byte	0x04, 0x0a
        /*00ae*/ 	.short	(.L_4449 - .L_4448)
	.align		4
.L_4448:
        /*00b0*/ 	.word	index@(.nv.constant0._ZN10layer_norm13ln_bwd_kernelINS_13Kernel_traitsIfffffjLj6144ELj1ELj1ELj8ELj16ENS_18Kernel_traits_baseILj6144EfffffjLj256EEEEELb0ELb0ELb1ELb0EEEvNS_9BwdParamsE)
        /*00b4*/ 	.short	0x0380
        /*00b6*/ 	.short	0x0128


	//----- nvinfo : EIATTR_SW_WAR
	.align		4
.L_4449:
        /*00b8*/ 	.byte	0x04, 0x36
        /*00ba*/ 	.short	(.L_4451 - .L_4450)
.L_4450:
        /*00bc*/ 	.word	0x00000008
.L_4451:


//--------------------- .nv.info._ZN10layer_norm13ln_bwd_kernelINS_13Kernel_traitsIfffffjLj6144ELj1ELj1ELj8ELj16ENS_18Kernel_traits_baseILj6144EfffffjLj256EEEEELb0ELb0ELb1ELb1EEEvNS_9BwdParamsE --------------------------
	.section	.nv.info._ZN10layer_norm13ln_bwd_kernelINS_13Kernel_traitsIfffffjLj6144ELj1ELj1ELj8ELj16ENS_18Kernel_traits_baseILj6144EfffffjLj256EEEEELb0ELb0ELb1ELb1EEEvNS_9BwdParamsE,"",@"SHT_CUDA_INFO"
	.sectionflags	@""
	.align	4


	//----- nvinfo : EIATTR_CUDA_API_VERSION
	.align		4
        /*0000*/ 	.byte	0x04, 0x37
        /*0002*/ 	.short	(.L_4453 - .L_4452)
.L_4452:
        /*0004*/ 	.word	0x00000082


	//----- nvinfo : EIATTR_KPARAM_INFO
	.align		4
.L_4453:
        /*0008*/ 	.byte	0x04, 0x17
        /*000a*/ 	.short	(.L_4455 - .L_4454)
.L_4454:
        /*000c*/ 	.word	0x00000000
        /*0010*/ 	.short	0x0000
        /*0012*/ 	.short	0x0000
        /*0014*/ 	.byte	0x00, 0xf0, 0xa1, 0x04


	//----- nvinfo : EIATTR_SPARSE_MMA_MASK
	.align		4
.L_4455:
        /*0018*/ 	.byte	0x03, 0x50
        /*001a*/ 	.short	0x0000


	//----- nvinfo : EIATTR_MAXREG_COUNT
	.align		4
        /*001c*/ 	.byte	0x03, 0x1b
        /*001e*/ 	.short	0x00ff


	//----- nvinfo : EIATTR_NUM_BARRIERS
	.align		4
        /*0020*/ 	.byte	0x02, 0x4c
        /*0022*/ 	.byte	0x01
	.zero		1


	//----- nvinfo : EIATTR_MERCURY_ISA_VERSION
	.align		4
        /*0024*/ 	.byte	0x03, 0x5f
        /*0026*/ 	.short	0x0101


	//----- nvinfo : EIATTR_COOP_GROUP_MASK_REGIDS
	.align		4
        /*0028*/ 	.byte	0x04, 0x29
        /*002a*/ 	.short	(.L_4457 - .L_4456)


	//   ....[0]....
.L_4456:
        /*002c*/ 	.word	0xffffffff


	//   ....[1]....
        /*0030*/ 	.word	0xffffffff


	//   ....[2]....
        /*0034*/ 	.word	0xffffffff


	//   ....[3]....
        /*0038*/ 	.word	0xffffffff


	//   ....[4]....
        /*003c*/ 	.word	0xffffffff


	//   ....[5]....
        /*0040*/ 	.word	0xffffffff


	//   ....[6]....
        /*0044*/ 	.word	0xffffffff


	//   ....[7]....
        /*0048*/ 	.word	0xffffffff


	//   ....[8]....
        /*004c*/ 	.word	0xffffffff


	//   ....[9]....
        /*0050*/ 	.word	0xffffffff


	//----- nvinfo : EIATTR_COOP_GROUP_INSTR_OFFSETS
	.align		4
.L_4457:
        /*0054*/ 	.byte	0x04, 0x28
        /*0056*/ 	.short	(.L_4459 - .L_4458)


	//   ....[0]....
.L_4458:
        /*0058*/ 	.word	0x000014c0


	//   ....[1]....
        /*005c*/ 	.word	0x000014e0


	//   ....[2]....
        /*0060*/ 	.word	0x00001510


	//   ....[3]....
        /*0064*/ 	.word	0x00001520


	//   ....[4]....
        /*0068*/ 	.word	0x00001550


	//   ....[5]....
        /*006c*/ 	.word	0x00001560


	//   ....[6]....
        /*0070*/ 	.word	0x00001590


	//   ....[7]....
        /*0074*/ 	.word	0x000015a0


	//   ....[8]....
        /*0078*/ 	.word	0x000015e0


	//   ....[9]....
        /*007c*/ 	.word	0x000015f0


	//----- nvinfo : EIATTR_VRC_CTA_INIT_COUNT
	.align		4
.L_4459:
        /*0080*/ 	.byte	0x02, 0x4a
	.zero		1
	.zero		1


	//----- nvinfo : EIATTR_EXIT_INSTR_OFFSETS
	.align		4
        /*0084*/ 	.byte	0x04, 0x1c
        /*0086*/ 	.short	(.L_4461 - .L_4460)


	//   ....[0]....
.L_4460:
        /*0088*/ 	.word	0x00004710


	//----- nvinfo : EIATTR_MAX_THREADS
	.align		4
.L_4461:
        /*008c*/ 	.byte	0x04, 0x05
        /*008e*/ 	.short	(.L_4463 - .L_4462)
.L_4462:
        /*0090*/ 	.word	0x00000100
        /*0094*/ 	.word	0x00000001
        /*0098*/ 	.word	0x00000001


	//----- nvinfo : EIATTR_CRS_STACK_SIZE
	.align		4
.L_4463:
        /*009c*/ 	.byte	0x04, 0x1e
        /*009e*/ 	.short	(.L_4465 - .L_4464)
.L_4464:
        /*00a0*/ 	.word	0x00000000


	//----- nvinfo : EIATTR_CBANK_PARAM_SIZE
	.align		4
.L_4465:
        /*00a4*/ 	.byte	0x03, 0x19
        /*00a6*/ 	.short	0x0128


	//----- nvinfo : EIATTR_PARAM_CBANK
	.align		4
        /*00a8*/ 	.byte	0x04, 0x0a
        /*00aa*/ 	.short	(.L_4467 - .L_4466)
	.align		4
.L_4466:
        /*00ac*/ 	.word	index@(.nv.constant0._ZN10layer_norm13ln_bwd_kernelINS_13Kernel_traitsIfffffjLj6144ELj1ELj1ELj8ELj16ENS_18Kernel_traits_baseILj6144EfffffjLj256EEEEELb0ELb0ELb1ELb1EEEvNS_9BwdParamsE)
        /*00b0*/ 	.short	0x0380
        /*00b2*/ 	.short	0x0128


	//----- nvinfo : EIATTR_SW_WAR
	.align		4
.L_4467:
        /*00b4*/ 	.byte	0x04, 0x36
        /*00b6*/ 	.short	(.L_4469 - .L_4468)
.L_4468:
        /*00b8*/ 	.word	0x00000008
.L_4469:


//--------------------- .nv.info._ZN10layer_norm13ln_bwd_kernelINS_13Kernel_traitsIfffffjLj6144ELj1ELj1ELj8ELj16ENS_18Kernel_traits_baseILj6144EfffffjLj256EEEEELb0ELb1ELb0ELb0EEEvNS_9BwdParamsE --------------------------
	.section	.nv.info._ZN10layer_norm13ln_bwd_kernelINS_13Kernel_traitsIfffffjLj6144ELj1ELj1ELj8ELj16ENS_18Kernel_traits_baseILj6144EfffffjLj256EEEEELb0ELb1ELb0ELb0EEEvNS_9BwdParamsE,"",@"SHT_CUDA_INFO"
	.sectionflags	@""
	.align	4


	//----- nvinfo : EIATTR_CUDA_API_VERSION
	.align		4
        /*0000*/ 	.byte	0x04, 0x37
        /*0002*/ 	.short	(.L_4471 - .L_4470)
.L_4470:
        /*0004*/ 	.word	0x00000082


	//----- nvinfo : EIATTR_KPARAM_INFO
	.align		4
.L_4471:
        /*0008*/ 	.byte	0x04, 0x17
        /*000a*/ 	.short	(.L_4473 - .L_4472)
.L_4472:
        /*000c*/ 	.word	0x00000000
        /*0010*/ 	.short	0x0000
        /*0012*/ 	.short	0x0000
        /*0014*/ 	.byte	0x00, 0xf0, 0xa1, 0x04


	//----- nvinfo : EIATTR_SPARSE_MMA_MASK
	.align		4
.L_4473:
        /*0018*/ 	.byte	0x03, 0x50
        /*001a*/ 	.short	0x0000


	//----- nvinfo : EIATTR_MAXREG_COUNT
	.align		4
        /*001c*/ 	.byte	0x03, 0x1b
        /*001e*/ 	.short	0x00ff


	//----- nvinfo : EIATTR_NUM_BARRIERS
	.align		4
        /*0020*/ 	.byte	0x02, 0x4c
        /*0022*/ 	.byte	0x01
	.zero		1


	//----- nvinfo : EIATTR_MERCURY_ISA_VERSION
	.align		4
        /*0024*/ 	.byte	0x03, 0x5f
        /*0026*/ 	.short	0x0101


	//----- nvinfo : EIATTR_COOP_GROUP_MASK_REGIDS
	.align		4
        /*0028*/ 	.byte	0x04, 0x29
        /*002a*/ 	.short	(.L_4475 - .L_4474)


	//   ....[0]....
.L_4474:
        /*002c*/ 	.word	0xffffffff


	//   ....[1]....
        /*0030*/ 	.word	0xffffffff


	//   ....[2]....
        /*0034*/ 	.word	0xffffffff


	//   ....[3]....
        /*0038*/ 	.word	0xffffffff


	//   ....[4]....
        /*003c*/ 	.word	0xffffffff


	//   ....[5]....
        /*0040*/ 	.word	0xffffffff


	//   ....[6]....
        /*0044*/ 	.word	0xffffffff


	//   ....[7]....
        /*0048*/ 	.word	0xffffffff


	//   ....[8]....
        /*004c*/ 	.word	0xffffffff


	//   ....[9]....
        /*0050*/ 	.word	0xffffffff


	//----- nvinfo : EIATTR_COOP_GROUP_INSTR_OFFSETS
	.align		4
.L_4475:
        /*0054*/ 	.byte	0x04, 0x28
        /*0056*/ 	.short	(.L_4477 - .L_4476)


	//   ....[0]....
.L_4476:
        /*0058*/ 	.word	0x00001ae0


	//   ....[1]....
        /*005c*/ 	.word	0x00001b10


	//   ....[2]....
        /*0060*/ 	.word	0x00001b40


	//   ....[3]....
        /*0064*/ 	.word	0x00001b50


	//   ....[4]....
        /*0068*/ 	.word	0x00001b80


	//   ....[5]....
        /*006c*/ 	.word	0x00001b90


	//   ....[6]....
        /*0070*/ 	.word	0x00001bc0


	//   ....[7]....
        /*0074*/ 	.word	0x00001bd0


	//   ....[8]....
        /*0078*/ 	.word	0x00001c00


	//   ....[9]....
        /*007c*/ 	.word	0x00001c10


	//----- nvinfo : EIATTR_VRC_CTA_INIT_COUNT
	.align		4
.L_4477:
        /*0080*/ 	.byte	0x02, 0x4a
	.zero		1
	.zero		1


	//----- nvinfo : EIATTR_EXIT_INSTR_OFFSETS
	.align		4
        /*0084*/ 	.byte	0x04, 0x1c
        /*0086*/ 	.short	(.L_4479 - .L_4478)


	//   ....[0]....
.L_4478:
        /*0088*/ 	.word	0x00005230


	//   ....[1]....
        /*008c*/ 	.word	0x000052d0


	//----- nvinfo : EIATTR_MAX_THREADS
	.align		4
.L_4479:
        /*0090*/ 	.byte	0x04, 0x05
        /*0092*/ 	.short	(.L_4481 - .L_4480)
.L_4480:
        /*0094*/ 	.word	0x00000100
        /*0098*/ 	.word	0x00000001
        /*009c*/ 	.word	0x00000001


	//----- nvinfo : EIATTR_CRS_STACK_SIZE
	.align		4
.L_4481:
        /*00a0*/ 	.byte	0x04, 0x1e
        /*00a2*/ 	.short	(.L_4483 - .L_4482)
.L_4482:
        /*00a4*/ 	.word	0x00000000


	//----- nvinfo : EIATTR_CBANK_PARAM_SIZE
	.align		4
.L_4483:
        /*00a8*/ 	.byte	0x03, 0x19
        /*00aa*/ 	.short	0x0128


	//----- nvinfo : EIATTR_PARAM_CBANK
	.align		4
        /*00ac*/ 	.byte	0x04, 0x0a
        /*00ae*/ 	.short	(.L_4485 - .L_4484)
	.align		4
.L_4484:
        /*00b0*/ 	.word	index@(.nv.constant0._ZN10layer_norm13ln_bwd_kernelINS_13Kernel_traitsIfffffjLj6144ELj1ELj1ELj8ELj16ENS_18Kernel_traits_baseILj6144EfffffjLj256EEEEELb0ELb1ELb0ELb0EEEvNS_9BwdParamsE)
        /*00b4*/ 	.short	0x0380
        /*00b6*/ 	.short	0x0128


	//----- nvinfo : EIATTR_SW_WAR
	.align		4
.L_4485:
        /*00b8*/ 	.byte	0x04, 0x36
        /*00ba*/ 	.short	(.L_4487 - .L_4486)
.L_4486:
        /*00bc*/ 	.word	0x00000008
.L_4487:


//--------------------- .nv.info._ZN10layer_norm13ln_bwd_kernelINS_13Kernel_traitsIfffffjLj6144ELj1ELj1ELj8ELj16ENS_18Kernel_traits_baseILj6144EfffffjLj256EEEEELb0ELb1ELb0ELb1EEEvNS_9BwdParamsE --------------------------
	.section	.nv.info._ZN10layer_norm13ln_bwd_kernelINS_13Kernel_traitsIfffffjLj6144ELj1ELj1ELj8ELj16ENS_18Kernel_traits_baseILj6144EfffffjLj256EEEEELb0ELb1ELb0ELb1EEEvNS_9BwdParamsE,"",@"SHT_CUDA_INFO"
	.sectionflags	@""
	.align	4


	//----- nvinfo : EIATTR_CUDA_API_VERSION
	.align		4
        /*0000*/ 	.byte	0x04, 0x37
        /*0002*/ 	.short	(.L_4489 - .L_4488)
.L_4488:
        /*0004*/ 	.word	0x00000082


	//----- nvinfo : EIATTR_KPARAM_INFO
	.align		4
.L_4489:
        /*0008*/ 	.byte	0x04, 0x17
        /*000a*/ 	.short	(.L_4491 - .L_4490)
.L_4490:
        /*000c*/ 	.word	0x00000000
        /*0010*/ 	.short	0x0000
        /*0012*/ 	.short	0x0000
        /*0014*/ 	.byte	0x00, 0xf0, 0xa1, 0x04


	//----- nvinfo : EIATTR_SPARSE_MMA_MASK
	.align		4
.L_4491:
        /*0018*/ 	.byte	0x03, 0x50
        /*001a*/ 	.short	0x0000


	//----- nvinfo : EIATTR_MAXREG_COUNT
	.align		4
        /*001c*/ 	.byte	0x03, 0x1b
        /*001e*/ 	.short	0x00ff


	//----- nvinfo : EIATTR_NUM_BARRIERS
	.align		4
        /*0020*/ 	.byte	0x02, 0x4c
        /*0022*/ 	.byte	0x01
	.zero		1


	//----- nvinfo : EIATTR_MERCURY_ISA_VERSION
	.align		4
        /*0024*/ 	.byte	0x03, 0x5f
        /*0026*/ 	.short	0x0101


	//----- nvinfo : EIATTR_COOP_GROUP_MASK_REGIDS
	.align		4
        /*0028*/ 	.byte	0x04, 0x29
        /*002a*/ 	.short	(.L_4493 - .L_4492)


	//   ....[0]....
.L_4492:
        /*002c*/ 	.word	0xffffffff


	//   ....[1]....
        /*0030*/ 	.word	0xffffffff


	//   ....[2]....
        /*0034*/ 	.word	0xffffffff


	//   ....[3]....
        /*0038*/ 	.word	0xffffffff


	//   ....[4]....
        /*003c*/ 	.word	0xffffffff


	//   ....[5]....
        /*0040*/ 	.word	0xffffffff


	//   ....[6]....
        /*0044*/ 	.word	0xffffffff


	//   ....[7]....
        /*0048*/ 	.word	0xffffffff


	//   ....[8]....
        /*004c*/ 	.word	0xffffffff


	//   ....[9]....
        /*0050*/ 	.word	0xffffffff


	//----- nvinfo : EIATTR_COOP_GROUP_INSTR_OFFSETS
	.align		4
.L_4493:
        /*0054*/ 	.byte	0x04, 0x28
        /*0056*/ 	.short	(.L_4495 - .L_4494)


	//   ....[0]....
.L_4494:
        /*0058*/ 	.word	0x00001270


	//   ....[1]....
        /*005c*/ 	.word	0x00001280


	//   ....[2]....
        /*0060*/ 	.word	0x000012b0


	//   ....[3]....
        /*0064*/ 	.word	0x000012c0


	//   ....[4]....
        /*0068*/ 	.word	0x000012f0


	//   ....[5]....
        /*006c*/ 	.word	0x00001300


	//   ....[6]....
        /*0070*/ 	.word	0x00001330


	//   ....[7]....
        /*0074*/ 	.word	0x00001340


	//   ....[8]....
        /*0078*/ 	.word	0x00001380


	//   ....[9]....
        /*007c*/ 	.word	0x00001390


	//----- nvinfo : EIATTR_VRC_CTA_INIT_COUNT
	.align		4
.L_4495:
        /*0080*/ 	.byte	0x02, 0x4a
	.zero		1
	.zero		1


	//----- nvinfo : EIATTR_EXIT_INSTR_OFFSETS
	.align		4
        /*0084*/ 	.byte	0x04, 0x1c
        /*0086*/ 	.short	(.L_4497 - .L_4496)


	//   ....[0]....
.L_4496:
        /*0088*/ 	.word	0x00004d50


	//----- nvinfo : EIATTR_MAX_THREADS
	.align		4
.L_4497:
        /*008c*/ 	.byte	0x04, 0x05
        /*008e*/ 	.short	(.L_4499 - .L_4498)
.L_4498:
        /*0090*/ 	.word	0x00000100
        /*0094*/ 	.word	0x00000001
        /*0098*/ 	.word	0x00000001


	//----- nvinfo : EIATTR_CRS_STACK_SIZE
	.align		4
.L_4499:
        /*009c*/ 	.byte	0x04, 0x1e
        /*009e*/ 	.short	(.L_4501 - .L_4500)
.L_4500:
        /*00a0*/ 	.word	0x00000000


	//----- nvinfo : EIATTR_CBANK_PARAM_SIZE
	.align		4
.L_4501:
        /*00a4*/ 	.byte	0x03, 0x19
        /*00a6*/ 	.short	0x0128


	//----- nvinfo : EIATTR_PARAM_CBANK
	.align		4
        /*00a8*/ 	.byte	0x04, 0x0a
        /*00aa*/ 	.short	(.L_4503 - .L_4502)
	.align		4
.L_4502:
        /*00ac*/ 	.word	index@(.nv.constant0._ZN10layer_norm13ln_bwd_kernelINS_13Kernel_traitsIfffffjLj6144ELj1ELj1ELj8ELj16ENS_18Kernel_traits_baseILj6144EfffffjLj256EEEEELb0ELb1ELb0ELb1EEEvNS_9BwdParamsE)
        /*00b0*/ 	.short	0x0380
        /*00b2*/ 	.short	0x0128


	//----- nvinfo : EIATTR_SW_WAR
	.align		4
.L_4503:
        /*00b4*/ 	.byte	0x04, 0x36
        /*00b6*/ 	.short	(.L_4505 - .L_4504)
.L_4504:
        /*00b8*/ 	.word	0x00000008
.L_4505:


//--------------------- .nv.info._ZN10layer_norm13ln_bwd_kernelINS_13Kernel_traitsIfffffjLj6144ELj1ELj1ELj8ELj16ENS_18Kernel_traits_baseILj6144EfffffjLj256EEEEELb0ELb1ELb1ELb0EEEvNS_9BwdParamsE --------------------------
	.section	.nv.info._ZN10layer_norm13ln_bwd_kernelINS_13Kernel_traitsIfffffjLj6144ELj1ELj1ELj8ELj16ENS_18Kernel_traits_baseILj6144EfffffjLj256EEEEELb0ELb1ELb1ELb0EEEvNS_9BwdParamsE,"",@"SHT_CUDA_INFO"
	.sectionflags	@""
	.align	4


	//----- nvinfo : EIATTR_CUDA_API_VERSION
	.align		4
        /*0000*/ 	.byte	0x04, 0x37
        /*0002*/ 	.short	(.L_4507 - .L_4506)
.L_4506:
        /*0004*/ 	.word	0x00000082


	//----- nvinfo : EIATTR_KPARAM_INFO
	.align		4
.L_4507:
        /*0008*/ 	.byte	0x04, 0x17
        /*000a*/ 	.short	(.L_4509 - .L_4508)
.L_4508:
        /*000c*/ 	.word	0x00000000
        /*0010*/ 	.short	0x0000
        /*0012*/ 	.short	0x0000
        /*0014*/ 	.byte	0x00, 0xf0, 0xa1, 0x04


	//----- nvinfo : EIATTR_SPARSE_MMA_MASK
	.align		4
.L_4509:
        /*0018*/ 	.byte	0x03, 0x50
        /*001a*/ 	.short	0x0000


	//----- nvinfo : EIATTR_MAXREG_COUNT
	.align		4
        /*001c*/ 	.byte	0x03, 0x1b
        /*001e*/ 	.short	0x00ff


	//----- nvinfo : EIATTR_NUM_BARRIERS
	.align		4
        /*0020*/ 	.byte	0x02, 0x4c
        /*0022*/ 	.byte	0x01
	.zero		1


	//----- nvinfo : EIATTR_MERCURY_ISA_VERSION
	.align		4
        /*0024*/ 	.byte	0x03, 0x5f
        /*0026*/ 	.short	0x0101


	//----- nvinfo : EIATTR_COOP_GROUP_MASK_REGIDS
	.align		4
        /*0028*/ 	.byte	0x04, 0x29
        /*002a*/ 	.short	(.L_4511 - .L_4510)


	//   ....[0]....
.L_4510:
        /*002c*/ 	.word	0xffffffff


	//   ....[1]....
        /*0030*/ 	.word	0xffffffff


	//   ....[2]....
        /*0034*/ 	.word	0xffffffff


	//   ....[3]....
        /*0038*/ 	.word	0xffffffff


	//   ....[4]....
        /*003c*/ 	.word	0xffffffff


	//   ....[5]....
        /*0040*/ 	.word	0xffffffff


	//   ....[6]....
        /*0044*/ 	.word	0xffffffff


	//   ....[7]....
        /*0048*/ 	.word	0xffffffff


	//   ....[8]....
        /*004c*/ 	.word	0xffffffff


	//   ....[9]....
        /*0050*/ 	.word	0xffffffff


	//----- nvinfo : EIATTR_COOP_GROUP_INSTR_OFFSETS
	.align		4
.L_4511:
        /*0054*/ 	.byte	0x04, 0x28
        /*0056*/ 	.short	(.L_4513 - .L_4512)


	//   ....[0]....
.L_4512:
        /*0058*/ 	.word	0x00001e30


	//   ....[1]....
        /*005c*/ 	.word	0x00001e60


	//   ....[2]....
        /*0060*/ 	.word	0x00001e90


	//   ....[3]....
        /*0064*/ 	.word	0x00001ea0


	//   ....[4]....
        /*0068*/ 	.word	0x00001ed0


	//   ....[5]....
        /*006c*/ 	.word	0x00001ee0


	//   ....[6]....
        /*0070*/ 	.word	0x00001f10


	//   ....[7]....
        /*0074*/ 	.word	0x00001f20


	//   ....[8]....
        /*0078*/ 	.word	0x00001f50


	//   ....[9]....
        /*007c*/ 	.word	0x00001f60


	//----- nvinfo : EIATTR_VRC_CTA_INIT_COUNT
	.align		4
.L_4513:
        /*0080*/ 	.byte	0x02, 0x4a
	.zero		1
	.zero		1


	//----- nvinfo : EIATTR_EXIT_INSTR_OFFSETS
	.align		4
        /*0084*/ 	.byte	0x04, 0x1c
        /*0086*/ 	.short	(.L_4515 - .L_4514)


	//   ....[0]....
.L_4514:
        /*0088*/ 	.word	0x00006c20


	//   ....[1]....
        /*008c*/ 	.word	0x00006cc0


	//----- nvinfo : EIATTR_MAX_THREADS
	.align		4
.L_4515:
        /*0090*/ 	.byte	0x04, 0x05
        /*0092*/ 	.short	(.L_4517 - .L_4516)
.L_4516:
        /*0094*/ 	.word	0x00000100
        /*0098*/ 	.word	0x00000001
        /*009c*/ 	.word	0x00000001


	//----- nvinfo : EIATTR_CRS_STACK_SIZE
	.align		4
.L_4517:
        /*00a0*/ 	.byte	0x04, 0x1e
        /*00a2*/ 	.short	(.L_4519 - .L_4518)
.L_4518:
        /*00a4*/ 	.word	0x00000000


	//----- nvinfo : EIATTR_CBANK_PARAM_SIZE
	.align		4
.L_4519:
        /*00a8*/ 	.byte	0x03, 0x19
        /*00aa*/ 	.short	0x0128


	//----- nvinfo : EIATTR_PARAM_CBANK
	.align		4
        /*00ac*/ 	.byte	0x04, 0x0a
        /*00ae*/ 	.short	(.L_4521 - .L_4520)
	.align		4
.L_4520:
        /*00b0*/ 	.word	index@(.nv.constant0._ZN10layer_norm13ln_bwd_kernelINS_13Kernel_traitsIfffffjLj6144ELj1ELj1ELj8ELj16ENS_18Kernel_traits_baseILj6144EfffffjLj256EEEEELb0ELb1ELb1ELb0EEEvNS_9BwdParamsE)
        /*00b4*/ 	.short	0x0380
        /*00b6*/ 	.short	0x0128


	//----- nvinfo : EIATTR_SW_WAR
	.align		4
.L_4521:
        /*00b8*/ 	.byte	0x04, 0x36
        /*00ba*/ 	.short	(.L_4523 - .L_4522)
.L_4522:
        /*00bc*/ 	.word	0x00000008
.L_4523:


//--------------------- .nv.info._ZN10layer_norm13ln_bwd_kernelINS_13Kernel_traitsIfffffjLj6144ELj1ELj1ELj8ELj16ENS_18Kernel_traits_baseILj6144EfffffjLj256EEEEELb0ELb1ELb1ELb1EEEvNS_9BwdParamsE --------------------------
	.section	.nv.info._ZN10layer_norm13ln_bwd_kernelINS_13Kernel_traitsIfffffjLj6144ELj1ELj1ELj8ELj16ENS_18Kernel_traits_baseILj6144EfffffjLj256EEEEELb0ELb1ELb1ELb1EEEvNS_9BwdParamsE,"",@"SHT_CUDA_INFO"
	.sectionflags	@""
	.align	4


	//----- nvinfo : EIATTR_CUDA_API_VERSION
	.align		4
        /*0000*/ 	.byte	0x04, 0x37
        /*0002*/ 	.short	(.L_4525 - .L_4524)
.L_4524:
        /*0004*/ 	.word	0x00000082


	//----- nvinfo : EIATTR_KPARAM_INFO
	.align		4
.L_4525:
        /*0008*/ 	.byte	0x04, 0x17
        /*000a*/ 	.short	(.L_4527 - .L_4526)
.L_4526:
        /*000c*/ 	.word	0x00000000
        /*0010*/ 	.short	0x0000
        /*0012*/ 	.short	0x0000
        /*0014*/ 	.byte	0x00, 0xf0, 0xa1, 0x04


	//----- nvinfo : EIATTR_SPARSE_MMA_MASK
	.align		4
.L_4527:
        /*0018*/ 	.byte	0x03, 0x50
        /*001a*/ 	.short	0x0000


	//----- nvinfo : EIATTR_MAXREG_COUNT
	.align		4
        /*001c*/ 	.byte	0x03, 0x1b
        /*001e*/ 	.short	0x00ff


	//----- nvinfo : EIATTR_NUM_BARRIERS
	.align		4
        /*0020*/ 	.byte	0x02, 0x4c
        /*0022*/ 	.byte	0x01
	.zero		1


	//----- nvinfo : EIATTR_MERCURY_ISA_VERSION
	.align		4
        /*0024*/ 	.byte	0x03, 0x5f
        /*0026*/ 	.short	0x0101


	//----- nvinfo : EIATTR_COOP_GROUP_MASK_REGIDS
	.align		4
        /*0028*/ 	.byte	0x04, 0x29
        /*002a*/ 	.short	(.L_4529 - .L_4528)


	//   ....[0]....
.L_4528:
        /*002c*/ 	.word	0xffffffff


	//   ....[1]....
        /*0030*/ 	.word	0xffffffff


	//   ....[2]....
        /*0034*/ 	.word	0xffffffff


	//   ....[3]....
        /*0038*/ 	.word	0xffffffff


	//   ....[4]....
        /*003c*/ 	.word	0xffffffff


	//   ....[5]....
        /*0040*/ 	.word	0xffffffff


	//   ....[6]....
        /*0044*/ 	.word	0xffffffff


	//   ....[7]....
        /*0048*/ 	.word	0xffffffff


	//   ....[8]....
        /*004c*/ 	.word	0xffffffff


	//   ....[9]....
        /*0050*/ 	.word	0xffffffff


	//----- nvinfo : EIATTR_COOP_GROUP_INSTR_OFFSETS
	.align		4
.L_4529:
        /*0054*/ 	.byte	0x04, 0x28
        /*0056*/ 	.short	(.L_4531 - .L_4530)


	//   ....[0]....
.L_4530:
        /*0058*/ 	.word	0x000015b0


	//   ....[1]....
        /*005c*/ 	.word	0x000015f0


	//   ....[2]....
        /*0060*/ 	.word	0x00001660


	//   ....[3]....
        /*0064*/ 	.word	0x00001670


	//   ....[4]....
        /*0068*/ 	.word	0x000016b0


	//   ....[5]....
        /*006c*/ 	.word	0x000016d0


	//   ....[6]....
        /*0070*/ 	.word	0x00001720


	//   ....[7]....
        /*0074*/ 	.word	0x00001740


	//   ....[8]....
        /*0078*/ 	.word	0x00001770


	//   ....[9]....
        /*007c*/ 	.word	0x00001790


	//----- nvinfo : EIATTR_VRC_CTA_INIT_COUNT
	.align		4
.L_4531:
        /*0080*/ 	.byte	0x02, 0x4a
	.zero		1
	.zero		1


	//----- nvinfo : EIATTR_EXIT_INSTR_OFFSETS
	.align		4
        /*0084*/ 	.byte	0x04, 0x1c
        /*0086*/ 	.short	(.L_4533 - .L_4532)


	//   ....[0]....
.L_4532:
        /*0088*/ 	.word	0x00005d40


	//----- nvinfo : EIATTR_MAX_THREADS
	.align		4
.L_4533:
        /*008c*/ 	.byte	0x04, 0x05
        /*008e*/ 	.short	(.L_4535 - .L_4534)
.L_4534:
        /*0090*/ 	.word	0x00000100
        /*0094*/ 	.word	0x00000001
        /*0098*/ 	.word	0x00000001


	//----- nvinfo : EIATTR_CRS_STACK_SIZE
	.align		4
.L_4535:
        /*009c*/ 	.byte	0x04, 0x1e
        /*009e*/ 	.short	(.L_4537 - .L_4536)
.L_4536:
        /*00a0*/ 	.word	0x00000000


	//----- nvinfo : EIATTR_CBANK_PARAM_SIZE
	.align		4
.L_4537:
        /*00a4*/ 	.byte	0x03, 0x19
        /*00a6*/ 	.short	0x0128


	//----- nvinfo : EIATTR_PARAM_CBANK
	.align		4
        /*00a8*/ 	.byte	0x04, 0x0a
        /*00aa*/ 	.short	(.L_4539 - .L_4538)
	.align		4
.L_4538:
        /*00ac*/ 	.word	index@(.nv.constant0._ZN10layer_norm13ln_bwd_kernelINS_13Kernel_traitsIfffffjLj6144ELj1ELj1ELj8ELj16ENS_18Kernel_traits_baseILj6144EfffffjLj256EEEEELb0ELb1ELb1ELb1EEEvNS_9BwdParamsE)
        /*00b0*/ 	.short	0x0380
        /*00b2*/ 	.short	0x0128


	//----- nvinfo : EIATTR_SW_WAR
	.align		4
.L_4539:
        /*00b4*/ 	.byte	0x04, 0x36
        /*00b6*/ 	.short	(.L_4541 - .L_4540)
.L_4540:
        /*00b8*/ 	.word	0x00000008
.L_4541:


//--------------------- .nv.info._ZN10layer_norm13ln_bwd_kernelINS_13Kernel_traitsIfffffjLj6144ELj1ELj1ELj8ELj16ENS_18Kernel_traits_baseILj6144EfffffjLj256EEEEELb1ELb0ELb0ELb0EEEvNS_9BwdParamsE --------------------------
	.section	.nv.info._ZN10layer_norm13ln_bwd_kernelINS_13Kernel_traitsIfffffjLj6144ELj1ELj1ELj8ELj16ENS_18Kernel_traits_baseILj6144EfffffjLj256EEEEELb1ELb0ELb0ELb0EEEvNS_9BwdParamsE,"",@"SHT_CUDA_INFO"
	.sectionflags	@""
	.align	4


	//----- nvinfo : EIATTR_CUDA_API_VERSION
	.align		4
        /*0000*/ 	.byte	0x04, 0x37
        /*0002*/ 	.short	(.L_4543 - .L_4542)
.L_4542:
        /*0004*/ 	.word	0x00000082


	//----- nvinfo : EIATTR_KPARAM_INFO
	.align		4
.L_4543:
        /*0008*/ 	.byte	0x04, 0x17
        /*000a*/ 	.short	(.L_4545 - .L_4544)
.L_4544:
        /*000c*/ 	.word	0x00000000
        /*0010*/ 	.short	0x0000
        /*0012*/ 	.short	0x0000
        /*0014*/ 	.byte	0x00, 0xf0, 0xa1, 0x04


	//----- nvinfo : EIATTR_SPARSE_MMA_MASK
	.align		4
.L_4545:
        /*0018*/ 	.byte	0x03, 0x50
        /*001a*/ 	.short	0x0000


	//----- nvinfo : EIATTR_MAXREG_COUNT
	.align		4
        /*001c*/ 	.byte	0x03, 0x1b
        /*001e*/ 	.short	0x00ff


	//----- nvinfo : EIATTR_NUM_BARRIERS
	.align		4
        /*0020*/ 	.byte	0x02, 0x4c
        /*0022*/ 	.byte	0x01
	.zero		1


	//----- nvinfo : EIATTR_MERCURY_ISA_VERSION
	.align		4
        /*0024*/ 	.byte	0x03, 0x5f
        /*0026*/ 	.short	0x0101


	//----- nvinfo : EIATTR_COOP_GROUP_MASK_REGIDS
	.align		4
        /*0028*/ 	.byte	0x04, 0x29
        /*002a*/ 	.short	(.L_4547 - .L_4546)


	//   ....[0]....
.L_4546:
        /*002c*/ 	.word	0xffffffff


	//   ....[1]....
        /*0030*/ 	.word	0xffffffff


	//   ....[2]....
        /*0034*/ 	.word	0xffffffff


	//   ....[3]....
        /*0038*/ 	.word	0xffffffff


	//   ....[4]....
        /*003c*/ 	.word	0xffffffff


	//   ....[5]....
        /*0040*/ 	.word	0xffffffff


	//   ....[6]....
        /*0044*/ 	.word	0xffffffff


	//   ....[7]....
        /*0048*/ 	.word	0xffffffff


	//   ....[8]....
        /*004c*/ 	.word	0xffffffff


	//   ....[9]....
        /*0050*/ 	.word	0xffffffff


	//----- nvinfo : EIATTR_COOP_GROUP_INSTR_OFFSETS
	.align		4
.L_4547:
        /*0054*/ 	.byte	0x04, 0x28
        /*0056*/ 	.short	(.L_4549 - .L_4548)


	//   ....[0]....
.L_4548:
        /*0058*/ 	.word	0x00001970


	//   ....[1]....
        /*005c*/ 	.word	0x000019a0


	//   ....[2]....
        /*0060*/ 	.word	0x000019d0


	//   ....[3]....
        /*0064*/ 	.word	0x000019e0


	//   ....[4]....
        /*0068*/ 	.word	0x00001a10


	//   ....[5]....
        /*006c*/ 	.word	0x00001a20


	//   ....[6]....
        /*0070*/ 	.word	0x00001a50


	//   ....[7]....
        /*0074*/ 	.word	0x00001a60


	//   ....[8]....
        /*0078*/ 	.word	0x00001a90


	//   ....[9]....
        /*007c*/ 	.word	0x00001aa0


	//----- nvinfo : EIATTR_VRC_CTA_INIT_COUNT
	.align		4
.L_4549:
        /*0080*/ 	.byte	0x02, 0x4a
	.zero		1
	.zero		1


	//----- nvinfo : EIATTR_EXIT_INSTR_OFFSETS
	.align		4
        /*0084*/ 	.byte	0x04, 0x1c
        /*0086*/ 	.short	(.L_4551 - .L_4550)


	//   ....[0]....
.L_4550:
        /*0088*/ 	.word	0x00005630


	//   ....[1]....
        /*008c*/ 	.word	0x000056b0


	//----- nvinfo : EIATTR_MAX_THREADS
	.align		4
.L_4551:
        /*0090*/ 	.byte	0x04, 0x05
        /*0092*/ 	.short	(.L_4553 - .L_4552)
.L_4552:
        /*0094*/ 	.word	0x00000100
        /*0098*/ 	.word	0x00000001
        /*009c*/ 	.word	0x00000001


	//----- nvinfo : EIATTR_CRS_STACK_SIZE
	.align		4
.L_4553:
        /*00a0*/ 	.byte	0x04, 0x1e
        /*00a2*/ 	.short	(.L_4555 - .L_4554)
.L_4554:
        /*00a4*/ 	.word	0x00000000


	//----- nvinfo : EIATTR_CBANK_PARAM_SIZE
	.align		4
.L_4555:
        /*00a8*/ 	.byte	0x03, 0x19
        /*00aa*/ 	.short	0x0128


	//----- nvinfo : EIATTR_PARAM_CBANK
	.align		4
        /*00ac*/ 	.byte	0x04, 0x0a
        /*00ae*/ 	.short	(.L_4557 - .L_4556)
	.align		4
.L_4556:
        /*00b0*/ 	.word	index@(.nv.constant0._ZN10layer_norm13ln_bwd_kernelINS_13Kernel_traitsIfffffjLj6144ELj1ELj1ELj8ELj16ENS_18Kernel_traits_baseILj6144EfffffjLj256EEEEELb1ELb0ELb0ELb0EEEvNS_9BwdParamsE)
        /*00b4*/ 	.short	0x0380
        /*00b6*/ 	.short	0x0128


	//----- nvinfo : EIATTR_SW_WAR
	.align		4
.L_4557:
        /*00b8*/ 	.byte	0x04, 0x36
        /*00ba*/ 	.short	(.L_4559 - .L_4558)
.L_4558:
        /*00bc*/ 	.word	0x00000008
.L_4559:


//--------------------- .nv.info._ZN10layer_norm13ln_bwd_kernelINS_13Kernel_traitsIfffffjLj6144ELj1ELj1ELj8ELj16ENS_18Kernel_traits_baseILj6144EfffffjLj256EEEEELb1ELb0ELb0ELb1EEEvNS_9BwdParamsE --------------------------
	.section	.nv.info._ZN10layer_norm13ln_bwd_kernelINS_13Kernel_traitsIfffffjLj6144ELj1ELj1ELj8ELj16ENS_18Kernel_traits_baseILj6144EfffffjLj256EEEEELb1ELb0ELb0ELb1EEEvNS_9BwdParamsE,"",@"SHT_CUDA_INFO"
	.sectionflags	@""
	.align	4


	//----- nvinfo : EIATTR_CUDA_API_VERSION
	.align		4
        /*0000*/ 	.byte	0x04, 0x37
        /*0002*/ 	.short	(.L_4561 - .L_4560)
.L_4560:
        /*0004*/ 	.word	0x00000082


	//----- nvinfo : EIATTR_KPARAM_INFO
	.align		4
.L_4561:
        /*0008*/ 	.byte	0x04, 0x17
        /*000a*/ 	.short	(.L_4563 - .L_4562)
.L_4562:
        /*000c*/ 	.word	0x00000000
        /*0010*/ 	.short	0x0000
        /*0012*/ 	.short	0x0000
        /*0014*/ 	.byte	0x00, 0xf0, 0xa1, 0x04


	//----- nvinfo : EIATTR_SPARSE_MMA_MASK
	.align		4
.L_4563:
        /*0018*/ 	.byte	0x03, 0x50
        /*001a*/ 	.short	0x0000


	//----- nvinfo : EIATTR_MAXREG_COUNT
	.align		4
        /*001c*/ 	.byte	0x03, 0x1b
        /*001e*/ 	.short	0x00ff


	//----- nvinfo : EIATTR_NUM_BARRIERS
	.align		4
        /*0020*/ 	.byte	0x02, 0x4c
        /*0022*/ 	.byte	0x01
	.zero		1


	//----- nvinfo : EIATTR_MERCURY_ISA_VERSION
	.align		4
        /*0024*/ 	.byte	0x03, 0x5f
        /*0026*/ 	.short	0x0101


	//----- nvinfo : EIATTR_COOP_GROUP_MASK_REGIDS
	.align		4
        /*0028*/ 	.byte	0x04, 0x29
        /*002a*/ 	.short	(.L_4565 - .L_4564)


	//   ....[0]....
.L_4564:
        /*002c*/ 	.word	0xffffffff


	//   ....[1]....
        /*0030*/ 	.word	0xffffffff


	//   ....[2]....
        /*0034*/ 	.word	0xffffffff


	//   ....[3]....
        /*0038*/ 	.word	0xffffffff


	//   ....[4]....
        /*003c*/ 	.word	0xffffffff


	//   ....[5]....
        /*0040*/ 	.word	0xffffffff


	//   ....[6]....
        /*0044*/ 	.word	0xffffffff


	//   ....[7]....
        /*0048*/ 	.word	0xffffffff


	//   ....[8]....
        /*004c*/ 	.word	0xffffffff


	//   ....[9]....
        /*0050*/ 	.word	0xffffffff


	//----- nvinfo : EIATTR_COOP_GROUP_INSTR_OFFSETS
	.align		4
.L_4565:
        /*0054*/ 	.byte	0x04, 0x28
        /*0056*/ 	.short	(.L_4567 - .L_4566)


	//   ....[0]....
.L_4566:
        /*0058*/ 	.word	0x00001100


	//   ....[1]....
        /*005c*/ 	.word	0x00001110


	//   ....[2]....
        /*0060*/ 	.word	0x00001160


	//   ....[3]....
        /*0064*/ 	.word	0x00001170


	//   ....[4]....
        /*0068*/ 	.word	0x000011c0


	//   ....[5]....
        /*006c*/ 	.word	0x000011d0


	//   ....[6]....
        /*0070*/ 	.word	0x00001220


	//   ....[7]....
        /*0074*/ 	.word	0x00001230


	//   ....[8]....
        /*0078*/ 	.word	0x00001290


	//   ....[9]....
        /*007c*/ 	.word	0x000012a0


	//----- nvinfo : EIATTR_VRC_CTA_INIT_COUNT
	.align		4
.L_4567:
        /*0080*/ 	.byte	0x02, 0x4a
	.zero		1
	.zero		1


	//----- nvinfo : EIATTR_EXIT_INSTR_OFFSETS
	.align		4
        /*0084*/ 	.byte	0x04, 0x1c
        /*0086*/ 	.short	(.L_4569 - .L_4568)


	//   ....[0]....
.L_4568:
        /*0088*/ 	.word	0x00004c70


	//----- nvinfo : EIATTR_MAX_THREADS
	.align		4
.L_4569:
        /*008c*/ 	.byte	0x04, 0x05
        /*008e*/ 	.short	(.L_4571 - .L_4570)
.L_4570:
        /*0090*/ 	.word	0x00000100
        /*0094*/ 	.word	0x00000001
        /*0098*/ 	.word	0x00000001


	//----- nvinfo : EIATTR_CBANK_PARAM_SIZE
	.align		4
.L_4571:
        /*009c*/ 	.byte	0x03, 0x19
        /*009e*/ 	.short	0x0128


	//----- nvinfo : EIATTR_PARAM_CBANK
	.align		4
        /*00a0*/ 	.byte	0x04, 0x0a
        /*00a2*/ 	.short	(.L_4573 - .L_4572)
	.align		4
.L_4572:
        /*00a4*/ 	.word	index@(.nv.constant0._ZN10layer_norm13ln_bwd_kernelINS_13Kernel_traitsIfffffjLj6144ELj1ELj1ELj8ELj16ENS_18Kernel_traits_baseILj6144EfffffjLj256EEEEELb1ELb0ELb0ELb1EEEvNS_9BwdParamsE)
        /*00a8*/ 	.short	0x0380
        /*00aa*/ 	.short	0x0128


	//----- nvinfo : EIATTR_SW_WAR
	.align		4
.L_4573:
        /*00ac*/ 	.byte	0x04, 0x36
        /*00ae*/ 	.short	(.L_4575 - .L_4574)
.L_4574:
        /*00b0*/ 	.word	0x00000008
.L_4575:


//--------------------- .nv.info._ZN10layer_norm22ln_bwd_finalize_kernelINS_22Kernel_traits_finalizeILj6144EfffffjLb0ELj1024ELj4ENS_18Kernel_traits_baseILj6144EfffffjLj1024EEEEELb0ELb0EEEvNS_9BwdParamsE --------------------------
	.section	.nv.info._ZN10layer_norm22ln_bwd_finalize_kernelINS_22Kernel_traits_finalizeILj6144EfffffjLb0ELj1024ELj4ENS_18Kernel_traits_baseILj6144EfffffjLj1024EEEEELb0ELb0EEEvNS_9BwdParamsE,"",@"SHT_CUDA_INFO"
	.sectionflags	@""
	.align	4


	//----- nvinfo : EIATTR_CUDA_API_VERSION
	.align		4
        /*0000*/ 	.byte	0x04, 0x37
        /*0002*/ 	.short	(.L_4577 - .L_4576)
.L_4576:
        /*0004*/ 	.word	0x00000082


	//----- nvinfo : EIATTR_KPARAM_INFO
	.align		4
.L_4577:
        /*0008*/ 	.byte	0x04, 0x17
        /*000a*/ 	.short	(.L_4579 - .L_4578)
.L_4578:
        /*000c*/ 	.word	0x00000000
        /*0010*/ 	.short	0x0000
        /*0012*/ 	.short	0x0000
        /*0014*/ 	.byte	0x00, 0xf0, 0xa1, 0x04


	//----- nvinfo : EIATTR_SPARSE_MMA_MASK
	.align		4
.L_4579:
        /*0018*/ 	.byte	0x03, 0x50
        /*001a*/ 	.short	0x0000


	//----- nvinfo : EIATTR_MAXREG_COUNT
	.align		4
        /*001c*/ 	.byte	0x03, 0x1b
        /*001e*/ 	.short	0x0040


	//----- nvinfo : EIATTR_NUM_BARRIERS
	.align		4
        /*0020*/ 	.byte	0x02, 0x4c
        /*0022*/ 	.byte	0x01
	.zero		1


	//----- nvinfo : EIATTR_MERCURY_ISA_VERSION
	.align		4
        /*0024*/ 	.byte	0x03, 0x5f
        /*0026*/ 	.short	0x0101


	//----- nvinfo : EIATTR_COOP_GROUP_MASK_REGIDS
	.align		4
        /*0028*/ 	.byte	0x04, 0x29
        /*002a*/ 	.short	(.L_4581 - .L_4580)


	//   ....[0]....
.L_4580:
        /*002c*/ 	.word	0xffffffff


	//   ....[1]....
        /*0030*/ 	.word	0xffffffff


	//   ....[2]....
        /*0034*/ 	.word	0xffffffff


	//   ....[3]....
        /*0038*/ 	.word	0xffffffff


	//   ....[4]....
        /*003c*/ 	.word	0xffffffff


	//   ....[5]....
        /*0040*/ 	.word	0xffffffff


	//   ....[6]....
        /*0044*/ 	.word	0xffffffff


	//   ....[7]....
        /*0048*/ 	.word	0xffffffff


	//   ....[8]....
        /*004c*/ 	.word	0xffffffff


	//   ....[9]....
        /*0050*/ 	.word	0xffffffff


	//----- nvinfo : EIATTR_COOP_GROUP_INSTR_OFFSETS
	.align		4
.L_4581:
        /*0054*/ 	.byte	0x04, 0x28
        /*0056*/ 	.short	(.L_4583 - .L_4582)


	//   ....[0]....
.L_4582:
        /*0058*/ 	.word	0x00001550


	//   ....[1]....
        /*005c*/ 	.word	0x00001560


	//   ....[2]....
        /*0060*/ 	.word	0x00001590


	//   ....[3]....
        /*0064*/ 	.word	0x000015a0


	//   ....[4]....
        /*0068*/ 	.word	0x000015d0


	//   ....[5]....
        /*006c*/ 	.word	0x000015e0


	//   ....[6]....
        /*0070*/ 	.word	0x00001610


	//   ....[7]....
        /*0074*/ 	.word	0x00001630


	//   ....[8]....
        /*0078*/ 	.word	0x00001680


	//   ....[9]....
        /*007c*/ 	.word	0x00001690


	//----- nvinfo : EIATTR_VRC_CTA_INIT_COUNT
	.align		4
.L_4583:
        /*0080*/ 	.byte	0x02, 0x4a
	.zero		1
	.zero		1


	//----- nvinfo : EIATTR_EXIT_INSTR_OFFSETS
	.align		4
        /*0084*/ 	.byte	0x04, 0x1c
        /*0086*/ 	.short	(.L_4585 - .L_4584)


	//   ....[0]....
.L_4584:
        /*0088*/ 	.word	0x00000060


	//   ....[1]....
        /*008c*/ 	.word	0x000016f0


	//   ....[2]....
        /*0090*/ 	.word	0x00001720


	//   ....[3]....
        /*0094*/ 	.word	0x000017c0


	//----- nvinfo : EIATTR_MAX_THREADS
	.align		4
.L_4585:
        /*0098*/ 	.byte	0x04, 0x05
        /*009a*/ 	.short	(.L_4587 - .L_4586)
.L_4586:
        /*009c*/ 	.word	0x00000400
        /*00a0*/ 	.word	0x00000001
        /*00a4*/ 	.word	0x00000001


	//----- nvinfo : EIATTR_CRS_STACK_SIZE
	.align		4
.L_4587:
        /*00a8*/ 	.byte	0x04, 0x1e
        /*00aa*/ 	.short	(.L_4589 - .L_4588)
.L_4588:
        /*00ac*/ 	.word	0x00000000


	//----- nvinfo : EIATTR_CBANK_PARAM_SIZE
	.align		4
.L_4589:
        /*00b0*/ 	.byte	0x03, 0x19
        /*00b2*/ 	.short	0x0128


	//----- nvinfo : EIATTR_PARAM_CBANK
	.align		4
        /*00b4*/ 	.byte	0x04, 0x0a
        /*00b6*/ 	.short	(.L_4591 - .L_4590)
	.align		4
.L_4590:
        /*00b8*/ 	.word	index@(.nv.constant0._ZN10layer_norm22ln_bwd_finalize_kernelINS_22Kernel_traits_finalizeILj6144EfffffjLb0ELj1024ELj4ENS_18Kernel_traits_baseILj6144EfffffjLj1024EEEEELb0ELb0EEEvNS_9BwdParamsE)
        /*00bc*/ 	.short	0x0380
        /*00be*/ 	.short	0x0128


	//----- nvinfo : EIATTR_SW_WAR
	.align		4
.L_4591:
        /*00c0*/ 	.byte	0x04, 0x36
        /*00c2*/ 	.short	(.L_4593 - .L_4592)
.L_4592:
        /*00c4*/ 	.word	0x00000008
.L_4593:


//--------------------- .nv.info._ZN10layer_norm13ln_bwd_kernelINS_13Kernel_traitsIfffffjLj6144ELj1ELj1ELj8ELj16ENS_18Kernel_traits_baseILj6144EfffffjLj256EEEEELb1ELb0ELb1ELb0EEEvNS_9BwdParamsE --------------------------
	.section	.nv.info._ZN10layer_norm13ln_bwd_kernelINS_13Kernel_traitsIfffffjLj6144ELj1ELj1ELj8ELj16ENS_18Kernel_traits_baseILj6144EfffffjLj256EEEEELb1ELb0ELb1ELb0EEEvNS_9BwdParamsE,"",@"SHT_CUDA_INFO"
	.sectionflags	@""
	.align	4


	//----- nvinfo : EIATTR_CUDA_API_VERSION
	.align		4
        /*0000*/ 	.byte	0x04, 0x37
        /*0002*/ 	.short	(.L_4595 - .L_4594)
.L_4594:
        /*0004*/ 	.word	0x00000082


	//----- nvinfo : EIATTR_KPARAM_INFO
	.align		4
.L_4595:
        /*0008*/ 	.byte	0x04, 0x17
        /*000a*/ 	.short	(.L_4597 - .L_4596)
.L_4596:
        /*000c*/ 	.word	0x00000000
        /*0010*/ 	.short	0x0000
        /*0012*/ 	.short	0x0000
        /*0014*/ 	.byte	0x00, 0xf0, 0xa1, 0x04


	//----- nvinfo : EIATTR_SPARSE_MMA_MASK
	.align		4
.L_4597:
        /*0018*/ 	.byte	0x03, 0x50
        /*001a*/ 	.short	0x0000


	//----- nvinfo : EIATTR_MAXREG_COUNT
	.align		4
        /*001c*/ 	.byte	0x03, 0x1b
        /*001e*/ 	.short	0x00ff


	//----- nvinfo : EIATTR_NUM_BARRIERS
	.align		4
        /*0020*/ 	.byte	0x02, 0x4c
        /*0022*/ 	.byte	0x01
	.zero		1


	//----- nvinfo : EIATTR_MERCURY_ISA_VERSION
	.align		4
        /*0024*/ 	.byte	0x03, 0x5f
        /*0026*/ 	.short	0x0101


	//----- nvinfo : EIATTR_COOP_GROUP_MASK_REGIDS
	.align		4
        /*0028*/ 	.byte	0x04, 0x29
        /*002a*/ 	.short	(.L_4599 - .L_4598)


	//   ....[0]....
.L_4598:
        /*002c*/ 	.word	0xffffffff


	//   ....[1]....
        /*0030*/ 	.word	0xffffffff


	//   ....[2]....
        /*0034*/ 	.word	0xffffffff


	//   ....[3]....
        /*0038*/ 	.word	0xffffffff


	//   ....[4]....
        /*003c*/ 	.word	0xffffffff


	//   ....[5]....
        /*0040*/ 	.word	0xffffffff


	//   ....[6]....
        /*0044*/ 	.word	0xffffffff


	//   ....[7]....
        /*0048*/ 	.word	0xffffffff


	//   ....[8]....
        /*004c*/ 	.word	0xffffffff


	//   ....[9]....
        /*0050*/ 	.word	0xffffffff


	//----- nvinfo : EIATTR_COOP_GROUP_INSTR_OFFSETS
	.align		4
.L_4599:
        /*0054*/ 	.byte	0x04, 0x28
        /*0056*/ 	.short	(.L_4601 - .L_4600)


	//   ....[0]....
.L_4600:
        /*0058*/ 	.word	0x000021e0


	//   ....[1]....
        /*005c*/ 	.word	0x00002210


	//   ....[2]....
        /*0060*/ 	.word	0x00002240


	//   ....[3]....
        /*0064*/ 	.word	0x00002250


	//   ....[4]....
        /*0068*/ 	.word	0x00002280


	//   ....[5]....
        /*006c*/ 	.word	0x00002290


	//   ....[6]....
        /*0070*/ 	.word	0x000022c0


	//   ....[7]....
        /*0074*/ 	.word	0x000022d0


	//   ....[8]....
        /*0078*/ 	.word	0x00002300


	//   ....[9]....
        /*007c*/ 	.word	0x00002310


	//----- nvinfo : EIATTR_VRC_CTA_INIT_COUNT
	.align		4
.L_4601:
        /*0080*/ 	.byte	0x02, 0x4a
	.zero		1
	.zero		1


	//----- nvinfo : EIATTR_EXIT_INSTR_OFFSETS
	.align		4
        /*0084*/ 	.byte	0x04, 0x1c
        /*0086*/ 	.short	(.L_4603 - .L_4602)


	//   ....[0]....
.L_4602:
        /*0088*/ 	.word	0x00007090


	//   ....[1]....
        /*008c*/ 	.word	0x00007110


	//----- nvinfo : EIATTR_MAX_THREADS
	.align		4
.L_4603:
        /*0090*/ 	.byte	0x04, 0x05
        /*0092*/ 	.short	(.L_4605 - .L_4604)
.L_4604:
        /*0094*/ 	.word	0x00000100
        /*0098*/ 	.word	0x00000001
        /*009c*/ 	.word	0x00000001


	//----- nvinfo : EIATTR_CRS_STACK_SIZE
	.align		4
.L_4605:
        /*00a0*/ 	.byte	0x04, 0x1e
        /*00a2*/ 	.short	(.L_4607 - .L_4606)
.L_4606:
        /*00a4*/ 	.word	0x00000000


	//----- nvinfo : EIATTR_CBANK_PARAM_SIZE
	.align		4
.L_4607:
        /*00a8*/ 	.byte	0x03, 0x19
        /*00aa*/ 	.short	0x0128


	//----- nvinfo : EIATTR_PARAM_CBANK
	.align		4
        /*00ac*/ 	.byte	0x04, 0x0a
        /*00ae*/ 	.short	(.L_4609 - .L_4608)
	.align		4
.L_4608:
        /*00b0*/ 	.word	index@(.nv.constant0._ZN10layer_norm13ln_bwd_kernelINS_13Kernel_traitsIfffffjLj6144ELj1ELj1ELj8ELj16ENS_18Kernel_traits_baseILj6144EfffffjLj256EEEEELb1ELb0ELb1ELb0EEEvNS_9BwdParamsE)
        /*00b4*/ 	.short	0x0380
        /*00b6*/ 	.short	0x0128


	//----- nvinfo : EIATTR_SW_WAR
	.align		4
.L_4609:
        /*00b8*/ 	.byte	0x04, 0x36
        /*00ba*/ 	.short	(.L_4611 - .L_4610)
.L_4610:
        /*00bc*/ 	.word	0x00000008
.L_4611:


//--------------------- .nv.info._ZN10layer_norm22ln_bwd_finalize_kernelINS_22Kernel_traits_finalizeILj6144EfffffjLb0ELj1024ELj4ENS_18Kernel_traits_baseILj6144EfffffjLj1024EEEEELb0ELb1EEEvNS_9BwdParamsE --------------------------
	.section	.nv.info._ZN10layer_norm22ln_bwd_finalize_kernelINS_22Kernel_traits_finalizeILj6144EfffffjLb0ELj1024ELj4ENS_18Kernel_traits_baseILj6144EfffffjLj1024EEEEELb0ELb1EEEvNS_9BwdParamsE,"",@"SHT_CUDA_INFO"
	.sectionflags	@""
	.align	4


	//----- nvinfo : EIATTR_CUDA_API_VERSION
	.align		4
        /*0000*/ 	.byte	0x04, 0x37
        /*0002*/ 	.short	(.L_4613 - .L_4612)
.L_4612:
        /*0004*/ 	.word	0x00000082


	//----- nvinfo : EIATTR_KPARAM_INFO
	.align		4
.L_4613:
        /*0008*/ 	.byte	0x04, 0x17
        /*000a*/ 	.short	(.L_4615 - .L_4614)
.L_4614:
        /*000c*/ 	.word	0x00000000
        /*0010*/ 	.short	0x0000
        /*0012*/ 	.short	0x0000
        /*0014*/ 	.byte	0x00, 0xf0, 0xa1, 0x04


	//----- nvinfo : EIATTR_SPARSE_MMA_MASK
	.align		4
.L_4615:
        /*0018*/ 	.byte	0x03, 0x50
        /*001a*/ 	.short	0x0000


	//----- nvinfo : EIATTR_MAXREG_COUNT
	.align		4
        /*001c*/ 	.byte	0x03, 0x1b
        /*001e*/ 	.short	0x0040


	//----- nvinfo : EIATTR_NUM_BARRIERS
	.align		4
        /*0020*/ 	.byte	0x02, 0x4c
        /*0022*/ 	.byte	0x01
	.zero		1


	//----- nvinfo : EIATTR_MERCURY_ISA_VERSION
	.align		4
        /*0024*/ 	.byte	0x03, 0x5f
        /*0026*/ 	.short	0x0101


	//----- nvinfo : EIATTR_COOP_GROUP_MASK_REGIDS
	.align		4
        /*0028*/ 	.byte	0x04, 0x29
        /*002a*/ 	.short	(.L_4617 - .L_4616)


	//   ....[0]....
.L_4616:
        /*002c*/ 	.word	0xffffffff


	//   ....[1]....
        /*0030*/ 	.word	0xffffffff


	//   ....[2]....
        /*0034*/ 	.word	0xffffffff


	//   ....[3]....
        /*0038*/ 	.word	0xffffffff


	//   ....[4]....
        /*003c*/ 	.word	0xffffffff


	//   ....[5]....
        /*0040*/ 	.word	0xffffffff


	//   ....[6]....
        /*0044*/ 	.word	0xffffffff


	//   ....[7]....
        /*0048*/ 	.word	0xffffffff


	//   ....[8]....
        /*004c*/ 	.word	0xffffffff


	//   ....[9]....
        /*0050*/ 	.word	0xffffffff


	//----- nvinfo : EIATTR_COOP_GROUP_INSTR_OFFSETS
	.align		4
.L_4617:
        /*0054*/ 	.byte	0x04, 0x28
        /*0056*/ 	.short	(.L_4619 - .L_4618)


	//   ....[0]....
.L_4618:
        /*0058*/ 	.word	0x00001560


	//   ....[1]....
        /*005c*/ 	.word	0x00001570


	//   ....[2]....
        /*0060*/ 	.word	0x000015a0


	//   ....[3]....
        /*0064*/ 	.word	0x000015b0


	//   ....[4]....
        /*0068*/ 	.word	0x000015e0


	//   ....[5]....
        /*006c*/ 	.word	0x000015f0


	//   ....[6]....
        /*0070*/ 	.word	0x00001620


	//   ....[7]....
        /*0074*/ 	.word	0x00001640


	//   ....[8]....
        /*0078*/ 	.word	0x00001670


	//   ....[9]....
        /*007c*/ 	.word	0x00001680


	//----- nvinfo : EIATTR_VRC_CTA_INIT_COUNT
	.align		4
.L_4619:
        /*0080*/ 	.byte	0x02, 0x4a
	.zero		1
	.zero		1


	//----- nvinfo : EIATTR_EXIT_INSTR_OFFSETS
	.align		4
        /*0084*/ 	.byte	0x04, 0x1c
        /*0086*/ 	.short	(.L_4621 - .L_4620)


	//   ....[0]....
.L_4620:
        /*0088*/ 	.word	0x00000060


	//   ....[1]....
        /*008c*/ 	.word	0x000016e0


	//   ....[2]....
        /*0090*/ 	.word	0x000017b0


	//----- nvinfo : EIATTR_MAX_THREADS
	.align		4
.L_4621:
        /*0094*/ 	.byte	0x04, 0x05
        /*0096*/ 	.short	(.L_4623 - .L_4622)
.L_4622:
        /*0098*/ 	.word	0x00000400
        /*009c*/ 	.word	0x00000001
        /*00a0*/ 	.word	0x00000001


	//----- nvinfo : EIATTR_CRS_STACK_SIZE
	.align		4
.L_4623:
        /*00a4*/ 	.byte	0x04, 0x1e
        /*00a6*/ 	.short	(.L_4625 - .L_4624)
.L_4624:
        /*00a8*/ 	.word	0x00000000


	//----- nvinfo : EIATTR_CBANK_PARAM_SIZE
	.align		4
.L_4625:
        /*00ac*/ 	.byte	0x03, 0x19
        /*00ae*/ 	.short	0x0128


	//----- nvinfo : EIATTR_PARAM_CBANK
	.align		4
        /*00b0*/ 	.byte	0x04, 0x0a
        /*00b2*/ 	.short	(.L_4627 - .L_4626)
	.align		4
.L_4626:
        /*00b4*/ 	.word	index@(.nv.constant0._ZN10layer_norm22ln_bwd_finalize_kernelINS_22Kernel_traits_finalizeILj6144EfffffjLb0ELj1024ELj4ENS_18Kernel_traits_baseILj6144EfffffjLj1024EEEEELb0ELb1EEEvNS_9BwdParamsE)
        /*00b8*/ 	.short	0x0380
        /*00ba*/ 	.short	0x0128


	//----- nvinfo : EIATTR_SW_WAR
	.align		4
.L_4627:
        /*00bc*/ 	.byte	0x04, 0x36
        /*00be*/ 	.short	(.L_4629 - .L_4628)
.L_4628:
        /*00c0*/ 	.word	0x00000008
.L_4629:


//--------------------- .nv.info._ZN10layer_norm13ln_bwd_kernelINS_13Kernel_traitsIfffffjLj6144ELj1ELj1ELj8ELj16ENS_18Kernel_traits_baseILj6144EfffffjLj256EEEEELb1ELb0ELb1ELb1EEEvNS_9BwdParamsE --------------------------
	.section	.nv.info._ZN10layer_norm13ln_bwd_kernelINS_13Kernel_traitsIfffffjLj6144ELj1ELj1ELj8ELj16ENS_18Kernel_traits_baseILj6144EfffffjLj256EEEEELb1ELb0ELb1ELb1EEEvNS_9BwdParamsE,"",@"SHT_CUDA_INFO"
	.sectionflags	@""
	.align	4


	//----- nvinfo : EIATTR_CUDA_API_VERSION
	.align		4
        /*0000*/ 	.byte	0x04, 0x37
        /*0002*/ 	.short	(.L_4631 - .L_4630)
.L_4630:
        /*0004*/ 	.word	0x00000082


	//----- nvinfo : EIATTR_KPARAM_INFO
	.align		4
.L_4631:
        /*0008*/ 	.byte	0x04, 0x17
        /*000a*/ 	.short	(.L_4633 - .L_4632)
.L_4632:
        /*000c*/ 	.word	0x00000000
        /*0010*/ 	.short	0x0000
        /*0012*/ 	.short	0x0000
        /*0014*/ 	.byte	0x00, 0xf0, 0xa1, 0x04


	//----- nvinfo : EIATTR_SPARSE_MMA_MASK
	.align		4
.L_4633:
        /*0018*/ 	.byte	0x03, 0x50
        /*001a*/ 	.short	0x0000


	//----- nvinfo : EIATTR_MAXREG_COUNT
	.align		4
        /*001c*/ 	.byte	0x03, 0x1b
        /*001e*/ 	.short	0x00ff


	//----- nvinfo : EIATTR_NUM_BARRIERS
	.align		4
        /*0020*/ 	.byte	0x02, 0x4c
        /*0022*/ 	.byte	0x01
	.zero		1


	//----- nvinfo : EIATTR_MERCURY_ISA_VERSION
	.align		4
        /*0024*/ 	.byte	0x03, 0x5f
        /*0026*/ 	.short	0x0101


	//----- nvinfo : EIATTR_COOP_GROUP_MASK_REGIDS
	.align		4
        /*0028*/ 	.byte	0x04, 0x29
        /*002a*/ 	.short	(.L_4635 - .L_4634)


	//   ....[0]....
.L_4634:
        /*002c*/ 	.word	0xffffffff


	//   ....[1]....
        /*0030*/ 	.word	0xffffffff


	//   ....[2]....
        /*0034*/ 	.word	0xffffffff


	//   ....[3]....
        /*0038*/ 	.word	0xffffffff


	//   ....[4]....
        /*003c*/ 	.word	0xffffffff


	//   ....[5]....
        /*0040*/ 	.word	0xffffffff


	//   ....[6]....
        /*0044*/ 	.word	0xffffffff


	//   ....[7]....
        /*0048*/ 	.word	0xffffffff


	//   ....[8]....
        /*004c*/ 	.word	0xffffffff


	//   ....[9]....
        /*0050*/ 	.word	0xffffffff


	//----- nvinfo : EIATTR_COOP_GROUP_INSTR_OFFSETS
	.align		4
.L_4635:
        /*0054*/ 	.byte	0x04, 0x28
        /*0056*/ 	.short	(.L_4637 - .L_4636)


	//   ....[0]....
.L_4636:
        /*0058*/ 	.word	0x00001900


	//   ....[1]....
        /*005c*/ 	.word	0x00001920


	//   ....[2]....
        /*0060*/ 	.word	0x00001960


	//   ....[3]....
        /*0064*/ 	.word	0x00001970


	//   ....[4]....
        /*0068*/ 	.word	0x000019b0


	//   ....[5]....
        /*006c*/ 	.word	0x000019c0


	//   ....[6]....
        /*0070*/ 	.word	0x000019f0


	//   ....[7]....
        /*0074*/ 	.word	0x00001a00


	//   ....[8]....
        /*0078*/ 	.word	0x00001a30


	//   ....[9]....
        /*007c*/ 	.word	0x00001a40


	//----- nvinfo : EIATTR_VRC_CTA_INIT_COUNT
	.align		4
.L_4637:
        /*0080*/ 	.byte	0x02, 0x4a
	.zero		1
	.zero		1


	//----- nvinfo : EIATTR_EXIT_INSTR_OFFSETS
	.align		4
        /*0084*/ 	.byte	0x04, 0x1c
        /*0086*/ 	.short	(.L_4639 - .L_4638)


	//   ....[0]....
.L_4638:
        /*0088*/ 	.word	0x00006360


	//----- nvinfo : EIATTR_MAX_THREADS
	.align		4
.L_4639:
        /*008c*/ 	.byte	0x04, 0x05
        /*008e*/ 	.short	(.L_4641 - .L_4640)
.L_4640:
        /*0090*/ 	.word	0x00000100
        /*0094*/ 	.word	0x00000001
        /*0098*/ 	.word	0x00000001


	//----- nvinfo : EIATTR_CRS_STACK_SIZE
	.align		4
.L_4641:
        /*009c*/ 	.byte	0x04, 0x1e
        /*009e*/ 	.short	(.L_4643 - .L_4642)
.L_4642:
        /*00a0*/ 	.word	0x00000000


	//----- nvinfo : EIATTR_CBANK_PARAM_SIZE
	.align		4
.L_4643:
        /*00a4*/ 	.byte	0x03, 0x19
        /*00a6*/ 	.short	0x0128


	//----- nvinfo : EIATTR_PARAM_CBANK
	.align		4
        /*00a8*/ 	.byte	0x04, 0x0a
        /*00aa*/ 	.short	(.L_4645 - .L_4644)
	.align		4
.L_4644:
        /*00ac*/ 	.word	index@(.nv.constant0._ZN10layer_norm13ln_bwd_kernelINS_13Kernel_traitsIfffffjLj6144ELj1ELj1ELj8ELj16ENS_18Kernel_traits_baseILj6144EfffffjLj256EEEEELb1ELb0ELb1ELb1EEEvNS_9BwdParamsE)
        /*00b0*/ 	.short	0x0380
        /*00b2*/ 	.short	0x0128


	//----- nvinfo : EIATTR_SW_WAR
	.align		4
.L_4645:
        /*00b4*/ 	.byte	0x04, 0x36
        /*00b6*/ 	.short	(.L_4647 - .L_4646)
.L_4646:
        /*00b8*/ 	.word	0x00000008
.L_4647:


//--------------------- .nv.info._ZN10layer_norm13ln_bwd_kernelINS_13Kernel_traitsIfffffjLj6144ELj1ELj1ELj8ELj16ENS_18Kernel_traits_baseILj6144EfffffjLj256EEEEELb1ELb1ELb0ELb0EEEvNS_9BwdParamsE --------------------------
	.section	.nv.info._ZN10layer_norm13ln_bwd_kernelINS_13Kernel_traitsIfffffjLj6144ELj1ELj1ELj8ELj16ENS_18Kernel_traits_baseILj6144EfffffjLj256EEEEELb1ELb1ELb0ELb0EEEvNS_9BwdParamsE,"",@"SHT_CUDA_INFO"
	.sectionflags	@""
	.align	4


	//----- nvinfo : EIATTR_CUDA_API_VERSION
	.align		4
        /*0000*/ 	.byte	0x04, 0x37
        /*0002*/ 	.short	(.L_4649 - .L_4648)
.L_4648:
        /*0004*/ 	.word	0x00000082


	//----- nvinfo : EIATTR_KPARAM_INFO
	.align		4
.L_4649:
        /*0008*/ 	.byte	0x04, 0x17
        /*000a*/ 	.short	(.L_4651 - .L_4650)
.L_4650:
        /*000c*/ 	.word	0x00000000
        /*0010*/ 	.short	0x0000
        /*0012*/ 	.short	0x0000
        /*0014*/ 	.byte	0x00, 0xf0, 0xa1, 0x04


	//----- nvinfo : EIATTR_SPARSE_MMA_MASK
	.align		4
.L_4651:
        /*0018*/ 	.byte	0x03, 0x50
        /*001a*/ 	.short	0x0000


	//----- nvinfo : EIATTR_MAXREG_COUNT
	.align		4
        /*001c*/ 	.byte	0x03, 0x1b
        /*001e*/ 	.short	0x00ff


	//----- nvinfo : EIATTR_NUM_BARRIERS
	.align		4
        /*0020*/ 	.byte	0x02, 0x4c
        /*0022*/ 	.byte	0x01
	.zero		1


	//----- nvinfo : EIATTR_MERCURY_ISA_VERSION
	.align		4
        /*0024*/ 	.byte	0x03, 0x5f
        /*0026*/ 	.short	0x0101


	//----- nvinfo : EIATTR_COOP_GROUP_MASK_REGIDS
	.align		4
        /*0028*/ 	.byte	0x04, 0x29
        /*002a*/ 	.short	(.L_4653 - .L_4652)


	//   ....[0]....
.L_4652:
        /*002c*/ 	.word	0xffffffff


	//   ....[1]....
        /*0030*/ 	.word	0xffffffff


	//   ....[2]....
        /*0034*/ 	.word	0xffffffff


	//   ....[3]....
        /*0038*/ 	.word	0xffffffff


	//   ....[4]....
        /*003c*/ 	.word	0xffffffff


	//   ....[5]....
        /*0040*/ 	.word	0xffffffff


	//   ....[6]....
        /*0044*/ 	.word	0xffffffff


	//   ....[7]....
        /*0048*/ 	.word	0xffffffff


	//   ....[8]....
        /*004c*/ 	.word	0xffffffff


	//   ....[9]....
        /*0050*/ 	.word	0xffffffff


	//----- nvinfo : EIATTR_COOP_GROUP_INSTR_OFFSETS
	.align		4
.L_4653:
        /*0054*/ 	.byte	0x04, 0x28
        /*0056*/ 	.short	(.L_4655 - .L_4654)


	//   ....[0]....
.L_4654:
        /*0058*/ 	.word	0x00001c00


	//   ....[1]....
        /*005c*/ 	.word	0x00001c30


	//   ....[2]....
        /*0060*/ 	.word	0x00001c60


	//   ....[3]....
        /*0064*/ 	.word	0x00001c70


	//   ....[4]....
        /*0068*/ 	.word	0x00001ca0


	//   ....[5]....
        /*006c*/ 	.word	0x00001cb0


	//   ....[6]....
        /*0070*/ 	.word	0x00001ce0


	//   ....[7]....
        /*0074*/ 	.word	0x00001cf0


	//   ....[8]....
        /*0078*/ 	.word	0x00001d20


	//   ....[9]....
        /*007c*/ 	.word	0x00001d30


	//----- nvinfo : EIATTR_VRC_CTA_INIT_COUNT
	.align		4
.L_4655:
        /*0080*/ 	.byte	0x02, 0x4a
	.zero		1
	.zero		1


	//----- nvinfo : EIATTR_EXIT_INSTR_OFFSETS
	.align		4
        /*0084*/ 	.byte	0x04, 0x1c
        /*0086*/ 	.short	(.L_4657 - .L_4656)


	//   ....[0]....
.L_4656:
        /*0088*/ 	.word	0x00007430


	//   ....[1]....
        /*008c*/ 	.word	0x000074d0


	//----- nvinfo : EIATTR_MAX_THREADS
	.align		4
.L_4657:
        /*0090*/ 	.byte	0x04, 0x05
        /*0092*/ 	.short	(.L_4659 - .L_4658)
.L_4658:
        /*0094*/ 	.word	0x00000100
        /*0098*/ 	.word	0x00000001
        /*009c*/ 	.word	0x00000001


	//----- nvinfo : EIATTR_CRS_STACK_SIZE
	.align		4
.L_4659:
        /*00a0*/ 	.byte	0x04, 0x1e
        /*00a2*/ 	.short	(.L_4661 - .L_4660)
.L_4660:
        /*00a4*/ 	.word	0x00000000


	//----- nvinfo : EIATTR_CBANK_PARAM_SIZE
	.align		4
.L_4661:
        /*00a8*/ 	.byte	0x03, 0x19
        /*00aa*/ 	.short	0x0128


	//----- nvinfo : EIATTR_PARAM_CBANK
	.align		4
        /*00ac*/ 	.byte	0x04, 0x0a
        /*00ae*/ 	.short	(.L_4663 - .L_4662)
	.align		4
.L_4662:
        /*00b0*/ 	.word	index@(.nv.constant0._ZN10layer_norm13ln_bwd_kernelINS_13Kernel_traitsIfffffjLj6144ELj1ELj1ELj8ELj16ENS_18Kernel_traits_baseILj6144EfffffjLj256EEEEELb1ELb1ELb0ELb0EEEvNS_9BwdParamsE)
        /*00b4*/ 	.short	0x0380
        /*00b6*/ 	.short	0x0128


	//----- nvinfo : EIATTR_SW_WAR
	.align		4
.L_4663:
        /*00b8*/ 	.byte	0x04, 0x36
        /*00ba*/ 	.short	(.L_4665 - .L_4664)
.L_4664:
        /*00bc*/ 	.word	0x00000008
.L_4665:


//--------------------- .nv.info._ZN10layer_norm13ln_bwd_kernelINS_13Kernel_traitsIfffffjLj6144ELj1ELj1ELj8ELj16ENS_18Kernel_traits_baseILj6144EfffffjLj256EEEEELb1ELb1ELb0ELb1EEEvNS_9BwdParamsE --------------------------
	.section	.nv.info._ZN10layer_norm13ln_bwd_kernelINS_13Kernel_traitsIfffffjLj6144ELj1ELj1ELj8ELj16ENS_18Kernel_traits_baseILj6144EfffffjLj256EEEEELb1ELb1ELb0ELb1EEEvNS_9BwdParamsE,"",@"SHT_CUDA_INFO"
	.sectionflags	@""
	.align	4


	//----- nvinfo : EIATTR_CUDA_API_VERSION
	.align		4
        /*0000*/ 	.byte	0x04, 0x37
        /*0002*/ 	.short	(.L_4667 - .L_4666)
.L_4666:
        /*0004*/ 	.word	0x00000082


	//----- nvinfo : EIATTR_KPARAM_INFO
	.align		4
.L_4667:
        /*0008*/ 	.byte	0x04, 0x17
        /*000a*/ 	.short	(.L_4669 - .L_4668)
.L_4668:
        /*000c*/ 	.word	0x00000000
        /*0010*/ 	.short	0x0000
        /*0012*/ 	.short	0x0000
        /*0014*/ 	.byte	0x00, 0xf0, 0xa1, 0x04


	//----- nvinfo : EIATTR_SPARSE_MMA_MASK
	.align		4
.L_4669:
        /*0018*/ 	.byte	0x03, 0x50
        /*001a*/ 	.short	0x0000


	//----- nvinfo : EIATTR_MAXREG_COUNT
	.align		4
        /*001c*/ 	.byte	0x03, 0x1b
        /*001e*/ 	.short	0x00ff


	//----- nvinfo : EIATTR_NUM_BARRIERS
	.align		4
        /*0020*/ 	.byte	0x02, 0x4c
        /*0022*/ 	.byte	0x01
	.zero		1


	//----- nvinfo : EIATTR_MERCURY_ISA_VERSION
	.align		4
        /*0024*/ 	.byte	0x03, 0x5f
        /*0026*/ 	.short	0x0101


	//----- nvinfo : EIATTR_COOP_GROUP_MASK_REGIDS
	.align		4
        /*0028*/ 	.byte	0x04, 0x29
        /*002a*/ 	.short	(.L_4671 - .L_4670)


	//   ....[0]....
.L_4670:
        /*002c*/ 	.word	0xffffffff


	//   ....[1]....
        /*0030*/ 	.word	0xffffffff


	//   ....[2]....
        /*0034*/ 	.word	0xffffffff


	//   ....[3]....
        /*0038*/ 	.word	0xffffffff


	//   ....[4]....
        /*003c*/ 	.word	0xffffffff


	//   ....[5]....
        /*0040*/ 	.word	0xffffffff


	//   ....[6]....
        /*0044*/ 	.word	0xffffffff


	//   ....[7]....
        /*0048*/ 	.word	0xffffffff


	//   ....[8]....
        /*004c*/ 	.word	0xffffffff


	//   ....[9]....
        /*0050*/ 	.word	0xffffffff


	//----- nvinfo : EIATTR_COOP_GROUP_INSTR_OFFSETS
	.align		4
.L_4671:
        /*0054*/ 	.byte	0x04, 0x28
        /*0056*/ 	.short	(.L_4673 - .L_4672)


	//   ....[0]....
.L_4672:
        /*0058*/ 	.word	0x00001280


	//   ....[1]....
        /*005c*/ 	.word	0x00001290


	//   ....[2]....
        /*0060*/ 	.word	0x00001310


	//   ....[3]....
        /*0064*/ 	.word	0x00001320


	//   ....[4]....
        /*0068*/ 	.word	0x00001370


	//   ....[5]....
        /*006c*/ 	.word	0x00001380


	//   ....[6]....
        /*0070*/ 	.word	0x000013d0


	//   ....[7]....
        /*0074*/ 	.word	0x000013e0


	//   ....[8]....
        /*0078*/ 	.word	0x00001480


	//   ....[9]....
        /*007c*/ 	.word	0x00001490


	//----- nvinfo : EIATTR_VRC_CTA_INIT_COUNT
	.align		4
.L_4673:
        /*0080*/ 	.byte	0x02, 0x4a
	.zero		1
	.zero		1


	//----- nvinfo : EIATTR_EXIT_INSTR_OFFSETS
	.align		4
        /*0084*/ 	.byte	0x04, 0x1c
        /*0086*/ 	.short	(.L_4675 - .L_4674)


	//   ....[0]....
.L_4674:
        /*0088*/ 	.word	0x00006600


	//----- nvinfo : EIATTR_MAX_THREADS
	.align		4
.L_4675:
        /*008c*/ 	.byte	0x04, 0x05
        /*008e*/ 	.short	(.L_4677 - .L_4676)
.L_4676:
        /*0090*/ 	.word	0x00000100
        /*0094*/ 	.word	0x00000001
        /*0098*/ 	.word	0x00000001


	//----- nvinfo : EIATTR_CBANK_PARAM_SIZE
	.align		4
.L_4677:
        /*009c*/ 	.byte	0x03, 0x19
        /*009e*/ 	.short	0x0128


	//----- nvinfo : EIATTR_PARAM_CBANK
	.align		4
        /*00a0*/ 	.byte	0x04, 0x0a
        /*00a2*/ 	.short	(.L_4679 - .L_4678)
	.align		4
.L_4678:
        /*00a4*/ 	.word	index@(.nv.constant0._ZN10layer_norm13ln_bwd_kernelINS_13Kernel_traitsIfffffjLj6144ELj1ELj1ELj8ELj16ENS_18Kernel_traits_baseILj6144EfffffjLj256EEEEELb1ELb1ELb0ELb1EEEvNS_9BwdParamsE)
        /*00a8*/ 	.short	0x0380
        /*00aa*/ 	.short	0x0128


	//----- nvinfo : EIATTR_SW_WAR
	.align		4
.L_4679:
        /*00ac*/ 	.byte	0x04, 0x36
        /*00ae*/ 	.short	(.L_4681 - .L_4680)
.L_4680:
        /*00b0*/ 	.word	0x00000008
.L_4681:


//--------------------- .nv.info._ZN10layer_norm22ln_bwd_finalize_kernelINS_22Kernel_traits_finalizeILj6144EfffffjLb1ELj1024ELj4ENS_18Kernel_traits_baseILj6144EfffffjLj1024EEEEELb1ELb0EEEvNS_9BwdParamsE --------------------------
	.section	.nv.info._ZN10layer_norm22ln_bwd_finalize_kernelINS_22Kernel_traits_finalizeILj6144EfffffjLb1ELj1024ELj4ENS_18Kernel_traits_baseILj6144EfffffjLj1024EEEEELb1ELb0EEEvNS_9BwdParamsE,"",@"SHT_CUDA_INFO"
	.sectionflags	@""
	.align	4


	//----- nvinfo : EIATTR_CUDA_API_VERSION
	.align		4
        /*0000*/ 	.byte	0x04, 0x37
        /*0002*/ 	.short	(.L_4683 - .L_4682)
.L_4682:
        /*0004*/ 	.word	0x00000082


	//----- nvinfo : EIATTR_KPARAM_INFO
	.align		4
.L_4683:
        /*0008*/ 	.byte	0x04, 0x17
        /*000a*/ 	.short	(.L_4685 - .L_4684)
.L_4684:
        /*000c*/ 	.word	0x00000000
        /*0010*/ 	.short	0x0000
        /*0012*/ 	.short	0x0000
        /*0014*/ 	.byte	0x00, 0xf0, 0xa1, 0x04


	//----- nvinfo : EIATTR_SPARSE_MMA_MASK
	.align		4
.L_4685:
        /*0018*/ 	.byte	0x03, 0x50
        /*001a*/ 	.short	0x0000


	//----- nvinfo : EIATTR_MAXREG_COUNT
	.align		4
        /*001c*/ 	.byte	0x03, 0x1b
        /*001e*/ 	.short	0x0040


	//----- nvinfo : EIATTR_NUM_BARRIERS
	.align		4
        /*0020*/ 	.byte	0x02, 0x4c
        /*0022*/ 	.byte	0x01
	.zero		1


	//----- nvinfo : EIATTR_MERCURY_ISA_VERSION
	.align		4
        /*0024*/ 	.byte	0x03, 0x5f
        /*0026*/ 	.short	0x0101


	//----- nvinfo : EIATTR_COOP_GROUP_MASK_REGIDS
	.align		4
        /*0028*/ 	.byte	0x04, 0x29
        /*002a*/ 	.short	(.L_4687 - .L_4686)


	//   ....[0]....
.L_4686:
        /*002c*/ 	.word	0xffffffff


	//   ....[1]....
        /*0030*/ 	.word	0xffffffff


	//   ....[2]....
        /*0034*/ 	.word	0xffffffff


	//   ....[3]....
        /*0038*/ 	.word	0xffffffff


	//   ....[4]....
        /*003c*/ 	.word	0xffffffff


	//   ....[5]....
        /*0040*/ 	.word	0xffffffff


	//   ....[6]....
        /*0044*/ 	.word	0xffffffff


	//   ....[7]....
        /*0048*/ 	.word	0xffffffff


	//   ....[8]....
        /*004c*/ 	.word	0xffffffff


	//   ....[9]....
        /*0050*/ 	.word	0xffffffff


	//   ....[10]....
        /*0054*/ 	.word	0xffffffff


	//   ....[11]....
        /*0058*/ 	.word	0xffffffff


	//   ....[12]....
        /*005c*/ 	.word	0xffffffff


	//   ....[13]....
        /*0060*/ 	.word	0xffffffff


	//   ....[14]....
        /*0064*/ 	.word	0xffffffff


	//----- nvinfo : EIATTR_COOP_GROUP_INSTR_OFFSETS
	.align		4
.L_4687:
        /*0068*/ 	.byte	0x04, 0x28
        /*006a*/ 	.short	(.L_4689 - .L_4688)


	//   ....[0]....
.L_4688:
        /*006c*/ 	.word	0x00001030


	//   ....[1]....
        /*0070*/ 	.word	0x00001040


	//   ....[2]....
        /*0074*/ 	.word	0x00001050


	//   ....[3]....
        /*0078*/ 	.word	0x00001090


	//   ....[4]....
        /*007c*/ 	.word	0x000010a0


	//   ....[5]....
        /*0080*/ 	.word	0x000010b0


	//   ....[6]....
        /*0084*/ 	.word	0x000010e0


	//   ....[7]....
        /*0088*/ 	.word	0x00001100


	//   ....[8]....
        /*008c*/ 	.word	0x00001120


	//   ....[9]....
        /*0090*/ 	.word	0x00001160


	//   ....[10]....
        /*0094*/ 	.word	0x00001180


	//   ....[11]....
        /*0098*/ 	.word	0x00001190


	//   ....[12]....
        /*009c*/ 	.word	0x000011e0


	//   ....[13]....
        /*00a0*/ 	.word	0x00001210


	//   ....[14]....
        /*00a4*/ 	.word	0x00001220


	//----- nvinfo : EIATTR_VRC_CTA_INIT_COUNT
	.align		4
.L_4689:
        /*00a8*/ 	.byte	0x02, 0x4a
	.zero		1
	.zero		1


	//----- nvinfo : EIATTR_EXIT_INSTR_OFFSETS
	.align		4
        /*00ac*/ 	.byte	0x04, 0x1c
        /*00ae*/ 	.short	(.L_4691 - .L_4690)


	//   ....[0]....
.L_4690:
        /*00b0*/ 	.word	0x00000060


	//   ....[1]....
        /*00b4*/ 	.word	0x000012a0


	//   ....[2]....
        /*00b8*/ 	.word	0x000012d0


	//   ....[3]....
        /*00bc*/ 	.word	0x000013b0


	//----- nvinfo : EIATTR_MAX_THREADS
	.align		4
.L_4691:
        /*00c0*/ 	.byte	0x04, 0x05
        /*00c2*/ 	.short	(.L_4693 - .L_4692)
.L_4692:
        /*00c4*/ 	.word	0x00000400
        /*00c8*/ 	.word	0x00000001
        /*00cc*/ 	.word	0x00000001


	//----- nvinfo : EIATTR_CRS_STACK_SIZE
	.align		4
.L_4693:
        /*00d0*/ 	.byte	0x04, 0x1e
        /*00d2*/ 	.short	(.L_4695 - .L_4694)
.L_4694:
        /*00d4*/ 	.word	0x00000000


	//----- nvinfo : EIATTR_CBANK_PARAM_SIZE
	.align		4
.L_4695:
        /*00d8*/ 	.byte	0x03, 0x19
        /*00da*/ 	.short	0x0128


	//----- nvinfo : EIATTR_PARAM_CBANK
	.align		4
        /*00dc*/ 	.byte	0x04, 0x0a
        /*00de*/ 	.short	(.L_4697 - .L_4696)
	.align		4
.L_4696:
        /*00e0*/ 	.word	index@(.nv.constant0._ZN10layer_norm22ln_bwd_finalize_kernelINS_22Kernel_traits_finalizeILj6144EfffffjLb1ELj1024ELj4ENS_18Kernel_traits_baseILj6144EfffffjLj1024EEEEELb1ELb0EEEvNS_9BwdParamsE)
        /*00e4*/ 	.short	0x0380
        /*00e6*/ 	.short	0x0128


	//----- nvinfo : EIATTR_SW_WAR
	.align		4
.L_4697:
        /*00e8*/ 	.byte	0x04, 0x36
        /*00ea*/ 	.short	(.L_4699 - .L_4698)
.L_4698:
        /*00ec*/ 	.word	0x00000008
.L_4699:


//--------------------- .nv.info._ZN10layer_norm13ln_bwd_kernelINS_13Kernel_traitsIfffffjLj6144ELj1ELj1ELj8ELj16ENS_18Kernel_traits_baseILj6144EfffffjLj256EEEEELb1ELb1ELb1ELb0EEEvNS_9BwdParamsE --------------------------
	.section	.nv.info._ZN10layer_norm13ln_bwd_kernelINS_13Kernel_traitsIfffffjLj6144ELj1ELj1ELj8ELj16ENS_18Kernel_traits_baseILj6144EfffffjLj256EEEEELb1ELb1ELb1ELb0EEEvNS_9BwdParamsE,"",@"SHT_CUDA_INFO"
	.sectionflags	@""
	.align	4


	//----- nvinfo : EIATTR_CUDA_API_VERSION
	.align		4
        /*0000*/ 	.byte	0x04, 0x37
        /*0002*/ 	.short	(.L_4701 - .L_4700)
.L_4700:
        /*0004*/ 	.word	0x00000082


	//----- nvinfo : EIATTR_KPARAM_INFO
	.align		4
.L_4701:
        /*0008*/ 	.byte	0x04, 0x17
        /*000a*/ 	.short	(.L_4703 - .L_4702)
.L_4702:
        /*000c*/ 	.word	0x00000000
        /*0010*/ 	.short	0x0000
        /*0012*/ 	.short	0x0000
        /*0014*/ 	.byte	0x00, 0xf0, 0xa1, 0x04


	//----- nvinfo : EIATTR_SPARSE_MMA_MASK
	.align		4
.L_4703:
        /*0018*/ 	.byte	0x03, 0x50
        /*001a*/ 	.short	0x0000


	//----- nvinfo : EIATTR_MAXREG_COUNT
	.align		4
        /*001c*/ 	.byte	0x03, 0x1b
        /*001e*/ 	.short	0x00ff


	//----- nvinfo : EIATTR_NUM_BARRIERS
	.align		4
        /*0020*/ 	.byte	0x02, 0x4c
        /*0022*/ 	.byte	0x01
	.zero		1


	//----- nvinfo : EIATTR_MERCURY_ISA_VERSION
	.align		4
        /*0024*/ 	.byte	0x03, 0x5f
        /*0026*/ 	.short	0x0101


	//----- nvinfo : EIATTR_COOP_GROUP_MASK_REGIDS
	.align		4
        /*0028*/ 	.byte	0x04, 0x29
        /*002a*/ 	.short	(.L_4705 - .L_4704)


	//   ....[0]....
.L_4704:
        /*002c*/ 	.word	0xffffffff


	//   ....[1]....
        /*0030*/ 	.word	0xffffffff


	//   ....[2]....
        /*0034*/ 	.word	0xffffffff


	//   ....[3]....
        /*0038*/ 	.word	0xffffffff


	//   ....[4]....
        /*003c*/ 	.word	0xffffffff


	//   ....[5]....
        /*0040*/ 	.word	0xffffffff


	//   ....[6]....
        /*0044*/ 	.word	0xffffffff


	//   ....[7]....
        /*0048*/ 	.word	0xffffffff


	//   ....[8]....
        /*004c*/ 	.word	0xffffffff


	//   ....[9]....
        /*0050*/ 	.word	0xffffffff


	//----- nvinfo : EIATTR_COOP_GROUP_INSTR_OFFSETS
	.align		4
.L_4705:
        /*0054*/ 	.byte	0x04, 0x28
        /*0056*/ 	.short	(.L_4707 - .L_4706)


	//   ....[0]....
.L_4706:
        /*0058*/ 	.word	0x000024e0


	//   ....[1]....
        /*005c*/ 	.word	0x00002510


	//   ....[2]....
        /*0060*/ 	.word	0x00002540


	//   ....[3]....
        /*0064*/ 	.word	0x00002550


	//   ....[4]....
        /*0068*/ 	.word	0x00002580


	//   ....[5]....
        /*006c*/ 	.word	0x00002590


	//   ....[6]....
        /*0070*/ 	.word	0x000025c0


	//   ....[7]....
        /*0074*/ 	.word	0x000025d0


	//   ....[8]....
        /*0078*/ 	.word	0x00002600


	//   ....[9]....
        /*007c*/ 	.word	0x00002610


	//----- nvinfo : EIATTR_VRC_CTA_INIT_COUNT
	.align		4
.L_4707:
        /*0080*/ 	.byte	0x02, 0x4a
	.zero		1
	.zero		1


	//----- nvinfo : EIATTR_EXIT_INSTR_OFFSETS
	.align		4
        /*0084*/ 	.byte	0x04, 0x1c
        /*0086*/ 	.short	(.L_4709 - .L_4708)


	//   ....[0]....
.L_4708:
        /*0088*/ 	.word	0x00009390


	//   ....[1]....
        /*008c*/ 	.word	0x00009430


	//----- nvinfo : EIATTR_MAX_THREADS
	.align		4
.L_4709:
        /*0090*/ 	.byte	0x04, 0x05
        /*0092*/ 	.short	(.L_4711 - .L_4710)
.L_4710:
        /*0094*/ 	.word	0x00000100
        /*0098*/ 	.word	0x00000001
        /*009c*/ 	.word	0x00000001


	//----- nvinfo : EIATTR_CRS_STACK_SIZE
	.align		4
.L_4711:
        /*00a0*/ 	.byte	0x04, 0x1e
        /*00a2*/ 	.short	(.L_4713 - .L_4712)
.L_4712:
        /*00a4*/ 	.word	0x00000000


	//----- nvinfo : EIATTR_CBANK_PARAM_SIZE
	.align		4
.L_4713:
        /*00a8*/ 	.byte	0x03, 0x19
        /*00aa*/ 	.short	0x0128


	//----- nvinfo : EIATTR_PARAM_CBANK
	.align		4
        /*00ac*/ 	.byte	0x04, 0x0a
        /*00ae*/ 	.short	(.L_4715 - .L_4714)
	.align		4
.L_4714:
        /*00b0*/ 	.word	index@(.nv.constant0._ZN10layer_norm13ln_bwd_kernelINS_13Kernel_traitsIfffffjLj6144ELj1ELj1ELj8ELj16ENS_18Kernel_traits_baseILj6144EfffffjLj256EEEEELb1ELb1ELb1ELb0EEEvNS_9BwdParamsE)
        /*00b4*/ 	.short	0x0380
        /*00b6*/ 	.short	0x0128


	//----- nvinfo : EIATTR_SW_WAR
	.align		4
.L_4715:
        /*00b8*/ 	.byte	0x04, 0x36
        /*00ba*/ 	.short	(.L_4717 - .L_4716)
.L_4716:
        /*00bc*/ 	.word	0x00000008
.L_4717:


//--------------------- .nv.info._ZN10layer_norm22ln_bwd_finalize_kernelINS_22Kernel_traits_finalizeILj6144EfffffjLb1ELj1024ELj4ENS_18Kernel_traits_baseILj6144EfffffjLj1024EEEEELb1ELb1EEEvNS_9BwdParamsE --------------------------
	.section	.nv.info._ZN10layer_norm22ln_bwd_finalize_kernelINS_22Kernel_traits_finalizeILj6144EfffffjLb1ELj1024ELj4ENS_18Kernel_traits_baseILj6144EfffffjLj1024EEEEELb1ELb1EEEvNS_9BwdParamsE,"",@"SHT_CUDA_INFO"
	.sectionflags	@""
	.align	4


	//----- nvinfo : EIATTR_CUDA_API_VERSION
	.align		4
        /*0000*/ 	.byte	0x04, 0x37
        /*0002*/ 	.short	(.L_4719 - .L_4718)
.L_4718:
        /*0004*/ 	.word	0x00000082


	//----- nvinfo : EIATTR_KPARAM_INFO
	.align		4
.L_4719:
        /*0008*/ 	.byte	0x04, 0x17
        /*000a*/ 	.short	(.L_4721 - .L_4720)
.L_4720:
        /*000c*/ 	.word	0x00000000
        /*0010*/ 	.short	0x0000
        /*0012*/ 	.short	0x0000
        /*0014*/ 	.byte	0x00, 0xf0, 0xa1, 0x04


	//----- nvinfo : EIATTR_SPARSE_MMA_MASK
	.align		4
.L_4721:
        /*0018*/ 	.byte	0x03, 0x50
        /*001a*/ 	.short	0x0000


	//----- nvinfo : EIATTR_MAXREG_COUNT
	.align		4
        /*001c*/ 	.byte	0x03, 0x1b
        /*001e*/ 	.short	0x0040


	//----- nvinfo : EIATTR_NUM_BARRIERS
	.align		4
        /*0020*/ 	.byte	0x02, 0x4c
        /*0022*/ 	.byte	0x01
	.zero		1


	//----- nvinfo : EIATTR_MERCURY_ISA_VERSION
	.align		4
        /*0024*/ 	.byte	0x03, 0x5f
        /*0026*/ 	.short	0x0101


	//----- nvinfo : EIATTR_COOP_GROUP_MASK_REGIDS
	.align		4
        /*0028*/ 	.byte	0x04, 0x29
        /*002a*/ 	.short	(.L_4723 - .L_4722)


	//   ....[0]....
.L_4722:
        /*002c*/ 	.word	0xffffffff


	//   ....[1]....
        /*0030*/ 	.word	0xffffffff


	//   ....[2]....
        /*0034*/ 	.word	0xffffffff


	//   ....[3]....
        /*0038*/ 	.word	0xffffffff


	//   ....[4]....
        /*003c*/ 	.word	0xffffffff


	//   ....[5]....
        /*0040*/ 	.word	0xffffffff


	//   ....[6]....
        /*0044*/ 	.word	0xffffffff


	//   ....[7]....
        /*0048*/ 	.word	0xffffffff


	//   ....[8]....
        /*004c*/ 	.word	0xffffffff


	//   ....[9]....
        /*0050*/ 	.word	0xffffffff


	//   ....[10]....
        /*0054*/ 	.word	0xffffffff


	//   ....[11]....
        /*0058*/ 	.word	0xffffffff


	//   ....[12]....
        /*005c*/ 	.word	0xffffffff


	//   ....[13]....
        /*0060*/ 	.word	0xffffffff


	//   ....[14]....
        /*0064*/ 	.word	0xffffffff


	//----- nvinfo : EIATTR_COOP_GROUP_INSTR_OFFSETS
	.align		4
.L_4723:
        /*0068*/ 	.byte	0x04, 0x28
        /*006a*/ 	.short	(.L_4725 - .L_4724)


	//   ....[0]....
.L_4724:
        /*006c*/ 	.word	0x00001070


	//   ....[1]....
        /*0070*/ 	.word	0x00001080


	//   ....[2]....
        /*0074*/ 	.word	0x00001090


	//   ....[3]....
        /*0078*/ 	.word	0x000010c0


	//   ....[4]....
        /*007c*/ 	.word	0x000010e0


	//   ....[5]....
        /*0080*/ 	.word	0x000010f0


	//   ....[6]....
        /*0084*/ 	.word	0x00001120


	//   ....[7]....
        /*0088*/ 	.word	0x00001140


	//   ....[8]....
        /*008c*/ 	.word	0x00001150


	//   ....[9]....
        /*0090*/ 	.word	0x00001180


	//   ....[10]....
        /*0094*/ 	.word	0x000011a0


	//   ....[11]....
        /*0098*/ 	.word	0x000011b0


	//   ....[12]....
        /*009c*/ 	.word	0x000011e0


	//   ....[13]....
        /*00a0*/ 	.word	0x00001200


	//   ....[14]....
        /*00a4*/ 	.word	0x00001210


	//----- nvinfo : EIATTR_VRC_CTA_INIT_COUNT
	.align		4
.L_4725:
        /*00a8*/ 	.byte	0x02, 0x4a
	.zero		1
	.zero		1


	//----- nvinfo : EIATTR_EXIT_INSTR_OFFSETS
	.align		4
        /*00ac*/ 	.byte	0x04, 0x1c
        /*00ae*/ 	.short	(.L_4727 - .L_4726)


	//   ....[0]....
.L_4726:
        /*00b0*/ 	.word	0x00000060


	//   ....[1]....
        /*00b4*/ 	.word	0x00001290


	//   ....[2]....
        /*00b8*/ 	.word	0x000013a0


	//----- nvinfo : EIATTR_MAX_THREADS
	.align		4
.L_4727:
        /*00bc*/ 	.byte	0x04, 0x05
        /*00be*/ 	.short	(.L_4729 - .L_4728)
.L_4728:
        /*00c0*/ 	.word	0x00000400
        /*00c4*/ 	.word	0x00000001
        /*00c8*/ 	.word	0x00000001


	//----- nvinfo : EIATTR_CRS_STACK_SIZE
	.align		4
.L_4729:
        /*00cc*/ 	.byte	0x04, 0x1e
        /*00ce*/ 	.short	(.L_4731 - .L_4730)
.L_4730:
        /*00d0*/ 	.word	0x00000000


	//----- nvinfo : EIATTR_CBANK_PARAM_SIZE
	.align		4
.L_4731:
        /*00d4*/ 	.byte	0x03, 0x19
        /*00d6*/ 	.short	0x0128


	//----- nvinfo : EIATTR_PARAM_CBANK
	.align		4
        /*00d8*/ 	.byte	0x04, 0x0a
        /*00da*/ 	.short	(.L_4733 - .L_4732)
	.align		4
.L_4732:
        /*00dc*/ 	.word	index@(.nv.constant0._ZN10layer_norm22ln_bwd_finalize_kernelINS_22Kernel_traits_finalizeILj6144EfffffjLb1ELj1024ELj4ENS_18Kernel_traits_baseILj6144EfffffjLj1024EEEEELb1ELb1EEEvNS_9BwdParamsE)
        /*00e0*/ 	.short	0x0380
        /*00e2*/ 	.short	0x0128


	//----- nvinfo : EIATTR_SW_WAR
	.align		4
.L_4733:
        /*00e4*/ 	.byte	0x04, 0x36
        /*00e6*/ 	.short	(.L_4735 - .L_4734)
.L_4734:
        /*00e8*/ 	.word	0x00000008
.L_4735:


//--------------------- .nv.info._ZN10layer_norm13ln_bwd_kernelINS_13Kernel_traitsIfffffjLj6144ELj1ELj1ELj8ELj16ENS_18Kernel_traits_baseILj6144EfffffjLj256EEEEELb1ELb1ELb1ELb1EEEvNS_9BwdParamsE --------------------------
	.section	.nv.info._ZN10layer_norm13ln_bwd_kernelINS_13Kernel_traitsIfffffjLj6144ELj1ELj1ELj8ELj16ENS_18Kernel_traits_baseILj6144EfffffjLj256EEEEELb1ELb1ELb1ELb1EEEvNS_9BwdParamsE,"",@"SHT_CUDA_INFO"
	.sectionflags	@""
	.align	4


	//----- nvinfo : EIATTR_CUDA_API_VERSION
	.align		4
        /*0000*/ 	.byte	0x04, 0x37
        /*0002*/ 	.short	(.L_4737 - .L_4736)
.L_4736:
        /*0004*/ 	.word	0x00000082


	//----- nvinfo : EIATTR_KPARAM_INFO
	.align		4
.L_4737:
        /*0008*/ 	.byte	0x04, 0x17
        /*000a*/ 	.short	(.L_4739 - .L_4738)
.L_4738:
        /*000c*/ 	.word	0x00000000
        /*0010*/ 	.short	0x0000
        /*0012*/ 	.short	0x0000
        /*0014*/ 	.byte	0x00, 0xf0, 0xa1, 0x04


	//----- nvinfo : EIATTR_SPARSE_MMA_MASK
	.align		4
.L_4739:
        /*0018*/ 	.byte	0x03, 0x50
        /*001a*/ 	.short	0x0000


	//----- nvinfo : EIATTR_MAXREG_COUNT
	.align		4
        /*001c*/ 	.byte	0x03, 0x1b
        /*001e*/ 	.short	0x00ff


	//----- nvinfo : EIATTR_NUM_BARRIERS
	.align		4
        /*0020*/ 	.byte	0x02, 0x4c
        /*0022*/ 	.byte	0x01
	.zero		1


	//----- nvinfo : EIATTR_MERCURY_ISA_VERSION
	.align		4
        /*0024*/ 	.byte	0x03, 0x5f
        /*0026*/ 	.short	0x0101


	//----- nvinfo : EIATTR_COOP_GROUP_MASK_REGIDS
	.align		4
        /*0028*/ 	.byte	0x04, 0x29
        /*002a*/ 	.short	(.L_4741 - .L_4740)


	//   ....[0]....
.L_4740:
        /*002c*/ 	.word	0xffffffff


	//   ....[1]....
        /*0030*/ 	.word	0xffffffff


	//   ....[2]....
        /*0034*/ 	.word	0xffffffff


	//   ....[3]....
        /*0038*/ 	.word	0xffffffff


	//   ....[4]....
        /*003c*/ 	.word	0xffffffff


	//   ....[5]....
        /*0040*/ 	.word	0xffffffff


	//   ....[6]....
        /*0044*/ 	.word	0xffffffff


	//   ....[7]....
        /*0048*/ 	.word	0xffffffff


	//   ....[8]....
        /*004c*/ 	.word	0xffffffff


	//   ....[9]....
        /*0050*/ 	.word	0xffffffff


	//----- nvinfo : EIATTR_COOP_GROUP_INSTR_OFFSETS
	.align		4
.L_4741:
        /*0054*/ 	.byte	0x04, 0x28
        /*0056*/ 	.short	(.L_4743 - .L_4742)


	//   ....[0]....
.L_4742:
        /*0058*/ 	.word	0x00001a40


	//   ....[1]....
        /*005c*/ 	.word	0x00001a70


	//   ....[2]....
        /*0060*/ 	.word	0x00001b10


	//   ....[3]....
        /*0064*/ 	.word	0x00001b20


	//   ....[4]....
        /*0068*/ 	.word	0x00001b70


	//   ....[5]....
        /*006c*/ 	.word	0x00001b90


	//   ....[6]....
        /*0070*/ 	.word	0x00001bc0


	//   ....[7]....
        /*0074*/ 	.word	0x00001bd0


	//   ....[8]....
        /*0078*/ 	.word	0x00001c10


	//   ....[9]....
        /*007c*/ 	.word	0x00001c40


	//----- nvinfo : EIATTR_VRC_CTA_INIT_COUNT
	.align		4
.L_4743:
        /*0080*/ 	.byte	0x02, 0x4a
	.zero		1
	.zero		1


	//----- nvinfo : EIATTR_EXIT_INSTR_OFFSETS
	.align		4
        /*0084*/ 	.byte	0x04, 0x1c
        /*0086*/ 	.short	(.L_4745 - .L_4744)


	//   ....[0]....
.L_4744:
        /*0088*/ 	.word	0x00007890


	//----- nvinfo : EIATTR_MAX_THREADS
	.align		4
.L_4745:
        /*008c*/ 	.byte	0x04, 0x05
        /*008e*/ 	.short	(.L_4747 - .L_4746)
.L_4746:
        /*0090*/ 	.word	0x00000100
        /*0094*/ 	.word	0x00000001
        /*0098*/ 	.word	0x00000001


	//----- nvinfo : EIATTR_CBANK_PARAM_SIZE
	.align		4
.L_4747:
        /*009c*/ 	.byte	0x03, 0x19
        /*009e*/ 	.short	0x0128


	//----- nvinfo : EIATTR_PARAM_CBANK
	.align		4
        /*00a0*/ 	.byte	0x04, 0x0a
        /*00a2*/ 	.short	(.L_4749 - .L_4748)
	.align		4
.L_4748:
        /*00a4*/ 	.word	index@(.nv.constant0._ZN10layer_norm13ln_bwd_kernelINS_13Kernel_traitsIfffffjLj6144ELj1ELj1ELj8ELj16ENS_18Kernel_traits_baseILj6144EfffffjLj256EEEEELb1ELb1ELb1ELb1EEEvNS_9BwdParamsE)
        /*00a8*/ 	.short	0x0380
        /*00aa*/ 	.short	0x0128


	//----- nvinfo : EIATTR_SW_WAR
	.align		4
.L_4749:
        /*00ac*/ 	.byte	0x04, 0x36
        /*00ae*/ 	.short	(.L_4751 - .L_4750)
.L_4750:
        /*00b0*/ 	.word	0x00000008
.L_4751:


//--------------------- .nv.callgraph             --------------------------
	.section	.nv.callgraph,"",@"SHT_CUDA_CALLGRAPH"
	.align	4
	.sectionentsize	8
	.align		4
        /*0000*/ 	.word	0x00000000
	.align		4
        /*0004*/ 	.word	0xffffffff
	.align		4
        /*0008*/ 	.word	0x00000000
	.align		4
        /*000c*/ 	.word	0xfffffffe
	.align		4
        /*0010*/ 	.word	0x00000000
	.align		4
        /*0014*/ 	.word	0xfffffffd
	.align		4
        /*0018*/ 	.word	0x00000000
	.align		4
        /*001c*/ 	.word	0xfffffffc


//--------------------- .text._ZN10layer_norm13ln_bwd_kernelINS_13Kernel_traitsI13__nv_bfloat16S2_S2_S2_fjLj6144ELj1ELj1ELj8ELj16ENS_18Kernel_traits_baseILj6144ES2_S2_S2_S2_fjLj256EEEEELb0ELb0ELb0ELb0EEEvNS_9BwdParamsE --------------------------
	.section	.text._ZN10layer_norm13ln_bwd_kernelINS_13Kernel_traitsI13__nv_bfloat16S2_S2_S2_fjLj6144ELj1ELj1ELj8ELj16ENS_18Kernel_traits_baseILj6144ES2_S2_S2_S2_fjLj256EEEEELb0ELb0ELb0ELb0EEEvNS_9BwdParamsE,"ax",@progbits
	.align	128
        .global         _ZN10layer_norm13ln_bwd_kernelINS_13Kernel_traitsI13__nv_bfloat16S2_S2_S2_fjLj6144ELj1ELj1ELj8ELj16ENS_18Kernel_traits_baseILj6144ES2_S2_S2_S2_fjLj256EEEEELb0ELb0ELb0ELb0EEEvNS_9BwdParamsE
        .type           _ZN10layer_norm13ln_bwd_kernelINS_13Kernel_traitsI13__nv_bfloat16S2_S2_S2_fjLj6144ELj1ELj1ELj8ELj16ENS_18Kernel_traits_baseILj6144ES2_S2_S2_S2_fjLj256EEEEELb0ELb0ELb0ELb0EEEvNS_9BwdParamsE,@function
        .size           _ZN10layer_norm13ln_bwd_kernelINS_13Kernel_traitsI13__nv_bfloat16S2_S2_S2_fjLj6144ELj1ELj1ELj8ELj16ENS_18Kernel_traits_baseILj6144ES2_S2_S2_S2_fjLj256EEEEELb0ELb0ELb0ELb0EEEvNS_9BwdParamsE,(.L_x_10654 - _ZN10layer_norm13ln_bwd_kernelINS_13Kernel_traitsI13__nv_bfloat16S2_S2_S2_fjLj6144ELj1ELj1ELj8ELj16ENS_18Kernel_traits_baseILj6144ES2_S2_S2_S2_fjLj256EEEEELb0ELb0ELb0ELb0EEEvNS_9BwdParamsE)
        .other          _ZN10layer_norm13ln_bwd_kernelINS_13Kernel_traitsI13__nv_bfloat16S2_S2_S2_fjLj6144ELj1ELj1ELj8ELj16ENS_18Kernel_traits_baseILj6144ES2_S2_S2_S2_fjLj256EEEEELb0ELb0ELb0ELb0EEEvNS_9BwdParamsE,@"STO_CUDA_ENTRY STV_DEFAULT"
_ZN10layer_norm13ln_bwd_kernelINS_13Kernel_traitsI13__nv_bfloat16S2_S2_S2_fjLj6144ELj1ELj1ELj8ELj16ENS_18Kernel_traits_baseILj6144ES2_S2_S2_S2_fjLj256EEEEELb0ELb0ELb0ELb0EEEvNS_9BwdParamsE:
.text._ZN10layer_norm13ln_bwd_kernelINS_13Kernel_traitsI13__nv_bfloat16S2_S2_S2_fjLj6144ELj1ELj1ELj8ELj16ENS_18Kernel_traits_baseILj6144ES2_S2_S2_S2_fjLj256EEEEELb0ELb0ELb0ELb0EEEvNS_9BwdParamsE:
[----:B------:R-:W-:Y:S01]  /*0000*/  LDC R1, c[0x0][0x37c] ;  /* 0x0000df00ff017b82 */ /* 0x000fe20000000800 */
[----:B------:R-:W0:Y:S01]  /*0010*/  S2R R2, SR_TID.X ;  /* 0x0000000000027919 */ /* 0x000e220000002100 */
[----:B------:R-:W1:Y:S01]  /*0020*/  LDCU UR4, c[0x0][0x388] ;  /* 0x00007100ff0477ac */ /* 0x000e620008000800 */
[----:B------:R-:W2:Y:S01]  /*0030*/  LDCU.64 UR8, c[0x0][0x358] ;  /* 0x00006b00ff0877ac */ /* 0x000ea20008000a00 */
[----:B------:R-:W3:Y:S01]  /*0040*/  LDCU UR5, c[0x0][0x384] ;  /* 0x00007080ff0577ac */ /* 0x000ee20008000800 */
[----:B-1----:R-:W-:-:S04]  /*0050*/  MOV R92, UR4 ;  /* 0x00000004005c7c02 */ /* 0x002fc80008000f00 */
[----:B------:R-:W-:-:S04]  /*0060*/  SHF.R.S32.HI R3, RZ, 0x1f, R92 ;  /* 0x0000001fff037819 */ /* 0x000fc8000001145c */
[----:B------:R-:W-:Y:S02]  /*0070*/  LEA.HI R0, R3, R92, RZ, 0x3 ;  /* 0x0000005c03007211 */ /* 0x000fe400078f18ff */
[----:B0-----:R-:W-:Y:S02]  /*0080*/  LOP3.LUT R5, R2, 0xff, RZ, 0x3c, !PT ;  /* 0x000000ff02057812 */ /* 0x001fe400078e3cff */
[----:B------:R-:W-:Y:S02]  /*0090*/  MOV R3, R2 ;  /* 0x0000000200037202 */ /* 0x000fe40000000f00 */
[----:B------:R-:W-:-:S04]  /*00a0*/  LEA.HI.SX32 R0, R0, R5, 0x1d ;  /* 0x0000000500007211 */ /* 0x000fc800078feaff */
[C---:B------:R-:W-:Y:S02]  /*00b0*/  ISETP.GE.U32.AND P4, PT, R0.reuse, 0x100, PT ;  /* 0x000001000000780c */ /* 0x040fe40003f86070 */
[C---:B------:R-:W-:Y:S02]  /*00c0*/  ISETP.GE.U32.AND P3, PT, R0.reuse, 0x200, PT ;  /* 0x000002000000780c */ /* 0x040fe40003f66070 */
[----:B------:R-:W-:-:S09]  /*00d0*/  ISETP.GE.U32.AND P2, PT, R0, 0x300, PT ;  /* 0x000003000000780c */ /* 0x000fd20003f46070 */
[----:B------:R-:W0:Y:S08]  /*00e0*/  @P4 LDC.64 R4, c[0x0][0x3d0] ;  /* 0x0000f400ff044b82 */ /* 0x000e300000000a00 */
[----:B------:R-:W1:Y:S08]  /*00f0*/  @P3 LDC.64 R6, c[0x0][0x3d0] ;  /* 0x0000f400ff063b82 */ /* 0x000e700000000a00 */
[----:B------:R-:W4:Y:S01]  /*0100*/  @P2 LDC.64 R10, c[0x0][0x3d0] ;  /* 0x0000f400ff0a2b82 */ /* 0x000f220000000a00 */
[C---:B0-----:R-:W-:Y:S01]  /*0110*/  @P4 IMAD.WIDE.U32 R4, R3.reuse, 0x10, R4 ;  /* 0x0000001003044825 */ /* 0x041fe200078e0004 */
[----:B------:R-:W-:-:S04]  /*0120*/  @P4 LOP3.LUT R3, R3, 0x100, RZ, 0xfc, !PT ;  /* 0x0000010003034812 */ /* 0x000fc800078efcff */
[----:B--2---:R0:W5:Y:S01]  /*0130*/  @P4 LDG.E.128 R116, desc[UR8][R4.64] ;  /* 0x0000000804744981 */ /* 0x004162000c1e1d00 */
[C---:B-1----:R-:W-:Y:S01]  /*0140*/  @P3 IMAD.WIDE.U32 R8, R3.reuse, 0x10, R6 ;  /* 0x0000001003083825 */ /* 0x042fe200078e0006 */
[----:B------:R-:W-:-:S04]  /*0150*/  @P3 IADD3 R3, PT, PT, R3, 0x100, RZ ;  /* 0x0000010003033810 */ /* 0x000fc80007ffe0ff */
[----:B------:R0:W5:Y:S01]  /*0160*/  @P3 LDG.E.128 R64, desc[UR8][R8.64] ;  /* 0x0000000808403981 */ /* 0x000162000c1e1d00 */
[----:B----4-:R-:W-:-:S05]  /*0170*/  @P2 IMAD.WIDE.U32 R6, R3, 0x10, R10 ;  /* 0x0000001003062825 */ /* 0x010fca00078e000a */
[----:B------:R0:W5:Y:S01]  /*0180*/  @P2 LDG.E.128 R60, desc[UR8][R6.64] ;  /* 0x00000008063c2981 */ /* 0x000162000c1e1d00 */
[----:B------:R-:W1:Y:S01]  /*0190*/  S2UR UR4, SR_CTAID.X ;  /* 0x00000000000479c3 */ /* 0x000e620000002500 */
[----:B------:R-:W-:Y:S02]  /*01a0*/  CS2R R56, SRZ ;  /* 0x0000000000387805 */ /* 0x000fe4000001ff00 */
[----:B------:R-:W-:Y:S02]  /*01b0*/  CS2R R58, SRZ ;  /* 0x00000000003a7805 */ /* 0x000fe4000001ff00 */
[----:B------:R-:W-:Y:S02]  /*01c0*/  CS2R R52, SRZ ;  /* 0x0000000000347805 */ /* 0x000fe4000001ff00 */
[----:B------:R-:W-:Y:S02]  /*01d0*/  CS2R R54, SRZ ;  /* 0x0000000000367805 */ /* 0x000fe4000001ff00 */
[----:B------:R-:W-:-:S02]  /*01e0*/  CS2R R48, SRZ ;  /* 0x0000000000307805 */ /* 0x000fc4000001ff00 */
[----:B-1----:R-:W-:-:S04]  /*01f0*/  MOV R93, UR4 ;  /* 0x00000004005d7c02 */ /* 0x002fc80008000f00 */
[----:B---3--:R-:W-:Y:S02]  /*0200*/  ISETP.GE.AND P0, PT, R93, UR5, PT ;  /* 0x000000055d007c0c */ /* 0x008fe4000bf06270 */
[----:B------:R-:W-:Y:S02]  /*0210*/  CS2R R50, SRZ ;  /* 0x0000000000327805 */ /* 0x000fe4000001ff00 */
[----:B------:R-:W-:Y:S02]  /*0220*/  CS2R R44, SRZ ;  /* 0x00000000002c7805 */ /* 0x000fe4000001ff00 */
[----:B------:R-:W-:Y:S02]  /*0230*/  CS2R R46, SRZ ;  /* 0x00000000002e7805 */ /* 0x000fe4000001ff00 */
[----:B------:R-:W-:Y:S02]  /*0240*/  CS2R R40, SRZ ;  /* 0x0000000000287805 */ /* 0x000fe4000001ff00 */
[----:B------:R-:W-:-:S02]  /*0250*/  CS2R R42, SRZ ;  /* 0x00000000002a7805 */ /* 0x000fc4000001ff00 */
[----:B------:R-:W-:Y:S02]  /*0260*/  CS2R R36, SRZ ;  /* 0x0000000000247805 */ /* 0x000fe4000001ff00 */
        /* <DEDUP_REMOVED lines=12> */
[----:B------:R-:W-:Y:S01]  /*0330*/  CS2R R14, SRZ ;  /* 0x00000000000e7805 */ /* 0x000fe2000001ff00 */
[----:B0-----:R-:W-:Y:S06]  /*0340*/  @P0 BRA `(.L_x_0) ;  /* 0x0000004000c00947 */ /* 0x001fec0003800000 */
[----:B------:R-:W0:Y:S01]  /*0350*/  LDC.64 R2, c[0x0][0x3e0] ;  /* 0x0000f800ff027b82 */ /* 0x000e220000000a00 */
[----:B-----5:R-:W-:Y:S02]  /*0360*/  PRMT R148, R119, 0x7632, R148 ;  /* 0x0000763277947816 */ /* 0x020fe40000000094 */
[----:B------:R-:W-:Y:S02]  /*0370*/  CS2R R56, SRZ ;  /* 0x0000000000387805 */ /* 0x000fe4000001ff00 */
[----:B------:R-:W-:Y:S02]  /*0380*/  PRMT R149, R118, 0x7632, R149 ;  /* 0x0000763276957816 */ /* 0x000fe40000000095 */
[----:B------:R-:W-:Y:S02]  /*0390*/  CS2R R58, SRZ ;  /* 0x00000000003a7805 */ /* 0x000fe4000001ff00 */
[----:B------:R-:W-:Y:S02]  /*03a0*/  PRMT R150, R117, 0x7632, R150 ;  /* 0x0000763275967816 */ /* 0x000fe40000000096 */
[----:B------:R-:W-:-:S02]  /*03b0*/  CS2R R52, SRZ ;  /* 0x0000000000347805 */ /* 0x000fc4000001ff00 */
[----:B------:R-:W-:Y:S02]  /*03c0*/  PRMT R151, R116, 0x7632, R151 ;  /* 0x0000763274977816 */ /* 0x000fe40000000097 */
        /* <DEDUP_REMOVED lines=17> */
[----:B0-----:R-:W-:Y:S02]  /*04e0*/  ISETP.NE.U32.AND P0, PT, R2, RZ, PT ;  /* 0x000000ff0200720c */ /* 0x001fe40003f05070 */
[----:B------:R-:W-:Y:S02]  /*04f0*/  CS2R R32, SRZ ;  /* 0x0000000000207805 */ /* 0x000fe4000001ff00 */
[----:B------:R-:W-:Y:S02]  /*0500*/  CS2R R34, SRZ ;  /* 0x0000000000227805 */ /* 0x000fe4000001ff00 */
[----:B------:R-:W-:Y:S02]  /*0510*/  CS2R R28, SRZ ;  /* 0x00000000001c7805 */ /* 0x000fe4000001ff00 */
[----:B------:R-:W-:Y:S02]  /*0520*/  ISETP.NE.AND.EX P0, PT, R3, RZ, PT, P0 ;  /* 0x000000ff0300720c */ /* 0x000fe40003f05300 */
        /* <DEDUP_REMOVED lines=9> */
[----:B------:R-:W-:Y:S01]  /*05c0*/  UPLOP3.LUT UP1, UPT, UPT, UPT, UPT, 0x40, 0x4 ;  /* 0x000000000004789c */ /* 0x000fe20003f2e870 */
[----:B------:R-:W0:Y:S01]  /*05d0*/  LDCU.U8 UR7, c[0x0][0x410] ;  /* 0x00008200ff0777ac */ /* 0x000e220008000000 */
[----:B------:R-:W1:Y:S01]  /*05e0*/  LDCU UR12, c[0x0][0x400] ;  /* 0x00008000ff0c77ac */ /* 0x000e620008000800 */
[----:B------:R-:W2:Y:S01]  /*05f0*/  LDCU.64 UR10, c[0x0][0x438] ;  /* 0x00008700ff0a77ac */ /* 0x000ea20008000a00 */
[----:B------:R-:W3:Y:S07]  /*0600*/  LDCU.64 UR14, c[0x0][0x478] ;  /* 0x00008f00ff0e77ac */ /* 0x000eee0008000a00 */
.L_x_31:
[----:B------:R-:W4:Y:S08]  /*0610*/  LDC.64 R76, c[0x0][0x3c0] ;  /* 0x0000f000ff4c7b82 */ /* 0x000f300000000a00 */
[----:B------:R-:W0:Y:S08]  /*0620*/  @P0 LDC.64 R80, c[0x0][0x3e0] ;  /* 0x0000f800ff500b82 */ /* 0x000e300000000a00 */
[----:B------:R-:W1:Y:S01]  /*0630*/  LDC.64 R78, c[0x0][0x3c8] ;  /* 0x0000f200ff4e7b82 */ /* 0x000e620000000a00 */
[----:B----4-:R-:W-:-:S07]  /*0640*/  IMAD.WIDE R76, R93, 0x4, R76 ;  /* 0x000000045d4c7825 */ /* 0x010fce00078e024c */
[----:B------:R-:W4:Y:S01]  /*0650*/  LDC R92, c[0x0][0x388] ;  /* 0x0000e200ff5c7b82 */ /* 0x000f220000000800 */
[----:B------:R-:W2:Y:S01]  /*0660*/  LDG.E R76, desc[UR8][R76.64] ;  /* 0x000000084c4c7981 */ /* 0x000ea2000c1e1900 */
[----:B0-----:R-:W-:-:S05]  /*0670*/  @P0 IMAD.WIDE R80, R93, 0x2, R80 ;  /* 0x000000025d500825 */ /* 0x001fca00078e0250 */
[----:B------:R0:W5:Y:S01]  /*0680*/  @P0 LDG.E.U16 R147, desc[UR8][R80.64] ;  /* 0x0000000850930981 */ /* 0x000162000c1e1500 */
[C---:B------:R-:W-:Y:S01]  /*0690*/  ISETP.GE.U32.AND P4, PT, R0.reuse, 0x100, PT ;  /* 0x000001000000780c */ /* 0x040fe20003f86070 */
[C---:B-1----:R-:W-:Y:S01]  /*06a0*/  IMAD.WIDE R78, R93.reuse, 0x4, R78 ;  /* 0x000000045d4e7825 */ /* 0x042fe200078e024e */
[----:B------:R-:W1:Y:S01]  /*06b0*/  S2R R2, SR_TID.X ;  /* 0x0000000000027919 */ /* 0x000e620000002100 */
[C---:B------:R-:W-:Y:S02]  /*06c0*/  ISETP.GE.U32.AND P3, PT, R0.reuse, 0x200, PT ;  /* 0x000002000000780c */ /* 0x040fe40003f66070 */
[----:B------:R-:W-:Y:S01]  /*06d0*/  ISETP.GE.U32.AND P2, PT, R0, 0x300, PT ;  /* 0x000003000000780c */ /* 0x000fe20003f46070 */
[----:B------:R0:W5:Y:S01]  /*06e0*/  LDG.E R145, desc[UR8][R78.64] ;  /* 0x000000084e917981 */ /* 0x000162000c1e1900 */
[----:B----4-:R-:W-:-:S05]  /*06f0*/  IMAD R82, R93, R92, RZ ;  /* 0x0000005c5d527224 */ /* 0x010fca00078e02ff */
[----:B------:R-:W-:-:S04]  /*0700*/  SHF.R.S32.HI R83, RZ, 0x1f, R82 ;  /* 0x0000001fff537819 */ /* 0x000fc80000011452 */
[----:B------:R-:W-:Y:S01]  /*0710*/  LEA.HI R83, R83, R82, RZ, 0x3 ;  /* 0x0000005253537211 */ /* 0x000fe200078f18ff */
[----:B------:R-:W-:Y:S01]  /*0720*/  BSSY.RECONVERGENT B0, `(.L_x_1) ;  /* 0x000006c000007945 */ /* 0x000fe20003800200 */
[----:B------:R-:W-:Y:S01]  /*0730*/  ISETP.NE.AND P5, PT, RZ, UR7, PT ;  /* 0x00000007ff007c0c */ /* 0x000fe2000bfa5270 */
[----:B------:R-:W-:Y:S01]  /*0740*/  HFMA2 R85, -RZ, RZ, 0, 0 ;  /* 0x00000000ff557431 */ /* 0x000fe200000001ff */
[----:B------:R-:W-:Y:S02]  /*0750*/  MOV R86, RZ ;  /* 0x000000ff00567202 */ /* 0x000fe40000000f00 */
[----:B-1----:R-:W-:-:S04]  /*0760*/  LEA.HI.SX32 R94, R83, R2, 0x1d ;  /* 0x00000002535e7211 */ /* 0x002fc800078feaff */
[----:B------:R-:W-:Y:S02]  /*0770*/  MOV R87, R94 ;  /* 0x0000005e00577202 */ /* 0x000fe40000000f00 */
[----:B--2---:R-:W-:Y:S01]  /*0780*/  FSEL R84, R76, RZ, !P5 ;  /* 0x000000ff4c547208 */ /* 0x004fe20006800000 */
[----:B0-----:R-:W-:Y:S06]  /*0790*/  @!P4 BRA `(.L_x_2) ;  /* 0x000000040090c947 */ /* 0x001fec0003800000 */
[----:B------:R-:W0:Y:S08]  /*07a0*/  LDC.64 R76, c[0x0][0x3a8] ;  /* 0x0000ea00ff4c7b82 */ /* 0x000e300000000a00 */
[----:B------:R-:W1:Y:S01]  /*07b0*/  LDC.64 R80, c[0x0][0x428] ;  /* 0x00010a00ff507b82 */ /* 0x000e620000000a00 */
[----:B0-----:R-:W-:-:S06]  /*07c0*/  IMAD.WIDE.U32 R76, R94, 0x10, R76 ;  /* 0x000000105e4c7825 */ /* 0x001fcc00078e004c */
[----:B------:R-:W2:Y:S01]  /*07d0*/  LDG.E.128 R76, desc[UR8][R76.64] ;  /* 0x000000084c4c7981 */ /* 0x000ea2000c1e1d00 */
[----:B-1----:R-:W-:-:S06]  /*07e0*/  IMAD.WIDE.U32 R80, R94, 0x10, R80 ;  /* 0x000000105e507825 */ /* 0x002fcc00078e0050 */
[----:B------:R-:W4:Y:S01]  /*07f0*/  LDG.E.128 R80, desc[UR8][R80.64] ;  /* 0x0000000850507981 */ /* 0x000f22000c1e1d00 */
[----:B------:R-:W-:-:S04]  /*0800*/  ISETP.NE.U32.AND P1, PT, RZ, UR10, PT ;  /* 0x0000000aff007c0c */ /* 0x000fc8000bf25070 */
[----:B------:R-:W-:Y:S02]  /*0810*/  ISETP.NE.AND.EX P1, PT, RZ, UR11, PT, P1 ;  /* 0x0000000bff007c0c */ /* 0x000fe4000bf25310 */
[----:B------:R-:W-:-:S11]  /*0820*/  SHF.L.U32 R96, R116, 0x10, RZ ;  /* 0x0000001074607819 */ /* 0x000fd600000006ff */
[----:B------:R-:W0:Y:S01]  /*0830*/  @P1 LDC.64 R86, c[0x0][0x438] ;  /* 0x00010e00ff561b82 */ /* 0x000e220000000a00 */
[----:B------:R-:W-:Y:S02]  /*0840*/  SHF.L.U32 R101, R151, 0x10, RZ ;  /* 0x0000001097657819 */ /* 0x000fe400000006ff */
[----:B------:R-:W-:Y:S02]  /*0850*/  SHF.L.U32 R98, R117, 0x10, RZ ;  /* 0x0000001075627819 */ /* 0x000fe400000006ff */
[----:B------:R-:W-:Y:S02]  /*0860*/  SHF.L.U32 R103, R150, 0x10, RZ ;  /* 0x0000001096677819 */ /* 0x000fe400000006ff */
[----:B------:R-:W-:Y:S02]  /*0870*/  SHF.L.U32 R100, R118, 0x10, RZ ;  /* 0x0000001076647819 */ /* 0x000fe400000006ff */
[----:B------:R-:W-:Y:S02]  /*0880*/  SHF.L.U32 R105, R149, 0x10, RZ ;  /* 0x0000001095697819 */ /* 0x000fe400000006ff */
[----:B------:R-:W-:Y:S01]  /*0890*/  SHF.L.U32 R102, R119, 0x10, RZ ;  /* 0x0000001077667819 */ /* 0x000fe200000006ff */
[----:B0-----:R-:W-:-:S05]  /*08a0*/  @P1 IMAD.WIDE.U32 R86, R94, 0x10, R86 ;  /* 0x000000105e561825 */ /* 0x001fca00078e0056 */
[----:B------:R0:W5:Y:S01]  /*08b0*/  @P1 LDG.E.128 R8, desc[UR8][R86.64] ;  /* 0x0000000856081981 */ /* 0x000162000c1e1d00 */
[C---:B--2---:R-:W-:Y:S02]  /*08c0*/  SHF.L.U32 R3, R76.reuse, 0x10, RZ ;  /* 0x000000104c037819 */ /* 0x044fe400000006ff */
[----:B------:R-:W-:Y:S02]  /*08d0*/  PRMT R85, R76, 0x7632, R85 ;  /* 0x000076324c557816 */ /* 0x000fe40000000055 */
[----:B------:R-:W-:Y:S01]  /*08e0*/  SHF.L.U32 R89, R77, 0x10, RZ ;  /* 0x000000104d597819 */ /* 0x000fe200000006ff */
[----:B------:R-:W-:Y:S01]  /*08f0*/  FADD.FTZ R76, -R84, R3 ;  /* 0x00000003544c7221 */ /* 0x000fe20000010100 */
[----:B------:R-:W-:Y:S02]  /*0900*/  SHF.L.U32 R91, R78, 0x10, RZ ;  /* 0x000000104e5b7819 */ /* 0x000fe400000006ff */
[----:B------:R-:W-:Y:S01]  /*0910*/  SHF.L.U32 R99, R79, 0x10, RZ ;  /* 0x000000104f637819 */ /* 0x000fe200000006ff */
[----:B-----5:R-:W-:Y:S01]  /*0920*/  FMUL.FTZ R3, R145, R76 ;  /* 0x0000004c91037220 */ /* 0x020fe20000410000 */
[----:B------:R-:W-:Y:S01]  /*0930*/  FADD.FTZ R76, -R84, R89 ;  /* 0x00000059544c7221 */ /* 0x000fe20000010100 */
[----:B------:R-:W-:-:S02]  /*0940*/  SHF.L.U32 R85, R85, 0x10, RZ ;  /* 0x0000001055557819 */ /* 0x000fc400000006ff */
[----:B------:R-:W-:Y:S01]  /*0950*/  PRMT R107, R79, 0x7632, R107 ;  /* 0x000076324f6b7816 */ /* 0x000fe2000000006b */
[----:B------:R-:W-:Y:S01]  /*0960*/  FMUL.FTZ R95, R145, R76 ;  /* 0x0000004c915f7220 */ /* 0x000fe20000410000 */
[C---:B------:R-:W-:Y:S01]  /*0970*/  FADD.FTZ R76, -R84.reuse, R91 ;  /* 0x0000005b544c7221 */ /* 0x040fe20000010100 */
[----:B------:R-:W-:Y:S01]  /*0980*/  PRMT R88, R77, 0x7632, R88 ;  /* 0x000076324d587816 */ /* 0x000fe20000000058 */
[----:B------:R-:W-:Y:S01]  /*0990*/  FADD.FTZ R104, -R84, R85 ;  /* 0x0000005554687221 */ /* 0x000fe20000010100 */
[----:B----4-:R-:W-:Y:S01]  /*09a0*/  SHF.L.U32 R79, R80, 0x10, RZ ;  /* 0x00000010504f7819 */ /* 0x010fe200000006ff */
[C---:B------:R-:W-:Y:S01]  /*09b0*/  FMUL.FTZ R97, R145.reuse, R76 ;  /* 0x0000004c91617220 */ /* 0x040fe20000410000 */
[----:B------:R-:W-:Y:S01]  /*09c0*/  FADD.FTZ R76, -R84, R99 ;  /* 0x00000063544c7221 */ /* 0x000fe20000010100 */
[----:B------:R-:W-:Y:S01]  /*09d0*/  PRMT R77, R80, 0x7632, R77 ;  /* 0x00007632504d7816 */ /* 0x000fe2000000004d */
[C---:B------:R-:W-:Y:S01]  /*09e0*/  FMUL.FTZ R104, R145.reuse, R104 ;  /* 0x0000006891687220 */ /* 0x040fe20000410000 */
[-C--:B------:R-:W-:Y:S01]  /*09f0*/  FMUL.FTZ R96, R96, R79.reuse ;  /* 0x0000004f60607220 */ /* 0x080fe20000410000 */
[----:B------:R-:W-:Y:S01]  /*0a00*/  FMUL.FTZ R99, R145, R76 ;  /* 0x0000004c91637220 */ /* 0x000fe20000410000 */
[----:B------:R-:W-:Y:S01]  /*0a10*/  FADD.FTZ R32, R32, R79 ;  /* 0x0000004f20207221 */ /* 0x000fe20000010000 */
[----:B------:R-:W-:Y:S01]  /*0a20*/  FFMA.FTZ R56, R3, R79, R56 ;  /* 0x0000004f03387223 */ /* 0x000fe20000010038 */
[----:B------:R-:W-:Y:S01]  /*0a30*/  SHF.L.U32 R76, R77, 0x10, RZ ;  /* 0x000000104d4c7819 */ /* 0x000fe200000006ff */
[----:B------:R-:W-:Y:S01]  /*0a40*/  FFMA.FTZ R77, R3, R96, RZ ;  /* 0x00000060034d7223 */ /* 0x000fe200000100ff */
[----:B------:R-:W-:-:S02]  /*0a50*/  SHF.L.U32 R79, R88, 0x10, RZ ;  /* 0x00000010584f7819 */ /* 0x000fc400000006ff */
[----:B------:R-:W-:Y:S01]  /*0a60*/  PRMT R90, R78, 0x7632, R90 ;  /* 0x000076324e5a7816 */ /* 0x000fe2000000005a */
[-C--:B------:R-:W-:Y:S01]  /*0a70*/  FMUL.FTZ R101, R101, R76.reuse ;  /* 0x0000004c65657220 */ /* 0x080fe20000410000 */
[----:B------:R-:W-:Y:S01]  /*0a80*/  PRMT R78, R81, 0x7632, R78 ;  /* 0x00007632514e7816 */ /* 0x000fe2000000004e */
[----:B------:R-:W-:Y:S01]  /*0a90*/  FADD.FTZ R33, R33, R76 ;  /* 0x0000004c21217221 */ /* 0x000fe20000010000 */
[----:B------:R-:W-:Y:S01]  /*0aa0*/  FFMA.FTZ R57, R104, R76, R57 ;  /* 0x0000004c68397223 */ /* 0x000fe20000010039 */
[----:B------:R-:W-:Y:S01]  /*0ab0*/  SHF.L.U32 R81, R81, 0x10, RZ ;  /* 0x0000001051517819 */ /* 0x000fe200000006ff */
[----:B------:R-:W-:Y:S01]  /*0ac0*/  FADD.FTZ R106, -R84, R79 ;  /* 0x0000004f546a7221 */ /* 0x000fe20000010100 */
[----:B------:R-:W-:Y:S01]  /*0ad0*/  FADD.FTZ R76, RZ, R96 ;  /* 0x00000060ff4c7221 */ /* 0x000fe20000010000 */
[----:B------:R-:W-:Y:S02]  /*0ae0*/  SHF.L.U32 R78, R78, 0x10, RZ ;  /* 0x000000104e4e7819 */ /* 0x000fe400000006ff */
[----:B------:R-:W-:Y:S01]  /*0af0*/  FMUL.FTZ R106, R145, R106 ;  /* 0x0000006a916a7220 */ /* 0x000fe20000410000 */
[----:B------:R-:W-:Y:S01]  /*0b00*/  FADD.FTZ R79, R76, R101 ;  /* 0x000000654c4f7221 */ /* 0x000fe20000010000 */
[----:B------:R-:W-:Y:S01]  /*0b10*/  FMUL.FTZ R98, R98, R81 ;  /* 0x0000005162627220 */ /* 0x000fe20000410000 */
[----:B------:R-:W-:Y:S01]  /*0b20*/  FFMA.FTZ R76, R104, R101, R77 ;  /* 0x00000065684c7223 */ /* 0x000fe2000001004d */
[----:B------:R-:W-:Y:S01]  /*0b30*/  FADD.FTZ R34, R34, R81 ;  /* 0x0000005122227221 */ /* 0x000fe20000010000 */
[----:B------:R-:W-:Y:S01]  /*0b40*/  FFMA.FTZ R58, R95, R81, R58 ;  /* 0x000000515f3a7223 */ /* 0x000fe2000001003a */
[C---:B------:R-:W-:Y:S01]  /*0b50*/  PRMT R80, R82.reuse, 0x7632, R80 ;  /* 0x0000763252507816 */ /* 0x040fe20000000050 */
[-C--:B------:R-:W-:Y:S01]  /*0b60*/  FMUL.FTZ R103, R103, R78.reuse ;  /* 0x0000004e67677220 */ /* 0x080fe20000410000 */
[----:B0-----:R-:W-:Y:S01]  /*0b70*/  SHF.L.U32 R87, R82, 0x10, RZ ;  /* 0x0000001052577819 */ /* 0x001fe200000006ff */
[----:B------:R-:W-:Y:S01]  /*0b80*/  FADD.FTZ R35, R35, R78 ;  /* 0x0000004e23237221 */ /* 0x000fe20000010000 */
[----:B------:R-:W-:Y:S01]  /*0b90*/  FFMA.FTZ R59, R106, R78, R59 ;  /* 0x0000004e6a3b7223 */ /* 0x000fe2000001003b */
[----:B------:R-:W-:Y:S01]  /*0ba0*/  SHF.L.U32 R81, R90, 0x10, RZ ;  /* 0x000000105a517819 */ /* 0x000fe200000006ff */
[----:B------:R-:W-:Y:S01]  /*0bb0*/  FADD.FTZ R78, R79, R98 ;  /* 0x000000624f4e7221 */ /* 0x000fe20000010000 */
[----:B------:R-:W-:Y:S01]  /*0bc0*/  FFMA.FTZ R77, R95, R98, R76 ;  /* 0x000000625f4d7223 */ /* 0x000fe2000001004c */
[----:B------:R-:W-:Y:S01]  /*0bd0*/  SHF.L.U32 R80, R80, 0x10, RZ ;  /* 0x0000001050507819 */ /* 0x000fe200000006ff */
[----:B------:R-:W-:Y:S01]  /*0be0*/  FMUL.FTZ R100, R100, R87 ;  /* 0x0000005764647220 */ /* 0x000fe20000410000 */
[C---:B------:R-:W-:Y:S01]  /*0bf0*/  PRMT R82, R83.reuse, 0x7632, R82 ;  /* 0x0000763253527816 */ /* 0x040fe20000000052 */
[----:B------:R-:W-:Y:S01]  /*0c00*/  FADD.FTZ R108, -R84, R81 ;  /* 0x00000051546c7221 */ /* 0x000fe20000010100 */
[----:B------:R-:W-:Y:S01]  /*0c10*/  FADD.FTZ R79, R78, R103 ;  /* 0x000000674e4f7221 */ /* 0x000fe20000010000 */
[----:B------:R-:W-:Y:S01]  /*0c20*/  FFMA.FTZ R76, R106, R103, R77 ;  /* 0x000000676a4c7223 */ /* 0x000fe2000001004d */
[----:B------:R-:W-:Y:S01]  /*0c30*/  SHF.L.U32 R83, R83, 0x10, RZ ;  /* 0x0000001053537819 */ /* 0x000fe200000006ff */
[----:B------:R-:W-:Y:S01]  /*0c40*/  FMUL.FTZ R105, R105, R80 ;  /* 0x0000005069697220 */ /* 0x000fe20000410000 */
[----:B------:R-:W-:Y:S01]  /*0c50*/  SHF.L.U32 R107, R107, 0x10, RZ ;  /* 0x000000106b6b7819 */ /* 0x000fe200000006ff */
[----:B------:R-:W-:Y:S01]  /*0c60*/  FMUL.FTZ R108, R145, R108 ;  /* 0x0000006c916c7220 */ /* 0x000fe20000410000 */
[----:B------:R-:W-:Y:S01]  /*0c70*/  FADD.FTZ R78, R79, R100 ;  /* 0x000000644f4e7221 */ /* 0x000fe20000010000 */
[----:B------:R-:W-:Y:S01]  /*0c80*/  FFMA.FTZ R77, R97, R100, R76 ;  /* 0x00000064614d7223 */ /* 0x000fe2000001004c */
[-C--:B------:R-:W-:Y:S01]  /*0c90*/  FMUL.FTZ R102, R102, R83.reuse ;  /* 0x0000005366667220 */ /* 0x080fe20000410000 */
[----:B------:R-:W-:Y:S01]  /*0ca0*/  FADD.FTZ R30, R30, R83 ;  /* 0x000000531e1e7221 */ /* 0x000fe20000010000 */
[----:B------:R-:W-:Y:S01]  /*0cb0*/  FFMA.FTZ R54, R99, R83, R54 ;  /* 0x0000005363367223 */ /* 0x000fe20000010036 */
[----:B------:R-:W-:Y:S01]  /*0cc0*/  SHF.L.U32 R83, R148, 0x10, RZ ;  /* 0x0000001094537819 */ /* 0x000fe200000006ff */
[----:B------:R-:W-:Y:S01]  /*0cd0*/  FADD.FTZ R110, -R84, R107 ;  /* 0x0000006b546e7221 */ /* 0x000fe20000010100 */
[----:B------:R-:W-:Y:S01]  /*0ce0*/  SHF.L.U32 R82, R82, 0x10, RZ ;  /* 0x0000001052527819 */ /* 0x000fe200000006ff */
[----:B------:R-:W-:Y:S01]  /*0cf0*/  FADD.FTZ R79, R78, R105 ;  /* 0x000000694e4f7221 */ /* 0x000fe20000010000 */
[----:B------:R-:W-:Y:S01]  /*0d00*/  FFMA.FTZ R76, R108, R105, R77 ;  /* 0x000000696c4c7223 */ /* 0x000fe2000001004d */
[----:B------:R-:W-:Y:S01]  /*0d10*/  FMUL.FTZ R110, R145, R110 ;  /* 0x0000006e916e7220 */ /* 0x000fe20000410000 */
[----:B------:R-:W-:Y:S01]  /*0d20*/  FADD.FTZ R28, R28, R87 ;  /* 0x000000571c1c7221 */ /* 0x000fe20000010000 */
[----:B------:R-:W-:Y:S01]  /*0d30*/  FMUL.FTZ R107, R83, R82 ;  /* 0x00000052536b7220 */ /* 0x000fe20000410000 */
[----:B------:R-:W-:Y:S01]  /*0d40*/  FADD.FTZ R78, R79, R102 ;  /* 0x000000664f4e7221 */ /* 0x000fe20000010000 */
[----:B------:R-:W-:Y:S01]  /*0d50*/  FFMA.FTZ R76, R99, R102, R76 ;  /* 0x00000066634c7223 */ /* 0x000fe2000001004c */
[----:B------:R-:W-:Y:S01]  /*0d60*/  FFMA.FTZ R52, R97, R87, R52 ;  /* 0x0000005761347223 */ /* 0x000fe20000010034 */
[----:B------:R-:W-:Y:S01]  /*0d70*/  FADD.FTZ R29, R29, R80 ;  /* 0x000000501d1d7221 */ /* 0x000fe20000010000 */
[----:B------:R-:W-:Y:S01]  /*0d80*/  FFMA.FTZ R53, R108, R80, R53 ;  /* 0x000000506c357223 */ /* 0x000fe20000010035 */
[----:B------:R-:W-:Y:S01]  /*0d90*/  FADD.FTZ R31, R31, R82 ;  /* 0x000000521f1f7221 */ /* 0x000fe20000010000 */
[----:B------:R-:W-:Y:S01]  /*0da0*/  FFMA.FTZ R55, R110, R82, R55 ;  /* 0x000000526e377223 */ /* 0x000fe20000010037 */
[----:B------:R-:W-:Y:S01]  /*0db0*/  IADD3 R87, PT, PT, R94, 0x100, RZ ;  /* 0x000001005e577810 */ /* 0x000fe20007ffe0ff */
[----:B------:R-:W-:Y:S01]  /*0dc0*/  FADD.FTZ R85, R78, R107 ;  /* 0x0000006b4e557221 */ /* 0x000fe20000010000 */
[----:B------:R-:W-:-:S07]  /*0dd0*/  FFMA.FTZ R86, R110, R107, R76 ;  /* 0x0000006b6e567223 */ /* 0x000fce000001004c */
.L_x_2:
[----:B---3--:R-:W-:Y:S05]  /*0de0*/  BSYNC.RECONVERGENT B0 ;  /* 0x0000000000007941 */ /* 0x008fea0003800200 */
.L_x_1:
[----:B------:R-:W-:Y:S04]  /*0df0*/  BSSY.RECONVERGENT B0, `(.L_x_3) ;  /* 0x0000066000007945 */ /* 0x000fe80003800200 */
[----:B------:R-:W-:Y:S05]  /*0e00*/  @!P3 BRA `(.L_x_4) ;  /* 0x000000040090b947 */ /* 0x000fea0003800000 */
[----:B------:R-:W0:Y:S08]  /*0e10*/  LDC.64 R76, c[0x0][0x3a8] ;  /* 0x0000ea00ff4c7b82 */ /* 0x000e300000000a00 */
[----:B------:R-:W1:Y:S01]  /*0e20*/  LDC.64 R80, c[0x0][0x428] ;  /* 0x00010a00ff507b82 */ /* 0x000e620000000a00 */
[----:B0-----:R-:W-:-:S06]  /*0e30*/  IMAD.WIDE.U32 R76, R87, 0x10, R76 ;  /* 0x00000010574c7825 */ /* 0x001fcc00078e004c */
[----:B------:R-:W2:Y:S01]  /*0e40*/  LDG.E.128 R76, desc[UR8][R76.64] ;  /* 0x000000084c4c7981 */ /* 0x000ea2000c1e1d00 */
[----:B-1----:R-:W-:-:S06]  /*0e50*/  IMAD.WIDE.U32 R80, R87, 0x10, R80 ;  /* 0x0000001057507825 */ /* 0x002fcc00078e0050 */
[----:B------:R-:W3:Y:S01]  /*0e60*/  LDG.E.128 R80, desc[UR8][R80.64] ;  /* 0x0000000850507981 */ /* 0x000ee2000c1e1d00 */
[----:B------:R-:W-:-:S04]  /*0e70*/  ISETP.NE.U32.AND P1, PT, RZ, UR10, PT ;  /* 0x0000000aff007c0c */ /* 0x000fc8000bf25070 */
[----:B------:R-:W-:Y:S02]  /*0e80*/  ISETP.NE.AND.EX P1, PT, RZ, UR11, PT, P1 ;  /* 0x0000000bff007c0c */ /* 0x000fe4000bf25310 */
[----:B------:R-:W-:-:S11]  /*0e90*/  SHF.L.U32 R112, R64, 0x10, RZ ;  /* 0x0000001040707819 */ /* 0x000fd600000006ff */
[----:B------:R-:W0:Y:S01]  /*0ea0*/  @P1 LDC.64 R88, c[0x0][0x438] ;  /* 0x00010e00ff581b82 */ /* 0x000e220000000a00 */
[----:B------:R-:W-:Y:S02]  /*0eb0*/  SHF.L.U32 R121, R155, 0x10, RZ ;  /* 0x000000109b797819 */ /* 0x000fe400000006ff */
[----:B------:R-:W-:Y:S02]  /*0ec0*/  SHF.L.U32 R114, R65, 0x10, RZ ;  /* 0x0000001041727819 */ /* 0x000fe400000006ff */
[----:B------:R-:W-:Y:S02]  /*0ed0*/  SHF.L.U32 R120, R66, 0x10, RZ ;  /* 0x0000001042787819 */ /* 0x000fe400000006ff */
[----:B------:R-:W-:Y:S01]  /*0ee0*/  SHF.L.U32 R122, R67, 0x10, RZ ;  /* 0x00000010437a7819 */ /* 0x000fe200000006ff */
[----:B0-----:R-:W-:-:S05]  /*0ef0*/  @P1 IMAD.WIDE.U32 R88, R87, 0x10, R88 ;  /* 0x0000001057581825 */ /* 0x001fca00078e0058 */
[----:B------:R0:W5:Y:S01]  /*0f00*/  @P1 LDG.E.128 R4, desc[UR8][R88.64] ;  /* 0x0000000858041981 */ /* 0x000162000c1e1d00 */
[----:B------:R-:W-:Y:S02]  /*0f10*/  IADD3 R87, PT, PT, R87, 0x100, RZ ;  /* 0x0000010057577810 */ /* 0x000fe40007ffe0ff */
[C---:B--2---:R-:W-:Y:S02]  /*0f20*/  SHF.L.U32 R91, R76.reuse, 0x10, RZ ;  /* 0x000000104c5b7819 */ /* 0x044fe400000006ff */
[----:B------:R-:W-:Y:S02]  /*0f30*/  PRMT R90, R76, 0x7632, R90 ;  /* 0x000076324c5a7816 */ /* 0x000fe4000000005a */
[----:B------:R-:W-:Y:S01]  /*0f40*/  SHF.L.U32 R111, R77, 0x10, RZ ;  /* 0x000000104d6f7819 */ /* 0x000fe200000006ff */
[----:B------:R-:W-:Y:S01]  /*0f50*/  FADD.FTZ R76, -R84, R91 ;  /* 0x0000005b544c7221 */ /* 0x000fe20000010100 */
[----:B------:R-:W-:Y:S02]  /*0f60*/  SHF.L.U32 R113, R78, 0x10, RZ ;  /* 0x000000104e717819 */ /* 0x000fe400000006ff */
[----:B------:R-:W-:Y:S01]  /*0f70*/  PRMT R127, R79, 0x7632, R127 ;  /* 0x000076324f7f7816 */ /* 0x000fe2000000007f */
[----:B-----5:R-:W-:Y:S01]  /*0f80*/  FMUL.FTZ R109, R145, R76 ;  /* 0x0000004c916d7220 */ /* 0x020fe20000410000 */
[----:B------:R-:W-:Y:S01]  /*0f90*/  SHF.L.U32 R115, R79, 0x10, RZ ;  /* 0x000000104f737819 */ /* 0x000fe200000006ff */
[----:B------:R-:W-:Y:S01]  /*0fa0*/  FADD.FTZ R76, -R84, R111 ;  /* 0x0000006f544c7221 */ /* 0x000fe20000010100 */
[----:B---3--:R-:W-:-:S02]  /*0fb0*/  SHF.L.U32 R79, R80, 0x10, RZ ;  /* 0x00000010504f7819 */ /* 0x008fc400000006ff */
[----:B------:R-:W-:Y:S01]  /*0fc0*/  PRMT R123, R77, 0x7632, R123 ;  /* 0x000076324d7b7816 */ /* 0x000fe2000000007b */
[----:B------:R-:W-:Y:S01]  /*0fd0*/  FMUL.FTZ R111, R145, R76 ;  /* 0x0000004c916f7220 */ /* 0x000fe20000410000 */
[----:B------:R-:W-:Y:S01]  /*0fe0*/  FADD.FTZ R76, -R84, R113 ;  /* 0x00000071544c7221 */ /* 0x000fe20000010100 */
[-C--:B------:R-:W-:Y:S01]  /*0ff0*/  FMUL.FTZ R112, R112, R79.reuse ;  /* 0x0000004f70707220 */ /* 0x080fe20000410000 */
[----:B------:R-:W-:Y:S01]  /*1000*/  FADD.FTZ R24, R24, R79 ;  /* 0x0000004f18187221 */ /* 0x000fe20000010000 */
[----:B------:R-:W-:Y:S01]  /*1010*/  FFMA.FTZ R48, R109, R79, R48 ;  /* 0x0000004f6d307223 */ /* 0x000fe20000010030 */
[----:B------:R-:W-:Y:S01]  /*1020*/  SHF.L.U32 R79, R90, 0x10, RZ ;  /* 0x000000105a4f7819 */ /* 0x000fe200000006ff */
[----:B------:R-:W-:Y:S01]  /*1030*/  FMUL.FTZ R113, R145, R76 ;  /* 0x0000004c91717220 */ /* 0x000fe20000410000 */
[----:B------:R-:W-:Y:S01]  /*1040*/  FADD.FTZ R76, -R84, R115 ;  /* 0x00000073544c7221 */ /* 0x000fe20000010100 */
[----:B------:R-:W-:Y:S02]  /*1050*/  PRMT R125, R78, 0x7632, R125 ;  /* 0x000076324e7d7816 */ /* 0x000fe4000000007d */
[----:B------:R-:W-:Y:S01]  /*1060*/  PRMT R77, R80, 0x7632, R77 ;  /* 0x00007632504d7816 */ /* 0x000fe2000000004d */
[----:B------:R-:W-:Y:S01]  /*1070*/  FADD.FTZ R124, -R84, R79 ;  /* 0x0000004f547c7221 */ /* 0x000fe20000010100 */
[----:B------:R-:W-:Y:S01]  /*1080*/  PRMT R78, R81, 0x7632, R78 ;  /* 0x00007632514e7816 */ /* 0x000fe2000000004e */
[----:B------:R-:W-:Y:S01]  /*1090*/  FMUL.FTZ R115, R145, R76 ;  /* 0x0000004c91737220 */ /* 0x000fe20000410000 */
[----:B------:R-:W-:Y:S01]  /*10a0*/  SHF.L.U32 R123, R123, 0x10, RZ ;  /* 0x000000107b7b7819 */ /* 0x000fe200000006ff */
[----:B------:R-:W-:Y:S01]  /*10b0*/  FMUL.FTZ R124, R145, R124 ;  /* 0x0000007c917c7220 */ /* 0x000fe20000410000 */
[----:B------:R-:W-:-:S02]  /*10c0*/  SHF.L.U32 R76, R77, 0x10, RZ ;  /* 0x000000104d4c7819 */ /* 0x000fc400000006ff */
[----:B------:R-:W-:Y:S01]  /*10d0*/  SHF.L.U32 R77, R154, 0x10, RZ ;  /* 0x000000109a4d7819 */ /* 0x000fe200000006ff */
[----:B------:R-:W-:Y:S01]  /*10e0*/  FADD.FTZ R126, -R84, R123 ;  /* 0x0000007b547e7221 */ /* 0x000fe20000010100 */
[----:B------:R-:W-:Y:S01]  /*10f0*/  SHF.L.U32 R78, R78, 0x10, RZ ;  /* 0x000000104e4e7819 */ /* 0x000fe200000006ff */
[-C--:B------:R-:W-:Y:S01]  /*1100*/  FMUL.FTZ R121, R121, R76.reuse ;  /* 0x0000004c79797220 */ /* 0x080fe20000410000 */
[----:B------:R-:W-:Y:S01]  /*1110*/  FADD.FTZ R25, R25, R76 ;  /* 0x0000004c19197221 */ /* 0x000fe20000010000 */
[----:B------:R-:W-:Y:S01]  /*1120*/  FFMA.FTZ R49, R124, R76, R49 ;  /* 0x0000004c7c317223 */ /* 0x000fe20000010031 */
[----:B------:R-:W-:Y:S01]  /*1130*/  SHF.L.U32 R81, R81, 0x10, RZ ;  /* 0x0000001051517819 */ /* 0x000fe200000006ff */
[----:B------:R-:W-:Y:S01]  /*1140*/  FMUL.FTZ R123, R77, R78 ;  /* 0x0000004e4d7b7220 */ /* 0x000fe20000410000 */
[----:B------:R-:W-:Y:S01]  /*1150*/  FADD.FTZ R76, R85, R112 ;  /* 0x00000070554c7221 */ /* 0x000fe20000010000 */
[----:B------:R-:W-:Y:S01]  /*1160*/  FFMA.FTZ R77, R109, R112, R86 ;  /* 0x000000706d4d7223 */ /* 0x000fe20000010056 */
[----:B------:R-:W-:Y:S01]  /*1170*/  FMUL.FTZ R126, R145, R126 ;  /* 0x0000007e917e7220 */ /* 0x000fe20000410000 */
[----:B------:R-:W-:Y:S01]  /*1180*/  FMUL.FTZ R114, R114, R81 ;  /* 0x0000005172727220 */ /* 0x000fe20000410000 */
[----:B------:R-:W-:Y:S01]  /*1190*/  FADD.FTZ R79, R76, R121 ;  /* 0x000000794c4f7221 */ /* 0x000fe20000010000 */
[----:B------:R-:W-:Y:S01]  /*11a0*/  FFMA.FTZ R76, R124, R121, R77 ;  /* 0x000000797c4c7223 */ /* 0x000fe2000001004d */
[C---:B------:R-:W-:Y:S01]  /*11b0*/  PRMT R80, R82.reuse, 0x7632, R80 ;  /* 0x0000763252507816 */ /* 0x040fe20000000050 */
[----:B------:R-:W-:Y:S01]  /*11c0*/  FADD.FTZ R27, R27, R78 ;  /* 0x0000004e1b1b7221 */ /* 0x000fe20000010000 */
[----:B0-----:R-:W-:Y:S01]  /*11d0*/  SHF.L.U32 R89, R82, 0x10, RZ ;  /* 0x0000001052597819 */ /* 0x001fe200000006ff */
[----:B------:R-:W-:Y:S01]  /*11e0*/  FFMA.FTZ R51, R126, R78, R51 ;  /* 0x0000004e7e337223 */ /* 0x000fe20000010033 */
[----:B------:R-:W-:Y:S01]  /*11f0*/  SHF.L.U32 R125, R125, 0x10, RZ ;  /* 0x000000107d7d7819 */ /* 0x000fe200000006ff */
[----:B------:R-:W-:Y:S01]  /*1200*/  FADD.FTZ R78, R79, R114 ;  /* 0x000000724f4e7221 */ /* 0x000fe20000010000 */
[C---:B------:R-:W-:Y:S01]  /*1210*/  FFMA.FTZ R77, R111.reuse, R114, R76 ;  /* 0x000000726f4d7223 */ /* 0x040fe2000001004c */
[----:B------:R-:W-:Y:S01]  /*1220*/  FADD.FTZ R26, R26, R81 ;  /* 0x000000511a1a7221 */ /* 0x000fe20000010000 */
[----:B------:R-:W-:Y:S01]  /*1230*/  FFMA.FTZ R50, R111, R81, R50 ;  /* 0x000000516f327223 */ /* 0x000fe20000010032 */
[----:B------:R-:W-:Y:S01]  /*1240*/  SHF.L.U32 R81, R153, 0x10, RZ ;  /* 0x0000001099517819 */ /* 0x000fe200000006ff */
[----:B------:R-:W-:Y:S01]  /*1250*/  FMUL.FTZ R120, R120, R89 ;  /* 0x0000005978787220 */ /* 0x000fe20000410000 */
[----:B------:R-:W-:Y:S01]  /*1260*/  SHF.L.U32 R80, R80, 0x10, RZ ;  /* 0x0000001050507819 */ /* 0x000fe200000006ff */
[----:B------:R-:W-:Y:S01]  /*1270*/  FADD.FTZ R128, -R84, R125 ;  /* 0x0000007d54807221 */ /* 0x000fe20000010100 */
[C---:B------:R-:W-:Y:S01]  /*1280*/  PRMT R82, R83.reuse, 0x7632, R82 ;  /* 0x0000763253527816 */ /* 0x040fe20000000052 */
        /* <DEDUP_REMOVED lines=26> */
[----:B------:R-:W-:Y:S01]  /*1430*/  FADD.FTZ R85, R78, R127 ;  /* 0x0000007f4e557221 */ /* 0x000fe20000010000 */
[----:B------:R-:W-:-:S07]  /*1440*/  FFMA.FTZ R86, R130, R127, R76 ;  /* 0x0000007f82567223 */ /* 0x000fce000001004c */
.L_x_4:
[----:B------:R-:W-:Y:S05]  /*1450*/  BSYNC.RECONVERGENT B0 ;  /* 0x0000000000007941 */ /* 0x000fea0003800200 */
.L_x_3:
        /* <DEDUP_REMOVED lines=9> */
[----:B------:R-:W-:-:S13]  /*14f0*/  ISETP.NE.AND.EX P1, PT, RZ, UR11, PT, P1 ;  /* 0x0000000bff007c0c */ /* 0x000fda000bf25310 */
[----:B------:R-:W0:Y:S01]  /*1500*/  @P1 LDC.64 R88, c[0x0][0x438] ;  /* 0x00010e00ff581b82 */ /* 0x000e220000000a00 */
[----:B------:R-:W-:Y:S02]  /*1510*/  SHF.L.U32 R137, R159, 0x10, RZ ;  /* 0x000000109f897819 */ /* 0x000fe400000006ff */
[----:B------:R-:W-:Y:S01]  /*1520*/  SHF.L.U32 R134, R61, 0x10, RZ ;  /* 0x000000103d867819 */ /* 0x000fe200000006ff */
[----:B0-----:R-:W-:-:S05]  /*1530*/  @P1 IMAD.WIDE.U32 R88, R87, 0x10, R88 ;  /* 0x0000001057581825 */ /* 0x001fca00078e0058 */
[----:B------:R0:W5:Y:S01]  /*1540*/  @P1 LDG.E.128 R68, desc[UR8][R88.64] ;  /* 0x0000000858441981 */ /* 0x000162000c1e1d00 */
[----:B------:R-:W-:Y:S02]  /*1550*/  SHF.L.U32 R139, R158, 0x10, RZ ;  /* 0x000000109e8b7819 */ /* 0x000fe400000006ff */
[----:B------:R-:W-:Y:S02]  /*1560*/  SHF.L.U32 R136, R62, 0x10, RZ ;  /* 0x000000103e887819 */ /* 0x000fe400000006ff */
[----:B------:R-:W-:Y:S02]  /*1570*/  SHF.L.U32 R141, R157, 0x10, RZ ;  /* 0x000000109d8d7819 */ /* 0x000fe400000006ff */
[----:B------:R-:W-:Y:S02]  /*1580*/  SHF.L.U32 R138, R63, 0x10, RZ ;  /* 0x000000103f8a7819 */ /* 0x000fe400000006ff */
[----:B------:R-:W-:Y:S02]  /*1590*/  SHF.L.U32 R143, R156, 0x10, RZ ;  /* 0x000000109c8f7819 */ /* 0x000fe400000006ff */
[----:B--2---:R-:W-:-:S02]  /*15a0*/  PRMT R90, R77, 0x7632, R90 ;  /* 0x000076324d5a7816 */ /* 0x004fc4000000005a */
[----:B------:R-:W-:Y:S02]  /*15b0*/  SHF.L.U32 R77, R77, 0x10, RZ ;  /* 0x000000104d4d7819 */ /* 0x000fe400000006ff */
[----:B------:R-:W-:Y:S02]  /*15c0*/  PRMT R87, R76, 0x7632, R87 ;  /* 0x000076324c577816 */ /* 0x000fe40000000057 */
[C---:B------:R-:W-:Y:S02]  /*15d0*/  PRMT R129, R78.reuse, 0x7632, R129 ;  /* 0x000076324e817816 */ /* 0x040fe40000000081 */
[----:B------:R-:W-:Y:S01]  /*15e0*/  SHF.L.U32 R131, R78, 0x10, RZ ;  /* 0x000000104e837819 */ /* 0x000fe200000006ff */
[----:B------:R-:W-:Y:S01]  /*15f0*/  FADD.FTZ R78, -R84, R77 ;  /* 0x0000004d544e7221 */ /* 0x000fe20000010100 */
[----:B------:R-:W-:Y:S02]  /*1600*/  SHF.L.U32 R91, R76, 0x10, RZ ;  /* 0x000000104c5b7819 */ /* 0x000fe400000006ff */
[C---:B------:R-:W-:Y:S01]  /*1610*/  PRMT R132, R79.reuse, 0x7632, R132 ;  /* 0x000076324f847816 */ /* 0x040fe20000000084 */
[----:B0-----:R-:W-:Y:S01]  /*1620*/  FADD.FTZ R88, -R84, R131 ;  /* 0x0000008354587221 */ /* 0x001fe20000010100 */
[----:B------:R-:W-:Y:S01]  /*1630*/  SHF.L.U32 R77, R90, 0x10, RZ ;  /* 0x000000105a4d7819 */ /* 0x000fe200000006ff */
[C---:B------:R-:W-:Y:S01]  /*1640*/  FADD.FTZ R76, -R84.reuse, R91 ;  /* 0x0000005b544c7221 */ /* 0x040fe20000010100 */
[----:B------:R-:W-:Y:S01]  /*1650*/  SHF.L.U32 R79, R79, 0x10, RZ ;  /* 0x000000104f4f7819 */ /* 0x000fe200000006ff */
[----:B-----5:R-:W-:Y:S01]  /*1660*/  FMUL.FTZ R131, R145, R78 ;  /* 0x0000004e91837220 */ /* 0x020fe20000410000 */
[----:B------:R-:W-:Y:S01]  /*1670*/  SHF.L.U32 R87, R87, 0x10, RZ ;  /* 0x0000001057577819 */ /* 0x000fe200000006ff */
[C---:B------:R-:W-:Y:S01]  /*1680*/  FADD.FTZ R142, -R84.reuse, R77 ;  /* 0x0000004d548e7221 */ /* 0x040fe20000010100 */
[----:B------:R-:W-:Y:S01]  /*1690*/  SHF.L.U32 R129, R129, 0x10, RZ ;  /* 0x0000001081817819 */ /* 0x000fe200000006ff */
[----:B------:R-:W-:Y:S01]  /*16a0*/  FADD.FTZ R90, -R84, R79 ;  /* 0x0000004f545a7221 */ /* 0x000fe20000010100 */
[----:B------:R-:W-:Y:S01]  /*16b0*/  SHF.L.U32 R89, R132, 0x10, RZ ;  /* 0x0000001084597819 */ /* 0x000fe200000006ff */
[----:B------:R-:W-:Y:S01]  /*16c0*/  FADD.FTZ R140, -R84, R87 ;  /* 0x00000057548c7221 */ /* 0x000fe20000010100 */
[----:B---3--:R-:W-:Y:S01]  /*16d0*/  PRMT R77, R80, 0x7632, R77 ;  /* 0x00007632504d7816 */ /* 0x008fe2000000004d */
[----:B------:R-:W-:Y:S01]  /*16e0*/  FADD.FTZ R144, -R84, R129 ;  /* 0x0000008154907221 */ /* 0x000fe20000010100 */
[----:B------:R-:W-:Y:S01]  /*16f0*/  SHF.L.U32 R132, R60, 0x10, RZ ;  /* 0x000000103c847819 */ /* 0x000fe200000006ff */
[C---:B------:R-:W-:Y:S01]  /*1700*/  FMUL.FTZ R129, R145.reuse, R76 ;  /* 0x0000004c91817220 */ /* 0x040fe20000410000 */
[----:B------:R-:W-:Y:S01]  /*1710*/  SHF.L.U32 R79, R80, 0x10, RZ ;  /* 0x00000010504f7819 */ /* 0x000fe200000006ff */
[----:B------:R-:W-:Y:S01]  /*1720*/  FMUL.FTZ R140, R145, R140 ;  /* 0x0000008c918c7220 */ /* 0x000fe20000410000 */
[----:B------:R-:W-:Y:S01]  /*1730*/  SHF.L.U32 R76, R77, 0x10, RZ ;  /* 0x000000104d4c7819 */ /* 0x000fe200000006ff */
[----:B------:R-:W-:Y:S01]  /*1740*/  FADD.FTZ R146, -R84, R89 ;  /* 0x0000005954927221 */ /* 0x000fe20000010100 */
[C---:B------:R-:W-:Y:S01]  /*1750*/  PRMT R80, R81.reuse, 0x7632, R80 ;  /* 0x0000763251507816 */ /* 0x040fe20000000050 */
[-C--:B------:R-:W-:Y:S01]  /*1760*/  FMUL.FTZ R132, R132, R79.reuse ;  /* 0x0000004f84847220 */ /* 0x080fe20000410000 */
[----:B------:R-:W-:Y:S01]  /*1770*/  SHF.L.U32 R81, R81, 0x10, RZ ;  /* 0x0000001051517819 */ /* 0x000fe200000006ff */
[-C--:B------:R-:W-:Y:S01]  /*1780*/  FMUL.FTZ R137, R137, R76.reuse ;  /* 0x0000004c89897220 */ /* 0x080fe20000410000 */
[----:B------:R-:W-:Y:S01]  /*1790*/  FADD.FTZ R17, R17, R76 ;  /* 0x0000004c11117221 */ /* 0x000fe20000010000 */
[----:B------:R-:W-:Y:S01]  /*17a0*/  FFMA.FTZ R41, R140, R76, R41 ;  /* 0x0000004c8c297223 */ /* 0x000fe20000010029 */
[----:B------:R-:W-:Y:S01]  /*17b0*/  FADD.FTZ R76, R85, R132 ;  /* 0x00000084554c7221 */ /* 0x000fe20000010000 */
[C---:B------:R-:W-:Y:S01]  /*17c0*/  FFMA.FTZ R77, R129.reuse, R132, R86 ;  /* 0x00000084814d7223 */ /* 0x040fe20000010056 */
[----:B------:R-:W-:Y:S01]  /*17d0*/  FADD.FTZ R16, R16, R79 ;  /* 0x0000004f10107221 */ /* 0x000fe20000010000 */
[----:B------:R-:W-:Y:S01]  /*17e0*/  FFMA.FTZ R40, R129, R79, R40 ;  /* 0x0000004f81287223 */ /* 0x000fe20000010028 */
[----:B------:R-:W-:Y:S01]  /*17f0*/  SHF.L.U32 R80, R80, 0x10, RZ ;  /* 0x0000001050507819 */ /* 0x000fe200000006ff */
[----:B------:R-:W-:Y:S01]  /*1800*/  FADD.FTZ R79, R76, R137 ;  /* 0x000000894c4f7221 */ /* 0x000fe20000010000 */
[----:B------:R-:W-:Y:S01]  /*1810*/  FMUL.FTZ R134, R134, R81 ;  /* 0x0000005186867220 */ /* 0x000fe20000410000 */
[----:B------:R-:W-:Y:S01]  /*1820*/  FFMA.FTZ R76, R140, R137, R77 ;  /* 0x000000898c4c7223 */ /* 0x000fe2000001004d */
[C---:B------:R-:W-:Y:S01]  /*1830*/  PRMT R84, R82.reuse, 0x7632, R84 ;  /* 0x0000763252547816 */ /* 0x040fe20000000054 */
[----:B------:R-:W-:Y:S01]  /*1840*/  FMUL.FTZ R142, R145, R142 ;  /* 0x0000008e918e7220 */ /* 0x000fe20000410000 */
[----:B------:R-:W-:Y:S01]  /*1850*/  SHF.L.U32 R87, R82, 0x10, RZ ;  /* 0x0000001052577819 */ /* 0x000fe200000006ff */
[----:B------:R-:W-:Y:S01]  /*1860*/  FMUL.FTZ R139, R139, R80 ;  /* 0x000000508b8b7220 */ /* 0x000fe20000410000 */
[----:B------:R-:W-:Y:S01]  /*1870*/  FADD.FTZ R78, R79, R134 ;  /* 0x000000864f4e7221 */ /* 0x000fe20000010000 */
[----:B------:R-:W-:Y:S01]  /*1880*/  FFMA.FTZ R77, R131, R134, R76 ;  /* 0x00000086834d7223 */ /* 0x000fe2000001004c */
[----:B------:R-:W-:Y:S01]  /*1890*/  SHF.L.U32 R84, R84, 0x10, RZ ;  /* 0x0000001054547819 */ /* 0x000fe200000006ff */
[----:B------:R-:W-:Y:S01]  /*18a0*/  FMUL.FTZ R133, R145, R88 ;  /* 0x0000005891857220 */ /* 0x000fe20000410000 */
[----:B------:R-:W-:Y:S01]  /*18b0*/  FMUL.FTZ R136, R136, R87 ;  /* 0x0000005788887220 */ /* 0x000fe20000410000 */
[----:B------:R-:W-:Y:S01]  /*18c0*/  FADD.FTZ R79, R78, R139 ;  /* 0x0000008b4e4f7221 */ /* 0x000fe20000010000 */
[----:B------:R-:W-:Y:S01]  /*18d0*/  FFMA.FTZ R76, R142, R139, R77 ;  /* 0x0000008b8e4c7223 */ /* 0x000fe2000001004d */
[----:B------:R-:W-:Y:S01]  /*18e0*/  PRMT R82, R83, 0x7632, R82 ;  /* 0x0000763253527816 */ /* 0x000fe20000000052 */
        /* <DEDUP_REMOVED lines=10> */
[----:B------:R-:W-:Y:S01]  /*1990*/  FMUL.FTZ R143, R143, R82 ;  /* 0x000000528f8f7220 */ /* 0x000fe20000410000 */
[----:B------:R-:W-:Y:S01]  /*19a0*/  FMUL.FTZ R146, R145, R146 ;  /* 0x0000009291927220 */ /* 0x000fe20000410000 */
[----:B------:R-:W-:Y:S01]  /*19b0*/  FADD.FTZ R78, R77, R138 ;  /* 0x0000008a4d4e7221 */ /* 0x000fe20000010000 */
[----:B------:R-:W-:Y:S01]  /*19c0*/  FFMA.FTZ R76, R135, R138, R76 ;  /* 0x0000008a874c7223 */ /* 0x000fe2000001004c */
        /* <DEDUP_REMOVED lines=13> */
[----:B------:R-:W-:-:S07]  /*1aa0*/  FFMA.FTZ R86, R146, R143, R76 ;  /* 0x0000008f92567223 */ /* 0x000fce000001004c */
.L_x_6:
[----:B------:R-:W-:Y:S05]  /*1ab0*/  BSYNC.RECONVERGENT B0 ;  /* 0x0000000000007941 */ /* 0x000fea0003800200 */
.L_x_5:
[----:B------:R-:W0:Y:S01]  /*1ac0*/  SHFL.DOWN PT, R76, R85, 0x10, 0x1f ;  /* 0x0a001f00554c7f89 */ /* 0x000e2200000e0000 */
[----:B------:R-:W-:Y:S01]  /*1ad0*/  LOP3.LUT P1, RZ, R2, 0x1f, RZ, 0xc0, !PT ;  /* 0x0000001f02ff7812 */ /* 0x000fe2000782c0ff */
[----:B------:R-:W-:Y:S02]  /*1ae0*/  BSSY.RECONVERGENT B0, `(.L_x_7) ;  /* 0x000001d000007945 */ /* 0x000fe40003800200 */
[----:B------:R-:W1:Y:S01]  /*1af0*/  SHFL.DOWN PT, R77, R86, 0x10, 0x1f ;  /* 0x0a001f00564d7f89 */ /* 0x000e6200000e0000 */
[----:B0-----:R-:W-:Y:S01]  /*1b00*/  FADD.FTZ R76, R76, R85 ;  /* 0x000000554c4c7221 */ /* 0x001fe20000010000 */
[----:B-1----:R-:W-:-:S04]  /*1b10*/  FADD.FTZ R77, R77, R86 ;  /* 0x000000564d4d7221 */ /* 0x002fc80000010000 */
[----:B------:R-:W0:Y:S04]  /*1b20*/  SHFL.DOWN PT, R79, R76, 0x8, 0x1f ;  /* 0x09001f004c4f7f89 */ /* 0x000e2800000e0000 */
        /* <DEDUP_REMOVED lines=14> */
[----:B-1----:R-:W-:Y:S01]  /*1c10*/  FADD.FTZ R85, R82, R77 ;  /* 0x0000004d52557221 */ /* 0x002fe20000010000 */
[----:B------:R-:W-:Y:S06]  /*1c20*/  @P1 BRA `(.L_x_8) ;  /* 0x0000000000201947 */ /* 0x000fec0003800000 */
[----:B------:R-:W0:Y:S01]  /*1c30*/  S2UR UR5, SR_CgaCtaId ;  /* 0x00000000000579c3 */ /* 0x000e220000008800 */
[----:B------:R-:W-:Y:S01]  /*1c40*/  UMOV UR4, 0x400 ;  /* 0x0000040000047882 */ /* 0x000fe20000000000 */
[----:B------:R-:W-:-:S04]  /*1c50*/  SHF.R.U32.HI R76, RZ, 0x2, R2 ;  /* 0x00000002ff4c7819 */ /* 0x000fc80000011602 */
[----:B------:R-:W-:Y:S01]  /*1c60*/  LOP3.LUT R76, R76, 0x38, RZ, 0xc0, !PT ;  /* 0x000000384c4c7812 */ /* 0x000fe200078ec0ff */
[----:B0-----:R-:W-:-:S04]  /*1c70*/  ULEA UR4, UR5, UR4, 0x18 ;  /* 0x0000000405047291 */ /* 0x001fc8000f8ec0ff */
[----:B------:R-:W-:Y:S02]  /*1c80*/  UIADD3 UR5, UPT, UPT, UR4, 0x6040, URZ ;  /* 0x0000604004057890 */ /* 0x000fe4000fffe0ff */
[----:B------:R-:W-:-:S09]  /*1c90*/  @!UP1 UIADD3 UR5, UPT, UPT, UR4, 0x6000, URZ ;  /* 0x0000600004059890 */ /* 0x000fd2000fffe0ff */
[----:B------:R0:W-:Y:S03]  /*1ca0*/  STS.64 [R76+UR5], R84 ;  /* 0x000000544c007988 */ /* 0x0001e60008000a05 */
.L_x_8:
[----:B------:R-:W-:Y:S05]  /*1cb0*/  BSYNC.RECONVERGENT B0 ;  /* 0x0000000000007941 */ /* 0x000fea0003800200 */
.L_x_7:
[----:B------:R-:W1:Y:S08]  /*1cc0*/  S2UR UR5, SR_CgaCtaId ;  /* 0x00000000000579c3 */ /* 0x000e700000008800 */
[----:B------:R-:W-:Y:S01]  /*1cd0*/  BAR.SYNC.DEFER_BLOCKING 0x0 ;  /* 0x0000000000007b1d */ /* 0x000fe20000010000 */
[----:B------:R-:W-:-:S04]  /*1ce0*/  UISETP.NE.U32.AND UP0, UPT, UR10, URZ, UPT ;  /* 0x000000ff0a00728c */ /* 0x000fc8000bf05070 */
[----:B------:R-:W-:Y:S01]  /*1cf0*/  UISETP.NE.AND.EX UP0, UPT, UR11, URZ, UPT, UP0 ;  /* 0x000000ff0b00728c */ /* 0x000fe2000bf05300 */
[----:B------:R-:W-:Y:S01]  /*1d00*/  BSSY.RECONVERGENT B0, `(.L_x_9) ;  /* 0x000028f000007945 */ /* 0x000fe20003800200 */
[----:B------:R-:W-:Y:S02]  /*1d10*/  UMOV UR4, 0x400 ;  /* 0x0000040000047882 */ /* 0x000fe40000000000 */
[----:B-1----:R-:W-:-:S04]  /*1d20*/  ULEA UR4, UR5, UR4, 0x18 ;  /* 0x0000000405047291 */ /* 0x002fc8000f8ec0ff */
[----:B------:R-:W-:Y:S02]  /*1d30*/  UIADD3 UR5, UPT, UPT, UR4, 0x6040, URZ ;  /* 0x0000604004057890 */ /* 0x000fe4000fffe0ff */
[----:B------:R-:W-:Y:S02]  /*1d40*/  @!UP1 UIADD3 UR5, UPT, UPT, UR4, 0x6000, URZ ;  /* 0x0000600004059890 */ /* 0x000fe4000fffe0ff */
[----:B------:R-:W-:Y:S02]  /*1d50*/  UIADD3 UR6, UPT, UPT, UR4, 0x6050, URZ ;  /* 0x0000605004067890 */ /* 0x000fe4000fffe0ff */
[----:B------:R-:W-:-:S05]  /*1d60*/  @!UP1 UIADD3 UR6, UPT, UPT, UR4, 0x6010, URZ ;  /* 0x0000601004069890 */ /* 0x000fca000fffe0ff */
[----:B0-----:R-:W0:Y:S01]  /*1d70*/  LDS.128 R76, [UR5] ;  /* 0x00000005ff4c7984 */ /* 0x001e220008000c00 */
[----:B------:R-:W-:Y:S02]  /*1d80*/  UIADD3 UR5, UPT, UPT, UR4, 0x6060, URZ ;  /* 0x0000606004057890 */ /* 0x000fe4000fffe0ff */
[----:B------:R-:W-:Y:S01]  /*1d90*/  @!UP1 UIADD3 UR5, UPT, UPT, UR4, 0x6020, URZ ;  /* 0x0000602004059890 */ /* 0x000fe2000fffe0ff */
[----:B------:R-:W1:Y:S01]  /*1da0*/  LDS.128 R80, [UR6] ;  /* 0x00000006ff507984 */ /* 0x000e620008000c00 */
[----:B------:R-:W-:Y:S02]  /*1db0*/  UIADD3 UR6, UPT, UPT, UR4, 0x6070, URZ ;  /* 0x0000607004067890 */ /* 0x000fe4000fffe0ff */
[----:B------:R-:W-:-:S05]  /*1dc0*/  @!UP1 UIADD3 UR6, UPT, UPT, UR4, 0x6030, URZ ;  /* 0x0000603004069890 */ /* 0x000fca000fffe0ff */
[----:B------:R-:W2:Y:S04]  /*1dd0*/  LDS.128 R84, [UR5] ;  /* 0x00000005ff547984 */ /* 0x000ea80008000c00 */
[----:B------:R-:W3:Y:S01]  /*1de0*/  LDS.128 R88, [UR6] ;  /* 0x00000006ff587984 */ /* 0x000ee20008000c00 */
[----:B0-----:R-:W-:Y:S01]  /*1df0*/  FADD.FTZ R161, RZ, R76 ;  /* 0x0000004cffa17221 */ /* 0x001fe20000010000 */
[----:B------:R-:W-:-:S03]  /*1e00*/  FADD.FTZ R76, RZ, R77 ;  /* 0x0000004dff4c7221 */ /* 0x000fc60000010000 */
[----:B------:R-:W-:Y:S01]  /*1e10*/  FADD.FTZ R161, R78, R161 ;  /* 0x000000a14ea17221 */ /* 0x000fe20000010000 */
[----:B------:R-:W-:-:S03]  /*1e20*/  FADD.FTZ R76, R79, R76 ;  /* 0x0000004c4f4c7221 */ /* 0x000fc60000010000 */
[----:B-1----:R-:W-:Y:S01]  /*1e30*/  FADD.FTZ R161, R161, R80 ;  /* 0x00000050a1a17221 */ /* 0x002fe20000010000 */
[----:B------:R-:W-:Y:S01]  /*1e40*/  FADD.FTZ R76, R76, R81 ;  /* 0x000000514c4c7221 */ /* 0x000fe20000010000 */
[----:B------:R-:W-:Y:S02]  /*1e50*/  HFMA2 R80, -RZ, RZ, 1.875, 0 ;  /* 0x3f800000ff507431 */ /* 0x000fe400000001ff */
[----:B------:R-:W-:Y:S01]  /*1e60*/  FADD.FTZ R161, R82, R161 ;  /* 0x000000a152a17221 */ /* 0x000fe20000010000 */
[----:B------:R-:W-:-:S03]  /*1e70*/  FADD.FTZ R76, R83, R76 ;  /* 0x0000004c534c7221 */ /* 0x000fc60000010000 */
[----:B--2---:R-:W-:Y:S01]  /*1e80*/  FADD.FTZ R161, R161, R84 ;  /* 0x00000054a1a17221 */ /* 0x004fe20000010000 */
[----:B------:R-:W-:Y:S01]  /*1e90*/  FADD.FTZ R76, R76, R85 ;  /* 0x000000554c4c7221 */ /* 0x000fe20000010000 */
[----:B-----5:R-:W-:Y:S02]  /*1ea0*/  @P0 SHF.L.U32 R80, R147, 0x10, RZ ;  /* 0x0000001093500819 */ /* 0x020fe400000006ff */
[----:B------:R-:W-:Y:S01]  /*1eb0*/  FADD.FTZ R161, R86, R161 ;  /* 0x000000a156a17221 */ /* 0x000fe20000010000 */
[----:B------:R-:W-:-:S03]  /*1ec0*/  FADD.FTZ R76, R87, R76 ;  /* 0x0000004c574c7221 */ /* 0x000fc60000010000 */
[----:B---3--:R-:W-:Y:S01]  /*1ed0*/  FADD.FTZ R161, R161, R88 ;  /* 0x00000058a1a17221 */ /* 0x008fe20000010000 */
[----:B------:R-:W-:-:S03]  /*1ee0*/  FADD.FTZ R76, R76, R89 ;  /* 0x000000594c4c7221 */ /* 0x000fc60000010000 */
[----:B------:R-:W-:Y:S01]  /*1ef0*/  FADD.FTZ R90, R90, R161 ;  /* 0x000000a15a5a7221 */ /* 0x000fe20000010000 */
[----:B------:R-:W-:-:S03]  /*1f00*/  FADD.FTZ R76, R91, R76 ;  /* 0x0000004c5b4c7221 */ /* 0x000fc60000010000 */
[----:B------:R-:W-:Y:S01]  /*1f10*/  FMUL.FTZ R82, R90, UR12 ;  /* 0x0000000c5a527c20 */ /* 0x000fe20008410000 */
[----:B------:R-:W-:-:S04]  /*1f20*/  FMUL.FTZ R81, R76, UR12 ;  /* 0x0000000c4c517c20 */ /* 0x000fc80008410000 */
[----:B------:R-:W-:Y:S01]  /*1f30*/  FSEL R82, R82, RZ, !P5 ;  /* 0x000000ff52527208 */ /* 0x000fe20006800000 */
[----:B------:R-:W-:Y:S06]  /*1f40*/  BRA.U UP0, `(.L_x_10) ;  /* 0x0000001100307547 */ /* 0x000fec000b800000 */
[----:B------:R-:W-:Y:S04]  /*1f50*/  BSSY.RECONVERGENT B1, `(.L_x_11) ;  /* 0x0000059000017945 */ /* 0x000fe80003800200 */
[----:B------:R-:W-:Y:S05]  /*1f60*/  @!P4 BRA `(.L_x_12) ;  /* 0x00000004005cc947 */ /* 0x000fea0003800000 */
[----:B------:R-:W-:-:S04]  /*1f70*/  ISETP.NE.U32.AND P1, PT, RZ, UR14, PT ;  /* 0x0000000eff007c0c */ /* 0x000fc8000bf25070 */
[----:B------:R-:W-:-:S13]  /*1f80*/  ISETP.NE.AND.EX P1, PT, RZ, UR15, PT, P1 ;  /* 0x0000000fff007c0c */ /* 0x000fda000bf25310 */
[----:B------:R-:W-:Y:S05]  /*1f90*/  @P1 BRA `(.L_x_13) ;  /* 0x0000000000941947 */ /* 0x000fea0003800000 */
[-CC-:B------:R-:W-:Y:S01]  /*1fa0*/  FFMA.FTZ R77, R3, R81.reuse, R82.reuse ;  /* 0x00000051034d7223 */ /* 0x180fe20000010052 */
[-CC-:B------:R-:W-:Y:S01]  /*1fb0*/  FFMA.FTZ R78, R104, R81.reuse, R82.reuse ;  /* 0x00000051684e7223 */ /* 0x180fe20000010052 */
[-CC-:B------:R-:W-:Y:S01]  /*1fc0*/  FFMA.FTZ R84, R106, R81.reuse, R82.reuse ;  /* 0x000000516a547223 */ /* 0x180fe20000010052 */
[-C--:B------:R-:W-:Y:S01]  /*1fd0*/  FFMA.FTZ R88, R108, R81.reuse, R82 ;  /* 0x000000516c587223 */ /* 0x080fe20000010052 */
[----:B------:R-:W-:Y:S01]  /*1fe0*/  FADD.FTZ R76, R96, -R77 ;  /* 0x8000004d604c7221 */ /* 0x000fe20000010000 */
[----:B------:R-:W-:Y:S01]  /*1ff0*/  FADD.FTZ R78, R101, -R78 ;  /* 0x8000004e654e7221 */ /* 0x000fe20000010000 */
[-C--:B------:R-:W-:Y:S01]  /*2000*/  FFMA.FTZ R160, R110, R81.reuse, R82 ;  /* 0x000000516ea07223 */ /* 0x080fe20000010052 */
[----:B------:R-:W-:Y:S01]  /*2010*/  FADD.FTZ R84, R103, -R84 ;  /* 0x8000005467547221 */ /* 0x000fe20000010000 */
[C---:B------:R-:W-:Y:S01]  /*2020*/  FMUL.FTZ R77, R145.reuse, R76 ;  /* 0x0000004c914d7220 */ /* 0x040fe20000410000 */
[----:B------:R-:W-:Y:S01]  /*2030*/  FMUL.FTZ R79, R145, R78 ;  /* 0x0000004e914f7220 */ /* 0x000fe20000410000 */
[----:B------:R-:W-:Y:S01]  /*2040*/  FADD.FTZ R88, R105, -R88 ;  /* 0x8000005869587221 */ /* 0x000fe20000010000 */
[----:B------:R-:W-:Y:S01]  /*2050*/  FADD.FTZ R160, R107, -R160 ;  /* 0x800000a06ba07221 */ /* 0x000fe20000010000 */
[-C--:B------:R-:W-:Y:S01]  /*2060*/  FMUL.FTZ R76, R77, R80.reuse ;  /* 0x000000504d4c7220 */ /* 0x080fe20000410000 */
[----:B------:R-:W-:Y:S01]  /*2070*/  FMUL.FTZ R79, R79, R80 ;  /* 0x000000504f4f7220 */ /* 0x000fe20000410000 */
[----:B------:R-:W-:Y:S01]  /*2080*/  FFMA.FTZ R77, R95, R81, R82 ;  /* 0x000000515f4d7223 */ /* 0x000fe20000010052 */
[C---:B------:R-:W-:Y:S01]  /*2090*/  FMUL.FTZ R85, R145.reuse, R88 ;  /* 0x0000005891557220 */ /* 0x040fe20000410000 */
[----:B------:R-:W-:-:S02]  /*20a0*/  FMUL.FTZ R89, R145, R160 ;  /* 0x000000a091597220 */ /* 0x000fc40000410000 */
[----:B------:R-:W-:Y:S01]  /*20b0*/  F2FP.BF16.F32.PACK_AB R76, R79, R76 ;  /* 0x0000004c4f4c723e */ /* 0x000fe200000010ff */
[----:B------:R-:W-:Y:S01]  /*20c0*/  FADD.FTZ R78, R98, -R77 ;  /* 0x8000004d624e7221 */ /* 0x000fe20000010000 */
[-CC-:B------:R-:W-:Y:S01]  /*20d0*/  FFMA.FTZ R79, R97, R81.reuse, R82.reuse ;  /* 0x00000051614f7223 */ /* 0x180fe20000010052 */
[----:B------:R-:W-:-:S03]  /*20e0*/  FFMA.FTZ R77, R99, R81, R82 ;  /* 0x00000051634d7223 */ /* 0x000fc60000010052 */
[----:B------:R-:W-:Y:S01]  /*20f0*/  FADD.FTZ R86, R100, -R79 ;  /* 0x8000004f64567221 */ /* 0x000fe20000010000 */
[----:B------:R-:W-:Y:S01]  /*2100*/  FADD.FTZ R90, R102, -R77 ;  /* 0x8000004d665a7221 */ /* 0x000fe20000010000 */
[C---:B------:R-:W-:Y:S01]  /*2110*/  FMUL.FTZ R77, R145.reuse, R78 ;  /* 0x0000004e914d7220 */ /* 0x040fe20000410000 */
[C---:B------:R-:W-:Y:S01]  /*2120*/  FMUL.FTZ R79, R145.reuse, R84 ;  /* 0x00000054914f7220 */ /* 0x040fe20000410000 */
[C---:B------:R-:W-:Y:S01]  /*2130*/  FMUL.FTZ R83, R145.reuse, R86 ;  /* 0x0000005691537220 */ /* 0x040fe20000410000 */
[----:B------:R-:W-:Y:S01]  /*2140*/  FMUL.FTZ R87, R145, R90 ;  /* 0x0000005a91577220 */ /* 0x000fe20000410000 */
[-C--:B------:R-:W-:Y:S01]  /*2150*/  FMUL.FTZ R77, R77, R80.reuse ;  /* 0x000000504d4d7220 */ /* 0x080fe20000410000 */
[-C--:B------:R-:W-:Y:S01]  /*2160*/  FMUL.FTZ R78, R79, R80.reuse ;  /* 0x000000504f4e7220 */ /* 0x080fe20000410000 */
[-C--:B------:R-:W-:Y:S01]  /*2170*/  FMUL.FTZ R83, R83, R80.reuse ;  /* 0x0000005053537220 */ /* 0x080fe20000410000 */
[-C--:B------:R-:W-:Y:S01]  /*2180*/  FMUL.FTZ R84, R85, R80.reuse ;  /* 0x0000005055547220 */ /* 0x080fe20000410000 */
[-C--:B------:R-:W-:Y:S01]  /*2190*/  FMUL.FTZ R79, R87, R80.reuse ;  /* 0x00000050574f7220 */ /* 0x080fe20000410000 */
[----:B------:R-:W-:Y:S01]  /*21a0*/  FMUL.FTZ R86, R89, R80 ;  /* 0x0000005059567220 */ /* 0x000fe20000410000 */
[----:B------:R-:W-:-:S02]  /*21b0*/  F2FP.BF16.F32.PACK_AB R77, R78, R77 ;  /* 0x0000004d4e4d723e */ /* 0x000fc400000010ff */
[----:B------:R-:W-:Y:S02]  /*21c0*/  F2FP.BF16.F32.PACK_AB R78, R84, R83 ;  /* 0x00000053544e723e */ /* 0x000fe400000010ff */
[----:B------:R-:W-:Y:S01]  /*21d0*/  F2FP.BF16.F32.PACK_AB R79, R86, R79 ;  /* 0x0000004f564f723e */ /* 0x000fe200000010ff */
[----:B------:R-:W-:Y:S06]  /*21e0*/  BRA `(.L_x_14) ;  /* 0x0000000000a07947 */ /* 0x000fec0003800000 */
.L_x_13:
[-CC-:B------:R-:W-:Y:S01]  /*21f0*/  FFMA.FTZ R73, R99, R81.reuse, R82.reuse ;  /* 0x0000005163497223 */ /* 0x180fe20000010052 */
[-CC-:B------:R-:W-:Y:S01]  /*2200*/  FFMA.FTZ R74, R110, R81.reuse, R82.reuse ;  /* 0x000000516e4a7223 */ /* 0x180fe20000010052 */
[-CC-:B------:R-:W-:Y:S01]  /*2210*/  FFMA.FTZ R83, R97, R81.reuse, R82.reuse ;  /* 0x0000005161537223 */ /* 0x180fe20000010052 */
[-C--:B------:R-:W-:Y:S01]  /*2220*/  FFMA.FTZ R76, R108, R81.reuse, R82 ;  /* 0x000000516c4c7223 */ /* 0x080fe20000010052 */
[----:B------:R-:W-:Y:S01]  /*2230*/  FADD.FTZ R72, R102, -R73 ;  /* 0x8000004966487221 */ /* 0x000fe20000010000 */
[----:B------:R-:W-:Y:S01]  /*2240*/  FADD.FTZ R74, R107, -R74 ;  /* 0x8000004a6b4a7221 */ /* 0x000fe20000010000 */
[-CC-:B------:R-:W-:Y:S01]  /*2250*/  FFMA.FTZ R77, R95, R81.reuse, R82.reuse ;  /* 0x000000515f4d7223 */ /* 0x180fe20000010052 */
[----:B------:R-:W-:Y:S01]  /*2260*/  FADD.FTZ R84, R100, -R83 ;  /* 0x8000005364547221 */ /* 0x000fe20000010000 */
[C---:B------:R-:W-:Y:S01]  /*2270*/  FMUL.FTZ R75, R145.reuse, R72 ;  /* 0x00000048914b7220 */ /* 0x040fe20000410000 */
[----:B------:R-:W-:Y:S01]  /*2280*/  FMUL.FTZ R74, R145, R74 ;  /* 0x0000004a914a7220 */ /* 0x000fe20000410000 */
[----:B------:R-:W-:Y:S01]  /*2290*/  FFMA.FTZ R73, R3, R81, R82 ;  /* 0x0000005103497223 */ /* 0x000fe20000010052 */
[----:B------:R-:W-:Y:S01]  /*22a0*/  FADD.FTZ R86, R105, -R76 ;  /* 0x8000004c69567221 */ /* 0x000fe20000010000 */
[-C--:B------:R-:W-:Y:S01]  /*22b0*/  FMUL.FTZ R79, R75, R80.reuse ;  /* 0x000000504b4f7220 */ /* 0x080fe20000410000 */
[C---:B------:R-:W-:Y:S01]  /*22c0*/  FMUL.FTZ R72, R74.reuse, R80 ;  /* 0x000000504a487220 */ /* 0x040fe20000410000 */
[----:B------:R-:W-:Y:S01]  /*22d0*/  F2FP.BF16.F32.PACK_AB R75, R74, R75 ;  /* 0x0000004b4a4b723e */ /* 0x000fe200000010ff */
[--C-:B------:R-:W-:Y:S01]  /*22e0*/  FFMA.FTZ R74, R104, R81, R82.reuse ;  /* 0x00000051684a7223 */ /* 0x100fe20000010052 */
[----:B------:R-:W-:Y:S01]  /*22f0*/  FADD.FTZ R76, R98, -R77 ;  /* 0x8000004d624c7221 */ /* 0x000fe20000010000 */
[----:B------:R-:W-:Y:S01]  /*2300*/  FMUL.FTZ R83, R145, R84 ;  /* 0x0000005491537220 */ /* 0x000fe20000410000 */
[----:B------:R-:W-:Y:S01]  /*2310*/  F2FP.BF16.F32.PACK_AB R79, R72, R79 ;  /* 0x0000004f484f723e */ /* 0x000fe200000010ff */
[----:B------:R-:W-:Y:S01]  /*2320*/  FFMA.FTZ R72, R106, R81, R82 ;  /* 0x000000516a487223 */ /* 0x000fe20000010052 */
[----:B------:R-:W-:Y:S01]  /*2330*/  FADD.FTZ R74, R101, -R74 ;  /* 0x8000004a654a7221 */ /* 0x000fe20000010000 */
[----:B------:R-:W-:Y:S01]  /*2340*/  FMUL.FTZ R84, R145, R86 ;  /* 0x0000005691547220 */ /* 0x000fe20000410000 */
[----:B------:R-:W-:Y:S01]  /*2350*/  FMUL.FTZ R86, R83, R80 ;  /* 0x0000005053567220 */ /* 0x000fe20000410000 */
[----:B------:R-:W-:Y:S01]  /*2360*/  FADD.FTZ R78, R103, -R72 ;  /* 0x80000048674e7221 */ /* 0x000fe20000010000 */
[----:B------:R-:W-:Y:S01]  /*2370*/  FADD.FTZ R72, R96, -R73 ;  /* 0x8000004960487221 */ /* 0x000fe20000010000 */
[C---:B------:R-:W-:Y:S01]  /*2380*/  FMUL.FTZ R73, R145.reuse, R76 ;  /* 0x0000004c91497220 */ /* 0x040fe20000410000 */
[C---:B------:R-:W-:Y:S01]  /*2390*/  FMUL.FTZ R87, R84.reuse, R80 ;  /* 0x0000005054577220 */ /* 0x040fe20000410000 */
[C---:B------:R-:W-:Y:S01]  /*23a0*/  FMUL.FTZ R76, R145.reuse, R78 ;  /* 0x0000004e914c7220 */ /* 0x040fe20000410000 */
[C---:B------:R-:W-:Y:S01]  /*23b0*/  FMUL.FTZ R77, R145.reuse, R72 ;  /* 0x00000048914d7220 */ /* 0x040fe20000410000 */
[----:B------:R-:W-:Y:S01]  /*23c0*/  FMUL.FTZ R78, R145, R74 ;  /* 0x0000004a914e7220 */ /* 0x000fe20000410000 */
[----:B------:R-:W-:Y:S01]  /*23d0*/  F2FP.BF16.F32.PACK_AB R74, R84, R83 ;  /* 0x00000053544a723e */ /* 0x000fe200000010ff */
[-C--:B------:R-:W-:Y:S01]  /*23e0*/  FMUL.FTZ R84, R73, R80.reuse ;  /* 0x0000005049547220 */ /* 0x080fe20000410000 */
[C---:B------:R-:W-:Y:S01]  /*23f0*/  F2FP.BF16.F32.PACK_AB R73, R76.reuse, R73 ;  /* 0x000000494c49723e */ /* 0x040fe200000010ff */
[-C--:B------:R-:W-:Y:S01]  /*2400*/  FMUL.FTZ R85, R76, R80.reuse ;  /* 0x000000504c557220 */ /* 0x080fe20000410000 */
[-C--:B------:R-:W-:Y:S01]  /*2410*/  FMUL.FTZ R76, R77, R80.reuse ;  /* 0x000000504d4c7220 */ /* 0x080fe20000410000 */
[C---:B------:R-:W-:Y:S01]  /*2420*/  FMUL.FTZ R83, R78.reuse, R80 ;  /* 0x000000504e537220 */ /* 0x040fe20000410000 */
[----:B------:R-:W-:-:S02]  /*2430*/  F2FP.BF16.F32.PACK_AB R72, R78, R77 ;  /* 0x0000004d4e48723e */ /* 0x000fc400000010ff */
[----:B------:R-:W-:Y:S02]  /*2440*/  F2FP.BF16.F32.PACK_AB R78, R87, R86 ;  /* 0x00000056574e723e */ /* 0x000fe400000010ff */
[----:B------:R-:W-:Y:S02]  /*2450*/  F2FP.BF16.F32.PACK_AB R77, R85, R84 ;  /* 0x00000054554d723e */ /* 0x000fe400000010ff */
[----:B------:R-:W-:-:S07]  /*2460*/  F2FP.BF16.F32.PACK_AB R76, R83, R76 ;  /* 0x0000004c534c723e */ /* 0x000fce00000010ff */
.L_x_14:
[----:B------:R-:W0:Y:S08]  /*2470*/  @P1 LDC.64 R84, c[0x0][0x478] ;  /* 0x00011e00ff541b82 */ /* 0x000e300000000a00 */
[----:B------:R-:W1:Y:S01]  /*2480*/  LDC.64 R86, c[0x0][0x468] ;  /* 0x00011a00ff567b82 */ /* 0x000e620000000a00 */
[----:B0-----:R-:W-:-:S05]  /*2490*/  @P1 IMAD.WIDE.U32 R84, R94, 0x10, R84 ;  /* 0x000000105e541825 */ /* 0x001fca00078e0054 */
[----:B------:R0:W-:Y:S01]  /*24a0*/  @P1 STG.E.128 desc[UR8][R84.64], R72 ;  /* 0x0000004854001986 */ /* 0x0001e2000c101d08 */
[C---:B-1----:R-:W-:Y:S01]  /*24b0*/  IMAD.WIDE.U32 R86, R94.reuse, 0x10, R86 ;  /* 0x000000105e567825 */ /* 0x042fe200078e0056 */
[----:B------:R-:W-:-:S04]  /*24c0*/  IADD3 R94, PT, PT, R94, 0x100, RZ ;  /* 0x000001005e5e7810 */ /* 0x000fc80007ffe0ff */
[----:B------:R0:W-:Y:S03]  /*24d0*/  STG.E.128 desc[UR8][R86.64], R76 ;  /* 0x0000004c56007986 */ /* 0x0001e6000c101d08 */
.L_x_12:
[----:B------:R-:W-:Y:S05]  /*24e0*/  BSYNC.RECONVERGENT B1 ;  /* 0x0000000000017941 */ /* 0x000fea0003800200 */
.L_x_11:
[----:B------:R-:W-:Y:S04]  /*24f0*/  BSSY.RECONVERGENT B1, `(.L_x_15) ;  /* 0x0000059000017945 */ /* 0x000fe80003800200 */
[----:B------:R-:W-:Y:S05]  /*2500*/  @!P3 BRA `(.L_x_16) ;  /* 0x00000004005cb947 */ /* 0x000fea0003800000 */
[----:B------:R-:W-:-:S04]  /*2510*/  ISETP.NE.U32.AND P1, PT, RZ, UR14, PT ;  /* 0x0000000eff007c0c */ /* 0x000fc8000bf25070 */
[----:B------:R-:W-:-:S13]  /*2520*/  ISETP.NE.AND.EX P1, PT, RZ, UR15, PT, P1 ;  /* 0x0000000fff007c0c */ /* 0x000fda000bf25310 */
[----:B------:R-:W-:Y:S05]  /*2530*/  @!P1 BRA `(.L_x_17) ;  /* 0x0000000000a49947 */ /* 0x000fea0003800000 */
[-CC-:B0-----:R-:W-:Y:S01]  /*2540*/  FFMA.FTZ R73, R115, R81.reuse, R82.reuse ;  /* 0x0000005173497223 */ /* 0x181fe20000010052 */
        /* <DEDUP_REMOVED lines=38> */
[----:B------:R-:W-:Y:S01]  /*27b0*/  F2FP.BF16.F32.PACK_AB R76, R83, R76 ;  /* 0x0000004c534c723e */ /* 0x000fe200000010ff */
[----:B------:R-:W-:Y:S06]  /*27c0*/  BRA `(.L_x_18) ;  /* 0x0000000000907947 */ /* 0x000fec0003800000 */
.L_x_17:
[-CC-:B0-----:R-:W-:Y:S01]  /*27d0*/  FFMA.FTZ R77, R109, R81.reuse, R82.reuse ;  /* 0x000000516d4d7223 */ /* 0x181fe20000010052 */
        /* <DEDUP_REMOVED lines=34> */
[----:B------:R-:W-:-:S07]  /*2a00*/  F2FP.BF16.F32.PACK_AB R79, R86, R79 ;  /* 0x0000004f564f723e */ /* 0x000fce00000010ff */
.L_x_18:
[----:B------:R-:W0:Y:S08]  /*2a10*/  @P1 LDC.64 R84, c[0x0][0x478] ;  /* 0x00011e00ff541b82 */ /* 0x000e300000000a00 */
[----:B------:R-:W1:Y:S01]  /*2a20*/  LDC.64 R86, c[0x0][0x468] ;  /* 0x00011a00ff567b82 */ /* 0x000e620000000a00 */
[----:B0-----:R-:W-:-:S05]  /*2a30*/  @P1 IMAD.WIDE.U32 R84, R94, 0x10, R84 ;  /* 0x000000105e541825 */ /* 0x001fca00078e0054 */
[----:B------:R2:W-:Y:S01]  /*2a40*/  @P1 STG.E.128 desc[UR8][R84.64], R72 ;  /* 0x0000004854001986 */ /* 0x0005e2000c101d08 */
[C---:B-1----:R-:W-:Y:S01]  /*2a50*/  IMAD.WIDE.U32 R86, R94.reuse, 0x10, R86 ;  /* 0x000000105e567825 */ /* 0x042fe200078e0056 */
[----:B------:R-:W-:-:S04]  /*2a60*/  IADD3 R94, PT, PT, R94, 0x100, RZ ;  /* 0x000001005e5e7810 */ /* 0x000fc80007ffe0ff */
[----:B------:R2:W-:Y:S03]  /*2a70*/  STG.E.128 desc[UR8][R86.64], R76 ;  /* 0x0000004c56007986 */ /* 0x0005e6000c101d08 */
.L_x_16:
[----:B------:R-:W-:Y:S05]  /*2a80*/  BSYNC.RECONVERGENT B1 ;  /* 0x0000000000017941 */ /* 0x000fea0003800200 */
.L_x_15:
[----:B------:R-:W-:Y:S05]  /*2a90*/  @!P2 BRA `(.L_x_19) ;  /* 0x0000001800d4a947 */ /* 0x000fea0003800000 */
[----:B------:R-:W-:-:S04]  /*2aa0*/  ISETP.NE.U32.AND P1, PT, RZ, UR14, PT ;  /* 0x0000000eff007c0c */ /* 0x000fc8000bf25070 */
[----:B------:R-:W-:-:S13]  /*2ab0*/  ISETP.NE.AND.EX P1, PT, RZ, UR15, PT, P1 ;  /* 0x0000000fff007c0c */ /* 0x000fda000bf25310 */
[----:B------:R-:W-:Y:S05]  /*2ac0*/  @!P1 BRA `(.L_x_20) ;  /* 0x0000000000a49947 */ /* 0x000fea0003800000 */
[-CC-:B0-2---:R-:W-:Y:S01]  /*2ad0*/  FFMA.FTZ R76, R146, R81.reuse, R82.reuse ;  /* 0x00000051924c7223 */ /* 0x185fe20000010052 */
[-CC-:B------:R-:W-:Y:S01]  /*2ae0*/  FFMA.FTZ R74, R144, R81.reuse, R82.reuse ;  /* 0x00000051904a7223 */ /* 0x180fe20000010052 */
[-CC-:B------:R-:W-:Y:S01]  /*2af0*/  FFMA.FTZ R79, R135, R81.reuse, R82.reuse ;  /* 0x00000051874f7223 */ /* 0x180fe20000010052 */
[-CC-:B------:R-:W-:Y:S01]  /*2b00*/  FFMA.FTZ R75, R131, R81.reuse, R82.reuse ;  /* 0x00000051834b7223 */ /* 0x180fe20000010052 */
[-CC-:B------:R-:W-:Y:S01]  /*2b10*/  FFMA.FTZ R72, R142, R81.reuse, R82.reuse ;  /* 0x000000518e487223 */ /* 0x180fe20000010052 */
[-CC-:B------:R-:W-:Y:S01]  /*2b20*/  FFMA.FTZ R77, R133, R81.reuse, R82.reuse ;  /* 0x00000051854d7223 */ /* 0x180fe20000010052 */
[-CC-:B------:R-:W-:Y:S01]  /*2b30*/  FFMA.FTZ R73, R129, R81.reuse, R82.reuse ;  /* 0x0000005181497223 */ /* 0x180fe20000010052 */
[----:B------:R-:W-:Y:S01]  /*2b40*/  FFMA.FTZ R82, R140, R81, R82 ;  /* 0x000000518c527223 */ /* 0x000fe20000010052 */
[----:B------:R-:W-:Y:S01]  /*2b50*/  FADD.FTZ R88, R143, -R76 ;  /* 0x8000004c8f587221 */ /* 0x000fe20000010000 */
[----:B------:R-:W-:Y:S01]  /*2b60*/  FADD.FTZ R84, R141, -R74 ;  /* 0x8000004a8d547221 */ /* 0x000fe20000010000 */
[----:B------:R-:W-:Y:S01]  /*2b70*/  FADD.FTZ R86, R138, -R79 ;  /* 0x8000004f8a567221 */ /* 0x000fe20000010000 */
[----:B------:R-:W-:Y:S01]  /*2b80*/  FADD.FTZ R74, R134, -R75 ;  /* 0x8000004b864a7221 */ /* 0x000fe20000010000 */
[----:B------:R-:W-:Y:S01]  /*2b90*/  FADD.FTZ R76, R139, -R72 ;  /* 0x800000488b4c7221 */ /* 0x000fe20000010000 */
[----:B------:R-:W-:Y:S01]  /*2ba0*/  FADD.FTZ R72, R132, -R73 ;  /* 0x8000004984487221 */ /* 0x000fe20000010000 */
[----:B------:R-:W-:Y:S01]  /*2bb0*/  FADD.FTZ R78, R136, -R77 ;  /* 0x8000004d884e7221 */ /* 0x000fe20000010000 */
[----:B------:R-:W-:Y:S01]  /*2bc0*/  FADD.FTZ R82, R137, -R82 ;  /* 0x8000005289527221 */ /* 0x000fe20000010000 */
[C---:B------:R-:W-:Y:S01]  /*2bd0*/  FMUL.FTZ R75, R145.reuse, R88 ;  /* 0x00000058914b7220 */ /* 0x040fe20000410000 */
[C---:B------:R-:W-:Y:S01]  /*2be0*/  FMUL.FTZ R81, R145.reuse, R86 ;  /* 0x0000005691517220 */ /* 0x040fe20000410000 */
[C---:B------:R-:W-:Y:S01]  /*2bf0*/  FMUL.FTZ R73, R145.reuse, R74 ;  /* 0x0000004a91497220 */ /* 0x040fe20000410000 */
[C---:B------:R-:W-:Y:S01]  /*2c00*/  FMUL.FTZ R76, R145.reuse, R76 ;  /* 0x0000004c914c7220 */ /* 0x040fe20000410000 */
[C---:B------:R-:W-:Y:S01]  /*2c10*/  FMUL.FTZ R77, R145.reuse, R72 ;  /* 0x00000048914d7220 */ /* 0x040fe20000410000 */
[C---:B------:R-:W-:Y:S01]  /*2c20*/  FMUL.FTZ R79, R145.reuse, R78 ;  /* 0x0000004e914f7220 */ /* 0x040fe20000410000 */
[C---:B------:R-:W-:Y:S01]  /*2c30*/  FMUL.FTZ R84, R145.reuse, R84 ;  /* 0x0000005491547220 */ /* 0x040fe20000410000 */
[----:B------:R-:W-:Y:S01]  /*2c40*/  FMUL.FTZ R72, R145, R82 ;  /* 0x0000005291487220 */ /* 0x000fe20000410000 */
[-C--:B------:R-:W-:Y:S01]  /*2c50*/  FMUL.FTZ R87, R75, R80.reuse ;  /* 0x000000504b577220 */ /* 0x080fe20000410000 */
[-C--:B------:R-:W-:Y:S01]  /*2c60*/  FMUL.FTZ R82, R73, R80.reuse ;  /* 0x0000005049527220 */ /* 0x080fe20000410000 */
[----:B------:R-:W-:Y:S01]  /*2c70*/  F2FP.BF16.F32.PACK_AB R75, R75, R81 ;  /* 0x000000514b4b723e */ /* 0x000fe200000010ff */
[-C--:B------:R-:W-:Y:S01]  /*2c80*/  FMUL.FTZ R86, R81, R80.reuse ;  /* 0x0000005051567220 */ /* 0x080fe20000410000 */
[C---:B------:R-:W-:Y:S01]  /*2c90*/  F2FP.BF16.F32.PACK_AB R73, R76.reuse, R73 ;  /* 0x000000494c49723e */ /* 0x040fe200000010ff */
[-C--:B------:R-:W-:Y:S01]  /*2ca0*/  FMUL.FTZ R83, R76, R80.reuse ;  /* 0x000000504c537220 */ /* 0x080fe20000410000 */
[-C--:B------:R-:W-:Y:S01]  /*2cb0*/  FMUL.FTZ R78, R79, R80.reuse ;  /* 0x000000504f4e7220 */ /* 0x080fe20000410000 */
[-C--:B------:R-:W-:Y:S01]  /*2cc0*/  FMUL.FTZ R85, R84, R80.reuse ;  /* 0x0000005054557220 */ /* 0x080fe20000410000 */
[-C--:B------:R-:W-:Y:S01]  /*2cd0*/  FMUL.FTZ R76, R77, R80.reuse ;  /* 0x000000504d4c7220 */ /* 0x080fe20000410000 */
[----:B------:R-:W-:Y:S01]  /*2ce0*/  FMUL.FTZ R81, R72, R80 ;  /* 0x0000005048517220 */ /* 0x000fe20000410000 */
[----:B------:R-:W-:-:S02]  /*2cf0*/  F2FP.BF16.F32.PACK_AB R74, R84, R79 ;  /* 0x0000004f544a723e */ /* 0x000fc400000010ff */
[----:B------:R-:W-:Y:S02]  /*2d00*/  F2FP.BF16.F32.PACK_AB R72, R72, R77 ;  /* 0x0000004d4848723e */ /* 0x000fe400000010ff */
[----:B------:R-:W-:Y:S02]  /*2d10*/  F2FP.BF16.F32.PACK_AB R79, R87, R86 ;  /* 0x00000056574f723e */ /* 0x000fe400000010ff */
[----:B------:R-:W-:Y:S02]  /*2d20*/  F2FP.BF16.F32.PACK_AB R78, R85, R78 ;  /* 0x0000004e554e723e */ /* 0x000fe400000010ff */
[----:B------:R-:W-:Y:S02]  /*2d30*/  F2FP.BF16.F32.PACK_AB R77, R83, R82 ;  /* 0x00000052534d723e */ /* 0x000fe400000010ff */
[----:B------:R-:W-:Y:S01]  /*2d40*/  F2FP.BF16.F32.PACK_AB R76, R81, R76 ;  /* 0x0000004c514c723e */ /* 0x000fe200000010ff */
[----:B------:R-:W-:Y:S06]  /*2d50*/  BRA `(.L_x_21) ;  /* 0x0000000000907947 */ /* 0x000fec0003800000 */
.L_x_20:
        /* <DEDUP_REMOVED lines=35> */
[----:B------:R-:W-:-:S07]  /*2f90*/  F2FP.BF16.F32.PACK_AB R79, R84, R145 ;  /* 0x00000091544f723e */ /* 0x000fce00000010ff */
.L_x_21:
[----:B------:R-:W0:Y:S08]  /*2fa0*/  @P1 LDC.64 R80, c[0x0][0x478] ;  /* 0x00011e00ff501b82 */ /* 0x000e300000000a00 */
[----:B------:R-:W1:Y:S01]  /*2fb0*/  LDC.64 R82, c[0x0][0x468] ;  /* 0x00011a00ff527b82 */ /* 0x000e620000000a00 */
[----:B0-----:R-:W-:-:S05]  /*2fc0*/  @P1 IMAD.WIDE.U32 R80, R94, 0x10, R80 ;  /* 0x000000105e501825 */ /* 0x001fca00078e0050 */
[----:B------:R4:W-:Y:S01]  /*2fd0*/  @P1 STG.E.128 desc[UR8][R80.64], R72 ;  /* 0x0000004850001986 */ /* 0x0009e2000c101d08 */
[----:B-1----:R-:W-:-:S05]  /*2fe0*/  IMAD.WIDE.U32 R82, R94, 0x10, R82 ;  /* 0x000000105e527825 */ /* 0x002fca00078e0052 */
[----:B------:R4:W-:Y:S01]  /*2ff0*/  STG.E.128 desc[UR8][R82.64], R76 ;  /* 0x0000004c52007986 */ /* 0x0009e2000c101d08 */
[----:B------:R-:W-:Y:S05]  /*3000*/  BRA `(.L_x_19) ;  /* 0x0000001400787947 */ /* 0x000fea0003800000 */
.L_x_10:
[----:B------:R-:W-:-:S04]  /*3010*/  UISETP.NE.U32.AND UP0, UPT, UR14, URZ, UPT ;  /* 0x000000ff0e00728c */ /* 0x000fc8000bf05070 */
[----:B------:R-:W-:-:S09]  /*3020*/  UISETP.NE.AND.EX UP0, UPT, UR15, URZ, UPT, UP0 ;  /* 0x000000ff0f00728c */ /* 0x000fd2000bf05300 */
[----:B------:R-:W-:Y:S05]  /*3030*/  BRA.U UP0, `(.L_x_22) ;  /* 0x0000000900907547 */ /* 0x000fea000b800000 */
[----:B------:R-:W-:Y:S01]  /*3040*/  ISETP.GT.U32.AND P1, PT, R0, 0xff, PT ;  /* 0x000000ff0000780c */ /* 0x000fe20003f24070 */
[----:B------:R-:W-:-:S12]  /*3050*/  BSSY.RECONVERGENT B1, `(.L_x_23) ;  /* 0x0000036000017945 */ /* 0x000fd80003800200 */
[----:B------:R-:W-:Y:S05]  /*3060*/  @!P1 BRA `(.L_x_24) ;  /* 0x0000000000d09947 */ /* 0x000fea0003800000 */
[----:B------:R-:W-:Y:S01]  /*3070*/  PRMT R76, R10, 0x7632, R76 ;  /* 0x000076320a4c7816 */ /* 0x000fe2000000004c */
[-CC-:B------:R-:W-:Y:S01]  /*3080*/  FFMA.FTZ R84, R108, R81.reuse, R82.reuse ;  /* 0x000000516c547223 */ /* 0x180fe20000010052 */
[----:B------:R-:W-:Y:S01]  /*3090*/  PRMT R77, R11, 0x7632, R77 ;  /* 0x000076320b4d7816 */ /* 0x000fe2000000004d */
[-C--:B------:R-:W-:Y:S01]  /*30a0*/  FFMA.FTZ R86, R110, R81.reuse, R82 ;  /* 0x000000516e567223 */ /* 0x080fe20000010052 */
[----:B------:R-:W-:Y:S01]  /*30b0*/  SHF.L.U32 R76, R76, 0x10, RZ ;  /* 0x000000104c4c7819 */ /* 0x000fe200000006ff */
[----:B------:R-:W-:Y:S01]  /*30c0*/  FADD.FTZ R147, R105, -R84 ;  /* 0x8000005469937221 */ /* 0x000fe20000010000 */
[----:B------:R-:W-:Y:S01]  /*30d0*/  SHF.L.U32 R78, R77, 0x10, RZ ;  /* 0x000000104d4e7819 */ /* 0x000fe200000006ff */
[----:B------:R-:W-:Y:S01]  /*30e0*/  FFMA.FTZ R77, R99, R81, R82 ;  /* 0x00000051634d7223 */ /* 0x000fe20000010052 */
[----:B------:R-:W-:Y:S01]  /*30f0*/  FADD.FTZ R83, R107, -R86 ;  /* 0x800000566b537221 */ /* 0x000fe20000010000 */
[----:B------:R-:W-:Y:S01]  /*3100*/  FFMA.FTZ R147, R145, R147, R76 ;  /* 0x0000009391937223 */ /* 0x000fe2000001004c */
[----:B------:R-:W-:Y:S01]  /*3110*/  SHF.L.U32 R76, R11, 0x10, RZ ;  /* 0x000000100b4c7819 */ /* 0x000fe200000006ff */
[----:B------:R-:W-:Y:S01]  /*3120*/  FADD.FTZ R77, R102, -R77 ;  /* 0x8000004d664d7221 */ /* 0x000fe20000010000 */
[C---:B------:R-:W-:Y:S01]  /*3130*/  FFMA.FTZ R83, R145.reuse, R83, R78 ;  /* 0x0000005391537223 */ /* 0x040fe2000001004e */
[-CC-:B------:R-:W-:Y:S01]  /*3140*/  FFMA.FTZ R78, R106, R81.reuse, R82.reuse ;  /* 0x000000516a4e7223 */ /* 0x180fe20000010052 */
[----:B------:R-:W-:Y:S01]  /*3150*/  FFMA.FTZ R84, R104, R81, R82 ;  /* 0x0000005168547223 */ /* 0x000fe20000010052 */
[----:B------:R-:W-:Y:S01]  /*3160*/  FFMA.FTZ R79, R145, R77, R76 ;  /* 0x0000004d914f7223 */ /* 0x000fe2000001004c */
[----:B------:R-:W-:Y:S01]  /*3170*/  PRMT R77, R9, 0x7632, R77 ;  /* 0x00007632094d7816 */ /* 0x000fe2000000004d */
[----:B------:R-:W-:Y:S01]  /*3180*/  FADD.FTZ R89, R103, -R78 ;  /* 0x8000004e67597221 */ /* 0x000fe20000010000 */
[----:B------:R-:W-:Y:S01]  /*3190*/  PRMT R76, R8, 0x7632, R76 ;  /* 0x00007632084c7816 */ /* 0x000fe2000000004c */
[-C--:B------:R-:W-:Y:S01]  /*31a0*/  FMUL.FTZ R79, R79, R80.reuse ;  /* 0x000000504f4f7220 */ /* 0x080fe20000410000 */
[----:B------:R-:W-:Y:S01]  /*31b0*/  SHF.L.U32 R78, R77, 0x10, RZ ;  /* 0x000000104d4e7819 */ /* 0x000fe200000006ff */
[----:B------:R-:W-:Y:S01]  /*31c0*/  FADD.FTZ R77, R101, -R84 ;  /* 0x80000054654d7221 */ /* 0x000fe20000010000 */
[----:B------:R-:W-:Y:S01]  /*31d0*/  SHF.L.U32 R76, R76, 0x10, RZ ;  /* 0x000000104c4c7819 */ /* 0x000fe200000006ff */
[-C--:B------:R-:W-:Y:S01]  /*31e0*/  FMUL.FTZ R84, R83, R80.reuse ;  /* 0x0000005053547220 */ /* 0x080fe20000410000 */
[----:B------:R-:W-:Y:S01]  /*31f0*/  FFMA.FTZ R87, R95, R81, R82 ;  /* 0x000000515f577223 */ /* 0x000fe20000010052 */
[----:B------:R-:W-:Y:S01]  /*3200*/  FFMA.FTZ R89, R145, R89, R78 ;  /* 0x0000005991597223 */ /* 0x000fe2000001004e */
[----:B------:R-:W-:Y:S01]  /*3210*/  SHF.L.U32 R78, R9, 0x10, RZ ;  /* 0x00000010094e7819 */ /* 0x000fe200000006ff */
[----:B------:R-:W-:Y:S01]  /*3220*/  FFMA.FTZ R83, R145, R77, R76 ;  /* 0x0000004d91537223 */ /* 0x000fe2000001004c */
[----:B------:R-:W-:Y:S01]  /*3230*/  FFMA.FTZ R77, R97, R81, R82 ;  /* 0x00000051614d7223 */ /* 0x000fe20000010052 */
[----:B------:R-:W-:Y:S01]  /*3240*/  F2FP.BF16.F32.PACK_AB R79, R84, R79 ;  /* 0x0000004f544f723e */ /* 0x000fe200000010ff */
[----:B------:R-:W-:Y:S01]  /*3250*/  FADD.FTZ R87, R98, -R87 ;  /* 0x8000005762577221 */ /* 0x000fe20000010000 */
[----:B------:R-:W0:Y:S01]  /*3260*/  LDC.64 R84, c[0x0][0x468] ;  /* 0x00011a00ff547b82 */ /* 0x000e220000000a00 */
[----:B------:R-:W-:Y:S01]  /*3270*/  SHF.L.U32 R76, R10, 0x10, RZ ;  /* 0x000000100a4c7819 */ /* 0x000fe200000006ff */
[----:B------:R-:W-:Y:S01]  /*3280*/  FADD.FTZ R77, R100, -R77 ;  /* 0x8000004d644d7221 */ /* 0x000fe20000010000 */
[----:B------:R-:W-:Y:S01]  /*3290*/  FFMA.FTZ R87, R145, R87, R78 ;  /* 0x0000005791577223 */ /* 0x000fe2000001004e */
[-C--:B------:R-:W-:Y:S01]  /*32a0*/  FMUL.FTZ R147, R147, R80.reuse ;  /* 0x0000005093937220 */ /* 0x080fe20000410000 */
[-C--:B------:R-:W-:Y:S01]  /*32b0*/  FMUL.FTZ R86, R89, R80.reuse ;  /* 0x0000005059567220 */ /* 0x080fe20000410000 */
[----:B------:R-:W-:Y:S01]  /*32c0*/  FFMA.FTZ R91, R145, R77, R76 ;  /* 0x0000004d915b7223 */ /* 0x000fe2000001004c */
[----:B------:R-:W-:Y:S01]  /*32d0*/  FFMA.FTZ R77, R3, R81, R82 ;  /* 0x00000051034d7223 */ /* 0x000fe20000010052 */
[----:B------:R-:W-:Y:S01]  /*32e0*/  SHF.L.U32 R76, R8, 0x10, RZ ;  /* 0x00000010084c7819 */ /* 0x000fe200000006ff */
[-C--:B------:R-:W-:Y:S01]  /*32f0*/  FMUL.FTZ R87, R87, R80.reuse ;  /* 0x0000005057577220 */ /* 0x080fe20000410000 */
[-C--:B------:R-:W-:Y:S01]  /*3300*/  FMUL.FTZ R78, R91, R80.reuse ;  /* 0x000000505b4e7220 */ /* 0x080fe20000410000 */
[----:B------:R-:W-:Y:S01]  /*3310*/  FADD.FTZ R77, R96, -R77 ;  /* 0x8000004d604d7221 */ /* 0x000fe20000010000 */
[----:B------:R-:W-:-:S03]  /*3320*/  FMUL.FTZ R83, R83, R80 ;  /* 0x0000005053537220 */ /* 0x000fc60000410000 */
[----:B------:R-:W-:Y:S01]  /*3330*/  FFMA.FTZ R77, R145, R77, R76 ;  /* 0x0000004d914d7223 */ /* 0x000fe2000001004c */
[----:B------:R-:W-:-:S03]  /*3340*/  F2FP.BF16.F32.PACK_AB R78, R147, R78 ;  /* 0x0000004e934e723e */ /* 0x000fc600000010ff */
[----:B------:R-:W-:Y:S01]  /*3350*/  FMUL.FTZ R76, R77, R80 ;  /* 0x000000504d4c7220 */ /* 0x000fe20000410000 */
[----:B------:R-:W-:-:S04]  /*3360*/  F2FP.BF16.F32.PACK_AB R77, R86, R87 ;  /* 0x00000057564d723e */ /* 0x000fc800000010ff */
[----:B------:R-:W-:Y:S01]  /*3370*/  F2FP.BF16.F32.PACK_AB R76, R83, R76 ;  /* 0x0000004c534c723e */ /* 0x000fe200000010ff */
[C---:B0-----:R-:W-:Y:S01]  /*3380*/  IMAD.WIDE.U32 R84, R94.reuse, 0x10, R84 ;  /* 0x000000105e547825 */ /* 0x041fe200078e0054 */
[----:B------:R-:W-:-:S04]  /*3390*/  IADD3 R94, PT, PT, R94, 0x100, RZ ;  /* 0x000001005e5e7810 */ /* 0x000fc80007ffe0ff */
[----:B------:R0:W-:Y:S03]  /*33a0*/  STG.E.128 desc[UR8][R84.64], R76 ;  /* 0x0000004c54007986 */ /* 0x0001e6000c101d08 */
.L_x_24:
[----:B------:R-:W-:Y:S05]  /*33b0*/  BSYNC.RECONVERGENT B1 ;  /* 0x0000000000017941 */ /* 0x000fea0003800200 */
.L_x_23:
[----:B------:R-:W-:Y:S04]  /*33c0*/  BSSY.RECONVERGENT B1, `(.L_x_25) ;  /* 0x0000036000017945 */ /* 0x000fe80003800200 */
[----:B------:R-:W-:Y:S05]  /*33d0*/  @!P3 BRA `(.L_x_26) ;  /* 0x0000000000d0b947 */ /* 0x000fea0003800000 */
[----:B0-----:R-:W-:Y:S01]  /*33e0*/  PRMT R76, R6, 0x7632, R76 ;  /* 0x00007632064c7816 */ /* 0x001fe2000000004c */
        /* <DEDUP_REMOVED lines=51> */
.L_x_26:
[----:B------:R-:W-:Y:S05]  /*3720*/  BSYNC.RECONVERGENT B1 ;  /* 0x0000000000017941 */ /* 0x000fea0003800200 */
.L_x_25:
[----:B------:R-:W-:Y:S05]  /*3730*/  @!P2 BRA `(.L_x_19) ;  /* 0x0000000c00aca947 */ /* 0x000fea0003800000 */
[----:B01----:R-:W-:Y:S01]  /*3740*/  PRMT R76, R71, 0x7632, R76 ;  /* 0x00007632474c7816 */ /* 0x003fe2000000004c */
[-CC-:B------:R-:W-:Y:S01]  /*3750*/  FFMA.FTZ R78, R146, R81.reuse, R82.reuse ;  /* 0x00000051924e7223 */ /* 0x180fe20000010052 */
[-CC-:B------:R-:W-:Y:S01]  /*3760*/  FFMA.FTZ R84, R142, R81.reuse, R82.reuse ;  /* 0x000000518e547223 */ /* 0x180fe20000010052 */
[----:B------:R-:W-:Y:S01]  /*3770*/  PRMT R77, R70, 0x7632, R77 ;  /* 0x00007632464d7816 */ /* 0x000fe2000000004d */
[-C--:B------:R-:W-:Y:S01]  /*3780*/  FFMA.FTZ R83, R133, R81.reuse, R82 ;  /* 0x0000005185537223 */ /* 0x080fe20000010052 */
[----:B------:R-:W-:Y:S01]  /*3790*/  SHF.L.U32 R76, R76, 0x10, RZ ;  /* 0x000000104c4c7819 */ /* 0x000fe200000006ff */
[----:B------:R-:W-:Y:S01]  /*37a0*/  FADD.FTZ R91, R143, -R78 ;  /* 0x8000004e8f5b7221 */ /* 0x000fe20000010000 */
[----:B------:R-:W-:Y:S01]  /*37b0*/  FFMA.FTZ R78, R144, R81, R82 ;  /* 0x00000051904e7223 */ /* 0x000fe20000010052 */
[----:B------:R-:W-:Y:S01]  /*37c0*/  FADD.FTZ R85, R139, -R84 ;  /* 0x800000548b557221 */ /* 0x000fe20000010000 */
[----:B------:R-:W-:Y:S01]  /*37d0*/  FADD.FTZ R83, R136, -R83 ;  /* 0x8000005388537221 */ /* 0x000fe20000010000 */
[--C-:B------:R-:W-:Y:S01]  /*37e0*/  FFMA.FTZ R91, R145, R91, R76.reuse ;  /* 0x0000005b915b7223 */ /* 0x100fe2000001004c */
[----:B------:R-:W-:Y:S01]  /*37f0*/  PRMT R76, R69, 0x7632, R76 ;  /* 0x00007632454c7816 */ /* 0x000fe2000000004c */
[----:B------:R-:W-:Y:S01]  /*3800*/  FADD.FTZ R87, R141, -R78 ;  /* 0x8000004e8d577221 */ /* 0x000fe20000010000 */
[----:B------:R-:W-:Y:S01]  /*3810*/  SHF.L.U32 R78, R77, 0x10, RZ ;  /* 0x000000104d4e7819 */ /* 0x000fe200000006ff */
[-CC-:B------:R-:W-:Y:S01]  /*3820*/  FFMA.FTZ R89, R135, R81.reuse, R82.reuse ;  /* 0x0000005187597223 */ /* 0x180fe20000010052 */
[----:B------:R-:W-:Y:S01]  /*3830*/  SHF.L.U32 R76, R76, 0x10, RZ ;  /* 0x000000104c4c7819 */ /* 0x000fe200000006ff */
[-CC-:B------:R-:W-:Y:S01]  /*3840*/  FFMA.FTZ R147, R131, R81.reuse, R82.reuse ;  /* 0x0000005183937223 */ /* 0x180fe20000010052 */
[----:B------:R-:W-:Y:S01]  /*3850*/  FFMA.FTZ R79, R129, R81, R82 ;  /* 0x00000051814f7223 */ /* 0x000fe20000010052 */
[----:B------:R-:W-:Y:S01]  /*3860*/  FFMA.FTZ R87, R145, R87, R78 ;  /* 0x0000005791577223 */ /* 0x000fe2000001004e */
[----:B------:R-:W-:Y:S01]  /*3870*/  SHF.L.U32 R78, R71, 0x10, RZ ;  /* 0x00000010474e7819 */ /* 0x000fe200000006ff */
[----:B------:R-:W-:Y:S01]  /*3880*/  FFMA.FTZ R85, R145, R85, R76 ;  /* 0x0000005591557223 */ /* 0x000fe2000001004c */
[----:B------:R-:W-:Y:S01]  /*3890*/  SHF.L.U32 R76, R70, 0x10, RZ ;  /* 0x00000010464c7819 */ /* 0x000fe200000006ff */
[----:B------:R-:W-:Y:S01]  /*38a0*/  FADD.FTZ R89, R138, -R89 ;  /* 0x800000598a597221 */ /* 0x000fe20000010000 */
[----:B------:R-:W-:Y:S01]  /*38b0*/  FFMA.FTZ R86, R140, R81, R82 ;  /* 0x000000518c567223 */ /* 0x000fe20000010052 */
[----:B------:R-:W-:Y:S01]  /*38c0*/  SHF.L.U32 R84, R69, 0x10, RZ ;  /* 0x0000001045547819 */ /* 0x000fe200000006ff */
[----:B------:R-:W-:Y:S01]  /*38d0*/  FADD.FTZ R81, R134, -R147 ;  /* 0x8000009386517221 */ /* 0x000fe20000010000 */
[C---:B------:R-:W-:Y:S01]  /*38e0*/  FFMA.FTZ R83, R145.reuse, R83, R76 ;  /* 0x0000005391537223 */ /* 0x040fe2000001004c */
[--C-:B------:R-:W-:Y:S01]  /*38f0*/  FFMA.FTZ R89, R145, R89, R78.reuse ;  /* 0x0000005991597223 */ /* 0x100fe2000001004e */
[----:B------:R-:W0:Y:S01]  /*3900*/  LDC.64 R76, c[0x0][0x468] ;  /* 0x00011a00ff4c7b82 */ /* 0x000e220000000a00 */
[----:B------:R-:W-:Y:S01]  /*3910*/  PRMT R78, R68, 0x7632, R78 ;  /* 0x00007632444e7816 */ /* 0x000fe2000000004e */
[----:B------:R-:W-:Y:S01]  /*3920*/  FADD.FTZ R79, R132, -R79 ;  /* 0x8000004f844f7221 */ /* 0x000fe20000010000 */
[----:B------:R-:W-:Y:S01]  /*3930*/  FADD.FTZ R147, R137, -R86 ;  /* 0x8000005689937221 */ /* 0x000fe20000010000 */
[----:B------:R-:W-:Y:S01]  /*3940*/  FFMA.FTZ R81, R145, R81, R84 ;  /* 0x0000005191517223 */ /* 0x000fe20000010054 */
[----:B------:R-:W-:Y:S01]  /*3950*/  SHF.L.U32 R82, R78, 0x10, RZ ;  /* 0x000000104e527819 */ /* 0x000fe200000006ff */
[-C--:B------:R-:W-:Y:S01]  /*3960*/  FMUL.FTZ R86, R91, R80.reuse ;  /* 0x000000505b567220 */ /* 0x080fe20000410000 */
[----:B------:R-:W-:Y:S01]  /*3970*/  SHF.L.U32 R78, R68, 0x10, RZ ;  /* 0x00000010444e7819 */ /* 0x000fe200000006ff */
[-C--:B------:R-:W-:Y:S01]  /*3980*/  FMUL.FTZ R89, R89, R80.reuse ;  /* 0x0000005059597220 */ /* 0x080fe20000410000 */
[-C--:B------:R-:W-:Y:S01]  /*3990*/  FMUL.FTZ R87, R87, R80.reuse ;  /* 0x0000005057577220 */ /* 0x080fe20000410000 */
[----:B------:R-:W-:-:S02]  /*39a0*/  FMUL.FTZ R84, R85, R80 ;  /* 0x0000005055547220 */ /* 0x000fc40000410000 */
[C---:B------:R-:W-:Y:S01]  /*39b0*/  FFMA.FTZ R79, R145.reuse, R79, R78 ;  /* 0x0000004f914f7223 */ /* 0x040fe2000001004e */
[----:B------:R-:W-:Y:S01]  /*39c0*/  FFMA.FTZ R145, R145, R147, R82 ;  /* 0x0000009391917223 */ /* 0x000fe20000010052 */
[-C--:B------:R-:W-:Y:S01]  /*39d0*/  FMUL.FTZ R78, R83, R80.reuse ;  /* 0x00000050534e7220 */ /* 0x080fe20000410000 */
[-C--:B------:R-:W-:Y:S01]  /*39e0*/  FMUL.FTZ R83, R81, R80.reuse ;  /* 0x0000005051537220 */ /* 0x080fe20000410000 */
[-C--:B------:R-:W-:Y:S01]  /*39f0*/  FMUL.FTZ R82, R79, R80.reuse ;  /* 0x000000504f527220 */ /* 0x080fe20000410000 */
[----:B------:R-:W-:Y:S01]  /*3a00*/  FMUL.FTZ R145, R145, R80 ;  /* 0x0000005091917220 */ /* 0x000fe20000410000 */
[----:B------:R-:W-:Y:S02]  /*3a10*/  F2FP.BF16.F32.PACK_AB R79, R86, R89 ;  /* 0x00000059564f723e */ /* 0x000fe400000010ff */
[----:B------:R-:W-:Y:S01]  /*3a20*/  F2FP.BF16.F32.PACK_AB R78, R87, R78 ;  /* 0x0000004e574e723e */ /* 0x000fe200000010ff */
[----:B0-----:R-:W-:Y:S01]  /*3a30*/  IMAD.WIDE.U32 R80, R94, 0x10, R76 ;  /* 0x000000105e507825 */ /* 0x001fe200078e004c */
[----:B------:R-:W-:-:S02]  /*3a40*/  F2FP.BF16.F32.PACK_AB R77, R84, R83 ;  /* 0x00000053544d723e */ /* 0x000fc400000010ff */
[----:B------:R-:W-:-:S05]  /*3a50*/  F2FP.BF16.F32.PACK_AB R76, R145, R82 ;  /* 0x00000052914c723e */ /* 0x000fca00000010ff */
[----:B------:R3:W-:Y:S01]  /*3a60*/  STG.E.128 desc[UR8][R80.64], R76 ;  /* 0x0000004c50007986 */ /* 0x0007e2000c101d08 */
[----:B------:R-:W-:Y:S05]  /*3a70*/  BRA `(.L_x_19) ;  /* 0x0000000800dc7947 */ /* 0x000fea0003800000 */
.L_x_22:
[----:B------:R-:W-:Y:S04]  /*3a80*/  BSSY.RECONVERGENT B1, `(.L_x_27) ;  /* 0x000003d000017945 */ /* 0x000fe80003800200 */
[----:B------:R-:W-:Y:S05]  /*3a90*/  @!P4 BRA `(.L_x_28) ;  /* 0x0000000000ecc947 */ /* 0x000fea0003800000 */
[----:B------:R-:W-:Y:S01]  /*3aa0*/  PRMT R72, R8, 0x7632, R72 ;  /* 0x0000763208487816 */ /* 0x000fe20000000048 */
[-CC-:B------:R-:W-:Y:S01]  /*3ab0*/  FFMA.FTZ R74, R104, R81.reuse, R82.reuse ;  /* 0x00000051684a7223 */ /* 0x180fe20000010052 */
[----:B------:R-:W-:Y:S01]  /*3ac0*/  PRMT R73, R9, 0x7632, R73 ;  /* 0x0000763209497816 */ /* 0x000fe20000000049 */
[-CC-:B------:R-:W-:Y:S01]  /*3ad0*/  FFMA.FTZ R76, R106, R81.reuse, R82.reuse ;  /* 0x000000516a4c7223 */ /* 0x180fe20000010052 */
[----:B------:R-:W-:Y:S01]  /*3ae0*/  PRMT R77, R11, 0x7632, R77 ;  /* 0x000076320b4d7816 */ /* 0x000fe2000000004d */
[-C--:B------:R-:W-:Y:S01]  /*3af0*/  FFMA.FTZ R84, R110, R81.reuse, R82 ;  /* 0x000000516e547223 */ /* 0x080fe20000010052 */
[----:B------:R-:W-:Y:S01]  /*3b00*/  SHF.L.U32 R72, R72, 0x10, RZ ;  /* 0x0000001048487819 */ /* 0x000fe200000006ff */
[----:B------:R-:W-:Y:S01]  /*3b10*/  FADD.FTZ R74, R101, -R74 ;  /* 0x8000004a654a7221 */ /* 0x000fe20000010000 */
[----:B------:R-:W-:Y:S01]  /*3b20*/  SHF.L.U32 R73, R73, 0x10, RZ ;  /* 0x0000001049497819 */ /* 0x000fe200000006ff */
[----:B------:R-:W-:Y:S01]  /*3b30*/  FADD.FTZ R76, R103, -R76 ;  /* 0x8000004c674c7221 */ /* 0x000fe20000010000 */
[----:B------:R-:W-:Y:S01]  /*3b40*/  PRMT R75, R10, 0x7632, R75 ;  /* 0x000076320a4b7816 */ /* 0x000fe2000000004b */
[-C--:B------:R-:W-:Y:S01]  /*3b50*/  FFMA.FTZ R78, R108, R81.reuse, R82 ;  /* 0x000000516c4e7223 */ /* 0x080fe20000010052 */
[----:B------:R-:W-:Y:S01]  /*3b60*/  SHF.L.U32 R79, R77, 0x10, RZ ;  /* 0x000000104d4f7819 */ /* 0x000fe200000006ff */
[----:B------:R-:W-:Y:S01]  /*3b70*/  FADD.FTZ R84, R107, -R84 ;  /* 0x800000546b547221 */ /* 0x000fe20000010000 */
[C---:B------:R-:W-:Y:S01]  /*3b80*/  FFMA.FTZ R77, R145.reuse, R74, R72 ;  /* 0x0000004a914d7223 */ /* 0x040fe20000010048 */
[----:B------:R-:W-:Y:S01]  /*3b90*/  FFMA.FTZ R83, R145, R76, R73 ;  /* 0x0000004c91537223 */ /* 0x000fe20000010049 */
[----:B------:R-:W-:Y:S01]  /*3ba0*/  SHF.L.U32 R75, R75, 0x10, RZ ;  /* 0x000000104b4b7819 */ /* 0x000fe200000006ff */
[----:B------:R-:W0:Y:S01]  /*3bb0*/  LDC.64 R72, c[0x0][0x478] ;  /* 0x00011e00ff487b82 */ /* 0x000e220000000a00 */
[----:B------:R-:W-:Y:S01]  /*3bc0*/  FADD.FTZ R78, R105, -R78 ;  /* 0x8000004e694e7221 */ /* 0x000fe20000010000 */
[----:B------:R-:W-:Y:S01]  /*3bd0*/  FFMA.FTZ R90, R145, R84, R79 ;  /* 0x00000054915a7223 */ /* 0x000fe2000001004f */
[-CC-:B------:R-:W-:Y:S01]  /*3be0*/  FFMA.FTZ R79, R95, R81.reuse, R82.reuse ;  /* 0x000000515f4f7223 */ /* 0x180fe20000010052 */
[-CC-:B------:R-:W-:Y:S01]  /*3bf0*/  FFMA.FTZ R87, R99, R81.reuse, R82.reuse ;  /* 0x0000005163577223 */ /* 0x180fe20000010052 */
[----:B------:R-:W-:Y:S01]  /*3c00*/  FFMA.FTZ R88, R145, R78, R75 ;  /* 0x0000004e91587223 */ /* 0x000fe2000001004b */
[-CC-:B------:R-:W-:Y:S01]  /*3c10*/  FFMA.FTZ R75, R3, R81.reuse, R82.reuse ;  /* 0x00000051034b7223 */ /* 0x180fe20000010052 */
[----:B------:R-:W-:Y:S01]  /*3c20*/  FADD.FTZ R78, R98, -R79 ;  /* 0x8000004f624e7221 */ /* 0x000fe20000010000 */
[----:B------:R-:W-:Y:S01]  /*3c30*/  SHF.L.U32 R79, R9, 0x10, RZ ;  /* 0x00000010094f7819 */ /* 0x000fe200000006ff */
[----:B------:R-:W-:Y:S01]  /*3c40*/  FFMA.FTZ R85, R97, R81, R82 ;  /* 0x0000005161557223 */ /* 0x000fe20000010052 */
[----:B------:R-:W-:Y:S01]  /*3c50*/  SHF.L.U32 R76, R8, 0x10, RZ ;  /* 0x00000010084c7819 */ /* 0x000fe200000006ff */
[----:B------:R-:W-:-:S02]  /*3c60*/  FADD.FTZ R74, R96, -R75 ;  /* 0x8000004b604a7221 */ /* 0x000fc40000010000 */
[C---:B------:R-:W-:Y:S01]  /*3c70*/  FFMA.FTZ R79, R145.reuse, R78, R79 ;  /* 0x0000004e914f7223 */ /* 0x040fe2000001004f */
[----:B------:R-:W-:Y:S01]  /*3c80*/  FADD.FTZ R78, R102, -R87 ;  /* 0x80000057664e7221 */ /* 0x000fe20000010000 */
[----:B------:R-:W-:Y:S01]  /*3c90*/  FFMA.FTZ R75, R145, R74, R76 ;  /* 0x0000004a914b7223 */ /* 0x000fe2000001004c */
[----:B------:R-:W1:Y:S01]  /*3ca0*/  LDC.64 R86, c[0x0][0x468] ;  /* 0x00011a00ff567b82 */ /* 0x000e620000000a00 */
[----:B------:R-:W-:Y:S01]  /*3cb0*/  FADD.FTZ R74, R100, -R85 ;  /* 0x80000055644a7221 */ /* 0x000fe20000010000 */
[----:B------:R-:W-:Y:S02]  /*3cc0*/  SHF.L.U32 R85, R11, 0x10, RZ ;  /* 0x000000100b557819 */ /* 0x000fe400000006ff */
[----:B------:R-:W-:-:S03]  /*3cd0*/  SHF.L.U32 R76, R10, 0x10, RZ ;  /* 0x000000100a4c7819 */ /* 0x000fc600000006ff */
[----:B------:R-:W-:Y:S01]  /*3ce0*/  FFMA.FTZ R91, R145, R78, R85 ;  /* 0x0000004e915b7223 */ /* 0x000fe20000010055 */
[----:B0-----:R-:W-:-:S04]  /*3cf0*/  IMAD.WIDE.U32 R84, R94, 0x10, R72 ;  /* 0x000000105e547825 */ /* 0x001fc800078e0048 */
[----:B------:R-:W-:Y:S01]  /*3d00*/  FFMA.FTZ R89, R145, R74, R76 ;  /* 0x0000004a91597223 */ /* 0x000fe2000001004c */
[----:B------:R-:W-:Y:S01]  /*3d10*/  F2FP.BF16.F32.PACK_AB R72, R77, R75 ;  /* 0x0000004b4d48723e */ /* 0x000fe200000010ff */
[-C--:B------:R-:W-:Y:S01]  /*3d20*/  FMUL.FTZ R76, R75, R80.reuse ;  /* 0x000000504b4c7220 */ /* 0x080fe20000410000 */
[-C--:B------:R-:W-:Y:S01]  /*3d30*/  FMUL.FTZ R77, R77, R80.reuse ;  /* 0x000000504d4d7220 */ /* 0x080fe20000410000 */
[C---:B------:R-:W-:Y:S01]  /*3d40*/  F2FP.BF16.F32.PACK_AB R73, R83.reuse, R79 ;  /* 0x0000004f5349723e */ /* 0x040fe200000010ff */
[-C--:B------:R-:W-:Y:S01]  /*3d50*/  FMUL.FTZ R78, R83, R80.reuse ;  /* 0x00000050534e7220 */ /* 0x080fe20000410000 */
[----:B------:R-:W-:Y:S01]  /*3d60*/  F2FP.BF16.F32.PACK_AB R74, R88, R89 ;  /* 0x00000059584a723e */ /* 0x000fe200000010ff */
[----:B------:R-:W-:Y:S01]  /*3d70*/  FMUL.FTZ R89, R89, R80 ;  /* 0x0000005059597220 */ /* 0x000fe20000410000 */
[----:B------:R-:W-:Y:S01]  /*3d80*/  F2FP.BF16.F32.PACK_AB R76, R77, R76 ;  /* 0x0000004c4d4c723e */ /* 0x000fe200000010ff */
[-C--:B------:R-:W-:Y:S01]  /*3d90*/  FMUL.FTZ R77, R79, R80.reuse ;  /* 0x000000504f4d7220 */ /* 0x080fe20000410000 */
[----:B------:R-:W-:Y:S01]  /*3da0*/  F2FP.BF16.F32.PACK_AB R75, R90, R91 ;  /* 0x0000005b5a4b723e */ /* 0x000fe200000010ff */
[-C--:B------:R-:W-:Y:S01]  /*3db0*/  FMUL.FTZ R88, R88, R80.reuse ;  /* 0x0000005058587220 */ /* 0x080fe20000410000 */
[-C--:B------:R-:W-:Y:S01]  /*3dc0*/  FMUL.FTZ R79, R91, R80.reuse ;  /* 0x000000505b4f7220 */ /* 0x080fe20000410000 */
[----:B------:R-:W-:Y:S01]  /*3dd0*/  FMUL.FTZ R90, R90, R80 ;  /* 0x000000505a5a7220 */ /* 0x000fe20000410000 */
[----:B------:R-:W-:Y:S01]  /*3de0*/  F2FP.BF16.F32.PACK_AB R77, R78, R77 ;  /* 0x0000004d4e4d723e */ /* 0x000fe200000010ff */
[----:B-1----:R-:W-:Y:S01]  /*3df0*/  IMAD.WIDE.U32 R86, R94, 0x10, R86 ;  /* 0x000000105e567825 */ /* 0x002fe200078e0056 */
[----:B------:R-:W-:Y:S01]  /*3e00*/  F2FP.BF16.F32.PACK_AB R78, R88, R89 ;  /* 0x00000059584e723e */ /* 0x000fe200000010ff */
[----:B------:R0:W-:Y:S01]  /*3e10*/  STG.E.128 desc[UR8][R84.64], R72 ;  /* 0x0000004854007986 */ /* 0x0001e2000c101d08 */
[----:B------:R-:W-:-:S02]  /*3e20*/  F2FP.BF16.F32.PACK_AB R79, R90, R79 ;  /* 0x0000004f5a4f723e */ /* 0x000fc400000010ff */
[----:B------:R-:W-:-:S03]  /*3e30*/  IADD3 R94, PT, PT, R94, 0x100, RZ ;  /* 0x000001005e5e7810 */ /* 0x000fc60007ffe0ff */
[----:B------:R0:W-:Y:S04]  /*3e40*/  STG.E.128 desc[UR8][R86.64], R76 ;  /* 0x0000004c56007986 */ /* 0x0001e8000c101d08 */
.L_x_28:
[----:B------:R-:W-:Y:S05]  /*3e50*/  BSYNC.RECONVERGENT B1 ;  /* 0x0000000000017941 */ /* 0x000fea0003800200 */
.L_x_27:
[----:B------:R-:W-:Y:S04]  /*3e60*/  BSSY.RECONVERGENT B1, `(.L_x_29) ;  /* 0x000003d000017945 */ /* 0x000fe80003800200 */
[----:B------:R-:W-:Y:S05]  /*3e70*/  @!P3 BRA `(.L_x_30) ;  /* 0x0000000000ecb947 */ /* 0x000fea0003800000 */
[----:B0-----:R-:W-:Y:S01]  /*3e80*/  PRMT R72, R4, 0x7632, R72 ;  /* 0x0000763204487816 */ /* 0x001fe20000000048 */
        /* <DEDUP_REMOVED lines=58> */
.L_x_30:
[----:B------:R-:W-:Y:S05]  /*4230*/  BSYNC.RECONVERGENT B1 ;  /* 0x0000000000017941 */ /* 0x000fea0003800200 */
.L_x_29:
[----:B------:R-:W-:Y:S05]  /*4240*/  @!P2 BRA `(.L_x_19) ;  /* 0x0000000000e8a947 */ /* 0x000fea0003800000 */
[----:B01----:R-:W-:Y:S01]  /*4250*/  PRMT R76, R71, 0x7632, R76 ;  /* 0x00007632474c7816 */ /* 0x003fe2000000004c */
[-C--:B------:R-:W-:Y:S01]  /*4260*/  FFMA.FTZ R75, R135, R81.reuse, R82 ;  /* 0x00000051874b7223 */ /* 0x080fe20000010052 */
[----:B------:R-:W-:Y:S01]  /*4270*/  PRMT R72, R68, 0x7632, R72 ;  /* 0x0000763244487816 */ /* 0x000fe20000000048 */
[-C--:B------:R-:W-:Y:S01]  /*4280*/  FFMA.FTZ R74, R140, R81.reuse, R82 ;  /* 0x000000518c4a7223 */ /* 0x080fe20000010052 */
[----:B------:R-:W-:Y:S01]  /*4290*/  SHF.L.U32 R86, R76, 0x10, RZ ;  /* 0x000000104c567819 */ /* 0x000fe200000006ff */
[----:B------:R-:W-:Y:S01]  /*42a0*/  FADD.FTZ R76, R138, -R75 ;  /* 0x8000004b8a4c7221 */ /* 0x000fe20000010000 */
[----:B------:R-:W-:Y:S01]  /*42b0*/  SHF.L.U32 R77, R71, 0x10, RZ ;  /* 0x00000010474d7819 */ /* 0x000fe200000006ff */
[----:B------:R-:W-:Y:S01]  /*42c0*/  FADD.FTZ R74, R137, -R74 ;  /* 0x8000004a894a7221 */ /* 0x000fe20000010000 */
[----:B------:R-:W-:Y:S01]  /*42d0*/  SHF.L.U32 R75, R72, 0x10, RZ ;  /* 0x00000010484b7819 */ /* 0x000fe200000006ff */
[-CC-:B------:R-:W-:Y:S01]  /*42e0*/  FFMA.FTZ R84, R146, R81.reuse, R82.reuse ;  /* 0x0000005192547223 */ /* 0x180fe20000010052 */
[-CC-:B------:R-:W-:Y:S01]  /*42f0*/  FFMA.FTZ R73, R129, R81.reuse, R82.reuse ;  /* 0x0000005181497223 */ /* 0x180fe20000010052 */
[-CC-:B------:R-:W-:Y:S01]  /*4300*/  FFMA.FTZ R79, R131, R81.reuse, R82.reuse ;  /* 0x00000051834f7223 */ /* 0x180fe20000010052 */
[-CC-:B------:R-:W-:Y:S01]  /*4310*/  FFMA.FTZ R78, R142, R81.reuse, R82.reuse ;  /* 0x000000518e4e7223 */ /* 0x180fe20000010052 */
[-CC-:B------:R-:W-:Y:S01]  /*4320*/  FFMA.FTZ R83, R133, R81.reuse, R82.reuse ;  /* 0x0000005185537223 */ /* 0x180fe20000010052 */
[----:B------:R-:W-:Y:S01]  /*4330*/  FFMA.FTZ R82, R144, R81, R82 ;  /* 0x0000005190527223 */ /* 0x000fe20000010052 */
[C---:B------:R-:W-:Y:S01]  /*4340*/  FFMA.FTZ R81, R145.reuse, R76, R77 ;  /* 0x0000004c91517223 */ /* 0x040fe2000001004d */
[--C-:B------:R-:W-:Y:S01]  /*4350*/  FFMA.FTZ R77, R145, R74, R75.reuse ;  /* 0x0000004a914d7223 */ /* 0x100fe2000001004b */
[----:B------:R-:W-:Y:S01]  /*4360*/  PRMT R75, R69, 0x7632, R75 ;  /* 0x00007632454b7816 */ /* 0x000fe2000000004b */
[----:B------:R-:W-:Y:S01]  /*4370*/  FADD.FTZ R84, R143, -R84 ;  /* 0x800000548f547221 */ /* 0x000fe20000010000 */
[----:B------:R-:W-:Y:S01]  /*4380*/  SHF.L.U32 R74, R68, 0x10, RZ ;  /* 0x00000010444a7819 */ /* 0x000fe200000006ff */
[----:B------:R-:W-:Y:S01]  /*4390*/  FADD.FTZ R72, R132, -R73 ;  /* 0x8000004984487221 */ /* 0x000fe20000010000 */
[----:B------:R-:W-:Y:S01]  /*43a0*/  SHF.L.U32 R75, R75, 0x10, RZ ;  /* 0x000000104b4b7819 */ /* 0x000fe200000006ff */
[----:B------:R-:W-:Y:S01]  /*43b0*/  FADD.FTZ R78, R139, -R78 ;  /* 0x8000004e8b4e7221 */ /* 0x000fe20000010000 */
[C---:B------:R-:W-:Y:S01]  /*43c0*/  FFMA.FTZ R86, R145.reuse, R84, R86 ;  /* 0x0000005491567223 */ /* 0x040fe20000010056 */
[C---:B------:R-:W-:Y:S01]  /*43d0*/  FFMA.FTZ R73, R145.reuse, R72, R74 ;  /* 0x0000004891497223 */ /* 0x040fe2000001004a */
[----:B------:R-:W-:Y:S01]  /*43e0*/  FADD.FTZ R72, R136, -R83 ;  /* 0x8000005388487221 */ /* 0x000fe20000010000 */
[----:B------:R-:W-:Y:S01]  /*43f0*/  FFMA.FTZ R74, R145, R78, R75 ;  /* 0x0000004e914a7223 */ /* 0x000fe2000001004b */
[----:B------:R-:W-:Y:S01]  /*4400*/  FADD.FTZ R78, R141, -R82 ;  /* 0x800000528d4e7221 */ /* 0x000fe20000010000 */
[----:B------:R-:W0:Y:S01]  /*4410*/  LDC.64 R84, c[0x0][0x478] ;  /* 0x00011e00ff547b82 */ /* 0x000e220000000a00 */
[----:B------:R-:W-:Y:S01]  /*4420*/  FADD.FTZ R76, R134, -R79 ;  /* 0x8000004f864c7221 */ /* 0x000fe20000010000 */
[----:B------:R-:W-:Y:S01]  /*4430*/  SHF.L.U32 R79, R69, 0x10, RZ ;  /* 0x00000010454f7819 */ /* 0x000fe200000006ff */
[-C--:B------:R-:W-:Y:S01]  /*4440*/  FMUL.FTZ R88, R81, R80.reuse ;  /* 0x0000005051587220 */ /* 0x080fe20000410000 */
[----:B------:R-:W-:Y:S01]  /*4450*/  PRMT R75, R70, 0x7632, R75 ;  /* 0x00007632464b7816 */ /* 0x000fe2000000004b */
[----:B------:R-:W-:-:S02]  /*4460*/  FMUL.FTZ R91, R86, R80 ;  /* 0x00000050565b7220 */ /* 0x000fc40000410000 */
[----:B------:R-:W-:Y:S01]  /*4470*/  FFMA.FTZ R79, R145, R76, R79 ;  /* 0x0000004c914f7223 */ /* 0x000fe2000001004f */
[----:B------:R-:W1:Y:S01]  /*4480*/  LDC.64 R82, c[0x0][0x468] ;  /* 0x00011a00ff527b82 */ /* 0x000e620000000a00 */
[----:B------:R-:W-:Y:S02]  /*4490*/  SHF.L.U32 R76, R70, 0x10, RZ ;  /* 0x00000010464c7819 */ /* 0x000fe400000006ff */
[----:B------:R-:W-:-:S03]  /*44a0*/  SHF.L.U32 R75, R75, 0x10, RZ ;  /* 0x000000104b4b7819 */ /* 0x000fc600000006ff */
[----:B------:R-:W-:Y:S01]  /*44b0*/  FFMA.FTZ R87, R145, R72, R76 ;  /* 0x0000004891577223 */ /* 0x000fe2000001004c */
[----:B------:R-:W-:Y:S01]  /*44c0*/  F2FP.BF16.F32.PACK_AB R72, R77, R73 ;  /* 0x000000494d48723e */ /* 0x000fe200000010ff */
[----:B------:R-:W-:Y:S01]  /*44d0*/  FFMA.FTZ R145, R145, R78, R75 ;  /* 0x0000004e91917223 */ /* 0x000fe2000001004b */
[----:B------:R-:W-:Y:S01]  /*44e0*/  F2FP.BF16.F32.PACK_AB R75, R86, R81 ;  /* 0x00000051564b723e */ /* 0x000fe200000010ff */
[-C--:B------:R-:W-:Y:S01]  /*44f0*/  FMUL.FTZ R76, R73, R80.reuse ;  /* 0x00000050494c7220 */ /* 0x080fe20000410000 */
[-C--:B------:R-:W-:Y:S01]  /*4500*/  FMUL.FTZ R77, R77, R80.reuse ;  /* 0x000000504d4d7220 */ /* 0x080fe20000410000 */
[-C--:B------:R-:W-:Y:S01]  /*4510*/  FMUL.FTZ R78, R79, R80.reuse ;  /* 0x000000504f4e7220 */ /* 0x080fe20000410000 */
[CC--:B------:R-:W-:Y:S01]  /*4520*/  FMUL.FTZ R81, R74.reuse, R80.reuse ;  /* 0x000000504a517220 */ /* 0x0c0fe20000410000 */
[-C--:B------:R-:W-:Y:S01]  /*4530*/  FMUL.FTZ R86, R87, R80.reuse ;  /* 0x0000005057567220 */ /* 0x080fe20000410000 */
[----:B------:R-:W-:Y:S01]  /*4540*/  FMUL.FTZ R89, R145, R80 ;  /* 0x0000005091597220 */ /* 0x000fe20000410000 */
[----:B------:R-:W-:Y:S01]  /*4550*/  F2FP.BF16.F32.PACK_AB R73, R74, R79 ;  /* 0x0000004f4a49723e */ /* 0x000fe200000010ff */
[----:B0-----:R-:W-:Y:S01]  /*4560*/  IMAD.WIDE.U32 R84, R94, 0x10, R84 ;  /* 0x000000105e547825 */ /* 0x001fe200078e0054 */
[----:B------:R-:W-:-:S02]  /*4570*/  F2FP.BF16.F32.PACK_AB R76, R77, R76 ;  /* 0x0000004c4d4c723e */ /* 0x000fc400000010ff */
[----:B------:R-:W-:Y:S02]  /*4580*/  F2FP.BF16.F32.PACK_AB R74, R145, R87 ;  /* 0x00000057914a723e */ /* 0x000fe400000010ff */
[----:B------:R-:W-:Y:S02]  /*4590*/  F2FP.BF16.F32.PACK_AB R77, R81, R78 ;  /* 0x0000004e514d723e */ /* 0x000fe400000010ff */
[----:B------:R-:W-:Y:S01]  /*45a0*/  F2FP.BF16.F32.PACK_AB R79, R91, R88 ;  /* 0x000000585b4f723e */ /* 0x000fe200000010ff */
[----:B-1----:R-:W-:Y:S01]  /*45b0*/  IMAD.WIDE.U32 R82, R94, 0x10, R82 ;  /* 0x000000105e527825 */ /* 0x002fe200078e0052 */
[----:B------:R-:W-:Y:S01]  /*45c0*/  F2FP.BF16.F32.PACK_AB R78, R89, R86 ;  /* 0x00000056594e723e */ /* 0x000fe200000010ff */
[----:B------:R2:W-:Y:S04]  /*45d0*/  STG.E.128 desc[UR8][R84.64], R72 ;  /* 0x0000004854007986 */ /* 0x0005e8000c101d08 */
[----:B------:R2:W-:Y:S02]  /*45e0*/  STG.E.128 desc[UR8][R82.64], R76 ;  /* 0x0000004c52007986 */ /* 0x0005e4000c101d08 */
.L_x_19:
[----:B------:R-:W-:Y:S05]  /*45f0*/  BSYNC.RECONVERGENT B0 ;  /* 0x0000000000007941 */ /* 0x000fea0003800200 */
.L_x_9:
[----:B01234-:R-:W0:Y:S01]  /*4600*/  LDC.64 R76, c[0x0][0x380] ;  /* 0x0000e000ff4c7b82 */ /* 0x01fe220000000a00 */
[----:B------:R-:W-:Y:S01]  /*4610*/  UPLOP3.LUT UP1, UPT, UPT, UPT, UP1, 0x40, 0x4 ;  /* 0x000000000004789c */ /* 0x000fe20003f2e810 */
[----:B0-----:R-:W-:-:S04]  /*4620*/  IADD3 R93, PT, PT, R93, R76, RZ ;  /* 0x0000004c5d5d7210 */ /* 0x001fc80007ffe0ff */
[----:B------:R-:W-:-:S13]  /*4630*/  ISETP.GE.AND P1, PT, R93, R77, PT ;  /* 0x0000004d5d00720c */ /* 0x000fda0003f26270 */
[----:B------:R-:W-:Y:S05]  /*4640*/  @!P1 BRA `(.L_x_31) ;  /* 0xffffffbc00f09947 */ /* 0x000fea000383ffff */
.L_x_0:
[----:B------:R-:W0:Y:S08]  /*4650*/  S2UR UR4, SR_CTAID.X ;  /* 0x00000000000479c3 */ /* 0x000e300000002500 */
[----:B------:R-:W1:Y:S08]  /*4660*/  LDC.64 R4, c[0x0][0x440] ;  /* 0x00011000ff047b82 */ /* 0x000e700000000a00 */
[----:B------:R-:W2:Y:S08]  /*4670*/  LDC.64 R6, c[0x0][0x448] ;  /* 0x00011200ff067b82 */ /* 0x000eb00000000a00 */
[----:B------:R-:W3:Y:S01]  /*4680*/  LDC.64 R8, c[0x0][0x440] ;  /* 0x00011000ff087b82 */ /* 0x000ee20000000a00 */
[----:B0-----:R-:W-:-:S05]  /*4690*/  IMAD R3, R92, UR4, RZ ;  /* 0x000000045c037c24 */ /* 0x001fca000f8e02ff */
[----:B-----5:R-:W-:Y:S02]  /*46a0*/  LEA.HI R61, R3, R2, RZ, 0x1d ;  /* 0x00000002033d7211 */ /* 0x020fe400078fe8ff */
[----:B------:R-:W0:Y:S03]  /*46b0*/  LDC.64 R10, c[0x0][0x448] ;  /* 0x00011200ff0a7b82 */ /* 0x000e260000000a00 */
[----:B-1----:R-:W-:-:S04]  /*46c0*/  @P4 IMAD.WIDE.U32 R2, R61, 0x20, R4 ;  /* 0x000000203d024825 */ /* 0x002fc800078e0004 */
[C---:B--2---:R-:W-:Y:S01]  /*46d0*/  @P4 IMAD.WIDE.U32 R4, R61.reuse, 0x20, R6 ;  /* 0x000000203d044825 */ /* 0x044fe200078e0006 */
[----:B------:R-:W-:Y:S01]  /*46e0*/  @P4 IADD3 R61, PT, PT, R61, 0x100, RZ ;  /* 0x000001003d3d4810 */ /* 0x000fe20007ffe0ff */
[----:B------:R1:W-:Y:S04]  /*46f0*/  @P4 STG.E.128 desc[UR8][R2.64], R32 ;  /* 0x0000002002004986 */ /* 0x0003e8000c101d08 */
[----:B------:R1:W-:Y:S01]  /*4700*/  @P4 STG.E.128 desc[UR8][R2.64+0x10], R28 ;  /* 0x0000101c02004986 */ /* 0x0003e2000c101d08 */
[----:B---3--:R-:W-:-:S03]  /*4710*/  @P3 IMAD.WIDE.U32 R8, R61, 0x20, R8 ;  /* 0x000000203d083825 */ /* 0x008fc600078e0008 */
[----:B------:R1:W-:Y:S04]  /*4720*/  @P4 STG.E.128 desc[UR8][R4.64], R56 ;  /* 0x0000003804004986 */ /* 0x0003e8000c101d08 */
[----:B------:R1:W-:Y:S01]  /*4730*/  @P4 STG.E.128 desc[UR8][R4.64+0x10], R52 ;  /* 0x0000103404004986 */ /* 0x0003e2000c101d08 */
[----:B0-----:R-:W-:-:S03]  /*4740*/  @P3 IMAD.WIDE.U32 R10, R61, 0x20, R10 ;  /* 0x000000203d0a3825 */ /* 0x001fc600078e000a */
[----:B------:R1:W-:Y:S04]  /*4750*/  @P3 STG.E.128 desc[UR8][R8.64], R24 ;  /* 0x0000001808003986 */ /* 0x0003e8000c101d08 */
[----:B------:R1:W-:Y:S04]  /*4760*/  @P3 STG.E.128 desc[UR8][R8.64+0x10], R20 ;  /* 0x0000101408003986 */ /* 0x0003e8000c101d08 */
[----:B------:R1:W-:Y:S04]  /*4770*/  @P3 STG.E.128 desc[UR8][R10.64], R48 ;  /* 0x000000300a003986 */ /* 0x0003e8000c101d08 */
[----:B------:R1:W-:Y:S01]  /*4780*/  @P3 STG.E.128 desc[UR8][R10.64+0x10], R44 ;  /* 0x0000102c0a003986 */ /* 0x0003e2000c101d08 */
[----:B------:R-:W-:Y:S05]  /*4790*/  @!P2 EXIT ;  /* 0x000000000000a94d */ /* 0x000fea0003800000 */
[----:B-1----:R-:W0:Y:S01]  /*47a0*/  LDC.64 R2, c[0x0][0x440] ;  /* 0x00011000ff027b82 */ /* 0x002e220000000a00 */
[----:B------:R-:W-:-:S07]  /*47b0*/  @P3 IADD3 R61, PT, PT, R61, 0x100, RZ ;  /* 0x000001003d3d3810 */ /* 0x000fce0007ffe0ff */
[----:B------:R-:W1:Y:S01]  /*47c0*/  LDC.64 R4, c[0x0][0x448] ;  /* 0x00011200ff047b82 */ /* 0x000e620000000a00 */
[----:B0-----:R-:W-:-:S05]  /*47d0*/  IMAD.WIDE.U32 R2, R61, 0x20, R2 ;  /* 0x000000203d027825 */ /* 0x001fca00078e0002 */
[----:B------:R-:W-:Y:S01]  /*47e0*/  STG.E.128 desc[UR8][R2.64], R16 ;  /* 0x0000001002007986 */ /* 0x000fe2000c101d08 */
[----:B-1----:R-:W-:-:S03]  /*47f0*/  IMAD.WIDE.U32 R4, R61, 0x20, R4 ;  /* 0x000000203d047825 */ /* 0x002fc600078e0004 */
[----:B------:R-:W-:Y:S04]  /*4800*/  STG.E.128 desc[UR8][R2.64+0x10], R12 ;  /* 0x0000100c02007986 */ /* 0x000fe8000c101d08 */
[----:B------:R-:W-:Y:S04]  /*4810*/  STG.E.128 desc[UR8][R4.64], R40 ;  /* 0x0000002804007986 */ /* 0x000fe8000c101d08 */
[----:B------:R-:W-:Y:S01]  /*4820*/  STG.E.128 desc[UR8][R4.64+0x10], R36 ;  /* 0x0000102404007986 */ /* 0x000fe2000c101d08 */
[----:B------:R-:W-:Y:S05]  /*4830*/  EXIT ;  /* 0x000000000000794d */ /* 0x000fea0003800000 */
.L_x_32:
[----:B------:R-:W-:-:S00]  /*4840*/  BRA `(.L_x_32) ;  /* 0xfffffffc00fc7947 */ /* 0x000fc0000383ffff */
[----:B------:R-:W-:-:S00]  /*4850*/  NOP ;  /* 0x0000000000007918 */ /* 0x000fc00000000000 */
        /* <DEDUP_REMOVED lines=10> */
.L_x_10654:


//--------------------- .text._ZN10layer_norm13ln_bwd_kernelINS_13Kernel_traitsI13__nv_bfloat16S2_S2_S2_fjLj6144ELj1ELj1ELj8ELj16ENS_18Kernel_traits_baseILj6144ES2_S2_S2_S2_fjLj256EEEEELb0ELb0ELb0ELb1EEEvNS_9BwdParamsE --------------------------
	.section	.text._ZN10layer_norm13ln_bwd_kernelINS_13Kernel_traitsI13__nv_bfloat16S2_S2_S2_fjLj6144ELj1ELj1ELj8ELj16ENS_18Kernel_traits_baseILj6144ES2_S2_S2_S2_fjLj256EEEEELb0ELb0ELb0ELb1EEEvNS_9BwdParamsE,"ax",@progbits
	.align	128
        .global         _ZN10layer_norm13ln_bwd_kernelINS_13Kernel_traitsI13__nv_bfloat16S2_S2_S2_fjLj6144ELj1ELj1ELj8ELj16ENS_18Kernel_traits_baseILj6144ES2_S2_S2_S2_fjLj256EEEEELb0ELb0ELb0ELb1EEEvNS_9BwdParamsE
        .type           _ZN10layer_norm13ln_bwd_kernelINS_13Kernel_traitsI13__nv_bfloat16S2_S2_S2_fjLj6144ELj1ELj1ELj8ELj16ENS_18Kernel_traits_baseILj6144ES2_S2_S2_S2_fjLj256EEEEELb0ELb0ELb0ELb1EEEvNS_9BwdParamsE,@function
        .size           _ZN10layer_norm13ln_bwd_kernelINS_13Kernel_traitsI13__nv_bfloat16S2_S2_S2_fjLj6144ELj1ELj1ELj8ELj16ENS_18Kernel_traits_baseILj6144ES2_S2_S2_S2_fjLj256EEEEELb0ELb0ELb0ELb1EEEvNS_9BwdParamsE,(.L_x_10655 - _ZN10layer_norm13ln_bwd_kernelINS_13Kernel_traitsI13__nv_bfloat16S2_S2_S2_fjLj6144ELj1ELj1ELj8ELj16ENS_18Kernel_traits_baseILj6144ES2_S2_S2_S2_fjLj256EEEEELb0ELb0ELb0ELb1EEEvNS_9BwdParamsE)
        .other          _ZN10layer_norm13ln_bwd_kernelINS_13Kernel_traitsI13__nv_bfloat16S2_S2_S2_fjLj6144ELj1ELj1ELj8ELj16ENS_18Kernel_traits_baseILj6144ES2_S2_S2_S2_fjLj256EEEEELb0ELb0ELb0ELb1EEEvNS_9BwdParamsE,@"STO_CUDA_ENTRY STV_DEFAULT"
_ZN10layer_norm13ln_bwd_kernelINS_13Kernel_traitsI13__nv_bfloat16S2_S2_S2_fjLj6144ELj1ELj1ELj8ELj16ENS_18Kernel_traits_baseILj6144ES2_S2_S2_S2_fjLj256EEEEELb0ELb0ELb0ELb1EEEvNS_9BwdParamsE:
.text._ZN10layer_norm13ln_bwd_kernelINS_13Kernel_traitsI13__nv_bfloat16S2_S2_S2_fjLj6144ELj1ELj1ELj8ELj16ENS_18Kernel_traits_baseILj6144ES2_S2_S2_S2_fjLj256EEEEELb0ELb0ELb0ELb1EEEvNS_9BwdParamsE:
[----:B------:R-:W-:Y:S08]  /*0000*/  LDC R1, c[0x0][0x37c] ;  /* 0x0000df00ff017b82 */ /* 0x000ff00000000800 */
[----:B------:R-:W0:Y:S01]  /*0010*/  S2UR UR4, SR_CTAID.X ;  /* 0x00000000000479c3 */ /* 0x000e220000002500 */
[----:B------:R-:W0:Y:S01]  /*0020*/  LDCU UR5, c[0x0][0x384] ;  /* 0x00007080ff0577ac */ /* 0x000e220008000800 */
[----:B------:R-:W1:Y:S01]  /*0030*/  S2R R78, SR_TID.X ;  /* 0x00000000004e7919 */ /* 0x000e620000002100 */
        /* <DEDUP_REMOVED lines=21> */
[----:B0-----:R-:W-:Y:S01]  /*0190*/  UISETP.GE.AND UP0, UPT, UR4, UR5, UPT ;  /* 0x000000050400728c */ /* 0x001fe2000bf06270 */
[----:B------:R-:W-:Y:S02]  /*01a0*/  CS2R R80, SRZ ;  /* 0x0000000000507805 */ /* 0x000fe4000001ff00 */
[----:B------:R-:W-:Y:S02]  /*01b0*/  CS2R R6, SRZ ;  /* 0x0000000000067805 */ /* 0x000fe4000001ff00 */
[----:B------:R-:W-:Y:S01]  /*01c0*/  CS2R R4, SRZ ;  /* 0x0000000000047805 */ /* 0x000fe2000001ff00 */
[----:B------:R-:W0:Y:S03]  /*01d0*/  LDCU.64 UR8, c[0x0][0x358] ;  /* 0x00006b00ff0877ac */ /* 0x000e260008000a00 */
[----:B-1----:R-:W-:Y:S05]  /*01e0*/  BRA.U UP0, `(.L_x_33) ;  /* 0x00000041009c7547 */ /* 0x002fea000b800000 */
[----:B------:R-:W1:Y:S01]  /*01f0*/  LDC.64 R2, c[0x0][0x3d0] ;  /* 0x0000f400ff027b82 */ /* 0x000e620000000a00 */
[----:B------:R-:W-:Y:S02]  /*0200*/  MOV R98, UR4 ;  /* 0x0000000400627c02 */ /* 0x000fe40008000f00 */
        /* <DEDUP_REMOVED lines=21> */
[----:B------:R-:W-:Y:S01]  /*0360*/  CS2R R36, SRZ ;  /* 0x0000000000247805 */ /* 0x000fe2000001ff00 */
[----:B-1----:R-:W-:Y:S01]  /*0370*/  IMAD.WIDE.U32 R78, R78, 0x10, R2 ;  /* 0x000000104e4e7825 */ /* 0x002fe200078e0002 */
[----:B------:R-:W-:Y:S01]  /*0380*/  MOV R99, RZ ;  /* 0x000000ff00637202 */ /* 0x000fe20000000f00 */
[----:B------:R-:W1:Y:S01]  /*0390*/  LDC.64 R2, c[0x0][0x3e0] ;  /* 0x0000f800ff027b82 */ /* 0x000e620000000a00 */
[----:B------:R-:W-:-:S02]  /*03a0*/  UPLOP3.LUT UP1, UPT, UPT, UPT, UPT, 0x40, 0x4 ;  /* 0x000000000004789c */ /* 0x000fc40003f2e870 */
[----:B0-----:R-:W2:Y:S01]  /*03b0*/  LDG.E.128 R12, desc[UR8][R78.64] ;  /* 0x000000084e0c7981 */ /* 0x001ea2000c1e1d00 */
[----:B------:R-:W0:Y:S03]  /*03c0*/  LDCU UR11, c[0x0][0x388] ;  /* 0x00007100ff0b77ac */ /* 0x000e260008000800 */
[----:B------:R-:W3:Y:S01]  /*03d0*/  LDG.E.128 R8, desc[UR8][R78.64+0x1000] ;  /* 0x001000084e087981 */ /* 0x000ee2000c1e1d00 */
[----:B------:R-:W4:Y:S03]  /*03e0*/  LDCU.U8 UR10, c[0x0][0x410] ;  /* 0x00008200ff0a77ac */ /* 0x000f260008000000 */
[----:B------:R5:W4:Y:S01]  /*03f0*/  LDG.E.128 R4, desc[UR8][R78.64+0x2000] ;  /* 0x002000084e047981 */ /* 0x000b22000c1e1d00 */
[----:B------:R-:W0:Y:S01]  /*0400*/  LDCU UR14, c[0x0][0x400] ;  /* 0x00008000ff0e77ac */ /* 0x000e220008000800 */
[----:B------:R-:W0:Y:S01]  /*0410*/  LDCU.64 UR16, c[0x0][0x478] ;  /* 0x00008f00ff1077ac */ /* 0x000e220008000a00 */
[----:B------:R-:W0:Y:S01]  /*0420*/  LDCU.64 UR12, c[0x0][0x438] ;  /* 0x00008700ff0c77ac */ /* 0x000e220008000a00 */
[----:B-----5:R-:W-:Y:S01]  /*0430*/  HFMA2 R79, -RZ, RZ, 0, 0 ;  /* 0x00000000ff4f7431 */ /* 0x020fe200000001ff */
[----:B-1----:R-:W-:-:S04]  /*0440*/  ISETP.NE.U32.AND P0, PT, R2, RZ, PT ;  /* 0x000000ff0200720c */ /* 0x002fc80003f05070 */
[----:B------:R-:W-:Y:S02]  /*0450*/  ISETP.NE.AND.EX P0, PT, R3, RZ, PT, P0 ;  /* 0x000000ff0300720c */ /* 0x000fe40003f05300 */
[----:B------:R-:W-:Y:S02]  /*0460*/  CS2R R2, SRZ ;  /* 0x0000000000027805 */ /* 0x000fe4000001ff00 */
[----:B--2---:R-:W-:Y:S02]  /*0470*/  PRMT R97, R12, 0x7632, R97 ;  /* 0x000076320c617816 */ /* 0x004fe40000000061 */
[----:B------:R-:W-:Y:S02]  /*0480*/  PRMT R96, R13, 0x7632, R96 ;  /* 0x000076320d607816 */ /* 0x000fe40000000060 */
[----:B------:R-:W-:Y:S02]  /*0490*/  PRMT R95, R14, 0x7632, R95 ;  /* 0x000076320e5f7816 */ /* 0x000fe4000000005f */
[----:B------:R-:W-:-:S02]  /*04a0*/  PRMT R94, R15, 0x7632, R94 ;  /* 0x000076320f5e7816 */ /* 0x000fc4000000005e */
[----:B---3--:R-:W-:Y:S02]  /*04b0*/  PRMT R93, R8, 0x7632, R93 ;  /* 0x00007632085d7816 */ /* 0x008fe4000000005d */
[----:B------:R-:W-:Y:S02]  /*04c0*/  PRMT R92, R9, 0x7632, R92 ;  /* 0x00007632095c7816 */ /* 0x000fe4000000005c */
[----:B------:R-:W-:Y:S02]  /*04d0*/  PRMT R91, R10, 0x7632, R91 ;  /* 0x000076320a5b7816 */ /* 0x000fe4000000005b */
[----:B------:R-:W-:Y:S02]  /*04e0*/  PRMT R90, R11, 0x7632, R90 ;  /* 0x000076320b5a7816 */ /* 0x000fe4000000005a */
[----:B----4-:R-:W-:Y:S02]  /*04f0*/  PRMT R89, R4, 0x7632, R89 ;  /* 0x0000763204597816 */ /* 0x010fe40000000059 */
[----:B------:R-:W-:-:S02]  /*0500*/  PRMT R88, R5, 0x7632, R88 ;  /* 0x0000763205587816 */ /* 0x000fc40000000058 */
[----:B------:R-:W-:Y:S02]  /*0510*/  PRMT R87, R6, 0x7632, R87 ;  /* 0x0000763206577816 */ /* 0x000fe40000000057 */
[----:B------:R-:W-:Y:S02]  /*0520*/  PRMT R86, R7, 0x7632, R86 ;  /* 0x0000763207567816 */ /* 0x000fe40000000056 */
[----:B------:R-:W-:Y:S02]  /*0530*/  SHF.L.U32 R111, R12, 0x10, RZ ;  /* 0x000000100c6f7819 */ /* 0x000fe400000006ff */
[----:B------:R-:W-:Y:S02]  /*0540*/  SHF.L.U32 R110, R13, 0x10, RZ ;  /* 0x000000100d6e7819 */ /* 0x000fe400000006ff */
[----:B------:R-:W-:Y:S02]  /*0550*/  SHF.L.U32 R109, R14, 0x10, RZ ;  /* 0x000000100e6d7819 */ /* 0x000fe400000006ff */
[----:B------:R-:W-:-:S02]  /*0560*/  SHF.L.U32 R108, R15, 0x10, RZ ;  /* 0x000000100f6c7819 */ /* 0x000fc400000006ff */
[----:B------:R-:W-:Y:S02]  /*0570*/  SHF.L.U32 R107, R8, 0x10, RZ ;  /* 0x00000010086b7819 */ /* 0x000fe400000006ff */
[----:B------:R-:W-:Y:S02]  /*0580*/  SHF.L.U32 R106, R9, 0x10, RZ ;  /* 0x00000010096a7819 */ /* 0x000fe400000006ff */
        /* <DEDUP_REMOVED lines=17> */
[----:B0-----:R-:W-:-:S07]  /*06a0*/  SHF.L.U32 R86, R86, 0x10, RZ ;  /* 0x0000001056567819 */ /* 0x001fce00000006ff */
.L_x_40:
[----:B------:R-:W0:Y:S01]  /*06b0*/  S2R R78, SR_TID.X ;  /* 0x00000000004e7919 */ /* 0x000e220000002100 */
[----:B------:R-:W1:Y:S01]  /*06c0*/  @P0 LDC.64 R28, c[0x0][0x3e0] ;  /* 0x0000f800ff1c0b82 */ /* 0x000e620000000a00 */
[----:B------:R-:W-:-:S05]  /*06d0*/  IMAD R0, R98, UR11, RZ ;  /* 0x0000000b62007c24 */ /* 0x000fca000f8e02ff */
[----:B------:R-:W-:Y:S02]  /*06e0*/  SHF.R.S32.HI R13, RZ, 0x1f, R0 ;  /* 0x0000001fff0d7819 */ /* 0x000fe40000011400 */
[----:B------:R-:W2:Y:S02]  /*06f0*/  LDC.64 R30, c[0x0][0x3a8] ;  /* 0x0000ea00ff1e7b82 */ /* 0x000ea40000000a00 */
[----:B------:R-:W-:-:S06]  /*0700*/  LEA.HI R13, R13, R0, RZ, 0x3 ;  /* 0x000000000d0d7211 */ /* 0x000fcc00078f18ff */
[----:B------:R-:W3:Y:S08]  /*0710*/  LDC.64 R118, c[0x0][0x3c0] ;  /* 0x0000f000ff767b82 */ /* 0x000ef00000000a00 */
[----:B------:R-:W4:Y:S01]  /*0720*/  LDC.64 R32, c[0x0][0x428] ;  /* 0x00010a00ff207b82 */ /* 0x000f220000000a00 */
[----:B-1----:R-:W-:-:S05]  /*0730*/  @P0 IMAD.WIDE R28, R98, 0x2, R28 ;  /* 0x00000002621c0825 */ /* 0x002fca00078e021c */
[----:B------:R1:W4:Y:S01]  /*0740*/  @P0 LDG.E.U16 R0, desc[UR8][R28.64] ;  /* 0x000000081c000981 */ /* 0x000322000c1e1500 */
[----:B0-----:R-:W-:Y:S01]  /*0750*/  LEA.HI.SX32 R115, R13, R78, 0x1d ;  /* 0x0000004e0d737211 */ /* 0x001fe200078feaff */
[----:B------:R-:W0:Y:S04]  /*0760*/  LDC.64 R116, c[0x0][0x3c8] ;  /* 0x0000f200ff747b82 */ /* 0x000e280000000a00 */
[C---:B--2---:R-:W-:Y:S01]  /*0770*/  IMAD.WIDE.U32 R12, R115.reuse, 0x10, R30 ;  /* 0x00000010730c7825 */ /* 0x044fe200078e001e */
[----:B------:R-:W-:-:S05]  /*0780*/  IADD3 R114, PT, PT, R115, 0x100, RZ ;  /* 0x0000010073727810 */ /* 0x000fca0007ffe0ff */
[----:B------:R-:W2:Y:S01]  /*0790*/  LDG.E.128 R12, desc[UR8][R12.64] ;  /* 0x000000080c0c7981 */ /* 0x000ea2000c1e1d00 */
[----:B------:R-:W-:Y:S01]  /*07a0*/  IADD3 R113, PT, PT, R115, 0x200, RZ ;  /* 0x0000020073717810 */ /* 0x000fe20007ffe0ff */
[----:B---3--:R-:W-:-:S04]  /*07b0*/  IMAD.WIDE R118, R98, 0x4, R118 ;  /* 0x0000000462767825 */ /* 0x008fc800078e0276 */
[C---:B------:R-:W-:Y:S01]  /*07c0*/  IMAD.WIDE.U32 R20, R114.reuse, 0x10, R30 ;  /* 0x0000001072147825 */ /* 0x040fe200078e001e */
[----:B------:R3:W3:Y:S03]  /*07d0*/  LDG.E R121, desc[UR8][R118.64] ;  /* 0x0000000876797981 */ /* 0x0006e6000c1e1900 */
[--C-:B----4-:R-:W-:Y:S02]  /*07e0*/  IMAD.WIDE.U32 R16, R115, 0x10, R32.reuse ;  /* 0x0000001073107825 */ /* 0x110fe400078e0020 */
[----:B------:R-:W4:Y:S02]  /*07f0*/  LDG.E.128 R20, desc[UR8][R20.64] ;  /* 0x0000000814147981 */ /* 0x000f24000c1e1d00 */
[----:B------:R-:W-:Y:S02]  /*0800*/  IMAD.WIDE.U32 R24, R114, 0x10, R32 ;  /* 0x0000001072187825 */ /* 0x000fe400078e0020 */
[----:B------:R-:W4:Y:S02]  /*0810*/  LDG.E.128 R16, desc[UR8][R16.64] ;  /* 0x0000000810107981 */ /* 0x000f24000c1e1d00 */
[----:B-1----:R-:W-:-:S02]  /*0820*/  IMAD.WIDE.U32 R28, R113, 0x10, R30 ;  /* 0x00000010711c7825 */ /* 0x002fc400078e001e */
[----:B------:R-:W4:Y:S02]  /*0830*/  LDG.E.128 R24, desc[UR8][R24.64] ;  /* 0x0000000818187981 */ /* 0x000f24000c1e1d00 */
[----:B0-----:R-:W-:Y:S02]  /*0840*/  IMAD.WIDE R116, R98, 0x4, R116 ;  /* 0x0000000462747825 */ /* 0x001fe400078e0274 */
[----:B------:R-:W4:Y:S04]  /*0850*/  LDG.E.128 R28, desc[UR8][R28.64] ;  /* 0x000000081c1c7981 */ /* 0x000f28000c1e1d00 */
[----:B------:R4:W4:Y:S01]  /*0860*/  LDG.E R116, desc[UR8][R116.64] ;  /* 0x0000000874747981 */ /* 0x000922000c1e1900 */
[----:B------:R-:W-:-:S06]  /*0870*/  IMAD.WIDE.U32 R32, R113, 0x10, R32 ;  /* 0x0000001071207825 */ /* 0x000fcc00078e0020 */
[----:B------:R-:W4:Y:S01]  /*0880*/  LDG.E.128 R32, desc[UR8][R32.64] ;  /* 0x0000000820207981 */ /* 0x000f22000c1e1d00 */
[----:B------:R-:W-:-:S04]  /*0890*/  ISETP.NE.U32.AND P1, PT, RZ, UR12, PT ;  /* 0x0000000cff007c0c */ /* 0x000fc8000bf25070 */
[----:B------:R-:W-:Y:S02]  /*08a0*/  ISETP.NE.AND.EX P1, PT, RZ, UR13, PT, P1 ;  /* 0x0000000dff007c0c */ /* 0x000fe4000bf25310 */
[----:B------:R-:W-:Y:S02]  /*08b0*/  MOV R112, 0x3f800000 ;  /* 0x3f80000000707802 */ /* 0x000fe40000000f00 */
[----:B------:R-:W-:Y:S02]  /*08c0*/  ISETP.NE.AND P2, PT, RZ, UR10, PT ;  /* 0x0000000aff007c0c */ /* 0x000fe4000bf45270 */
[----:B------:R-:W-:Y:S02]  /*08d0*/  @P0 SHF.L.U32 R112, R0, 0x10, RZ ;  /* 0x0000001000700819 */ /* 0x000fe400000006ff */
[C---:B--2---:R-:W-:Y:S02]  /*08e0*/  PRMT R0, R12.reuse, 0x7632, R0 ;  /* 0x000076320c007816 */ /* 0x044fe40000000000 */
[----:B------:R-:W-:-:S02]  /*08f0*/  SHF.L.U32 R120, R12, 0x10, RZ ;  /* 0x000000100c787819 */ /* 0x000fc400000006ff */
[C---:B---3--:R-:W-:Y:S02]  /*0900*/  PRMT R119, R13.reuse, 0x7632, R119 ;  /* 0x000076320d777816 */ /* 0x048fe40000000077 */
[----:B------:R-:W-:Y:S02]  /*0910*/  SHF.L.U32 R123, R13, 0x10, RZ ;  /* 0x000000100d7b7819 */ /* 0x000fe400000006ff */
[----:B------:R-:W0:Y:S01]  /*0920*/  @P1 LDC.64 R12, c[0x0][0x438] ;  /* 0x00010e00ff0c1b82 */ /* 0x000e220000000a00 */
[C---:B------:R-:W-:Y:S02]  /*0930*/  PRMT R127, R14.reuse, 0x7632, R127 ;  /* 0x000076320e7f7816 */ /* 0x040fe4000000007f */
[----:B------:R-:W-:Y:S02]  /*0940*/  SHF.L.U32 R128, R14, 0x10, RZ ;  /* 0x000000100e807819 */ /* 0x000fe400000006ff */
[C---:B------:R-:W-:Y:S02]  /*0950*/  PRMT R129, R15.reuse, 0x7632, R129 ;  /* 0x000076320f817816 */ /* 0x040fe40000000081 */
[----:B------:R-:W-:-:S02]  /*0960*/  SHF.L.U32 R131, R15, 0x10, RZ ;  /* 0x000000100f837819 */ /* 0x000fc400000006ff */
[----:B------:R-:W1:Y:S01]  /*0970*/  @P1 LDC.64 R14, c[0x0][0x438] ;  /* 0x00010e00ff0e1b82 */ /* 0x000e620000000a00 */
[----:B------:R-:W-:Y:S02]  /*0980*/  FSEL R165, R121, RZ, !P2 ;  /* 0x000000ff79a57208 */ /* 0x000fe40005000000 */
[----:B------:R-:W-:Y:S02]  /*0990*/  SHF.L.U32 R0, R0, 0x10, RZ ;  /* 0x0000001000007819 */ /* 0x000fe400000006ff */
[C---:B----4-:R-:W-:Y:S02]  /*09a0*/  PRMT R117, R20.reuse, 0x7632, R117 ;  /* 0x0000763214757816 */ /* 0x050fe40000000075 */
[----:B------:R-:W-:Y:S02]  /*09b0*/  SHF.L.U32 R134, R20, 0x10, RZ ;  /* 0x0000001014867819 */ /* 0x000fe400000006ff */
[----:B------:R-:W-:Y:S01]  /*09c0*/  SHF.L.U32 R20, R127, 0x10, RZ ;  /* 0x000000107f147819 */ /* 0x000fe200000006ff */
[----:B------:R-:W-:Y:S01]  /*09d0*/  FADD.FTZ R127, -R165, R0 ;  /* 0x00000000a57f7221 */ /* 0x000fe20000010100 */
[----:B------:R-:W-:-:S02]  /*09e0*/  PRMT R118, R16, 0x7632, R118 ;  /* 0x0000763210767816 */ /* 0x000fc40000000076 */
[----:B------:R-:W-:Y:S02]  /*09f0*/  SHF.L.U32 R122, R16, 0x10, RZ ;  /* 0x00000010107a7819 */ /* 0x000fe400000006ff */
[C---:B------:R-:W-:Y:S02]  /*0a00*/  PRMT R124, R17.reuse, 0x7632, R124 ;  /* 0x00007632117c7816 */ /* 0x040fe4000000007c */
[----:B------:R-:W-:Y:S02]  /*0a10*/  SHF.L.U32 R126, R17, 0x10, RZ ;  /* 0x00000010117e7819 */ /* 0x000fe400000006ff */
[C---:B------:R-:W-:Y:S01]  /*0a20*/  PRMT R135, R21.reuse, 0x7632, R135 ;  /* 0x0000763215877816 */ /* 0x040fe20000000087 */
[----:B------:R-:W2:Y:S01]  /*0a30*/  @P1 LDC.64 R16, c[0x0][0x438] ;  /* 0x00010e00ff101b82 */ /* 0x000ea20000000a00 */
[----:B------:R-:W-:Y:S02]  /*0a40*/  SHF.L.U32 R136, R21, 0x10, RZ ;  /* 0x0000001015887819 */ /* 0x000fe400000006ff */
[----:B------:R-:W-:-:S02]  /*0a50*/  PRMT R144, R26, 0x7632, R144 ;  /* 0x000076321a907816 */ /* 0x000fc40000000090 */
[----:B------:R-:W-:Y:S02]  /*0a60*/  SHF.L.U32 R21, R26, 0x10, RZ ;  /* 0x000000101a157819 */ /* 0x000fe400000006ff */
[----:B------:R-:W-:Y:S02]  /*0a70*/  PRMT R149, R30, 0x7632, R149 ;  /* 0x000076321e957816 */ /* 0x000fe40000000095 */
[----:B------:R-:W-:Y:S01]  /*0a80*/  SHF.L.U32 R0, R117, 0x10, RZ ;  /* 0x0000001075007819 */ /* 0x000fe200000006ff */
[----:B------:R-:W-:Y:S01]  /*0a90*/  FADD.FTZ R121, -R165, R120 ;  /* 0x00000078a5797221 */ /* 0x000fe20000010100 */
[----:B------:R-:W-:Y:S01]  /*0aa0*/  PRMT R26, R29, 0x7632, R26 ;  /* 0x000076321d1a7816 */ /* 0x000fe2000000001a */
[----:B------:R-:W-:Y:S01]  /*0ab0*/  FADD.FTZ R139, -R165, R131 ;  /* 0x00000083a58b7221 */ /* 0x000fe20000010100 */
[C---:B------:R-:W-:Y:S02]  /*0ac0*/  PRMT R132, R19.reuse, 0x7632, R132 ;  /* 0x0000763213847816 */ /* 0x040fe40000000084 */
[----:B------:R-:W-:-:S02]  /*0ad0*/  SHF.L.U32 R143, R19, 0x10, RZ ;  /* 0x00000010138f7819 */ /* 0x000fc400000006ff */
[C---:B------:R-:W-:Y:S02]  /*0ae0*/  PRMT R140, R22.reuse, 0x7632, R140 ;  /* 0x00007632168c7816 */ /* 0x040fe4000000008c */
[----:B------:R-:W-:Y:S01]  /*0af0*/  SHF.L.U32 R142, R22, 0x10, RZ ;  /* 0x00000010168e7819 */ /* 0x000fe200000006ff */
[----:B0-----:R-:W-:Y:S01]  /*0b00*/  @P1 IMAD.WIDE.U32 R12, R113, 0x10, R12 ;  /* 0x00000010710c1825 */ /* 0x001fe200078e000c */
[C---:B------:R-:W-:Y:S02]  /*0b10*/  PRMT R22, R24.reuse, 0x7632, R22 ;  /* 0x0000763218167816 */ /* 0x040fe40000000016 */
[----:B------:R-:W-:Y:S02]  /*0b20*/  SHF.L.U32 R19, R24, 0x10, RZ ;  /* 0x0000001018137819 */ /* 0x000fe400000006ff */
[----:B------:R-:W-:Y:S01]  /*0b30*/  SHF.L.U32 R135, R135, 0x10, RZ ;  /* 0x0000001087877819 */ /* 0x000fe200000006ff */
[----:B-----5:R0:W5:Y:S01]  /*0b40*/  @P1 LDG.E.128 R8, desc[UR8][R12.64] ;  /* 0x000000080c081981 */ /* 0x020162000c1e1d00 */
[----:B------:R-:W-:Y:S01]  /*0b50*/  SHF.L.U32 R131, R149, 0x10, RZ ;  /* 0x0000001095837819 */ /* 0x000fe200000006ff */
[----:B------:R-:W-:Y:S01]  /*0b60*/  FADD.FTZ R149, -R165, R0 ;  /* 0x00000000a5957221 */ /* 0x000fe20000010100 */
[----:B------:R-:W-:Y:S01]  /*0b70*/  PRMT R24, R28, 0x7632, R24 ;  /* 0x000076321c187816 */ /* 0x000fe20000000018 */
[----:B------:R-:W-:Y:S01]  /*0b80*/  FMUL.FTZ R0, R116, R121 ;  /* 0x0000007974007220 */ /* 0x000fe20000410000 */
[----:B------:R-:W-:Y:S01]  /*0b90*/  SHF.L.U32 R26, R26, 0x10, RZ ;  /* 0x000000101a1a7819 */ /* 0x000fe200000006ff */
[----:B------:R-:W-:Y:S01]  /*0ba0*/  FMUL.FTZ R121, R111, R122 ;  /* 0x0000007a6f797220 */ /* 0x000fe20000410000 */
[----:B------:R-:W-:Y:S01]  /*0bb0*/  SHF.L.U32 R118, R118, 0x10, RZ ;  /* 0x0000001076767819 */ /* 0x000fe200000006ff */
[C---:B------:R-:W-:Y:S01]  /*0bc0*/  FADD.FTZ R153, -R165.reuse, R135 ;  /* 0x00000087a5997221 */ /* 0x040fe20000010100 */
[----:B------:R-:W-:Y:S01]  /*0bd0*/  SHF.L.U32 R24, R24, 0x10, RZ ;  /* 0x0000001018187819 */ /* 0x000fe200000006ff */
[----:B------:R-:W-:Y:S01]  /*0be0*/  FADD.FTZ R135, -R165, R26 ;  /* 0x0000001aa5877221 */ /* 0x000fe20000010100 */
[----:B0-----:R-:W-:Y:S01]  /*0bf0*/  FADD.FTZ R13, RZ, R121 ;  /* 0x00000079ff0d7221 */ /* 0x001fe20000010000 */
[----:B------:R-:W-:Y:S01]  /*0c00*/  FMUL.FTZ R26, R97, R118 ;  /* 0x00000076611a7220 */ /* 0x000fe20000410000 */
[----:B------:R-:W-:Y:S01]  /*0c10*/  SHF.L.U32 R129, R129, 0x10, RZ ;  /* 0x0000001081817819 */ /* 0x000fe200000006ff */
[----:B------:R-:W-:Y:S01]  /*0c20*/  FADD.FTZ R163, -R165, R24 ;  /* 0x00000018a5a37221 */ /* 0x000fe20000010100 */
[----:B------:R-:W-:Y:S01]  /*0c30*/  SHF.L.U32 R28, R28, 0x10, RZ ;  /* 0x000000101c1c7819 */ /* 0x000fe200000006ff */
[----:B------:R-:W-:Y:S01]  /*0c40*/  FMUL.FTZ R24, R110, R126 ;  /* 0x0000007e6e187220 */ /* 0x000fe20000410000 */
[----:B------:R-:W-:Y:S01]  /*0c50*/  SHF.L.U32 R124, R124, 0x10, RZ ;  /* 0x000000107c7c7819 */ /* 0x000fe200000006ff */
[----:B------:R-:W-:Y:S01]  /*0c60*/  FADD.FTZ R13, R26, R13 ;  /* 0x0000000d1a0d7221 */ /* 0x000fe20000010000 */
[----:B-1----:R-:W-:Y:S01]  /*0c70*/  @P1 IMAD.WIDE.U32 R14, R114, 0x10, R14 ;  /* 0x00000010720e1825 */ /* 0x002fe200078e000e */
[----:B------:R-:W-:-:S03]  /*0c80*/  PRMT R130, R18, 0x7632, R130 ;  /* 0x0000763212827816 */ /* 0x000fc60000000082 */
[C---:B------:R-:W-:Y:S01]  /*0c90*/  FADD.FTZ R145, -R165.reuse, R129 ;  /* 0x00000081a5917221 */ /* 0x040fe20000010100 */
[----:B------:R-:W-:Y:S01]  /*0ca0*/  SHF.L.U32 R30, R30, 0x10, RZ ;  /* 0x000000101e1e7819 */ /* 0x000fe200000006ff */
[----:B------:R-:W-:Y:S01]  /*0cb0*/  FADD.FTZ R129, -R165, R28 ;  /* 0x0000001ca5817221 */ /* 0x000fe20000010100 */
[----:B------:R-:W-:Y:S01]  /*0cc0*/  SHF.L.U32 R18, R18, 0x10, RZ ;  /* 0x0000001012127819 */ /* 0x000fe200000006ff */
[----:B------:R-:W-:Y:S01]  /*0cd0*/  FMUL.FTZ R28, R96, R124 ;  /* 0x0000007c601c7220 */ /* 0x000fe20000410000 */
[----:B------:R-:W-:Y:S01]  /*0ce0*/  FADD.FTZ R13, R24, R13 ;  /* 0x0000000d180d7221 */ /* 0x000fe20000010000 */
[----:B------:R-:W-:Y:S01]  /*0cf0*/  SHF.L.U32 R119, R119, 0x10, RZ ;  /* 0x0000001077777819 */ /* 0x000fe200000006ff */
[----:B------:R0:W5:Y:S01]  /*0d00*/  @P1 LDG.E.128 R4, desc[UR8][R14.64] ;  /* 0x000000080e041981 */ /* 0x000162000c1e1d00 */
[C---:B------:R-:W-:Y:S02]  /*0d10*/  PRMT R150, R31.reuse, 0x7632, R150 ;  /* 0x000076321f967816 */ /* 0x040fe40000000096 */
[----:B------:R-:W-:Y:S01]  /*0d20*/  SHF.L.U32 R152, R31, 0x10, RZ ;  /* 0x000000101f987819 */ /* 0x000fe200000006ff */
[----:B------:R-:W-:Y:S01]  /*0d30*/  FADD.FTZ R31, -R165, R30 ;  /* 0x0000001ea51f7221 */ /* 0x000fe20000010100 */
[----:B------:R-:W-:Y:S01]  /*0d40*/  FMUL.FTZ R30, R109, R18 ;  /* 0x000000126d1e7220 */ /* 0x000fe20000410000 */
[----:B------:R-:W-:Y:S01]  /*0d50*/  FADD.FTZ R13, R28, R13 ;  /* 0x0000000d1c0d7221 */ /* 0x000fe20000010000 */
[----:B------:R-:W-:Y:S01]  /*0d60*/  SHF.L.U32 R29, R29, 0x10, RZ ;  /* 0x000000101d1d7819 */ /* 0x000fe200000006ff */
[----:B--2---:R-:W-:Y:S01]  /*0d70*/  @P1 IMAD.WIDE.U32 R16, R115, 0x10, R16 ;  /* 0x0000001073101825 */ /* 0x004fe200078e0010 */
[----:B0-----:R-:W-:-:S03]  /*0d80*/  SHF.L.U32 R14, R130, 0x10, RZ ;  /* 0x00000010820e7819 */ /* 0x001fc600000006ff */
[C---:B------:R-:W-:Y:S01]  /*0d90*/  FADD.FTZ R133, -R165.reuse, R119 ;  /* 0x00000077a5857221 */ /* 0x040fe20000010100 */
[----:B------:R-:W-:Y:S01]  /*0da0*/  SHF.L.U32 R140, R140, 0x10, RZ ;  /* 0x000000108c8c7819 */ /* 0x000fe200000006ff */
[--C-:B------:R-:W-:Y:S01]  /*0db0*/  FADD.FTZ R147, -R165, R134.reuse ;  /* 0x00000086a5937221 */ /* 0x100fe20000010100 */
[----:B------:R-:W-:Y:S01]  /*0dc0*/  PRMT R134, R32, 0x7632, R134 ;  /* 0x0000763220867816 */ /* 0x000fe20000000086 */
[----:B------:R-:W-:Y:S01]  /*0dd0*/  FADD.FTZ R13, R30, R13 ;  /* 0x0000000d1e0d7221 */ /* 0x000fe20000010000 */
[----:B------:R-:W-:Y:S01]  /*0de0*/  SHF.L.U32 R119, R32, 0x10, RZ ;  /* 0x0000001020777819 */ /* 0x000fe200000006ff */
[----:B------:R-:W-:Y:S01]  /*0df0*/  FMUL.FTZ R32, R95, R14 ;  /* 0x0000000e5f207220 */ /* 0x000fe20000410000 */
[C---:B------:R-:W-:Y:S01]  /*0e00*/  FADD.FTZ R117, -R165.reuse, R29 ;  /* 0x0000001da5757221 */ /* 0x040fe20000010100 */
[--C-:B------:R-:W-:Y:S01]  /*0e10*/  FADD.FTZ R157, -R165, R140.reuse ;  /* 0x0000008ca59d7221 */ /* 0x100fe20000010100 */
[----:B------:R0:W5:Y:S01]  /*0e20*/  @P1 LDG.E.128 R64, desc[UR8][R16.64] ;  /* 0x0000000810401981 */ /* 0x000162000c1e1d00 */
[----:B------:R-:W-:Y:S01]  /*0e30*/  PRMT R140, R34, 0x7632, R140 ;  /* 0x00007632228c7816 */ /* 0x000fe2000000008c */
[----:B------:R-:W-:Y:S01]  /*0e40*/  FMUL.FTZ R127, R116, R127 ;  /* 0x0000007f747f7220 */ /* 0x000fe20000410000 */
[----:B------:R-:W-:Y:S01]  /*0e50*/  SHF.L.U32 R29, R34, 0x10, RZ ;  /* 0x00000010221d7819 */ /* 0x000fe200000006ff */
[----:B------:R-:W-:Y:S01]  /*0e60*/  FMUL.FTZ R34, R108, R143 ;  /* 0x0000008f6c227220 */ /* 0x000fe20000410000 */
[----:B------:R-:W-:Y:S01]  /*0e70*/  FADD.FTZ R13, R32, R13 ;  /* 0x0000000d200d7221 */ /* 0x000fe20000010000 */
[----:B------:R-:W-:Y:S01]  /*0e80*/  FADD.FTZ R83, R118, R83 ;  /* 0x0000005376537221 */ /* 0x000fe20000010000 */
[----:B0-----:R-:W-:Y:S01]  /*0e90*/  SHF.L.U32 R16, R132, 0x10, RZ ;  /* 0x0000001084107819 */ /* 0x001fe200000006ff */
[----:B------:R-:W-:Y:S01]  /*0ea0*/  FFMA.FTZ R84, R127, R118, R84 ;  /* 0x000000767f547223 */ /* 0x000fe20000010054 */
[----:B------:R-:W-:Y:S01]  /*0eb0*/  FADD.FTZ R13, R34, R13 ;  /* 0x0000000d220d7221 */ /* 0x000fe20000010000 */
[----:B------:R-:W-:Y:S01]  /*0ec0*/  FADD.FTZ R125, -R165, R123 ;  /* 0x0000007ba57d7221 */ /* 0x000fe20000010100 */
[----:B------:R-:W-:Y:S01]  /*0ed0*/  FFMA.FTZ R12, R0, R121, RZ ;  /* 0x00000079000c7223 */ /* 0x000fe200000100ff */
[----:B------:R-:W-:Y:S01]  /*0ee0*/  FMUL.FTZ R118, R94, R16 ;  /* 0x000000105e767220 */ /* 0x000fe20000410000 */
[----:B------:R-:W-:Y:S01]  /*0ef0*/  SHF.L.U32 R22, R22, 0x10, RZ ;  /* 0x0000001016167819 */ /* 0x000fe200000006ff */
[----:B------:R-:W-:Y:S01]  /*0f00*/  FMUL.FTZ R120, R107, R19 ;  /* 0x000000136b787220 */ /* 0x000fe20000410000 */
[----:B------:R-:W-:Y:S01]  /*0f10*/  FMUL.FTZ R125, R116, R125 ;  /* 0x0000007d747d7220 */ /* 0x000fe20000410000 */
[----:B------:R-:W-:Y:S01]  /*0f20*/  FADD.FTZ R13, R118, R13 ;  /* 0x0000000d760d7221 */ /* 0x000fe20000010000 */
[----:B------:R-:W-:Y:S01]  /*0f30*/  FFMA.FTZ R12, R127, R26, R12 ;  /* 0x0000001a7f0c7223 */ /* 0x000fe2000001000c */
[C---:B------:R-:W-:Y:S01]  /*0f40*/  PRMT R138, R25.reuse, 0x7632, R138 ;  /* 0x00007632198a7816 */ /* 0x040fe2000000008a */
[----:B------:R-:W-:Y:S01]  /*0f50*/  FADD.FTZ R85, R122, R85 ;  /* 0x000000557a557221 */ /* 0x000fe20000010000 */
[----:B------:R-:W-:Y:S01]  /*0f60*/  SHF.L.U32 R25, R25, 0x10, RZ ;  /* 0x0000001019197819 */ /* 0x000fe200000006ff */
[----:B------:R-:W-:Y:S01]  /*0f70*/  FFMA.FTZ R99, R0, R122, R99 ;  /* 0x0000007a00637223 */ /* 0x000fe20000010063 */
[----:B------:R-:W-:Y:S01]  /*0f80*/  FMUL.FTZ R133, R116, R133 ;  /* 0x0000008574857220 */ /* 0x000fe20000410000 */
[----:B------:R-:W-:Y:S01]  /*0f90*/  FMUL.FTZ R122, R93, R22 ;  /* 0x000000165d7a7220 */ /* 0x000fe20000410000 */
[----:B------:R-:W-:Y:S01]  /*0fa0*/  FADD.FTZ R13, R120, R13 ;  /* 0x0000000d780d7221 */ /* 0x000fe20000010000 */
[----:B------:R-:W-:Y:S01]  /*0fb0*/  FADD.FTZ R137, -R165, R128 ;  /* 0x00000080a5897221 */ /* 0x000fe20000010100 */
[----:B------:R-:W-:Y:S01]  /*0fc0*/  FFMA.FTZ R12, R125, R24, R12 ;  /* 0x000000187d0c7223 */ /* 0x000fe2000001000c */
[----:B------:R-:W-:Y:S01]  /*0fd0*/  FADD.FTZ R79, R124, R79 ;  /* 0x0000004f7c4f7221 */ /* 0x000fe20000010000 */
[----:B------:R-:W-:Y:S01]  /*0fe0*/  FFMA.FTZ R80, R133, R124, R80 ;  /* 0x0000007c85507223 */ /* 0x000fe20000010050 */
[----:B------:R-:W-:Y:S01]  /*0ff0*/  SHF.L.U32 R17, R138, 0x10, RZ ;  /* 0x000000108a117819 */ /* 0x000fe200000006ff */
[----:B------:R-:W-:Y:S01]  /*1000*/  FMUL.FTZ R124, R106, R25 ;  /* 0x000000196a7c7220 */ /* 0x000fe20000410000 */
[----:B------:R-:W-:Y:S01]  /*1010*/  FADD.FTZ R15, R122, R13 ;  /* 0x0000000d7a0f7221 */ /* 0x000fe20000010000 */
[----:B------:R-:W-:Y:S01]  /*1020*/  FADD.FTZ R141, -R165, R20 ;  /* 0x00000014a58d7221 */ /* 0x000fe20000010100 */
[----:B------:R-:W-:Y:S01]  /*1030*/  FMUL.FTZ R137, R116, R137 ;  /* 0x0000008974897220 */ /* 0x000fe20000410000 */
[----:B------:R-:W-:Y:S01]  /*1040*/  FFMA.FTZ R12, R133, R28, R12 ;  /* 0x0000001c850c7223 */ /* 0x000fe2000001000c */
[----:B------:R-:W-:Y:S01]  /*1050*/  FMUL.FTZ R128, R92, R17 ;  /* 0x000000115c807220 */ /* 0x000fe20000410000 */
[----:B------:R-:W-:Y:S01]  /*1060*/  FADD.FTZ R15, R124, R15 ;  /* 0x0000000f7c0f7221 */ /* 0x000fe20000010000 */
[----:B------:R-:W-:Y:S01]  /*1070*/  FMUL.FTZ R130, R116, R141 ;  /* 0x0000008d74827220 */ /* 0x000fe20000410000 */
[----:B------:R-:W-:Y:S01]  /*1080*/  FFMA.FTZ R13, R137, R30, R12 ;  /* 0x0000001e890d7223 */ /* 0x000fe2000001000c */
[----:B------:R-:W-:Y:S01]  /*1090*/  PRMT R146, R23, 0x7632, R146 ;  /* 0x0000763217927816 */ /* 0x000fe20000000092 */
[----:B------:R-:W-:Y:S01]  /*10a0*/  FADD.FTZ R151, -R165, R136 ;  /* 0x00000088a5977221 */ /* 0x000fe20000010100 */
[----:B------:R-:W-:Y:S01]  /*10b0*/  FADD.FTZ R54, R18, R54 ;  /* 0x0000003612367221 */ /* 0x000fe20000010000 */
[----:B------:R-:W-:Y:S01]  /*10c0*/  FFMA.FTZ R2, R137, R18, R2 ;  /* 0x0000001289027223 */ /* 0x000fe20000010002 */
[----:B------:R-:W-:Y:S01]  /*10d0*/  PRMT R136, R33, 0x7632, R136 ;  /* 0x0000763221887816 */ /* 0x000fe20000000088 */
[----:B------:R-:W-:Y:S01]  /*10e0*/  FADD.FTZ R81, R126, R81 ;  /* 0x000000517e517221 */ /* 0x000fe20000010000 */
[----:B------:R-:W-:Y:S01]  /*10f0*/  FFMA.FTZ R82, R125, R126, R82 ;  /* 0x0000007e7d527223 */ /* 0x000fe20000010052 */
[----:B------:R-:W-:Y:S01]  /*1100*/  SHF.L.U32 R18, R144, 0x10, RZ ;  /* 0x0000001090127819 */ /* 0x000fe200000006ff */
[----:B------:R-:W-:Y:S01]  /*1110*/  FMUL.FTZ R126, R105, R21 ;  /* 0x00000015697e7220 */ /* 0x000fe20000410000 */
[----:B------:R-:W-:Y:S01]  /*1120*/  FADD.FTZ R15, R128, R15 ;  /* 0x0000000f800f7221 */ /* 0x000fe20000010000 */
[----:B------:R-:W-:Y:S01]  /*1130*/  FMUL.FTZ R139, R116, R139 ;  /* 0x0000008b748b7220 */ /* 0x000fe20000410000 */
[----:B------:R-:W-:Y:S01]  /*1140*/  FFMA.FTZ R12, R130, R32, R13 ;  /* 0x00000020820c7223 */ /* 0x000fe2000001000d */
[----:B------:R-:W-:-:S02]  /*1150*/  PRMT R148, R27, 0x7632, R148 ;  /* 0x000076321b947816 */ /* 0x000fc40000000094 */
[----:B------:R-:W-:Y:S02]  /*1160*/  SHF.L.U32 R146, R146, 0x10, RZ ;  /* 0x0000001092927819 */ /* 0x000fe400000006ff */
[----:B------:R-:W-:Y:S01]  /*1170*/  SHF.L.U32 R132, R134, 0x10, RZ ;  /* 0x0000001086847819 */ /* 0x000fe200000006ff */
[----:B------:R-:W-:Y:S01]  /*1180*/  FADD.FTZ R15, R126, R15 ;  /* 0x0000000f7e0f7221 */ /* 0x000fe20000010000 */
[----:B------:R-:W-:Y:S02]  /*1190*/  SHF.L.U32 R27, R27, 0x10, RZ ;  /* 0x000000101b1b7819 */ /* 0x000fe400000006ff */
[----:B------:R-:W-:Y:S01]  /*11a0*/  SHF.L.U32 R134, R136, 0x10, RZ ;  /* 0x0000001088867819 */ /* 0x000fe200000006ff */
[----:B------:R-:W-:Y:S01]  /*11b0*/  FMUL.FTZ R136, R91, R18 ;  /* 0x000000125b887220 */ /* 0x000fe20000410000 */
[----:B------:R-:W-:Y:S01]  /*11c0*/  FMUL.FTZ R138, R116, R145 ;  /* 0x00000091748a7220 */ /* 0x000fe20000410000 */
[----:B------:R-:W-:Y:S01]  /*11d0*/  FFMA.FTZ R13, R139, R34, R12 ;  /* 0x000000228b0d7223 */ /* 0x000fe2000001000c */
[C---:B------:R-:W-:Y:S01]  /*11e0*/  FADD.FTZ R155, -R165.reuse, R142 ;  /* 0x0000008ea59b7221 */ /* 0x040fe20000010100 */
[--C-:B------:R-:W-:Y:S01]  /*11f0*/  FADD.FTZ R161, -R165, R146.reuse ;  /* 0x00000092a5a17221 */ /* 0x100fe20000010100 */
[----:B------:R-:W-:Y:S01]  /*1200*/  SHF.L.U32 R20, R148, 0x10, RZ ;  /* 0x0000001094147819 */ /* 0x000fe200000006ff */
[----:B------:R-:W-:Y:S01]  /*1210*/  FADD.FTZ R15, R136, R15 ;  /* 0x0000000f880f7221 */ /* 0x000fe20000010000 */
[----:B------:R-:W-:Y:S01]  /*1220*/  PRMT R146, R35, 0x7632, R146 ;  /* 0x0000763223927816 */ /* 0x000fe20000000092 */
[----:B------:R-:W-:Y:S01]  /*1230*/  FMUL.FTZ R142, R104, R27 ;  /* 0x0000001b688e7220 */ /* 0x000fe20000410000 */
[----:B------:R-:W-:Y:S01]  /*1240*/  FMUL.FTZ R141, R116, R147 ;  /* 0x00000093748d7220 */ /* 0x000fe20000410000 */
[----:B------:R-:W-:Y:S01]  /*1250*/  FFMA.FTZ R12, R138, R118, R13 ;  /* 0x000000768a0c7223 */ /* 0x000fe2000001000d */
[----:B------:R-:W-:Y:S01]  /*1260*/  FADD.FTZ R56, R143, R56 ;  /* 0x000000388f387221 */ /* 0x000fe20000010000 */
[----:B------:R-:W-:Y:S01]  /*1270*/  FFMA.FTZ R36, R139, R143, R36 ;  /* 0x0000008f8b247223 */ /* 0x000fe20000010024 */
[----:B------:R-:W-:Y:S01]  /*1280*/  SHF.L.U32 R144, R146, 0x10, RZ ;  /* 0x0000001092907819 */ /* 0x000fe200000006ff */
[----:B------:R-:W-:Y:S01]  /*1290*/  FADD.FTZ R148, R142, R15 ;  /* 0x0000000f8e947221 */ /* 0x000fe20000010000 */
[----:B------:R-:W-:Y:S01]  /*12a0*/  FMUL.FTZ R143, R90, R20 ;  /* 0x000000145a8f7220 */ /* 0x000fe20000410000 */
[C---:B------:R-:W-:Y:S01]  /*12b0*/  FMUL.FTZ R146, R116.reuse, R149 ;  /* 0x0000009574927220 */ /* 0x040fe20000410000 */
[----:B------:R-:W-:Y:S01]  /*12c0*/  FFMA.FTZ R13, R141, R120, R12 ;  /* 0x000000788d0d7223 */ /* 0x000fe2000001000c */
[----:B------:R-:W-:Y:S01]  /*12d0*/  FMUL.FTZ R145, R103, R119 ;  /* 0x0000007767917220 */ /* 0x000fe20000410000 */
[----:B------:R-:W-:Y:S01]  /*12e0*/  FADD.FTZ R148, R143, R148 ;  /* 0x000000948f947221 */ /* 0x000fe20000010000 */
[----:B------:R-:W-:Y:S01]  /*12f0*/  FMUL.FTZ R147, R116, R151 ;  /* 0x0000009774937220 */ /* 0x000fe20000410000 */
[----:B------:R-:W-:Y:S01]  /*1300*/  FFMA.FTZ R12, R146, R122, R13 ;  /* 0x0000007a920c7223 */ /* 0x000fe2000001000d */
[----:B------:R-:W-:Y:S01]  /*1310*/  SHF.L.U32 R23, R23, 0x10, RZ ;  /* 0x0000001017177819 */ /* 0x000fe200000006ff */
[----:B------:R-:W-:Y:S01]  /*1320*/  FADD.FTZ R15, R145, R148 ;  /* 0x00000094910f7221 */ /* 0x000fe20000010000 */
[----:B------:R-:W-:Y:S01]  /*1330*/  SHF.L.U32 R123, R150, 0x10, RZ ;  /* 0x00000010967b7819 */ /* 0x000fe200000006ff */
[C---:B------:R-:W-:Y:S01]  /*1340*/  FMUL.FTZ R150, R116.reuse, R153 ;  /* 0x0000009974967220 */ /* 0x040fe20000410000 */
[----:B------:R-:W-:Y:S01]  /*1350*/  SHF.L.U32 R33, R33, 0x10, RZ ;  /* 0x0000001021217819 */ /* 0x000fe200000006ff */
[----:B------:R-:W-:Y:S01]  /*1360*/  FFMA.FTZ R13, R147, R124, R12 ;  /* 0x0000007c930d7223 */ /* 0x000fe2000001000c */
[----:B------:R-:W-:Y:S01]  /*1370*/  FMUL.FTZ R148, R89, R132 ;  /* 0x0000008459947220 */ /* 0x000fe20000410000 */
[C---:B------:R-:W-:Y:S01]  /*1380*/  FADD.FTZ R159, -R165.reuse, R23 ;  /* 0x00000017a59f7221 */ /* 0x040fe20000010100 */
[----:B------:R-:W-:Y:S01]  /*1390*/  FADD.FTZ R23, -R165, R152 ;  /* 0x00000098a5177221 */ /* 0x000fe20000010100 */
[----:B------:R-:W-:Y:S01]  /*13a0*/  FMUL.FTZ R153, R116, R155 ;  /* 0x0000009b74997220 */ /* 0x000fe20000410000 */
[----:B------:R-:W-:Y:S01]  /*13b0*/  FFMA.FTZ R12, R150, R128, R13 ;  /* 0x00000080960c7223 */ /* 0x000fe2000001000d */
[----:B------:R-:W-:Y:S01]  /*13c0*/  FADD.FTZ R152, R15, R148 ;  /* 0x000000940f987221 */ /* 0x000fe20000010000 */
[----:B------:R-:W-:Y:S01]  /*13d0*/  FMUL.FTZ R149, R102, R33 ;  /* 0x0000002166957220 */ /* 0x000fe20000410000 */
[----:B------:R-:W-:Y:S01]  /*13e0*/  FMUL.FTZ R156, R116, R157 ;  /* 0x0000009d749c7220 */ /* 0x000fe20000410000 */
[----:B------:R-:W-:Y:S01]  /*13f0*/  FFMA.FTZ R13, R153, R126, R12 ;  /* 0x0000007e990d7223 */ /* 0x000fe2000001000c */
[----:B------:R-:W-:Y:S01]  /*1400*/  FMUL.FTZ R151, R88, R134 ;  /* 0x0000008658977220 */ /* 0x000fe20000410000 */
[----:B------:R-:W-:Y:S01]  /*1410*/  FADD.FTZ R152, R152, R149 ;  /* 0x0000009598987221 */ /* 0x000fe20000010000 */
[----:B------:R-:W-:Y:S01]  /*1420*/  SHF.L.U32 R140, R140, 0x10, RZ ;  /* 0x000000108c8c7819 */ /* 0x000fe200000006ff */
[----:B------:R-:W-:Y:S01]  /*1430*/  FMUL.FTZ R157, R116, R159 ;  /* 0x0000009f749d7220 */ /* 0x000fe20000410000 */
[----:B------:R-:W-:Y:S01]  /*1440*/  FFMA.FTZ R12, R156, R136, R13 ;  /* 0x000000889c0c7223 */ /* 0x000fe2000001000d */
[----:B------:R-:W-:Y:S01]  /*1450*/  FADD.FTZ R15, R152, R151 ;  /* 0x00000097980f7221 */ /* 0x000fe20000010000 */
[----:B------:R-:W-:Y:S01]  /*1460*/  FMUL.FTZ R152, R101, R29 ;  /* 0x0000001d65987220 */ /* 0x000fe20000410000 */
[----:B------:R-:W-:Y:S01]  /*1470*/  SHF.L.U32 R35, R35, 0x10, RZ ;  /* 0x0000001023237819 */ /* 0x000fe200000006ff */
[C---:B------:R-:W-:Y:S01]  /*1480*/  FMUL.FTZ R158, R116.reuse, R161 ;  /* 0x000000a1749e7220 */ /* 0x040fe20000410000 */
[----:B------:R-:W-:Y:S01]  /*1490*/  FFMA.FTZ R13, R157, R142, R12 ;  /* 0x0000008e9d0d7223 */ /* 0x000fe2000001000c */
[----:B------:R-:W-:Y:S01]  /*14a0*/  FADD.FTZ R15, R15, R152 ;  /* 0x000000980f0f7221 */ /* 0x000fe20000010000 */
[----:B------:R-:W-:Y:S01]  /*14b0*/  FMUL.FTZ R154, R87, R140 ;  /* 0x0000008c579a7220 */ /* 0x000fe20000410000 */
[----:B------:R-:W-:Y:S01]  /*14c0*/  FMUL.FTZ R159, R116, R129 ;  /* 0x00000081749f7220 */ /* 0x000fe20000410000 */
[----:B------:R-:W-:Y:S01]  /*14d0*/  FFMA.FTZ R162, R158, R143, R13 ;  /* 0x0000008f9ea27223 */ /* 0x000fe2000001000d */
[----:B------:R-:W-:Y:S01]  /*14e0*/  FMUL.FTZ R129, R100, R35 ;  /* 0x0000002364817220 */ /* 0x000fe20000410000 */
[----:B------:R-:W-:Y:S01]  /*14f0*/  FADD.FTZ R12, R15, R154 ;  /* 0x0000009a0f0c7221 */ /* 0x000fe20000010000 */
[----:B------:R-:W-:Y:S01]  /*1500*/  FMUL.FTZ R155, R86, R144 ;  /* 0x00000090569b7220 */ /* 0x000fe20000410000 */
[----:B------:R-:W-:Y:S01]  /*1510*/  FFMA.FTZ R13, R159, R145, R162 ;  /* 0x000000919f0d7223 */ /* 0x000fe200000100a2 */
[----:B------:R-:W-:Y:S01]  /*1520*/  FMUL.FTZ R160, R116, R163 ;  /* 0x000000a374a07220 */ /* 0x000fe20000410000 */
[----:B------:R-:W-:Y:S01]  /*1530*/  FADD.FTZ R162, R12, R129 ;  /* 0x000000810ca27221 */ /* 0x000fe20000010000 */
[----:B------:R-:W-:-:S02]  /*1540*/  FMUL.FTZ R117, R116, R117 ;  /* 0x0000007574757220 */ /* 0x000fc40000410000 */
[----:B------:R-:W-:Y:S01]  /*1550*/  FFMA.FTZ R12, R160, R148, R13 ;  /* 0x00000094a00c7223 */ /* 0x000fe2000001000d */
[----:B------:R-:W-:Y:S01]  /*1560*/  FADD.FTZ R15, R162, R155 ;  /* 0x0000009ba20f7221 */ /* 0x000fe20000010000 */
[C---:B------:R-:W-:Y:S02]  /*1570*/  FMUL.FTZ R162, R116.reuse, R135 ;  /* 0x0000008774a27220 */ /* 0x040fe40000410000 */
[----:B------:R-:W-:Y:S02]  /*1580*/  FFMA.FTZ R13, R117, R149, R12 ;  /* 0x00000095750d7223 */ /* 0x000fe4000001000c */
[----:B------:R-:W0:Y:S01]  /*1590*/  SHFL.DOWN PT, R168, R15, 0x10, 0x1f ;  /* 0x0a001f000fa87f89 */ /* 0x000e2200000e0000 */
[----:B------:R-:W-:Y:S01]  /*15a0*/  FADD.FTZ R131, -R165, R131 ;  /* 0x00000083a5837221 */ /* 0x000fe20000010100 */
[----:B------:R-:W-:Y:S01]  /*15b0*/  FMUL.FTZ R31, R116, R31 ;  /* 0x0000001f741f7220 */ /* 0x000fe20000410000 */
[----:B------:R-:W-:Y:S02]  /*15c0*/  FFMA.FTZ R12, R162, R151, R13 ;  /* 0x00000097a20c7223 */ /* 0x000fe4000001000d */
[----:B------:R-:W-:-:S02]  /*15d0*/  FMUL.FTZ R164, R116, R131 ;  /* 0x0000008374a47220 */ /* 0x000fc40000410000 */
[----:B------:R-:W-:Y:S01]  /*15e0*/  FFMA.FTZ R13, R31, R152, R12 ;  /* 0x000000981f0d7223 */ /* 0x000fe2000001000c */
[----:B------:R-:W-:Y:S01]  /*15f0*/  FADD.FTZ R123, -R165, R123 ;  /* 0x0000007ba57b7221 */ /* 0x000fe20000010100 */
[----:B------:R-:W-:Y:S02]  /*1600*/  FMUL.FTZ R131, R116, R23 ;  /* 0x0000001774837220 */ /* 0x000fe40000410000 */
[----:B------:R-:W-:Y:S01]  /*1610*/  FFMA.FTZ R12, R164, R154, R13 ;  /* 0x0000009aa40c7223 */ /* 0x000fe2000001000d */
[----:B------:R-:W-:-:S03]  /*1620*/  FMUL.FTZ R166, R116, R123 ;  /* 0x0000007b74a67220 */ /* 0x000fc60000410000 */
[----:B------:R-:W-:-:S04]  /*1630*/  FFMA.FTZ R13, R131, R129, R12 ;  /* 0x00000081830d7223 */ /* 0x000fc8000001000c */
[----:B------:R-:W-:Y:S01]  /*1640*/  FFMA.FTZ R13, R166, R155, R13 ;  /* 0x0000009ba60d7223 */ /* 0x000fe2000001000d */
[----:B0-----:R-:W-:-:S04]  /*1650*/  FADD.FTZ R168, R15, R168 ;  /* 0x000000a80fa87221 */ /* 0x001fc80000010000 */
        /* <DEDUP_REMOVED lines=10> */
[----:B0-----:R-:W-:-:S05]  /*1700*/  FADD.FTZ R170, R15, R170 ;  /* 0x000000aa0faa7221 */ /* 0x001fca0000010000 */
[----:B------:R-:W0:Y:S01]  /*1710*/  SHFL.DOWN PT, R13, R170, 0x2, 0x1f ;  /* 0x08401f00aa0d7f89 */ /* 0x000e2200000e0000 */
[----:B-1----:R-:W-:Y:S01]  /*1720*/  FADD.FTZ R172, R123, R172 ;  /* 0x000000ac7bac7221 */ /* 0x002fe20000010000 */
[----:B------:R-:W-:Y:S01]  /*1730*/  LOP3.LUT P1, RZ, R78, 0x1f, RZ, 0xc0, !PT ;  /* 0x0000001f4eff7812 */ /* 0x000fe2000782c0ff */
[----:B0-----:R-:W-:-:S03]  /*1740*/  FADD.FTZ R135, R170, R13 ;  /* 0x0000000daa877221 */ /* 0x001fc60000010000 */
[----:B------:R-:W0:Y:S04]  /*1750*/  SHFL.DOWN PT, R13, R172, 0x1, 0x1f ;  /* 0x08201f00ac0d7f89 */ /* 0x000e2800000e0000 */
[----:B------:R-:W1:Y:S01]  /*1760*/  SHFL.DOWN PT, R168, R135, 0x1, 0x1f ;  /* 0x08201f0087a87f89 */ /* 0x000e6200000e0000 */
[----:B------:R-:W-:Y:S01]  /*1770*/  BSSY.RECONVERGENT B0, `(.L_x_34) ;  /* 0x000000c000007945 */ /* 0x000fe20003800200 */
[----:B0-----:R-:W-:Y:S01]  /*1780*/  FADD.FTZ R12, R172, R13 ;  /* 0x0000000dac0c7221 */ /* 0x001fe20000010000 */
[----:B-1----:R-:W-:Y:S02]  /*1790*/  FADD.FTZ R13, R135, R168 ;  /* 0x000000a8870d7221 */ /* 0x002fe40000010000 */
[----:B------:R-:W-:Y:S05]  /*17a0*/  @P1 BRA `(.L_x_35) ;  /* 0x0000000000201947 */ /* 0x000fea0003800000 */
        /* <DEDUP_REMOVED lines=8> */
.L_x_35:
[----:B------:R-:W-:Y:S05]  /*1830*/  BSYNC.RECONVERGENT B0 ;  /* 0x0000000000007941 */ /* 0x000fea0003800200 */
.L_x_34:
[----:B------:R-:W1:Y:S08]  /*1840*/  S2UR UR5, SR_CgaCtaId ;  /* 0x00000000000579c3 */ /* 0x000e700000008800 */
[----:B------:R-:W-:Y:S01]  /*1850*/  BAR.SYNC.DEFER_BLOCKING 0x0 ;  /* 0x0000000000007b1d */ /* 0x000fe20000010000 */
[----:B------:R-:W-:Y:S01]  /*1860*/  FADD.FTZ R55, R14, R55 ;  /* 0x000000370e377221 */ /* 0x000fe20000010000 */
[----:B------:R-:W-:Y:S01]  /*1870*/  FFMA.FTZ R3, R130, R14, R3 ;  /* 0x0000000e82037223 */ /* 0x000fe20000010003 */
[----:B------:R-:W-:Y:S01]  /*1880*/  FADD.FTZ R61, R17, R61 ;  /* 0x0000003d113d7221 */ /* 0x000fe20000010000 */
[----:B------:R-:W-:Y:S01]  /*1890*/  FFMA.FTZ R41, R150, R17, R41 ;  /* 0x0000001196297223 */ /* 0x000fe20000010029 */
[----:B------:R-:W-:Y:S01]  /*18a0*/  FADD.FTZ R60, R25, R60 ;  /* 0x0000003c193c7221 */ /* 0x000fe20000010000 */
[----:B------:R-:W-:Y:S01]  /*18b0*/  UMOV UR4, 0x400 ;  /* 0x0000040000047882 */ /* 0x000fe20000000000 */
        /* <DEDUP_REMOVED lines=13> */
[----:B------:R-:W-:Y:S01]  /*1990*/  UISETP.NE.U32.AND UP0, UPT, UR12, URZ, UPT ;  /* 0x000000ff0c00728c */ /* 0x000fe2000bf05070 */
[----:B------:R-:W-:Y:S01]  /*19a0*/  FADD.FTZ R68, R27, R68 ;  /* 0x000000441b447221 */ /* 0x000fe20000010000 */
[----:B------:R-:W-:Y:S01]  /*19b0*/  FFMA.FTZ R44, R157, R27, R44 ;  /* 0x0000001b9d2c7223 */ /* 0x000fe2000001002c */
[----:B-1----:R-:W-:Y:S01]  /*19c0*/  ULEA UR4, UR5, UR4, 0x18 ;  /* 0x0000000405047291 */ /* 0x002fe2000f8ec0ff */
[----:B------:R-:W-:Y:S01]  /*19d0*/  FADD.FTZ R70, R119, R70 ;  /* 0x0000004677467221 */ /* 0x000fe20000010000 */
[----:B------:R-:W-:Y:S01]  /*19e0*/  UISETP.NE.AND.EX UP0, UPT, UR13, URZ, UPT, UP0 ;  /* 0x000000ff0d00728c */ /* 0x000fe2000bf05300 */
[----:B------:R-:W-:Y:S01]  /*19f0*/  FFMA.FTZ R46, R159, R119, R46 ;  /* 0x000000779f2e7223 */ /* 0x000fe2000001002e */
[----:B------:R-:W-:Y:S01]  /*1a00*/  UIADD3 UR5, UPT, UPT, UR4, 0x6040, URZ ;  /* 0x0000604004057890 */ /* 0x000fe2000fffe0ff */
[----:B------:R-:W-:Y:S01]  /*1a10*/  FADD.FTZ R72, R33, R72 ;  /* 0x0000004821487221 */ /* 0x000fe20000010000 */
[----:B------:R-:W-:Y:S01]  /*1a20*/  @!UP1 UIADD3 UR5, UPT, UPT, UR4, 0x6000, URZ ;  /* 0x0000600004059890 */ /* 0x000fe2000fffe0ff */
        /* <DEDUP_REMOVED lines=8> */
[----:B0-----:R-:W0:Y:S01]  /*1ab0*/  LDS.128 R12, [UR5] ;  /* 0x00000005ff0c7984 */ /* 0x001e220008000c00 */
[----:B------:R-:W-:Y:S01]  /*1ac0*/  UIADD3 UR5, UPT, UPT, UR4, 0x6050, URZ ;  /* 0x0000605004057890 */ /* 0x000fe2000fffe0ff */
[----:B------:R-:W-:Y:S01]  /*1ad0*/  FFMA.FTZ R52, R131, R35, R52 ;  /* 0x0000002383347223 */ /* 0x000fe20000010034 */
[----:B------:R-:W-:Y:S01]  /*1ae0*/  @!UP1 UIADD3 UR5, UPT, UPT, UR4, 0x6010, URZ ;  /* 0x0000601004059890 */ /* 0x000fe2000fffe0ff */
[----:B------:R-:W-:Y:S01]  /*1af0*/  FADD.FTZ R71, R132, R71 ;  /* 0x0000004784477221 */ /* 0x000fe20000010000 */
[----:B------:R-:W-:Y:S01]  /*1b00*/  FFMA.FTZ R47, R160, R132, R47 ;  /* 0x00000084a02f7223 */ /* 0x000fe2000001002f */
[----:B------:R-:W-:Y:S01]  /*1b10*/  FADD.FTZ R73, R134, R73 ;  /* 0x0000004986497221 */ /* 0x000fe20000010000 */
[----:B------:R-:W-:Y:S01]  /*1b20*/  FFMA.FTZ R49, R162, R134, R49 ;  /* 0x00000086a2317223 */ /* 0x000fe20000010031 */
[----:B------:R-:W-:Y:S01]  /*1b30*/  LDS.128 R20, [UR7] ;  /* 0x00000007ff147984 */ /* 0x000fe20008000c00 */
[----:B------:R-:W-:Y:S01]  /*1b40*/  FADD.FTZ R75, R140, R75 ;  /* 0x0000004b8c4b7221 */ /* 0x000fe20000010000 */
[----:B------:R-:W-:Y:S01]  /*1b50*/  FFMA.FTZ R51, R164, R140, R51 ;  /* 0x0000008ca4337223 */ /* 0x000fe20000010033 */
[----:B------:R-:W-:Y:S01]  /*1b60*/  FADD.FTZ R77, R144, R77 ;  /* 0x0000004d904d7221 */ /* 0x000fe20000010000 */
[----:B------:R-:W-:Y:S01]  /*1b70*/  FFMA.FTZ R53, R166, R144, R53 ;  /* 0x00000090a6357223 */ /* 0x000fe20000010035 */
[----:B0-----:R-:W-:Y:S01]  /*1b80*/  FADD.FTZ R17, RZ, R12 ;  /* 0x0000000cff117221 */ /* 0x001fe20000010000 */
[----:B------:R-:W-:-:S03]  /*1b90*/  FADD.FTZ R12, RZ, R13 ;  /* 0x0000000dff0c7221 */ /* 0x000fc60000010000 */
[----:B------:R-:W-:Y:S01]  /*1ba0*/  FADD.FTZ R25, R14, R17 ;  /* 0x000000110e197221 */ /* 0x000fe20000010000 */
[----:B------:R-:W-:Y:S01]  /*1bb0*/  FADD.FTZ R168, R15, R12 ;  /* 0x0000000c0fa87221 */ /* 0x000fe20000010000 */
[----:B------:R-:W-:Y:S04]  /*1bc0*/  LDS.128 R16, [UR6] ;  /* 0x00000006ff107984 */ /* 0x000fe80008000c00 */
[----:B------:R-:W0:Y:S02]  /*1bd0*/  LDS.128 R12, [UR5] ;  /* 0x00000005ff0c7984 */ /* 0x000e240008000c00 */
[----:B0-----:R-:W-:Y:S01]  /*1be0*/  FADD.FTZ R25, R25, R12 ;  /* 0x0000000c19197221 */ /* 0x001fe20000010000 */
[----:B------:R-:W-:-:S03]  /*1bf0*/  FADD.FTZ R168, R168, R13 ;  /* 0x0000000da8a87221 */ /* 0x000fc60000010000 */
[----:B------:R-:W-:Y:S01]  /*1c00*/  FADD.FTZ R25, R14, R25 ;  /* 0x000000190e197221 */ /* 0x000fe20000010000 */
        /* <DEDUP_REMOVED lines=9> */
[----:B------:R-:W-:Y:S01]  /*1ca0*/  FMUL.FTZ R22, R22, UR14 ;  /* 0x0000000e16167c20 */ /* 0x000fe20008410000 */
[----:B------:R-:W-:-:S04]  /*1cb0*/  FMUL.FTZ R18, R23, UR14 ;  /* 0x0000000e17127c20 */ /* 0x000fc80008410000 */
[----:B------:R-:W-:Y:S01]  /*1cc0*/  FSEL R17, R22, RZ, !P2 ;  /* 0x000000ff16117208 */ /* 0x000fe20005000000 */
[----:B------:R-:W-:Y:S06]  /*1cd0*/  BRA.U UP0, `(.L_x_36) ;  /* 0x0000000d00f87547 */ /* 0x000fec000b800000 */
[----:B------:R-:W-:-:S04]  /*1ce0*/  UISETP.NE.U32.AND UP0, UPT, UR16, URZ, UPT ;  /* 0x000000ff1000728c */ /* 0x000fc8000bf05070 */
[----:B------:R-:W-:-:S09]  /*1cf0*/  UISETP.NE.AND.EX UP0, UPT, UR17, URZ, UPT, UP0 ;  /* 0x000000ff1100728c */ /* 0x000fd2000bf05300 */
[----:B------:R-:W-:Y:S05]  /*1d00*/  BRA.U UP0, `(.L_x_37) ;  /* 0x0000000500d07547 */ /* 0x000fea000b800000 */
[-CC-:B------:R-:W-:Y:S01]  /*1d10*/  FFMA.FTZ R13, R130, R18.reuse, R17.reuse ;  /* 0x00000012820d7223 */ /* 0x180fe20000010011 */
[-CC-:B------:R-:W-:Y:S01]  /*1d20*/  FFMA.FTZ R15, R138, R18.reuse, R17.reuse ;  /* 0x000000128a0f7223 */ /* 0x180fe20000010011 */
[-CC-:B------:R-:W-:Y:S01]  /*1d30*/  FFMA.FTZ R12, R159, R18.reuse, R17.reuse ;  /* 0x000000129f0c7223 */ /* 0x180fe20000010011 */
[-C--:B------:R-:W-:Y:S01]  /*1d40*/  FFMA.FTZ R0, R0, R18.reuse, R17 ;  /* 0x0000001200007223 */ /* 0x080fe20000010011 */
[----:B------:R-:W-:Y:S01]  /*1d50*/  FADD.FTZ R13, R32, -R13 ;  /* 0x8000000d200d7221 */ /* 0x000fe20000010000 */
[-CC-:B------:R-:W-:Y:S01]  /*1d60*/  FFMA.FTZ R127, R127, R18.reuse, R17.reuse ;  /* 0x000000127f7f7223 */ /* 0x180fe20000010011 */
        /* <DEDUP_REMOVED lines=21> */
[----:B------:R-:W-:Y:S01]  /*1ec0*/  FMUL.FTZ R15, R116, R13 ;  /* 0x0000000d740f7220 */ /* 0x000fe20000410000 */
[----:B------:R-:W-:Y:S01]  /*1ed0*/  FADD.FTZ R121, R121, -R0 ;  /* 0x8000000079797221 */ /* 0x000fe20000010000 */
[----:B------:R-:W0:Y:S01]  /*1ee0*/  LDC.64 R12, c[0x0][0x468] ;  /* 0x00011a00ff0c7b82 */ /* 0x000e220000000a00 */
        /* <DEDUP_REMOVED lines=67> */
[----:B0-----:R-:W-:Y:S01]  /*2320*/  IMAD.WIDE.U32 R24, R115, 0x10, R12 ;  /* 0x0000001073187825 */ /* 0x001fe200078e000c */
[----:B------:R-:W-:-:S02]  /*2330*/  F2FP.BF16.F32.PACK_AB R15, R18, R15 ;  /* 0x0000000f120f723e */ /* 0x000fc400000010ff */
[----:B------:R-:W-:Y:S01]  /*2340*/  F2FP.BF16.F32.PACK_AB R14, R17, R14 ;  /* 0x0000000e110e723e */ /* 0x000fe200000010ff */
[--C-:B------:R-:W-:Y:S01]  /*2350*/  IMAD.WIDE.U32 R114, R114, 0x10, R12.reuse ;  /* 0x0000001072727825 */ /* 0x100fe200078e000c */
[----:B------:R-:W-:Y:S02]  /*2360*/  F2FP.BF16.F32.PACK_AB R19, R30, R19 ;  /* 0x000000131e13723e */ /* 0x000fe400000010ff */
[----:B------:R-:W-:Y:S01]  /*2370*/  F2FP.BF16.F32.PACK_AB R18, R28, R153 ;  /* 0x000000991c12723e */ /* 0x000fe200000010ff */
[----:B------:R-:W-:Y:S01]  /*2380*/  IMAD.WIDE.U32 R26, R113, 0x10, R12 ;  /* 0x00000010711a7825 */ /* 0x000fe200078e000c */
[----:B------:R-:W-:Y:S02]  /*2390*/  F2FP.BF16.F32.PACK_AB R13, R16, R125 ;  /* 0x0000007d100d723e */ /* 0x000fe400000010ff */
[----:B------:R-:W-:Y:S02]  /*23a0*/  F2FP.BF16.F32.PACK_AB R12, R0, R121 ;  /* 0x00000079000c723e */ /* 0x000fe400000010ff */
[----:B------:R-:W-:-:S02]  /*23b0*/  F2FP.BF16.F32.PACK_AB R17, R22, R147 ;  /* 0x000000931611723e */ /* 0x000fc400000010ff */
[----:B------:R-:W-:Y:S01]  /*23c0*/  F2FP.BF16.F32.PACK_AB R16, R20, R141 ;  /* 0x0000008d1410723e */ /* 0x000fe200000010ff */
[----:B------:R3:W-:Y:S01]  /*23d0*/  STG.E.128 desc[UR8][R24.64], R12 ;  /* 0x0000000c18007986 */ /* 0x0007e2000c101d08 */
[----:B------:R-:W-:Y:S02]  /*23e0*/  F2FP.BF16.F32.PACK_AB R23, R112, R23 ;  /* 0x000000177017723e */ /* 0x000fe400000010ff */
[----:B------:R-:W-:Y:S01]  /*23f0*/  F2FP.BF16.F32.PACK_AB R22, R116, R31 ;  /* 0x0000001f7416723e */ /* 0x000fe200000010ff */
[----:B------:R3:W-:Y:S01]  /*2400*/  STG.E.128 desc[UR8][R114.64], R16 ;  /* 0x0000001072007986 */ /* 0x0007e2000c101d08 */
[----:B------:R-:W-:Y:S02]  /*2410*/  F2FP.BF16.F32.PACK_AB R21, R34, R21 ;  /* 0x000000152215723e */ /* 0x000fe400000010ff */
[----:B------:R-:W-:-:S05]  /*2420*/  F2FP.BF16.F32.PACK_AB R20, R32, R145 ;  /* 0x000000912014723e */ /* 0x000fca00000010ff */
[----:B------:R3:W-:Y:S01]  /*2430*/  STG.E.128 desc[UR8][R26.64], R20 ;  /* 0x000000141a007986 */ /* 0x0007e2000c101d08 */
[----:B------:R-:W-:Y:S05]  /*2440*/  BRA `(.L_x_38) ;  /* 0x0000001c00307947 */ /* 0x000fea0003800000 */
.L_x_37:
        /* <DEDUP_REMOVED lines=33> */
[----:B------:R-:W1:Y:S01]  /*2660*/  LDC.64 R118, c[0x0][0x468] ;  /* 0x00011a00ff767b82 */ /* 0x000e620000000a00 */
        /* <DEDUP_REMOVED lines=24> */
[----:B0-----:R-:W-:Y:S01]  /*27f0*/  IMAD.WIDE.U32 R18, R115, 0x10, R16 ;  /* 0x0000001073127825 */ /* 0x001fe200078e0010 */
[----:B------:R-:W-:-:S03]  /*2800*/  F2FP.BF16.F32.PACK_AB R12, R127, R121 ;  /* 0x000000797f0c723e */ /* 0x000fc600000010ff */
[C---:B------:R-:W-:Y:S01]  /*2810*/  FMUL.FTZ R141, R116.reuse, R141 ;  /* 0x0000008d748d7220 */ /* 0x040fe20000410000 */
[----:B------:R-:W-:Y:S01]  /*2820*/  F2FP.BF16.F32.PACK_AB R13, R133, R125 ;  /* 0x0000007d850d723e */ /* 0x000fe200000010ff */
[C---:B------:R-:W-:Y:S01]  /*2830*/  FMUL.FTZ R26, R116.reuse, R21 ;  /* 0x00000015741a7220 */ /* 0x040fe20000410000 */
[----:B------:R-:W-:Y:S01]  /*2840*/  F2FP.BF16.F32.PACK_AB R14, R23, R137 ;  /* 0x00000089170e723e */ /* 0x000fe200000010ff */
[----:B------:R-:W-:Y:S01]  /*2850*/  FMUL.FTZ R147, R116, R147 ;  /* 0x0000009374937220 */ /* 0x000fe20000410000 */
[----:B------:R-:W-:Y:S01]  /*2860*/  F2FP.BF16.F32.PACK_AB R15, R24, R139 ;  /* 0x0000008b180f723e */ /* 0x000fe200000010ff */
        /* <DEDUP_REMOVED lines=13> */
[----:B------:R-:W-:-:S04]  /*2940*/  IMAD.WIDE.U32 R32, R114, 0x10, R16 ;  /* 0x0000001072207825 */ /* 0x000fc800078e0010 */
[-C--:B------:R-:W-:Y:S01]  /*2950*/  FMUL.FTZ R25, R23, R112.reuse ;  /* 0x0000007017197220 */ /* 0x080fe20000410000 */
[----:B------:R0:W-:Y:S01]  /*2960*/  STG.E.128 desc[UR8][R18.64], R12 ;  /* 0x0000000c12007986 */ /* 0x0001e2000c101d08 */
[----:B------:R-:W-:Y:S01]  /*2970*/  FMUL.FTZ R20, R121, R112 ;  /* 0x0000007079147220 */ /* 0x000fe20000410000 */
[----:B-1----:R-:W-:-:S04]  /*2980*/  IMAD.WIDE.U32 R116, R115, 0x10, R118 ;  /* 0x0000001073747825 */ /* 0x002fc800078e0076 */
[-C--:B------:R-:W-:Y:S01]  /*2990*/  FMUL.FTZ R127, R127, R112.reuse ;  /* 0x000000707f7f7220 */ /* 0x080fe20000410000 */
[-C--:B------:R-:W-:Y:S01]  /*29a0*/  FMUL.FTZ R21, R125, R112.reuse ;  /* 0x000000707d157220 */ /* 0x080fe20000410000 */
[----:B------:R-:W-:Y:S01]  /*29b0*/  FMUL.FTZ R0, R133, R112 ;  /* 0x0000007085007220 */ /* 0x000fe20000410000 */
[----:B------:R-:W-:-:S04]  /*29c0*/  IMAD.WIDE.U32 R114, R114, 0x10, R118 ;  /* 0x0000001072727825 */ /* 0x000fc800078e0076 */
        /* <DEDUP_REMOVED lines=10> */
[----:B------:R-:W-:Y:S01]  /*2a70*/  F2FP.BF16.F32.PACK_AB R16, R122, R145 ;  /* 0x000000917a10723e */ /* 0x000fe200000010ff */
[-C--:B------:R-:W-:Y:S01]  /*2a80*/  FMUL.FTZ R125, R129, R112.reuse ;  /* 0x00000070817d7220 */ /* 0x080fe20000410000 */
[----:B0-----:R-:W-:Y:S01]  /*2a90*/  F2FP.BF16.F32.PACK_AB R12, R26, R141 ;  /* 0x0000008d1a0c723e */ /* 0x001fe200000010ff */
[-C--:B------:R-:W-:Y:S01]  /*2aa0*/  FMUL.FTZ R26, R153, R112.reuse ;  /* 0x00000070991a7220 */ /* 0x080fe20000410000 */
[----:B------:R-:W-:Y:S01]  /*2ab0*/  F2FP.BF16.F32.PACK_AB R13, R27, R147 ;  /* 0x000000931b0d723e */ /* 0x000fe200000010ff */
[-C--:B------:R-:W-:Y:S01]  /*2ac0*/  FMUL.FTZ R27, R157, R112.reuse ;  /* 0x000000709d1b7220 */ /* 0x080fe20000410000 */
[----:B------:R-:W-:Y:S01]  /*2ad0*/  F2FP.BF16.F32.PACK_AB R14, R120, R153 ;  /* 0x00000099780e723e */ /* 0x000fe200000010ff */
[-C--:B------:R-:W-:Y:S01]  /*2ae0*/  FMUL.FTZ R120, R143, R112.reuse ;  /* 0x000000708f787220 */ /* 0x080fe20000410000 */
[----:B------:R-:W-:Y:S01]  /*2af0*/  F2FP.BF16.F32.PACK_AB R18, R126, R129 ;  /* 0x000000817e12723e */ /* 0x000fe200000010ff */
        /* <DEDUP_REMOVED lines=13> */
[----:B------:R2:W-:Y:S01]  /*2bd0*/  STG.E.128 desc[UR8][R116.64], R20 ;  /* 0x0000001474007986 */ /* 0x0005e2000c101d08 */
[----:B------:R-:W-:-:S02]  /*2be0*/  F2FP.BF16.F32.PACK_AB R26, R113, R26 ;  /* 0x0000001a711a723e */ /* 0x000fc400000010ff */
[----:B------:R-:W-:Y:S01]  /*2bf0*/  F2FP.BF16.F32.PACK_AB R25, R31, R30 ;  /* 0x0000001e1f19723e */ /* 0x000fe200000010ff */
[----:B------:R2:W-:Y:S01]  /*2c00*/  STG.E.128 desc[UR8][R32.64], R12 ;  /* 0x0000000c20007986 */ /* 0x0005e2000c101d08 */
[----:B------:R-:W-:Y:S02]  /*2c10*/  F2FP.BF16.F32.PACK_AB R24, R29, R28 ;  /* 0x0000001c1d18723e */ /* 0x000fe400000010ff */
[----:B------:R-:W-:Y:S02]  /*2c20*/  F2FP.BF16.F32.PACK_AB R17, R151, R149 ;  /* 0x000000959711723e */ /* 0x000fe400000010ff */
[----:B------:R-:W-:Y:S01]  /*2c30*/  F2FP.BF16.F32.PACK_AB R19, R155, R131 ;  /* 0x000000839b13723e */ /* 0x000fe200000010ff */
[----:B------:R2:W-:Y:S01]  /*2c40*/  STG.E.128 desc[UR8][R114.64], R24 ;  /* 0x0000001872007986 */ /* 0x0005e2000c101d08 */
[----:B------:R-:W-:Y:S02]  /*2c50*/  F2FP.BF16.F32.PACK_AB R31, R129, R112 ;  /* 0x00000070811f723e */ /* 0x000fe400000010ff */
[----:B------:R-:W-:Y:S01]  /*2c60*/  F2FP.BF16.F32.PACK_AB R30, R126, R125 ;  /* 0x0000007d7e1e723e */ /* 0x000fe200000010ff */
[----:B------:R2:W-:Y:S01]  /*2c70*/  STG.E.128 desc[UR8][R34.64], R16 ;  /* 0x0000001022007986 */ /* 0x0005e2000c101d08 */
[----:B------:R-:W-:-:S02]  /*2c80*/  F2FP.BF16.F32.PACK_AB R29, R124, R123 ;  /* 0x0000007b7c1d723e */ /* 0x000fc400000010ff */
[----:B------:R-:W-:-:S05]  /*2c90*/  F2FP.BF16.F32.PACK_AB R28, R122, R121 ;  /* 0x000000797a1c723e */ /* 0x000fca00000010ff */
[----:B------:R2:W-:Y:S01]  /*2ca0*/  STG.E.128 desc[UR8][R118.64], R28 ;  /* 0x0000001c76007986 */ /* 0x0005e2000c101d08 */
[----:B------:R-:W-:Y:S05]  /*2cb0*/  BRA `(.L_x_38) ;  /* 0x0000001400147947 */ /* 0x000fea0003800000 */
.L_x_36:
[----:B------:R-:W-:-:S04]  /*2cc0*/  UISETP.NE.U32.AND UP0, UPT, UR16, URZ, UPT ;  /* 0x000000ff1000728c */ /* 0x000fc8000bf05070 */
[----:B------:R-:W-:-:S09]  /*2cd0*/  UISETP.NE.AND.EX UP0, UPT, UR17, URZ, UPT, UP0 ;  /* 0x000000ff1100728c */ /* 0x000fd2000bf05300 */
[----:B------:R-:W-:Y:S05]  /*2ce0*/  BRA.U UP0, `(.L_x_39) ;  /* 0x0000000900607547 */ /* 0x000fea000b800000 */
[-CC-:B------:R-:W-:Y:S01]  /*2cf0*/  FFMA.FTZ R0, R0, R18.reuse, R17.reuse ;  /* 0x0000001200007223 */ /* 0x180fe20000010011 */
[-CC-:B------:R-:W-:Y:S01]  /*2d00*/  FFMA.FTZ R15, R138, R18.reuse, R17.reuse ;  /* 0x000000128a0f7223 */ /* 0x180fe20000010011 */
[-CC-:B------:R-:W-:Y:S01]  /*2d10*/  FFMA.FTZ R127, R127, R18.reuse, R17.reuse ;  /* 0x000000127f7f7223 */ /* 0x180fe20000010011 */
[-CC-:B------:R-:W-:Y:S01]  /*2d20*/  FFMA.FTZ R125, R125, R18.reuse, R17.reuse ;  /* 0x000000127d7d7223 */ /* 0x180fe20000010011 */
[--C-:B------:R-:W-:Y:S01]  /*2d30*/  FADD.FTZ R14, R121, -R0.reuse ;  /* 0x80000000790e7221 */ /* 0x100fe20000010000 */
[----:B-----5:R-:W-:Y:S01]  /*2d40*/  PRMT R0, R67, 0x7632, R0 ;  /* 0x0000763243007816 */ /* 0x020fe20000000000 */
        /* <DEDUP_REMOVED lines=20> */
[----:B------:R-:W-:Y:S01]  /*2e90*/  SHF.L.U32 R17, R0, 0x10, RZ ;  /* 0x0000001000117819 */ /* 0x000fe200000006ff */
[----:B------:R-:W-:Y:S01]  /*2ea0*/  FADD.FTZ R118, R118, -R15 ;  /* 0x8000000f76767221 */ /* 0x000fe20000010000 */
[----:B------:R-:W-:Y:S01]  /*2eb0*/  PRMT R0, R66, 0x7632, R0 ;  /* 0x0000763242007816 */ /* 0x000fe20000000000 */
[----:B------:R-:W-:Y:S01]  /*2ec0*/  FADD.FTZ R25, R32, -R13 ;  /* 0x8000000d20197221 */ /* 0x000fe20000010000 */
[----:B------:R-:W-:Y:S01]  /*2ed0*/  FADD.FTZ R148, R148, -R29 ;  /* 0x8000001d94947221 */ /* 0x000fe20000010000 */
[----:B------:R-:W-:Y:S01]  /*2ee0*/  SHF.L.U32 R15, R67, 0x10, RZ ;  /* 0x00000010430f7819 */ /* 0x000fe200000006ff */
[----:B------:R-:W-:Y:S01]  /*2ef0*/  FADD.FTZ R27, R34, -R139 ;  /* 0x8000008b221b7221 */ /* 0x000fe20000010000 */
[----:B------:R-:W-:Y:S01]  /*2f00*/  SHF.L.U32 R13, R66, 0x10, RZ ;  /* 0x00000010420d7819 */ /* 0x000fe200000006ff */
[----:B------:R-:W-:Y:S01]  /*2f10*/  FFMA.FTZ R29, R116, R118, R17 ;  /* 0x00000076741d7223 */ /* 0x000fe20000010011 */
[----:B------:R-:W-:Y:S01]  /*2f20*/  FADD.FTZ R30, R30, -R137 ;  /* 0x800000891e1e7221 */ /* 0x000fe20000010000 */
[--C-:B------:R-:W-:Y:S01]  /*2f30*/  FADD.FTZ R16, R145, -R12.reuse ;  /* 0x8000000c91107221 */ /* 0x100fe20000010000 */
[----:B------:R-:W-:Y:S01]  /*2f40*/  SHF.L.U32 R17, R0, 0x10, RZ ;  /* 0x0000001000117819 */ /* 0x000fe200000006ff */
[----:B------:R-:W-:Y:S01]  /*2f50*/  FADD.FTZ R136, R136, -R23 ;  /* 0x8000001788887221 */ /* 0x000fe20000010000 */
[C---:B------:R-:W-:Y:S01]  /*2f60*/  PRMT R12, R65.reuse, 0x7632, R12 ;  /* 0x00007632410c7816 */ /* 0x040fe2000000000c */
[----:B------:R-:W-:Y:S01]  /*2f70*/  FADD.FTZ R152, R152, -R31 ;  /* 0x8000001f98987221 */ /* 0x000fe20000010000 */
[----:B------:R-:W-:Y:S01]  /*2f80*/  PRMT R0, R64, 0x7632, R0 ;  /* 0x0000763240007816 */ /* 0x000fe20000000000 */
[----:B------:R-:W-:Y:S01]  /*2f90*/  FFMA.FTZ R27, R116, R27, R15 ;  /* 0x0000001b741b7223 */ /* 0x000fe2000001000f */
[----:B------:R-:W-:Y:S01]  /*2fa0*/  FADD.FTZ R117, R128, -R21 ;  /* 0x8000001580757221 */ /* 0x000fe20000010000 */
[----:B------:R-:W-:Y:S01]  /*2fb0*/  FFMA.FTZ R23, R116, R30, R13 ;  /* 0x0000001e74177223 */ /* 0x000fe2000001000d */
[----:B------:R-:W-:Y:S01]  /*2fc0*/  SHF.L.U32 R15, R65, 0x10, RZ ;  /* 0x00000010410f7819 */ /* 0x000fe200000006ff */
[----:B------:R-:W-:Y:S01]  /*2fd0*/  FADD.FTZ R24, R24, -R125 ;  /* 0x8000007d18187221 */ /* 0x000fe20000010000 */
[C---:B------:R-:W-:Y:S01]  /*2fe0*/  SHF.L.U32 R31, R7.reuse, 0x10, RZ ;  /* 0x00000010071f7819 */ /* 0x040fe200000006ff */
[----:B------:R-:W-:Y:S01]  /*2ff0*/  FADD.FTZ R142, R142, -R157 ;  /* 0x8000009d8e8e7221 */ /* 0x000fe20000010000 */
[----:B------:R-:W-:Y:S01]  /*3000*/  SHF.L.U32 R21, R12, 0x10, RZ ;  /* 0x000000100c157819 */ /* 0x000fe200000006ff */
[----:B------:R-:W-:Y:S01]  /*3010*/  FFMA.FTZ R25, R116, R25, R17 ;  /* 0x0000001974197223 */ /* 0x000fe20000010011 */
[----:B------:R-:W-:Y:S01]  /*3020*/  SHF.L.U32 R13, R64, 0x10, RZ ;  /* 0x00000010400d7819 */ /* 0x000fe200000006ff */
[----:B------:R-:W-:Y:S01]  /*3030*/  FADD.FTZ R122, R122, -R19 ;  /* 0x800000137a7a7221 */ /* 0x000fe20000010000 */
[----:B------:R-:W-:Y:S01]  /*3040*/  SHF.L.U32 R17, R0, 0x10, RZ ;  /* 0x0000001000117819 */ /* 0x000fe200000006ff */
[C---:B------:R-:W-:Y:S01]  /*3050*/  FFMA.FTZ R19, R116.reuse, R24, R15 ;  /* 0x0000001874137223 */ /* 0x040fe2000001000f */
[----:B------:R-:W-:Y:S01]  /*3060*/  PRMT R12, R7, 0x7632, R12 ;  /* 0x00007632070c7816 */ /* 0x000fe2000000000c */
[----:B------:R-:W-:Y:S01]  /*3070*/  FFMA.FTZ R123, R116, R142, R31 ;  /* 0x0000008e747b7223 */ /* 0x000fe2000001001f */
[----:B------:R-:W-:Y:S01]  /*3080*/  PRMT R0, R6, 0x7632, R0 ;  /* 0x0000763206007816 */ /* 0x000fe20000000000 */
[----:B------:R-:W-:Y:S01]  /*3090*/  FADD.FTZ R137, R154, -R33 ;  /* 0x800000219a897221 */ /* 0x000fe20000010000 */
[----:B------:R-:W-:Y:S01]  /*30a0*/  FFMA.FTZ R15, R116, R14, R13 ;  /* 0x0000000e740f7223 */ /* 0x000fe2000001000d */
[----:B------:R-:W-:Y:S01]  /*30b0*/  SHF.L.U32 R35, R12, 0x10, RZ ;  /* 0x000000100c237819 */ /* 0x000fe200000006ff */
[----:B------:R-:W-:Y:S01]  /*30c0*/  FADD.FTZ R126, R126, -R153 ;  /* 0x800000997e7e7221 */ /* 0x000fe20000010000 */
[----:B------:R-:W-:Y:S01]  /*30d0*/  SHF.L.U32 R31, R6, 0x10, RZ ;  /* 0x00000010061f7819 */ /* 0x000fe200000006ff */
[----:B------:R-:W-:Y:S01]  /*30e0*/  FADD.FTZ R125, R143, -R158 ;  /* 0x8000009e8f7d7221 */ /* 0x000fe20000010000 */
[----:B------:R-:W-:Y:S01]  /*30f0*/  SHF.L.U32 R33, R0, 0x10, RZ ;  /* 0x0000001000217819 */ /* 0x000fe200000006ff */
[----:B------:R-:W-:Y:S01]  /*3100*/  FADD.FTZ R124, R124, -R147 ;  /* 0x800000937c7c7221 */ /* 0x000fe20000010000 */
[C---:B------:R-:W-:Y:S01]  /*3110*/  SHF.L.U32 R13, R5.reuse, 0x10, RZ ;  /* 0x00000010050d7819 */ /* 0x040fe200000006ff */
[C---:B------:R-:W-:Y:S01]  /*3120*/  FFMA.FTZ R125, R116.reuse, R125, R35 ;  /* 0x0000007d747d7223 */ /* 0x040fe20000010023 */
[----:B------:R-:W-:Y:S01]  /*3130*/  PRMT R0, R5, 0x7632, R0 ;  /* 0x0000763205007816 */ /* 0x000fe20000000000 */
[C---:B------:R-:W-:Y:S01]  /*3140*/  FFMA.FTZ R119, R116.reuse, R126, R31 ;  /* 0x0000007e74777223 */ /* 0x040fe2000001001f */
[----:B------:R-:W-:Y:S01]  /*3150*/  PRMT R12, R11, 0x7632, R12 ;  /* 0x000076320b0c7816 */ /* 0x000fe2000000000c */
[----:B------:R-:W-:Y:S01]  /*3160*/  FFMA.FTZ R35, R116, R124, R13 ;  /* 0x0000007c74237223 */ /* 0x000fe2000001000d */
[----:B------:R-:W-:Y:S01]  /*3170*/  SHF.L.U32 R31, R0, 0x10, RZ ;  /* 0x00000010001f7819 */ /* 0x000fe200000006ff */
[----:B------:R-:W-:Y:S01]  /*3180*/  FADD.FTZ R141, R120, -R141 ;  /* 0x8000008d788d7221 */ /* 0x000fe20000010000 */
[----:B------:R-:W-:Y:S01]  /*3190*/  SHF.L.U32 R13, R4, 0x10, RZ ;  /* 0x00000010040d7819 */ /* 0x000fe200000006ff */
[----:B------:R-:W-:Y:S01]  /*31a0*/  FADD.FTZ R26, R26, -R127 ;  /* 0x8000007f1a1a7221 */ /* 0x000fe20000010000 */
[----:B------:R-:W-:Y:S01]  /*31b0*/  SHF.L.U32 R131, R12, 0x10, RZ ;  /* 0x000000100c837819 */ /* 0x000fe200000006ff */
[C---:B------:R-:W-:Y:S01]  /*31c0*/  FFMA.FTZ R117, R116.reuse, R117, R31 ;  /* 0x0000007574757223 */ /* 0x040fe2000001001f */
[----:B------:R-:W-:Y:S01]  /*31d0*/  FADD.FTZ R18, R155, -R18 ;  /* 0x800000129b127221 */ /* 0x000fe20000010000 */
[--C-:B------:R-:W-:Y:S01]  /*31e0*/  FFMA.FTZ R31, R116, R141, R13.reuse ;  /* 0x0000008d741f7223 */ /* 0x100fe2000001000d */
[C---:B------:R-:W-:Y:S01]  /*31f0*/  SHF.L.U32 R127, R10.reuse, 0x10, RZ ;  /* 0x000000100a7f7819 */ /* 0x040fe200000006ff */
[----:B------:R-:W-:Y:S01]  /*3200*/  FADD.FTZ R20, R149, -R20 ;  /* 0x8000001495147221 */ /* 0x000fe20000010000 */
        /* <DEDUP_REMOVED lines=9> */
[----:B------:R-:W-:Y:S01]  /*32a0*/  FFMA.FTZ R137, R116, R137, R131 ;  /* 0x0000008974897223 */ /* 0x000fe20000010083 */
[----:B------:R-:W-:Y:S01]  /*32b0*/  SHF.L.U32 R133, R12, 0x10, RZ ;  /* 0x000000100c857819 */ /* 0x000fe200000006ff */
[----:B------:R-:W-:Y:S01]  /*32c0*/  FFMA.FTZ R131, R116, R20, R127 ;  /* 0x0000001474837223 */ /* 0x000fe2000001007f */
[----:B------:R-:W-:Y:S01]  /*32d0*/  PRMT R0, R4, 0x7632, R0 ;  /* 0x0000763204007816 */ /* 0x000fe20000000000 */
[C---:B------:R-:W-:Y:S01]  /*32e0*/  FFMA.FTZ R127, R116.reuse, R16, R13 ;  /* 0x00000010747f7223 */ /* 0x040fe2000001000d */
[----:B------:R-:W-:Y:S01]  /*32f0*/  FFMA.FTZ R121, R116, R136, R33 ;  /* 0x0000008874797223 */ /* 0x000fe20000010021 */
[----:B------:R-:W0:Y:S01]  /*3300*/  LDC.64 R12, c[0x0][0x468] ;  /* 0x00011a00ff0c7b82 */ /* 0x000e220000000a00 */
[----:B------:R-:W-:Y:S01]  /*3310*/  SHF.L.U32 R129, R11, 0x10, RZ ;  /* 0x000000100b817819 */ /* 0x000fe200000006ff */
[----:B------:R-:W-:Y:S01]  /*3320*/  FADD.FTZ R162, R151, -R162 ;  /* 0x800000a297a27221 */ /* 0x000fe20000010000 */
[----:B------:R-:W-:Y:S01]  /*3330*/  SHF.L.U32 R33, R0, 0x10, RZ ;  /* 0x0000001000217819 */ /* 0x000fe200000006ff */
[----:B------:R-:W-:Y:S01]  /*3340*/  FFMA.FTZ R21, R116, R28, R21 ;  /* 0x0000001c74157223 */ /* 0x000fe20000010015 */
[----:B------:R-:W-:Y:S01]  /*3350*/  PRMT R0, R8, 0x7632, R0 ;  /* 0x0000763208007816 */ /* 0x000fe20000000000 */
[C---:B------:R-:W-:Y:S01]  /*3360*/  FFMA.FTZ R139, R116.reuse, R22, R129 ;  /* 0x00000016748b7223 */ /* 0x040fe20000010081 */
[C---:B------:R-:W-:Y:S01]  /*3370*/  FFMA.FTZ R17, R116.reuse, R26, R17 ;  /* 0x0000001a74117223 */ /* 0x040fe20000010011 */
[----:B------:R-:W-:Y:S01]  /*3380*/  FFMA.FTZ R33, R116, R122, R33 ;  /* 0x0000007a74217223 */ /* 0x000fe20000010021 */
[----:B------:R-:W-:Y:S01]  /*3390*/  SHF.L.U32 R129, R0, 0x10, RZ ;  /* 0x0000001000817819 */ /* 0x000fe200000006ff */
[C---:B------:R-:W-:Y:S01]  /*33a0*/  FFMA.FTZ R133, R116.reuse, R162, R133 ;  /* 0x000000a274857223 */ /* 0x040fe20000010085 */
[-C--:B------:R-:W-:Y:S01]  /*33b0*/  FMUL.FTZ R14, R23, R112.reuse ;  /* 0x00000070170e7220 */ /* 0x080fe20000410000 */
[-C--:B------:R-:W-:Y:S01]  /*33c0*/  FMUL.FTZ R18, R27, R112.reuse ;  /* 0x000000701b127220 */ /* 0x080fe20000410000 */
[----:B------:R-:W-:Y:S01]  /*33d0*/  FMUL.FTZ R29, R29, R112 ;  /* 0x000000701d1d7220 */ /* 0x000fe20000410000 */
[----:B------:R-:W-:Y:S01]  /*33e0*/  FFMA.FTZ R129, R116, R148, R129 ;  /* 0x0000009474817223 */ /* 0x000fe20000010081 */
        /* <DEDUP_REMOVED lines=34> */
[----:B------:R-:W-:Y:S02]  /*3610*/  F2FP.BF16.F32.PACK_AB R22, R34, R135 ;  /* 0x000000872216723e */ /* 0x000fe400000010ff */
[----:B------:R-:W-:Y:S01]  /*3620*/  F2FP.BF16.F32.PACK_AB R21, R32, R21 ;  /* 0x000000152015723e */ /* 0x000fe200000010ff */
[----:B------:R0:W-:Y:S01]  /*3630*/  STG.E.128 desc[UR8][R114.64], R16 ;  /* 0x0000001072007986 */ /* 0x0001e2000c101d08 */
[----:B------:R-:W-:-:S05]  /*3640*/  F2FP.BF16.F32.PACK_AB R20, R112, R127 ;  /* 0x0000007f7014723e */ /* 0x000fca00000010ff */
[----:B------:R0:W-:Y:S01]  /*3650*/  STG.E.128 desc[UR8][R26.64], R20 ;  /* 0x000000141a007986 */ /* 0x0001e2000c101d08 */
[----:B------:R-:W-:Y:S05]  /*3660*/  BRA `(.L_x_38) ;  /* 0x0000000800a87947 */ /* 0x000fea0003800000 */
.L_x_39:
        /* <DEDUP_REMOVED lines=26> */
[----:B-----5:R-:W-:Y:S01]  /*3810*/  SHF.L.U32 R13, R64, 0x10, RZ ;  /* 0x00000010400d7819 */ /* 0x020fe200000006ff */
[----:B------:R-:W-:Y:S01]  /*3820*/  FADD.FTZ R121, R121, -R0 ;  /* 0x8000000079797221 */ /* 0x000fe20000010000 */
[----:B------:R-:W-:Y:S01]  /*3830*/  PRMT R12, R65, 0x7632, R12 ;  /* 0x00007632410c7816 */ /* 0x000fe2000000000c */
[----:B------:R-:W-:Y:S01]  /*3840*/  FADD.FTZ R133, R28, -R133 ;  /* 0x800000851c857221 */ /* 0x000fe20000010000 */
[----:B------:R-:W-:Y:S01]  /*3850*/  FADD.FTZ R149, R149, -R14 ;  /* 0x8000000e95957221 */ /* 0x000fe20000010000 */
[----:B------:R-:W-:Y:S01]  /*3860*/  FFMA.FTZ R121, R116, R121, R13 ;  /* 0x0000007974797223 */ /* 0x000fe2000001000d */
[----:B------:R-:W-:Y:S01]  /*3870*/  SHF.L.U32 R12, R12, 0x10, RZ ;  /* 0x000000100c0c7819 */ /* 0x000fe200000006ff */
[----:B------:R-:W-:Y:S01]  /*3880*/  FADD.FTZ R125, R24, -R125 ;  /* 0x8000007d187d7221 */ /* 0x000fe20000010000 */
[----:B------:R-:W-:Y:S01]  /*3890*/  PRMT R13, R66, 0x7632, R13 ;  /* 0x00007632420d7816 */ /* 0x000fe2000000000d */
[----:B------:R-:W-:Y:S01]  /*38a0*/  FADD.FTZ R155, R155, -R18 ;  /* 0x800000129b9b7221 */ /* 0x000fe20000010000 */
[----:B------:R-:W-:Y:S01]  /*38b0*/  SHF.L.U32 R14, R65, 0x10, RZ ;  /* 0x00000010410e7819 */ /* 0x000fe200000006ff */
[----:B------:R-:W-:Y:S01]  /*38c0*/  FFMA.FTZ R133, R116, R133, R12 ;  /* 0x0000008574857223 */ /* 0x000fe2000001000c */
[----:B------:R-:W-:Y:S01]  /*38d0*/  SHF.L.U32 R12, R13, 0x10, RZ ;  /* 0x000000100d0c7819 */ /* 0x000fe200000006ff */
[----:B------:R-:W-:Y:S01]  /*38e0*/  FADD.FTZ R141, R120, -R141 ;  /* 0x8000008d788d7221 */ /* 0x000fe20000010000 */
[----:B------:R-:W-:Y:S01]  /*38f0*/  FADD.FTZ R129, R129, -R16 ;  /* 0x8000001081817221 */ /* 0x000fe20000010000 */
[C-C-:B------:R-:W-:Y:S01]  /*3900*/  FFMA.FTZ R125, R116.reuse, R125, R14.reuse ;  /* 0x0000007d747d7223 */ /* 0x140fe2000001000e */
[C---:B------:R-:W-:Y:S01]  /*3910*/  PRMT R14, R67.reuse, 0x7632, R14 ;  /* 0x00007632430e7816 */ /* 0x040fe2000000000e */
[----:B------:R-:W-:Y:S01]  /*3920*/  FFMA.FTZ R18, R116, R17, R12 ;  /* 0x0000001174127223 */ /* 0x000fe2000001000c */
[----:B------:R-:W-:Y:S01]  /*3930*/  SHF.L.U32 R12, R4, 0x10, RZ ;  /* 0x00000010040c7819 */ /* 0x000fe200000006ff */
[----:B------:R-:W-:Y:S01]  /*3940*/  FADD.FTZ R139, R34, -R139 ;  /* 0x8000008b228b7221 */ /* 0x000fe20000010000 */
[----:B------:R-:W-:Y:S01]  /*3950*/  SHF.L.U32 R16, R67, 0x10, RZ ;  /* 0x0000001043107819 */ /* 0x000fe200000006ff */
[----:B------:R-:W-:Y:S01]  /*3960*/  FADD.FTZ R19, R118, -R15 ;  /* 0x8000000f76137221 */ /* 0x000fe20000010000 */
[----:B------:R-:W-:Y:S01]  /*3970*/  PRMT R13, R4, 0x7632, R13 ;  /* 0x00007632040d7816 */ /* 0x000fe2000000000d */
[----:B------:R-:W-:Y:S01]  /*3980*/  FFMA.FTZ R141, R116, R141, R12 ;  /* 0x0000008d748d7223 */ /* 0x000fe2000001000c */
[----:B------:R-:W-:Y:S01]  /*3990*/  SHF.L.U32 R14, R14, 0x10, RZ ;  /* 0x000000100e0e7819 */ /* 0x000fe200000006ff */
[----:B------:R-:W-:Y:S01]  /*39a0*/  FFMA.FTZ R139, R116, R139, R16 ;  /* 0x0000008b748b7223 */ /* 0x000fe20000010010 */
[----:B------:R-:W-:Y:S01]  /*39b0*/  PRMT R12, R6, 0x7632, R12 ;  /* 0x00007632060c7816 */ /* 0x000fe2000000000c */
[----:B------:R-:W0:Y:S01]  /*39c0*/  LDC.64 R34, c[0x0][0x478] ;  /* 0x00011e00ff227b82 */ /* 0x000e220000000a00 */
[----:B------:R-:W-:Y:S01]  /*39d0*/  SHF.L.U32 R16, R13, 0x10, RZ ;  /* 0x000000100d107819 */ /* 0x000fe200000006ff */
[----:B------:R-:W-:Y:S01]  /*39e0*/  FADD.FTZ R25, R136, -R25 ;  /* 0x8000001988197221 */ /* 0x000fe20000010000 */
[C---:B------:R-:W-:Y:S01]  /*39f0*/  PRMT R13, R5.reuse, 0x7632, R13 ;  /* 0x00007632050d7816 */ /* 0x040fe2000000000d */
[----:B------:R-:W-:Y:S01]  /*3a00*/  FFMA.FTZ R19, R116, R19, R14 ;  /* 0x0000001374137223 */ /* 0x000fe2000001000e */
[----:B------:R-:W-:Y:S01]  /*3a10*/  SHF.L.U32 R12, R12, 0x10, RZ ;  /* 0x000000100c0c7819 */ /* 0x000fe200000006ff */
[----:B------:R-:W-:Y:S01]  /*3a20*/  FADD.FTZ R147, R124, -R147 ;  /* 0x800000937c937221 */ /* 0x000fe20000010000 */
[----:B------:R-:W-:Y:S01]  /*3a30*/  SHF.L.U32 R14, R5, 0x10, RZ ;  /* 0x00000010050e7819 */ /* 0x000fe200000006ff */
[----:B------:R-:W1:Y:S01]  /*3a40*/  LDC.64 R118, c[0x0][0x468] ;  /* 0x00011a00ff767b82 */ /* 0x000e620000000a00 */
[----:B------:R-:W-:Y:S01]  /*3a50*/  SHF.L.U32 R13, R13, 0x10, RZ ;  /* 0x000000100d0d7819 */ /* 0x000fe200000006ff */
[----:B------:R-:W-:Y:S01]  /*3a60*/  FADD.FTZ R23, R128, -R23 ;  /* 0x8000001780177221 */ /* 0x000fe20000010000 */
[----:B------:R-:W-:Y:S01]  /*3a70*/  SHF.L.U32 R15, R66, 0x10, RZ ;  /* 0x00000010420f7819 */ /* 0x000fe200000006ff */
[--C-:B------:R-:W-:Y:S01]  /*3a80*/  FFMA.FTZ R120, R116, R25, R12.reuse ;  /* 0x0000001974787223 */ /* 0x100fe2000001000c */
[----:B------:R-:W-:Y:S01]  /*3a90*/  FADD.FTZ R137, R30, -R137 ;  /* 0x800000891e897221 */ /* 0x000fe20000010000 */
[----:B------:R-:W-:Y:S01]  /*3aa0*/  PRMT R12, R7, 0x7632, R12 ;  /* 0x00007632070c7816 */ /* 0x000fe2000000000c */
[----:B------:R-:W-:Y:S01]  /*3ab0*/  FADD.FTZ R21, R122, -R21 ;  /* 0x800000157a157221 */ /* 0x000fe20000010000 */
[----:B------:R-:W-:Y:S01]  /*3ac0*/  FFMA.FTZ R147, R116, R147, R14 ;  /* 0x0000009374937223 */ /* 0x000fe2000001000e */
[----:B------:R-:W-:Y:S01]  /*3ad0*/  FADD.FTZ R29, R152, -R31 ;  /* 0x8000001f981d7221 */ /* 0x000fe20000010000 */
[----:B------:R-:W-:Y:S01]  /*3ae0*/  SHF.L.U32 R14, R6, 0x10, RZ ;  /* 0x00000010060e7819 */ /* 0x000fe200000006ff */
[----:B------:R-:W-:Y:S01]  /*3af0*/  FADD.FTZ R153, R126, -R153 ;  /* 0x800000997e997221 */ /* 0x000fe20000010000 */
[----:B------:R-:W-:Y:S01]  /*3b00*/  FFMA.FTZ R31, R116, R23, R13 ;  /* 0x00000017741f7223 */ /* 0x000fe2000001000d */
[----:B------:R-:W-:Y:S01]  /*3b10*/  FADD.FTZ R127, R26, -R127 ;  /* 0x8000007f1a7f7221 */ /* 0x000fe20000010000 */
[----:B------:R-:W-:Y:S01]  /*3b20*/  PRMT R0, R64, 0x7632, R0 ;  /* 0x0000763240007816 */ /* 0x000fe20000000000 */
[--C-:B------:R-:W-:Y:S01]  /*3b30*/  FFMA.FTZ R137, R116, R137, R15.reuse ;  /* 0x0000008974897223 */ /* 0x100fe2000001000f */
[----:B------:R-:W-:Y:S01]  /*3b40*/  SHF.L.U32 R13, R12, 0x10, RZ ;  /* 0x000000100c0d7819 */ /* 0x000fe200000006ff */
[----:B------:R-:W-:Y:S01]  /*3b50*/  FFMA.FTZ R26, R116, R21, R16 ;  /* 0x00000015741a7223 */ /* 0x000fe20000010010 */
[----:B------:R-:W-:Y:S01]  /*3b60*/  PRMT R15, R11, 0x7632, R15 ;  /* 0x000076320b0f7816 */ /* 0x000fe2000000000f */
[----:B------:R-:W-:Y:S01]  /*3b70*/  FADD.FTZ R143, R143, -R158 ;  /* 0x8000009e8f8f7221 */ /* 0x000fe20000010000 */
[----:B------:R-:W-:Y:S01]  /*3b80*/  SHF.L.U32 R12, R9, 0x10, RZ ;  /* 0x00000010090c7819 */ /* 0x000fe200000006ff */
[----:B------:R-:W-:Y:S01]  /*3b90*/  FADD.FTZ R157, R142, -R157 ;  /* 0x8000009d8e9d7221 */ /* 0x000fe20000010000 */
[----:B------:R-:W-:Y:S01]  /*3ba0*/  SHF.L.U32 R16, R7, 0x10, RZ ;  /* 0x0000001007107819 */ /* 0x000fe200000006ff */
[--C-:B------:R-:W-:Y:S01]  /*3bb0*/  FFMA.FTZ R153, R116, R153, R14.reuse ;  /* 0x0000009974997223 */ /* 0x100fe2000001000e */
[----:B------:R-:W-:Y:S01]  /*3bc0*/  SHF.L.U32 R0, R0, 0x10, RZ ;  /* 0x0000001000007819 */ /* 0x000fe200000006ff */
[----:B------:R-:W-:Y:S01]  /*3bd0*/  FFMA.FTZ R143, R116, R143, R13 ;  /* 0x0000008f748f7223 */ /* 0x000fe2000001000d */
[----:B------:R-:W-:Y:S01]  /*3be0*/  PRMT R14, R8, 0x7632, R14 ;  /* 0x00007632080e7816 */ /* 0x000fe2000000000e */
[C---:B------:R-:W-:Y:S01]  /*3bf0*/  FFMA.FTZ R149, R116.reuse, R149, R12 ;  /* 0x0000009574957223 */ /* 0x040fe2000001000c */
[----:B------:R-:W-:Y:S01]  /*3c00*/  SHF.L.U32 R20, R15, 0x10, RZ ;  /* 0x000000100f147819 */ /* 0x000fe200000006ff */
[----:B------:R-:W-:Y:S01]  /*3c10*/  FFMA.FTZ R157, R116, R157, R16 ;  /* 0x0000009d749d7223 */ /* 0x000fe20000010010 */
[----:B------:R-:W-:Y:S01]  /*3c20*/  PRMT R12, R9, 0x7632, R12 ;  /* 0x00007632090c7816 */ /* 0x000fe2000000000c */
[----:B------:R-:W-:Y:S01]  /*3c30*/  FADD.FTZ R27, R148, -R27 ;  /* 0x8000001b941b7221 */ /* 0x000fe20000010000 */
[----:B------:R-:W-:Y:S01]  /*3c40*/  PRMT R13, R10, 0x7632, R13 ;  /* 0x000076320a0d7816 */ /* 0x000fe2000000000d */
[----:B------:R-:W-:Y:S01]  /*3c50*/  FFMA.FTZ R0, R116, R127, R0 ;  /* 0x0000007f74007223 */ /* 0x000fe20000010000 */
[----:B------:R-:W-:Y:S01]  /*3c60*/  SHF.L.U32 R16, R8, 0x10, RZ ;  /* 0x0000001008107819 */ /* 0x000fe200000006ff */
        /* <DEDUP_REMOVED lines=9> */
[----:B------:R-:W-:Y:S01]  /*3d00*/  SHF.L.U32 R22, R13, 0x10, RZ ;  /* 0x000000100d167819 */ /* 0x000fe200000006ff */
[----:B0-----:R-:W-:Y:S01]  /*3d10*/  IMAD.WIDE.U32 R16, R115, 0x10, R34 ;  /* 0x0000001073107825 */ /* 0x001fe200078e0022 */
[----:B------:R-:W-:-:S03]  /*3d20*/  F2FP.BF16.F32.PACK_AB R12, R0, R121 ;  /* 0x00000079000c723e */ /* 0x000fc600000010ff */
[C---:B------:R-:W-:Y:S01]  /*3d30*/  FFMA.FTZ R151, R116.reuse, R151, R21 ;  /* 0x0000009774977223 */ /* 0x040fe20000010015 */
[----:B------:R-:W-:Y:S01]  /*3d40*/  F2FP.BF16.F32.PACK_AB R13, R133, R125 ;  /* 0x0000007d850d723e */ /* 0x000fe200000010ff */
[----:B------:R-:W-:Y:S01]  /*3d50*/  FFMA.FTZ R127, R116, R29, R20 ;  /* 0x0000001d747f7223 */ /* 0x000fe20000010014 */
[----:B------:R-:W-:Y:S01]  /*3d60*/  F2FP.BF16.F32.PACK_AB R14, R18, R137 ;  /* 0x00000089120e723e */ /* 0x000fe200000010ff */
[C---:B------:R-:W-:Y:S01]  /*3d70*/  FFMA.FTZ R126, R116.reuse, R33, R22 ;  /* 0x00000021747e7223 */ /* 0x040fe20000010016 */
[----:B------:R-:W-:Y:S01]  /*3d80*/  F2FP.BF16.F32.PACK_AB R15, R19, R139 ;  /* 0x0000008b130f723e */ /* 0x000fe200000010ff */
[----:B------:R-:W-:Y:S01]  /*3d90*/  FFMA.FTZ R129, R116, R129, R24 ;  /* 0x0000008174817223 */ /* 0x000fe20000010018 */
[----:B------:R-:W-:-:S04]  /*3da0*/  IMAD.WIDE.U32 R32, R114, 0x10, R34 ;  /* 0x0000001072207825 */ /* 0x000fc800078e0022 */
[-C--:B------:R-:W-:Y:S01]  /*3db0*/  FMUL.FTZ R25, R0, R112.reuse ;  /* 0x0000007000197220 */ /* 0x080fe20000410000 */
[----:B------:R-:W-:Y:S01]  /*3dc0*/  FMUL.FTZ R20, R121, R112 ;  /* 0x0000007079147220 */ /* 0x000fe20000410000 */
[----:B------:R0:W-:Y:S01]  /*3dd0*/  STG.E.128 desc[UR8][R16.64], R12 ;  /* 0x0000000c10007986 */ /* 0x0001e2000c101d08 */
        /* <DEDUP_REMOVED lines=19> */
[C---:B------:R-:W-:Y:S01]  /*3f10*/  F2FP.BF16.F32.PACK_AB R13, R31.reuse, R147 ;  /* 0x000000931f0d723e */ /* 0x040fe200000010ff */
[-C--:B------:R-:W-:Y:S01]  /*3f20*/  FMUL.FTZ R31, R31, R112.reuse ;  /* 0x000000701f1f7220 */ /* 0x080fe20000410000 */
[----:B------:R-:W-:Y:S01]  /*3f30*/  F2FP.BF16.F32.PACK_AB R14, R120, R153 ;  /* 0x00000099780e723e */ /* 0x000fe200000010ff */
[-C--:B------:R-:W-:Y:S01]  /*3f40*/  FMUL.FTZ R120, R157, R112.reuse ;  /* 0x000000709d787220 */ /* 0x080fe20000410000 */
[C---:B------:R-:W-:Y:S01]  /*3f50*/  F2FP.BF16.F32.PACK_AB R15, R143.reuse, R157 ;  /* 0x0000009d8f0f723e */ /* 0x040fe200000010ff */
[-C--:B------:R-:W-:Y:S01]  /*3f60*/  FMUL.FTZ R143, R143, R112.reuse ;  /* 0x000000708f8f7220 */ /* 0x080fe20000410000 */
[C---:B------:R-:W-:Y:S01]  /*3f70*/  F2FP.BF16.F32.PACK_AB R16, R122.reuse, R145 ;  /* 0x000000917a10723e */ /* 0x040fe200000010ff */
        /* <DEDUP_REMOVED lines=24> */
[----:B------:R1:W-:Y:S02]  /*4100*/  STG.E.128 desc[UR8][R118.64], R28 ;  /* 0x0000001c76007986 */ /* 0x0003e4000c101d08 */
.L_x_38:
[----:B0123--:R-:W0:Y:S01]  /*4110*/  LDC.64 R12, c[0x0][0x380] ;  /* 0x0000e000ff0c7b82 */ /* 0x00fe220000000a00 */
[----:B------:R-:W-:Y:S01]  /*4120*/  UPLOP3.LUT UP1, UPT, UPT, UPT, UP1, 0x40, 0x4 ;  /* 0x000000000004789c */ /* 0x000fe20003f2e810 */
[----:B0-----:R-:W-:-:S04]  /*4130*/  IADD3 R98, PT, PT, R98, R12, RZ ;  /* 0x0000000c62627210 */ /* 0x001fc80007ffe0ff */
[----:B------:R-:W-:-:S13]  /*4140*/  ISETP.GE.AND P1, PT, R98, R13, PT ;  /* 0x0000000d6200720c */ /* 0x000fda0003f26270 */
[----:B------:R-:W-:Y:S05]  /*4150*/  @!P1 BRA `(.L_x_40) ;  /* 0xffffffc400549947 */ /* 0x000fea000383ffff */
[----:B-----5:R-:W-:Y:S02]  /*4160*/  MOV R9, R83 ;  /* 0x0000005300097202 */ /* 0x020fe40000000f00 */
[----:B------:R-:W-:Y:S02]  /*4170*/  MOV R6, R82 ;  /* 0x0000005200067202 */ /* 0x000fe40000000f00 */
[----:B------:R-:W-:Y:S02]  /*4180*/  MOV R34, R56 ;  /* 0x0000003800227202 */ /* 0x000fe40000000f00 */
[----:B------:R-:W-:Y:S02]  /*4190*/  MOV R35, R57 ;  /* 0x0000003900237202 */ /* 0x000fe40000000f00 */
[----:B------:R-:W-:Y:S02]  /*41a0*/  MOV R10, R81 ;  /* 0x00000051000a7202 */ /* 0x000fe40000000f00 */
[----:B------:R-:W-:-:S02]  /*41b0*/  MOV R7, R80 ;  /* 0x0000005000077202 */ /* 0x000fc40000000f00 */
[----:B------:R-:W-:Y:S02]  /*41c0*/  MOV R82, R36 ;  /* 0x0000002400527202 */ /* 0x000fe40000000f00 */
        /* <DEDUP_REMOVED lines=40> */
[----:B------:R-:W-:-:S07]  /*4450*/  MOV R19, R77 ;  /* 0x0000004d00137202 */ /* 0x000fce0000000f00 */
.L_x_33:
[----:B------:R-:W1:Y:S08]  /*4460*/  S2UR UR4, SR_CTAID.X ;  /* 0x00000000000479c3 */ /* 0x000e700000002500 */
[----:B------:R-:W1:Y:S08]  /*4470*/  LDC R15, c[0x0][0x388] ;  /* 0x0000e200ff0f7b82 */ /* 0x000e700000000800 */
[----:B------:R-:W2:Y:S08]  /*4480*/  LDC.64 R2, c[0x0][0x440] ;  /* 0x00011000ff027b82 */ /* 0x000eb00000000a00 */
[----:B------:R-:W3:Y:S01]  /*4490*/  LDC.64 R12, c[0x0][0x448] ;  /* 0x00011200ff0c7b82 */ /* 0x000ee20000000a00 */
[----:B-1----:R-:W-:-:S05]  /*44a0*/  IMAD R15, R15, UR4, RZ ;  /* 0x000000040f0f7c24 */ /* 0x002fca000f8e02ff */
[----:B------:R-:W-:-:S05]  /*44b0*/  LEA.HI R15, R15, R78, RZ, 0x1d ;  /* 0x0000004e0f0f7211 */ /* 0x000fca00078fe8ff */
[----:B--2---:R-:W-:-:S05]  /*44c0*/  IMAD.WIDE.U32 R2, R15, 0x20, R2 ;  /* 0x000000200f027825 */ /* 0x004fca00078e0002 */
[----:B0-----:R-:W-:Y:S01]  /*44d0*/  STG.E.128 desc[UR8][R2.64], R8 ;  /* 0x0000000802007986 */ /* 0x001fe2000c101d08 */
[----:B---3--:R-:W-:-:S03]  /*44e0*/  IMAD.WIDE.U32 R12, R15, 0x20, R12 ;  /* 0x000000200f0c7825 */ /* 0x008fc600078e000c */
[----:B------:R-:W-:Y:S04]  /*44f0*/  STG.E.128 desc[UR8][R2.64+0x10], R32 ;  /* 0x0000102002007986 */ /* 0x000fe8000c101d08 */
        /* <DEDUP_REMOVED lines=9> */
[----:B------:R-:W-:Y:S01]  /*4590*/  STG.E.128 desc[UR8][R12.64+0x4010], R36 ;  /* 0x004010240c007986 */ /* 0x000fe2000c101d08 */
[----:B------:R-:W-:Y:S05]  /*45a0*/  EXIT ;  /* 0x000000000000794d */ /* 0x000fea0003800000 */
.L_x_41:
        /* <DEDUP_REMOVED lines=13> */
.L_x_10655:


//--------------------- .text._ZN10layer_norm13ln_bwd_kernelINS_13Kernel_traitsI13__nv_bfloat16S2_S2_S2_fjLj6144ELj1ELj1ELj8ELj16ENS_18Kernel_traits_baseILj6144ES2_S2_S2_S2_fjLj256EEEEELb0ELb0ELb1ELb0EEEvNS_9BwdParamsE --------------------------
	.section	.text._ZN10layer_norm13ln_bwd_kernelINS_13Kernel_traitsI13__nv_bfloat16S2_S2_S2_fjLj6144ELj1ELj1ELj8ELj16ENS_18Kernel_traits_baseILj6144ES2_S2_S2_S2_fjLj256EEEEELb0ELb0ELb1ELb0EEEvNS_9BwdParamsE,"ax",@progbits
	.align	128
        .global         _ZN10layer_norm13ln_bwd_kernelINS_13Kernel_traitsI13__nv_bfloat16S2_S2_S2_fjLj6144ELj1ELj1ELj8ELj16ENS_18Kernel_traits_baseILj6144ES2_S2_S2_S2_fjLj256EEEEELb0ELb0ELb1ELb0EEEvNS_9BwdParamsE
        .type           _ZN10layer_norm13ln_bwd_kernelINS_13Kernel_traitsI13__nv_bfloat16S2_S2_S2_fjLj6144ELj1ELj1ELj8ELj16ENS_18Kernel_traits_baseILj6144ES2_S2_S2_S2_fjLj256EEEEELb0ELb0ELb1ELb0EEEvNS_9BwdParamsE,@function
        .size           _ZN10layer_norm13ln_bwd_kernelINS_13Kernel_traitsI13__nv_bfloat16S2_S2_S2_fjLj6144ELj1ELj1ELj8ELj16ENS_18Kernel_traits_baseILj6144ES2_S2_S2_S2_fjLj256EEEEELb0ELb0ELb1ELb0EEEvNS_9BwdParamsE,(.L_x_10656 - _ZN10layer_norm13ln_bwd_kernelINS_13Kernel_traitsI13__nv_bfloat16S2_S2_S2_fjLj6144ELj1ELj1ELj8ELj16ENS_18Kernel_traits_baseILj6144ES2_S2_S2_S2_fjLj256EEEEELb0ELb0ELb1ELb0EEEvNS_9BwdParamsE)
        .other          _ZN10layer_norm13ln_bwd_kernelINS_13Kernel_traitsI13__nv_bfloat16S2_S2_S2_fjLj6144ELj1ELj1ELj8ELj16ENS_18Kernel_traits_baseILj6144ES2_S2_S2_S2_fjLj256EEEEELb0ELb0ELb1ELb0EEEvNS_9BwdParamsE,@"STO_CUDA_ENTRY STV_DEFAULT"
_ZN10layer_norm13ln_bwd_kernelINS_13Kernel_traitsI13__nv_bfloat16S2_S2_S2_fjLj6144ELj1ELj1ELj8ELj16ENS_18Kernel_traits_baseILj6144ES2_S2_S2_S2_fjLj256EEEEELb0ELb0ELb1ELb0EEEvNS_9BwdParamsE:
.text._ZN10layer_norm13ln_bwd_kernelINS_13Kernel_traitsI13__nv_bfloat16S2_S2_S2_fjLj6144ELj1ELj1ELj8ELj16ENS_18Kernel_traits_baseILj6144ES2_S2_S2_S2_fjLj256EEEEELb0ELb0ELb1ELb0EEEvNS_9BwdParamsE:
        /* <DEDUP_REMOVED lines=14> */
[----:B------:R-:W0:Y:S02]  /*00e0*/  @P3 LDC.64 R6, c[0x0][0x3d0] ;  /* 0x0000f400ff063b82 */ /* 0x000e240000000a00 */
[----:B------:R-:W-:-:S06]  /*00f0*/  @P1 LOP3.LUT R3, R149, 0x100, RZ, 0xfc, !PT ;  /* 0x0000010095031812 */ /* 0x000fcc00078efcff */
[----:B------:R-:W1:Y:S08]  /*0100*/  @P1 LDC.64 R4, c[0x0][0x3d0] ;  /* 0x0000f400ff041b82 */ /* 0x000e700000000a00 */
[----:B------:R-:W4:Y:S01]  /*0110*/  @P4 LDC.64 R8, c[0x0][0x3d0] ;  /* 0x0000f400ff084b82 */ /* 0x000f220000000a00 */
[C---:B0-----:R-:W-:Y:S01]  /*0120*/  @P3 IMAD.WIDE.U32 R6, R3.reuse, 0x10, R6 ;  /* 0x0000001003063825 */ /* 0x041fe200078e0006 */
[----:B------:R-:W-:-:S04]  /*0130*/  @P3 IADD3 R3, PT, PT, R3, 0x100, RZ ;  /* 0x0000010003033810 */ /* 0x000fc80007ffe0ff */
[----:B--2---:R0:W5:Y:S01]  /*0140*/  @P3 LDG.E.128 R124, desc[UR10][R6.64] ;  /* 0x0000000a067c3981 */ /* 0x004162000c1e1d00 */
[----:B-1----:R-:W-:-:S05]  /*0150*/  @P1 IMAD.WIDE.U32 R4, R149, 0x10, R4 ;  /* 0x0000001095041825 */ /* 0x002fca00078e0004 */
        /* <DEDUP_REMOVED lines=66> */
[----:B------:R-:W-:Y:S01]  /*0580*/  CS2R R18, SRZ ;  /* 0x0000000000127805 */ /* 0x000fe2000001ff00 */
[----:B------:R-:W-:Y:S01]  /*0590*/  UPLOP3.LUT UP1, UPT, UPT, UPT, UPT, 0x40, 0x4 ;  /* 0x000000000004789c */ /* 0x000fe20003f2e870 */
[----:B------:R-:W0:Y:S01]  /*05a0*/  LDCU UR15, c[0x0][0x40c] ;  /* 0x00008180ff0f77ac */ /* 0x000e220008000800 */
[----:B------:R-:W1:Y:S01]  /*05b0*/  LDCU.U8 UR9, c[0x0][0x410] ;  /* 0x00008200ff0977ac */ /* 0x000e620008000000 */
[----:B------:R-:W2:Y:S01]  /*05c0*/  LDCU UR14, c[0x0][0x400] ;  /* 0x00008000ff0e77ac */ /* 0x000ea20008000800 */
[----:B------:R-:W3:Y:S01]  /*05d0*/  LDCU.64 UR12, c[0x0][0x438] ;  /* 0x00008700ff0c77ac */ /* 0x000ee20008000a00 */
[----:B------:R-:W4:Y:S06]  /*05e0*/  LDCU.64 UR6, c[0x0][0x478] ;  /* 0x00008f00ff0677ac */ /* 0x000f2c0008000a00 */
.L_x_91:
[----:B0-----:R-:W0:Y:S08]  /*05f0*/  LDC.64 R82, c[0x0][0x3f8] ;  /* 0x0000fe00ff527b82 */ /* 0x001e300000000a00 */
[----:B------:R-:W1:Y:S08]  /*0600*/  LDC.64 R80, c[0x0][0x3c8] ;  /* 0x0000f200ff507b82 */ /* 0x000e700000000a00 */
[----:B--2---:R-:W2:Y:S01]  /*0610*/  LDC.64 R84, c[0x0][0x3f0] ;  /* 0x0000fc00ff547b82 */ /* 0x004ea20000000a00 */
[----:B0-----:R-:W-:-:S05]  /*0620*/  IMAD.WIDE R82, R93, 0x4, R82 ;  /* 0x000000045d527825 */ /* 0x001fca00078e0252 */
[----:B------:R-:W3:Y:S01]  /*0630*/  LDG.E R92, desc[UR10][R82.64] ;  /* 0x0000000a525c7981 */ /* 0x000ee2000c1e1900 */
[----:B-1----:R-:W-:-:S05]  /*0640*/  IMAD.WIDE R80, R93, 0x4, R80 ;  /* 0x000000045d507825 */ /* 0x002fca00078e0250 */
[----:B------:R0:W5:Y:S01]  /*0650*/  LDG.E R109, desc[UR10][R80.64] ;  /* 0x0000000a506d7981 */ /* 0x000162000c1e1900 */
[----:B--2---:R-:W-:-:S05]  /*0660*/  IMAD.WIDE R84, R93, 0x4, R84 ;  /* 0x000000045d547825 */ /* 0x004fca00078e0254 */
[----:B------:R0:W5:Y:S01]  /*0670*/  LDG.E R145, desc[UR10][R84.64] ;  /* 0x0000000a54917981 */ /* 0x000162000c1e1900 */
[----:B------:R-:W-:Y:S01]  /*0680*/  BSSY.RECONVERGENT B0, `(.L_x_43) ;  /* 0x0000168000007945 */ /* 0x000fe20003800200 */
[----:B------:R-:W-:Y:S01]  /*0690*/  HFMA2 R91, -RZ, RZ, 0, 0 ;  /* 0x00000000ff5b7431 */ /* 0x000fe200000001ff */
[----:B------:R-:W-:Y:S02]  /*06a0*/  MOV R148, RZ ;  /* 0x000000ff00947202 */ /* 0x000fe40000000f00 */
[----:B---3--:R-:W-:-:S13]  /*06b0*/  ISETP.GE.AND P3, PT, R92, 0x1, PT ;  /* 0x000000015c00780c */ /* 0x008fda0003f66270 */
[----:B0-----:R-:W-:Y:S05]  /*06c0*/  @!P3 BRA `(.L_x_44) ;  /* 0x000000140030b947 */ /* 0x001fea0003800000 */
[----:B------:R-:W0:Y:S01]  /*06d0*/  LDC.64 R80, c[0x0][0x3c0] ;  /* 0x0000f000ff507b82 */ /* 0x000e220000000a00 */
[----:B------:R-:W-:Y:S02]  /*06e0*/  SHF.R.S32.HI R2, RZ, 0x1f, R93 ;  /* 0x0000001fff027819 */ /* 0x000fe4000001145d */
[----:B0-----:R-:W-:-:S04]  /*06f0*/  LEA R80, P0, R93, R80, 0x2 ;  /* 0x000000505d507211 */ /* 0x001fc800078010ff */
[----:B------:R-:W-:Y:S02]  /*0700*/  LEA.HI.X R81, R93, R81, R2, 0x2, P0 ;  /* 0x000000515d517211 */ /* 0x000fe400000f1402 */
[----:B------:R-:W0:Y:S03]  /*0710*/  LDC R2, c[0x0][0x388] ;  /* 0x0000e200ff027b82 */ /* 0x000e260000000800 */
[----:B------:R-:W2:Y:S01]  /*0720*/  LDG.E R80, desc[UR10][R80.64] ;  /* 0x0000000a50507981 */ /* 0x000ea2000c1e1900 */
[----:B------:R-:W-:Y:S01]  /*0730*/  IADD3 R83, PT, PT, R92, -0x1, RZ ;  /* 0xffffffff5c537810 */ /* 0x000fe20007ffe0ff */
[----:B------:R-:W-:Y:S01]  /*0740*/  BSSY.RECONVERGENT B1, `(.L_x_45) ;  /* 0x0000077000017945 */ /* 0x000fe20003800200 */
[----:B------:R-:W-:Y:S02]  /*0750*/  ISETP.GE.U32.AND P4, PT, R0, 0x100, PT ;  /* 0x000001000000780c */ /* 0x000fe40003f86070 */
[----:B------:R-:W-:-:S02]  /*0760*/  ISETP.NE.AND P0, PT, RZ, UR9, PT ;  /* 0x00000009ff007c0c */ /* 0x000fc4000bf05270 */
[C---:B------:R-:W-:Y:S02]  /*0770*/  ISETP.GE.U32.AND P2, PT, R0.reuse, 0x200, PT ;  /* 0x000002000000780c */ /* 0x040fe40003f46070 */
[----:B------:R-:W-:Y:S02]  /*0780*/  ISETP.GE.U32.AND P1, PT, R0, 0x300, PT ;  /* 0x000003000000780c */ /* 0x000fe40003f26070 */
[----:B------:R-:W-:Y:S02]  /*0790*/  MOV R91, RZ ;  /* 0x000000ff005b7202 */ /* 0x000fe40000000f00 */
[----:B------:R-:W-:Y:S01]  /*07a0*/  MOV R148, RZ ;  /* 0x000000ff00947202 */ /* 0x000fe20000000f00 */
[-C--:B0-----:R-:W-:Y:S02]  /*07b0*/  IMAD R82, R93, R2.reuse, RZ ;  /* 0x000000025d527224 */ /* 0x081fe400078e02ff */
[----:B------:R-:W-:-:S03]  /*07c0*/  IMAD R84, R83, R2, RZ ;  /* 0x0000000253547224 */ /* 0x000fc600078e02ff */
[----:B------:R-:W-:-:S04]  /*07d0*/  SHF.R.S32.HI R83, RZ, 0x1f, R82 ;  /* 0x0000001fff537819 */ /* 0x000fc80000011452 */
[----:B------:R-:W-:Y:S02]  /*07e0*/  LEA.HI R82, R83, R82, RZ, 0x3 ;  /* 0x0000005253527211 */ /* 0x000fe400078f18ff */
[----:B------:R-:W-:Y:S02]  /*07f0*/  SHF.R.S32.HI R83, RZ, 0x1f, R84 ;  /* 0x0000001fff537819 */ /* 0x000fe40000011454 */
[----:B------:R-:W-:Y:S02]  /*0800*/  LEA.HI.SX32 R147, R82, R149, 0x1d ;  /* 0x0000009552937211 */ /* 0x000fe400078feaff */
[----:B------:R-:W-:Y:S02]  /*0810*/  LEA.HI R84, R83, R84, RZ, 0x3 ;  /* 0x0000005453547211 */ /* 0x000fe400078f18ff */
[----:B------:R-:W-:Y:S02]  /*0820*/  MOV R89, R147 ;  /* 0x0000009300597202 */ /* 0x000fe40000000f00 */
[----:B------:R-:W-:-:S02]  /*0830*/  LEA.HI.SX32 R90, R84, R149, 0x1d ;  /* 0x00000095545a7211 */ /* 0x000fc400078feaff */
[----:B--2---:R-:W-:Y:S01]  /*0840*/  FSEL R88, R80, RZ, !P0 ;  /* 0x000000ff50587208 */ /* 0x004fe20004000000 */
[----:B------:R-:W-:Y:S06]  /*0850*/  @!P4 BRA `(.L_x_46) ;  /* 0x000000040094c947 */ /* 0x000fec0003800000 */
        /* <DEDUP_REMOVED lines=15> */
[----:B------:R-:W-:Y:S02]  /*0950*/  IADD3 R90, PT, PT, R90, 0x100, RZ ;  /* 0x000001005a5a7810 */ /* 0x000fe40007ffe0ff */
[----:B------:R-:W-:Y:S02]  /*0960*/  IADD3 R89, PT, PT, R89, 0x100, RZ ;  /* 0x0000010059597810 */ /* 0x000fe40007ffe0ff */
[----:B--2---:R-:W-:Y:S02]  /*0970*/  SHF.L.U32 R3, R80, 0x10, RZ ;  /* 0x0000001050037819 */ /* 0x004fe400000006ff */
[----:B------:R-:W-:-:S02]  /*0980*/  SHF.L.U32 R99, R81, 0x10, RZ ;  /* 0x0000001051637819 */ /* 0x000fc400000006ff */
[----:B------:R-:W-:Y:S01]  /*0990*/  SHF.L.U32 R123, R82, 0x10, RZ ;  /* 0x00000010527b7819 */ /* 0x000fe200000006ff */
[----:B------:R-:W-:Y:S01]  /*09a0*/  FADD.FTZ R96, -R88, R3 ;  /* 0x0000000358607221 */ /* 0x000fe20000010100 */
[----:B------:R-:W-:Y:S02]  /*09b0*/  PRMT R81, R81, 0x7632, R81 ;  /* 0x0000763251517816 */ /* 0x000fe40000000051 */
[----:B---3--:R-:W-:Y:S01]  /*09c0*/  SHF.L.U32 R97, R84, 0x10, RZ ;  /* 0x0000001054617819 */ /* 0x008fe200000006ff */
[----:B-----5:R-:W-:Y:S01]  /*09d0*/  FMUL.FTZ R3, R109, R96 ;  /* 0x000000606d037220 */ /* 0x020fe20000410000 */
[C---:B------:R-:W-:Y:S01]  /*09e0*/  FADD.FTZ R96, -R88.reuse, R99 ;  /* 0x0000006358607221 */ /* 0x040fe20000010100 */
[----:B------:R-:W-:Y:S01]  /*09f0*/  FADD.FTZ R100, -R88, R123 ;  /* 0x0000007b58647221 */ /* 0x000fe20000010100 */
[----:B------:R-:W-:Y:S01]  /*0a00*/  SHF.L.U32 R99, R83, 0x10, RZ ;  /* 0x0000001053637819 */ /* 0x000fe200000006ff */
[-C--:B0-----:R-:W-:Y:S01]  /*0a10*/  FMUL.FTZ R94, R91, R97.reuse ;  /* 0x000000615b5e7220 */ /* 0x081fe20000410000 */
[----:B------:R-:W-:Y:S01]  /*0a20*/  SHF.L.U32 R111, R85, 0x10, RZ ;  /* 0x00000010556f7819 */ /* 0x000fe200000006ff */
[----:B------:R-:W-:Y:S01]  /*0a30*/  FADD.FTZ R36, R36, R97 ;  /* 0x0000006124247221 */ /* 0x000fe20000010000 */
[----:B------:R-:W-:Y:S01]  /*0a40*/  FFMA.FTZ R60, R3, R97, R60 ;  /* 0x00000061033c7223 */ /* 0x000fe2000001003c */
[C---:B------:R-:W-:Y:S01]  /*0a50*/  FMUL.FTZ R97, R109.reuse, R100 ;  /* 0x000000646d617220 */ /* 0x040fe20000410000 */
[----:B------:R-:W-:Y:S01]  /*0a60*/  FMUL.FTZ R95, R109, R96 ;  /* 0x000000606d5f7220 */ /* 0x000fe20000410000 */
[----:B------:R-:W-:Y:S01]  /*0a70*/  FADD.FTZ R100, -R88, R99 ;  /* 0x0000006358647221 */ /* 0x000fe20000010100 */
[-C--:B------:R-:W-:Y:S01]  /*0a80*/  FMUL.FTZ R96, R98, R111.reuse ;  /* 0x0000006f62607220 */ /* 0x080fe20000410000 */
[----:B------:R-:W-:Y:S01]  /*0a90*/  SHF.L.U32 R91, R86, 0x10, RZ ;  /* 0x00000010565b7819 */ /* 0x000fe200000006ff */
[----:B------:R-:W-:Y:S01]  /*0aa0*/  FADD.FTZ R38, R38, R111 ;  /* 0x0000006f26267221 */ /* 0x000fe20000010000 */
[----:B------:R-:W-:Y:S01]  /*0ab0*/  SHF.L.U32 R98, R70, 0x10, RZ ;  /* 0x0000001046627819 */ /* 0x000fe200000006ff */
[----:B------:R-:W-:Y:S01]  /*0ac0*/  FFMA.FTZ R62, R95, R111, R62 ;  /* 0x0000006f5f3e7223 */ /* 0x000fe2000001003e */
[----:B------:R-:W-:Y:S01]  /*0ad0*/  SHF.L.U32 R81, R81, 0x10, RZ ;  /* 0x0000001051517819 */ /* 0x000fe200000006ff */
[----:B------:R-:W-:Y:S01]  /*0ae0*/  FMUL.FTZ R99, R109, R100 ;  /* 0x000000646d637220 */ /* 0x000fe20000410000 */
[----:B------:R-:W-:Y:S01]  /*0af0*/  PRMT R80, R80, 0x7632, R80 ;  /* 0x0000763250507816 */ /* 0x000fe20000000050 */
[----:B------:R-:W-:Y:S01]  /*0b00*/  FADD.FTZ R32, R32, R91 ;  /* 0x0000005b20207221 */ /* 0x000fe20000010000 */
[----:B------:R-:W-:Y:S01]  /*0b10*/  SHF.L.U32 R111, R87, 0x10, RZ ;  /* 0x00000010576f7819 */ /* 0x000fe200000006ff */
[-C--:B------:R-:W-:Y:S01]  /*0b20*/  FFMA.FTZ R56, R97, R91.reuse, R56 ;  /* 0x0000005b61387223 */ /* 0x080fe20000010038 */
[----:B------:R-:W-:Y:S01]  /*0b30*/  SHF.L.U32 R100, R71, 0x10, RZ ;  /* 0x0000001047647819 */ /* 0x000fe200000006ff */
[----:B------:R-:W-:Y:S01]  /*0b40*/  FMUL.FTZ R98, R98, R91 ;  /* 0x0000005b62627220 */ /* 0x000fe20000410000 */
[----:B------:R-:W-:Y:S01]  /*0b50*/  PRMT R85, R85, 0x7632, R85 ;  /* 0x0000763255557816 */ /* 0x000fe20000000055 */
[----:B------:R-:W-:Y:S01]  /*0b60*/  FADD.FTZ R128, -R88, R81 ;  /* 0x0000005158807221 */ /* 0x000fe20000010100 */
[----:B------:R-:W-:Y:S01]  /*0b70*/  PRMT R84, R84, 0x7632, R84 ;  /* 0x0000763254547816 */ /* 0x000fe20000000054 */
[----:B------:R-:W-:Y:S01]  /*0b80*/  FADD.FTZ R34, R34, R111 ;  /* 0x0000006f22227221 */ /* 0x000fe20000010000 */
[----:B------:R-:W-:Y:S01]  /*0b90*/  PRMT R82, R82, 0x7632, R82 ;  /* 0x0000763252527816 */ /* 0x000fe20000000052 */
[-C--:B------:R-:W-:Y:S01]  /*0ba0*/  FFMA.FTZ R58, R99, R111.reuse, R58 ;  /* 0x0000006f633a7223 */ /* 0x080fe2000001003a */
[----:B------:R-:W-:Y:S01]  /*0bb0*/  SHF.L.U32 R91, R80, 0x10, RZ ;  /* 0x00000010505b7819 */ /* 0x000fe200000006ff */
[----:B------:R-:W-:Y:S01]  /*0bc0*/  FMUL.FTZ R100, R100, R111 ;  /* 0x0000006f64647220 */ /* 0x000fe20000410000 */
[----:B------:R-:W-:Y:S01]  /*0bd0*/  SHF.L.U32 R80, R85, 0x10, RZ ;  /* 0x0000001055507819 */ /* 0x000fe200000006ff */
[----:B------:R-:W-:Y:S01]  /*0be0*/  FMUL.FTZ R128, R109, R128 ;  /* 0x000000806d807220 */ /* 0x000fe20000410000 */
[----:B------:R-:W-:Y:S01]  /*0bf0*/  SHF.L.U32 R123, R152, 0x10, RZ ;  /* 0x00000010987b7819 */ /* 0x000fe200000006ff */
[----:B------:R-:W-:Y:S01]  /*0c00*/  FADD.FTZ R110, -R88, R91 ;  /* 0x0000005b586e7221 */ /* 0x000fe20000010100 */
[----:B------:R-:W-:Y:S01]  /*0c10*/  SHF.L.U32 R84, R84, 0x10, RZ ;  /* 0x0000001054547819 */ /* 0x000fe200000006ff */
[----:B------:R-:W-:Y:S01]  /*0c20*/  FADD.FTZ R39, R39, R80 ;  /* 0x0000005027277221 */ /* 0x000fe20000010000 */
[----:B------:R-:W-:Y:S01]  /*0c30*/  SHF.L.U32 R111, R153, 0x10, RZ ;  /* 0x00000010996f7819 */ /* 0x000fe200000006ff */
[-C--:B------:R-:W-:Y:S01]  /*0c40*/  FFMA.FTZ R63, R128, R80.reuse, R63 ;  /* 0x00000050803f7223 */ /* 0x080fe2000001003f */
[----:B------:R-:W-:Y:S01]  /*0c50*/  SHF.L.U32 R81, R82, 0x10, RZ ;  /* 0x0000001052517819 */ /* 0x000fe200000006ff */
[----:B------:R-:W-:Y:S01]  /*0c60*/  FMUL.FTZ R123, R123, R80 ;  /* 0x000000507b7b7220 */ /* 0x000fe20000410000 */
[----:B------:R-:W-:Y:S01]  /*0c70*/  FADD.FTZ R80, RZ, R94 ;  /* 0x0000005eff507221 */ /* 0x000fe20000010000 */
[----:B------:R-:W-:Y:S01]  /*0c80*/  FMUL.FTZ R111, R111, R84 ;  /* 0x000000546f6f7220 */ /* 0x000fe20000410000 */
[----:B------:R-:W-:Y:S01]  /*0c90*/  FMUL.FTZ R110, R109, R110 ;  /* 0x0000006e6d6e7220 */ /* 0x000fe20000410000 */
[----:B------:R-:W-:Y:S01]  /*0ca0*/  FADD.FTZ R130, -R88, R81 ;  /* 0x0000005158827221 */ /* 0x000fe20000010100 */
[----:B------:R-:W-:Y:S01]  /*0cb0*/  FFMA.FTZ R81, R3, R94, RZ ;  /* 0x0000005e03517223 */ /* 0x000fe200000100ff */
[----:B------:R-:W-:Y:S01]  /*0cc0*/  PRMT R82, R83, 0x7632, R82 ;  /* 0x0000763253527816 */ /* 0x000fe20000000052 */
[----:B------:R-:W-:Y:S01]  /*0cd0*/  FADD.FTZ R83, R80, R111 ;  /* 0x0000006f50537221 */ /* 0x000fe20000010000 */
[----:B------:R-:W-:Y:S01]  /*0ce0*/  PRMT R86, R86, 0x7632, R86 ;  /* 0x0000763256567816 */ /* 0x000fe20000000056 */
[----:B------:R-:W-:Y:S01]  /*0cf0*/  FFMA.FTZ R80, R110, R111, R81 ;  /* 0x0000006f6e507223 */ /* 0x000fe20000010051 */
[----:B------:R-:W-:Y:S01]  /*0d00*/  SHF.L.U32 R85, R82, 0x10, RZ ;  /* 0x0000001052557819 */ /* 0x000fe200000006ff */
[----:B------:R-:W-:Y:S01]  /*0d10*/  FADD.FTZ R82, R83, R96 ;  /* 0x0000006053527221 */ /* 0x000fe20000010000 */
[----:B------:R-:W-:Y:S01]  /*0d20*/  SHF.L.U32 R86, R86, 0x10, RZ ;  /* 0x0000001056567819 */ /* 0x000fe200000006ff */
[----:B------:R-:W-:Y:S01]  /*0d30*/  FFMA.FTZ R81, R95, R96, R80 ;  /* 0x000000605f517223 */ /* 0x000fe20000010050 */
[----:B------:R-:W-:Y:S01]  /*0d40*/  PRMT R87, R87, 0x7632, R87 ;  /* 0x0000763257577816 */ /* 0x000fe20000000057 */
[----:B------:R-:W-:Y:S01]  /*0d50*/  FADD.FTZ R83, R82, R123 ;  /* 0x0000007b52537221 */ /* 0x000fe20000010000 */
[----:B------:R-:W-:Y:S01]  /*0d60*/  FMUL.FTZ R130, R109, R130 ;  /* 0x000000826d827220 */ /* 0x000fe20000410000 */
[----:B------:R-:W-:Y:S01]  /*0d70*/  FFMA.FTZ R80, R128, R123, R81 ;  /* 0x0000007b80507223 */ /* 0x000fe20000010051 */
[----:B------:R-:W-:Y:S01]  /*0d80*/  FMUL.FTZ R129, R129, R86 ;  /* 0x0000005681817220 */ /* 0x000fe20000410000 */
[----:B------:R-:W-:Y:S01]  /*0d90*/  FADD.FTZ R82, R83, R98 ;  /* 0x0000006253527221 */ /* 0x000fe20000010000 */
[----:B------:R-:W-:Y:S01]  /*0da0*/  FADD.FTZ R37, R37, R84 ;  /* 0x0000005425257221 */ /* 0x000fe20000010000 */
[----:B------:R-:W-:Y:S01]  /*0db0*/  FFMA.FTZ R81, R97, R98, R80 ;  /* 0x0000006261517223 */ /* 0x000fe20000010050 */
[----:B------:R-:W-:Y:S01]  /*0dc0*/  FFMA.FTZ R61, R110, R84, R61 ;  /* 0x000000546e3d7223 */ /* 0x000fe2000001003d */
[----:B------:R-:W-:Y:S01]  /*0dd0*/  SHF.L.U32 R84, R87, 0x10, RZ ;  /* 0x0000001057547819 */ /* 0x000fe200000006ff */
[----:B------:R-:W-:Y:S01]  /*0de0*/  FADD.FTZ R138, -R88, R85 ;  /* 0x00000055588a7221 */ /* 0x000fe20000010100 */
[----:B------:R-:W-:Y:S01]  /*0df0*/  FADD.FTZ R83, R82, R129 ;  /* 0x0000008152537221 */ /* 0x000fe20000010000 */
[C---:B------:R-:W-:Y:S01]  /*0e00*/  FFMA.FTZ R80, R130.reuse, R129, R81 ;  /* 0x0000008182507223 */ /* 0x040fe20000010051 */
[----:B------:R-:W-:Y:S01]  /*0e10*/  FADD.FTZ R33, R33, R86 ;  /* 0x0000005621217221 */ /* 0x000fe20000010000 */
[----:B------:R-:W-:Y:S01]  /*0e20*/  FMUL.FTZ R138, R109, R138 ;  /* 0x0000008a6d8a7220 */ /* 0x000fe20000410000 */
[----:B------:R-:W-:Y:S01]  /*0e30*/  FMUL.FTZ R139, R139, R84 ;  /* 0x000000548b8b7220 */ /* 0x000fe20000410000 */
[----:B------:R-:W-:Y:S01]  /*0e40*/  FADD.FTZ R82, R83, R100 ;  /* 0x0000006453527221 */ /* 0x000fe20000010000 */
[----:B------:R-:W-:Y:S01]  /*0e50*/  FFMA.FTZ R81, R99, R100, R80 ;  /* 0x0000006463517223 */ /* 0x000fe20000010050 */
[----:B------:R-:W-:Y:S01]  /*0e60*/  FFMA.FTZ R57, R130, R86, R57 ;  /* 0x0000005682397223 */ /* 0x000fe20000010039 */
[----:B------:R-:W-:Y:S01]  /*0e70*/  FADD.FTZ R35, R35, R84 ;  /* 0x0000005423237221 */ /* 0x000fe20000010000 */
[----:B------:R-:W-:Y:S01]  /*0e80*/  FFMA.FTZ R59, R138, R84, R59 ;  /* 0x000000548a3b7223 */ /* 0x000fe2000001003b */
[----:B------:R-:W-:Y:S01]  /*0e90*/  FADD.FTZ R91, R82, R139 ;  /* 0x0000008b525b7221 */ /* 0x000fe20000010000 */
[----:B------:R-:W-:-:S07]  /*0ea0*/  FFMA.FTZ R148, R138, R139, R81 ;  /* 0x0000008b8a947223 */ /* 0x000fce0000010051 */
.L_x_46:
[----:B----4-:R-:W-:Y:S05]  /*0eb0*/  BSYNC.RECONVERGENT B1 ;  /* 0x0000000000017941 */ /* 0x010fea0003800200 */
.L_x_45:
        /* <DEDUP_REMOVED lines=10> */
[----:B------:R-:W0:Y:S02]  /*0f60*/  @P0 LDC.64 R102, c[0x0][0x438] ;  /* 0x00010e00ff660b82 */ /* 0x000e240000000a00 */
[----:B0-----:R-:W-:Y:S01]  /*0f70*/  @P0 IMAD.WIDE.U32 R104, R89, 0x10, R102 ;  /* 0x0000001059680825 */ /* 0x001fe200078e0066 */
[----:B------:R-:W-:-:S04]  /*0f80*/  SHF.L.U32 R102, R124, 0x10, RZ ;  /* 0x000000107c667819 */ /* 0x000fc800000006ff */
[----:B------:R0:W5:Y:S01]  /*0f90*/  @P0 LDG.E.128 R8, desc[UR10][R104.64] ;  /* 0x0000000a68080981 */ /* 0x000162000c1e1d00 */
[----:B------:R-:W-:Y:S02]  /*0fa0*/  SHF.L.U32 R133, R155, 0x10, RZ ;  /* 0x000000109b857819 */ /* 0x000fe400000006ff */
[----:B------:R-:W-:Y:S02]  /*0fb0*/  SHF.L.U32 R141, R154, 0x10, RZ ;  /* 0x000000109a8d7819 */ /* 0x000fe400000006ff */
[----:B------:R-:W-:Y:S02]  /*0fc0*/  IADD3 R90, PT, PT, R90, 0x100, RZ ;  /* 0x000001005a5a7810 */ /* 0x000fe40007ffe0ff */
[----:B------:R-:W-:Y:S02]  /*0fd0*/  IADD3 R89, PT, PT, R89, 0x100, RZ ;  /* 0x0000010059597810 */ /* 0x000fe40007ffe0ff */
[----:B0-----:R-:W-:Y:S02]  /*0fe0*/  SHF.L.U32 R104, R125, 0x10, RZ ;  /* 0x000000107d687819 */ /* 0x001fe400000006ff */
[----:B--2---:R-:W-:-:S02]  /*0ff0*/  SHF.L.U32 R101, R80, 0x10, RZ ;  /* 0x0000001050657819 */ /* 0x004fc400000006ff */
[----:B------:R-:W-:Y:S02]  /*1000*/  SHF.L.U32 R107, R81, 0x10, RZ ;  /* 0x00000010516b7819 */ /* 0x000fe400000006ff */
[----:B------:R-:W-:Y:S01]  /*1010*/  SHF.L.U32 R113, R83, 0x10, RZ ;  /* 0x0000001053717819 */ /* 0x000fe200000006ff */
[----:B------:R-:W-:Y:S01]  /*1020*/  FADD.FTZ R106, -R88, R101 ;  /* 0x00000065586a7221 */ /* 0x000fe20000010100 */
[----:B------:R-:W-:Y:S02]  /*1030*/  PRMT R81, R81, 0x7632, R81 ;  /* 0x0000763251517816 */ /* 0x000fe40000000051 */
[----:B---3--:R-:W-:Y:S01]  /*1040*/  SHF.L.U32 R103, R84, 0x10, RZ ;  /* 0x0000001054677819 */ /* 0x008fe200000006ff */
[----:B-----5:R-:W-:Y:S01]  /*1050*/  FMUL.FTZ R101, R109, R106 ;  /* 0x0000006a6d657220 */ /* 0x020fe20000410000 */
[----:B------:R-:W-:Y:S01]  /*1060*/  FADD.FTZ R106, -R88, R107 ;  /* 0x0000006b586a7221 */ /* 0x000fe20000010100 */
[----:B------:R-:W-:Y:S01]  /*1070*/  SHF.L.U32 R107, R82, 0x10, RZ ;  /* 0x00000010526b7819 */ /* 0x000fe200000006ff */
[----:B------:R-:W-:Y:S01]  /*1080*/  FADD.FTZ R108, -R88, R113 ;  /* 0x00000071586c7221 */ /* 0x000fe20000010100 */
[-C--:B------:R-:W-:Y:S01]  /*1090*/  FMUL.FTZ R102, R102, R103.reuse ;  /* 0x0000006766667220 */ /* 0x080fe20000410000 */
[----:B------:R-:W-:Y:S01]  /*10a0*/  FADD.FTZ R28, R28, R103 ;  /* 0x000000671c1c7221 */ /* 0x000fe20000010000 */
[----:B------:R-:W-:Y:S01]  /*10b0*/  FFMA.FTZ R52, R101, R103, R52 ;  /* 0x0000006765347223 */ /* 0x000fe20000010034 */
[----:B------:R-:W-:Y:S01]  /*10c0*/  SHF.L.U32 R105, R85, 0x10, RZ ;  /* 0x0000001055697819 */ /* 0x000fe200000006ff */
[----:B------:R-:W-:Y:S01]  /*10d0*/  FMUL.FTZ R103, R109, R106 ;  /* 0x0000006a6d677220 */ /* 0x000fe20000410000 */
[----:B------:R-:W-:Y:S01]  /*10e0*/  FADD.FTZ R106, -R88, R107 ;  /* 0x0000006b586a7221 */ /* 0x000fe20000010100 */
[----:B------:R-:W-:-:S02]  /*10f0*/  SHF.L.U32 R107, R86, 0x10, RZ ;  /* 0x00000010566b7819 */ /* 0x000fc400000006ff */
[----:B------:R-:W-:Y:S01]  /*1100*/  FADD.FTZ R30, R30, R105 ;  /* 0x000000691e1e7221 */ /* 0x000fe20000010000 */
[-C--:B------:R-:W-:Y:S01]  /*1110*/  FFMA.FTZ R54, R103, R105.reuse, R54 ;  /* 0x0000006967367223 */ /* 0x080fe20000010036 */
[----:B------:R-:W-:Y:S01]  /*1120*/  FMUL.FTZ R104, R104, R105 ;  /* 0x0000006968687220 */ /* 0x000fe20000410000 */
[----:B------:R-:W-:Y:S01]  /*1130*/  FMUL.FTZ R105, R109, R106 ;  /* 0x0000006a6d697220 */ /* 0x000fe20000410000 */
[----:B------:R-:W-:Y:S01]  /*1140*/  SHF.L.U32 R106, R126, 0x10, RZ ;  /* 0x000000107e6a7819 */ /* 0x000fe200000006ff */
[----:B------:R-:W-:Y:S01]  /*1150*/  FADD.FTZ R24, R24, R107 ;  /* 0x0000006b18187221 */ /* 0x000fe20000010000 */
[----:B------:R-:W-:Y:S01]  /*1160*/  PRMT R80, R80, 0x7632, R80 ;  /* 0x0000763250507816 */ /* 0x000fe20000000050 */
[-C--:B------:R-:W-:Y:S01]  /*1170*/  FFMA.FTZ R48, R105, R107.reuse, R48 ;  /* 0x0000006b69307223 */ /* 0x080fe20000010030 */
[----:B------:R-:W-:Y:S01]  /*1180*/  SHF.L.U32 R81, R81, 0x10, RZ ;  /* 0x0000001051517819 */ /* 0x000fe200000006ff */
[----:B------:R-:W-:Y:S01]  /*1190*/  FMUL.FTZ R106, R106, R107 ;  /* 0x0000006b6a6a7220 */ /* 0x000fe20000410000 */
[----:B------:R-:W-:Y:S01]  /*11a0*/  FMUL.FTZ R107, R109, R108 ;  /* 0x0000006c6d6b7220 */ /* 0x000fe20000410000 */
[----:B------:R-:W-:-:S02]  /*11b0*/  SHF.L.U32 R131, R80, 0x10, RZ ;  /* 0x0000001050837819 */ /* 0x000fc400000006ff */
[----:B------:R-:W-:Y:S01]  /*11c0*/  SHF.L.U32 R113, R87, 0x10, RZ ;  /* 0x0000001057717819 */ /* 0x000fe200000006ff */
[C---:B------:R-:W-:Y:S01]  /*11d0*/  FADD.FTZ R132, -R88.reuse, R81 ;  /* 0x0000005158847221 */ /* 0x040fe20000010100 */
[----:B------:R-:W-:Y:S01]  /*11e0*/  SHF.L.U32 R108, R127, 0x10, RZ ;  /* 0x000000107f6c7819 */ /* 0x000fe200000006ff */
[----:B------:R-:W-:Y:S01]  /*11f0*/  FADD.FTZ R112, -R88, R131 ;  /* 0x0000008358707221 */ /* 0x000fe20000010100 */
[----:B------:R-:W-:Y:S01]  /*1200*/  PRMT R85, R85, 0x7632, R85 ;  /* 0x0000763255557816 */ /* 0x000fe20000000055 */
[----:B------:R-:W-:Y:S01]  /*1210*/  FADD.FTZ R26, R26, R113 ;  /* 0x000000711a1a7221 */ /* 0x000fe20000010000 */
[----:B------:R-:W-:Y:S01]  /*1220*/  PRMT R84, R84, 0x7632, R84 ;  /* 0x0000763254547816 */ /* 0x000fe20000000054 */
[-C--:B------:R-:W-:Y:S01]  /*1230*/  FFMA.FTZ R50, R107, R113.reuse, R50 ;  /* 0x000000716b327223 */ /* 0x080fe20000010032 */
[----:B------:R-:W-:Y:S01]  /*1240*/  PRMT R82, R82, 0x7632, R82 ;  /* 0x0000763252527816 */ /* 0x000fe20000000052 */
[----:B------:R-:W-:Y:S01]  /*1250*/  FMUL.FTZ R108, R108, R113 ;  /* 0x000000716c6c7220 */ /* 0x000fe20000410000 */
[----:B------:R-:W-:Y:S01]  /*1260*/  SHF.L.U32 R80, R85, 0x10, RZ ;  /* 0x0000001055507819 */ /* 0x000fe200000006ff */
[C---:B------:R-:W-:Y:S01]  /*1270*/  FMUL.FTZ R132, R109.reuse, R132 ;  /* 0x000000846d847220 */ /* 0x040fe20000410000 */
[----:B------:R-:W-:Y:S01]  /*1280*/  SHF.L.U32 R131, R156, 0x10, RZ ;  /* 0x000000109c837819 */ /* 0x000fe200000006ff */
[----:B------:R-:W-:Y:S01]  /*1290*/  FMUL.FTZ R112, R109, R112 ;  /* 0x000000706d707220 */ /* 0x000fe20000410000 */
[----:B------:R-:W-:Y:S01]  /*12a0*/  SHF.L.U32 R84, R84, 0x10, RZ ;  /* 0x0000001054547819 */ /* 0x000fe200000006ff */
[----:B------:R-:W-:Y:S01]  /*12b0*/  FADD.FTZ R31, R31, R80 ;  /* 0x000000501f1f7221 */ /* 0x000fe20000010000 */
[----:B------:R-:W-:Y:S01]  /*12c0*/  SHF.L.U32 R113, R157, 0x10, RZ ;  /* 0x000000109d717819 */ /* 0x000fe200000006ff */
[-C--:B------:R-:W-:Y:S01]  /*12d0*/  FFMA.FTZ R55, R132, R80.reuse, R55 ;  /* 0x0000005084377223 */ /* 0x080fe20000010037 */
[----:B------:R-:W-:Y:S01]  /*12e0*/  SHF.L.U32 R81, R82, 0x10, RZ ;  /* 0x0000001052517819 */ /* 0x000fe200000006ff */
[----:B------:R-:W-:Y:S01]  /*12f0*/  FMUL.FTZ R131, R131, R80 ;  /* 0x0000005083837220 */ /* 0x000fe20000410000 */
[----:B------:R-:W-:Y:S01]  /*1300*/  FADD.FTZ R80, R91, R102 ;  /* 0x000000665b507221 */ /* 0x000fe20000010000 */
[----:B------:R-:W-:Y:S01]  /*1310*/  FMUL.FTZ R113, R113, R84 ;  /* 0x0000005471717220 */ /* 0x000fe20000410000 */
[----:B------:R-:W-:Y:S01]  /*1320*/  PRMT R82, R83, 0x7632, R82 ;  /* 0x0000763253527816 */ /* 0x000fe20000000052 */
[----:B------:R-:W-:Y:S01]  /*1330*/  FADD.FTZ R134, -R88, R81 ;  /* 0x0000005158867221 */ /* 0x000fe20000010100 */
[----:B------:R-:W-:Y:S01]  /*1340*/  FFMA.FTZ R81, R101, R102, R148 ;  /* 0x0000006665517223 */ /* 0x000fe20000010094 */
[----:B------:R-:W-:Y:S01]  /*1350*/  FADD.FTZ R83, R80, R113 ;  /* 0x0000007150537221 */ /* 0x000fe20000010000 */
[----:B------:R-:W-:Y:S01]  /*1360*/  PRMT R86, R86, 0x7632, R86 ;  /* 0x0000763256567816 */ /* 0x000fe20000000056 */
[----:B------:R-:W-:Y:S01]  /*1370*/  FMUL.FTZ R134, R109, R134 ;  /* 0x000000866d867220 */ /* 0x000fe20000410000 */
[----:B------:R-:W-:Y:S01]  /*1380*/  FFMA.FTZ R80, R112, R113, R81 ;  /* 0x0000007170507223 */ /* 0x000fe20000010051 */
[----:B------:R-:W-:Y:S01]  /*1390*/  SHF.L.U32 R85, R82, 0x10, RZ ;  /* 0x0000001052557819 */ /* 0x000fe200000006ff */
[----:B------:R-:W-:Y:S01]  /*13a0*/  FADD.FTZ R82, R83, R104 ;  /* 0x0000006853527221 */ /* 0x000fe20000010000 */
[----:B------:R-:W-:Y:S01]  /*13b0*/  SHF.L.U32 R86, R86, 0x10, RZ ;  /* 0x0000001056567819 */ /* 0x000fe200000006ff */
[----:B------:R-:W-:Y:S01]  /*13c0*/  FFMA.FTZ R81, R103, R104, R80 ;  /* 0x0000006867517223 */ /* 0x000fe20000010050 */
[----:B------:R-:W-:Y:S01]  /*13d0*/  PRMT R87, R87, 0x7632, R87 ;  /* 0x0000763257577816 */ /* 0x000fe20000000057 */
[----:B------:R-:W-:Y:S01]  /*13e0*/  FADD.FTZ R83, R82, R131 ;  /* 0x0000008352537221 */ /* 0x000fe20000010000 */
[----:B------:R-:W-:Y:S01]  /*13f0*/  FADD.FTZ R29, R29, R84 ;  /* 0x000000541d1d7221 */ /* 0x000fe20000010000 */
[----:B------:R-:W-:Y:S01]  /*1400*/  FFMA.FTZ R80, R132, R131, R81 ;  /* 0x0000008384507223 */ /* 0x000fe20000010051 */
[----:B------:R-:W-:Y:S01]  /*1410*/  FMUL.FTZ R133, R133, R86 ;  /* 0x0000005685857220 */ /* 0x000fe20000410000 */
        /* <DEDUP_REMOVED lines=17> */
.L_x_48:
[----:B------:R-:W-:Y:S05]  /*1530*/  BSYNC.RECONVERGENT B1 ;  /* 0x0000000000017941 */ /* 0x000fea0003800200 */
.L_x_47:
        /* <DEDUP_REMOVED lines=10> */
[----:B------:R-:W-:Y:S01]  /*15e0*/  SHF.L.U32 R137, R160, 0x10, RZ ;  /* 0x00000010a0897819 */ /* 0x000fe200000006ff */
[----:B0-----:R-:W-:-:S05]  /*15f0*/  @P0 IMAD.WIDE.U32 R114, R89, 0x10, R114 ;  /* 0x0000001059720825 */ /* 0x001fca00078e0072 */
[----:B------:R0:W5:Y:S01]  /*1600*/  @P0 LDG.E.128 R4, desc[UR10][R114.64] ;  /* 0x0000000a72040981 */ /* 0x000162000c1e1d00 */
[----:B------:R-:W-:Y:S02]  /*1610*/  SHF.L.U32 R143, R159, 0x10, RZ ;  /* 0x000000109f8f7819 */ /* 0x000fe400000006ff */
[C---:B--2---:R-:W-:Y:S02]  /*1620*/  PRMT R89, R84.reuse, 0x7632, R89 ;  /* 0x0000763254597816 */ /* 0x044fe40000000059 */
[----:B------:R-:W-:Y:S02]  /*1630*/  SHF.L.U32 R117, R84, 0x10, RZ ;  /* 0x0000001054757819 */ /* 0x000fe400000006ff */
[----:B------:R-:W-:Y:S02]  /*1640*/  SHF.L.U32 R89, R89, 0x10, RZ ;  /* 0x0000001059597819 */ /* 0x000fe400000006ff */
[C---:B------:R-:W-:Y:S01]  /*1650*/  PRMT R90, R85.reuse, 0x7632, R90 ;  /* 0x00007632555a7816 */ /* 0x040fe2000000005a */
[C---:B------:R-:W-:Y:S01]  /*1660*/  FADD.FTZ R84, -R88.reuse, R117 ;  /* 0x0000007558547221 */ /* 0x040fe20000010100 */
[----:B------:R-:W-:Y:S01]  /*1670*/  SHF.L.U32 R119, R85, 0x10, RZ ;  /* 0x0000001055777819 */ /* 0x000fe200000006ff */
[----:B------:R-:W-:Y:S01]  /*1680*/  FADD.FTZ R122, -R88, R89 ;  /* 0x00000059587a7221 */ /* 0x000fe20000010100 */
[C---:B------:R-:W-:Y:S01]  /*1690*/  PRMT R118, R86.reuse, 0x7632, R118 ;  /* 0x0000763256767816 */ /* 0x040fe20000000076 */
[----:B0----5:R-:W-:Y:S01]  /*16a0*/  FMUL.FTZ R115, R109, R84 ;  /* 0x000000546d737220 */ /* 0x021fe20000410000 */
[----:B------:R-:W-:Y:S01]  /*16b0*/  SHF.L.U32 R121, R86, 0x10, RZ ;  /* 0x0000001056797819 */ /* 0x000fe200000006ff */
[----:B------:R-:W-:Y:S01]  /*16c0*/  FADD.FTZ R116, -R88, R119 ;  /* 0x0000007758747221 */ /* 0x000fe20000010100 */
[----:B------:R-:W-:Y:S01]  /*16d0*/  SHF.L.U32 R135, R87, 0x10, RZ ;  /* 0x0000001057877819 */ /* 0x000fe200000006ff */
[----:B------:R-:W-:Y:S01]  /*16e0*/  FMUL.FTZ R122, R109, R122 ;  /* 0x0000007a6d7a7220 */ /* 0x000fe20000410000 */
[----:B------:R-:W-:-:S02]  /*16f0*/  SHF.L.U32 R85, R64, 0x10, RZ ;  /* 0x0000001040557819 */ /* 0x000fc400000006ff */
[----:B---3--:R-:W-:Y:S01]  /*1700*/  SHF.L.U32 R86, R80, 0x10, RZ ;  /* 0x0000001050567819 */ /* 0x008fe200000006ff */
[----:B------:R-:W-:Y:S01]  /*1710*/  FADD.FTZ R144, -R88, R135 ;  /* 0x0000008758907221 */ /* 0x000fe20000010100 */
[----:B------:R-:W-:Y:S02]  /*1720*/  PRMT R80, R80, 0x7632, R80 ;  /* 0x0000763250507816 */ /* 0x000fe40000000050 */
[----:B------:R-:W-:Y:S01]  /*1730*/  PRMT R120, R87, 0x7632, R120 ;  /* 0x0000763257787816 */ /* 0x000fe20000000078 */
[----:B------:R-:W-:Y:S01]  /*1740*/  FMUL.FTZ R114, R85, R86 ;  /* 0x0000005655727220 */ /* 0x000fe20000410000 */
[----:B------:R-:W-:Y:S01]  /*1750*/  SHF.L.U32 R87, R90, 0x10, RZ ;  /* 0x000000105a577819 */ /* 0x000fe200000006ff */
[----:B------:R-:W-:Y:S01]  /*1760*/  FADD.FTZ R90, -R88, R121 ;  /* 0x00000079585a7221 */ /* 0x000fe20000010100 */
[----:B------:R-:W-:Y:S01]  /*1770*/  SHF.L.U32 R117, R118, 0x10, RZ ;  /* 0x0000001076757819 */ /* 0x000fe200000006ff */
[----:B------:R-:W-:Y:S01]  /*1780*/  FMUL.FTZ R121, R109, R144 ;  /* 0x000000906d797220 */ /* 0x000fe20000410000 */
[----:B------:R-:W-:Y:S01]  /*1790*/  SHF.L.U32 R80, R80, 0x10, RZ ;  /* 0x0000001050507819 */ /* 0x000fe200000006ff */
[C---:B------:R-:W-:Y:S01]  /*17a0*/  FADD.FTZ R136, -R88.reuse, R87 ;  /* 0x0000005758887221 */ /* 0x040fe20000010100 */
[----:B------:R-:W-:Y:S01]  /*17b0*/  SHF.L.U32 R135, R161, 0x10, RZ ;  /* 0x00000010a1877819 */ /* 0x000fe200000006ff */
[----:B------:R-:W-:Y:S01]  /*17c0*/  FADD.FTZ R142, -R88, R117 ;  /* 0x00000075588e7221 */ /* 0x000fe20000010100 */
[----:B------:R-:W-:Y:S01]  /*17d0*/  SHF.L.U32 R85, R81, 0x10, RZ ;  /* 0x0000001051557819 */ /* 0x000fe200000006ff */
[----:B------:R-:W-:Y:S01]  /*17e0*/  FMUL.FTZ R117, R109, R116 ;  /* 0x000000746d757220 */ /* 0x000fe20000410000 */
[----:B------:R-:W-:Y:S01]  /*17f0*/  PRMT R81, R81, 0x7632, R81 ;  /* 0x0000763251517816 */ /* 0x000fe20000000051 */
[----:B------:R-:W-:Y:S01]  /*1800*/  FADD.FTZ R21, R21, R80 ;  /* 0x0000005015157221 */ /* 0x000fe20000010000 */
[----:B------:R-:W-:Y:S01]  /*1810*/  SHF.L.U32 R84, R65, 0x10, RZ ;  /* 0x0000001041547819 */ /* 0x000fe200000006ff */
[-C--:B------:R-:W-:Y:S01]  /*1820*/  FFMA.FTZ R45, R122, R80.reuse, R45 ;  /* 0x000000507a2d7223 */ /* 0x080fe2000001002d */
[----:B------:R-:W-:Y:S01]  /*1830*/  FMUL.FTZ R135, R135, R80 ;  /* 0x0000005087877220 */ /* 0x000fe20000410000 */
[----:B------:R-:W-:Y:S01]  /*1840*/  SHF.L.U32 R80, R81, 0x10, RZ ;  /* 0x0000001051507819 */ /* 0x000fe200000006ff */
[----:B------:R-:W-:Y:S01]  /*1850*/  FMUL.FTZ R136, R109, R136 ;  /* 0x000000886d887220 */ /* 0x000fe20000410000 */
[----:B------:R-:W-:Y:S01]  /*1860*/  SHF.L.U32 R119, R120, 0x10, RZ ;  /* 0x0000001078777819 */ /* 0x000fe200000006ff */
[----:B------:R-:W-:Y:S01]  /*1870*/  FADD.FTZ R22, R22, R85 ;  /* 0x0000005516167221 */ /* 0x000fe20000010000 */
[-C--:B------:R-:W-:Y:S01]  /*1880*/  FFMA.FTZ R46, R117, R85.reuse, R46 ;  /* 0x00000055752e7223 */ /* 0x080fe2000001002e */
[----:B------:R-:W-:Y:S01]  /*1890*/  FMUL.FTZ R116, R84, R85 ;  /* 0x0000005554747220 */ /* 0x000fe20000410000 */
[----:B------:R-:W-:Y:S01]  /*18a0*/  SHF.L.U32 R85, R83, 0x10, RZ ;  /* 0x0000001053557819 */ /* 0x000fe200000006ff */
[----:B------:R-:W-:Y:S01]  /*18b0*/  FADD.FTZ R23, R23, R80 ;  /* 0x0000005017177221 */ /* 0x000fe20000010000 */
[----:B------:R-:W-:Y:S01]  /*18c0*/  SHF.L.U32 R120, R67, 0x10, RZ ;  /* 0x0000001043787819 */ /* 0x000fe200000006ff */
[-C--:B------:R-:W-:Y:S01]  /*18d0*/  FFMA.FTZ R47, R136, R80.reuse, R47 ;  /* 0x00000050882f7223 */ /* 0x080fe2000001002f */
[----:B------:R-:W-:Y:S01]  /*18e0*/  FMUL.FTZ R137, R137, R80 ;  /* 0x0000005089897220 */ /* 0x000fe20000410000 */
[----:B------:R-:W-:Y:S01]  /*18f0*/  FADD.FTZ R80, R91, R114 ;  /* 0x000000725b507221 */ /* 0x000fe20000010000 */
[----:B------:R-:W-:Y:S01]  /*1900*/  FFMA.FTZ R81, R115, R114, R148 ;  /* 0x0000007273517223 */ /* 0x000fe20000010094 */
[----:B------:R-:W-:Y:S01]  /*1910*/  FADD.FTZ R18, R18, R85 ;  /* 0x0000005512127221 */ /* 0x000fe20000010000 */
[-C--:B------:R-:W-:Y:S01]  /*1920*/  FFMA.FTZ R42, R121, R85.reuse, R42 ;  /* 0x00000055792a7223 */ /* 0x080fe2000001002a */
[----:B------:R-:W-:Y:S01]  /*1930*/  FMUL.FTZ R120, R120, R85 ;  /* 0x0000005578787220 */ /* 0x000fe20000410000 */
[----:B------:R-:W-:Y:S01]  /*1940*/  SHF.L.U32 R87, R82, 0x10, RZ ;  /* 0x0000001052577819 */ /* 0x000fe200000006ff */
[----:B------:R-:W-:Y:S01]  /*1950*/  FADD.FTZ R146, -R88, R119 ;  /* 0x0000007758927221 */ /* 0x000fe20000010100 */
[----:B------:R-:W-:Y:S01]  /*1960*/  PRMT R85, R83, 0x7632, R85 ;  /* 0x0000763253557816 */ /* 0x000fe20000000055 */
[----:B------:R-:W-:Y:S01]  /*1970*/  FADD.FTZ R83, R80, R135 ;  /* 0x0000008750537221 */ /* 0x000fe20000010000 */
[----:B------:R-:W-:Y:S01]  /*1980*/  PRMT R82, R82, 0x7632, R82 ;  /* 0x0000763252527816 */ /* 0x000fe20000000052 */
[----:B------:R-:W-:Y:S01]  /*1990*/  FFMA.FTZ R80, R122, R135, R81 ;  /* 0x000000877a507223 */ /* 0x000fe20000010051 */
[----:B------:R-:W-:Y:S01]  /*19a0*/  SHF.L.U32 R118, R66, 0x10, RZ ;  /* 0x0000001042767819 */ /* 0x000fe200000006ff */
[----:B------:R-:W-:Y:S01]  /*19b0*/  FMUL.FTZ R119, R109, R90 ;  /* 0x0000005a6d777220 */ /* 0x000fe20000410000 */
[----:B------:R-:W-:Y:S01]  /*19c0*/  SHF.L.U32 R84, R82, 0x10, RZ ;  /* 0x0000001052547819 */ /* 0x000fe200000006ff */
[----:B------:R-:W-:Y:S01]  /*19d0*/  FADD.FTZ R82, R83, R116 ;  /* 0x0000007453527221 */ /* 0x000fe20000010000 */
[----:B------:R-:W-:Y:S01]  /*19e0*/  FFMA.FTZ R81, R117, R116, R80 ;  /* 0x0000007475517223 */ /* 0x000fe20000010050 */
[----:B------:R-:W-:Y:S01]  /*19f0*/  FMUL.FTZ R118, R118, R87 ;  /* 0x0000005776767220 */ /* 0x000fe20000410000 */
[----:B------:R-:W-:Y:S01]  /*1a00*/  FMUL.FTZ R142, R109, R142 ;  /* 0x0000008e6d8e7220 */ /* 0x000fe20000410000 */
[----:B------:R-:W-:Y:S01]  /*1a10*/  FADD.FTZ R83, R82, R137 ;  /* 0x0000008952537221 */ /* 0x000fe20000010000 */
[----:B------:R-:W-:Y:S01]  /*1a20*/  FFMA.FTZ R80, R136, R137, R81 ;  /* 0x0000008988507223 */ /* 0x000fe20000010051 */
[----:B------:R-:W-:Y:S01]  /*1a30*/  FMUL.FTZ R143, R143, R84 ;  /* 0x000000548f8f7220 */ /* 0x000fe20000410000 */
[----:B------:R-:W-:Y:S01]  /*1a40*/  SHF.L.U32 R85, R85, 0x10, RZ ;  /* 0x0000001055557819 */ /* 0x000fe200000006ff */
[----:B------:R-:W-:Y:S01]  /*1a50*/  FADD.FTZ R82, R83, R118 ;  /* 0x0000007653527221 */ /* 0x000fe20000010000 */
[----:B------:R-:W-:Y:S01]  /*1a60*/  FFMA.FTZ R81, R119, R118, R80 ;  /* 0x0000007677517223 */ /* 0x000fe20000010050 */
[----:B------:R-:W-:Y:S01]  /*1a70*/  SHF.L.U32 R144, R158, 0x10, RZ ;  /* 0x000000109e907819 */ /* 0x000fe200000006ff */
[----:B------:R-:W-:Y:S01]  /*1a80*/  FMUL.FTZ R146, R109, R146 ;  /* 0x000000926d927220 */ /* 0x000fe20000410000 */
[----:B------:R-:W-:Y:S01]  /*1a90*/  FADD.FTZ R83, R82, R143 ;  /* 0x0000008f52537221 */ /* 0x000fe20000010000 */
[----:B------:R-:W-:Y:S01]  /*1aa0*/  FFMA.FTZ R80, R142, R143, R81 ;  /* 0x0000008f8e507223 */ /* 0x000fe20000010051 */
        /* <DEDUP_REMOVED lines=10> */
[C---:B------:R-:W-:Y:S01]  /*1b50*/  FFMA.FTZ R43, R146.reuse, R85, R43 ;  /* 0x00000055922b7223 */ /* 0x040fe2000001002b */
[----:B------:R-:W-:Y:S01]  /*1b60*/  FADD.FTZ R91, R83, R144 ;  /* 0x00000090535b7221 */ /* 0x000fe20000010000 */
[----:B------:R-:W-:Y:S01]  /*1b70*/  FFMA.FTZ R148, R146, R144, R81 ;  /* 0x0000009092947223 */ /* 0x000fe20000010051 */
[----:B------:R-:W-:Y:S06]  /*1b80*/  BRA `(.L_x_49) ;  /* 0x00000000005c7947 */ /* 0x000fec0003800000 */
.L_x_44:
[----:B------:R-:W0:Y:S01]  /*1b90*/  LDC R2, c[0x0][0x388] ;  /* 0x0000e200ff027b82 */ /* 0x000e220000000800 */
[----:B------:R-:W-:-:S04]  /*1ba0*/  UISETP.NE.U32.AND UP0, UPT, UR12, URZ, UPT ;  /* 0x000000ff0c00728c */ /* 0x000fc8000bf05070 */
[----:B------:R-:W-:Y:S01]  /*1bb0*/  UISETP.NE.AND.EX UP0, UPT, UR13, URZ, UPT, UP0 ;  /* 0x000000ff0d00728c */ /* 0x000fe2000bf05300 */
[----:B0-----:R-:W-:-:S05]  /*1bc0*/  IMAD R80, R93, R2, RZ ;  /* 0x000000025d507224 */ /* 0x001fca00078e02ff */
[----:B------:R-:W-:-:S04]  /*1bd0*/  SHF.R.S32.HI R81, RZ, 0x1f, R80 ;  /* 0x0000001fff517819 */ /* 0x000fc80000011450 */
[----:B------:R-:W-:-:S04]  /*1be0*/  LEA.HI R80, R81, R80, RZ, 0x3 ;  /* 0x0000005051507211 */ /* 0x000fc800078f18ff */
[----:B------:R-:W-:Y:S01]  /*1bf0*/  LEA.HI.SX32 R147, R80, R149, 0x1d ;  /* 0x0000009550937211 */ /* 0x000fe200078feaff */
[----:B------:R-:W-:Y:S06]  /*1c00*/  BRA.U !UP0, `(.L_x_49) ;  /* 0x00000001083c7547 */ /* 0x000fec000b800000 */
[C---:B------:R-:W-:Y:S02]  /*1c10*/  ISETP.GE.U32.AND P0, PT, R0.reuse, 0x100, PT ;  /* 0x000001000000780c */ /* 0x040fe40003f06070 */
[C---:B------:R-:W-:Y:S02]  /*1c20*/  ISETP.GE.U32.AND P1, PT, R0.reuse, 0x200, PT ;  /* 0x000002000000780c */ /* 0x040fe40003f26070 */
[----:B------:R-:W-:Y:S02]  /*1c30*/  ISETP.GE.U32.AND P2, PT, R0, 0x300, PT ;  /* 0x000003000000780c */ /* 0x000fe40003f46070 */
[----:B------:R-:W-:-:S07]  /*1c40*/  MOV R89, R147 ;  /* 0x0000009300597202 */ /* 0x000fce0000000f00 */
[----:B------:R-:W0:Y:S08]  /*1c50*/  @P0 LDC.64 R80, c[0x0][0x438] ;  /* 0x00010e00ff500b82 */ /* 0x000e300000000a00 */
[----:B------:R-:W1:Y:S08]  /*1c60*/  @P1 LDC.64 R82, c[0x0][0x438] ;  /* 0x00010e00ff521b82 */ /* 0x000e700000000a00 */
[----:B------:R-:W2:Y:S01]  /*1c70*/  @P2 LDC.64 R86, c[0x0][0x438] ;  /* 0x00010e00ff562b82 */ /* 0x000ea20000000a00 */
[C---:B0-----:R-:W-:Y:S01]  /*1c80*/  @P0 IMAD.WIDE.U32 R80, R89.reuse, 0x10, R80 ;  /* 0x0000001059500825 */ /* 0x041fe200078e0050 */
[----:B------:R-:W-:-:S04]  /*1c90*/  @P0 IADD3 R89, PT, PT, R89, 0x100, RZ ;  /* 0x0000010059590810 */ /* 0x000fc80007ffe0ff */
[----:B------:R0:W5:Y:S01]  /*1ca0*/  @P0 LDG.E.128 R12, desc[UR10][R80.64] ;  /* 0x0000000a500c0981 */ /* 0x000162000c1e1d00 */
[C---:B-1----:R-:W-:Y:S01]  /*1cb0*/  @P1 IMAD.WIDE.U32 R84, R89.reuse, 0x10, R82 ;  /* 0x0000001059541825 */ /* 0x042fe200078e0052 */
[----:B------:R-:W-:-:S04]  /*1cc0*/  @P1 IADD3 R89, PT, PT, R89, 0x100, RZ ;  /* 0x0000010059591810 */ /* 0x000fc80007ffe0ff */
[----:B------:R0:W5:Y:S01]  /*1cd0*/  @P1 LDG.E.128 R8, desc[UR10][R84.64] ;  /* 0x0000000a54081981 */ /* 0x000162000c1e1d00 */
[----:B--2---:R-:W-:-:S05]  /*1ce0*/  @P2 IMAD.WIDE.U32 R82, R89, 0x10, R86 ;  /* 0x0000001059522825 */ /* 0x004fca00078e0056 */
[----:B------:R0:W5:Y:S02]  /*1cf0*/  @P2 LDG.E.128 R4, desc[UR10][R82.64] ;  /* 0x0000000a52042981 */ /* 0x000164000c1e1d00 */
.L_x_49:
[----:B----4-:R-:W-:Y:S05]  /*1d00*/  BSYNC.RECONVERGENT B0 ;  /* 0x0000000000007941 */ /* 0x010fea0003800200 */
.L_x_43:
[----:B0-----:R-:W0:Y:S01]  /*1d10*/  SHFL.DOWN PT, R80, R91, 0x10, 0x1f ;  /* 0x0a001f005b507f89 */ /* 0x001e2200000e0000 */
[----:B------:R-:W-:Y:S03]  /*1d20*/  BSSY.RECONVERGENT B0, `(.L_x_50) ;  /* 0x000001f000007945 */ /* 0x000fe60003800200 */
[----:B------:R-:W1:Y:S01]  /*1d30*/  SHFL.DOWN PT, R81, R148, 0x10, 0x1f ;  /* 0x0a001f0094517f89 */ /* 0x000e6200000e0000 */
[----:B------:R-:W2:Y:S01]  /*1d40*/  S2R R149, SR_TID.X ;  /* 0x0000000000957919 */ /* 0x000ea20000002100 */
[----:B0-----:R-:W-:Y:S01]  /*1d50*/  FADD.FTZ R80, R80, R91 ;  /* 0x0000005b50507221 */ /* 0x001fe20000010000 */
[----:B-1----:R-:W-:-:S04]  /*1d60*/  FADD.FTZ R81, R81, R148 ;  /* 0x0000009451517221 */ /* 0x002fc80000010000 */
[----:B------:R-:W0:Y:S04]  /*1d70*/  SHFL.DOWN PT, R83, R80, 0x8, 0x1f ;  /* 0x09001f0050537f89 */ /* 0x000e2800000e0000 */
[----:B------:R-:W1:Y:S01]  /*1d80*/  SHFL.DOWN PT, R82, R81, 0x8, 0x1f ;  /* 0x09001f0051527f89 */ /* 0x000e6200000e0000 */
[----:B--2---:R-:W-:Y:S01]  /*1d90*/  LOP3.LUT P0, RZ, R149, 0x1f, RZ, 0xc0, !PT ;  /* 0x0000001f95ff7812 */ /* 0x004fe2000780c0ff */
        /* <DEDUP_REMOVED lines=23> */
.L_x_51:
[----:B------:R-:W-:Y:S05]  /*1f10*/  BSYNC.RECONVERGENT B0 ;  /* 0x0000000000007941 */ /* 0x000fea0003800200 */
.L_x_50:
[----:B------:R-:W1:Y:S08]  /*1f20*/  S2UR UR5, SR_CgaCtaId ;  /* 0x00000000000579c3 */ /* 0x000e700000008800 */
[----:B------:R-:W-:Y:S01]  /*1f30*/  BAR.SYNC.DEFER_BLOCKING 0x0 ;  /* 0x0000000000007b1d */ /* 0x000fe20000010000 */
[----:B-----5:R-:W-:Y:S02]  /*1f40*/  ISETP.GE.AND P2, PT, R145, 0x1, PT ;  /* 0x000000019100780c */ /* 0x020fe40003f46270 */
[----:B------:R-:W-:-:S02]  /*1f50*/  ISETP.GE.U32.AND P1, PT, R0, 0x100, PT ;  /* 0x000001000000780c */ /* 0x000fc40003f26070 */
[----:B------:R-:W-:Y:S01]  /*1f60*/  ISETP.NE.AND P0, PT, RZ, UR9, PT ;  /* 0x00000009ff007c0c */ /* 0x000fe2000bf05270 */
[----:B------:R-:W-:Y:S01]  /*1f70*/  UMOV UR4, 0x400 ;  /* 0x0000040000047882 */ /* 0x000fe20000000000 */
[----:B------:R-:W-:Y:S07]  /*1f80*/  BSSY.RECONVERGENT B0, `(.L_x_52) ;  /* 0x000015c000007945 */ /* 0x000fee0003800200 */
[----:B------:R-:W-:-:S05]  /*1f90*/  @P2 IADD3 R145, PT, PT, R145, -0x1, RZ ;  /* 0xffffffff91912810 */ /* 0x000fca0007ffe0ff */
[----:B------:R-:W-:Y:S01]  /*1fa0*/  @P2 IMAD R145, R145, R2, RZ ;  /* 0x0000000291912224 */ /* 0x000fe200078e02ff */
[----:B-1----:R-:W-:-:S04]  /*1fb0*/  ULEA UR4, UR5, UR4, 0x18 ;  /* 0x0000000405047291 */ /* 0x002fc8000f8ec0ff */
[----:B------:R-:W-:Y:S02]  /*1fc0*/  UIADD3 UR5, UPT, UPT, UR4, 0x6040, URZ ;  /* 0x0000604004057890 */ /* 0x000fe4000fffe0ff */
[----:B------:R-:W-:Y:S02]  /*1fd0*/  @!UP1 UIADD3 UR5, UPT, UPT, UR4, 0x6000, URZ ;  /* 0x0000600004059890 */ /* 0x000fe4000fffe0ff */
[----:B------:R-:W-:Y:S02]  /*1fe0*/  UIADD3 UR8, UPT, UPT, UR4, 0x6050, URZ ;  /* 0x0000605004087890 */ /* 0x000fe4000fffe0ff */
[----:B------:R-:W-:-:S05]  /*1ff0*/  @!UP1 UIADD3 UR8, UPT, UPT, UR4, 0x6010, URZ ;  /* 0x0000601004089890 */ /* 0x000fca000fffe0ff */
[----:B------:R-:W1:Y:S01]  /*2000*/  LDS.128 R84, [UR5] ;  /* 0x00000005ff547984 */ /* 0x000e620008000c00 */
[----:B------:R-:W-:Y:S02]  /*2010*/  UIADD3 UR5, UPT, UPT, UR4, 0x6060, URZ ;  /* 0x0000606004057890 */ /* 0x000fe4000fffe0ff */
[----:B------:R-:W-:Y:S01]  /*2020*/  @!UP1 UIADD3 UR5, UPT, UPT, UR4, 0x6020, URZ ;  /* 0x0000602004059890 */ /* 0x000fe2000fffe0ff */
[----:B0-----:R-:W0:Y:S01]  /*2030*/  LDS.128 R80, [UR8] ;  /* 0x00000008ff507984 */ /* 0x001e220008000c00 */
[----:B------:R-:W-:Y:S02]  /*2040*/  UIADD3 UR8, UPT, UPT, UR4, 0x6070, URZ ;  /* 0x0000607004087890 */ /* 0x000fe4000fffe0ff */
[----:B------:R-:W-:Y:S01]  /*2050*/  @!UP1 UIADD3 UR8, UPT, UPT, UR4, 0x6030, URZ ;  /* 0x0000603004089890 */ /* 0x000fe2000fffe0ff */
[----:B-1----:R-:W-:Y:S01]  /*2060*/  FADD.FTZ R89, RZ, R84 ;  /* 0x00000054ff597221 */ /* 0x002fe20000010000 */
[----:B------:R-:W-:-:S03]  /*2070*/  FADD.FTZ R84, RZ, R85 ;  /* 0x00000055ff547221 */ /* 0x000fc60000010000 */
[----:B------:R-:W-:Y:S01]  /*2080*/  FADD.FTZ R89, R86, R89 ;  /* 0x0000005956597221 */ /* 0x000fe20000010000 */
[----:B------:R-:W-:-:S03]  /*2090*/  FADD.FTZ R84, R87, R84 ;  /* 0x0000005457547221 */ /* 0x000fc60000010000 */
[----:B0-----:R-:W-:Y:S01]  /*20a0*/  FADD.FTZ R163, R89, R80 ;  /* 0x0000005059a37221 */ /* 0x001fe20000010000 */
[----:B------:R-:W-:Y:S01]  /*20b0*/  FADD.FTZ R80, R84, R81 ;  /* 0x0000005154507221 */ /* 0x000fe20000010000 */
[----:B------:R-:W-:Y:S02]  /*20c0*/  LDS.128 R88, [UR8] ;  /* 0x00000008ff587984 */ /* 0x000fe40008000c00 */
[----:B------:R-:W-:Y:S01]  /*20d0*/  FADD.FTZ R163, R82, R163 ;  /* 0x000000a352a37221 */ /* 0x000fe20000010000 */
[----:B------:R-:W-:Y:S01]  /*20e0*/  FADD.FTZ R80, R83, R80 ;  /* 0x0000005053507221 */ /* 0x000fe20000010000 */
[----:B------:R-:W0:Y:S01]  /*20f0*/  LDS.128 R84, [UR5] ;  /* 0x00000005ff547984 */ /* 0x000e220008000c00 */
[----:B------:R-:W-:Y:S01]  /*2100*/  PRMT R83, R6, 0x7632, R83 ;  /* 0x0000763206537816 */ /* 0x000fe20000000053 */
[----:B0-----:R-:W-:Y:S01]  /*2110*/  FADD.FTZ R163, R163, R84 ;  /* 0x00000054a3a37221 */ /* 0x001fe20000010000 */
[--C-:B------:R-:W-:Y:S01]  /*2120*/  FADD.FTZ R80, R80, R85.reuse ;  /* 0x0000005550507221 */ /* 0x100fe20000010000 */
[----:B------:R-:W-:-:S02]  /*2130*/  PRMT R85, R4, 0x7632, R85 ;  /* 0x0000763204557816 */ /* 0x000fc40000000055 */
[----:B------:R-:W-:Y:S01]  /*2140*/  FADD.FTZ R163, R86, R163 ;  /* 0x000000a356a37221 */ /* 0x000fe20000010000 */
[----:B------:R-:W-:Y:S01]  /*2150*/  FADD.FTZ R80, R87, R80 ;  /* 0x0000005057507221 */ /* 0x000fe20000010000 */
[----:B------:R-:W-:Y:S02]  /*2160*/  PRMT R86, R15, 0x7632, R86 ;  /* 0x000076320f567816 */ /* 0x000fe40000000056 */
[----:B------:R-:W-:Y:S01]  /*2170*/  FADD.FTZ R163, R163, R88 ;  /* 0x00000058a3a37221 */ /* 0x000fe20000010000 */
[----:B------:R-:W-:Y:S01]  /*2180*/  FADD.FTZ R82, R80, R89 ;  /* 0x0000005950527221 */ /* 0x000fe20000010000 */
[----:B------:R-:W-:Y:S02]  /*2190*/  @P2 SHF.R.S32.HI R80, RZ, 0x1f, R145 ;  /* 0x0000001fff502819 */ /* 0x000fe40000011491 */
[----:B------:R-:W-:Y:S01]  /*21a0*/  FADD.FTZ R90, R90, R163 ;  /* 0x000000a35a5a7221 */ /* 0x000fe20000010000 */
[----:B------:R-:W-:Y:S01]  /*21b0*/  FADD.FTZ R81, R91, R82 ;  /* 0x000000525b517221 */ /* 0x000fe20000010000 */
[----:B------:R-:W-:Y:S01]  /*21c0*/  @P2 LEA.HI R84, R80, R145, RZ, 0x3 ;  /* 0x0000009150542211 */ /* 0x000fe200078f18ff */
[----:B------:R-:W-:-:S02]  /*21d0*/  HFMA2 R80, -RZ, RZ, 0, 0 ;  /* 0x00000000ff507431 */ /* 0x000fc400000001ff */
[----:B------:R-:W-:Y:S01]  /*21e0*/  FMUL.FTZ R82, R90, UR14 ;  /* 0x0000000e5a527c20 */ /* 0x000fe20008410000 */
[----:B------:R-:W-:Y:S01]  /*21f0*/  FMUL.FTZ R81, R81, UR14 ;  /* 0x0000000e51517c20 */ /* 0x000fe20008410000 */
[----:B------:R-:W-:Y:S02]  /*2200*/  PRMT R87, R14, 0x7632, R87 ;  /* 0x000076320e577816 */ /* 0x000fe40000000057 */
[----:B------:R-:W-:Y:S02]  /*2210*/  PRMT R88, R13, 0x7632, R88 ;  /* 0x000076320d587816 */ /* 0x000fe40000000058 */
[----:B------:R-:W-:Y:S02]  /*2220*/  @P2 LEA.HI.SX32 R80, R84, R149, 0x1d ;  /* 0x0000009554502211 */ /* 0x000fe400078feaff */
[----:B------:R-:W-:Y:S02]  /*2230*/  FSEL R82, R82, RZ, !P0 ;  /* 0x000000ff52527208 */ /* 0x000fe40004000000 */
[----:B------:R-:W-:-:S02]  /*2240*/  PRMT R84, R5, 0x7632, R84 ;  /* 0x0000763205547816 */ /* 0x000fc40000000054 */
[----:B------:R-:W-:Y:S01]  /*2250*/  PRMT R89, R12, 0x7632, R89 ;  /* 0x000076320c597816 */ /* 0x000fe20000000059 */
[----:B------:R-:W-:Y:S06]  /*2260*/  @!P1 BRA `(.L_x_53) ;  /* 0x0000001000b49947 */ /* 0x000fec0003800000 */
[----:B------:R-:W-:-:S04]  /*2270*/  UISETP.NE.U32.AND UP0, UPT, UR12, URZ, UPT ;  /* 0x000000ff0c00728c */ /* 0x000fc8000bf05070 */
[----:B------:R-:W-:-:S09]  /*2280*/  UISETP.NE.AND.EX UP0, UPT, UR13, URZ, UPT, UP0 ;  /* 0x000000ff0d00728c */ /* 0x000fd2000bf05300 */
[----:B------:R-:W-:Y:S05]  /*2290*/  BRA.U UP0, `(.L_x_54) ;  /* 0x0000000900507547 */ /* 0x000fea000b800000 */
[----:B------:R-:W-:Y:S01]  /*22a0*/  UMOV UR4, UR6 ;  /* 0x0000000600047c82 */ /* 0x000fe20008000000 */
[----:B------:R-:W-:Y:S01]  /*22b0*/  UMOV UR5, UR7 ;  /* 0x0000000700057c82 */ /* 0x000fe20008000000 */
[----:B------:R-:W-:-:S04]  /*22c0*/  UISETP.NE.U32.AND UP0, UPT, UR4, URZ, UPT ;  /* 0x000000ff0400728c */ /* 0x000fc8000bf05070 */
[----:B------:R-:W-:-:S09]  /*22d0*/  UISETP.NE.AND.EX UP0, UPT, UR5, URZ, UPT, UP0 ;  /* 0x000000ff0500728c */ /* 0x000fd2000bf05300 */
[----:B------:R-:W-:Y:S05]  /*22e0*/  BRA.U UP0, `(.L_x_55) ;  /* 0x0000000500247547 */ /* 0x000fea000b800000 */
[----:B------:R-:W-:Y:S05]  /*22f0*/  @!P2 BRA `(.L_x_56) ;  /* 0x000000000020a947 */ /* 0x000fea0003800000 */
[----:B------:R-:W-:Y:S01]  /*2300*/  FFMA.FTZ R87, R3, R81, R82 ;  /* 0x0000005103577223 */ /* 0x000fe20000010052 */
[----:B------:R-:W-:-:S03]  /*2310*/  ISETP.GT.AND P0, PT, R92, RZ, PT ;  /* 0x000000ff5c00720c */ /* 0x000fc60003f04270 */
[----:B------:R-:W-:-:S04]  /*2320*/  FADD.FTZ R86, R94, -R87 ;  /* 0x800000575e567221 */ /* 0x000fc80000010000 */
[----:B------:R-:W-:-:S05]  /*2330*/  FMUL.FTZ R86, R109, R86 ;  /* 0x000000566d567220 */ /* 0x000fca0000410000 */
[----:B------:R-:W-:-:S05]  /*2340*/  FSEL R86, R86, RZ, P0 ;  /* 0x000000ff56567208 */ /* 0x000fca0000000000 */
[----:B------:R-:W-:-:S05]  /*2350*/  FMUL.FTZ R86, R86, UR15 ;  /* 0x0000000f56567c20 */ /* 0x000fca0008410000 */
[----:B------:R-:W-:-:S04]  /*2360*/  F2FP.BF16.F32.PACK_AB R86, RZ, R86 ;  /* 0x00000056ff56723e */ /* 0x000fc800000010ff */
[----:B------:R-:W-:-:S07]  /*2370*/  PRMT R72, R86, 0x7610, R72 ;  /* 0x0000761056487816 */ /* 0x000fce0000000048 */
.L_x_56:
        /* <DEDUP_REMOVED lines=9> */
.L_x_57:
        /* <DEDUP_REMOVED lines=9> */
.L_x_58:
        /* <DEDUP_REMOVED lines=9> */
.L_x_59:
        /* <DEDUP_REMOVED lines=9> */
.L_x_60:
        /* <DEDUP_REMOVED lines=9> */
.L_x_61:
        /* <DEDUP_REMOVED lines=9> */
.L_x_62:
        /* <DEDUP_REMOVED lines=8> */
[----:B------:R-:W-:Y:S01]  /*2760*/  PRMT R75, R75, 0x5410, R86 ;  /* 0x000054104b4b7816 */ /* 0x000fe20000000056 */
[----:B------:R-:W-:Y:S06]  /*2770*/  BRA `(.L_x_63) ;  /* 0x0000000c00487947 */ /* 0x000fec0003800000 */
.L_x_55:
[----:B------:R-:W0:Y:S01]  /*2780*/  @P2 LDC R79, c[0x0][0x40c] ;  /* 0x00010300ff4f2b82 */ /* 0x000e220000000800 */
[-CC-:B------:R-:W-:Y:S01]  /*2790*/  FFMA.FTZ R77, R3, R81.reuse, R82.reuse ;  /* 0x00000051034d7223 */ /* 0x180fe20000010052 */
[-CC-:B------:R-:W-:Y:S01]  /*27a0*/  FFMA.FTZ R78, R110, R81.reuse, R82.reuse ;  /* 0x000000516e4e7223 */ /* 0x180fe20000010052 */
[----:B------:R-:W-:Y:S01]  /*27b0*/  ISETP.GT.AND P0, PT, R92, RZ, PT ;  /* 0x000000ff5c00720c */ /* 0x000fe20003f04270 */
[----:B------:R-:W-:Y:S01]  /*27c0*/  FFMA.FTZ R88, R128, R81, R82 ;  /* 0x0000005180587223 */ /* 0x000fe20000010052 */
[----:B------:R-:W-:Y:S01]  /*27d0*/  FADD.FTZ R76, R94, -R77 ;  /* 0x8000004d5e4c7221 */ /* 0x000fe20000010000 */
[----:B------:R-:W-:Y:S02]  /*27e0*/  FADD.FTZ R78, R111, -R78 ;  /* 0x8000004e6f4e7221 */ /* 0x000fe40000010000 */
[----:B------:R-:W1:Y:S01]  /*27f0*/  @P2 LDC R86, c[0x0][0x40c] ;  /* 0x00010300ff562b82 */ /* 0x000e620000000800 */
[C---:B------:R-:W-:Y:S01]  /*2800*/  FMUL.FTZ R76, R109.reuse, R76 ;  /* 0x0000004c6d4c7220 */ /* 0x040fe20000410000 */
[----:B------:R-:W-:Y:S01]  /*2810*/  FMUL.FTZ R78, R109, R78 ;  /* 0x0000004e6d4e7220 */ /* 0x000fe20000410000 */
[----:B------:R-:W-:-:S03]  /*2820*/  FADD.FTZ R88, R123, -R88 ;  /* 0x800000587b587221 */ /* 0x000fc60000010000 */
[----:B------:R-:W-:Y:S01]  /*2830*/  FSEL R76, R76, RZ, P0 ;  /* 0x000000ff4c4c7208 */ /* 0x000fe20000000000 */
[----:B------:R-:W-:Y:S01]  /*2840*/  FMUL.FTZ R88, R109, R88 ;  /* 0x000000586d587220 */ /* 0x000fe20000410000 */
[----:B------:R-:W-:Y:S01]  /*2850*/  FSEL R87, R78, RZ, P0 ;  /* 0x000000ff4e577208 */ /* 0x000fe20000000000 */
[----:B------:R-:W2:Y:S03]  /*2860*/  @P2 LDC R90, c[0x0][0x40c] ;  /* 0x00010300ff5a2b82 */ /* 0x000ea60000000800 */
[----:B------:R-:W-:Y:S01]  /*2870*/  FSEL R88, R88, RZ, P0 ;  /* 0x000000ff58587208 */ /* 0x000fe20000000000 */
[----:B0-----:R-:W-:Y:S01]  /*2880*/  @P2 FMUL.FTZ R77, R76, R79 ;  /* 0x0000004f4c4d2220 */ /* 0x001fe20000410000 */
[----:B------:R-:W-:-:S03]  /*2890*/  F2FP.BF16.F32.PACK_AB R76, R87, R76 ;  /* 0x0000004c574c723e */ /* 0x000fc600000010ff */
[----:B------:R-:W0:Y:S01]  /*28a0*/  @P2 LDC R91, c[0x0][0x40c] ;  /* 0x00010300ff5b2b82 */ /* 0x000e220000000800 */
[----:B------:R-:W-:Y:S01]  /*28b0*/  @P2 F2FP.BF16.F32.PACK_AB R78, RZ, R77 ;  /* 0x0000004dff4e223e */ /* 0x000fe200000010ff */
[----:B------:R-:W-:Y:S01]  /*28c0*/  FFMA.FTZ R77, R95, R81, R82 ;  /* 0x000000515f4d7223 */ /* 0x000fe20000010052 */
[----:B-1----:R-:W-:Y:S02]  /*28d0*/  @P2 FMUL.FTZ R79, R87, R86 ;  /* 0x00000056574f2220 */ /* 0x002fe40000410000 */
[----:B------:R-:W-:-:S03]  /*28e0*/  @P2 PRMT R72, R78, 0x7610, R72 ;  /* 0x000076104e482816 */ /* 0x000fc60000000048 */
[----:B------:R-:W1:Y:S01]  /*28f0*/  @P2 LDC R87, c[0x0][0x40c] ;  /* 0x00010300ff572b82 */ /* 0x000e620000000800 */
[----:B------:R-:W-:Y:S01]  /*2900*/  FADD.FTZ R86, R96, -R77 ;  /* 0x8000004d60567221 */ /* 0x000fe20000010000 */
[----:B------:R-:W-:-:S03]  /*2910*/  @P2 F2FP.BF16.F32.PACK_AB R79, RZ, R79 ;  /* 0x0000004fff4f223e */ /* 0x000fc600000010ff */
[----:B------:R-:W-:Y:S01]  /*2920*/  FMUL.FTZ R86, R109, R86 ;  /* 0x000000566d567220 */ /* 0x000fe20000410000 */
[----:B------:R-:W-:Y:S01]  /*2930*/  @P2 PRMT R72, R72, 0x5410, R79 ;  /* 0x0000541048482816 */ /* 0x000fe2000000004f */
[----:B------:R-:W-:Y:S01]  /*2940*/  FFMA.FTZ R79, R97, R81, R82 ;  /* 0x00000051614f7223 */ /* 0x000fe20000010052 */
[----:B------:R-:W3:Y:S02]  /*2950*/  @P2 LDC R148, c[0x0][0x40c] ;  /* 0x00010300ff942b82 */ /* 0x000ee40000000800 */
[----:B------:R-:W-:Y:S01]  /*2960*/  FSEL R77, R86, RZ, P0 ;  /* 0x000000ff564d7208 */ /* 0x000fe20000000000 */
[----:B------:R-:W-:-:S04]  /*2970*/  FADD.FTZ R78, R98, -R79 ;  /* 0x8000004f624e7221 */ /* 0x000fc80000010000 */
[----:B--2---:R-:W-:Y:S01]  /*2980*/  @P2 FMUL.FTZ R86, R77, R90 ;  /* 0x0000005a4d562220 */ /* 0x004fe20000410000 */
[----:B------:R-:W-:Y:S01]  /*2990*/  F2FP.BF16.F32.PACK_AB R77, R88, R77 ;  /* 0x0000004d584d723e */ /* 0x000fe200000010ff */
[----:B------:R-:W2:Y:S01]  /*29a0*/  @P2 LDC R90, c[0x0][0x40c] ;  /* 0x00010300ff5a2b82 */ /* 0x000ea20000000800 */
[----:B------:R-:W-:Y:S02]  /*29b0*/  FMUL.FTZ R78, R109, R78 ;  /* 0x0000004e6d4e7220 */ /* 0x000fe40000410000 */
[----:B------:R-:W-:-:S03]  /*29c0*/  @P2 F2FP.BF16.F32.PACK_AB R86, RZ, R86 ;  /* 0x00000056ff56223e */ /* 0x000fc600000010ff */
[----:B------:R-:W-:Y:S01]  /*29d0*/  FSEL R78, R78, RZ, P0 ;  /* 0x000000ff4e4e7208 */ /* 0x000fe20000000000 */
[----:B-1----:R-:W-:Y:S01]  /*29e0*/  @P2 FMUL.FTZ R87, R88, R87 ;  /* 0x0000005758572220 */ /* 0x002fe20000410000 */
[----:B------:R-:W-:Y:S01]  /*29f0*/  FFMA.FTZ R88, R130, R81, R82 ;  /* 0x0000005182587223 */ /* 0x000fe20000010052 */
[----:B------:R-:W-:Y:S02]  /*2a00*/  @P2 PRMT R73, R86, 0x7610, R73 ;  /* 0x0000761056492816 */ /* 0x000fe40000000049 */
[----:B0-----:R-:W-:Y:S01]  /*2a10*/  @P2 FMUL.FTZ R79, R78, R91 ;  /* 0x0000005b4e4f2220 */ /* 0x001fe20000410000 */
[----:B------:R-:W-:Y:S01]  /*2a20*/  FADD.FTZ R88, R129, -R88 ;  /* 0x8000005881587221 */ /* 0x000fe20000010000 */
[----:B------:R-:W-:-:S03]  /*2a30*/  @P2 F2FP.BF16.F32.PACK_AB R87, RZ, R87 ;  /* 0x00000057ff57223e */ /* 0x000fc600000010ff */
[----:B------:R-:W-:Y:S01]  /*2a40*/  FMUL.FTZ R88, R109, R88 ;  /* 0x000000586d587220 */ /* 0x000fe20000410000 */
[----:B------:R-:W-:Y:S02]  /*2a50*/  @P2 PRMT R73, R73, 0x5410, R87 ;  /* 0x0000541049492816 */ /* 0x000fe40000000057 */
[----:B------:R-:W-:Y:S02]  /*2a60*/  @P2 F2FP.BF16.F32.PACK_AB R79, RZ, R79 ;  /* 0x0000004fff4f223e */ /* 0x000fe400000010ff */
[----:B------:R-:W-:Y:S02]  /*2a70*/  FSEL R89, R88, RZ, P0 ;  /* 0x000000ff58597208 */ /* 0x000fe40000000000 */
[----:B------:R-:W-:Y:S02]  /*2a80*/  @P2 PRMT R74, R79, 0x7610, R74 ;  /* 0x000076104f4a2816 */ /* 0x000fe4000000004a */
[C---:B------:R-:W-:Y:S01]  /*2a90*/  F2FP.BF16.F32.PACK_AB R78, R89.reuse, R78 ;  /* 0x0000004e594e723e */ /* 0x040fe200000010ff */
[----:B--2---:R-:W-:Y:S01]  /*2aa0*/  @P2 FMUL.FTZ R88, R89, R90 ;  /* 0x0000005a59582220 */ /* 0x004fe20000410000 */
[----:B------:R-:W-:-:S04]  /*2ab0*/  FFMA.FTZ R89, R99, R81, R82 ;  /* 0x0000005163597223 */ /* 0x000fc80000010052 */
[----:B------:R-:W-:Y:S01]  /*2ac0*/  FADD.FTZ R90, R100, -R89 ;  /* 0x80000059645a7221 */ /* 0x000fe20000010000 */
[----:B------:R-:W-:-:S03]  /*2ad0*/  @P2 F2FP.BF16.F32.PACK_AB R88, RZ, R88 ;  /* 0x00000058ff58223e */ /* 0x000fc600000010ff */
[----:B------:R-:W-:Y:S01]  /*2ae0*/  FMUL.FTZ R90, R109, R90 ;  /* 0x0000005a6d5a7220 */ /* 0x000fe20000410000 */
[----:B------:R-:W-:-:S04]  /*2af0*/  @P2 PRMT R74, R74, 0x5410, R88 ;  /* 0x000054104a4a2816 */ /* 0x000fc80000000058 */
[----:B------:R-:W-:Y:S01]  /*2b00*/  FSEL R87, R90, RZ, P0 ;  /* 0x000000ff5a577208 */ /* 0x000fe20000000000 */
[----:B------:R-:W-:-:S04]  /*2b10*/  FFMA.FTZ R90, R138, R81, R82 ;  /* 0x000000518a5a7223 */ /* 0x000fc80000010052 */
[----:B------:R-:W-:Y:S01]  /*2b20*/  FADD.FTZ R90, R139, -R90 ;  /* 0x8000005a8b5a7221 */ /* 0x000fe20000010000 */
[----:B---3--:R-:W-:-:S03]  /*2b30*/  @P2 FMUL.FTZ R86, R87, R148 ;  /* 0x0000009457562220 */ /* 0x008fc60000410000 */
[----:B------:R-:W-:Y:S02]  /*2b40*/  FMUL.FTZ R90, R109, R90 ;  /* 0x0000005a6d5a7220 */ /* 0x000fe40000410000 */
[----:B------:R-:W-:-:S03]  /*2b50*/  @P2 F2FP.BF16.F32.PACK_AB R86, RZ, R86 ;  /* 0x00000056ff56223e */ /* 0x000fc600000010ff */
[----:B------:R-:W-:Y:S02]  /*2b60*/  FSEL R90, R90, RZ, P0 ;  /* 0x000000ff5a5a7208 */ /* 0x000fe40000000000 */
[----:B------:R-:W-:Y:S02]  /*2b70*/  @P2 PRMT R75, R86, 0x7610, R75 ;  /* 0x00007610564b2816 */ /* 0x000fe4000000004b */
[----:B------:R-:W-:Y:S01]  /*2b80*/  F2FP.BF16.F32.PACK_AB R79, R90, R87 ;  /* 0x000000575a4f723e */ /* 0x000fe200000010ff */
[----:B------:R-:W-:Y:S06]  /*2b90*/  @!P2 BRA `(.L_x_63) ;  /* 0x000000080040a947 */ /* 0x000fec0003800000 */
[----:B------:R-:W-:-:S05]  /*2ba0*/  FMUL.FTZ R86, R90, UR15 ;  /* 0x0000000f5a567c20 */ /* 0x000fca0008410000 */
[----:B------:R-:W-:-:S04]  /*2bb0*/  F2FP.BF16.F32.PACK_AB R86, RZ, R86 ;  /* 0x00000056ff56723e */ /* 0x000fc800000010ff */
[----:B------:R-:W-:Y:S01]  /*2bc0*/  PRMT R75, R75, 0x5410, R86 ;  /* 0x000054104b4b7816 */ /* 0x000fe20000000056 */
[----:B------:R-:W-:Y:S06]  /*2bd0*/  BRA `(.L_x_63) ;  /* 0x0000000800307947 */ /* 0x000fec0003800000 */
.L_x_54:
[----:B------:R-:W-:Y:S01]  /*2be0*/  UMOV UR4, UR6 ;  /* 0x0000000600047c82 */ /* 0x000fe20008000000 */
[----:B------:R-:W-:Y:S01]  /*2bf0*/  UMOV UR5, UR7 ;  /* 0x0000000700057c82 */ /* 0x000fe20008000000 */
[----:B------:R-:W-:-:S04]  /*2c00*/  UISETP.NE.U32.AND UP0, UPT, UR4, URZ, UPT ;  /* 0x000000ff0400728c */ /* 0x000fc8000bf05070 */
[----:B------:R-:W-:-:S09]  /*2c10*/  UISETP.NE.AND.EX UP0, UPT, UR5, URZ, UPT, UP0 ;  /* 0x000000ff0500728c */ /* 0x000fd2000bf05300 */
[----:B------:R-:W-:Y:S05]  /*2c20*/  BRA.U UP0, `(.L_x_64) ;  /* 0x0000000500087547 */ /* 0x000fea000b800000 */
[----:B------:R-:W-:Y:S02]  /*2c30*/  ISETP.GT.AND P0, PT, R92, RZ, PT ;  /* 0x000000ff5c00720c */ /* 0x000fe40003f04270 */
[----:B------:R-:W-:Y:S02]  /*2c40*/  SHF.L.U32 R148, R89, 0x10, RZ ;  /* 0x0000001059947819 */ /* 0x000fe400000006ff */
[----:B------:R-:W-:Y:S02]  /*2c50*/  SHF.L.U32 R90, R12, 0x10, RZ ;  /* 0x000000100c5a7819 */ /* 0x000fe400000006ff */
[----:B------:R-:W-:-:S07]  /*2c60*/  SHF.L.U32 R88, R88, 0x10, RZ ;  /* 0x0000001058587819 */ /* 0x000fce00000006ff */
[-CC-:B------:R-:W-:Y:S01]  /*2c70*/  @P0 FFMA.FTZ R162, R110, R81.reuse, R82.reuse ;  /* 0x000000516ea20223 */ /* 0x180fe20000010052 */
[-CC-:B------:R-:W-:Y:S01]  /*2c80*/  @P0 FFMA.FTZ R91, R3, R81.reuse, R82.reuse ;  /* 0x00000051035b0223 */ /* 0x180fe20000010052 */
[----:B------:R-:W-:Y:S02]  /*2c90*/  @P0 FFMA.FTZ R164, R128, R81, R82 ;  /* 0x0000005180a40223 */ /* 0x000fe40000010052 */
[----:B------:R-:W-:Y:S01]  /*2ca0*/  @P0 FADD.FTZ R89, R111, -R162 ;  /* 0x800000a26f590221 */ /* 0x000fe20000010000 */
[----:B------:R-:W-:Y:S01]  /*2cb0*/  @P0 FADD.FTZ R91, R94, -R91 ;  /* 0x8000005b5e5b0221 */ /* 0x000fe20000010000 */
[----:B------:R-:W-:Y:S01]  /*2cc0*/  SHF.L.U32 R162, R13, 0x10, RZ ;  /* 0x000000100da27819 */ /* 0x000fe200000006ff */
[----:B------:R-:W-:Y:S01]  /*2cd0*/  @P0 FADD.FTZ R164, R123, -R164 ;  /* 0x800000a47ba40221 */ /* 0x000fe20000010000 */
[C---:B------:R-:W-:Y:S01]  /*2ce0*/  @P0 FFMA.FTZ R148, R109.reuse, R89, R148 ;  /* 0x000000596d940223 */ /* 0x040fe20000010094 */
[C---:B------:R-:W-:Y:S01]  /*2cf0*/  @P0 FFMA.FTZ R90, R109.reuse, R91, R90 ;  /* 0x0000005b6d5a0223 */ /* 0x040fe2000001005a */
[----:B------:R-:W0:Y:S01]  /*2d00*/  @P2 LDC R89, c[0x0][0x40c] ;  /* 0x00010300ff592b82 */ /* 0x000e220000000800 */
[----:B------:R-:W-:Y:S01]  /*2d10*/  @P0 FFMA.FTZ R88, R109, R164, R88 ;  /* 0x000000a46d580223 */ /* 0x000fe20000010058 */
[----:B------:R-:W-:-:S04]  /*2d20*/  @P0 FFMA.FTZ R164, R130, R81, R82 ;  /* 0x0000005182a40223 */ /* 0x000fc80000010052 */
[----:B------:R-:W-:Y:S02]  /*2d30*/  @P0 FADD.FTZ R164, R129, -R164 ;  /* 0x800000a481a40221 */ /* 0x000fe40000010000 */
[----:B------:R-:W1:Y:S01]  /*2d40*/  @P2 LDC R91, c[0x0][0x40c] ;  /* 0x00010300ff5b2b82 */ /* 0x000e620000000800 */
[----:B0-----:R-:W-:Y:S01]  /*2d50*/  @P2 FMUL.FTZ R90, R90, R89 ;  /* 0x000000595a5a2220 */ /* 0x001fe20000410000 */
[----:B------:R-:W-:-:S04]  /*2d60*/  @P0 FFMA.FTZ R89, R95, R81, R82 ;  /* 0x000000515f590223 */ /* 0x000fc80000010052 */
[----:B------:R-:W-:Y:S01]  /*2d70*/  @P0 FADD.FTZ R89, R96, -R89 ;  /* 0x8000005960590221 */ /* 0x000fe20000010000 */
[----:B------:R-:W-:Y:S01]  /*2d80*/  @P2 F2FP.BF16.F32.PACK_AB R90, RZ, R90 ;  /* 0x0000005aff5a223e */ /* 0x000fe200000010ff */
[----:B-1----:R-:W-:Y:S02]  /*2d90*/  @P2 FMUL.FTZ R148, R148, R91 ;  /* 0x0000005b94942220 */ /* 0x002fe40000410000 */
[----:B------:R-:W-:Y:S01]  /*2da0*/  @P0 FFMA.FTZ R162, R109, R89, R162 ;  /* 0x000000596da20223 */ /* 0x000fe200000100a2 */
[----:B------:R-:W-:Y:S01]  /*2db0*/  @P2 PRMT R72, R90, 0x7610, R72 ;  /* 0x000076105a482816 */ /* 0x000fe20000000048 */
[----:B------:R-:W0:Y:S01]  /*2dc0*/  @P2 LDC R89, c[0x0][0x40c] ;  /* 0x00010300ff592b82 */ /* 0x000e220000000800 */
[----:B------:R-:W-:Y:S01]  /*2dd0*/  @P0 FFMA.FTZ R91, R97, R81, R82 ;  /* 0x00000051615b0223 */ /* 0x000fe20000010052 */
[----:B------:R-:W-:Y:S02]  /*2de0*/  @P2 F2FP.BF16.F32.PACK_AB R148, RZ, R148 ;  /* 0x00000094ff94223e */ /* 0x000fe400000010ff */
[----:B------:R-:W-:Y:S01]  /*2df0*/  SHF.L.U32 R90, R14, 0x10, RZ ;  /* 0x000000100e5a7819 */ /* 0x000fe200000006ff */
[----:B------:R-:W-:Y:S01]  /*2e00*/  @P0 FADD.FTZ R91, R98, -R91 ;  /* 0x8000005b625b0221 */ /* 0x000fe20000010000 */
[----:B------:R-:W-:-:S02]  /*2e10*/  @P2 PRMT R72, R72, 0x5410, R148 ;  /* 0x0000541048482816 */ /* 0x000fc40000000094 */
[----:B------:R-:W-:Y:S01]  /*2e20*/  SHF.L.U32 R148, R87, 0x10, RZ ;  /* 0x0000001057947819 */ /* 0x000fe200000006ff */
[C---:B------:R-:W-:Y:S01]  /*2e30*/  @P0 FFMA.FTZ R90, R109.reuse, R91, R90 ;  /* 0x0000005b6d5a0223 */ /* 0x040fe2000001005a */
[----:B------:R-:W1:Y:S03]  /*2e40*/  @P2 LDC R87, c[0x0][0x40c] ;  /* 0x00010300ff572b82 */ /* 0x000e660000000800 */
[----:B------:R-:W-:Y:S01]  /*2e50*/  @P0 FFMA.FTZ R148, R109, R164, R148 ;  /* 0x000000a46d940223 */ /* 0x000fe20000010094 */
[----:B------:R-:W-:Y:S01]  /*2e60*/  SHF.L.U32 R164, R15, 0x10, RZ ;  /* 0x000000100fa47819 */ /* 0x000fe200000006ff */
[----:B0-----:R-:W-:-:S03]  /*2e70*/  @P2 FMUL.FTZ R162, R162, R89 ;  /* 0x00000059a2a22220 */ /* 0x001fc60000410000 */
[----:B------:R-:W0:Y:S02]  /*2e80*/  @P2 LDC R89, c[0x0][0x40c] ;  /* 0x00010300ff592b82 */ /* 0x000e240000000800 */
[----:B------:R-:W-:-:S04]  /*2e90*/  @P2 F2FP.BF16.F32.PACK_AB R162, RZ, R162 ;  /* 0x000000a2ffa2223e */ /* 0x000fc800000010ff */
[----:B------:R-:W-:Y:S01]  /*2ea0*/  @P2 PRMT R73, R162, 0x7610, R73 ;  /* 0x00007610a2492816 */ /* 0x000fe20000000049 */
[----:B-1----:R-:W-:Y:S01]  /*2eb0*/  @P2 FMUL.FTZ R90, R90, R87 ;  /* 0x000000575a5a2220 */ /* 0x002fe20000410000 */
[----:B------:R-:W-:-:S04]  /*2ec0*/  @P0 FFMA.FTZ R87, R99, R81, R82 ;  /* 0x0000005163570223 */ /* 0x000fc80000010052 */
[----:B------:R-:W-:Y:S01]  /*2ed0*/  @P0 FADD.FTZ R87, R100, -R87 ;  /* 0x8000005764570221 */ /* 0x000fe20000010000 */
[----:B------:R-:W-:-:S03]  /*2ee0*/  @P2 F2FP.BF16.F32.PACK_AB R90, RZ, R90 ;  /* 0x0000005aff5a223e */ /* 0x000fc600000010ff */
[----:B------:R-:W-:Y:S01]  /*2ef0*/  @P0 FFMA.FTZ R164, R109, R87, R164 ;  /* 0x000000576da40223 */ /* 0x000fe200000100a4 */
[----:B------:R-:W-:Y:S01]  /*2f00*/  @P2 PRMT R74, R90, 0x7610, R74 ;  /* 0x000076105a4a2816 */ /* 0x000fe2000000004a */
[----:B------:R-:W1:Y:S01]  /*2f10*/  @P2 LDC R87, c[0x0][0x40c] ;  /* 0x00010300ff572b82 */ /* 0x000e620000000800 */
[----:B0-----:R-:W-:-:S07]  /*2f20*/  @P2 FMUL.FTZ R88, R88, R89 ;  /* 0x0000005958582220 */ /* 0x001fce0000410000 */
[----:B------:R-:W0:Y:S01]  /*2f30*/  @P2 LDC R89, c[0x0][0x40c] ;  /* 0x00010300ff592b82 */ /* 0x000e220000000800 */
[----:B------:R-:W-:-:S04]  /*2f40*/  @P2 F2FP.BF16.F32.PACK_AB R88, RZ, R88 ;  /* 0x00000058ff58223e */ /* 0x000fc800000010ff */
[----:B------:R-:W-:Y:S01]  /*2f50*/  @P2 PRMT R73, R73, 0x5410, R88 ;  /* 0x0000541049492816 */ /* 0x000fe20000000058 */
[----:B-1----:R-:W-:-:S05]  /*2f60*/  @P2 FMUL.FTZ R164, R164, R87 ;  /* 0x00000057a4a42220 */ /* 0x002fca0000410000 */
[----:B------:R-:W-:Y:S01]  /*2f70*/  @P2 F2FP.BF16.F32.PACK_AB R164, RZ, R164 ;  /* 0x000000a4ffa4223e */ /* 0x000fe200000010ff */
[----:B0-----:R-:W-:-:S03]  /*2f80*/  @P2 FMUL.FTZ R148, R148, R89 ;  /* 0x0000005994942220 */ /* 0x001fc60000410000 */
[----:B------:R-:W-:Y:S02]  /*2f90*/  @P2 PRMT R75, R164, 0x7610, R75 ;  /* 0x00007610a44b2816 */ /* 0x000fe4000000004b */
[----:B------:R-:W-:-:S04]  /*2fa0*/  @P2 F2FP.BF16.F32.PACK_AB R148, RZ, R148 ;  /* 0x00000094ff94223e */ /* 0x000fc800000010ff */
[----:B------:R-:W-:Y:S01]  /*2fb0*/  @P2 PRMT R74, R74, 0x5410, R148 ;  /* 0x000054104a4a2816 */ /* 0x000fe20000000094 */
[----:B------:R-:W-:Y:S06]  /*2fc0*/  @!P2 BRA `(.L_x_63) ;  /* 0x000000040034a947 */ /* 0x000fec0003800000 */
[----:B------:R-:W-:Y:S01]  /*2fd0*/  @P0 FFMA.FTZ R88, R138, R81, R82 ;  /* 0x000000518a580223 */ /* 0x000fe20000010052 */
[----:B------:R-:W-:-:S03]  /*2fe0*/  SHF.L.U32 R86, R86, 0x10, RZ ;  /* 0x0000001056567819 */ /* 0x000fc600000006ff */
[----:B------:R-:W-:-:S04]  /*2ff0*/  @P0 FADD.FTZ R88, R139, -R88 ;  /* 0x800000588b580221 */ /* 0x000fc80000010000 */
[----:B------:R-:W-:-:S04]  /*3000*/  @P0 FFMA.FTZ R86, R109, R88, R86 ;  /* 0x000000586d560223 */ /* 0x000fc80000010056 */
[----:B------:R-:W-:-:S05]  /*3010*/  FMUL.FTZ R86, R86, UR15 ;  /* 0x0000000f56567c20 */ /* 0x000fca0008410000 */
[----:B------:R-:W-:-:S04]  /*3020*/  F2FP.BF16.F32.PACK_AB R86, RZ, R86 ;  /* 0x00000056ff56723e */ /* 0x000fc800000010ff */
[----:B------:R-:W-:Y:S01]  /*3030*/  PRMT R75, R75, 0x5410, R86 ;  /* 0x000054104b4b7816 */ /* 0x000fe20000000056 */
[----:B------:R-:W-:Y:S06]  /*3040*/  BRA `(.L_x_63) ;  /* 0x0000000400147947 */ /* 0x000fec0003800000 */
.L_x_64:
[----:B------:R-:W-:Y:S01]  /*3050*/  ISETP.GT.AND P0, PT, R92, RZ, PT ;  /* 0x000000ff5c00720c */ /* 0x000fe20003f04270 */
[----:B------:R-:W-:Y:S01]  /*3060*/  @P3 FFMA.FTZ R77, R3, R81, R82 ;  /* 0x00000051034d3223 */ /* 0x000fe20000010052 */
[----:B------:R-:W-:Y:S01]  /*3070*/  SHF.L.U32 R76, R12, 0x10, RZ ;  /* 0x000000100c4c7819 */ /* 0x000fe200000006ff */
[----:B------:R-:W0:Y:S01]  /*3080*/  @P2 LDC R79, c[0x0][0x40c] ;  /* 0x00010300ff4f2b82 */ /* 0x000e220000000800 */
[----:B------:R-:W-:Y:S01]  /*3090*/  SHF.L.U32 R90, R13, 0x10, RZ ;  /* 0x000000100d5a7819 */ /* 0x000fe200000006ff */
[----:B------:R-:W-:Y:S01]  /*30a0*/  @P3 FADD.FTZ R77, R94, -R77 ;  /* 0x8000004d5e4d3221 */ /* 0x000fe20000010000 */
[----:B------:R-:W-:Y:S02]  /*30b0*/  SHF.L.U32 R89, R89, 0x10, RZ ;  /* 0x0000001059597819 */ /* 0x000fe400000006ff */
[----:B------:R-:W-:Y:S01]  /*30c0*/  SHF.L.U32 R145, R88, 0x10, RZ ;  /* 0x0000001058917819 */ /* 0x000fe200000006ff */
[----:B------:R-:W-:Y:S01]  /*30d0*/  @P3 FFMA.FTZ R76, R109, R77, R76 ;  /* 0x0000004d6d4c3223 */ /* 0x000fe2000001004c */
[----:B------:R-:W-:Y:S01]  /*30e0*/  SHF.L.U32 R162, R14, 0x10, RZ ;  /* 0x000000100ea27819 */ /* 0x000fe200000006ff */
[----:B------:R-:W1:Y:S01]  /*30f0*/  @P2 LDC R148, c[0x0][0x40c] ;  /* 0x00010300ff942b82 */ /* 0x000e620000000800 */
[----:B------:R-:W-:Y:S01]  /*3100*/  SHF.L.U32 R164, R87, 0x10, RZ ;  /* 0x0000001057a47819 */ /* 0x000fe200000006ff */
[-CC-:B------:R-:W-:Y:S01]  /*3110*/  @P0 FFMA.FTZ R77, R95, R81.reuse, R82.reuse ;  /* 0x000000515f4d0223 */ /* 0x180fe20000010052 */
[-CC-:B------:R-:W-:Y:S01]  /*3120*/  @P0 FFMA.FTZ R78, R110, R81.reuse, R82.reuse ;  /* 0x000000516e4e0223 */ /* 0x180fe20000010052 */
[-CC-:B------:R-:W-:Y:S01]  /*3130*/  @P0 FFMA.FTZ R91, R97, R81.reuse, R82.reuse ;  /* 0x00000051615b0223 */ /* 0x180fe20000010052 */
[----:B------:R-:W-:Y:S01]  /*3140*/  @P0 FFMA.FTZ R88, R130, R81, R82 ;  /* 0x0000005182580223 */ /* 0x000fe20000010052 */
[----:B------:R-:W-:Y:S01]  /*3150*/  @P0 FADD.FTZ R77, R96, -R77 ;  /* 0x8000004d604d0221 */ /* 0x000fe20000010000 */
[----:B------:R-:W-:Y:S01]  /*3160*/  @P0 FADD.FTZ R78, R111, -R78 ;  /* 0x8000004e6f4e0221 */ /* 0x000fe20000010000 */
[----:B------:R-:W-:Y:S01]  /*3170*/  @P0 FADD.FTZ R91, R98, -R91 ;  /* 0x8000005b625b0221 */ /* 0x000fe20000010000 */
[----:B------:R-:W-:Y:S01]  /*3180*/  @P0 FADD.FTZ R88, R129, -R88 ;  /* 0x8000005881580221 */ /* 0x000fe20000010000 */
[C---:B------:R-:W-:Y:S01]  /*3190*/  @P0 FFMA.FTZ R90, R109.reuse, R77, R90 ;  /* 0x0000004d6d5a0223 */ /* 0x040fe2000001005a */
[C---:B------:R-:W-:Y:S01]  /*31a0*/  @P0 FFMA.FTZ R89, R109.reuse, R78, R89 ;  /* 0x0000004e6d590223 */ /* 0x040fe20000010059 */
[----:B------:R-:W2:Y:S01]  /*31b0*/  @P2 LDC R77, c[0x0][0x40c] ;  /* 0x00010300ff4d2b82 */ /* 0x000ea20000000800 */
[----:B------:R-:W-:Y:S01]  /*31c0*/  @P0 FFMA.FTZ R78, R128, R81, R82 ;  /* 0x00000051804e0223 */ /* 0x000fe20000010052 */
[C---:B------:R-:W-:Y:S01]  /*31d0*/  @P0 FFMA.FTZ R162, R109.reuse, R91, R162 ;  /* 0x0000005b6da20223 */ /* 0x040fe200000100a2 */
[----:B------:R-:W-:Y:S01]  /*31e0*/  @P0 FFMA.FTZ R164, R109, R88, R164 ;  /* 0x000000586da40223 */ /* 0x000fe200000100a4 */
[----:B0-----:R-:W-:Y:S01]  /*31f0*/  @P2 FMUL.FTZ R79, R90, R79 ;  /* 0x0000004f5a4f2220 */ /* 0x001fe20000410000 */
[----:B------:R-:W-:Y:S01]  /*3200*/  @P0 FADD.FTZ R78, R123, -R78 ;  /* 0x8000004e7b4e0221 */ /* 0x000fe20000010000 */
[----:B------:R-:W-:-:S02]  /*3210*/  SHF.L.U32 R166, R15, 0x10, RZ ;  /* 0x000000100fa67819 */ /* 0x000fc400000006ff */
[----:B------:R-:W-:Y:S01]  /*3220*/  SHF.L.U32 R168, R86, 0x10, RZ ;  /* 0x0000001056a87819 */ /* 0x000fe200000006ff */
[----:B------:R-:W-:Y:S01]  /*3230*/  @P0 FFMA.FTZ R145, R109, R78, R145 ;  /* 0x0000004e6d910223 */ /* 0x000fe20000010091 */
[----:B------:R-:W-:Y:S01]  /*3240*/  @P2 F2FP.BF16.F32.PACK_AB R91, RZ, R79 ;  /* 0x0000004fff5b223e */ /* 0x000fe200000010ff */
[----:B------:R-:W0:Y:S02]  /*3250*/  @P2 LDC R78, c[0x0][0x40c] ;  /* 0x00010300ff4e2b82 */ /* 0x000e240000000800 */
[----:B-1----:R-:W-:Y:S01]  /*3260*/  @P2 FMUL.FTZ R148, R145, R148 ;  /* 0x0000009491942220 */ /* 0x002fe20000410000 */
[----:B------:R-:W-:-:S04]  /*3270*/  @P2 PRMT R73, R91, 0x7610, R73 ;  /* 0x000076105b492816 */ /* 0x000fc80000000049 */
[----:B------:R-:W-:Y:S01]  /*3280*/  @P2 F2FP.BF16.F32.PACK_AB R148, RZ, R148 ;  /* 0x00000094ff94223e */ /* 0x000fe200000010ff */
[----:B------:R-:W1:Y:S03]  /*3290*/  @P2 LDC R79, c[0x0][0x40c] ;  /* 0x00010300ff4f2b82 */ /* 0x000e660000000800 */
[----:B------:R-:W-:Y:S01]  /*32a0*/  @P2 PRMT R73, R73, 0x5410, R148 ;  /* 0x0000541049492816 */ /* 0x000fe20000000094 */
[----:B--2---:R-:W-:Y:S01]  /*32b0*/  @P2 FMUL.FTZ R77, R76, R77 ;  /* 0x0000004d4c4d2220 */ /* 0x004fe20000410000 */
[----:B------:R-:W-:-:S04]  /*32c0*/  F2FP.BF16.F32.PACK_AB R76, R89, R76 ;  /* 0x0000004c594c723e */ /* 0x000fc800000010ff */
[----:B------:R-:W-:Y:S02]  /*32d0*/  @P2 F2FP.BF16.F32.PACK_AB R87, RZ, R77 ;  /* 0x0000004dff57223e */ /* 0x000fe400000010ff */
[----:B------:R-:W2:Y:S02]  /*32e0*/  @P2 LDC R77, c[0x0][0x40c] ;  /* 0x00010300ff4d2b82 */ /* 0x000ea40000000800 */
[----:B------:R-:W-:Y:S01]  /*32f0*/  @P2 PRMT R72, R87, 0x7610, R72 ;  /* 0x0000761057482816 */ /* 0x000fe20000000048 */
[----:B0-----:R-:W-:-:S05]  /*3300*/  @P2 FMUL.FTZ R78, R89, R78 ;  /* 0x0000004e594e2220 */ /* 0x001fca0000410000 */
[----:B------:R-:W0:Y:S01]  /*3310*/  @P2 LDC R89, c[0x0][0x40c] ;  /* 0x00010300ff592b82 */ /* 0x000e220000000800 */
[----:B------:R-:W-:Y:S01]  /*3320*/  @P2 F2FP.BF16.F32.PACK_AB R88, RZ, R78 ;  /* 0x0000004eff58223e */ /* 0x000fe200000010ff */
[----:B-1----:R-:W-:-:S03]  /*3330*/  @P2 FMUL.FTZ R78, R164, R79 ;  /* 0x0000004fa44e2220 */ /* 0x002fc60000410000 */
[----:B------:R-:W-:-:S03]  /*3340*/  @P2 PRMT R72, R72, 0x5410, R88 ;  /* 0x0000541048482816 */ /* 0x000fc60000000058 */
[----:B------:R-:W1:Y:S01]  /*3350*/  @P2 LDC R79, c[0x0][0x40c] ;  /* 0x00010300ff4f2b82 */ /* 0x000e620000000800 */
[----:B------:R-:W-:Y:S01]  /*3360*/  @P2 F2FP.BF16.F32.PACK_AB R165, RZ, R78 ;  /* 0x0000004effa5223e */ /* 0x000fe200000010ff */
[----:B------:R-:W-:-:S04]  /*3370*/  @P0 FFMA.FTZ R78, R138, R81, R82 ;  /* 0x000000518a4e0223 */ /* 0x000fc80000010052 */
[----:B------:R-:W-:Y:S01]  /*3380*/  @P0 FADD.FTZ R78, R139, -R78 ;  /* 0x8000004e8b4e0221 */ /* 0x000fe20000010000 */
[----:B--2---:R-:W-:-:S03]  /*3390*/  @P2 FMUL.FTZ R77, R162, R77 ;  /* 0x0000004da24d2220 */ /* 0x004fc60000410000 */
[----:B------:R-:W-:Y:S01]  /*33a0*/  @P0 FFMA.FTZ R168, R109, R78, R168 ;  /* 0x0000004e6da80223 */ /* 0x000fe200000100a8 */
[----:B------:R-:W-:Y:S02]  /*33b0*/  F2FP.BF16.F32.PACK_AB R78, R164, R162 ;  /* 0x000000a2a44e723e */ /* 0x000fe400000010ff */
[----:B------:R-:W-:Y:S01]  /*33c0*/  @P2 F2FP.BF16.F32.PACK_AB R163, RZ, R77 ;  /* 0x0000004dffa3223e */ /* 0x000fe200000010ff */
[----:B------:R-:W-:Y:S01]  /*33d0*/  @P0 FFMA.FTZ R77, R99, R81, R82 ;  /* 0x00000051634d0223 */ /* 0x000fe20000010052 */
[----:B0-----:R-:W-:Y:S02]  /*33e0*/  @P2 FMUL.FTZ R89, R168, R89 ;  /* 0x00000059a8592220 */ /* 0x001fe40000410000 */
[----:B------:R-:W-:Y:S01]  /*33f0*/  @P2 PRMT R74, R163, 0x7610, R74 ;  /* 0x00007610a34a2816 */ /* 0x000fe2000000004a */
[----:B------:R-:W-:Y:S02]  /*3400*/  @P0 FADD.FTZ R77, R100, -R77 ;  /* 0x8000004d644d0221 */ /* 0x000fe40000010000 */
[----:B------:R-:W-:-:S02]  /*3410*/  @P2 F2FP.BF16.F32.PACK_AB R89, RZ, R89 ;  /* 0x00000059ff59223e */ /* 0x000fc400000010ff */
[----:B------:R-:W-:Y:S01]  /*3420*/  @P0 FFMA.FTZ R166, R109, R77, R166 ;  /* 0x0000004d6da60223 */ /* 0x000fe200000100a6 */
[----:B------:R-:W-:Y:S02]  /*3430*/  F2FP.BF16.F32.PACK_AB R77, R145, R90 ;  /* 0x0000005a914d723e */ /* 0x000fe400000010ff */
[----:B------:R-:W-:Y:S01]  /*3440*/  @P2 PRMT R74, R74, 0x5410, R165 ;  /* 0x000054104a4a2816 */ /* 0x000fe200000000a5 */
[----:B-1----:R-:W-:Y:S01]  /*3450*/  @P2 FMUL.FTZ R86, R166, R79 ;  /* 0x0000004fa6562220 */ /* 0x002fe20000410000 */
[----:B------:R-:W-:-:S04]  /*3460*/  F2FP.BF16.F32.PACK_AB R79, R168, R166 ;  /* 0x000000a6a84f723e */ /* 0x000fc800000010ff */
[----:B------:R-:W-:-:S04]  /*3470*/  @P2 F2FP.BF16.F32.PACK_AB R86, RZ, R86 ;  /* 0x00000056ff56223e */ /* 0x000fc800000010ff */
[----:B------:R-:W-:-:S04]  /*3480*/  @P2 PRMT R75, R86, 0x7610, R75 ;  /* 0x00007610564b2816 */ /* 0x000fc8000000004b */
[----:B------:R-:W-:-:S07]  /*3490*/  @P2 PRMT R75, R75, 0x5410, R89 ;  /* 0x000054104b4b2816 */ /* 0x000fce0000000059 */
.L_x_63:
[----:B------:R-:W-:Y:S01]  /*34a0*/  ISETP.NE.U32.AND P0, PT, RZ, UR4, PT ;  /* 0x00000004ff007c0c */ /* 0x000fe2000bf05070 */
[----:B------:R-:W0:Y:S03]  /*34b0*/  @P2 LDC.64 R88, c[0x0][0x468] ;  /* 0x00011a00ff582b82 */ /* 0x000e260000000a00 */
[----:B------:R-:W-:-:S13]  /*34c0*/  ISETP.NE.AND.EX P0, PT, RZ, UR5, PT, P0 ;  /* 0x00000005ff007c0c */ /* 0x000fda000bf05300 */
[----:B------:R-:W1:Y:S01]  /*34d0*/  @P0 LDC.64 R86, c[0x0][0x478] ;  /* 0x00011e00ff560b82 */ /* 0x000e620000000a00 */
[C---:B0-----:R-:W-:Y:S01]  /*34e0*/  @P2 IMAD.WIDE.U32 R88, R80.reuse, 0x10, R88 ;  /* 0x0000001050582825 */ /* 0x041fe200078e0058 */
[----:B------:R-:W-:-:S03]  /*34f0*/  IADD3 R80, PT, PT, R80, 0x100, RZ ;  /* 0x0000010050507810 */ /* 0x000fc60007ffe0ff */
[C---:B-1----:R-:W-:Y:S01]  /*3500*/  @P0 IMAD.WIDE.U32 R86, R147.reuse, 0x10, R86 ;  /* 0x0000001093560825 */ /* 0x042fe200078e0056 */
[----:B------:R-:W-:-:S04]  /*3510*/  IADD3 R147, PT, PT, R147, 0x100, RZ ;  /* 0x0000010093937810 */ /* 0x000fc80007ffe0ff */
[----:B------:R0:W-:Y:S04]  /*3520*/  @P0 STG.E.128 desc[UR10][R86.64], R76 ;  /* 0x0000004c56000986 */ /* 0x0001e8000c101d0a */
[----:B------:R0:W-:Y:S02]  /*3530*/  @P2 STG.E.128 desc[UR10][R88.64], R72 ;  /* 0x0000004858002986 */ /* 0x0001e4000c101d0a */
.L_x_53:
[----:B------:R-:W-:Y:S05]  /*3540*/  BSYNC.RECONVERGENT B0 ;  /* 0x0000000000007941 */ /* 0x000fea0003800200 */
.L_x_52:
[----:B------:R-:W-:Y:S01]  /*3550*/  ISETP.GE.U32.AND P3, PT, R0, 0x200, PT ;  /* 0x000002000000780c */ /* 0x000fe20003f66070 */
[----:B------:R-:W-:-:S12]  /*3560*/  BSSY.RECONVERGENT B0, `(.L_x_65) ;  /* 0x0000133000007945 */ /* 0x000fd80003800200 */
[----:B------:R-:W-:Y:S05]  /*3570*/  @!P3 BRA `(.L_x_66) ;  /* 0x0000001000c4b947 */ /* 0x000fea0003800000 */
[----:B------:R-:W-:-:S04]  /*3580*/  UISETP.NE.U32.AND UP0, UPT, UR12, URZ, UPT ;  /* 0x000000ff0c00728c */ /* 0x000fc8000bf05070 */
[----:B------:R-:W-:-:S09]  /*3590*/  UISETP.NE.AND.EX UP0, UPT, UR13, URZ, UPT, UP0 ;  /* 0x000000ff0d00728c */ /* 0x000fd2000bf05300 */
[----:B------:R-:W-:Y:S05]  /*35a0*/  BRA.U !UP0, `(.L_x_67) ;  /* 0x0000000908507547 */ /* 0x000fea000b800000 */
[----:B------:R-:W-:-:S04]  /*35b0*/  UISETP.NE.U32.AND UP0, UPT, UR6, URZ, UPT ;  /* 0x000000ff0600728c */ /* 0x000fc8000bf05070 */
[----:B------:R-:W-:-:S06]  /*35c0*/  UISETP.NE.AND.EX UP0, UPT, UR7, URZ, UPT, UP0 ;  /* 0x000000ff0700728c */ /* 0x000fcc000bf05300 */
[----:B------:R-:W-:-:S13]  /*35d0*/  PLOP3.LUT P0, PT, PT, PT, UP0, 0x80, 0x8 ;  /* 0x000000000008781c */ /* 0x000fda0003f0f008 */
[----:B------:R-:W-:Y:S05]  /*35e0*/  @!P0 BRA `(.L_x_68) ;  /* 0x0000000400288947 */ /* 0x000fea0003800000 */
[----:B------:R-:W-:Y:S01]  /*35f0*/  ISETP.GT.AND P4, PT, R92, RZ, PT ;  /* 0x000000ff5c00720c */ /* 0x000fe20003f84270 */
[----:B0-----:R-:W0:Y:S01]  /*3600*/  @P2 LDC R87, c[0x0][0x40c] ;  /* 0x00010300ff572b82 */ /* 0x001e220000000800 */
[----:B------:R-:W-:Y:S02]  /*3610*/  PRMT R76, R8, 0x7632, R76 ;  /* 0x00007632084c7816 */ /* 0x000fe4000000004c */
[----:B------:R-:W-:Y:S02]  /*3620*/  SHF.L.U32 R88, R9, 0x10, RZ ;  /* 0x0000001009587819 */ /* 0x000fe400000006ff */
[----:B------:R-:W-:Y:S02]  /*3630*/  SHF.L.U32 R78, R76, 0x10, RZ ;  /* 0x000000104c4e7819 */ /* 0x000fe400000006ff */
[----:B------:R-:W-:Y:S01]  /*3640*/  SHF.L.U32 R76, R8, 0x10, RZ ;  /* 0x00000010084c7819 */ /* 0x000fe200000006ff */
[----:B------:R-:W1:Y:S01]  /*3650*/  @P2 LDC R91, c[0x0][0x40c] ;  /* 0x00010300ff5b2b82 */ /* 0x000e620000000800 */
[----:B------:R-:W-:-:S02]  /*3660*/  SHF.L.U32 R148, R10, 0x10, RZ ;  /* 0x000000100a947819 */ /* 0x000fc400000006ff */
[----:B------:R-:W-:Y:S01]  /*3670*/  SHF.L.U32 R164, R11, 0x10, RZ ;  /* 0x000000100ba47819 */ /* 0x000fe200000006ff */
[-CC-:B------:R-:W-:Y:S01]  /*3680*/  @P4 FFMA.FTZ R77, R101, R81.reuse, R82.reuse ;  /* 0x00000051654d4223 */ /* 0x180fe20000010052 */
[----:B------:R-:W-:-:S03]  /*3690*/  @P4 FFMA.FTZ R86, R112, R81, R82 ;  /* 0x0000005170564223 */ /* 0x000fc60000010052 */
[----:B------:R-:W-:Y:S01]  /*36a0*/  @P4 FADD.FTZ R77, R102, -R77 ;  /* 0x8000004d664d4221 */ /* 0x000fe20000010000 */
[----:B------:R-:W-:Y:S01]  /*36b0*/  @P4 FADD.FTZ R79, R113, -R86 ;  /* 0x80000056714f4221 */ /* 0x000fe20000010000 */
[----:B------:R-:W-:Y:S01]  /*36c0*/  @P4 FFMA.FTZ R86, R132, R81, R82 ;  /* 0x0000005184564223 */ /* 0x000fe20000010052 */
[----:B------:R-:W2:Y:S01]  /*36d0*/  @P2 LDC R90, c[0x0][0x40c] ;  /* 0x00010300ff5a2b82 */ /* 0x000ea20000000800 */
[----:B------:R-:W-:Y:S01]  /*36e0*/  @P4 FFMA.FTZ R76, R109, R77, R76 ;  /* 0x0000004d6d4c4223 */ /* 0x000fe2000001004c */
[----:B------:R-:W-:Y:S01]  /*36f0*/  @P4 FFMA.FTZ R77, R103, R81, R82 ;  /* 0x00000051674d4223 */ /* 0x000fe20000010052 */
[----:B------:R-:W-:Y:S01]  /*3700*/  @P4 FFMA.FTZ R78, R109, R79, R78 ;  /* 0x0000004f6d4e4223 */ /* 0x000fe2000001004e */
[----:B------:R-:W-:Y:S01]  /*3710*/  PRMT R79, R9, 0x7632, R79 ;  /* 0x00007632094f7816 */ /* 0x000fe2000000004f */
[----:B------:R-:W-:Y:S01]  /*3720*/  @P4 FADD.FTZ R86, R131, -R86 ;  /* 0x8000005683564221 */ /* 0x000fe20000010000 */
[----:B------:R-:W-:Y:S02]  /*3730*/  @P4 FADD.FTZ R77, R104, -R77 ;  /* 0x8000004d684d4221 */ /* 0x000fe40000010000 */
[----:B------:R-:W-:Y:S01]  /*3740*/  SHF.L.U32 R89, R79, 0x10, RZ ;  /* 0x000000104f597819 */ /* 0x000fe200000006ff */
[----:B------:R-:W3:Y:S01]  /*3750*/  @P2 LDC R163, c[0x0][0x40c] ;  /* 0x00010300ffa32b82 */ /* 0x000ee20000000800 */
[----:B------:R-:W-:Y:S01]  /*3760*/  @P4 FFMA.FTZ R88, R109, R77, R88 ;  /* 0x0000004d6d584223 */ /* 0x000fe20000010058 */
[----:B------:R-:W-:-:S02]  /*3770*/  @P4 FFMA.FTZ R77, R105, R81, R82 ;  /* 0x00000051694d4223 */ /* 0x000fc40000010052 */
[----:B------:R-:W-:Y:S01]  /*3780*/  @P4 FFMA.FTZ R89, R109, R86, R89 ;  /* 0x000000566d594223 */ /* 0x000fe20000010059 */
[----:B------:R-:W-:Y:S01]  /*3790*/  @P4 FFMA.FTZ R86, R134, R81, R82 ;  /* 0x0000005186564223 */ /* 0x000fe20000010052 */
[----:B------:R-:W-:Y:S02]  /*37a0*/  @P4 FADD.FTZ R77, R106, -R77 ;  /* 0x8000004d6a4d4221 */ /* 0x000fe40000010000 */
[----:B------:R-:W4:Y:S01]  /*37b0*/  @P2 LDC R79, c[0x0][0x40c] ;  /* 0x00010300ff4f2b82 */ /* 0x000f220000000800 */
[----:B------:R-:W-:Y:S01]  /*37c0*/  @P4 FADD.FTZ R86, R133, -R86 ;  /* 0x8000005685564221 */ /* 0x000fe20000010000 */
[----:B------:R-:W-:Y:S01]  /*37d0*/  @P4 FFMA.FTZ R148, R109, R77, R148 ;  /* 0x0000004d6d944223 */ /* 0x000fe20000010094 */
[----:B------:R-:W-:-:S04]  /*37e0*/  PRMT R77, R10, 0x7632, R77 ;  /* 0x000076320a4d7816 */ /* 0x000fc8000000004d */
[----:B------:R-:W-:Y:S01]  /*37f0*/  SHF.L.U32 R162, R77, 0x10, RZ ;  /* 0x000000104da27819 */ /* 0x000fe200000006ff */
[----:B------:R-:W-:Y:S01]  /*3800*/  @P4 FFMA.FTZ R77, R107, R81, R82 ;  /* 0x000000516b4d4223 */ /* 0x000fe20000010052 */
[----:B------:R-:W5:Y:S01]  /*3810*/  @P2 LDC R145, c[0x0][0x40c] ;  /* 0x00010300ff912b82 */ /* 0x000f620000000800 */
[----:B--2---:R-:W-:Y:S02]  /*3820*/  @P2 FMUL.FTZ R90, R89, R90 ;  /* 0x0000005a595a2220 */ /* 0x004fe40000410000 */
[C---:B------:R-:W-:Y:S01]  /*3830*/  @P4 FFMA.FTZ R162, R109.reuse, R86, R162 ;  /* 0x000000566da24223 */ /* 0x040fe200000100a2 */
[----:B0-----:R-:W-:Y:S01]  /*3840*/  @P2 FMUL.FTZ R86, R78, R87 ;  /* 0x000000574e562220 */ /* 0x001fe20000410000 */
[----:B-1----:R-:W-:Y:S01]  /*3850*/  @P2 FMUL.FTZ R87, R88, R91 ;  /* 0x0000005b58572220 */ /* 0x002fe20000410000 */
[----:B------:R-:W-:Y:S01]  /*3860*/  @P4 FADD.FTZ R77, R108, -R77 ;  /* 0x8000004d6c4d4221 */ /* 0x000fe20000010000 */
[----:B------:R-:W-:Y:S01]  /*3870*/  @P2 F2FP.BF16.F32.PACK_AB R90, RZ, R90 ;  /* 0x0000005aff5a223e */ /* 0x000fe200000010ff */
[----:B------:R-:W0:Y:S01]  /*3880*/  @P2 LDC R91, c[0x0][0x40c] ;  /* 0x00010300ff5b2b82 */ /* 0x000e220000000800 */
[----:B------:R-:W-:Y:S01]  /*3890*/  @P2 F2FP.BF16.F32.PACK_AB R86, RZ, R86 ;  /* 0x00000056ff56223e */ /* 0x000fe200000010ff */
[----:B------:R-:W-:Y:S01]  /*38a0*/  @P4 FFMA.FTZ R164, R109, R77, R164 ;  /* 0x0000004d6da44223 */ /* 0x000fe200000100a4 */
[----:B------:R-:W-:Y:S01]  /*38b0*/  @P2 F2FP.BF16.F32.PACK_AB R87, RZ, R87 ;  /* 0x00000057ff57223e */ /* 0x000fe200000010ff */
[----:B----4-:R-:W-:Y:S01]  /*38c0*/  @P2 FMUL.FTZ R77, R76, R79 ;  /* 0x0000004f4c4d2220 */ /* 0x010fe20000410000 */
[----:B------:R-:W-:-:S02]  /*38d0*/  F2FP.BF16.F32.PACK_AB R76, R78, R76 ;  /* 0x0000004c4e4c723e */ /* 0x000fc400000010ff */
[----:B------:R-:W-:Y:S02]  /*38e0*/  PRMT R78, R11, 0x7632, R78 ;  /* 0x000076320b4e7816 */ /* 0x000fe4000000004e */
[----:B------:R-:W-:Y:S02]  /*38f0*/  @P2 F2FP.BF16.F32.PACK_AB R79, RZ, R77 ;  /* 0x0000004dff4f223e */ /* 0x000fe400000010ff */
[----:B------:R-:W-:Y:S01]  /*3900*/  F2FP.BF16.F32.PACK_AB R77, R89, R88 ;  /* 0x00000058594d723e */ /* 0x000fe200000010ff */
[----:B------:R-:W-:Y:S01]  /*3910*/  @P4 FFMA.FTZ R88, R140, R81, R82 ;  /* 0x000000518c584223 */ /* 0x000fe20000010052 */
[----:B------:R-:W-:Y:S01]  /*3920*/  SHF.L.U32 R166, R78, 0x10, RZ ;  /* 0x000000104ea67819 */ /* 0x000fe200000006ff */
[----:B-----5:R-:W-:Y:S01]  /*3930*/  @P2 FMUL.FTZ R89, R162, R145 ;  /* 0x00000091a2592220 */ /* 0x020fe20000410000 */
[----:B------:R-:W-:Y:S01]  /*3940*/  @P2 PRMT R72, R79, 0x7610, R72 ;  /* 0x000076104f482816 */ /* 0x000fe20000000048 */
[----:B------:R-:W-:Y:S01]  /*3950*/  @P4 FADD.FTZ R88, R141, -R88 ;  /* 0x800000588d584221 */ /* 0x000fe20000010000 */
[----:B---3--:R-:W-:Y:S01]  /*3960*/  @P2 FMUL.FTZ R79, R164, R163 ;  /* 0x000000a3a44f2220 */ /* 0x008fe20000410000 */
[----:B------:R-:W-:-:S02]  /*3970*/  @P2 PRMT R73, R87, 0x7610, R73 ;  /* 0x0000761057492816 */ /* 0x000fc40000000049 */
[----:B------:R-:W-:Y:S01]  /*3980*/  @P4 FFMA.FTZ R166, R109, R88, R166 ;  /* 0x000000586da64223 */ /* 0x000fe200000100a6 */
[----:B0-----:R-:W-:Y:S01]  /*3990*/  @P2 FMUL.FTZ R88, R148, R91 ;  /* 0x0000005b94582220 */ /* 0x001fe20000410000 */
[----:B------:R-:W-:Y:S02]  /*39a0*/  @P2 F2FP.BF16.F32.PACK_AB R79, RZ, R79 ;  /* 0x0000004fff4f223e */ /* 0x000fe400000010ff */
[----:B------:R-:W-:Y:S02]  /*39b0*/  @P2 F2FP.BF16.F32.PACK_AB R89, RZ, R89 ;  /* 0x00000059ff59223e */ /* 0x000fe400000010ff */
[----:B------:R-:W-:Y:S02]  /*39c0*/  @P2 F2FP.BF16.F32.PACK_AB R88, RZ, R88 ;  /* 0x00000058ff58223e */ /* 0x000fe400000010ff */
[----:B------:R-:W-:Y:S02]  /*39d0*/  @P2 PRMT R75, R79, 0x7610, R75 ;  /* 0x000076104f4b2816 */ /* 0x000fe4000000004b */
[----:B------:R-:W-:-:S02]  /*39e0*/  @P2 PRMT R74, R88, 0x7610, R74 ;  /* 0x00007610584a2816 */ /* 0x000fc4000000004a */
[----:B------:R-:W-:Y:S02]  /*39f0*/  F2FP.BF16.F32.PACK_AB R78, R162, R148 ;  /* 0x00000094a24e723e */ /* 0x000fe400000010ff */
[----:B------:R-:W-:Y:S02]  /*3a00*/  @P2 PRMT R72, R72, 0x5410, R86 ;  /* 0x0000541048482816 */ /* 0x000fe40000000056 */
[----:B------:R-:W-:Y:S02]  /*3a10*/  @P2 PRMT R73, R73, 0x5410, R90 ;  /* 0x0000541049492816 */ /* 0x000fe4000000005a */
[----:B------:R-:W-:Y:S02]  /*3a20*/  @P2 PRMT R74, R74, 0x5410, R89 ;  /* 0x000054104a4a2816 */ /* 0x000fe40000000059 */
[----:B------:R-:W-:Y:S01]  /*3a30*/  F2FP.BF16.F32.PACK_AB R79, R166, R164 ;  /* 0x000000a4a64f723e */ /* 0x000fe200000010ff */
[----:B------:R-:W-:Y:S06]  /*3a40*/  @!P2 BRA `(.L_x_69) ;  /* 0x0000000c0070a947 */ /* 0x000fec0003800000 */
[----:B------:R-:W-:-:S05]  /*3a50*/  FMUL.FTZ R166, R166, UR15 ;  /* 0x0000000fa6a67c20 */ /* 0x000fca0008410000 */
[----:B------:R-:W-:-:S04]  /*3a60*/  F2FP.BF16.F32.PACK_AB R166, RZ, R166 ;  /* 0x000000a6ffa6723e */ /* 0x000fc800000010ff */
[----:B------:R-:W-:Y:S01]  /*3a70*/  PRMT R75, R75, 0x5410, R166 ;  /* 0x000054104b4b7816 */ /* 0x000fe200000000a6 */
[----:B------:R-:W-:Y:S06]  /*3a80*/  BRA `(.L_x_69) ;  /* 0x0000000c00607947 */ /* 0x000fec0003800000 */
.L_x_68:
[----:B------:R-:W-:Y:S01]  /*3a90*/  ISETP.GT.AND P4, PT, R92, RZ, PT ;  /* 0x000000ff5c00720c */ /* 0x000fe20003f84270 */
[----:B0-----:R-:W0:Y:S01]  /*3aa0*/  @P2 LDC R89, c[0x0][0x40c] ;  /* 0x00010300ff592b82 */ /* 0x001e220000000800 */
[----:B------:R-:W-:-:S04]  /*3ab0*/  PRMT R86, R8, 0x7632, R86 ;  /* 0x0000763208567816 */ /* 0x000fc80000000056 */
[----:B------:R-:W-:Y:S02]  /*3ac0*/  SHF.L.U32 R88, R86, 0x10, RZ ;  /* 0x0000001056587819 */ /* 0x000fe400000006ff */
[----:B------:R-:W-:Y:S01]  /*3ad0*/  SHF.L.U32 R86, R8, 0x10, RZ ;  /* 0x0000001008567819 */ /* 0x000fe200000006ff */
[----:B------:R-:W1:Y:S04]  /*3ae0*/  @P2 LDC R145, c[0x0][0x40c] ;  /* 0x00010300ff912b82 */ /* 0x000e680000000800 */
[-CC-:B------:R-:W-:Y:S01]  /*3af0*/  @P4 FFMA.FTZ R87, R101, R81.reuse, R82.reuse ;  /* 0x0000005165574223 */ /* 0x180fe20000010052 */
[-CC-:B------:R-:W-:Y:S01]  /*3b00*/  @P4 FFMA.FTZ R90, R112, R81.reuse, R82.reuse ;  /* 0x00000051705a4223 */ /* 0x180fe20000010052 */
[----:B------:R-:W-:Y:S02]  /*3b10*/  @P4 FFMA.FTZ R162, R132, R81, R82 ;  /* 0x0000005184a24223 */ /* 0x000fe40000010052 */
[----:B------:R-:W-:Y:S01]  /*3b20*/  @P4 FADD.FTZ R87, R102, -R87 ;  /* 0x8000005766574221 */ /* 0x000fe20000010000 */
[----:B------:R-:W-:Y:S01]  /*3b30*/  @P4 FADD.FTZ R91, R113, -R90 ;  /* 0x8000005a715b4221 */ /* 0x000fe20000010000 */
[----:B------:R-:W-:-:S02]  /*3b40*/  SHF.L.U32 R90, R9, 0x10, RZ ;  /* 0x00000010095a7819 */ /* 0x000fc400000006ff */
[----:B------:R-:W-:Y:S01]  /*3b50*/  @P4 FFMA.FTZ R86, R109, R87, R86 ;  /* 0x000000576d564223 */ /* 0x000fe20000010056 */
[----:B------:R-:W-:Y:S01]  /*3b60*/  PRMT R87, R9, 0x7632, R87 ;  /* 0x0000763209577816 */ /* 0x000fe20000000057 */
[----:B------:R-:W-:Y:S01]  /*3b70*/  @P4 FFMA.FTZ R88, R109, R91, R88 ;  /* 0x0000005b6d584223 */ /* 0x000fe20000010058 */
[----:B------:R-:W-:Y:S01]  /*3b80*/  @P4 FADD.FTZ R91, R131, -R162 ;  /* 0x800000a2835b4221 */ /* 0x000fe20000010000 */
[----:B0-----:R-:W-:Y:S01]  /*3b90*/  @P2 FMUL.FTZ R86, R86, R89 ;  /* 0x0000005956562220 */ /* 0x001fe20000410000 */
[----:B------:R-:W-:Y:S01]  /*3ba0*/  SHF.L.U32 R148, R87, 0x10, RZ ;  /* 0x0000001057947819 */ /* 0x000fe200000006ff */
[----:B------:R-:W-:Y:S01]  /*3bb0*/  @P4 FFMA.FTZ R89, R103, R81, R82 ;  /* 0x0000005167594223 */ /* 0x000fe20000010052 */
[----:B------:R-:W0:Y:S01]  /*3bc0*/  @P2 LDC R87, c[0x0][0x40c] ;  /* 0x00010300ff572b82 */ /* 0x000e220000000800 */
[----:B------:R-:W-:Y:S02]  /*3bd0*/  SHF.L.U32 R162, R10, 0x10, RZ ;  /* 0x000000100aa27819 */ /* 0x000fe400000006ff */
[----:B------:R-:W-:Y:S01]  /*3be0*/  @P4 FADD.FTZ R89, R104, -R89 ;  /* 0x8000005968594221 */ /* 0x000fe20000010000 */
[----:B------:R-:W-:Y:S01]  /*3bf0*/  @P2 F2FP.BF16.F32.PACK_AB R86, RZ, R86 ;  /* 0x00000056ff56223e */ /* 0x000fe200000010ff */
[----:B-1----:R-:W-:Y:S01]  /*3c00*/  @P2 FMUL.FTZ R88, R88, R145 ;  /* 0x0000009158582220 */ /* 0x002fe20000410000 */
[C---:B------:R-:W-:Y:S01]  /*3c10*/  @P4 FFMA.FTZ R148, R109.reuse, R91, R148 ;  /* 0x0000005b6d944223 */ /* 0x040fe20000010094 */
[----:B------:R-:W-:Y:S01]  /*3c20*/  @P4 FFMA.FTZ R90, R109, R89, R90 ;  /* 0x000000596d5a4223 */ /* 0x000fe2000001005a */
[----:B------:R-:W-:Y:S01]  /*3c30*/  @P2 PRMT R72, R86, 0x7610, R72 ;  /* 0x0000761056482816 */ /* 0x000fe20000000048 */
[----:B------:R-:W1:Y:S01]  /*3c40*/  @P2 LDC R89, c[0x0][0x40c] ;  /* 0x00010300ff592b82 */ /* 0x000e620000000800 */
[----:B------:R-:W-:Y:S01]  /*3c50*/  @P2 F2FP.BF16.F32.PACK_AB R88, RZ, R88 ;  /* 0x00000058ff58223e */ /* 0x000fe200000010ff */
[----:B------:R-:W-:Y:S01]  /*3c60*/  @P4 FFMA.FTZ R91, R105, R81, R82 ;  /* 0x00000051695b4223 */ /* 0x000fe20000010052 */
[----:B------:R-:W-:-:S02]  /*3c70*/  PRMT R86, R10, 0x7632, R86 ;  /* 0x000076320a567816 */ /* 0x000fc40000000056 */
[----:B------:R-:W-:Y:S01]  /*3c80*/  @P2 PRMT R72, R72, 0x5410, R88 ;  /* 0x0000541048482816 */ /* 0x000fe20000000058 */
[----:B------:R-:W-:Y:S01]  /*3c90*/  @P4 FFMA.FTZ R88, R134, R81, R82 ;  /* 0x0000005186584223 */ /* 0x000fe20000010052 */
[----:B------:R-:W-:Y:S01]  /*3ca0*/  SHF.L.U32 R86, R86, 0x10, RZ ;  /* 0x0000001056567819 */ /* 0x000fe200000006ff */
[----:B------:R-:W-:Y:S02]  /*3cb0*/  @P4 FADD.FTZ R91, R106, -R91 ;  /* 0x8000005b6a5b4221 */ /* 0x000fe40000010000 */
[----:B------:R-:W-:Y:S02]  /*3cc0*/  @P4 FADD.FTZ R88, R133, -R88 ;  /* 0x8000005885584221 */ /* 0x000fe40000010000 */
[C---:B------:R-:W-:Y:S02]  /*3cd0*/  @P4 FFMA.FTZ R162, R109.reuse, R91, R162 ;  /* 0x0000005b6da24223 */ /* 0x040fe400000100a2 */
[----:B------:R-:W-:Y:S01]  /*3ce0*/  @P4 FFMA.FTZ R86, R109, R88, R86 ;  /* 0x000000586d564223 */ /* 0x000fe20000010056 */
[----:B0-----:R-:W-:Y:S01]  /*3cf0*/  @P2 FMUL.FTZ R90, R90, R87 ;  /* 0x000000575a5a2220 */ /* 0x001fe20000410000 */
[----:B------:R-:W-:Y:S01]  /*3d00*/  SHF.L.U32 R88, R11, 0x10, RZ ;  /* 0x000000100b587819 */ /* 0x000fe200000006ff */
[----:B------:R-:W0:Y:S03]  /*3d10*/  @P2 LDC R87, c[0x0][0x40c] ;  /* 0x00010300ff572b82 */ /* 0x000e260000000800 */
[----:B------:R-:W-:Y:S01]  /*3d20*/  @P2 F2FP.BF16.F32.PACK_AB R90, RZ, R90 ;  /* 0x0000005aff5a223e */ /* 0x000fe200000010ff */
[----:B-1----:R-:W-:Y:S01]  /*3d30*/  @P2 FMUL.FTZ R148, R148, R89 ;  /* 0x0000005994942220 */ /* 0x002fe20000410000 */
[----:B------:R-:W-:-:S02]  /*3d40*/  @P4 FFMA.FTZ R89, R107, R81, R82 ;  /* 0x000000516b594223 */ /* 0x000fc40000010052 */
[----:B------:R-:W-:Y:S02]  /*3d50*/  @P2 PRMT R73, R90, 0x7610, R73 ;  /* 0x000076105a492816 */ /* 0x000fe40000000049 */
        /* <DEDUP_REMOVED lines=16> */
[----:B------:R-:W-:Y:S01]  /*3e60*/  PRMT R86, R11, 0x7632, R86 ;  /* 0x000076320b567816 */ /* 0x000fe20000000056 */
[----:B------:R-:W-:-:S03]  /*3e70*/  @P4 FFMA.FTZ R88, R140, R81, R82 ;  /* 0x000000518c584223 */ /* 0x000fc60000010052 */
[----:B------:R-:W-:Y:S01]  /*3e80*/  SHF.L.U32 R86, R86, 0x10, RZ ;  /* 0x0000001056567819 */ /* 0x000fe200000006ff */
[----:B------:R-:W-:-:S04]  /*3e90*/  @P4 FADD.FTZ R88, R141, -R88 ;  /* 0x800000588d584221 */ /* 0x000fc80000010000 */
[----:B------:R-:W-:-:S04]  /*3ea0*/  @P4 FFMA.FTZ R86, R109, R88, R86 ;  /* 0x000000586d564223 */ /* 0x000fc80000010056 */
[----:B------:R-:W-:-:S05]  /*3eb0*/  FMUL.FTZ R86, R86, UR15 ;  /* 0x0000000f56567c20 */ /* 0x000fca0008410000 */
[----:B------:R-:W-:-:S04]  /*3ec0*/  F2FP.BF16.F32.PACK_AB R86, RZ, R86 ;  /* 0x00000056ff56723e */ /* 0x000fc800000010ff */
[----:B------:R-:W-:Y:S01]  /*3ed0*/  PRMT R75, R75, 0x5410, R86 ;  /* 0x000054104b4b7816 */ /* 0x000fe20000000056 */
[----:B------:R-:W-:Y:S06]  /*3ee0*/  BRA `(.L_x_69) ;  /* 0x0000000800487947 */ /* 0x000fec0003800000 */
.L_x_67:
[----:B0-----:R-:W0:Y:S02]  /*3ef0*/  LDC.64 R86, c[0x0][0x478] ;  /* 0x00011e00ff567b82 */ /* 0x001e240000000a00 */
[----:B0-----:R-:W-:-:S04]  /*3f00*/  ISETP.NE.U32.AND P0, PT, R86, RZ, PT ;  /* 0x000000ff5600720c */ /* 0x001fc80003f05070 */
[----:B------:R-:W-:-:S13]  /*3f10*/  ISETP.NE.AND.EX P0, PT, R87, RZ, PT, P0 ;  /* 0x000000ff5700720c */ /* 0x000fda0003f05300 */
[----:B------:R-:W-:Y:S05]  /*3f20*/  @!P0 BRA `(.L_x_70) ;  /* 0x0000000400188947 */ /* 0x000fea0003800000 */
        /* <DEDUP_REMOVED lines=11> */
[----:B------:R-:W-:Y:S02]  /*3fe0*/  FSEL R76, R76, RZ, P4 ;  /* 0x000000ff4c4c7208 */ /* 0x000fe40002000000 */
[----:B------:R-:W-:Y:S01]  /*3ff0*/  FSEL R87, R77, RZ, P4 ;  /* 0x000000ff4d577208 */ /* 0x000fe20002000000 */
[----:B------:R-:W2:Y:S02]  /*4000*/  @P2 LDC R90, c[0x0][0x40c] ;  /* 0x00010300ff5a2b82 */ /* 0x000ea40000000800 */
[----:B0-----:R-:W-:Y:S01]  /*4010*/  @P2 FMUL.FTZ R77, R76, R79 ;  /* 0x0000004f4c4d2220 */ /* 0x001fe20000410000 */
[----:B------:R-:W-:-:S05]  /*4020*/  F2FP.BF16.F32.PACK_AB R76, R87, R76 ;  /* 0x0000004c574c723e */ /* 0x000fca00000010ff */
        /* <DEDUP_REMOVED lines=8> */
[C---:B------:R-:W-:Y:S01]  /*40b0*/  FMUL.FTZ R77, R109.reuse, R86 ;  /* 0x000000566d4d7220 */ /* 0x040fe20000410000 */
[----:B------:R-:W-:Y:S01]  /*40c0*/  FMUL.FTZ R86, R109, R88 ;  /* 0x000000586d567220 */ /* 0x000fe20000410000 */
[----:B------:R-:W-:Y:S01]  /*40d0*/  @P2 PRMT R72, R72, 0x5410, R79 ;  /* 0x0000541048482816 */ /* 0x000fe2000000004f */
[----:B------:R-:W-:Y:S01]  /*40e0*/  FFMA.FTZ R79, R105, R81, R82 ;  /* 0x00000051694f7223 */ /* 0x000fe20000010052 */
[----:B------:R-:W3:Y:S01]  /*40f0*/  @P2 LDC R148, c[0x0][0x40c] ;  /* 0x00010300ff942b82 */ /* 0x000ee20000000800 */
[----:B------:R-:W-:Y:S02]  /*4100*/  FSEL R77, R77, RZ, P4 ;  /* 0x000000ff4d4d7208 */ /* 0x000fe40002000000 */
[----:B------:R-:W-:Y:S01]  /*4110*/  FSEL R88, R86, RZ, P4 ;  /* 0x000000ff56587208 */ /* 0x000fe20002000000 */
[----:B------:R-:W-:Y:S02]  /*4120*/  FADD.FTZ R78, R106, -R79 ;  /* 0x8000004f6a4e7221 */ /* 0x000fe40000010000 */
[----:B--2---:R-:W-:Y:S01]  /*4130*/  @P2 FMUL.FTZ R86, R77, R90 ;  /* 0x0000005a4d562220 */ /* 0x004fe20000410000 */
[----:B------:R-:W-:Y:S01]  /*4140*/  F2FP.BF16.F32.PACK_AB R77, R88, R77 ;  /* 0x0000004d584d723e */ /* 0x000fe200000010ff */
[----:B------:R-:W2:Y:S01]  /*4150*/  @P2 LDC R90, c[0x0][0x40c] ;  /* 0x00010300ff5a2b82 */ /* 0x000ea20000000800 */
[----:B------:R-:W-:-:S02]  /*4160*/  FMUL.FTZ R78, R109, R78 ;  /* 0x0000004e6d4e7220 */ /* 0x000fc40000410000 */
[----:B------:R-:W-:-:S03]  /*4170*/  @P2 F2FP.BF16.F32.PACK_AB R86, RZ, R86 ;  /* 0x00000056ff56223e */ /* 0x000fc600000010ff */
[----:B------:R-:W-:Y:S01]  /*4180*/  FSEL R78, R78, RZ, P4 ;  /* 0x000000ff4e4e7208 */ /* 0x000fe20002000000 */
[----:B-1----:R-:W-:Y:S01]  /*4190*/  @P2 FMUL.FTZ R87, R88, R87 ;  /* 0x0000005758572220 */ /* 0x002fe20000410000 */
[----:B------:R-:W-:Y:S01]  /*41a0*/  FFMA.FTZ R88, R134, R81, R82 ;  /* 0x0000005186587223 */ /* 0x000fe20000010052 */
[----:B------:R-:W-:-:S03]  /*41b0*/  @P2 PRMT R73, R86, 0x7610, R73 ;  /* 0x0000761056492816 */ /* 0x000fc60000000049 */
[----:B------:R-:W-:Y:S01]  /*41c0*/  FADD.FTZ R88, R133, -R88 ;  /* 0x8000005885587221 */ /* 0x000fe20000010000 */
[----:B------:R-:W-:-:S03]  /*41d0*/  @P2 F2FP.BF16.F32.PACK_AB R87, RZ, R87 ;  /* 0x00000057ff57223e */ /* 0x000fc600000010ff */
[----:B------:R-:W-:Y:S01]  /*41e0*/  FMUL.FTZ R79, R109, R88 ;  /* 0x000000586d4f7220 */ /* 0x000fe20000410000 */
[----:B------:R-:W-:-:S04]  /*41f0*/  @P2 PRMT R73, R73, 0x5410, R87 ;  /* 0x0000541049492816 */ /* 0x000fc80000000057 */
[----:B------:R-:W-:Y:S01]  /*4200*/  FSEL R89, R79, RZ, P4 ;  /* 0x000000ff4f597208 */ /* 0x000fe20002000000 */
[----:B0-----:R-:W-:-:S03]  /*4210*/  @P2 FMUL.FTZ R79, R78, R91 ;  /* 0x0000005b4e4f2220 */ /* 0x001fc60000410000 */
[C---:B------:R-:W-:Y:S01]  /*4220*/  F2FP.BF16.F32.PACK_AB R78, R89.reuse, R78 ;  /* 0x0000004e594e723e */ /* 0x040fe200000010ff */
[----:B--2---:R-:W-:Y:S01]  /*4230*/  @P2 FMUL.FTZ R88, R89, R90 ;  /* 0x0000005a59582220 */ /* 0x004fe20000410000 */
[----:B------:R-:W-:Y:S01]  /*4240*/  FFMA.FTZ R89, R107, R81, R82 ;  /* 0x000000516b597223 */ /* 0x000fe20000010052 */
[----:B------:R-:W-:-:S03]  /*4250*/  @P2 F2FP.BF16.F32.PACK_AB R79, RZ, R79 ;  /* 0x0000004fff4f223e */ /* 0x000fc600000010ff */
[----:B------:R-:W-:Y:S01]  /*4260*/  FADD.FTZ R90, R108, -R89 ;  /* 0x800000596c5a7221 */ /* 0x000fe20000010000 */
[----:B------:R-:W-:Y:S02]  /*4270*/  @P2 F2FP.BF16.F32.PACK_AB R88, RZ, R88 ;  /* 0x00000058ff58223e */ /* 0x000fe400000010ff */
[----:B------:R-:W-:Y:S01]  /*4280*/  @P2 PRMT R74, R79, 0x7610, R74 ;  /* 0x000076104f4a2816 */ /* 0x000fe2000000004a */
[----:B------:R-:W-:-:S03]  /*4290*/  FMUL.FTZ R86, R109, R90 ;  /* 0x0000005a6d567220 */ /* 0x000fc60000410000 */
[----:B------:R-:W-:Y:S02]  /*42a0*/  @P2 PRMT R74, R74, 0x5410, R88 ;  /* 0x000054104a4a2816 */ /* 0x000fe40000000058 */
        /* <DEDUP_REMOVED lines=14> */
.L_x_70:
        /* <DEDUP_REMOVED lines=9> */
.L_x_71:
        /* <DEDUP_REMOVED lines=9> */
.L_x_72:
        /* <DEDUP_REMOVED lines=9> */
.L_x_73:
        /* <DEDUP_REMOVED lines=9> */
.L_x_74:
        /* <DEDUP_REMOVED lines=9> */
.L_x_75:
        /* <DEDUP_REMOVED lines=9> */
.L_x_76:
        /* <DEDUP_REMOVED lines=9> */
.L_x_77:
        /* <DEDUP_REMOVED lines=9> */
.L_x_69:
[----:B------:R-:W0:Y:S08]  /*4810*/  @P0 LDC.64 R86, c[0x0][0x478] ;  /* 0x00011e00ff560b82 */ /* 0x000e300000000a00 */
[----:B------:R-:W1:Y:S01]  /*4820*/  @P2 LDC.64 R88, c[0x0][0x468] ;  /* 0x00011a00ff582b82 */ /* 0x000e620000000a00 */
[C---:B0-----:R-:W-:Y:S01]  /*4830*/  @P0 IMAD.WIDE.U32 R86, R147.reuse, 0x10, R86 ;  /* 0x0000001093560825 */ /* 0x041fe200078e0056 */
[----:B------:R-:W-:-:S04]  /*4840*/  IADD3 R147, PT, PT, R147, 0x100, RZ ;  /* 0x0000010093937810 */ /* 0x000fc80007ffe0ff */
[----:B------:R2:W-:Y:S01]  /*4850*/  @P0 STG.E.128 desc[UR10][R86.64], R76 ;  /* 0x0000004c56000986 */ /* 0x0005e2000c101d0a */
[C---:B-1----:R-:W-:Y:S01]  /*4860*/  @P2 IMAD.WIDE.U32 R88, R80.reuse, 0x10, R88 ;  /* 0x0000001050582825 */ /* 0x042fe200078e0058 */
[----:B------:R-:W-:-:S04]  /*4870*/  IADD3 R80, PT, PT, R80, 0x100, RZ ;  /* 0x0000010050507810 */ /* 0x000fc80007ffe0ff */
[----:B------:R2:W-:Y:S03]  /*4880*/  @P2 STG.E.128 desc[UR10][R88.64], R72 ;  /* 0x0000004858002986 */ /* 0x0005e6000c101d0a */
.L_x_66:
[----:B------:R-:W-:Y:S05]  /*4890*/  BSYNC.RECONVERGENT B0 ;  /* 0x0000000000007941 */ /* 0x000fea0003800200 */
.L_x_65:
        /* <DEDUP_REMOVED lines=10> */
[----:B------:R-:W-:Y:S02]  /*4940*/  ISETP.GT.AND P5, PT, R92, RZ, PT ;  /* 0x000000ff5c00720c */ /* 0x000fe40003fa4270 */
[----:B0-2---:R-:W-:-:S04]  /*4950*/  PRMT R76, R4, 0x7632, R76 ;  /* 0x00007632044c7816 */ /* 0x005fc8000000004c */
[----:B------:R-:W-:Y:S02]  /*4960*/  SHF.L.U32 R78, R76, 0x10, RZ ;  /* 0x000000104c4e7819 */ /* 0x000fe400000006ff */
[----:B------:R-:W-:-:S05]  /*4970*/  SHF.L.U32 R76, R4, 0x10, RZ ;  /* 0x00000010044c7819 */ /* 0x000fca00000006ff */
[-CC-:B------:R-:W-:Y:S01]  /*4980*/  @P5 FFMA.FTZ R77, R115, R81.reuse, R82.reuse ;  /* 0x00000051734d5223 */ /* 0x180fe20000010052 */
[-CC-:B------:R-:W-:Y:S01]  /*4990*/  @P5 FFMA.FTZ R84, R122, R81.reuse, R82.reuse ;  /* 0x000000517a545223 */ /* 0x180fe20000010052 */
[-CC-:B------:R-:W-:Y:S01]  /*49a0*/  @P5 FFMA.FTZ R86, R136, R81.reuse, R82.reuse ;  /* 0x0000005188565223 */ /* 0x180fe20000010052 */
[-C--:B------:R-:W-:Y:S01]  /*49b0*/  @P5 FFMA.FTZ R83, R117, R81.reuse, R82 ;  /* 0x0000005175535223 */ /* 0x080fe20000010052 */
[----:B------:R-:W-:Y:S01]  /*49c0*/  @P5 FADD.FTZ R77, R114, -R77 ;  /* 0x8000004d724d5221 */ /* 0x000fe20000010000 */
[----:B------:R-:W-:Y:S01]  /*49d0*/  @P5 FADD.FTZ R79, R135, -R84 ;  /* 0x80000054874f5221 */ /* 0x000fe20000010000 */
[-CC-:B------:R-:W-:Y:S01]  /*49e0*/  @P5 FFMA.FTZ R88, R142, R81.reuse, R82.reuse ;  /* 0x000000518e585223 */ /* 0x180fe20000010052 */
[----:B------:R-:W-:Y:S01]  /*49f0*/  @P5 FFMA.FTZ R85, R119, R81, R82 ;  /* 0x0000005177555223 */ /* 0x000fe20000010052 */
[----:B------:R-:W-:Y:S01]  /*4a00*/  @P5 FFMA.FTZ R76, R109, R77, R76 ;  /* 0x0000004d6d4c5223 */ /* 0x000fe2000001004c */
[----:B------:R-:W-:Y:S01]  /*4a10*/  PRMT R77, R5, 0x7632, R77 ;  /* 0x00007632054d7816 */ /* 0x000fe2000000004d */
[-CC-:B------:R-:W-:Y:S01]  /*4a20*/  @P5 FFMA.FTZ R91, R146, R81.reuse, R82.reuse ;  /* 0x00000051925b5223 */ /* 0x180fe20000010052 */
[----:B------:R-:W-:Y:S01]  /*4a30*/  @P5 FFMA.FTZ R81, R121, R81, R82 ;  /* 0x0000005179515223 */ /* 0x000fe20000010052 */
[----:B------:R-:W-:Y:S01]  /*4a40*/  @P5 FADD.FTZ R83, R116, -R83 ;  /* 0x8000005374535221 */ /* 0x000fe20000010000 */
[----:B------:R-:W-:Y:S01]  /*4a50*/  SHF.L.U32 R84, R77, 0x10, RZ ;  /* 0x000000104d547819 */ /* 0x000fe200000006ff */
[----:B------:R-:W-:Y:S01]  /*4a60*/  @P5 FADD.FTZ R77, R137, -R86 ;  /* 0x80000056894d5221 */ /* 0x000fe20000010000 */
[----:B------:R-:W-:Y:S01]  /*4a70*/  SHF.L.U32 R82, R5, 0x10, RZ ;  /* 0x0000001005527819 */ /* 0x000fe200000006ff */
[----:B------:R-:W-:Y:S01]  /*4a80*/  @P5 FADD.FTZ R88, R143, -R88 ;  /* 0x800000588f585221 */ /* 0x000fe20000010000 */
[C---:B------:R-:W-:Y:S01]  /*4a90*/  @P5 FFMA.FTZ R78, R109.reuse, R79, R78 ;  /* 0x0000004f6d4e5223 */ /* 0x040fe2000001004e */
[C---:B------:R-:W-:Y:S01]  /*4aa0*/  @P5 FFMA.FTZ R84, R109.reuse, R77, R84 ;  /* 0x0000004d6d545223 */ /* 0x040fe20000010054 */
[----:B------:R-:W-:Y:S01]  /*4ab0*/  PRMT R77, R6, 0x7632, R77 ;  /* 0x00007632064d7816 */ /* 0x000fe2000000004d */
[----:B------:R-:W0:Y:S01]  /*4ac0*/  @P2 LDC R79, c[0x0][0x40c] ;  /* 0x00010300ff4f2b82 */ /* 0x000e220000000800 */
[----:B------:R-:W-:Y:S01]  /*4ad0*/  @P5 FFMA.FTZ R82, R109, R83, R82 ;  /* 0x000000536d525223 */ /* 0x000fe20000010052 */
[----:B------:R-:W-:Y:S01]  /*4ae0*/  @P5 FADD.FTZ R85, R118, -R85 ;  /* 0x8000005576555221 */ /* 0x000fe20000010000 */
[----:B------:R-:W-:Y:S01]  /*4af0*/  SHF.L.U32 R87, R77, 0x10, RZ ;  /* 0x000000104d577819 */ /* 0x000fe200000006ff */
[----:B------:R-:W-:Y:S01]  /*4b00*/  @P5 FADD.FTZ R90, R144, -R91 ;  /* 0x8000005b905a5221 */ /* 0x000fe20000010000 */
[----:B------:R-:W-:Y:S01]  /*4b10*/  PRMT R77, R7, 0x7632, R77 ;  /* 0x00007632074d7816 */ /* 0x000fe2000000004d */
[----:B------:R-:W-:Y:S01]  /*4b20*/  @P5 FADD.FTZ R81, R120, -R81 ;  /* 0x8000005178515221 */ /* 0x000fe20000010000 */
[----:B------:R-:W-:Y:S01]  /*4b30*/  SHF.L.U32 R86, R6, 0x10, RZ ;  /* 0x0000001006567819 */ /* 0x000fe200000006ff */
[----:B------:R-:W-:Y:S01]  /*4b40*/  @P5 FFMA.FTZ R87, R109, R88, R87 ;  /* 0x000000586d575223 */ /* 0x000fe20000010057 */
[----:B------:R-:W-:Y:S01]  /*4b50*/  SHF.L.U32 R89, R77, 0x10, RZ ;  /* 0x000000104d597819 */ /* 0x000fe200000006ff */
[----:B------:R-:W1:Y:S01]  /*4b60*/  @P2 LDC R83, c[0x0][0x40c] ;  /* 0x00010300ff532b82 */ /* 0x000e620000000800 */
[----:B------:R-:W-:Y:S01]  /*4b70*/  SHF.L.U32 R88, R7, 0x10, RZ ;  /* 0x0000001007587819 */ /* 0x000fe200000006ff */
[----:B------:R-:W-:-:S02]  /*4b80*/  @P5 FFMA.FTZ R86, R109, R85, R86 ;  /* 0x000000556d565223 */ /* 0x000fc40000010056 */
[C---:B------:R-:W-:Y:S02]  /*4b90*/  @P5 FFMA.FTZ R89, R109.reuse, R90, R89 ;  /* 0x0000005a6d595223 */ /* 0x040fe40000010059 */
[----:B------:R-:W-:Y:S02]  /*4ba0*/  @P5 FFMA.FTZ R88, R109, R81, R88 ;  /* 0x000000516d585223 */ /* 0x000fe40000010058 */
[----:B------:R-:W2:Y:S01]  /*4bb0*/  @P2 LDC R77, c[0x0][0x40c] ;  /* 0x00010300ff4d2b82 */ /* 0x000ea20000000800 */
[----:B0-----:R-:W-:-:S07]  /*4bc0*/  @P2 FMUL.FTZ R81, R78, R79 ;  /* 0x0000004f4e512220 */ /* 0x001fce0000410000 */
[----:B------:R-:W0:Y:S01]  /*4bd0*/  @P2 LDC R91, c[0x0][0x40c] ;  /* 0x00010300ff5b2b82 */ /* 0x000e220000000800 */
[----:B------:R-:W-:-:S07]  /*4be0*/  @P2 F2FP.BF16.F32.PACK_AB R81, RZ, R81 ;  /* 0x00000051ff51223e */ /* 0x000fce00000010ff */
[----:B------:R-:W3:Y:S01]  /*4bf0*/  @P2 LDC R85, c[0x0][0x40c] ;  /* 0x00010300ff552b82 */ /* 0x000ee20000000800 */
[----:B-1----:R-:W-:-:S05]  /*4c00*/  @P2 FMUL.FTZ R83, R82, R83 ;  /* 0x0000005352532220 */ /* 0x002fca0000410000 */
[----:B------:R-:W-:Y:S02]  /*4c10*/  @P2 F2FP.BF16.F32.PACK_AB R83, RZ, R83 ;  /* 0x00000053ff53223e */ /* 0x000fe400000010ff */
[----:B------:R-:W1:Y:S01]  /*4c20*/  @P2 LDC R90, c[0x0][0x40c] ;  /* 0x00010300ff5a2b82 */ /* 0x000e620000000800 */
[----:B--2---:R-:W-:Y:S01]  /*4c30*/  @P2 FMUL.FTZ R77, R76, R77 ;  /* 0x0000004d4c4d2220 */ /* 0x004fe20000410000 */
[----:B------:R-:W-:Y:S02]  /*4c40*/  F2FP.BF16.F32.PACK_AB R76, R78, R76 ;  /* 0x0000004c4e4c723e */ /* 0x000fe400000010ff */
[----:B------:R-:W-:Y:S02]  /*4c50*/  F2FP.BF16.F32.PACK_AB R78, R87, R86 ;  /* 0x00000056574e723e */ /* 0x000fe400000010ff */
[----:B------:R-:W-:Y:S02]  /*4c60*/  @P2 F2FP.BF16.F32.PACK_AB R79, RZ, R77 ;  /* 0x0000004dff4f223e */ /* 0x000fe400000010ff */
[----:B------:R-:W2:Y:S01]  /*4c70*/  @P2 LDC R109, c[0x0][0x40c] ;  /* 0x00010300ff6d2b82 */ /* 0x000ea20000000800 */
[----:B------:R-:W-:Y:S01]  /*4c80*/  F2FP.BF16.F32.PACK_AB R77, R84, R82 ;  /* 0x00000052544d723e */ /* 0x000fe200000010ff */
[----:B0-----:R-:W-:Y:S01]  /*4c90*/  @P2 FMUL.FTZ R82, R86, R91 ;  /* 0x0000005b56522220 */ /* 0x001fe20000410000 */
[----:B------:R-:W-:-:S02]  /*4ca0*/  @P2 PRMT R72, R79, 0x7610, R72 ;  /* 0x000076104f482816 */ /* 0x000fc40000000048 */
[----:B------:R-:W-:Y:S02]  /*4cb0*/  @P2 PRMT R73, R83, 0x7610, R73 ;  /* 0x0000761053492816 */ /* 0x000fe40000000049 */
[----:B------:R-:W-:Y:S01]  /*4cc0*/  @P2 F2FP.BF16.F32.PACK_AB R82, RZ, R82 ;  /* 0x00000052ff52223e */ /* 0x000fe200000010ff */
[----:B---3--:R-:W-:Y:S01]  /*4cd0*/  @P2 FMUL.FTZ R85, R84, R85 ;  /* 0x0000005554552220 */ /* 0x008fe20000410000 */
[----:B------:R-:W-:Y:S02]  /*4ce0*/  @P2 PRMT R72, R72, 0x5410, R81 ;  /* 0x0000541048482816 */ /* 0x000fe40000000051 */
[----:B------:R-:W-:Y:S02]  /*4cf0*/  @P2 PRMT R74, R82, 0x7610, R74 ;  /* 0x00007610524a2816 */ /* 0x000fe4000000004a */
[----:B------:R-:W-:Y:S01]  /*4d00*/  @P2 F2FP.BF16.F32.PACK_AB R85, RZ, R85 ;  /* 0x00000055ff55223e */ /* 0x000fe200000010ff */
[----:B-1----:R-:W-:-:S03]  /*4d10*/  @P2 FMUL.FTZ R87, R87, R90 ;  /* 0x0000005a57572220 */ /* 0x002fc60000410000 */
[----:B------:R-:W-:Y:S02]  /*4d20*/  @P2 PRMT R73, R73, 0x5410, R85 ;  /* 0x0000541049492816 */ /* 0x000fe40000000055 */
[----:B------:R-:W-:Y:S01]  /*4d30*/  @P2 F2FP.BF16.F32.PACK_AB R87, RZ, R87 ;  /* 0x00000057ff57223e */ /* 0x000fe200000010ff */
[----:B--2---:R-:W-:-:S03]  /*4d40*/  @P2 FMUL.FTZ R79, R88, R109 ;  /* 0x0000006d584f2220 */ /* 0x004fc60000410000 */
[----:B------:R-:W-:Y:S02]  /*4d50*/  @P2 PRMT R74, R74, 0x5410, R87 ;  /* 0x000054104a4a2816 */ /* 0x000fe40000000057 */
[----:B------:R-:W-:Y:S02]  /*4d60*/  @P2 F2FP.BF16.F32.PACK_AB R81, RZ, R79 ;  /* 0x0000004fff51223e */ /* 0x000fe400000010ff */
[----:B------:R-:W-:Y:S02]  /*4d70*/  F2FP.BF16.F32.PACK_AB R79, R89, R88 ;  /* 0x00000058594f723e */ /* 0x000fe400000010ff */
[----:B------:R-:W-:Y:S01]  /*4d80*/  @P2 PRMT R75, R81, 0x7610, R75 ;  /* 0x00007610514b2816 */ /* 0x000fe2000000004b */
[----:B------:R-:W-:Y:S06]  /*4d90*/  @!P2 BRA `(.L_x_82) ;  /* 0x0000000c0074a947 */ /* 0x000fec0003800000 */
[----:B------:R-:W-:-:S05]  /*4da0*/  FMUL.FTZ R89, R89, UR15 ;  /* 0x0000000f59597c20 */ /* 0x000fca0008410000 */
[----:B------:R-:W-:-:S04]  /*4db0*/  F2FP.BF16.F32.PACK_AB R89, RZ, R89 ;  /* 0x00000059ff59723e */ /* 0x000fc800000010ff */
[----:B------:R-:W-:Y:S01]  /*4dc0*/  PRMT R75, R75, 0x5410, R89 ;  /* 0x000054104b4b7816 */ /* 0x000fe20000000059 */
[----:B------:R-:W-:Y:S06]  /*4dd0*/  BRA `(.L_x_82) ;  /* 0x0000000c00647947 */ /* 0x000fec0003800000 */
.L_x_81:
[----:B------:R-:W-:Y:S01]  /*4de0*/  ISETP.GT.AND P5, PT, R92, RZ, PT ;  /* 0x000000ff5c00720c */ /* 0x000fe20003fa4270 */
[----:B------:R-:W1:Y:S01]  /*4df0*/  @P2 LDC R148, c[0x0][0x40c] ;  /* 0x00010300ff942b82 */ /* 0x000e620000000800 */
[----:B------:R-:W-:Y:S02]  /*4e00*/  SHF.L.U32 R92, R7, 0x10, RZ ;  /* 0x00000010075c7819 */ /* 0x000fe400000006ff */
[----:B------:R-:W-:-:S05]  /*4e10*/  SHF.L.U32 R90, R6, 0x10, RZ ;  /* 0x00000010065a7819 */ /* 0x000fca00000006ff */
[----:B------:R-:W3:Y:S04]  /*4e20*/  @P2 LDC R162, c[0x0][0x40c] ;  /* 0x00010300ffa22b82 */ /* 0x000ee80000000800 */
[-C--:B0-2---:R-:W-:Y:S01]  /*4e30*/  @P5 FFMA.FTZ R88, R136, R81.reuse, R82 ;  /* 0x0000005188585223 */ /* 0x085fe20000010052 */
[----:B------:R-:W-:Y:S01]  /*4e40*/  @!P5 PRMT R86, R5, 0x7632, R86 ;  /* 0x000076320556d816 */ /* 0x000fe20000000056 */
[-C--:B------:R-:W-:Y:S01]  /*4e50*/  @P5 FFMA.FTZ R89, R115, R81.reuse, R82 ;  /* 0x0000005173595223 */ /* 0x080fe20000010052 */
[----:B------:R-:W-:Y:S01]  /*4e60*/  @P5 SHF.L.U32 R84, R84, 0x10, RZ ;  /* 0x0000001054545819 */ /* 0x000fe200000006ff */
[----:B------:R-:W-:Y:S01]  /*4e70*/  @P5 FADD.FTZ R88, R137, -R88 ;  /* 0x8000005889585221 */ /* 0x000fe20000010000 */
[----:B------:R-:W-:Y:S01]  /*4e80*/  @!P5 SHF.L.U32 R87, R86, 0x10, RZ ;  /* 0x000000105657d819 */ /* 0x000fe200000006ff */
[----:B------:R-:W-:Y:S01]  /*4e90*/  @P5 FADD.FTZ R89, R114, -R89 ;  /* 0x8000005972595221 */ /* 0x000fe20000010000 */
[----:B------:R-:W-:Y:S01]  /*4ea0*/  @P5 SHF.L.U32 R86, R83, 0x10, RZ ;  /* 0x0000001053565819 */ /* 0x000fe200000006ff */
[----:B------:R-:W-:Y:S01]  /*4eb0*/  @P5 FFMA.FTZ R87, R109, R88, R84 ;  /* 0x000000586d575223 */ /* 0x000fe20000010054 */
[-C--:B------:R-:W-:Y:S01]  /*4ec0*/  @P5 FFMA.FTZ R88, R142, R81.reuse, R82 ;  /* 0x000000518e585223 */ /* 0x080fe20000010052 */
[----:B------:R-:W-:Y:S01]  /*4ed0*/  @!P5 PRMT R84, R6, 0x7632, R84 ;  /* 0x000076320654d816 */ /* 0x000fe20000000054 */
[-C--:B------:R-:W-:Y:S01]  /*4ee0*/  @P5 FFMA.FTZ R91, R117, R81.reuse, R82 ;  /* 0x00000051755b5223 */ /* 0x080fe20000010052 */
[----:B-1----:R-:W-:Y:S01]  /*4ef0*/  @P2 FMUL.FTZ R87, R87, R148 ;  /* 0x0000009457572220 */ /* 0x002fe20000410000 */
[----:B------:R-:W-:Y:S01]  /*4f00*/  @P5 FADD.FTZ R88, R143, -R88 ;  /* 0x800000588f585221 */ /* 0x000fe20000010000 */
[----:B------:R-:W-:Y:S01]  /*4f10*/  @!P5 SHF.L.U32 R83, R84, 0x10, RZ ;  /* 0x000000105453d819 */ /* 0x000fe200000006ff */
[----:B------:R-:W-:Y:S01]  /*4f20*/  @P5 FADD.FTZ R91, R116, -R91 ;  /* 0x8000005b745b5221 */ /* 0x000fe20000010000 */
[----:B------:R-:W-:Y:S01]  /*4f30*/  SHF.L.U32 R84, R4, 0x10, RZ ;  /* 0x0000001004547819 */ /* 0x000fe200000006ff */
[----:B------:R-:W-:Y:S01]  /*4f40*/  @P5 FFMA.FTZ R83, R109, R88, R86 ;  /* 0x000000586d535223 */ /* 0x000fe20000010056 */
[----:B------:R-:W-:Y:S01]  /*4f50*/  @P5 FFMA.FTZ R88, R122, R81, R82 ;  /* 0x000000517a585223 */ /* 0x000fe20000010052 */
[----:B------:R-:W-:-:S02]  /*4f60*/  SHF.L.U32 R86, R85, 0x10, RZ ;  /* 0x0000001055567819 */ /* 0x000fc400000006ff */
[----:B------:R-:W-:Y:S01]  /*4f70*/  @P5 FFMA.FTZ R84, R109, R89, R84 ;  /* 0x000000596d545223 */ /* 0x000fe20000010054 */
[----:B------:R-:W-:Y:S01]  /*4f80*/  @P5 FADD.FTZ R85, R135, -R88 ;  /* 0x8000005887555221 */ /* 0x000fe20000010000 */
[----:B------:R-:W0:Y:S01]  /*4f90*/  @P2 LDC R89, c[0x0][0x40c] ;  /* 0x00010300ff592b82 */ /* 0x000e220000000800 */
[----:B------:R-:W-:Y:S01]  /*4fa0*/  SHF.L.U32 R88, R5, 0x10, RZ ;  /* 0x0000001005587819 */ /* 0x000fe200000006ff */
[----:B---3--:R-:W-:Y:S01]  /*4fb0*/  @P2 FMUL.FTZ R83, R83, R162 ;  /* 0x000000a253532220 */ /* 0x008fe20000410000 */
[C---:B------:R-:W-:Y:S01]  /*4fc0*/  @P5 FFMA.FTZ R86, R109.reuse, R85, R86 ;  /* 0x000000556d565223 */ /* 0x040fe20000010056 */
[----:B------:R-:W-:Y:S02]  /*4fd0*/  @P2 F2FP.BF16.F32.PACK_AB R87, RZ, R87 ;  /* 0x00000057ff57223e */ /* 0x000fe400000010ff */
[----:B------:R-:W-:Y:S01]  /*4fe0*/  @P5 FFMA.FTZ R88, R109, R91, R88 ;  /* 0x0000005b6d585223 */ /* 0x000fe20000010058 */
[----:B------:R-:W-:Y:S01]  /*4ff0*/  @P5 FFMA.FTZ R91, R119, R81, R82 ;  /* 0x00000051775b5223 */ /* 0x000fe20000010052 */
[----:B------:R-:W1:Y:S01]  /*5000*/  @P2 LDC R85, c[0x0][0x40c] ;  /* 0x00010300ff552b82 */ /* 0x000e620000000800 */
[----:B------:R-:W-:-:S02]  /*5010*/  @P2 F2FP.BF16.F32.PACK_AB R83, RZ, R83 ;  /* 0x00000053ff53223e */ /* 0x000fc400000010ff */
[----:B------:R-:W-:-:S04]  /*5020*/  @P5 FADD.FTZ R91, R118, -R91 ;  /* 0x8000005b765b5221 */ /* 0x000fc80000010000 */
[----:B------:R-:W-:Y:S02]  /*5030*/  @P5 FFMA.FTZ R90, R109, R91, R90 ;  /* 0x0000005b6d5a5223 */ /* 0x000fe4000001005a */
[----:B------:R-:W2:Y:S01]  /*5040*/  @P2 LDC R91, c[0x0][0x40c] ;  /* 0x00010300ff5b2b82 */ /* 0x000ea20000000800 */
[----:B0-----:R-:W-:-:S07]  /*5050*/  @P2 FMUL.FTZ R86, R86, R89 ;  /* 0x0000005956562220 */ /* 0x001fce0000410000 */
[----:B------:R-:W0:Y:S01]  /*5060*/  @P2 LDC R89, c[0x0][0x40c] ;  /* 0x00010300ff592b82 */ /* 0x000e220000000800 */
[----:B------:R-:W-:Y:S01]  /*5070*/  @P2 F2FP.BF16.F32.PACK_AB R86, RZ, R86 ;  /* 0x00000056ff56223e */ /* 0x000fe200000010ff */
[----:B-1----:R-:W-:Y:S01]  /*5080*/  @P2 FMUL.FTZ R84, R84, R85 ;  /* 0x0000005554542220 */ /* 0x002fe20000410000 */
[----:B------:R-:W-:-:S04]  /*5090*/  @P5 FFMA.FTZ R85, R121, R81, R82 ;  /* 0x0000005179555223 */ /* 0x000fc80000010052 */
[----:B------:R-:W-:Y:S01]  /*50a0*/  @P5 FADD.FTZ R85, R120, -R85 ;  /* 0x8000005578555221 */ /* 0x000fe20000010000 */
[----:B------:R-:W-:-:S03]  /*50b0*/  @P2 F2FP.BF16.F32.PACK_AB R84, RZ, R84 ;  /* 0x00000054ff54223e */ /* 0x000fc600000010ff */
[----:B------:R-:W-:Y:S01]  /*50c0*/  @P5 FFMA.FTZ R92, R109, R85, R92 ;  /* 0x000000556d5c5223 */ /* 0x000fe2000001005c */
[----:B------:R-:W-:Y:S01]  /*50d0*/  @P2 PRMT R72, R84, 0x7610, R72 ;  /* 0x0000761054482816 */ /* 0x000fe20000000048 */
[----:B------:R-:W1:Y:S02]  /*50e0*/  @P2 LDC R85, c[0x0][0x40c] ;  /* 0x00010300ff552b82 */ /* 0x000e640000000800 */
[----:B--2---:R-:W-:Y:S01]  /*50f0*/  @P2 FMUL.FTZ R92, R92, R91 ;  /* 0x0000005b5c5c2220 */ /* 0x004fe20000410000 */
[----:B------:R-:W-:Y:S01]  /*5100*/  @P2 PRMT R72, R72, 0x5410, R86 ;  /* 0x0000541048482816 */ /* 0x000fe20000000056 */
[----:B0-----:R-:W-:-:S03]  /*5110*/  @P2 FMUL.FTZ R90, R90, R89 ;  /* 0x000000595a5a2220 */ /* 0x001fc60000410000 */
[----:B------:R-:W-:Y:S02]  /*5120*/  @P2 F2FP.BF16.F32.PACK_AB R92, RZ, R92 ;  /* 0x0000005cff5c223e */ /* 0x000fe400000010ff */
[----:B------:R-:W-:Y:S02]  /*5130*/  @P2 F2FP.BF16.F32.PACK_AB R90, RZ, R90 ;  /* 0x0000005aff5a223e */ /* 0x000fe400000010ff */
[----:B------:R-:W-:Y:S02]  /*5140*/  @P2 PRMT R75, R92, 0x7610, R75 ;  /* 0x000076105c4b2816 */ /* 0x000fe4000000004b */
[----:B------:R-:W-:-:S04]  /*5150*/  @P2 PRMT R74, R90, 0x7610, R74 ;  /* 0x000076105a4a2816 */ /* 0x000fc8000000004a */
[----:B------:R-:W-:Y:S01]  /*5160*/  @P2 PRMT R74, R74, 0x5410, R83 ;  /* 0x000054104a4a2816 */ /* 0x000fe20000000053 */
[----:B-1----:R-:W-:-:S05]  /*5170*/  @P2 FMUL.FTZ R88, R88, R85 ;  /* 0x0000005558582220 */ /* 0x002fca0000410000 */
[----:B------:R-:W-:-:S04]  /*5180*/  @P2 F2FP.BF16.F32.PACK_AB R88, RZ, R88 ;  /* 0x00000058ff58223e */ /* 0x000fc800000010ff */
[----:B------:R-:W-:-:S04]  /*5190*/  @P2 PRMT R73, R88, 0x7610, R73 ;  /* 0x0000761058492816 */ /* 0x000fc80000000049 */
[----:B------:R-:W-:Y:S01]  /*51a0*/  @P2 PRMT R73, R73, 0x5410, R87 ;  /* 0x0000541049492816 */ /* 0x000fe20000000057 */
[----:B------:R-:W-:Y:S06]  /*51b0*/  @!P2 BRA `(.L_x_82) ;  /* 0x00000008006ca947 */ /* 0x000fec0003800000 */
[----:B------:R-:W-:Y:S01]  /*51c0*/  @P5 FFMA.FTZ R83, R146, R81, R82 ;  /* 0x0000005192535223 */ /* 0x000fe20000010052 */
[----:B------:R-:W-:-:S03]  /*51d0*/  PRMT R81, R7, 0x7632, R81 ;  /* 0x0000763207517816 */ /* 0x000fc60000000051 */
[----:B------:R-:W-:Y:S01]  /*51e0*/  @P5 FADD.FTZ R83, R144, -R83 ;  /* 0x8000005390535221 */ /* 0x000fe20000010000 */
[----:B------:R-:W-:-:S05]  /*51f0*/  SHF.L.U32 R82, R81, 0x10, RZ ;  /* 0x0000001051527819 */ /* 0x000fca00000006ff */
[----:B------:R-:W-:-:S04]  /*5200*/  @P5 FFMA.FTZ R82, R109, R83, R82 ;  /* 0x000000536d525223 */ /* 0x000fc80000010052 */
[----:B------:R-:W-:-:S05]  /*5210*/  FMUL.FTZ R82, R82, UR15 ;  /* 0x0000000f52527c20 */ /* 0x000fca0008410000 */
[----:B------:R-:W-:-:S04]  /*5220*/  F2FP.BF16.F32.PACK_AB R82, RZ, R82 ;  /* 0x00000052ff52723e */ /* 0x000fc800000010ff */
[----:B------:R-:W-:Y:S01]  /*5230*/  PRMT R75, R75, 0x5410, R82 ;  /* 0x000054104b4b7816 */ /* 0x000fe20000000052 */
[----:B------:R-:W-:Y:S06]  /*5240*/  BRA `(.L_x_82) ;  /* 0x0000000800487947 */ /* 0x000fec0003800000 */
.L_x_80:
[----:B------:R-:W1:Y:S02]  /*5250*/  LDC.64 R84, c[0x0][0x478] ;  /* 0x00011e00ff547b82 */ /* 0x000e640000000a00 */
[----:B-1----:R-:W-:-:S04]  /*5260*/  ISETP.NE.U32.AND P0, PT, R84, RZ, PT ;  /* 0x000000ff5400720c */ /* 0x002fc80003f05070 */
[----:B------:R-:W-:-:S13]  /*5270*/  ISETP.NE.AND.EX P0, PT, R85, RZ, PT, P0 ;  /* 0x000000ff5500720c */ /* 0x000fda0003f05300 */
[----:B------:R-:W-:Y:S05]  /*5280*/  @!P0 BRA `(.L_x_83) ;  /* 0x0000000400188947 */ /* 0x000fea0003800000 */
[----:B------:R-:W-:Y:S01]  /*5290*/  ISETP.GT.AND P5, PT, R92, RZ, PT ;  /* 0x000000ff5c00720c */ /* 0x000fe20003fa4270 */
[-CC-:B0-2---:R-:W-:Y:S01]  /*52a0*/  FFMA.FTZ R77, R115, R81.reuse, R82.reuse ;  /* 0x00000051734d7223 */ /* 0x185fe20000010052 */
[----:B------:R-:W0:Y:S01]  /*52b0*/  @P2 LDC R92, c[0x0][0x40c] ;  /* 0x00010300ff5c2b82 */ /* 0x000e220000000800 */
        /* <DEDUP_REMOVED lines=8> */
[----:B------:R-:W1:Y:S01]  /*5340*/  @P2 LDC R82, c[0x0][0x40c] ;  /* 0x00010300ff522b82 */ /* 0x000e620000000800 */
[----:B------:R-:W-:Y:S01]  /*5350*/  FADD.FTZ R84, R116, -R79 ;  /* 0x8000004f74547221 */ /* 0x000fe20000010000 */
[----:B------:R-:W-:Y:S01]  /*5360*/  FADD.FTZ R86, R137, -R86 ;  /* 0x8000005689567221 */ /* 0x000fe20000010000 */
[----:B------:R-:W-:Y:S01]  /*5370*/  FADD.FTZ R76, R114, -R77 ;  /* 0x8000004d724c7221 */ /* 0x000fe20000010000 */
[----:B------:R-:W-:Y:S01]  /*5380*/  FADD.FTZ R88, R118, -R83 ;  /* 0x8000005376587221 */ /* 0x000fe20000010000 */
[----:B------:R-:W-:Y:S01]  /*5390*/  FADD.FTZ R90, R143, -R90 ;  /* 0x8000005a8f5a7221 */ /* 0x000fe20000010000 */
[----:B------:R-:W-:Y:S01]  /*53a0*/  FADD.FTZ R162, R144, -R87 ;  /* 0x8000005790a27221 */ /* 0x000fe20000010000 */
[----:B------:R-:W-:Y:S01]  /*53b0*/  FADD.FTZ R148, R120, -R85 ;  /* 0x8000005578947221 */ /* 0x000fe20000010000 */
[----:B------:R-:W2:Y:S01]  /*53c0*/  @P2 LDC R81, c[0x0][0x40c] ;  /* 0x00010300ff512b82 */ /* 0x000ea20000000800 */
[C---:B------:R-:W-:Y:S01]  /*53d0*/  FMUL.FTZ R77, R109.reuse, R78 ;  /* 0x0000004e6d4d7220 */ /* 0x040fe20000410000 */
[C---:B------:R-:W-:Y:S01]  /*53e0*/  FMUL.FTZ R78, R109.reuse, R84 ;  /* 0x000000546d4e7220 */ /* 0x040fe20000410000 */
[C---:B------:R-:W-:Y:S01]  /*53f0*/  FMUL.FTZ R79, R109.reuse, R86 ;  /* 0x000000566d4f7220 */ /* 0x040fe20000410000 */
[C---:B------:R-:W-:Y:S01]  /*5400*/  FMUL.FTZ R76, R109.reuse, R76 ;  /* 0x0000004c6d4c7220 */ /* 0x040fe20000410000 */
[C---:B------:R-:W-:Y:S01]  /*5410*/  FMUL.FTZ R84, R109.reuse, R88 ;  /* 0x000000586d547220 */ /* 0x040fe20000410000 */
[C---:B------:R-:W-:Y:S01]  /*5420*/  FMUL.FTZ R85, R109.reuse, R90 ;  /* 0x0000005a6d557220 */ /* 0x040fe20000410000 */
[C---:B------:R-:W-:Y:S01]  /*5430*/  FMUL.FTZ R86, R109.reuse, R162 ;  /* 0x000000a26d567220 */ /* 0x040fe20000410000 */
[----:B------:R-:W3:Y:S01]  /*5440*/  @P2 LDC R91, c[0x0][0x40c] ;  /* 0x00010300ff5b2b82 */ /* 0x000ee20000000800 */
[----:B------:R-:W-:Y:S01]  /*5450*/  FMUL.FTZ R109, R109, R148 ;  /* 0x000000946d6d7220 */ /* 0x000fe20000410000 */
[----:B------:R-:W-:-:S02]  /*5460*/  FSEL R89, R78, RZ, P5 ;  /* 0x000000ff4e597208 */ /* 0x000fc40002800000 */
[----:B------:R-:W-:Y:S02]  /*5470*/  FSEL R87, R76, RZ, P5 ;  /* 0x000000ff4c577208 */ /* 0x000fe40002800000 */
[----:B------:R-:W-:Y:S01]  /*5480*/  FSEL R88, R77, RZ, P5 ;  /* 0x000000ff4d587208 */ /* 0x000fe20002800000 */
[----:B0-----:R-:W-:Y:S01]  /*5490*/  @P2 FMUL.FTZ R78, R89, R92 ;  /* 0x0000005c594e2220 */ /* 0x001fe20000410000 */
[----:B------:R-:W0:Y:S01]  /*54a0*/  @P2 LDC R83, c[0x0][0x40c] ;  /* 0x00010300ff532b82 */ /* 0x000e220000000800 */
[----:B-1----:R-:W-:Y:S01]  /*54b0*/  @P2 FMUL.FTZ R76, R87, R82 ;  /* 0x00000052574c2220 */ /* 0x002fe20000410000 */
[----:B------:R-:W-:Y:S02]  /*54c0*/  FSEL R90, R79, RZ, P5 ;  /* 0x000000ff4f5a7208 */ /* 0x000fe40002800000 */
[----:B------:R-:W-:Y:S02]  /*54d0*/  @P2 F2FP.BF16.F32.PACK_AB R82, RZ, R78 ;  /* 0x0000004eff52223e */ /* 0x000fe400000010ff */
[----:B------:R-:W-:-:S02]  /*54e0*/  FSEL R78, R84, RZ, P5 ;  /* 0x000000ff544e7208 */ /* 0x000fc40002800000 */
[----:B------:R-:W1:Y:S01]  /*54f0*/  @P2 LDC R148, c[0x0][0x40c] ;  /* 0x00010300ff942b82 */ /* 0x000e620000000800 */
[----:B--2---:R-:W-:Y:S01]  /*5500*/  @P2 FMUL.FTZ R77, R88, R81 ;  /* 0x00000051584d2220 */ /* 0x004fe20000410000 */
[----:B------:R-:W-:Y:S02]  /*5510*/  @P2 F2FP.BF16.F32.PACK_AB R79, RZ, R76 ;  /* 0x0000004cff4f223e */ /* 0x000fe400000010ff */
[----:B------:R-:W-:Y:S02]  /*5520*/  FSEL R85, R85, RZ, P5 ;  /* 0x000000ff55557208 */ /* 0x000fe40002800000 */
[----:B------:R-:W-:Y:S02]  /*5530*/  FSEL R109, R109, RZ, P5 ;  /* 0x000000ff6d6d7208 */ /* 0x000fe40002800000 */
[----:B------:R-:W2:Y:S01]  /*5540*/  @P2 LDC R162, c[0x0][0x40c] ;  /* 0x00010300ffa22b82 */ /* 0x000ea20000000800 */
[----:B---3--:R-:W-:Y:S01]  /*5550*/  @P2 FMUL.FTZ R84, R78, R91 ;  /* 0x0000005b4e542220 */ /* 0x008fe20000410000 */
[----:B------:R-:W-:-:S02]  /*5560*/  F2FP.BF16.F32.PACK_AB R78, R85, R78 ;  /* 0x0000004e554e723e */ /* 0x000fc400000010ff */
[----:B------:R-:W-:Y:S02]  /*5570*/  @P2 PRMT R72, R79, 0x7610, R72 ;  /* 0x000076104f482816 */ /* 0x000fe40000000048 */
[----:B------:R-:W-:Y:S01]  /*5580*/  @P2 F2FP.BF16.F32.PACK_AB R81, RZ, R77 ;  /* 0x0000004dff51223e */ /* 0x000fe200000010ff */
[----:B0-----:R-:W-:Y:S01]  /*5590*/  @P2 FMUL.FTZ R83, R90, R83 ;  /* 0x000000535a532220 */ /* 0x001fe20000410000 */
[----:B------:R-:W-:Y:S02]  /*55a0*/  @P2 F2FP.BF16.F32.PACK_AB R84, RZ, R84 ;  /* 0x00000054ff54223e */ /* 0x000fe400000010ff */
[----:B------:R-:W-:Y:S02]  /*55b0*/  @P2 PRMT R72, R72, 0x5410, R81 ;  /* 0x0000541048482816 */ /* 0x000fe40000000051 */
[----:B------:R-:W-:Y:S02]  /*55c0*/  @P2 F2FP.BF16.F32.PACK_AB R83, RZ, R83 ;  /* 0x00000053ff53223e */ /* 0x000fe400000010ff */
[----:B------:R-:W-:Y:S01]  /*55d0*/  @P2 PRMT R73, R82, 0x7610, R73 ;  /* 0x0000761052492816 */ /* 0x000fe20000000049 */
[----:B-1----:R-:W-:Y:S01]  /*55e0*/  @P2 FMUL.FTZ R85, R85, R148 ;  /* 0x0000009455552220 */ /* 0x002fe20000410000 */
[----:B------:R-:W-:-:S02]  /*55f0*/  FSEL R86, R86, RZ, P5 ;  /* 0x000000ff56567208 */ /* 0x000fc40002800000 */
[----:B------:R-:W-:Y:S02]  /*5600*/  @P2 PRMT R74, R84, 0x7610, R74 ;  /* 0x00007610544a2816 */ /* 0x000fe4000000004a */
[----:B------:R-:W-:Y:S02]  /*5610*/  @P2 F2FP.BF16.F32.PACK_AB R85, RZ, R85 ;  /* 0x00000055ff55223e */ /* 0x000fe400000010ff */
[----:B------:R-:W-:Y:S01]  /*5620*/  F2FP.BF16.F32.PACK_AB R76, R88, R87 ;  /* 0x00000057584c723e */ /* 0x000fe200000010ff */
[----:B--2---:R-:W-:Y:S01]  /*5630*/  @P2 FMUL.FTZ R79, R109, R162 ;  /* 0x000000a26d4f2220 */ /* 0x004fe20000410000 */
[----:B------:R-:W-:Y:S02]  /*5640*/  F2FP.BF16.F32.PACK_AB R77, R90, R89 ;  /* 0x000000595a4d723e */ /* 0x000fe400000010ff */
[----:B------:R-:W-:Y:S02]  /*5650*/  @P2 PRMT R73, R73, 0x5410, R83 ;  /* 0x0000541049492816 */ /* 0x000fe40000000053 */
[----:B------:R-:W-:-:S02]  /*5660*/  @P2 F2FP.BF16.F32.PACK_AB R81, RZ, R79 ;  /* 0x0000004fff51223e */ /* 0x000fc400000010ff */
[----:B------:R-:W-:Y:S02]  /*5670*/  F2FP.BF16.F32.PACK_AB R79, R86, R109 ;  /* 0x0000006d564f723e */ /* 0x000fe400000010ff */
[----:B------:R-:W-:Y:S02]  /*5680*/  @P2 PRMT R74, R74, 0x5410, R85 ;  /* 0x000054104a4a2816 */ /* 0x000fe40000000055 */
[----:B------:R-:W-:Y:S01]  /*5690*/  @P2 PRMT R75, R81, 0x7610, R75 ;  /* 0x00007610514b2816 */ /* 0x000fe2000000004b */
[----:B------:R-:W-:Y:S06]  /*56a0*/  @!P2 BRA `(.L_x_82) ;  /* 0x000000040030a947 */ /* 0x000fec0003800000 */
[----:B------:R-:W-:-:S05]  /*56b0*/  FMUL.FTZ R81, R86, UR15 ;  /* 0x0000000f56517c20 */ /* 0x000fca0008410000 */
[----:B------:R-:W-:-:S04]  /*56c0*/  F2FP.BF16.F32.PACK_AB R81, RZ, R81 ;  /* 0x00000051ff51723e */ /* 0x000fc800000010ff */
[----:B------:R-:W-:Y:S01]  /*56d0*/  PRMT R75, R75, 0x5410, R81 ;  /* 0x000054104b4b7816 */ /* 0x000fe20000000051 */
[----:B------:R-:W-:Y:S06]  /*56e0*/  BRA `(.L_x_82) ;  /* 0x0000000400207947 */ /* 0x000fec0003800000 */
.L_x_83:
[----:B0-2---:R-:W0:Y:S01]  /*56f0*/  @P2 LDC R86, c[0x0][0x40c] ;  /* 0x00010300ff562b82 */ /* 0x005e220000000800 */
        /* <DEDUP_REMOVED lines=9> */
.L_x_84:
        /* <DEDUP_REMOVED lines=9> */
.L_x_85:
        /* <DEDUP_REMOVED lines=9> */
.L_x_86:
        /* <DEDUP_REMOVED lines=9> */
.L_x_87:
        /* <DEDUP_REMOVED lines=9> */
.L_x_88:
        /* <DEDUP_REMOVED lines=9> */
.L_x_89:
[----:B------:R-:W-:Y:S01]  /*5a60*/  FFMA.FTZ R83, R146, R81, R82 ;  /* 0x0000005192537223 */ /* 0x000fe20000010052 */
[----:B------:R-:W-:Y:S06]  /*5a70*/  @!P2 BRA `(.L_x_90) ;  /* 0x000000000020a947 */ /* 0x000fec0003800000 */
        /* <DEDUP_REMOVED lines=8> */
.L_x_90:
[----:B------:R-:W-:Y:S01]  /*5b00*/  FADD.FTZ R82, R144, -R83 ;  /* 0x8000005390527221 */ /* 0x000fe20000010000 */
[----:B------:R-:W-:-:S03]  /*5b10*/  ISETP.GT.AND P5, PT, R92, RZ, PT ;  /* 0x000000ff5c00720c */ /* 0x000fc60003fa4270 */
[----:B------:R-:W-:-:S05]  /*5b20*/  FMUL.FTZ R81, R109, R82 ;  /* 0x000000526d517220 */ /* 0x000fca0000410000 */
[----:B------:R-:W-:-:S05]  /*5b30*/  FSEL R81, R81, RZ, P5 ;  /* 0x000000ff51517208 */ /* 0x000fca0002800000 */
[----:B0-----:R-:W-:-:S05]  /*5b40*/  @P2 FMUL.FTZ R81, R81, R86 ;  /* 0x0000005651512220 */ /* 0x001fca0000410000 */
[----:B------:R-:W-:-:S04]  /*5b50*/  @P2 F2FP.BF16.F32.PACK_AB R81, RZ, R81 ;  /* 0x00000051ff51223e */ /* 0x000fc800000010ff */
[----:B------:R-:W-:-:S07]  /*5b60*/  @P2 PRMT R75, R75, 0x5410, R81 ;  /* 0x000054104b4b2816 */ /* 0x000fce0000000051 */
.L_x_82:
[----:B------:R-:W0:Y:S08]  /*5b70*/  @P0 LDC.64 R82, c[0x0][0x478] ;  /* 0x00011e00ff520b82 */ /* 0x000e300000000a00 */
[----:B------:R-:W1:Y:S01]  /*5b80*/  @P2 LDC.64 R84, c[0x0][0x468] ;  /* 0x00011a00ff542b82 */ /* 0x000e620000000a00 */
[----:B0-----:R-:W-:-:S05]  /*5b90*/  @P0 IMAD.WIDE.U32 R82, R147, 0x10, R82 ;  /* 0x0000001093520825 */ /* 0x001fca00078e0052 */
[----:B------:R3:W-:Y:S01]  /*5ba0*/  @P0 STG.E.128 desc[UR10][R82.64], R76 ;  /* 0x0000004c52000986 */ /* 0x0007e2000c101d0a */
[----:B-1----:R-:W-:-:S05]  /*5bb0*/  @P2 IMAD.WIDE.U32 R80, R80, 0x10, R84 ;  /* 0x0000001050502825 */ /* 0x002fca00078e0054 */
[----:B------:R3:W-:Y:S02]  /*5bc0*/  @P2 STG.E.128 desc[UR10][R80.64], R72 ;  /* 0x0000004850002986 */ /* 0x0007e4000c101d0a */
.L_x_79:
[----:B------:R-:W-:Y:S05]  /*5bd0*/  BSYNC.RECONVERGENT B0 ;  /* 0x0000000000007941 */ /* 0x000fea0003800200 */
.L_x_78:
[----:B---3--:R-:W1:Y:S01]  /*5be0*/  LDC.64 R80, c[0x0][0x380] ;  /* 0x0000e000ff507b82 */ /* 0x008e620000000a00 */
[----:B------:R-:W-:Y:S01]  /*5bf0*/  UPLOP3.LUT UP1, UPT, UPT, UPT, UP1, 0x40, 0x4 ;  /* 0x000000000004789c */ /* 0x000fe20003f2e810 */
[----:B-1----:R-:W-:-:S04]  /*5c00*/  IADD3 R93, PT, PT, R93, R80, RZ ;  /* 0x000000505d5d7210 */ /* 0x002fc80007ffe0ff */
[----:B------:R-:W-:-:S13]  /*5c10*/  ISETP.GE.AND P0, PT, R93, R81, PT ;  /* 0x000000515d00720c */ /* 0x000fda0003f06270 */
[----:B------:R-:W-:Y:S05]  /*5c20*/  @!P0 BRA `(.L_x_91) ;  /* 0xffffffa800708947 */ /* 0x000fea000383ffff */
.L_x_42:
[----:B------:R-:W1:Y:S08]  /*5c30*/  S2UR UR4, SR_CTAID.X ;  /* 0x00000000000479c3 */ /* 0x000e700000002500 */
[----:B------:R-:W3:Y:S08]  /*5c40*/  LDC.64 R4, c[0x0][0x440] ;  /* 0x00011000ff047b82 */ /* 0x000ef00000000a00 */
[----:B------:R-:W4:Y:S08]  /*5c50*/  LDC.64 R6, c[0x0][0x448] ;  /* 0x00011200ff067b82 */ /* 0x000f300000000a00 */
[----:B------:R-:W0:Y:S01]  /*5c60*/  LDC.64 R8, c[0x0][0x440] ;  /* 0x00011000ff087b82 */ /* 0x000e220000000a00 */
[----:B-1----:R-:W-:-:S05]  /*5c70*/  IMAD R2, R2, UR4, RZ ;  /* 0x0000000402027c24 */ /* 0x002fca000f8e02ff */
[----:B------:R-:W-:Y:S02]  /*5c80*/  LEA.HI R149, R2, R149, RZ, 0x1d ;  /* 0x0000009502957211 */ /* 0x000fe400078fe8ff */
[----:B------:R-:W1:Y:S03]  /*5c90*/  LDC.64 R10, c[0x0][0x448] ;  /* 0x00011200ff0a7b82 */ /* 0x000e660000000a00 */
[----:B---3--:R-:W-:-:S04]  /*5ca0*/  @P1 IMAD.WIDE.U32 R2, R149, 0x20, R4 ;  /* 0x0000002095021825 */ /* 0x008fc800078e0004 */
[C---:B----4-:R-:W-:Y:S01]  /*5cb0*/  @P1 IMAD.WIDE.U32 R4, R149.reuse, 0x20, R6 ;  /* 0x0000002095041825 */ /* 0x050fe200078e0006 */
[----:B------:R-:W-:Y:S01]  /*5cc0*/  @P1 IADD3 R149, PT, PT, R149, 0x100, RZ ;  /* 0x0000010095951810 */ /* 0x000fe20007ffe0ff */
[----:B------:R3:W-:Y:S04]  /*5cd0*/  @P1 STG.E.128 desc[UR10][R2.64], R36 ;  /* 0x0000002402001986 */ /* 0x0007e8000c101d0a */
[----:B------:R3:W-:Y:S01]  /*5ce0*/  @P1 STG.E.128 desc[UR10][R2.64+0x10], R32 ;  /* 0x0000102002001986 */ /* 0x0007e2000c101d0a */
[----:B0-----:R-:W-:-:S03]  /*5cf0*/  @P3 IMAD.WIDE.U32 R8, R149, 0x20, R8 ;  /* 0x0000002095083825 */ /* 0x001fc600078e0008 */
[----:B------:R3:W-:Y:S04]  /*5d00*/  @P1 STG.E.128 desc[UR10][R4.64], R60 ;  /* 0x0000003c04001986 */ /* 0x0007e8000c101d0a */
[----:B------:R3:W-:Y:S01]  /*5d10*/  @P1 STG.E.128 desc[UR10][R4.64+0x10], R56 ;  /* 0x0000103804001986 */ /* 0x0007e2000c101d0a */
[----:B-1----:R-:W-:-:S03]  /*5d20*/  @P3 IMAD.WIDE.U32 R10, R149, 0x20, R10 ;  /* 0x00000020950a3825 */ /* 0x002fc600078e000a */
[----:B------:R3:W-:Y:S04]  /*5d30*/  @P3 STG.E.128 desc[UR10][R8.64], R28 ;  /* 0x0000001c08003986 */ /* 0x0007e8000c101d0a */
[----:B------:R3:W-:Y:S04]  /*5d40*/  @P3 STG.E.128 desc[UR10][R8.64+0x10], R24 ;  /* 0x0000101808003986 */ /* 0x0007e8000c101d0a */
[----:B------:R3:W-:Y:S04]  /*5d50*/  @P3 STG.E.128 desc[UR10][R10.64], R52 ;  /* 0x000000340a003986 */ /* 0x0007e8000c101d0a */
[----:B------:R3:W-:Y:S01]  /*5d60*/  @P3 STG.E.128 desc[UR10][R10.64+0x10], R48 ;  /* 0x000010300a003986 */ /* 0x0007e2000c101d0a */
[----:B------:R-:W-:Y:S05]  /*5d70*/  @!P4 EXIT ;  /* 0x000000000000c94d */ /* 0x000fea0003800000 */
[----:B---3--:R-:W0:Y:S01]  /*5d80*/  LDC.64 R2, c[0x0][0x440] ;  /* 0x00011000ff027b82 */ /* 0x008e220000000a00 */
        /* <DEDUP_REMOVED lines=9> */
.L_x_92:
        /* <DEDUP_REMOVED lines=14> */
.L_x_10656:


//--------------------- .text._ZN10layer_norm13ln_bwd_kernelINS_13Kernel_traitsI13__nv_bfloat16S2_S2_S2_fjLj6144ELj1ELj1ELj8ELj16ENS_18Kernel_traits_baseILj6144ES2_S2_S2_S2_fjLj256EEEEELb0ELb0ELb1ELb1EEEvNS_9BwdParamsE --------------------------
	.section	.text._ZN10layer_norm13ln_bwd_kernelINS_13Kernel_traitsI13__nv_bfloat16S2_S2_S2_fjLj6144ELj1ELj1ELj8ELj16ENS_18Kernel_traits_baseILj6144ES2_S2_S2_S2_fjLj256EEEEELb0ELb0ELb1ELb1EEEvNS_9BwdParamsE,"ax",@progbits
	.align	128
        .global         _ZN10layer_norm13ln_bwd_kernelINS_13Kernel_traitsI13__nv_bfloat16S2_S2_S2_fjLj6144ELj1ELj1ELj8ELj16ENS_18Kernel_traits_baseILj6144ES2_S2_S2_S2_fjLj256EEEEELb0ELb0ELb1ELb1EEEvNS_9BwdParamsE
        .type           _ZN10layer_norm13ln_bwd_kernelINS_13Kernel_traitsI13__nv_bfloat16S2_S2_S2_fjLj6144ELj1ELj1ELj8ELj16ENS_18Kernel_traits_baseILj6144ES2_S2_S2_S2_fjLj256EEEEELb0ELb0ELb1ELb1EEEvNS_9BwdParamsE,@function
        .size           _ZN10layer_norm13ln_bwd_kernelINS_13Kernel_traitsI13__nv_bfloat16S2_S2_S2_fjLj6144ELj1ELj1ELj8ELj16ENS_18Kernel_traits_baseILj6144ES2_S2_S2_S2_fjLj256EEEEELb0ELb0ELb1ELb1EEEvNS_9BwdParamsE,(.L_x_10657 - _ZN10layer_norm13ln_bwd_kernelINS_13Kernel_traitsI13__nv_bfloat16S2_S2_S2_fjLj6144ELj1ELj1ELj8ELj16ENS_18Kernel_traits_baseILj6144ES2_S2_S2_S2_fjLj256EEEEELb0ELb0ELb1ELb1EEEvNS_9BwdParamsE)
        .other          _ZN10layer_norm13ln_bwd_kernelINS_13Kernel_traitsI13__nv_bfloat16S2_S2_S2_fjLj6144ELj1ELj1ELj8ELj16ENS_18Kernel_traits_baseILj6144ES2_S2_S2_S2_fjLj256EEEEELb0ELb0ELb1ELb1EEEvNS_9BwdParamsE,@"STO_CUDA_ENTRY STV_DEFAULT"
_ZN10layer_norm13ln_bwd_kernelINS_13Kernel_traitsI13__nv_bfloat16S2_S2_S2_fjLj6144ELj1ELj1ELj8ELj16ENS_18Kernel_traits_baseILj6144ES2_S2_S2_S2_fjLj256EEEEELb0ELb0ELb1ELb1EEEvNS_9BwdParamsE:
.text._ZN10layer_norm13ln_bwd_kernelINS_13Kernel_traitsI13__nv_bfloat16S2_S2_S2_fjLj6144ELj1ELj1ELj8ELj16ENS_18Kernel_traits_baseILj6144ES2_S2_S2_S2_fjLj256EEEEELb0ELb0ELb1ELb1EEEvNS_9BwdParamsE:
        /* <DEDUP_REMOVED lines=32> */
[----:B------:R-:W-:Y:S01]  /*0200*/  MOV R0, UR14 ;  /* 0x0000000e00007c02 */ /* 0x000fe20008000f00 */
[----:B------:R-:W-:Y:S01]  /*0210*/  UPLOP3.LUT UP1, UPT, UPT, UPT, UPT, 0x40, 0x4 ;  /* 0x000000000004789c */ /* 0x000fe20003f2e870 */
[----:B------:R-:W2:Y:S01]  /*0220*/  LDCU UR18, c[0x0][0x40c] ;  /* 0x00008180ff1277ac */ /* 0x000ea20008000800 */
[----:B------:R-:W3:Y:S01]  /*0230*/  LDCU UR16, c[0x0][0x388] ;  /* 0x00007100ff1077ac */ /* 0x000ee20008000800 */
[----:B------:R-:W4:Y:S01]  /*0240*/  LDCU.U8 UR15, c[0x0][0x410] ;  /* 0x00008200ff0f77ac */ /* 0x000f220008000000 */
[----:B------:R-:W0:Y:S01]  /*0250*/  LDCU UR17, c[0x0][0x400] ;  /* 0x00008000ff1177ac */ /* 0x000e220008000800 */
[----:B------:R-:W0:Y:S01]  /*0260*/  LDCU.64 UR6, c[0x0][0x438] ;  /* 0x00008700ff0677ac */ /* 0x000e220008000a00 */
[----:B-1----:R-:W-:Y:S01]  /*0270*/  IMAD.WIDE.U32 R4, R149, 0x10, R4 ;  /* 0x0000001095047825 */ /* 0x002fe200078e0004 */
[----:B------:R-:W1:Y:S04]  /*0280*/  LDCU.64 UR8, c[0x0][0x478] ;  /* 0x00008f00ff0877ac */ /* 0x000e680008000a00 */
[----:B0-----:R-:W5:Y:S04]  /*0290*/  LDG.E.128 R128, desc[UR12][R4.64+0x2000] ;  /* 0x0020000c04807981 */ /* 0x001f68000c1e1d00 */
[----:B------:R-:W2:Y:S04]  /*02a0*/  LDG.E.128 R20, desc[UR12][R4.64+0x1000] ;  /* 0x0010000c04147981 */ /* 0x000ea8000c1e1d00 */
[----:B------:R-:W3:Y:S01]  /*02b0*/  LDG.E.128 R16, desc[UR12][R4.64] ;  /* 0x0000000c04107981 */ /* 0x000ee2000c1e1d00 */
[----:B------:R-:W-:Y:S01]  /*02c0*/  HFMA2 R68, -RZ, RZ, 0, 0 ;  /* 0x00000000ff447431 */ /* 0x000fe200000001ff */
[----:B-----5:R-:W-:-:S02]  /*02d0*/  PRMT R2, R128, 0x7632, R2 ;  /* 0x0000763280027816 */ /* 0x020fc40000000002 */
[----:B------:R-:W-:Y:S02]  /*02e0*/  PRMT R151, R129, 0x7632, R151 ;  /* 0x0000763281977816 */ /* 0x000fe40000000097 */
[----:B------:R-:W-:Y:S02]  /*02f0*/  PRMT R152, R130, 0x7632, R152 ;  /* 0x0000763282987816 */ /* 0x000fe40000000098 */
[----:B------:R-:W-:Y:S02]  /*0300*/  PRMT R153, R131, 0x7632, R153 ;  /* 0x0000763283997816 */ /* 0x000fe40000000099 */
[----:B--2---:R-:W-:Y:S02]  /*0310*/  PRMT R154, R20, 0x7632, R154 ;  /* 0x00007632149a7816 */ /* 0x004fe4000000009a */
[----:B------:R-:W-:Y:S02]  /*0320*/  PRMT R155, R21, 0x7632, R155 ;  /* 0x00007632159b7816 */ /* 0x000fe4000000009b */
[----:B------:R-:W-:-:S02]  /*0330*/  PRMT R156, R22, 0x7632, R156 ;  /* 0x00007632169c7816 */ /* 0x000fc4000000009c */
[----:B------:R-:W-:Y:S02]  /*0340*/  PRMT R157, R23, 0x7632, R157 ;  /* 0x00007632179d7816 */ /* 0x000fe4000000009d */
[----:B---3--:R-:W-:Y:S02]  /*0350*/  PRMT R158, R16, 0x7632, R158 ;  /* 0x00007632109e7816 */ /* 0x008fe4000000009e */
[----:B------:R-:W-:Y:S02]  /*0360*/  PRMT R159, R17, 0x7632, R159 ;  /* 0x00007632119f7816 */ /* 0x000fe4000000009f */
[----:B------:R-:W-:Y:S02]  /*0370*/  PRMT R160, R18, 0x7632, R160 ;  /* 0x0000763212a07816 */ /* 0x000fe400000000a0 */
[----:B-1--4-:R-:W-:-:S07]  /*0380*/  PRMT R161, R19, 0x7632, R161 ;  /* 0x0000763213a17816 */ /* 0x012fce00000000a1 */
.L_x_131:
[----:B------:R-:W0:Y:S08]  /*0390*/  LDC.64 R82, c[0x0][0x3f8] ;  /* 0x0000fe00ff527b82 */ /* 0x000e300000000a00 */
[----:B------:R-:W1:Y:S08]  /*03a0*/  LDC.64 R80, c[0x0][0x3c8] ;  /* 0x0000f200ff507b82 */ /* 0x000e700000000a00 */
[----:B------:R-:W2:Y:S01]  /*03b0*/  LDC.64 R84, c[0x0][0x3f0] ;  /* 0x0000fc00ff547b82 */ /* 0x000ea20000000a00 */
[----:B0-----:R-:W-:-:S05]  /*03c0*/  IMAD.WIDE R82, R0, 0x4, R82 ;  /* 0x0000000400527825 */ /* 0x001fca00078e0252 */
[----:B------:R-:W3:Y:S01]  /*03d0*/  LDG.E R96, desc[UR12][R82.64] ;  /* 0x0000000c52607981 */ /* 0x000ee2000c1e1900 */
[----:B-1----:R-:W-:-:S05]  /*03e0*/  IMAD.WIDE R80, R0, 0x4, R80 ;  /* 0x0000000400507825 */ /* 0x002fca00078e0250 */
[----:B------:R0:W5:Y:S01]  /*03f0*/  LDG.E R97, desc[UR12][R80.64] ;  /* 0x0000000c50617981 */ /* 0x000162000c1e1900 */
[----:B--2---:R-:W-:-:S05]  /*0400*/  IMAD.WIDE R84, R0, 0x4, R84 ;  /* 0x0000000400547825 */ /* 0x004fca00078e0254 */
[----:B------:R0:W5:Y:S01]  /*0410*/  LDG.E R98, desc[UR12][R84.64] ;  /* 0x0000000c54627981 */ /* 0x000162000c1e1900 */
[----:B------:R-:W-:Y:S02]  /*0420*/  CS2R R86, SRZ ;  /* 0x0000000000567805 */ /* 0x000fe4000001ff00 */
[----:B---3--:R-:W-:-:S13]  /*0430*/  ISETP.GE.AND P1, PT, R96, 0x1, PT ;  /* 0x000000016000780c */ /* 0x008fda0003f26270 */
[----:B0-----:R-:W-:Y:S05]  /*0440*/  @!P1 BRA `(.L_x_94) ;  /* 0x0000001000dc9947 */ /* 0x001fea0003800000 */
[----:B------:R-:W0:Y:S01]  /*0450*/  LDC.64 R104, c[0x0][0x3a8] ;  /* 0x0000ea00ff687b82 */ /* 0x000e220000000a00 */
[----:B------:R-:W-:Y:S01]  /*0460*/  IADD3 R83, PT, PT, R96, -0x1, RZ ;  /* 0xffffffff60537810 */ /* 0x000fe20007ffe0ff */
[----:B------:R-:W-:-:S04]  /*0470*/  IMAD R3, R0, UR16, RZ ;  /* 0x0000001000037c24 */ /* 0x000fc8000f8e02ff */
[----:B------:R-:W-:Y:S01]  /*0480*/  IMAD R83, R83, UR16, RZ ;  /* 0x0000001053537c24 */ /* 0x000fe2000f8e02ff */
[----:B------:R-:W-:Y:S01]  /*0490*/  SHF.R.S32.HI R82, RZ, 0x1f, R3 ;  /* 0x0000001fff527819 */ /* 0x000fe20000011403 */
[----:B------:R-:W1:Y:S03]  /*04a0*/  LDC.64 R108, c[0x0][0x3c0] ;  /* 0x0000f000ff6c7b82 */ /* 0x000e660000000a00 */
[----:B------:R-:W-:Y:S02]  /*04b0*/  SHF.R.S32.HI R84, RZ, 0x1f, R83 ;  /* 0x0000001fff547819 */ /* 0x000fe40000011453 */
[----:B------:R-:W-:Y:S02]  /*04c0*/  LEA.HI R82, R82, R3, RZ, 0x3 ;  /* 0x0000000352527211 */ /* 0x000fe400078f18ff */
[----:B------:R-:W-:Y:S01]  /*04d0*/  LEA.HI R84, R84, R83, RZ, 0x3 ;  /* 0x0000005354547211 */ /* 0x000fe200078f18ff */
[----:B------:R-:W2:Y:S01]  /*04e0*/  LDC.64 R80, c[0x0][0x428] ;  /* 0x00010a00ff507b82 */ /* 0x000ea20000000a00 */
[----:B------:R-:W-:-:S02]  /*04f0*/  LEA.HI.SX32 R99, R82, R149, 0x1d ;  /* 0x0000009552637211 */ /* 0x000fc400078feaff */
[----:B------:R-:W-:Y:S02]  /*0500*/  LEA.HI.SX32 R83, R84, R149, 0x1d ;  /* 0x0000009554537211 */ /* 0x000fe400078feaff */
[C---:B------:R-:W-:Y:S02]  /*0510*/  IADD3 R117, PT, PT, R99.reuse, 0x100, RZ ;  /* 0x0000010063757810 */ /* 0x040fe40007ffe0ff */
[C---:B------:R-:W-:Y:S01]  /*0520*/  IADD3 R119, PT, PT, R99.reuse, 0x200, RZ ;  /* 0x0000020063777810 */ /* 0x040fe20007ffe0ff */
[----:B0-----:R-:W-:Y:S01]  /*0530*/  IMAD.WIDE.U32 R100, R99, 0x10, R104 ;  /* 0x0000001063647825 */ /* 0x001fe200078e0068 */
[----:B------:R-:W-:Y:S02]  /*0540*/  SHF.R.S32.HI R3, RZ, 0x1f, R0 ;  /* 0x0000001fff037819 */ /* 0x000fe40000011400 */
[----:B------:R-:W-:Y:S01]  /*0550*/  IADD3 R93, PT, PT, R83, 0x100, RZ ;  /* 0x00000100535d7810 */ /* 0x000fe20007ffe0ff */
[--C-:B------:R-:W-:Y:S02]  /*0560*/  IMAD.WIDE.U32 R88, R117, 0x10, R104.reuse ;  /* 0x0000001075587825 */ /* 0x100fe400078e0068 */
[----:B------:R-:W3:Y:S01]  /*0570*/  LDG.E.128 R100, desc[UR12][R100.64] ;  /* 0x0000000c64647981 */ /* 0x000ee2000c1e1d00 */
[----:B-1----:R-:W-:Y:S01]  /*0580*/  LEA R108, P0, R0, R108, 0x2 ;  /* 0x0000006c006c7211 */ /* 0x002fe200078010ff */
[----:B------:R-:W-:-:S02]  /*0590*/  IMAD.WIDE.U32 R104, R119, 0x10, R104 ;  /* 0x0000001077687825 */ /* 0x000fc400078e0068 */
[----:B------:R-:W4:Y:S01]  /*05a0*/  LDG.E.128 R88, desc[UR12][R88.64] ;  /* 0x0000000c58587981 */ /* 0x000f22000c1e1d00 */
[----:B------:R-:W-:-:S03]  /*05b0*/  LEA.HI.X R109, R0, R109, R3, 0x2, P0 ;  /* 0x0000006d006d7211 */ /* 0x000fc600000f1403 */
[----:B------:R-:W4:Y:S01]  /*05c0*/  LDG.E.128 R104, desc[UR12][R104.64] ;  /* 0x0000000c68687981 */ /* 0x000f22000c1e1d00 */
[C-C-:B--2---:R-:W-:Y:S01]  /*05d0*/  IMAD.WIDE.U32 R84, R83.reuse, 0x10, R80.reuse ;  /* 0x0000001053547825 */ /* 0x144fe200078e0050 */
[----:B------:R-:W-:Y:S02]  /*05e0*/  IADD3 R83, PT, PT, R83, 0x200, RZ ;  /* 0x0000020053537810 */ /* 0x000fe40007ffe0ff */
[----:B------:R0:W2:Y:S01]  /*05f0*/  LDG.E R3, desc[UR12][R108.64] ;  /* 0x0000000c6c037981 */ /* 0x0000a2000c1e1900 */
[----:B------:R-:W-:-:S03]  /*0600*/  IMAD.WIDE.U32 R92, R93, 0x10, R80 ;  /* 0x000000105d5c7825 */ /* 0x000fc600078e0050 */
[----:B------:R-:W2:Y:S01]  /*0610*/  LDG.E.128 R84, desc[UR12][R84.64] ;  /* 0x0000000c54547981 */ /* 0x000ea2000c1e1d00 */
[----:B------:R-:W-:-:S03]  /*0620*/  IMAD.WIDE.U32 R80, R83, 0x10, R80 ;  /* 0x0000001053507825 */ /* 0x000fc600078e0050 */
[----:B------:R-:W2:Y:S04]  /*0630*/  LDG.E.128 R92, desc[UR12][R92.64] ;  /* 0x0000000c5c5c7981 */ /* 0x000ea8000c1e1d00 */
[----:B------:R-:W2:Y:S01]  /*0640*/  LDG.E.128 R80, desc[UR12][R80.64] ;  /* 0x0000000c50507981 */ /* 0x000ea2000c1e1d00 */
[----:B------:R-:W-:-:S04]  /*0650*/  UISETP.NE.U32.AND UP0, UPT, UR6, URZ, UPT ;  /* 0x000000ff0600728c */ /* 0x000fc8000bf05070 */
[----:B------:R-:W-:-:S06]  /*0660*/  UISETP.NE.AND.EX UP0, UPT, UR7, URZ, UPT, UP0 ;  /* 0x000000ff0700728c */ /* 0x000fcc000bf05300 */
[----:B------:R-:W-:-:S13]  /*0670*/  PLOP3.LUT P0, PT, PT, PT, UP0, 0x80, 0x8 ;  /* 0x000000000008781c */ /* 0x000fda0003f0f008 */
[----:B------:R-:W0:Y:S08]  /*0680*/  @P0 LDC.64 R110, c[0x0][0x438] ;  /* 0x00010e00ff6e0b82 */ /* 0x000e300000000a00 */
[----:B------:R-:W1:Y:S08]  /*0690*/  @P0 LDC.64 R112, c[0x0][0x438] ;  /* 0x00010e00ff700b82 */ /* 0x000e700000000a00 */
[----:B------:R-:W1:Y:S01]  /*06a0*/  @P0 LDC.64 R114, c[0x0][0x438] ;  /* 0x00010e00ff720b82 */ /* 0x000e620000000a00 */
[----:B------:R-:W-:Y:S01]  /*06b0*/  ISETP.NE.AND P2, PT, RZ, UR15, PT ;  /* 0x0000000fff007c0c */ /* 0x000fe2000bf45270 */
[----:B0-----:R-:W-:-:S05]  /*06c0*/  @P0 IMAD.WIDE.U32 R108, R99, 0x10, R110 ;  /* 0x00000010636c0825 */ /* 0x001fca00078e006e */
[----:B------:R0:W5:Y:S01]  /*06d0*/  @P0 LDG.E.128 R12, desc[UR12][R108.64] ;  /* 0x0000000c6c0c0981 */ /* 0x000162000c1e1d00 */
[----:B-1----:R-:W-:-:S05]  /*06e0*/  @P0 IMAD.WIDE.U32 R110, R117, 0x10, R112 ;  /* 0x00000010756e0825 */ /* 0x002fca00078e0070 */
[----:B------:R1:W5:Y:S01]  /*06f0*/  @P0 LDG.E.128 R8, desc[UR12][R110.64] ;  /* 0x0000000c6e080981 */ /* 0x000362000c1e1d00 */
[----:B------:R-:W-:-:S05]  /*0700*/  @P0 IMAD.WIDE.U32 R112, R119, 0x10, R114 ;  /* 0x0000001077700825 */ /* 0x000fca00078e0072 */
[----:B------:R1:W5:Y:S01]  /*0710*/  @P0 LDG.E.128 R4, desc[UR12][R112.64] ;  /* 0x0000000c70040981 */ /* 0x000362000c1e1d00 */
[----:B------:R-:W-:Y:S02]  /*0720*/  SHF.L.U32 R147, R153, 0x10, RZ ;  /* 0x0000001099937819 */ /* 0x000fe400000006ff */
[----:B---3--:R-:W-:Y:S02]  /*0730*/  PRMT R99, R100, 0x7632, R99 ;  /* 0x0000763264637816 */ /* 0x008fe40000000063 */
[C---:B------:R-:W-:Y:S02]  /*0740*/  PRMT R117, R103.reuse, 0x7632, R117 ;  /* 0x0000763267757816 */ /* 0x040fe40000000075 */
[----:B------:R-:W-:Y:S02]  /*0750*/  SHF.L.U32 R118, R103, 0x10, RZ ;  /* 0x0000001067767819 */ /* 0x000fe400000006ff */
[C---:B------:R-:W-:Y:S02]  /*0760*/  PRMT R114, R101.reuse, 0x7632, R114 ;  /* 0x0000763265727816 */ /* 0x040fe40000000072 */
[----:B------:R-:W-:-:S02]  /*0770*/  SHF.L.U32 R115, R101, 0x10, RZ ;  /* 0x0000001065737819 */ /* 0x000fc400000006ff */
[----:B------:R-:W-:Y:S02]  /*0780*/  SHF.L.U32 R99, R99, 0x10, RZ ;  /* 0x0000001063637819 */ /* 0x000fe400000006ff */
[----:B----4-:R-:W-:Y:S02]  /*0790*/  PRMT R135, R105, 0x7632, R135 ;  /* 0x0000763269877816 */ /* 0x010fe40000000087 */
[----:B--2---:R-:W-:Y:S02]  /*07a0*/  FSEL R139, R3, RZ, !P2 ;  /* 0x000000ff038b7208 */ /* 0x004fe40005000000 */
[C---:B0-----:R-:W-:Y:S02]  /*07b0*/  PRMT R109, R85.reuse, 0x7632, R109 ;  /* 0x00007632556d7816 */ /* 0x041fe4000000006d */
[----:B------:R-:W-:Y:S02]  /*07c0*/  SHF.L.U32 R103, R85, 0x10, RZ ;  /* 0x0000001055677819 */ /* 0x000fe400000006ff */
[----:B------:R-:W-:-:S02]  /*07d0*/  PRMT R108, R84, 0x7632, R108 ;  /* 0x00007632546c7816 */ /* 0x000fc4000000006c */
[----:B------:R-:W-:Y:S02]  /*07e0*/  SHF.L.U32 R101, R84, 0x10, RZ ;  /* 0x0000001054657819 */ /* 0x000fe400000006ff */
[C---:B-1----:R-:W-:Y:S02]  /*07f0*/  PRMT R111, R86.reuse, 0x7632, R111 ;  /* 0x00007632566f7816 */ /* 0x042fe4000000006f */
[----:B------:R-:W-:Y:S02]  /*0800*/  SHF.L.U32 R113, R86, 0x10, RZ ;  /* 0x0000001056717819 */ /* 0x000fe400000006ff */
[C---:B------:R-:W-:Y:S02]  /*0810*/  SHF.L.U32 R85, R88.reuse, 0x10, RZ ;  /* 0x0000001058557819 */ /* 0x040fe400000006ff */
[----:B------:R-:W-:Y:S02]  /*0820*/  PRMT R84, R88, 0x7632, R84 ;  /* 0x0000763258547816 */ /* 0x000fe40000000054 */
[----:B------:R-:W-:-:S02]  /*0830*/  PRMT R86, R89, 0x7632, R86 ;  /* 0x0000763259567816 */ /* 0x000fc40000000056 */
[----:B------:R-:W-:Y:S02]  /*0840*/  PRMT R116, R102, 0x7632, R116 ;  /* 0x0000763266747816 */ /* 0x000fe40000000074 */
[----:B------:R-:W-:Y:S02]  /*0850*/  PRMT R121, R90, 0x7632, R121 ;  /* 0x000076325a797816 */ /* 0x000fe40000000079 */
[----:B------:R-:W-:Y:S02]  /*0860*/  PRMT R124, R91, 0x7632, R124 ;  /* 0x000076325b7c7816 */ /* 0x000fe4000000007c */
[----:B------:R-:W-:Y:S02]  /*0870*/  PRMT R132, R104, 0x7632, R132 ;  /* 0x0000763268847816 */ /* 0x000fe40000000084 */
[----:B------:R-:W-:Y:S02]  /*0880*/  PRMT R136, R106, 0x7632, R136 ;  /* 0x000076326a887816 */ /* 0x000fe40000000088 */
[----:B------:R-:W-:Y:S01]  /*0890*/  PRMT R137, R107, 0x7632, R137 ;  /* 0x000076326b897816 */ /* 0x000fe20000000089 */
[----:B------:R-:W-:Y:S01]  /*08a0*/  FADD.FTZ R88, -R139, R99 ;  /* 0x000000638b587221 */ /* 0x000fe20000010100 */
[----:B------:R-:W-:-:S02]  /*08b0*/  SHF.L.U32 R126, R91, 0x10, RZ ;  /* 0x000000105b7e7819 */ /* 0x000fc400000006ff */
[C---:B------:R-:W-:Y:S02]  /*08c0*/  PRMT R125, R94.reuse, 0x7632, R125 ;  /* 0x000076325e7d7816 */ /* 0x040fe4000000007d */
[----:B------:R-:W-:Y:S01]  /*08d0*/  SHF.L.U32 R127, R94, 0x10, RZ ;  /* 0x000000105e7f7819 */ /* 0x000fe200000006ff */
[----:B------:R-:W-:Y:S01]  /*08e0*/  FADD.FTZ R94, -R139, R85 ;  /* 0x000000558b5e7221 */ /* 0x000fe20000010100 */
        /* <DEDUP_REMOVED lines=18> */
[----:B------:R-:W-:Y:S01]  /*0a10*/  SHF.L.U32 R137, R137, 0x10, RZ ;  /* 0x0000001089897819 */ /* 0x000fe200000006ff */
[C---:B------:R-:W-:Y:S01]  /*0a20*/  FADD.FTZ R134, -R139.reuse, R126 ;  /* 0x0000007e8b867221 */ /* 0x040fe20000010100 */
[C---:B------:R-:W-:Y:S01]  /*0a30*/  PRMT R89, R92.reuse, 0x7632, R89 ;  /* 0x000076325c597816 */ /* 0x040fe20000000059 */
[C---:B------:R-:W-:Y:S01]  /*0a40*/  FADD.FTZ R110, -R139.reuse, R114 ;  /* 0x000000728b6e7221 */ /* 0x040fe20000010100 */
[----:B------:R-:W-:Y:S01]  /*0a50*/  SHF.L.U32 R91, R92, 0x10, RZ ;  /* 0x000000105c5b7819 */ /* 0x000fe200000006ff */
[C---:B------:R-:W-:Y:S01]  /*0a60*/  FADD.FTZ R124, -R139.reuse, R84 ;  /* 0x000000548b7c7221 */ /* 0x040fe20000010100 */
        /* <DEDUP_REMOVED lines=18> */
[----:B------:R-:W-:Y:S01]  /*0b90*/  FADD.FTZ R84, -R139, R137 ;  /* 0x000000898b547221 */ /* 0x000fe20000010100 */
[----:B------:R-:W-:-:S02]  /*0ba0*/  PRMT R141, R80, 0x7632, R141 ;  /* 0x00007632508d7816 */ /* 0x000fc4000000008d */
[----:B------:R-:W-:Y:S02]  /*0bb0*/  SHF.L.U32 R135, R80, 0x10, RZ ;  /* 0x0000001050877819 */ /* 0x000fe400000006ff */
[C---:B------:R-:W-:Y:S02]  /*0bc0*/  PRMT R80, R82.reuse, 0x7632, R80 ;  /* 0x0000763252507816 */ /* 0x040fe40000000050 */
[----:B------:R-:W-:Y:S02]  /*0bd0*/  SHF.L.U32 R139, R82, 0x10, RZ ;  /* 0x00000010528b7819 */ /* 0x000fe400000006ff */
[----:B------:R-:W-:Y:S02]  /*0be0*/  SHF.L.U32 R105, R158, 0x10, RZ ;  /* 0x000000109e697819 */ /* 0x000fe400000006ff */
[----:B------:R-:W-:Y:S01]  /*0bf0*/  SHF.L.U32 R82, R108, 0x10, RZ ;  /* 0x000000106c527819 */ /* 0x000fe200000006ff */
[----:B-----5:R-:W-:Y:S01]  /*0c00*/  FMUL.FTZ R108, R97, R88 ;  /* 0x00000058616c7220 */ /* 0x020fe20000410000 */
[----:B------:R-:W-:Y:S01]  /*0c10*/  SHF.L.U32 R88, R109, 0x10, RZ ;  /* 0x000000106d587819 */ /* 0x000fe200000006ff */
[----:B------:R-:W-:Y:S01]  /*0c20*/  FMUL.FTZ R112, R97, R112 ;  /* 0x0000007061707220 */ /* 0x000fe20000410000 */
[----:B------:R-:W-:Y:S01]  /*0c30*/  SHF.L.U32 R109, R160, 0x10, RZ ;  /* 0x00000010a06d7819 */ /* 0x000fe200000006ff */
[-C--:B------:R-:W-:Y:S01]  /*0c40*/  FMUL.FTZ R105, R105, R82.reuse ;  /* 0x0000005269697220 */ /* 0x080fe20000410000 */
[----:B------:R-:W-:Y:S01]  /*0c50*/  FADD.FTZ R57, R57, R82 ;  /* 0x0000005239397221 */ /* 0x000fe20000010000 */
[----:B------:R-:W-:Y:S01]  /*0c60*/  FFMA.FTZ R25, R108, R82, R25 ;  /* 0x000000526c197223 */ /* 0x000fe20000010019 */
[----:B------:R-:W-:Y:S01]  /*0c70*/  SHF.L.U32 R82, R111, 0x10, RZ ;  /* 0x000000106f527819 */ /* 0x000fe200000006ff */
[----:B------:R-:W-:Y:S01]  /*0c80*/  FMUL.FTZ R110, R97, R110 ;  /* 0x0000006e616e7220 */ /* 0x000fe20000410000 */
[----:B------:R-:W-:-:S02]  /*0c90*/  SHF.L.U32 R107, R159, 0x10, RZ ;  /* 0x000000109f6b7819 */ /* 0x000fc400000006ff */
[----:B------:R-:W-:Y:S01]  /*0ca0*/  PRMT R119, R87, 0x7632, R119 ;  /* 0x0000763257777816 */ /* 0x000fe20000000077 */
[-C--:B------:R-:W-:Y:S01]  /*0cb0*/  FMUL.FTZ R109, R109, R82.reuse ;  /* 0x000000526d6d7220 */ /* 0x080fe20000410000 */
[----:B------:R-:W-:Y:S01]  /*0cc0*/  FADD.FTZ R53, R53, R82 ;  /* 0x0000005235357221 */ /* 0x000fe20000010000 */
[----:B------:R-:W-:Y:S01]  /*0cd0*/  FFMA.FTZ R29, R112, R82, R29 ;  /* 0x00000052701d7223 */ /* 0x000fe2000001001d */
[----:B------:R-:W-:Y:S01]  /*0ce0*/  SHF.L.U32 R85, R16, 0x10, RZ ;  /* 0x0000001010557819 */ /* 0x000fe200000006ff */
[-C--:B------:R-:W-:Y:S01]  /*0cf0*/  FMUL.FTZ R107, R107, R88.reuse ;  /* 0x000000586b6b7220 */ /* 0x080fe20000410000 */
[----:B------:R-:W-:Y:S01]  /*0d00*/  FADD.FTZ R59, R59, R88 ;  /* 0x000000583b3b7221 */ /* 0x000fe20000010000 */
[----:B------:R-:W-:Y:S01]  /*0d10*/  FFMA.FTZ R27, R110, R88, R27 ;  /* 0x000000586e1b7223 */ /* 0x000fe2000001001b */
[----:B------:R-:W-:Y:S01]  /*0d20*/  SHF.L.U32 R121, R154, 0x10, RZ ;  /* 0x000000109a797819 */ /* 0x000fe200000006ff */
[----:B------:R-:W-:Y:S01]  /*0d30*/  FMUL.FTZ R124, R97, R124 ;  /* 0x0000007c617c7220 */ /* 0x000fe20000410000 */
[----:B------:R-:W-:Y:S01]  /*0d40*/  SHF.L.U32 R82, R89, 0x10, RZ ;  /* 0x0000001059527819 */ /* 0x000fe200000006ff */
[----:B------:R-:W-:Y:S01]  /*0d50*/  FMUL.FTZ R114, R97, R114 ;  /* 0x0000007261727220 */ /* 0x000fe20000410000 */
[----:B------:R-:W-:-:S02]  /*0d60*/  SHF.L.U32 R111, R161, 0x10, RZ ;  /* 0x00000010a16f7819 */ /* 0x000fc400000006ff */
[----:B------:R-:W-:Y:S01]  /*0d70*/  SHF.L.U32 R88, R119, 0x10, RZ ;  /* 0x0000001077587819 */ /* 0x000fe200000006ff */
[----:B------:R-:W-:Y:S01]  /*0d80*/  FMUL.FTZ R3, R97, R100 ;  /* 0x0000006461037220 */ /* 0x000fe20000410000 */
[----:B------:R-:W-:Y:S01]  /*0d90*/  PRMT R123, R93, 0x7632, R123 ;  /* 0x000076325d7b7816 */ /* 0x000fe2000000007b */
[----:B------:R-:W-:Y:S01]  /*0da0*/  FMUL.FTZ R100, R85, R101 ;  /* 0x0000006555647220 */ /* 0x000fe20000410000 */
[----:B------:R-:W-:Y:S01]  /*0db0*/  PRMT R143, R81, 0x7632, R143 ;  /* 0x00007632518f7816 */ /* 0x000fe2000000008f */
[-C--:B------:R-:W-:Y:S01]  /*0dc0*/  FMUL.FTZ R121, R121, R82.reuse ;  /* 0x0000005279797220 */ /* 0x080fe20000410000 */
[----:B------:R-:W-:Y:S01]  /*0dd0*/  SHF.L.U32 R137, R81, 0x10, RZ ;  /* 0x0000001051897819 */ /* 0x000fe200000006ff */
[----:B------:R-:W-:Y:S01]  /*0de0*/  FADD.FTZ R49, R49, R82 ;  /* 0x0000005231317221 */ /* 0x000fe20000010000 */
[----:B------:R-:W-:Y:S01]  /*0df0*/  FFMA.FTZ R33, R124, R82, R33 ;  /* 0x000000527c217223 */ /* 0x000fe20000010021 */
[----:B------:R-:W-:Y:S01]  /*0e00*/  PRMT R81, R83, 0x7632, R81 ;  /* 0x0000763253517816 */ /* 0x000fe20000000051 */
[-C--:B------:R-:W-:Y:S01]  /*0e10*/  FMUL.FTZ R111, R111, R88.reuse ;  /* 0x000000586f6f7220 */ /* 0x080fe20000410000 */
[----:B------:R-:W-:Y:S01]  /*0e20*/  SHF.L.U32 R145, R83, 0x10, RZ ;  /* 0x0000001053917819 */ /* 0x000fe200000006ff */
[----:B------:R-:W-:Y:S01]  /*0e30*/  FADD.FTZ R55, R55, R88 ;  /* 0x0000005837377221 */ /* 0x000fe20000010000 */
[----:B------:R-:W-:Y:S01]  /*0e40*/  FFMA.FTZ R31, R114, R88, R31 ;  /* 0x00000058721f7223 */ /* 0x000fe2000001001f */
[----:B------:R-:W-:Y:S01]  /*0e50*/  SHF.L.U32 R82, R156, 0x10, RZ ;  /* 0x000000109c527819 */ /* 0x000fe200000006ff */
[----:B------:R-:W-:Y:S01]  /*0e60*/  FMUL.FTZ R115, R97, R120 ;  /* 0x0000007861737220 */ /* 0x000fe20000410000 */
[----:B------:R-:W-:-:S02]  /*0e70*/  SHF.L.U32 R85, R125, 0x10, RZ ;  /* 0x000000107d557819 */ /* 0x000fc400000006ff */
[----:B------:R-:W-:Y:S02]  /*0e80*/  SHF.L.U32 R83, R155, 0x10, RZ ;  /* 0x000000109b537819 */ /* 0x000fe400000006ff */
[----:B------:R-:W-:Y:S01]  /*0e90*/  SHF.L.U32 R88, R123, 0x10, RZ ;  /* 0x000000107b587819 */ /* 0x000fe200000006ff */
[C---:B------:R-:W-:Y:S01]  /*0ea0*/  FMUL.FTZ R117, R97.reuse, R122 ;  /* 0x0000007a61757220 */ /* 0x040fe20000410000 */
[----:B------:R-:W-:Y:S01]  /*0eb0*/  SHF.L.U32 R120, R22, 0x10, RZ ;  /* 0x0000001016787819 */ /* 0x000fe200000006ff */
[----:B------:R-:W-:Y:S01]  /*0ec0*/  FMUL.FTZ R126, R97, R126 ;  /* 0x0000007e617e7220 */ /* 0x000fe20000410000 */
[----:B------:R-:W-:Y:S01]  /*0ed0*/  PRMT R133, R95, 0x7632, R133 ;  /* 0x000076325f857816 */ /* 0x000fe20000000085 */
[----:B------:R-:W-:Y:S01]  /*0ee0*/  FMUL.FTZ R132, R97, R132 ;  /* 0x0000008461847220 */ /* 0x000fe20000410000 */
[----:B------:R-:W-:Y:S01]  /*0ef0*/  SHF.L.U32 R102, R17, 0x10, RZ ;  /* 0x0000001011667819 */ /* 0x000fe200000006ff */
[----:B------:R-:W-:Y:S01]  /*0f00*/  FMUL.FTZ R125, R82, R85 ;  /* 0x00000055527d7220 */ /* 0x000fe20000410000 */
[-C--:B------:R-:W-:Y:S01]  /*0f10*/  FMUL.FTZ R123, R83, R88.reuse ;  /* 0x00000058537b7220 */ /* 0x080fe20000410000 */
[----:B------:R-:W-:Y:S01]  /*0f20*/  FADD.FTZ R82, RZ, R100 ;  /* 0x00000064ff527221 */ /* 0x000fe20000010000 */
[-C--:B------:R-:W-:Y:S01]  /*0f30*/  FMUL.FTZ R120, R120, R127.reuse ;  /* 0x0000007f78787220 */ /* 0x080fe20000410000 */
[----:B------:R-:W-:Y:S01]  /*0f40*/  FADD.FTZ R44, R44, R127 ;  /* 0x0000007f2c2c7221 */ /* 0x000fe20000010000 */
[----:B------:R-:W-:Y:S01]  /*0f50*/  FFMA.FTZ R68, R117, R127, R68 ;  /* 0x0000007f75447223 */ /* 0x000fe20000010044 */
[----:B------:R-:W-:Y:S01]  /*0f60*/  FADD.FTZ R51, R51, R88 ;  /* 0x0000005833337221 */ /* 0x000fe20000010000 */
[----:B------:R-:W-:Y:S01]  /*0f70*/  FFMA.FTZ R35, R126, R88, R35 ;  /* 0x000000587e237223 */ /* 0x000fe20000010023 */
[----:B------:R-:W-:Y:S01]  /*0f80*/  FFMA.FTZ R83, R3, R100, RZ ;  /* 0x0000006403537223 */ /* 0x000fe200000100ff */
[----:B------:R-:W-:Y:S01]  /*0f90*/  FMUL.FTZ R119, R97, R134 ;  /* 0x0000008661777220 */ /* 0x000fe20000410000 */
[----:B------:R-:W-:Y:S01]  /*0fa0*/  SHF.L.U32 R127, R157, 0x10, RZ ;  /* 0x000000109d7f7819 */ /* 0x000fe200000006ff */
[----:B------:R-:W-:Y:S01]  /*0fb0*/  FADD.FTZ R45, R45, R85 ;  /* 0x000000552d2d7221 */ /* 0x000fe20000010000 */
[----:B------:R-:W-:Y:S01]  /*0fc0*/  SHF.L.U32 R88, R133, 0x10, RZ ;  /* 0x0000001085587819 */ /* 0x000fe200000006ff */
[----:B------:R-:W-:Y:S01]  /*0fd0*/  FFMA.FTZ R69, R132, R85, R69 ;  /* 0x0000005584457223 */ /* 0x000fe20000010045 */
[C---:B------:R-:W-:Y:S01]  /*0fe0*/  FMUL.FTZ R134, R97.reuse, R136 ;  /* 0x0000008861867220 */ /* 0x040fe20000410000 */
[----:B------:R-:W-:Y:S01]  /*0ff0*/  FMUL.FTZ R102, R102, R103 ;  /* 0x0000006766667220 */ /* 0x000fe20000410000 */
[----:B------:R-:W-:Y:S01]  /*1000*/  FADD.FTZ R85, R82, R105 ;  /* 0x0000006952557221 */ /* 0x000fe20000010000 */
[----:B------:R-:W-:Y:S01]  /*1010*/  FMUL.FTZ R99, R97, R90 ;  /* 0x0000005a61637220 */ /* 0x000fe20000410000 */
[----:B------:R-:W-:Y:S01]  /*1020*/  FFMA.FTZ R82, R108, R105, R83 ;  /* 0x000000696c527223 */ /* 0x000fe20000010053 */
[----:B------:R-:W-:Y:S01]  /*1030*/  SHF.L.U32 R104, R18, 0x10, RZ ;  /* 0x0000001012687819 */ /* 0x000fe200000006ff */
[-C--:B------:R-:W-:Y:S01]  /*1040*/  FMUL.FTZ R127, R127, R88.reuse ;  /* 0x000000587f7f7220 */ /* 0x080fe20000410000 */
[----:B------:R-:W-:Y:S01]  /*1050*/  FADD.FTZ R47, R47, R88 ;  /* 0x000000582f2f7221 */ /* 0x000fe20000010000 */
[----:B------:R-:W-:Y:S01]  /*1060*/  FFMA.FTZ R71, R134, R88, R71 ;  /* 0x0000005886477223 */ /* 0x000fe20000010047 */
[----:B------:R-:W-:Y:S01]  /*1070*/  FADD.FTZ R88, R85, R102 ;  /* 0x0000006655587221 */ /* 0x000fe20000010000 */
[----:B------:R-:W-:Y:S01]  /*1080*/  FFMA.FTZ R83, R99, R102, R82 ;  /* 0x0000006663537223 */ /* 0x000fe20000010052 */
[----:B------:R-:W-:Y:S01]  /*1090*/  FADD.FTZ R56, R56, R101 ;  /* 0x0000006538387221 */ /* 0x000fe20000010000 */
        /* <DEDUP_REMOVED lines=8> */
[----:B------:R-:W-:Y:S01]  /*1120*/  FFMA.FTZ R83, R101, R104, R82 ;  /* 0x0000006865537223 */ /* 0x000fe20000010052 */
[----:B------:R-:W-:Y:S01]  /*1130*/  FADD.FTZ R58, R58, R103 ;  /* 0x000000673a3a7221 */ /* 0x000fe20000010000 */
[----:B------:R-:W-:Y:S01]  /*1140*/  FFMA.FTZ R26, R99, R103, R26 ;  /* 0x00000067631a7223 */ /* 0x000fe2000001001a */
[----:B------:R-:W-:Y:S01]  /*1150*/  FADD.FTZ R85, R88, R109 ;  /* 0x0000006d58557221 */ /* 0x000fe20000010000 */
[----:B------:R-:W-:Y:S01]  /*1160*/  FMUL.FTZ R106, R106, R87 ;  /* 0x000000576a6a7220 */ /* 0x000fe20000410000 */
[----:B------:R-:W-:Y:S01]  /*1170*/  FMUL.FTZ R103, R97, R118 ;  /* 0x0000007661677220 */ /* 0x000fe20000410000 */
[----:B------:R-:W-:Y:S01]  /*1180*/  FFMA.FTZ R82, R112, R109, R83 ;  /* 0x0000006d70527223 */ /* 0x000fe20000010053 */
[----:B------:R-:W-:Y:S01]  /*1190*/  SHF.L.U32 R116, R20, 0x10, RZ ;  /* 0x0000001014747819 */ /* 0x000fe200000006ff */
[----:B------:R-:W-:-:S02]  /*11a0*/  FADD.FTZ R88, R85, R106 ;  /* 0x0000006a55587221 */ /* 0x000fc40000010000 */
        /* <DEDUP_REMOVED lines=10> */
[----:B------:R-:W-:-:S02]  /*1250*/  FFMA.FTZ R83, R113, R116, R88 ;  /* 0x0000007471537223 */ /* 0x000fc40000010058 */
[----:B------:R-:W-:Y:S02]  /*1260*/  FADD.FTZ R85, R82, R121 ;  /* 0x0000007952557221 */ /* 0x000fe40000010000 */
[----:B------:R-:W-:Y:S01]  /*1270*/  FMUL.FTZ R118, R118, R93 ;  /* 0x0000005d76767220 */ /* 0x000fe20000410000 */
[----:B------:R-:W-:-:S03]  /*1280*/  FFMA.FTZ R82, R124, R121, R83 ;  /* 0x000000797c527223 */ /* 0x000fc60000010053 */
[----:B------:R-:W-:Y:S01]  /*1290*/  FADD.FTZ R88, R85, R118 ;  /* 0x0000007655587221 */ /* 0x000fe20000010000 */
[----:B------:R-:W-:Y:S01]  /*12a0*/  FFMA.FTZ R83, R115, R118, R82 ;  /* 0x0000007673537223 */ /* 0x000fe20000010052 */
[----:B------:R-:W-:Y:S02]  /*12b0*/  FADD.FTZ R54, R54, R87 ;  /* 0x0000005736367221 */ /* 0x000fe40000010000 */
[----:B------:R-:W-:Y:S01]  /*12c0*/  FADD.FTZ R85, R88, R123 ;  /* 0x0000007b58557221 */ /* 0x000fe20000010000 */
[----:B------:R-:W-:Y:S01]  /*12d0*/  FFMA.FTZ R82, R126, R123, R83 ;  /* 0x0000007b7e527223 */ /* 0x000fe20000010053 */
[----:B------:R-:W-:Y:S01]  /*12e0*/  FFMA.FTZ R30, R103, R87, R30 ;  /* 0x00000057671e7223 */ /* 0x000fe2000001001e */
[----:B------:R-:W-:Y:S01]  /*12f0*/  SHF.L.U32 R136, R128, 0x10, RZ ;  /* 0x0000001080887819 */ /* 0x000fe200000006ff */
[----:B------:R-:W-:Y:S01]  /*1300*/  FMUL.FTZ R133, R97, R138 ;  /* 0x0000008a61857220 */ /* 0x000fe20000410000 */
[----:B------:R-:W-:Y:S01]  /*1310*/  SHF.L.U32 R95, R95, 0x10, RZ ;  /* 0x000000105f5f7819 */ /* 0x000fe200000006ff */
[----:B------:R-:W-:Y:S01]  /*1320*/  FADD.FTZ R88, R85, R120 ;  /* 0x0000007855587221 */ /* 0x000fe20000010000 */
[----:B------:R-:W-:-:S02]  /*1330*/  SHF.L.U32 R122, R23, 0x10, RZ ;  /* 0x00000010177a7819 */ /* 0x000fc400000006ff */
[----:B------:R-:W-:Y:S01]  /*1340*/  SHF.L.U32 R87, R129, 0x10, RZ ;  /* 0x0000001081577819 */ /* 0x000fe200000006ff */
[----:B------:R-:W-:Y:S01]  /*1350*/  FFMA.FTZ R83, R117, R120, R82 ;  /* 0x0000007875537223 */ /* 0x000fe20000010052 */
[-C--:B------:R-:W-:Y:S01]  /*1360*/  FMUL.FTZ R136, R136, R135.reuse ;  /* 0x0000008788887220 */ /* 0x080fe20000410000 */
[----:B------:R-:W-:Y:S01]  /*1370*/  FADD.FTZ R40, R40, R135 ;  /* 0x0000008728287221 */ /* 0x000fe20000010000 */
[----:B------:R-:W-:Y:S01]  /*1380*/  FFMA.FTZ R64, R133, R135, R64 ;  /* 0x0000008785407223 */ /* 0x000fe20000010040 */
[----:B------:R-:W-:Y:S01]  /*1390*/  FMUL.FTZ R122, R122, R95 ;  /* 0x0000005f7a7a7220 */ /* 0x000fe20000410000 */
[----:B------:R-:W-:Y:S01]  /*13a0*/  FMUL.FTZ R135, R97, R140 ;  /* 0x0000008c61877220 */ /* 0x000fe20000410000 */
[----:B------:R-:W-:Y:S01]  /*13b0*/  FMUL.FTZ R138, R87, R137 ;  /* 0x00000089578a7220 */ /* 0x000fe20000410000 */
[----:B------:R-:W-:Y:S01]  /*13c0*/  FADD.FTZ R85, R88, R125 ;  /* 0x0000007d58557221 */ /* 0x000fe20000010000 */
[----:B------:R-:W-:Y:S01]  /*13d0*/  SHF.L.U32 R87, R131, 0x10, RZ ;  /* 0x0000001083577819 */ /* 0x000fe200000006ff */
[----:B------:R-:W-:Y:S01]  /*13e0*/  FFMA.FTZ R82, R132, R125, R83 ;  /* 0x0000007d84527223 */ /* 0x000fe20000010053 */
[----:B------:R-:W-:Y:S01]  /*13f0*/  FADD.FTZ R42, R42, R137 ;  /* 0x000000892a2a7221 */ /* 0x000fe20000010000 */
[----:B------:R-:W-:Y:S01]  /*1400*/  FFMA.FTZ R66, R135, R137, R66 ;  /* 0x0000008987427223 */ /* 0x000fe20000010042 */
[----:B------:R-:W-:Y:S01]  /*1410*/  FADD.FTZ R88, R85, R122 ;  /* 0x0000007a55587221 */ /* 0x000fe20000010000 */
[----:B------:R-:W-:Y:S01]  /*1420*/  FMUL.FTZ R137, R97, R142 ;  /* 0x0000008e61897220 */ /* 0x000fe20000410000 */
[----:B------:R-:W-:Y:S01]  /*1430*/  FFMA.FTZ R83, R119, R122, R82 ;  /* 0x0000007a77537223 */ /* 0x000fe20000010052 */
[----:B------:R-:W-:Y:S01]  /*1440*/  FMUL.FTZ R142, R87, R145 ;  /* 0x00000091578e7220 */ /* 0x000fe20000410000 */
[----:B------:R-:W-:Y:S01]  /*1450*/  SHF.L.U32 R87, R2, 0x10, RZ ;  /* 0x0000001002577819 */ /* 0x000fe200000006ff */
[----:B------:R-:W-:Y:S01]  /*1460*/  FADD.FTZ R85, R88, R127 ;  /* 0x0000007f58557221 */ /* 0x000fe20000010000 */
[----:B------:R-:W-:Y:S01]  /*1470*/  SHF.L.U32 R90, R141, 0x10, RZ ;  /* 0x000000108d5a7819 */ /* 0x000fe200000006ff */
[----:B------:R-:W-:Y:S01]  /*1480*/  FFMA.FTZ R88, R134, R127, R83 ;  /* 0x0000007f86587223 */ /* 0x000fe20000010053 */
[----:B------:R-:W-:Y:S01]  /*1490*/  SHF.L.U32 R140, R130, 0x10, RZ ;  /* 0x00000010828c7819 */ /* 0x000fe200000006ff */
[----:B------:R-:W-:Y:S01]  /*14a0*/  FADD.FTZ R82, R85, R136 ;  /* 0x0000008855527221 */ /* 0x000fe20000010000 */
[----:B------:R-:W-:Y:S01]  /*14b0*/  FMUL.FTZ R144, R97, R144 ;  /* 0x0000009061907220 */ /* 0x000fe20000410000 */
[----:B------:R-:W-:Y:S01]  /*14c0*/  FMUL.FTZ R141, R87, R90 ;  /* 0x0000005a578d7220 */ /* 0x000fe20000410000 */
[----:B------:R-:W-:Y:S01]  /*14d0*/  FFMA.FTZ R83, R133, R136, R88 ;  /* 0x0000008885537223 */ /* 0x000fe20000010058 */
[----:B------:R-:W-:-:S02]  /*14e0*/  SHF.L.U32 R89, R151, 0x10, RZ ;  /* 0x0000001097597819 */ /* 0x000fc400000006ff */
[----:B------:R-:W-:Y:S01]  /*14f0*/  SHF.L.U32 R92, R143, 0x10, RZ ;  /* 0x000000108f5c7819 */ /* 0x000fe200000006ff */
[----:B------:R-:W-:Y:S01]  /*1500*/  FADD.FTZ R85, R82, R141 ;  /* 0x0000008d52557221 */ /* 0x000fe20000010000 */
[----:B------:R-:W-:Y:S01]  /*1510*/  FFMA.FTZ R82, R144, R141, R83 ;  /* 0x0000008d90527223 */ /* 0x000fe20000010053 */
[-C--:B------:R-:W-:Y:S01]  /*1520*/  FMUL.FTZ R140, R140, R139.reuse ;  /* 0x0000008b8c8c7220 */ /* 0x080fe20000410000 */
[----:B------:R-:W-:Y:S01]  /*1530*/  FADD.FTZ R36, R36, R139 ;  /* 0x0000008b24247221 */ /* 0x000fe20000010000 */
[----:B------:R-:W-:Y:S01]  /*1540*/  FFMA.FTZ R60, R137, R139, R60 ;  /* 0x0000008b893c7223 */ /* 0x000fe2000001003c */
[C---:B------:R-:W-:Y:S01]  /*1550*/  FMUL.FTZ R139, R97.reuse, R148 ;  /* 0x00000094618b7220 */ /* 0x040fe20000410000 */
        /* <DEDUP_REMOVED lines=10> */
[----:B------:R-:W-:-:S02]  /*1600*/  SHF.L.U32 R145, R152, 0x10, RZ ;  /* 0x0000001098917819 */ /* 0x000fc400000006ff */
[----:B------:R-:W-:Y:S01]  /*1610*/  SHF.L.U32 R90, R80, 0x10, RZ ;  /* 0x00000010505a7819 */ /* 0x000fe200000006ff */
[----:B------:R-:W-:Y:S01]  /*1620*/  FFMA.FTZ R80, R146, R143, R83 ;  /* 0x0000008f92507223 */ /* 0x000fe20000010053 */
[----:B------:R-:W-:Y:S01]  /*1630*/  SHF.L.U32 R92, R81, 0x10, RZ ;  /* 0x00000010515c7819 */ /* 0x000fe200000006ff */
[----:B------:R-:W-:Y:S01]  /*1640*/  FADD.FTZ R81, R88, R143 ;  /* 0x0000008f58517221 */ /* 0x000fe20000010000 */
[----:B------:R-:W-:Y:S01]  /*1650*/  FMUL.FTZ R148, R97, R86 ;  /* 0x0000005661947220 */ /* 0x000fe20000410000 */
[----:B------:R-:W-:Y:S01]  /*1660*/  FMUL.FTZ R145, R145, R90 ;  /* 0x0000005a91917220 */ /* 0x000fe20000410000 */
[----:B------:R-:W-:Y:S01]  /*1670*/  FFMA.FTZ R80, R137, R140, R80 ;  /* 0x0000008c89507223 */ /* 0x000fe20000010050 */
[----:B------:R-:W-:-:S03]  /*1680*/  FADD.FTZ R82, R81, R140 ;  /* 0x0000008c51527221 */ /* 0x000fc60000010000 */
[----:B------:R-:W-:Y:S01]  /*1690*/  FFMA.FTZ R80, R148, R145, R80 ;  /* 0x0000009194507223 */ /* 0x000fe20000010050 */
[----:B------:R-:W-:Y:S01]  /*16a0*/  FADD.FTZ R81, R82, R145 ;  /* 0x0000009152517221 */ /* 0x000fe20000010000 */
[----:B------:R-:W-:Y:S01]  /*16b0*/  FMUL.FTZ R150, R97, R84 ;  /* 0x0000005461967220 */ /* 0x000fe20000410000 */
[----:B------:R-:W-:Y:S01]  /*16c0*/  FMUL.FTZ R147, R147, R92 ;  /* 0x0000005c93937220 */ /* 0x000fe20000410000 */
[----:B------:R-:W-:Y:S01]  /*16d0*/  FFMA.FTZ R80, R139, R142, R80 ;  /* 0x0000008e8b507223 */ /* 0x000fe20000010050 */
[----:B------:R-:W-:Y:S01]  /*16e0*/  FADD.FTZ R86, R81, R142 ;  /* 0x0000008e51567221 */ /* 0x000fe20000010000 */
        /* <DEDUP_REMOVED lines=12> */
[----:B------:R-:W-:Y:S06]  /*17b0*/  BRA `(.L_x_95) ;  /* 0x0000000000407947 */ /* 0x000fec0003800000 */
.L_x_94:
[----:B------:R-:W-:-:S04]  /*17c0*/  ISETP.NE.U32.AND P0, PT, RZ, UR6, PT ;  /* 0x00000006ff007c0c */ /* 0x000fc8000bf05070 */
[----:B------:R-:W-:-:S13]  /*17d0*/  ISETP.NE.AND.EX P0, PT, RZ, UR7, PT, P0 ;  /* 0x00000007ff007c0c */ /* 0x000fda000bf05300 */
[----:B------:R-:W-:Y:S05]  /*17e0*/  @!P0 BRA `(.L_x_95) ;  /* 0x0000000000348947 */ /* 0x000fea0003800000 */
[----:B------:R-:W0:Y:S01]  /*17f0*/  LDC.64 R4, c[0x0][0x438] ;  /* 0x00010e00ff047b82 */ /* 0x000e220000000a00 */
[----:B------:R-:W-:-:S05]  /*1800*/  IMAD R6, R0, UR16, RZ ;  /* 0x0000001000067c24 */ /* 0x000fca000f8e02ff */
[----:B------:R-:W-:-:S04]  /*1810*/  SHF.R.S32.HI R7, RZ, 0x1f, R6 ;  /* 0x0000001fff077819 */ /* 0x000fc80000011406 */
[----:B------:R-:W-:-:S04]  /*1820*/  LEA.HI R6, R7, R6, RZ, 0x3 ;  /* 0x0000000607067211 */ /* 0x000fc800078f18ff */
[----:B------:R-:W-:-:S04]  /*1830*/  LEA.HI.SX32 R13, R6, R149, 0x1d ;  /* 0x00000095060d7211 */ /* 0x000fc800078feaff */
[C---:B------:R-:W-:Y:S02]  /*1840*/  IADD3 R9, PT, PT, R13.reuse, 0x100, RZ ;  /* 0x000001000d097810 */ /* 0x040fe40007ffe0ff */
[C---:B------:R-:W-:Y:S01]  /*1850*/  IADD3 R7, PT, PT, R13.reuse, 0x200, RZ ;  /* 0x000002000d077810 */ /* 0x040fe20007ffe0ff */
[----:B0-----:R-:W-:-:S04]  /*1860*/  IMAD.WIDE.U32 R12, R13, 0x10, R4 ;  /* 0x000000100d0c7825 */ /* 0x001fc800078e0004 */
[--C-:B------:R-:W-:Y:S02]  /*1870*/  IMAD.WIDE.U32 R8, R9, 0x10, R4.reuse ;  /* 0x0000001009087825 */ /* 0x100fe400078e0004 */
[----:B------:R-:W5:Y:S02]  /*1880*/  LDG.E.128 R12, desc[UR12][R12.64] ;  /* 0x0000000c0c0c7981 */ /* 0x000f64000c1e1d00 */
[----:B------:R-:W-:Y:S02]  /*1890*/  IMAD.WIDE.U32 R4, R7, 0x10, R4 ;  /* 0x0000001007047825 */ /* 0x000fe400078e0004 */
[----:B------:R-:W5:Y:S04]  /*18a0*/  LDG.E.128 R8, desc[UR12][R8.64] ;  /* 0x0000000c08087981 */ /* 0x000f68000c1e1d00 */
[----:B------:R-:W5:Y:S02]  /*18b0*/  LDG.E.128 R4, desc[UR12][R4.64] ;  /* 0x0000000c04047981 */ /* 0x000f64000c1e1d00 */
.L_x_95:
[----:B------:R-:W0:Y:S01]  /*18c0*/  SHFL.DOWN PT, R81, R86, 0x10, 0x1f ;  /* 0x0a001f0056517f89 */ /* 0x000e2200000e0000 */
        /* <DEDUP_REMOVED lines=31> */
.L_x_97:
[----:B------:R-:W-:Y:S05]  /*1ac0*/  BSYNC.RECONVERGENT B0 ;  /* 0x0000000000007941 */ /* 0x000fea0003800200 */
.L_x_96:
[----:B------:R-:W1:Y:S08]  /*1ad0*/  S2UR UR5, SR_CgaCtaId ;  /* 0x00000000000579c3 */ /* 0x000e700000008800 */
[----:B------:R-:W-:Y:S01]  /*1ae0*/  BAR.SYNC.DEFER_BLOCKING 0x0 ;  /* 0x0000000000007b1d */ /* 0x000fe20000010000 */
[----:B-----5:R-:W-:Y:S01]  /*1af0*/  ISETP.GE.AND P2, PT, R98, 0x1, PT ;  /* 0x000000016200780c */ /* 0x020fe20003f46270 */
[----:B------:R-:W-:Y:S01]  /*1b00*/  UISETP.NE.U32.AND UP0, UPT, UR6, URZ, UPT ;  /* 0x000000ff0600728c */ /* 0x000fe2000bf05070 */
[----:B------:R-:W-:-:S03]  /*1b10*/  ISETP.NE.AND P3, PT, RZ, UR15, PT ;  /* 0x0000000fff007c0c */ /* 0x000fc6000bf65270 */
[----:B------:R-:W-:Y:S01]  /*1b20*/  UMOV UR4, 0x400 ;  /* 0x0000040000047882 */ /* 0x000fe20000000000 */
[----:B------:R-:W-:-:S07]  /*1b30*/  UISETP.NE.AND.EX UP0, UPT, UR7, URZ, UPT, UP0 ;  /* 0x000000ff0700728c */ /* 0x000fce000bf05300 */
[----:B------:R-:W-:Y:S01]  /*1b40*/  @P2 IADD3 R98, PT, PT, R98, -0x1, RZ ;  /* 0xffffffff62622810 */ /* 0x000fe20007ffe0ff */
[----:B-1----:R-:W-:-:S04]  /*1b50*/  ULEA UR4, UR5, UR4, 0x18 ;  /* 0x0000000405047291 */ /* 0x002fc8000f8ec0ff */
[----:B------:R-:W-:Y:S02]  /*1b60*/  UIADD3 UR5, UPT, UPT, UR4, 0x6040, URZ ;  /* 0x0000604004057890 */ /* 0x000fe4000fffe0ff */
[----:B------:R-:W-:Y:S02]  /*1b70*/  @!UP1 UIADD3 UR5, UPT, UPT, UR4, 0x6000, URZ ;  /* 0x0000600004059890 */ /* 0x000fe4000fffe0ff */
[----:B------:R-:W-:Y:S02]  /*1b80*/  UIADD3 UR10, UPT, UPT, UR4, 0x6060, URZ ;  /* 0x00006060040a7890 */ /* 0x000fe4000fffe0ff */
[----:B------:R-:W-:Y:S02]  /*1b90*/  @!UP1 UIADD3 UR10, UPT, UPT, UR4, 0x6020, URZ ;  /* 0x00006020040a9890 */ /* 0x000fe4000fffe0ff */
[----:B------:R-:W-:Y:S02]  /*1ba0*/  UIADD3 UR11, UPT, UPT, UR4, 0x6070, URZ ;  /* 0x00006070040b7890 */ /* 0x000fe4000fffe0ff */
[----:B------:R-:W-:Y:S01]  /*1bb0*/  @!UP1 UIADD3 UR11, UPT, UPT, UR4, 0x6030, URZ ;  /* 0x00006030040b9890 */ /* 0x000fe2000fffe0ff */
[----:B0-----:R-:W0:Y:S01]  /*1bc0*/  LDS.128 R80, [UR5] ;  /* 0x00000005ff507984 */ /* 0x001e220008000c00 */
[----:B------:R-:W-:-:S02]  /*1bd0*/  UIADD3 UR5, UPT, UPT, UR4, 0x6050, URZ ;  /* 0x0000605004057890 */ /* 0x000fc4000fffe0ff */
[----:B------:R-:W-:Y:S01]  /*1be0*/  @!UP1 UIADD3 UR5, UPT, UPT, UR4, 0x6010, URZ ;  /* 0x0000601004059890 */ /* 0x000fe2000fffe0ff */
[----:B------:R-:W-:Y:S04]  /*1bf0*/  LDS.128 R88, [UR10] ;  /* 0x0000000aff587984 */ /* 0x000fe80008000c00 */
[----:B------:R-:W-:Y:S01]  /*1c00*/  LDS.128 R92, [UR11] ;  /* 0x0000000bff5c7984 */ /* 0x000fe20008000c00 */
[----:B0-----:R-:W-:Y:S01]  /*1c10*/  FADD.FTZ R85, RZ, R80 ;  /* 0x00000050ff557221 */ /* 0x001fe20000010000 */
[----:B------:R-:W-:Y:S02]  /*1c20*/  FADD.FTZ R80, RZ, R81 ;  /* 0x00000051ff507221 */ /* 0x000fe40000010000 */
[----:B------:R-:W0:Y:S01]  /*1c30*/  LDC R81, c[0x0][0x388] ;  /* 0x0000e200ff517b82 */ /* 0x000e220000000800 */
[----:B------:R-:W-:Y:S01]  /*1c40*/  FADD.FTZ R163, R82, R85 ;  /* 0x0000005552a37221 */ /* 0x000fe20000010000 */
[----:B------:R-:W-:Y:S01]  /*1c50*/  FADD.FTZ R80, R83, R80 ;  /* 0x0000005053507221 */ /* 0x000fe20000010000 */
[----:B------:R-:W1:Y:S01]  /*1c60*/  LDS.128 R84, [UR5] ;  /* 0x00000005ff547984 */ /* 0x000e620008000c00 */
[----:B0-----:R-:W-:-:S02]  /*1c70*/  @P2 IMAD R98, R98, R81, RZ ;  /* 0x0000005162622224 */ /* 0x001fc400078e02ff */
[----:B------:R-:W-:-:S03]  /*1c80*/  IMAD R82, R0, R81, RZ ;  /* 0x0000005100527224 */ /* 0x000fc600078e02ff */
[----:B------:R-:W-:-:S04]  /*1c90*/  @P2 SHF.R.S32.HI R81, RZ, 0x1f, R98 ;  /* 0x0000001fff512819 */ /* 0x000fc80000011462 */
[----:B------:R-:W-:Y:S02]  /*1ca0*/  @P2 LEA.HI R98, R81, R98, RZ, 0x3 ;  /* 0x0000006251622211 */ /* 0x000fe400078f18ff */
[----:B------:R-:W-:Y:S01]  /*1cb0*/  SHF.R.S32.HI R81, RZ, 0x1f, R82 ;  /* 0x0000001fff517819 */ /* 0x000fe20000011452 */
[----:B-1----:R-:W-:Y:S01]  /*1cc0*/  FADD.FTZ R163, R163, R84 ;  /* 0x00000054a3a37221 */ /* 0x002fe20000010000 */
[--C-:B------:R-:W-:Y:S01]  /*1cd0*/  FADD.FTZ R80, R80, R85.reuse ;  /* 0x0000005550507221 */ /* 0x100fe20000010000 */
[----:B------:R-:W-:Y:S02]  /*1ce0*/  PRMT R85, R6, 0x7632, R85 ;  /* 0x0000763206557816 */ /* 0x000fe40000000055 */
[----:B------:R-:W-:Y:S01]  /*1cf0*/  FADD.FTZ R163, R86, R163 ;  /* 0x000000a356a37221 */ /* 0x000fe20000010000 */
[----:B------:R-:W-:Y:S01]  /*1d00*/  FADD.FTZ R80, R87, R80 ;  /* 0x0000005057507221 */ /* 0x000fe20000010000 */
[----:B------:R-:W-:Y:S02]  /*1d10*/  LEA.HI R86, R81, R82, RZ, 0x3 ;  /* 0x0000005251567211 */ /* 0x000fe400078f18ff */
[----:B------:R-:W-:Y:S01]  /*1d20*/  FADD.FTZ R163, R163, R88 ;  /* 0x00000058a3a37221 */ /* 0x000fe20000010000 */
[----:B------:R-:W-:Y:S01]  /*1d30*/  FADD.FTZ R80, R80, R89 ;  /* 0x0000005950507221 */ /* 0x000fe20000010000 */
[----:B------:R-:W-:-:S02]  /*1d40*/  LEA.HI.SX32 R81, R86, R149, 0x1d ;  /* 0x0000009556517211 */ /* 0x000fc400078feaff */
[----:B------:R-:W-:Y:S01]  /*1d50*/  FADD.FTZ R163, R90, R163 ;  /* 0x000000a35aa37221 */ /* 0x000fe20000010000 */
[----:B------:R-:W-:Y:S01]  /*1d60*/  FADD.FTZ R80, R91, R80 ;  /* 0x000000505b507221 */ /* 0x000fe20000010000 */
[----:B------:R-:W-:Y:S02]  /*1d70*/  PRMT R82, R7, 0x7632, R82 ;  /* 0x0000763207527816 */ /* 0x000fe40000000052 */
[----:B------:R-:W-:Y:S01]  /*1d80*/  FADD.FTZ R163, R163, R92 ;  /* 0x0000005ca3a37221 */ /* 0x000fe20000010000 */
[----:B------:R-:W-:Y:S01]  /*1d90*/  FADD.FTZ R80, R80, R93 ;  /* 0x0000005d50507221 */ /* 0x000fe20000010000 */
[----:B------:R-:W-:Y:S02]  /*1da0*/  PRMT R86, R5, 0x7632, R86 ;  /* 0x0000763205567816 */ /* 0x000fe40000000056 */
[----:B------:R-:W-:Y:S01]  /*1db0*/  FADD.FTZ R84, R94, R163 ;  /* 0x000000a35e547221 */ /* 0x000fe20000010000 */
[----:B------:R-:W-:Y:S01]  /*1dc0*/  FADD.FTZ R83, R95, R80 ;  /* 0x000000505f537221 */ /* 0x000fe20000010000 */
[----:B------:R-:W-:-:S02]  /*1dd0*/  MOV R80, RZ ;  /* 0x000000ff00507202 */ /* 0x000fc40000000f00 */
[----:B------:R-:W-:Y:S01]  /*1de0*/  FMUL.FTZ R84, R84, UR17 ;  /* 0x0000001154547c20 */ /* 0x000fe20008410000 */
[----:B------:R-:W-:Y:S01]  /*1df0*/  @P2 LEA.HI.SX32 R80, R98, R149, 0x1d ;  /* 0x0000009562502211 */ /* 0x000fe200078feaff */
[----:B------:R-:W-:Y:S01]  /*1e00*/  FMUL.FTZ R83, R83, UR17 ;  /* 0x0000001153537c20 */ /* 0x000fe20008410000 */
[----:B------:R-:W-:Y:S02]  /*1e10*/  PRMT R87, R4, 0x7632, R87 ;  /* 0x0000763204577816 */ /* 0x000fe40000000057 */
[----:B------:R-:W-:Y:S02]  /*1e20*/  FSEL R84, R84, RZ, !P3 ;  /* 0x000000ff54547208 */ /* 0x000fe40005800000 */
[----:B------:R-:W-:Y:S02]  /*1e30*/  PRMT R88, R15, 0x7632, R88 ;  /* 0x000076320f587816 */ /* 0x000fe40000000058 */
[----:B------:R-:W-:Y:S02]  /*1e40*/  PRMT R89, R14, 0x7632, R89 ;  /* 0x000076320e597816 */ /* 0x000fe40000000059 */
[----:B------:R-:W-:-:S02]  /*1e50*/  PRMT R90, R13, 0x7632, R90 ;  /* 0x000076320d5a7816 */ /* 0x000fc4000000005a */
[----:B------:R-:W-:Y:S01]  /*1e60*/  PRMT R91, R12, 0x7632, R91 ;  /* 0x000076320c5b7816 */ /* 0x000fe2000000005b */
[----:B------:R-:W-:Y:S06]  /*1e70*/  BRA.U UP0, `(.L_x_98) ;  /* 0x0000000900507547 */ /* 0x000fec000b800000 */
        /* <DEDUP_REMOVED lines=14> */
.L_x_100:
        /* <DEDUP_REMOVED lines=9> */
.L_x_101:
        /* <DEDUP_REMOVED lines=9> */
.L_x_102:
        /* <DEDUP_REMOVED lines=9> */
.L_x_103:
        /* <DEDUP_REMOVED lines=9> */
.L_x_104:
        /* <DEDUP_REMOVED lines=9> */
.L_x_105:
        /* <DEDUP_REMOVED lines=9> */
.L_x_106:
        /* <DEDUP_REMOVED lines=10> */
.L_x_99:
        /* <DEDUP_REMOVED lines=70> */
.L_x_98:
[----:B------:R-:W-:Y:S01]  /*27c0*/  UMOV UR4, UR8 ;  /* 0x0000000800047c82 */ /* 0x000fe20008000000 */
[----:B------:R-:W-:Y:S01]  /*27d0*/  UMOV UR5, UR9 ;  /* 0x0000000900057c82 */ /* 0x000fe20008000000 */
[----:B------:R-:W-:-:S04]  /*27e0*/  UISETP.NE.U32.AND UP0, UPT, UR4, URZ, UPT ;  /* 0x000000ff0400728c */ /* 0x000fc8000bf05070 */
[----:B------:R-:W-:-:S09]  /*27f0*/  UISETP.NE.AND.EX UP0, UPT, UR5, URZ, UPT, UP0 ;  /* 0x000000ff0500728c */ /* 0x000fd2000bf05300 */
[----:B------:R-:W-:Y:S05]  /*2800*/  BRA.U UP0, `(.L_x_108) ;  /* 0x0000000500087547 */ /* 0x000fea000b800000 */
[----:B------:R-:W-:Y:S01]  /*2810*/  ISETP.GT.AND P1, PT, R96, RZ, PT ;  /* 0x000000ff6000720c */ /* 0x000fe20003f24270 */
[----:B------:R-:W0:Y:S01]  /*2820*/  @P2 LDC R95, c[0x0][0x40c] ;  /* 0x00010300ff5f2b82 */ /* 0x000e220000000800 */
[----:B------:R-:W-:Y:S02]  /*2830*/  SHF.L.U32 R94, R91, 0x10, RZ ;  /* 0x000000105b5e7819 */ /* 0x000fe400000006ff */
[----:B------:R-:W-:-:S05]  /*2840*/  SHF.L.U32 R92, R12, 0x10, RZ ;  /* 0x000000100c5c7819 */ /* 0x000fca00000006ff */
[----:B------:R-:W1:Y:S04]  /*2850*/  @P2 LDC R163, c[0x0][0x40c] ;  /* 0x00010300ffa32b82 */ /* 0x000e680000000800 */
[-CC-:B------:R-:W-:Y:S01]  /*2860*/  @P1 FFMA.FTZ R98, R108, R83.reuse, R84.reuse ;  /* 0x000000536c621223 */ /* 0x180fe20000010054 */
[-CC-:B------:R-:W-:Y:S01]  /*2870*/  @P1 FFMA.FTZ R93, R3, R83.reuse, R84.reuse ;  /* 0x00000053035d1223 */ /* 0x180fe20000010054 */
[-CC-:B------:R-:W-:Y:S01]  /*2880*/  @P1 FFMA.FTZ R91, R99, R83.reuse, R84.reuse ;  /* 0x00000053635b1223 */ /* 0x180fe20000010054 */
[----:B------:R-:W-:Y:S01]  /*2890*/  @P1 FFMA.FTZ R162, R110, R83, R84 ;  /* 0x000000536ea21223 */ /* 0x000fe20000010054 */
[----:B------:R-:W-:Y:S01]  /*28a0*/  @P1 FADD.FTZ R98, R105, -R98 ;  /* 0x8000006269621221 */ /* 0x000fe20000010000 */
[----:B------:R-:W-:Y:S01]  /*28b0*/  @P1 FADD.FTZ R93, R100, -R93 ;  /* 0x8000005d645d1221 */ /* 0x000fe20000010000 */
[----:B------:R-:W-:-:S02]  /*28c0*/  @P1 FADD.FTZ R91, R102, -R91 ;  /* 0x8000005b665b1221 */ /* 0x000fc40000010000 */
[C---:B------:R-:W-:Y:S01]  /*28d0*/  @P1 FFMA.FTZ R94, R97.reuse, R98, R94 ;  /* 0x00000062615e1223 */ /* 0x040fe2000001005e */
[----:B------:R-:W-:Y:S01]  /*28e0*/  SHF.L.U32 R98, R90, 0x10, RZ ;  /* 0x000000105a627819 */ /* 0x000fe200000006ff */
[----:B------:R-:W-:Y:S01]  /*28f0*/  @P1 FFMA.FTZ R92, R97, R93, R92 ;  /* 0x0000005d615c1223 */ /* 0x000fe2000001005c */
[----:B------:R-:W-:Y:S01]  /*2900*/  SHF.L.U32 R90, R13, 0x10, RZ ;  /* 0x000000100d5a7819 */ /* 0x000fe200000006ff */
[----:B------:R-:W2:Y:S02]  /*2910*/  @P2 LDC R93, c[0x0][0x40c] ;  /* 0x00010300ff5d2b82 */ /* 0x000ea40000000800 */
[----:B0-----:R-:W-:Y:S01]  /*2920*/  @P2 FMUL.FTZ R92, R92, R95 ;  /* 0x0000005f5c5c2220 */ /* 0x001fe20000410000 */
[----:B------:R-:W-:Y:S01]  /*2930*/  @P1 FADD.FTZ R95, R107, -R162 ;  /* 0x800000a26b5f1221 */ /* 0x000fe20000010000 */
[----:B------:R-:W-:Y:S01]  /*2940*/  @P1 FFMA.FTZ R90, R97, R91, R90 ;  /* 0x0000005b615a1223 */ /* 0x000fe2000001005a */
[----:B------:R-:W-:Y:S02]  /*2950*/  @P1 FFMA.FTZ R162, R112, R83, R84 ;  /* 0x0000005370a21223 */ /* 0x000fe40000010054 */
[----:B------:R-:W-:Y:S01]  /*2960*/  @P2 F2FP.BF16.F32.PACK_AB R92, RZ, R92 ;  /* 0x0000005cff5c223e */ /* 0x000fe200000010ff */
[----:B------:R-:W0:Y:S01]  /*2970*/  @P2 LDC R91, c[0x0][0x40c] ;  /* 0x00010300ff5b2b82 */ /* 0x000e220000000800 */
[----:B-1----:R-:W-:Y:S01]  /*2980*/  @P2 FMUL.FTZ R94, R94, R163 ;  /* 0x000000a35e5e2220 */ /* 0x002fe20000410000 */
[----:B------:R-:W-:Y:S01]  /*2990*/  @P1 FADD.FTZ R162, R109, -R162 ;  /* 0x800000a26da21221 */ /* 0x000fe20000010000 */
[----:B------:R-:W-:Y:S01]  /*29a0*/  @P2 PRMT R72, R92, 0x7610, R72 ;  /* 0x000076105c482816 */ /* 0x000fe20000000048 */
[----:B------:R-:W-:Y:S01]  /*29b0*/  @P1 FFMA.FTZ R98, R97, R95, R98 ;  /* 0x0000005f61621223 */ /* 0x000fe20000010062 */
[----:B------:R-:W-:Y:S01]  /*29c0*/  @P1 FFMA.FTZ R95, R101, R83, R84 ;  /* 0x00000053655f1223 */ /* 0x000fe20000010054 */
[----:B------:R-:W-:-:S02]  /*29d0*/  @P2 F2FP.BF16.F32.PACK_AB R94, RZ, R94 ;  /* 0x0000005eff5e223e */ /* 0x000fc400000010ff */
[----:B------:R-:W-:Y:S01]  /*29e0*/  SHF.L.U32 R92, R14, 0x10, RZ ;  /* 0x000000100e5c7819 */ /* 0x000fe200000006ff */
[----:B------:R-:W-:Y:S01]  /*29f0*/  @P1 FADD.FTZ R95, R104, -R95 ;  /* 0x8000005f685f1221 */ /* 0x000fe20000010000 */
[----:B------:R-:W-:Y:S02]  /*2a00*/  @P2 PRMT R72, R72, 0x5410, R94 ;  /* 0x0000541048482816 */ /* 0x000fe4000000005e */
[----:B------:R-:W-:Y:S01]  /*2a10*/  SHF.L.U32 R94, R89, 0x10, RZ ;  /* 0x00000010595e7819 */ /* 0x000fe200000006ff */
[----:B------:R-:W-:Y:S01]  /*2a20*/  @P1 FFMA.FTZ R89, R103, R83, R84 ;  /* 0x0000005367591223 */ /* 0x000fe20000010054 */
[C---:B------:R-:W-:Y:S01]  /*2a30*/  @P1 FFMA.FTZ R92, R97.reuse, R95, R92 ;  /* 0x0000005f615c1223 */ /* 0x040fe2000001005c */
[----:B--2---:R-:W-:Y:S02]  /*2a40*/  @P2 FMUL.FTZ R90, R90, R93 ;  /* 0x0000005d5a5a2220 */ /* 0x004fe40000410000 */
[----:B------:R-:W-:Y:S01]  /*2a50*/  @P1 FFMA.FTZ R94, R97, R162, R94 ;  /* 0x000000a2615e1223 */ /* 0x000fe2000001005e */
[----:B------:R-:W-:Y:S01]  /*2a60*/  @P1 FADD.FTZ R89, R106, -R89 ;  /* 0x800000596a591221 */ /* 0x000fe20000010000 */
[----:B------:R-:W-:Y:S01]  /*2a70*/  SHF.L.U32 R162, R15, 0x10, RZ ;  /* 0x000000100fa27819 */ /* 0x000fe200000006ff */
[----:B------:R-:W1:Y:S01]  /*2a80*/  @P2 LDC R93, c[0x0][0x40c] ;  /* 0x00010300ff5d2b82 */ /* 0x000e620000000800 */
[----:B------:R-:W-:Y:S01]  /*2a90*/  @P2 F2FP.BF16.F32.PACK_AB R90, RZ, R90 ;  /* 0x0000005aff5a223e */ /* 0x000fe200000010ff */
[----:B0-----:R-:W-:-:S02]  /*2aa0*/  @P2 FMUL.FTZ R98, R98, R91 ;  /* 0x0000005b62622220 */ /* 0x001fc40000410000 */
[----:B------:R-:W-:Y:S01]  /*2ab0*/  @P1 FFMA.FTZ R162, R97, R89, R162 ;  /* 0x0000005961a21223 */ /* 0x000fe200000100a2 */
[----:B------:R-:W-:-:S03]  /*2ac0*/  @P2 PRMT R73, R90, 0x7610, R73 ;  /* 0x000076105a492816 */ /* 0x000fc60000000049 */
[----:B------:R-:W0:Y:S01]  /*2ad0*/  @P2 LDC R89, c[0x0][0x40c] ;  /* 0x00010300ff592b82 */ /* 0x000e220000000800 */
[----:B------:R-:W-:-:S04]  /*2ae0*/  @P2 F2FP.BF16.F32.PACK_AB R98, RZ, R98 ;  /* 0x00000062ff62223e */ /* 0x000fc800000010ff */
[----:B------:R-:W-:-:S03]  /*2af0*/  @P2 PRMT R73, R73, 0x5410, R98 ;  /* 0x0000541049492816 */ /* 0x000fc60000000062 */
[----:B------:R-:W2:Y:S01]  /*2b00*/  @P2 LDC R91, c[0x0][0x40c] ;  /* 0x00010300ff5b2b82 */ /* 0x000ea20000000800 */
[----:B-1----:R-:W-:-:S05]  /*2b10*/  @P2 FMUL.FTZ R92, R92, R93 ;  /* 0x0000005d5c5c2220 */ /* 0x002fca0000410000 */
[----:B------:R-:W-:Y:S01]  /*2b20*/  @P2 F2FP.BF16.F32.PACK_AB R92, RZ, R92 ;  /* 0x0000005cff5c223e */ /* 0x000fe200000010ff */
[----:B0-----:R-:W-:-:S03]  /*2b30*/  @P2 FMUL.FTZ R94, R94, R89 ;  /* 0x000000595e5e2220 */ /* 0x001fc60000410000 */
[----:B------:R-:W-:Y:S02]  /*2b40*/  @P2 PRMT R74, R92, 0x7610, R74 ;  /* 0x000076105c4a2816 */ /* 0x000fe4000000004a */
[----:B------:R-:W-:Y:S01]  /*2b50*/  @P2 F2FP.BF16.F32.PACK_AB R94, RZ, R94 ;  /* 0x0000005eff5e223e */ /* 0x000fe200000010ff */
[----:B--2---:R-:W-:-:S03]  /*2b60*/  @P2 FMUL.FTZ R162, R162, R91 ;  /* 0x0000005ba2a22220 */ /* 0x004fc60000410000 */
        /* <DEDUP_REMOVED lines=12> */
.L_x_108:
[----:B------:R-:W-:Y:S01]  /*2c30*/  ISETP.GT.AND P3, PT, R96, RZ, PT ;  /* 0x000000ff6000720c */ /* 0x000fe20003f64270 */
[----:B------:R-:W-:Y:S01]  /*2c40*/  @P1 FFMA.FTZ R77, R3, R83, R84 ;  /* 0x00000053034d1223 */ /* 0x000fe20000010054 */
[----:B------:R-:W-:Y:S01]  /*2c50*/  SHF.L.U32 R91, R91, 0x10, RZ ;  /* 0x000000105b5b7819 */ /* 0x000fe200000006ff */
[----:B------:R-:W0:Y:S01]  /*2c60*/  @P2 LDC R94, c[0x0][0x40c] ;  /* 0x00010300ff5e2b82 */ /* 0x000e220000000800 */
[----:B------:R-:W-:Y:S01]  /*2c70*/  SHF.L.U32 R79, R90, 0x10, RZ ;  /* 0x000000105a4f7819 */ /* 0x000fe200000006ff */
[----:B------:R-:W-:Y:S01]  /*2c80*/  @P1 FADD.FTZ R77, R100, -R77 ;  /* 0x8000004d644d1221 */ /* 0x000fe20000010000 */
[----:B------:R-:W-:Y:S02]  /*2c90*/  SHF.L.U32 R76, R12, 0x10, RZ ;  /* 0x000000100c4c7819 */ /* 0x000fe400000006ff */
[----:B------:R-:W-:Y:S02]  /*2ca0*/  SHF.L.U32 R92, R13, 0x10, RZ ;  /* 0x000000100d5c7819 */ /* 0x000fe400000006ff */
[----:B------:R-:W-:Y:S01]  /*2cb0*/  SHF.L.U32 R162, R89, 0x10, RZ ;  /* 0x0000001059a27819 */ /* 0x000fe200000006ff */
[----:B------:R-:W-:Y:S01]  /*2cc0*/  @P1 FFMA.FTZ R76, R97, R77, R76 ;  /* 0x0000004d614c1223 */ /* 0x000fe2000001004c */
[----:B------:R-:W1:Y:S01]  /*2cd0*/  @P2 LDC R163, c[0x0][0x40c] ;  /* 0x00010300ffa32b82 */ /* 0x000e620000000800 */
[-CC-:B------:R-:W-:Y:S01]  /*2ce0*/  @P3 FFMA.FTZ R78, R108, R83.reuse, R84.reuse ;  /* 0x000000536c4e3223 */ /* 0x180fe20000010054 */
[-CC-:B------:R-:W-:Y:S01]  /*2cf0*/  @P3 FFMA.FTZ R77, R99, R83.reuse, R84.reuse ;  /* 0x00000053634d3223 */ /* 0x180fe20000010054 */
[-CC-:B------:R-:W-:Y:S01]  /*2d00*/  @P3 FFMA.FTZ R90, R112, R83.reuse, R84.reuse ;  /* 0x00000053705a3223 */ /* 0x180fe20000010054 */
[-C--:B------:R-:W-:Y:S01]  /*2d10*/  @P3 FFMA.FTZ R95, R101, R83.reuse, R84 ;  /* 0x00000053655f3223 */ /* 0x080fe20000010054 */
[----:B------:R-:W-:Y:S01]  /*2d20*/  @P3 FADD.FTZ R78, R105, -R78 ;  /* 0x8000004e694e3221 */ /* 0x000fe20000010000 */
[----:B------:R-:W-:Y:S01]  /*2d30*/  @P3 FADD.FTZ R77, R102, -R77 ;  /* 0x8000004d664d3221 */ /* 0x000fe20000010000 */
[----:B------:R-:W-:Y:S01]  /*2d40*/  @P3 FADD.FTZ R90, R109, -R90 ;  /* 0x8000005a6d5a3221 */ /* 0x000fe20000010000 */
[----:B------:R-:W2:Y:S01]  /*2d50*/  @P2 LDC R93, c[0x0][0x40c] ;  /* 0x00010300ff5d2b82 */ /* 0x000ea20000000800 */
[C---:B------:R-:W-:Y:S01]  /*2d60*/  @P3 FFMA.FTZ R91, R97.reuse, R78, R91 ;  /* 0x0000004e615b3223 */ /* 0x040fe2000001005b */
[----:B------:R-:W-:Y:S01]  /*2d70*/  @P3 FFMA.FTZ R78, R110, R83, R84 ;  /* 0x000000536e4e3223 */ /* 0x000fe20000010054 */
[C---:B------:R-:W-:Y:S01]  /*2d80*/  @P3 FFMA.FTZ R92, R97.reuse, R77, R92 ;  /* 0x0000004d615c3223 */ /* 0x040fe2000001005c */
[----:B------:R-:W-:Y:S01]  /*2d90*/  @P3 FFMA.FTZ R162, R97, R90, R162 ;  /* 0x0000005a61a23223 */ /* 0x000fe200000100a2 */
[----:B------:R-:W-:Y:S01]  /*2da0*/  @P3 FADD.FTZ R95, R104, -R95 ;  /* 0x8000005f685f3221 */ /* 0x000fe20000010000 */
[----:B------:R-:W-:Y:S01]  /*2db0*/  @P3 FADD.FTZ R78, R107, -R78 ;  /* 0x8000004e6b4e3221 */ /* 0x000fe20000010000 */
[----:B------:R-:W-:Y:S01]  /*2dc0*/  SHF.L.U32 R98, R14, 0x10, RZ ;  /* 0x000000100e627819 */ /* 0x000fe200000006ff */
[----:B------:R-:W3:Y:S01]  /*2dd0*/  @P2 LDC R77, c[0x0][0x40c] ;  /* 0x00010300ff4d2b82 */ /* 0x000ee20000000800 */
[----:B------:R-:W-:Y:S01]  /*2de0*/  SHF.L.U32 R166, R88, 0x10, RZ ;  /* 0x0000001058a67819 */ /* 0x000fe200000006ff */
[----:B------:R-:W-:Y:S01]  /*2df0*/  @P3 FFMA.FTZ R79, R97, R78, R79 ;  /* 0x0000004e614f3223 */ /* 0x000fe2000001004f */
[----:B------:R-:W-:Y:S01]  /*2e00*/  SHF.L.U32 R164, R15, 0x10, RZ ;  /* 0x000000100fa47819 */ /* 0x000fe200000006ff */
[----:B------:R-:W-:-:S04]  /*2e10*/  @P3 FFMA.FTZ R98, R97, R95, R98 ;  /* 0x0000005f61623223 */ /* 0x000fc80000010062 */
[----:B------:R-:W4:Y:S08]  /*2e20*/  @P2 LDC R78, c[0x0][0x40c] ;  /* 0x00010300ff4e2b82 */ /* 0x000f300000000800 */
[----:B------:R-:W5:Y:S01]  /*2e30*/  @P2 LDC R95, c[0x0][0x40c] ;  /* 0x00010300ff5f2b82 */ /* 0x000f620000000800 */
[----:B---3--:R-:W-:Y:S01]  /*2e40*/  @P2 FMUL.FTZ R77, R76, R77 ;  /* 0x0000004d4c4d2220 */ /* 0x008fe20000410000 */
[----:B------:R-:W-:-:S04]  /*2e50*/  F2FP.BF16.F32.PACK_AB R76, R91, R76 ;  /* 0x0000004c5b4c723e */ /* 0x000fc800000010ff */
[----:B------:R-:W-:Y:S01]  /*2e60*/  @P2 F2FP.BF16.F32.PACK_AB R89, RZ, R77 ;  /* 0x0000004dff59223e */ /* 0x000fe200000010ff */
[----:B--2---:R-:W-:Y:S01]  /*2e70*/  @P2 FMUL.FTZ R77, R92, R93 ;  /* 0x0000005d5c4d2220 */ /* 0x004fe20000410000 */
[----:B----4-:R-:W-:Y:S02]  /*2e80*/  @P2 FMUL.FTZ R78, R91, R78 ;  /* 0x0000004e5b4e2220 */ /* 0x010fe40000410000 */
[----:B------:R-:W-:Y:S01]  /*2e90*/  @P2 PRMT R72, R89, 0x7610, R72 ;  /* 0x0000761059482816 */ /* 0x000fe20000000048 */
[----:B------:R-:W2:Y:S01]  /*2ea0*/  @P2 LDC R91, c[0x0][0x40c] ;  /* 0x00010300ff5b2b82 */ /* 0x000ea20000000800 */
[----:B------:R-:W-:Y:S01]  /*2eb0*/  @P2 F2FP.BF16.F32.PACK_AB R93, RZ, R77 ;  /* 0x0000004dff5d223e */ /* 0x000fe200000010ff */
[----:B------:R-:W-:Y:S01]  /*2ec0*/  @P3 FFMA.FTZ R77, R103, R83, R84 ;  /* 0x00000053674d3223 */ /* 0x000fe20000010054 */
[----:B------:R-:W-:Y:S01]  /*2ed0*/  @P2 F2FP.BF16.F32.PACK_AB R90, RZ, R78 ;  /* 0x0000004eff5a223e */ /* 0x000fe200000010ff */
[----:B0-----:R-:W-:Y:S01]  /*2ee0*/  @P2 FMUL.FTZ R78, R79, R94 ;  /* 0x0000005e4f4e2220 */ /* 0x001fe20000410000 */
[----:B------:R-:W-:Y:S01]  /*2ef0*/  @P2 PRMT R73, R93, 0x7610, R73 ;  /* 0x000076105d492816 */ /* 0x000fe20000000049 */
[----:B------:R-:W-:Y:S01]  /*2f00*/  @P3 FADD.FTZ R77, R106, -R77 ;  /* 0x8000004d6a4d3221 */ /* 0x000fe20000010000 */
[----:B------:R-:W-:-:S02]  /*2f10*/  @P2 PRMT R72, R72, 0x5410, R90 ;  /* 0x0000541048482816 */ /* 0x000fc4000000005a */
[----:B------:R-:W-:Y:S01]  /*2f20*/  @P2 F2FP.BF16.F32.PACK_AB R94, RZ, R78 ;  /* 0x0000004eff5e223e */ /* 0x000fe200000010ff */
[----:B------:R-:W-:Y:S01]  /*2f30*/  @P3 FFMA.FTZ R78, R114, R83, R84 ;  /* 0x00000053724e3223 */ /* 0x000fe20000010054 */
[----:B------:R-:W-:Y:S01]  /*2f40*/  @P3 FFMA.FTZ R164, R97, R77, R164 ;  /* 0x0000004d61a43223 */ /* 0x000fe200000100a4 */
[----:B-----5:R-:W-:Y:S01]  /*2f50*/  @P2 FMUL.FTZ R77, R98, R95 ;  /* 0x0000005f624d2220 */ /* 0x020fe20000410000 */
[----:B------:R-:W-:Y:S01]  /*2f60*/  @P2 PRMT R73, R73, 0x5410, R94 ;  /* 0x0000541049492816 */ /* 0x000fe2000000005e */
[----:B------:R-:W-:Y:S01]  /*2f70*/  @P3 FADD.FTZ R88, R111, -R78 ;  /* 0x8000004e6f583221 */ /* 0x000fe20000010000 */
[----:B-1----:R-:W-:Y:S02]  /*2f80*/  @P2 FMUL.FTZ R78, R162, R163 ;  /* 0x000000a3a24e2220 */ /* 0x002fe40000410000 */
[----:B------:R-:W0:Y:S01]  /*2f90*/  @P2 LDC R163, c[0x0][0x40c] ;  /* 0x00010300ffa32b82 */ /* 0x000e220000000800 */
[----:B------:R-:W-:Y:S01]  /*2fa0*/  @P3 FFMA.FTZ R166, R97, R88, R166 ;  /* 0x0000005861a63223 */ /* 0x000fe200000100a6 */
[----:B------:R-:W-:-:S02]  /*2fb0*/  @P2 F2FP.BF16.F32.PACK_AB R88, RZ, R77 ;  /* 0x0000004dff58223e */ /* 0x000fc400000010ff */
[----:B------:R-:W-:Y:S02]  /*2fc0*/  F2FP.BF16.F32.PACK_AB R77, R79, R92 ;  /* 0x0000005c4f4d723e */ /* 0x000fe400000010ff */
[----:B------:R-:W-:Y:S01]  /*2fd0*/  @P2 F2FP.BF16.F32.PACK_AB R95, RZ, R78 ;  /* 0x0000004eff5f223e */ /* 0x000fe200000010ff */
[----:B--2---:R-:W-:Y:S01]  /*2fe0*/  @P2 FMUL.FTZ R91, R164, R91 ;  /* 0x0000005ba45b2220 */ /* 0x004fe20000410000 */
[----:B------:R-:W-:Y:S02]  /*2ff0*/  @P2 PRMT R74, R88, 0x7610, R74 ;  /* 0x00007610584a2816 */ /* 0x000fe4000000004a */
[----:B------:R-:W-:Y:S02]  /*3000*/  F2FP.BF16.F32.PACK_AB R78, R162, R98 ;  /* 0x00000062a24e723e */ /* 0x000fe400000010ff */
[----:B------:R-:W-:Y:S02]  /*3010*/  @P2 F2FP.BF16.F32.PACK_AB R91, RZ, R91 ;  /* 0x0000005bff5b223e */ /* 0x000fe400000010ff */
[----:B------:R-:W-:-:S02]  /*3020*/  F2FP.BF16.F32.PACK_AB R79, R166, R164 ;  /* 0x000000a4a64f723e */ /* 0x000fc400000010ff */
[----:B------:R-:W-:Y:S02]  /*3030*/  @P2 PRMT R75, R91, 0x7610, R75 ;  /* 0x000076105b4b2816 */ /* 0x000fe4000000004b */
[----:B------:R-:W-:Y:S01]  /*3040*/  @P2 PRMT R74, R74, 0x5410, R95 ;  /* 0x000054104a4a2816 */ /* 0x000fe2000000005f */
[----:B0-----:R-:W-:-:S05]  /*3050*/  @P2 FMUL.FTZ R92, R166, R163 ;  /* 0x000000a3a65c2220 */ /* 0x001fca0000410000 */
[----:B------:R-:W-:-:S04]  /*3060*/  @P2 F2FP.BF16.F32.PACK_AB R92, RZ, R92 ;  /* 0x0000005cff5c223e */ /* 0x000fc800000010ff */
[----:B------:R-:W-:-:S07]  /*3070*/  @P2 PRMT R75, R75, 0x5410, R92 ;  /* 0x000054104b4b2816 */ /* 0x000fce000000005c */
.L_x_107:
[----:B------:R-:W-:Y:S01]  /*3080*/  ISETP.NE.U32.AND P1, PT, RZ, UR4, PT ;  /* 0x00000004ff007c0c */ /* 0x000fe2000bf25070 */
[----:B------:R-:W0:Y:S03]  /*3090*/  @P2 LDC.64 R90, c[0x0][0x468] ;  /* 0x00011a00ff5a2b82 */ /* 0x000e260000000a00 */
[----:B------:R-:W-:-:S13]  /*30a0*/  ISETP.NE.AND.EX P1, PT, RZ, UR5, PT, P1 ;  /* 0x00000005ff007c0c */ /* 0x000fda000bf25310 */
[----:B------:R-:W1:Y:S01]  /*30b0*/  @P1 LDC.64 R88, c[0x0][0x478] ;  /* 0x00011e00ff581b82 */ /* 0x000e620000000a00 */
[----:B0-----:R-:W-:-:S04]  /*30c0*/  @P2 IMAD.WIDE.U32 R90, R80, 0x10, R90 ;  /* 0x00000010505a2825 */ /* 0x001fc800078e005a */
[----:B-1----:R-:W-:-:S05]  /*30d0*/  @P1 IMAD.WIDE.U32 R88, R81, 0x10, R88 ;  /* 0x0000001051581825 */ /* 0x002fca00078e0058 */
[----:B------:R0:W-:Y:S04]  /*30e0*/  @P1 STG.E.128 desc[UR12][R88.64], R76 ;  /* 0x0000004c58001986 */ /* 0x0001e8000c101d0c */
[----:B------:R0:W-:Y:S01]  /*30f0*/  @P2 STG.E.128 desc[UR12][R90.64], R72 ;  /* 0x000000485a002986 */ /* 0x0001e2000c101d0c */
[----:B------:R-:W-:Y:S05]  /*3100*/  @!P0 BRA `(.L_x_109) ;  /* 0x0000000800448947 */ /* 0x000fea0003800000 */
        /* <DEDUP_REMOVED lines=17> */
[----:B------:R-:W-:Y:S01]  /*3220*/  PRMT R79, R9, 0x7632, R79 ;  /* 0x00007632094f7816 */ /* 0x000fe2000000004f */
[----:B------:R-:W-:Y:S01]  /*3230*/  @P3 FFMA.FTZ R76, R97, R77, R76 ;  /* 0x0000004d614c3223 */ /* 0x000fe2000001004c */
[-C--:B------:R-:W-:Y:S01]  /*3240*/  @P3 FFMA.FTZ R77, R115, R83.reuse, R84 ;  /* 0x00000053734d3223 */ /* 0x080fe20000010054 */
[----:B------:R-:W-:Y:S01]  /*3250*/  @P3 FADD.FTZ R88, R123, -R88 ;  /* 0x800000587b583221 */ /* 0x000fe20000010000 */
[----:B------:R-:W-:Y:S02]  /*3260*/  SHF.L.U32 R91, R79, 0x10, RZ ;  /* 0x000000104f5b7819 */ /* 0x000fe400000006ff */
[----:B------:R-:W-:Y:S01]  /*3270*/  PRMT R79, R10, 0x7632, R79 ;  /* 0x000076320a4f7816 */ /* 0x000fe2000000004f */
[----:B------:R-:W-:Y:S01]  /*3280*/  @P3 FADD.FTZ R77, R118, -R77 ;  /* 0x8000004d764d3221 */ /* 0x000fe20000010000 */
[----:B------:R-:W3:Y:S01]  /*3290*/  @P2 LDC R92, c[0x0][0x40c] ;  /* 0x00010300ff5c2b82 */ /* 0x000ee20000000800 */
[----:B------:R-:W-:Y:S01]  /*32a0*/  @P3 FFMA.FTZ R91, R97, R88, R91 ;  /* 0x00000058615b3223 */ /* 0x000fe2000001005b */
[----:B------:R-:W-:Y:S01]  /*32b0*/  SHF.L.U32 R93, R79, 0x10, RZ ;  /* 0x000000104f5d7819 */ /* 0x000fe200000006ff */
[----:B------:R-:W-:Y:S01]  /*32c0*/  @P3 FFMA.FTZ R88, R132, R83, R84 ;  /* 0x0000005384583223 */ /* 0x000fe20000010054 */
[----:B------:R-:W-:Y:S01]  /*32d0*/  @P3 FFMA.FTZ R90, R97, R77, R90 ;  /* 0x0000004d615a3223 */ /* 0x000fe2000001005a */
[----:B------:R-:W-:-:S02]  /*32e0*/  @P3 FFMA.FTZ R77, R117, R83, R84 ;  /* 0x00000053754d3223 */ /* 0x000fc40000010054 */
[----:B------:R-:W-:Y:S01]  /*32f0*/  @P3 FADD.FTZ R88, R125, -R88 ;  /* 0x800000587d583221 */ /* 0x000fe20000010000 */
[----:B------:R-:W4:Y:S01]  /*3300*/  @P2 LDC R79, c[0x0][0x40c] ;  /* 0x00010300ff4f2b82 */ /* 0x000f220000000800 */
[----:B------:R-:W-:Y:S02]  /*3310*/  @P3 FADD.FTZ R77, R120, -R77 ;  /* 0x8000004d784d3221 */ /* 0x000fe40000010000 */
[C---:B------:R-:W-:Y:S01]  /*3320*/  @P3 FFMA.FTZ R93, R97.reuse, R88, R93 ;  /* 0x00000058615d3223 */ /* 0x040fe2000001005d */
[----:B0-----:R-:W-:Y:S01]  /*3330*/  @P2 FMUL.FTZ R88, R78, R89 ;  /* 0x000000594e582220 */ /* 0x001fe20000410000 */
[----:B-1----:R-:W-:Y:S01]  /*3340*/  @P2 FMUL.FTZ R89, R90, R95 ;  /* 0x0000005f5a592220 */ /* 0x002fe20000410000 */
[----:B------:R-:W-:Y:S01]  /*3350*/  @P3 FFMA.FTZ R94, R97, R77, R94 ;  /* 0x0000004d615e3223 */ /* 0x000fe2000001005e */
[----:B------:R-:W-:Y:S01]  /*3360*/  @P3 FFMA.FTZ R77, R119, R83, R84 ;  /* 0x00000053774d3223 */ /* 0x000fe20000010054 */
[----:B------:R-:W0:Y:S01]  /*3370*/  @P2 LDC R95, c[0x0][0x40c] ;  /* 0x00010300ff5f2b82 */ /* 0x000e220000000800 */
[----:B------:R-:W-:-:S02]  /*3380*/  @P2 F2FP.BF16.F32.PACK_AB R88, RZ, R88 ;  /* 0x00000058ff58223e */ /* 0x000fc400000010ff */
[----:B------:R-:W-:Y:S01]  /*3390*/  @P3 FADD.FTZ R77, R122, -R77 ;  /* 0x8000004d7a4d3221 */ /* 0x000fe20000010000 */
[----:B------:R-:W-:-:S03]  /*33a0*/  @P2 F2FP.BF16.F32.PACK_AB R89, RZ, R89 ;  /* 0x00000059ff59223e */ /* 0x000fc600000010ff */
[----:B------:R-:W-:Y:S01]  /*33b0*/  @P3 FFMA.FTZ R98, R97, R77, R98 ;  /* 0x0000004d61623223 */ /* 0x000fe20000010062 */
[----:B------:R-:W1:Y:S01]  /*33c0*/  @P2 LDC R164, c[0x0][0x40c] ;  /* 0x00010300ffa42b82 */ /* 0x000e620000000800 */
[----:B---3--:R-:W-:Y:S01]  /*33d0*/  @P2 FMUL.FTZ R92, R91, R92 ;  /* 0x0000005c5b5c2220 */ /* 0x008fe20000410000 */
[----:B------:R-:W-:-:S04]  /*33e0*/  @P2 PRMT R73, R89, 0x7610, R73 ;  /* 0x0000761059492816 */ /* 0x000fc80000000049 */
[----:B------:R-:W-:Y:S01]  /*33f0*/  @P2 F2FP.BF16.F32.PACK_AB R92, RZ, R92 ;  /* 0x0000005cff5c223e */ /* 0x000fe200000010ff */
[----:B----4-:R-:W-:Y:S01]  /*3400*/  @P2 FMUL.FTZ R77, R76, R79 ;  /* 0x0000004f4c4d2220 */ /* 0x010fe20000410000 */
[----:B------:R-:W-:Y:S01]  /*3410*/  F2FP.BF16.F32.PACK_AB R76, R78, R76 ;  /* 0x0000004c4e4c723e */ /* 0x000fe200000010ff */
[----:B------:R-:W-:Y:S01]  /*3420*/  @P3 FFMA.FTZ R78, R134, R83, R84 ;  /* 0x00000053864e3223 */ /* 0x000fe20000010054 */
[----:B------:R-:W-:Y:S02]  /*3430*/  @P2 PRMT R73, R73, 0x5410, R92 ;  /* 0x0000541049492816 */ /* 0x000fe4000000005c */
[----:B------:R-:W-:Y:S01]  /*3440*/  @P2 F2FP.BF16.F32.PACK_AB R79, RZ, R77 ;  /* 0x0000004dff4f223e */ /* 0x000fe200000010ff */
[----:B------:R-:W-:Y:S01]  /*3450*/  @P3 FADD.FTZ R78, R127, -R78 ;  /* 0x8000004e7f4e3221 */ /* 0x000fe20000010000 */
[----:B------:R-:W-:Y:S02]  /*3460*/  PRMT R77, R11, 0x7632, R77 ;  /* 0x000076320b4d7816 */ /* 0x000fe4000000004d */
[----:B------:R-:W-:Y:S01]  /*3470*/  @P2 PRMT R72, R79, 0x7610, R72 ;  /* 0x000076104f482816 */ /* 0x000fe20000000048 */
[----:B--2---:R-:W-:Y:S01]  /*3480*/  @P2 FMUL.FTZ R79, R98, R163 ;  /* 0x000000a3624f2220 */ /* 0x004fe20000410000 */
[----:B------:R-:W-:-:S02]  /*3490*/  SHF.L.U32 R162, R77, 0x10, RZ ;  /* 0x000000104da27819 */ /* 0x000fc400000006ff */
[----:B------:R-:W-:Y:S01]  /*34a0*/  F2FP.BF16.F32.PACK_AB R77, R91, R90 ;  /* 0x0000005a5b4d723e */ /* 0x000fe200000010ff */
[----:B0-----:R-:W-:Y:S01]  /*34b0*/  @P2 FMUL.FTZ R90, R94, R95 ;  /* 0x0000005f5e5a2220 */ /* 0x001fe20000410000 */
[----:B------:R-:W-:Y:S01]  /*34c0*/  @P2 F2FP.BF16.F32.PACK_AB R79, RZ, R79 ;  /* 0x0000004fff4f223e */ /* 0x000fe200000010ff */
[----:B------:R-:W-:Y:S01]  /*34d0*/  @P3 FFMA.FTZ R162, R97, R78, R162 ;  /* 0x0000004e61a23223 */ /* 0x000fe200000100a2 */
[C---:B------:R-:W-:Y:S01]  /*34e0*/  F2FP.BF16.F32.PACK_AB R78, R93.reuse, R94 ;  /* 0x0000005e5d4e723e */ /* 0x040fe200000010ff */
[----:B-1----:R-:W-:Y:S01]  /*34f0*/  @P2 FMUL.FTZ R93, R93, R164 ;  /* 0x000000a45d5d2220 */ /* 0x002fe20000410000 */
[----:B------:R-:W-:Y:S02]  /*3500*/  @P2 F2FP.BF16.F32.PACK_AB R90, RZ, R90 ;  /* 0x0000005aff5a223e */ /* 0x000fe400000010ff */
[----:B------:R-:W-:Y:S02]  /*3510*/  @P2 PRMT R75, R79, 0x7610, R75 ;  /* 0x000076104f4b2816 */ /* 0x000fe4000000004b */
[----:B------:R-:W-:-:S02]  /*3520*/  @P2 F2FP.BF16.F32.PACK_AB R93, RZ, R93 ;  /* 0x0000005dff5d223e */ /* 0x000fc400000010ff */
        /* <DEDUP_REMOVED lines=9> */
.L_x_110:
        /* <DEDUP_REMOVED lines=8> */
[-CC-:B------:R-:W-:Y:S01]  /*3640*/  @P3 FFMA.FTZ R98, R126, R83.reuse, R84.reuse ;  /* 0x000000537e623223 */ /* 0x180fe20000010054 */
[----:B------:R-:W-:Y:S01]  /*3650*/  @P3 FFMA.FTZ R164, R132, R83, R84 ;  /* 0x0000005384a43223 */ /* 0x000fe20000010054 */
[----:B------:R-:W-:Y:S01]  /*3660*/  @P3 FADD.FTZ R89, R116, -R89 ;  /* 0x8000005974593221 */ /* 0x000fe20000010000 */
[----:B------:R-:W-:Y:S01]  /*3670*/  @P3 FADD.FTZ R93, R121, -R92 ;  /* 0x8000005c795d3221 */ /* 0x000fe20000010000 */
[----:B------:R-:W-:Y:S01]  /*3680*/  SHF.L.U32 R92, R9, 0x10, RZ ;  /* 0x00000010095c7819 */ /* 0x000fe200000006ff */
[----:B------:R-:W-:Y:S01]  /*3690*/  @P3 FADD.FTZ R164, R125, -R164 ;  /* 0x800000a47da43221 */ /* 0x000fe20000010000 */
[----:B------:R-:W-:Y:S01]  /*36a0*/  @P3 FFMA.FTZ R88, R97, R89, R88 ;  /* 0x0000005961583223 */ /* 0x000fe20000010058 */
[----:B------:R-:W-:Y:S01]  /*36b0*/  PRMT R89, R9, 0x7632, R89 ;  /* 0x0000763209597816 */ /* 0x000fe20000000059 */
[----:B------:R-:W-:Y:S01]  /*36c0*/  @P3 FFMA.FTZ R90, R97, R93, R90 ;  /* 0x0000005d615a3223 */ /* 0x000fe2000001005a */
[----:B------:R-:W-:Y:S01]  /*36d0*/  @P3 FFMA.FTZ R93, R115, R83, R84 ;  /* 0x00000053735d3223 */ /* 0x000fe20000010054 */
[----:B0-----:R-:W-:Y:S01]  /*36e0*/  @P2 FMUL.FTZ R88, R88, R91 ;  /* 0x0000005b58582220 */ /* 0x001fe20000410000 */
[----:B------:R-:W-:Y:S01]  /*36f0*/  SHF.L.U32 R94, R89, 0x10, RZ ;  /* 0x00000010595e7819 */ /* 0x000fe200000006ff */
[----:B------:R-:W-:Y:S01]  /*3700*/  @P3 FADD.FTZ R89, R123, -R98 ;  /* 0x800000627b593221 */ /* 0x000fe20000010000 */
[----:B------:R-:W-:Y:S01]  /*3710*/  @P3 FADD.FTZ R93, R118, -R93 ;  /* 0x8000005d765d3221 */ /* 0x000fe20000010000 */
[----:B------:R-:W-:Y:S01]  /*3720*/  SHF.L.U32 R98, R10, 0x10, RZ ;  /* 0x000000100a627819 */ /* 0x000fe200000006ff */
[----:B------:R-:W0:Y:S01]  /*3730*/  @P2 LDC R91, c[0x0][0x40c] ;  /* 0x00010300ff5b2b82 */ /* 0x000e220000000800 */
[----:B------:R-:W-:Y:S01]  /*3740*/  @P3 FFMA.FTZ R94, R97, R89, R94 ;  /* 0x00000059615e3223 */ /* 0x000fe2000001005e */
[----:B------:R-:W-:Y:S01]  /*3750*/  @P3 FFMA.FTZ R89, R117, R83, R84 ;  /* 0x0000005375593223 */ /* 0x000fe20000010054 */
[----:B------:R-:W-:Y:S01]  /*3760*/  @P3 FFMA.FTZ R92, R97, R93, R92 ;  /* 0x0000005d615c3223 */ /* 0x000fe2000001005c */
[----:B------:R-:W-:Y:S01]  /*3770*/  @P2 F2FP.BF16.F32.PACK_AB R88, RZ, R88 ;  /* 0x00000058ff58223e */ /* 0x000fe200000010ff */
[----:B-1----:R-:W-:Y:S01]  /*3780*/  @P2 FMUL.FTZ R90, R90, R95 ;  /* 0x0000005f5a5a2220 */ /* 0x002fe20000410000 */
[----:B------:R-:W-:-:S02]  /*3790*/  @P3 FADD.FTZ R89, R120, -R89 ;  /* 0x8000005978593221 */ /* 0x000fc40000010000 */
[----:B------:R-:W1:Y:S01]  /*37a0*/  @P2 LDC R93, c[0x0][0x40c] ;  /* 0x00010300ff5d2b82 */ /* 0x000e620000000800 */
[----:B------:R-:W-:Y:S01]  /*37b0*/  @P2 PRMT R72, R88, 0x7610, R72 ;  /* 0x0000761058482816 */ /* 0x000fe20000000048 */
[----:B------:R-:W-:Y:S01]  /*37c0*/  @P3 FFMA.FTZ R98, R97, R89, R98 ;  /* 0x0000005961623223 */ /* 0x000fe20000010062 */
[----:B------:R-:W-:Y:S02]  /*37d0*/  PRMT R89, R10, 0x7632, R89 ;  /* 0x000076320a597816 */ /* 0x000fe40000000059 */
[----:B------:R-:W-:Y:S02]  /*37e0*/  SHF.L.U32 R88, R11, 0x10, RZ ;  /* 0x000000100b587819 */ /* 0x000fe400000006ff */
[----:B------:R-:W-:Y:S01]  /*37f0*/  SHF.L.U32 R162, R89, 0x10, RZ ;  /* 0x0000001059a27819 */ /* 0x000fe200000006ff */
[----:B------:R-:W-:Y:S01]  /*3800*/  @P3 FFMA.FTZ R89, R119, R83, R84 ;  /* 0x0000005377593223 */ /* 0x000fe20000010054 */
[----:B------:R-:W-:-:S03]  /*3810*/  @P2 F2FP.BF16.F32.PACK_AB R90, RZ, R90 ;  /* 0x0000005aff5a223e */ /* 0x000fc600000010ff */
[----:B------:R-:W-:Y:S01]  /*3820*/  @P3 FADD.FTZ R89, R122, -R89 ;  /* 0x800000597a593221 */ /* 0x000fe20000010000 */
[C---:B------:R-:W-:Y:S01]  /*3830*/  @P3 FFMA.FTZ R162, R97.reuse, R164, R162 ;  /* 0x000000a461a23223 */ /* 0x040fe200000100a2 */
[----:B------:R-:W-:Y:S02]  /*3840*/  @P2 PRMT R72, R72, 0x5410, R90 ;  /* 0x0000541048482816 */ /* 0x000fe4000000005a */
[----:B------:R-:W-:Y:S01]  /*3850*/  @P3 FFMA.FTZ R88, R97, R89, R88 ;  /* 0x0000005961583223 */ /* 0x000fe20000010058 */
[----:B0-----:R-:W-:Y:S01]  /*3860*/  @P2 FMUL.FTZ R92, R92, R91 ;  /* 0x0000005b5c5c2220 */ /* 0x001fe20000410000 */
[----:B------:R-:W0:Y:S04]  /*3870*/  @P2 LDC R89, c[0x0][0x40c] ;  /* 0x00010300ff592b82 */ /* 0x000e280000000800 */
[----:B------:R-:W-:Y:S01]  /*3880*/  @P2 F2FP.BF16.F32.PACK_AB R92, RZ, R92 ;  /* 0x0000005cff5c223e */ /* 0x000fe200000010ff */
[----:B-1----:R-:W-:-:S03]  /*3890*/  @P2 FMUL.FTZ R94, R94, R93 ;  /* 0x0000005d5e5e2220 */ /* 0x002fc60000410000 */
[----:B------:R-:W1:Y:S01]  /*38a0*/  @P2 LDC R91, c[0x0][0x40c] ;  /* 0x00010300ff5b2b82 */ /* 0x000e620000000800 */
[----:B------:R-:W-:Y:S02]  /*38b0*/  @P2 PRMT R73, R92, 0x7610, R73 ;  /* 0x000076105c492816 */ /* 0x000fe40000000049 */
[----:B------:R-:W-:-:S04]  /*38c0*/  @P2 F2FP.BF16.F32.PACK_AB R94, RZ, R94 ;  /* 0x0000005eff5e223e */ /* 0x000fc800000010ff */
[----:B------:R-:W-:Y:S01]  /*38d0*/  @P2 PRMT R73, R73, 0x5410, R94 ;  /* 0x0000541049492816 */ /* 0x000fe2000000005e */
[----:B------:R-:W2:Y:S01]  /*38e0*/  @P2 LDC R93, c[0x0][0x40c] ;  /* 0x00010300ff5d2b82 */ /* 0x000ea20000000800 */
[----:B0-----:R-:W-:-:S05]  /*38f0*/  @P2 FMUL.FTZ R98, R98, R89 ;  /* 0x0000005962622220 */ /* 0x001fca0000410000 */
[----:B------:R-:W-:Y:S01]  /*3900*/  @P2 F2FP.BF16.F32.PACK_AB R98, RZ, R98 ;  /* 0x00000062ff62223e */ /* 0x000fe200000010ff */
[----:B-1----:R-:W-:-:S03]  /*3910*/  @P2 FMUL.FTZ R162, R162, R91 ;  /* 0x0000005ba2a22220 */ /* 0x002fc60000410000 */
[----:B------:R-:W-:Y:S02]  /*3920*/  @P2 PRMT R74, R98, 0x7610, R74 ;  /* 0x00007610624a2816 */ /* 0x000fe4000000004a */
[----:B------:R-:W-:Y:S01]  /*3930*/  @P2 F2FP.BF16.F32.PACK_AB R162, RZ, R162 ;  /* 0x000000a2ffa2223e */ /* 0x000fe200000010ff */
[----:B--2---:R-:W-:-:S03]  /*3940*/  @P2 FMUL.FTZ R88, R88, R93 ;  /* 0x0000005d58582220 */ /* 0x004fc60000410000 */
        /* <DEDUP_REMOVED lines=13> */
.L_x_109:
[----:B------:R-:W-:Y:S05]  /*3a20*/  @!P1 BRA `(.L_x_112) ;  /* 0x0000000400189947 */ /* 0x000fea0003800000 */
[----:B0-----:R-:W0:Y:S01]  /*3a30*/  @P2 LDC R79, c[0x0][0x40c] ;  /* 0x00010300ff4f2b82 */ /* 0x001e220000000800 */
        /* <DEDUP_REMOVED lines=69> */
.L_x_112:
[----:B------:R-:W-:Y:S05]  /*3e90*/  @!P2 BRA `(.L_x_113) ;  /* 0x000000000020a947 */ /* 0x000fea0003800000 */
[----:B0-----:R-:W-:Y:S01]  /*3ea0*/  FFMA.FTZ R89, R113, R83, R84 ;  /* 0x0000005371597223 */ /* 0x001fe20000010054 */
[----:B------:R-:W-:-:S03]  /*3eb0*/  ISETP.GT.AND P3, PT, R96, RZ, PT ;  /* 0x000000ff6000720c */ /* 0x000fc60003f64270 */
[----:B------:R-:W-:-:S04]  /*3ec0*/  FADD.FTZ R88, R116, -R89 ;  /* 0x8000005974587221 */ /* 0x000fc80000010000 */
[----:B------:R-:W-:-:S05]  /*3ed0*/  FMUL.FTZ R88, R97, R88 ;  /* 0x0000005861587220 */ /* 0x000fca0000410000 */
[----:B------:R-:W-:-:S05]  /*3ee0*/  FSEL R88, R88, RZ, P3 ;  /* 0x000000ff58587208 */ /* 0x000fca0001800000 */
[----:B------:R-:W-:-:S05]  /*3ef0*/  FMUL.FTZ R88, R88, UR18 ;  /* 0x0000001258587c20 */ /* 0x000fca0008410000 */
[----:B------:R-:W-:-:S04]  /*3f00*/  F2FP.BF16.F32.PACK_AB R88, RZ, R88 ;  /* 0x00000058ff58723e */ /* 0x000fc800000010ff */
[----:B------:R-:W-:-:S07]  /*3f10*/  PRMT R72, R88, 0x7610, R72 ;  /* 0x0000761058487816 */ /* 0x000fce0000000048 */
.L_x_113:
        /* <DEDUP_REMOVED lines=9> */
.L_x_114:
        /* <DEDUP_REMOVED lines=9> */
.L_x_115:
        /* <DEDUP_REMOVED lines=9> */
.L_x_116:
        /* <DEDUP_REMOVED lines=9> */
.L_x_117:
        /* <DEDUP_REMOVED lines=9> */
.L_x_118:
        /* <DEDUP_REMOVED lines=9> */
.L_x_119:
        /* <DEDUP_REMOVED lines=9> */
.L_x_111:
[----:B0-----:R-:W0:Y:S01]  /*4310*/  @P1 LDC.64 R88, c[0x0][0x478] ;  /* 0x00011e00ff581b82 */ /* 0x001e220000000a00 */
[----:B------:R-:W-:Y:S02]  /*4320*/  @P1 IADD3 R93, PT, PT, R81, 0x100, RZ ;  /* 0x00000100515d1810 */ /* 0x000fe40007ffe0ff */
[----:B------:R-:W-:-:S05]  /*4330*/  @P2 IADD3 R95, PT, PT, R80, 0x100, RZ ;  /* 0x00000100505f2810 */ /* 0x000fca0007ffe0ff */
[----:B------:R-:W1:Y:S01]  /*4340*/  @P2 LDC.64 R90, c[0x0][0x468] ;  /* 0x00011a00ff5a2b82 */ /* 0x000e620000000a00 */
[----:B0-----:R-:W-:-:S05]  /*4350*/  @P1 IMAD.WIDE.U32 R88, R93, 0x10, R88 ;  /* 0x000000105d581825 */ /* 0x001fca00078e0058 */
[----:B------:R0:W-:Y:S01]  /*4360*/  @P1 STG.E.128 desc[UR12][R88.64], R76 ;  /* 0x0000004c58001986 */ /* 0x0001e2000c101d0c */
[----:B-1----:R-:W-:-:S05]  /*4370*/  @P2 IMAD.WIDE.U32 R90, R95, 0x10, R90 ;  /* 0x000000105f5a2825 */ /* 0x002fca00078e005a */
        /* <DEDUP_REMOVED lines=8> */
[----:B------:R-:W-:-:S05]  /*4400*/  SHF.L.U32 R76, R4, 0x10, RZ ;  /* 0x00000010044c7819 */ /* 0x000fca00000006ff */
[-CC-:B------:R-:W-:Y:S01]  /*4410*/  @P0 FFMA.FTZ R77, R133, R83.reuse, R84.reuse ;  /* 0x00000053854d0223 */ /* 0x180fe20000010054 */
[-CC-:B------:R-:W-:Y:S01]  /*4420*/  @P0 FFMA.FTZ R88, R146, R83.reuse, R84.reuse ;  /* 0x0000005392580223 */ /* 0x180fe20000010054 */
[-CC-:B------:R-:W-:Y:S01]  /*4430*/  @P0 FFMA.FTZ R82, R144, R83.reuse, R84.reuse ;  /* 0x0000005390520223 */ /* 0x180fe20000010054 */
[-CC-:B------:R-:W-:Y:S01]  /*4440*/  @P0 FFMA.FTZ R85, R135, R83.reuse, R84.reuse ;  /* 0x0000005387550223 */ /* 0x180fe20000010054 */
[----:B------:R-:W-:Y:S01]  /*4450*/  @P0 FADD.FTZ R77, R136, -R77 ;  /* 0x8000004d884d0221 */ /* 0x000fe20000010000 */
[-CC-:B------:R-:W-:Y:S01]  /*4460*/  @P0 FFMA.FTZ R87, R137, R83.reuse, R84.reuse ;  /* 0x0000005389570223 */ /* 0x180fe20000010054 */
[-CC-:B------:R-:W-:Y:S01]  /*4470*/  @P0 FFMA.FTZ R90, R148, R83.reuse, R84.reuse ;  /* 0x00000053945a0223 */ /* 0x180fe20000010054 */
[----:B------:R-:W-:Y:S01]  /*4480*/  @P0 FFMA.FTZ R94, R150, R83, R84 ;  /* 0x00000053965e0223 */ /* 0x000fe20000010054 */
[----:B------:R-:W-:Y:S01]  /*4490*/  @P0 FFMA.FTZ R76, R97, R77, R76 ;  /* 0x0000004d614c0223 */ /* 0x000fe2000001004c */
[----:B------:R-:W-:Y:S01]  /*44a0*/  PRMT R77, R5, 0x7632, R77 ;  /* 0x00007632054d7816 */ /* 0x000fe2000000004d */
[----:B------:R-:W-:Y:S01]  /*44b0*/  @P0 FFMA.FTZ R83, R139, R83, R84 ;  /* 0x000000538b530223 */ /* 0x000fe20000010054 */
[----:B------:R-:W-:Y:S01]  /*44c0*/  @P0 FADD.FTZ R79, R141, -R82 ;  /* 0x800000528d4f0221 */ /* 0x000fe20000010000 */
[----:B------:R-:W-:Y:S01]  /*44d0*/  @P0 FADD.FTZ R87, R140, -R87 ;  /* 0x800000578c570221 */ /* 0x000fe20000010000 */
[----:B------:R-:W-:Y:S01]  /*44e0*/  SHF.L.U32 R86, R77, 0x10, RZ ;  /* 0x000000104d567819 */ /* 0x000fe200000006ff */
[----:B------:R-:W-:Y:S01]  /*44f0*/  @P0 FADD.FTZ R77, R143, -R88 ;  /* 0x800000588f4d0221 */ /* 0x000fe20000010000 */
[----:B------:R-:W-:Y:S01]  /*4500*/  SHF.L.U32 R88, R6, 0x10, RZ ;  /* 0x0000001006587819 */ /* 0x000fe200000006ff */
[----:B------:R-:W-:Y:S01]  /*4510*/  @P0 FADD.FTZ R83, R142, -R83 ;  /* 0x800000538e530221 */ /* 0x000fe20000010000 */
[C---:B------:R-:W-:Y:S01]  /*4520*/  @P0 FFMA.FTZ R78, R97.reuse, R79, R78 ;  /* 0x0000004f614e0223 */ /* 0x040fe2000001004e */
[----:B------:R-:W-:Y:S01]  /*4530*/  @P0 FFMA.FTZ R86, R97, R77, R86 ;  /* 0x0000004d61560223 */ /* 0x000fe20000010056 */
[----:B------:R-:W-:Y:S01]  /*4540*/  PRMT R77, R6, 0x7632, R77 ;  /* 0x00007632064d7816 */ /* 0x000fe2000000004d */
[----:B------:R-:W-:Y:S01]  /*4550*/  @P0 FADD.FTZ R85, R138, -R85 ;  /* 0x800000558a550221 */ /* 0x000fe20000010000 */
[----:B------:R-:W-:Y:S01]  /*4560*/  SHF.L.U32 R84, R5, 0x10, RZ ;  /* 0x0000001005547819 */ /* 0x000fe200000006ff */
[----:B------:R-:W-:Y:S01]  /*4570*/  @P0 FADD.FTZ R90, R145, -R90 ;  /* 0x8000005a915a0221 */ /* 0x000fe20000010000 */
[----:B------:R-:W-:Y:S01]  /*4580*/  SHF.L.U32 R89, R77, 0x10, RZ ;  /* 0x000000104d597819 */ /* 0x000fe200000006ff */
[----:B------:R-:W1:Y:S01]  /*4590*/  @P2 LDC R79, c[0x0][0x40c] ;  /* 0x00010300ff4f2b82 */ /* 0x000e620000000800 */
[----:B------:R-:W-:Y:S01]  /*45a0*/  PRMT R77, R7, 0x7632, R77 ;  /* 0x00007632074d7816 */ /* 0x000fe2000000004d */
[C---:B------:R-:W-:Y:S01]  /*45b0*/  @P0 FFMA.FTZ R88, R97.reuse, R87, R88 ;  /* 0x0000005761580223 */ /* 0x040fe20000010058 */
[C---:B------:R-:W-:Y:S01]  /*45c0*/  @P0 FFMA.FTZ R92, R97.reuse, R83, R92 ;  /* 0x00000053615c0223 */ /* 0x040fe2000001005c */
[----:B------:R-:W-:Y:S01]  /*45d0*/  @P0 FFMA.FTZ R84, R97, R85, R84 ;  /* 0x0000005561540223 */ /* 0x000fe20000010054 */
[----:B------:R-:W-:Y:S01]  /*45e0*/  SHF.L.U32 R93, R77, 0x10, RZ ;  /* 0x000000104d5d7819 */ /* 0x000fe200000006ff */
[----:B------:R-:W-:Y:S01]  /*45f0*/  @P0 FFMA.FTZ R89, R97, R90, R89 ;  /* 0x0000005a61590223 */ /* 0x000fe20000010059 */
[----:B------:R-:W-:Y:S01]  /*4600*/  @P0 FADD.FTZ R94, R147, -R94 ;  /* 0x8000005e935e0221 */ /* 0x000fe20000010000 */
[----:B------:R-:W2:Y:S01]  /*4610*/  @P2 LDC R77, c[0x0][0x40c] ;  /* 0x00010300ff4d2b82 */ /* 0x000ea20000000800 */
[----:B0-----:R-:W-:-:S02]  /*4620*/  @P2 FMUL.FTZ R91, R92, R91 ;  /* 0x0000005b5c5b2220 */ /* 0x001fc40000410000 */
[----:B------:R-:W-:-:S03]  /*4630*/  @P0 FFMA.FTZ R93, R97, R94, R93 ;  /* 0x0000005e615d0223 */ /* 0x000fc6000001005d */
[----:B------:R-:W-:Y:S02]  /*4640*/  @P2 F2FP.BF16.F32.PACK_AB R91, RZ, R91 ;  /* 0x0000005bff5b223e */ /* 0x000fe400000010ff */
[----:B------:R-:W0:Y:S02]  /*4650*/  @P2 LDC R83, c[0x0][0x40c] ;  /* 0x00010300ff532b82 */ /* 0x000e240000000800 */
[----:B------:R-:W-:-:S06]  /*4660*/  @P2 PRMT R75, R91, 0x7610, R75 ;  /* 0x000076105b4b2816 */ /* 0x000fcc000000004b */
        /* <DEDUP_REMOVED lines=9> */
[----:B0-----:R-:W-:Y:S01]  /*4700*/  @P2 FMUL.FTZ R77, R84, R83 ;  /* 0x00000053544d2220 */ /* 0x001fe20000410000 */
[----:B------:R-:W-:-:S02]  /*4710*/  @P2 PRMT R72, R79, 0x7610, R72 ;  /* 0x000076104f482816 */ /* 0x000fc40000000048 */
[----:B------:R-:W-:Y:S02]  /*4720*/  F2FP.BF16.F32.PACK_AB R79, R93, R92 ;  /* 0x0000005c5d4f723e */ /* 0x000fe400000010ff */
[----:B------:R-:W-:Y:S01]  /*4730*/  @P2 F2FP.BF16.F32.PACK_AB R83, RZ, R77 ;  /* 0x0000004dff53223e */ /* 0x000fe200000010ff */
[----:B---3--:R-:W-:Y:S01]  /*4740*/  @P2 FMUL.FTZ R87, R88, R87 ;  /* 0x0000005758572220 */ /* 0x008fe20000410000 */
[----:B------:R-:W-:Y:S02]  /*4750*/  F2FP.BF16.F32.PACK_AB R77, R86, R84 ;  /* 0x00000054564d723e */ /* 0x000fe400000010ff */
[----:B------:R-:W-:Y:S02]  /*4760*/  @P2 PRMT R73, R83, 0x7610, R73 ;  /* 0x0000761053492816 */ /* 0x000fe40000000049 */
[----:B------:R-:W-:Y:S02]  /*4770*/  @P2 F2FP.BF16.F32.PACK_AB R87, RZ, R87 ;  /* 0x00000057ff57223e */ /* 0x000fe400000010ff */
[----:B------:R-:W-:Y:S01]  /*4780*/  @P2 PRMT R72, R72, 0x5410, R82 ;  /* 0x0000541048482816 */ /* 0x000fe20000000052 */
[----:B-1----:R-:W-:Y:S01]  /*4790*/  @P2 FMUL.FTZ R85, R86, R85 ;  /* 0x0000005556552220 */ /* 0x002fe20000410000 */
[----:B------:R-:W-:-:S04]  /*47a0*/  @P2 PRMT R74, R87, 0x7610, R74 ;  /* 0x00007610574a2816 */ /* 0x000fc8000000004a */
[----:B------:R-:W-:Y:S01]  /*47b0*/  @P2 F2FP.BF16.F32.PACK_AB R85, RZ, R85 ;  /* 0x00000055ff55223e */ /* 0x000fe200000010ff */
[----:B--2---:R-:W-:-:S03]  /*47c0*/  @P2 FMUL.FTZ R90, R89, R90 ;  /* 0x0000005a595a2220 */ /* 0x004fc60000410000 */
[----:B------:R-:W-:Y:S02]  /*47d0*/  @P2 PRMT R73, R73, 0x5410, R85 ;  /* 0x0000541049492816 */ /* 0x000fe40000000055 */
[----:B------:R-:W-:-:S04]  /*47e0*/  @P2 F2FP.BF16.F32.PACK_AB R90, RZ, R90 ;  /* 0x0000005aff5a223e */ /* 0x000fc800000010ff */
[----:B------:R-:W-:Y:S01]  /*47f0*/  @P2 PRMT R74, R74, 0x5410, R90 ;  /* 0x000054104a4a2816 */ /* 0x000fe2000000005a */
[----:B------:R-:W-:Y:S06]  /*4800*/  @!P2 BRA `(.L_x_122) ;  /* 0x0000000c006ca947 */ /* 0x000fec0003800000 */
[----:B------:R-:W-:-:S05]  /*4810*/  FMUL.FTZ R93, R93, UR18 ;  /* 0x000000125d5d7c20 */ /* 0x000fca0008410000 */
[----:B------:R-:W-:-:S04]  /*4820*/  F2FP.BF16.F32.PACK_AB R93, RZ, R93 ;  /* 0x0000005dff5d723e */ /* 0x000fc800000010ff */
[----:B------:R-:W-:Y:S01]  /*4830*/  PRMT R75, R75, 0x5410, R93 ;  /* 0x000054104b4b7816 */ /* 0x000fe2000000005d */
[----:B------:R-:W-:Y:S06]  /*4840*/  BRA `(.L_x_122) ;  /* 0x0000000c005c7947 */ /* 0x000fec0003800000 */
.L_x_121:
[----:B------:R-:W-:Y:S01]  /*4850*/  ISETP.GT.AND P0, PT, R96, RZ, PT ;  /* 0x000000ff6000720c */ /* 0x000fe20003f04270 */
[----:B------:R-:W1:Y:S01]  /*4860*/  @P2 LDC R98, c[0x0][0x40c] ;  /* 0x00010300ff622b82 */ /* 0x000e620000000800 */
[----:B------:R-:W-:Y:S02]  /*4870*/  SHF.L.U32 R92, R6, 0x10, RZ ;  /* 0x00000010065c7819 */ /* 0x000fe400000006ff */
[----:B------:R-:W-:-:S05]  /*4880*/  SHF.L.U32 R94, R7, 0x10, RZ ;  /* 0x00000010075e7819 */ /* 0x000fca00000006ff */
[----:B------:R-:W2:Y:S04]  /*4890*/  @P2 LDC R96, c[0x0][0x40c] ;  /* 0x00010300ff602b82 */ /* 0x000ea80000000800 */
[----:B0-----:R-:W-:Y:S01]  /*48a0*/  @P0 PRMT R88, R5, 0x7632, R88 ;  /* 0x0000763205580816 */ /* 0x001fe20000000058 */
[-CC-:B------:R-:W-:Y:S01]  /*48b0*/  @P0 FFMA.FTZ R90, R146, R83.reuse, R84.reuse ;  /* 0x00000053925a0223 */ /* 0x180fe20000010054 */
[----:B------:R-:W-:Y:S01]  /*48c0*/  @!P0 SHF.L.U32 R89, R86, 0x10, RZ ;  /* 0x0000001056598819 */ /* 0x000fe200000006ff */
[-C--:B------:R-:W-:Y:S01]  /*48d0*/  @P0 FFMA.FTZ R91, R133, R83.reuse, R84 ;  /* 0x00000053855b0223 */ /* 0x080fe20000010054 */
[----:B------:R-:W-:Y:S01]  /*48e0*/  @P0 SHF.L.U32 R88, R88, 0x10, RZ ;  /* 0x0000001058580819 */ /* 0x000fe200000006ff */
[----:B------:R-:W-:Y:S01]  /*48f0*/  @P0 FADD.FTZ R90, R143, -R90 ;  /* 0x8000005a8f5a0221 */ /* 0x000fe20000010000 */
[----:B------:R-:W-:Y:S01]  /*4900*/  @P0 PRMT R86, R6, 0x7632, R86 ;  /* 0x0000763206560816 */ /* 0x000fe20000000056 */
[----:B------:R-:W-:Y:S01]  /*4910*/  @P0 FADD.FTZ R91, R136, -R91 ;  /* 0x8000005b885b0221 */ /* 0x000fe20000010000 */
[----:B------:R-:W-:Y:S01]  /*4920*/  @!P0 SHF.L.U32 R85, R85, 0x10, RZ ;  /* 0x0000001055558819 */ /* 0x000fe200000006ff */
[----:B------:R-:W-:Y:S01]  /*4930*/  @P0 FFMA.FTZ R89, R97, R90, R88 ;  /* 0x0000005a61590223 */ /* 0x000fe20000010058 */
[-CC-:B------:R-:W-:Y:S01]  /*4940*/  @P0 FFMA.FTZ R88, R148, R83.reuse, R84.reuse ;  /* 0x0000005394580223 */ /* 0x180fe20000010054 */
[----:B------:R-:W-:Y:S01]  /*4950*/  @P0 SHF.L.U32 R86, R86, 0x10, RZ ;  /* 0x0000001056560819 */ /* 0x000fe200000006ff */
[-CC-:B------:R-:W-:Y:S01]  /*4960*/  @P0 FFMA.FTZ R90, R144, R83.reuse, R84.reuse ;  /* 0x00000053905a0223 */ /* 0x180fe20000010054 */
[----:B------:R-:W-:Y:S01]  /*4970*/  @P0 FFMA.FTZ R93, R135, R83, R84 ;  /* 0x00000053875d0223 */ /* 0x000fe20000010054 */
[----:B------:R-:W-:Y:S01]  /*4980*/  @P0 FADD.FTZ R88, R145, -R88 ;  /* 0x8000005891580221 */ /* 0x000fe20000010000 */
[----:B------:R-:W0:Y:S02]  /*4990*/  @P2 LDC R95, c[0x0][0x40c] ;  /* 0x00010300ff5f2b82 */ /* 0x000e240000000800 */
[----:B------:R-:W-:Y:S01]  /*49a0*/  @P0 FADD.FTZ R93, R138, -R93 ;  /* 0x8000005d8a5d0221 */ /* 0x000fe20000010000 */
[----:B------:R-:W-:Y:S01]  /*49b0*/  @P0 FFMA.FTZ R85, R97, R88, R86 ;  /* 0x0000005861550223 */ /* 0x000fe20000010056 */
[----:B------:R-:W-:Y:S01]  /*49c0*/  SHF.L.U32 R88, R87, 0x10, RZ ;  /* 0x0000001057587819 */ /* 0x000fe200000006ff */
[----:B------:R-:W-:Y:S01]  /*49d0*/  @P0 FADD.FTZ R87, R141, -R90 ;  /* 0x8000005a8d570221 */ /* 0x000fe20000010000 */
[----:B------:R-:W-:Y:S01]  /*49e0*/  SHF.L.U32 R86, R4, 0x10, RZ ;  /* 0x0000001004567819 */ /* 0x000fe200000006ff */
[----:B--2---:R-:W-:Y:S01]  /*49f0*/  @P2 FMUL.FTZ R89, R89, R96 ;  /* 0x0000006059592220 */ /* 0x004fe20000410000 */
[----:B------:R-:W-:Y:S01]  /*4a00*/  SHF.L.U32 R90, R5, 0x10, RZ ;  /* 0x00000010055a7819 */ /* 0x000fe200000006ff */
[----:B------:R-:W-:Y:S01]  /*4a10*/  @P0 FFMA.FTZ R88, R97, R87, R88 ;  /* 0x0000005761580223 */ /* 0x000fe20000010058 */
[----:B-1----:R-:W-:Y:S01]  /*4a20*/  @P2 FMUL.FTZ R85, R85, R98 ;  /* 0x0000006255552220 */ /* 0x002fe20000410000 */
[C---:B------:R-:W-:Y:S01]  /*4a30*/  @P0 FFMA.FTZ R86, R97.reuse, R91, R86 ;  /* 0x0000005b61560223 */ /* 0x040fe20000010056 */
[----:B------:R-:W1:Y:S01]  /*4a40*/  @P2 LDC R87, c[0x0][0x40c] ;  /* 0x00010300ff572b82 */ /* 0x000e620000000800 */
[----:B------:R-:W-:Y:S01]  /*4a50*/  @P0 FFMA.FTZ R90, R97, R93, R90 ;  /* 0x0000005d615a0223 */ /* 0x000fe2000001005a */
[----:B------:R-:W-:Y:S01]  /*4a60*/  @P0 FFMA.FTZ R93, R137, R83, R84 ;  /* 0x00000053895d0223 */ /* 0x000fe20000010054 */
[----:B------:R-:W-:-:S02]  /*4a70*/  @P2 F2FP.BF16.F32.PACK_AB R89, RZ, R89 ;  /* 0x00000059ff59223e */ /* 0x000fc400000010ff */
[----:B------:R-:W-:Y:S01]  /*4a80*/  @P2 F2FP.BF16.F32.PACK_AB R85, RZ, R85 ;  /* 0x00000055ff55223e */ /* 0x000fe200000010ff */
[----:B------:R-:W-:Y:S02]  /*4a90*/  @P0 FADD.FTZ R93, R140, -R93 ;  /* 0x8000005d8c5d0221 */ /* 0x000fe40000010000 */
[----:B------:R-:W2:Y:S02]  /*4aa0*/  @P2 LDC R91, c[0x0][0x40c] ;  /* 0x00010300ff5b2b82 */ /* 0x000ea40000000800 */
[----:B------:R-:W-:Y:S01]  /*4ab0*/  @P0 FFMA.FTZ R92, R97, R93, R92 ;  /* 0x0000005d615c0223 */ /* 0x000fe2000001005c */
[----:B------:R-:W-:-:S04]  /*4ac0*/  @P0 FFMA.FTZ R93, R139, R83, R84 ;  /* 0x000000538b5d0223 */ /* 0x000fc80000010054 */
[----:B------:R-:W-:-:S04]  /*4ad0*/  @P0 FADD.FTZ R93, R142, -R93 ;  /* 0x8000005d8e5d0221 */ /* 0x000fc80000010000 */
[----:B------:R-:W-:-:S04]  /*4ae0*/  @P0 FFMA.FTZ R94, R97, R93, R94 ;  /* 0x0000005d615e0223 */ /* 0x000fc8000001005e */
[----:B0-----:R-:W-:Y:S01]  /*4af0*/  @P2 FMUL.FTZ R94, R94, R95 ;  /* 0x0000005f5e5e2220 */ /* 0x001fe20000410000 */
[----:B-1----:R-:W-:Y:S02]  /*4b00*/  @P2 FMUL.FTZ R86, R86, R87 ;  /* 0x0000005756562220 */ /* 0x002fe40000410000 */
[----:B------:R-:W0:Y:S02]  /*4b10*/  @P2 LDC R87, c[0x0][0x40c] ;  /* 0x00010300ff572b82 */ /* 0x000e240000000800 */
[----:B------:R-:W-:Y:S02]  /*4b20*/  @P2 F2FP.BF16.F32.PACK_AB R94, RZ, R94 ;  /* 0x0000005eff5e223e */ /* 0x000fe400000010ff */
[----:B------:R-:W-:Y:S01]  /*4b30*/  @P2 F2FP.BF16.F32.PACK_AB R86, RZ, R86 ;  /* 0x00000056ff56223e */ /* 0x000fe200000010ff */
[----:B--2---:R-:W-:Y:S01]  /*4b40*/  @P2 FMUL.FTZ R88, R88, R91 ;  /* 0x0000005b58582220 */ /* 0x004fe20000410000 */
[----:B------:R-:W-:Y:S02]  /*4b50*/  @P2 PRMT R75, R94, 0x7610, R75 ;  /* 0x000076105e4b2816 */ /* 0x000fe4000000004b */
[----:B------:R-:W1:Y:S01]  /*4b60*/  @P2 LDC R91, c[0x0][0x40c] ;  /* 0x00010300ff5b2b82 */ /* 0x000e620000000800 */
[----:B------:R-:W-:-:S02]  /*4b70*/  @P2 PRMT R72, R86, 0x7610, R72 ;  /* 0x0000761056482816 */ /* 0x000fc40000000048 */
[----:B------:R-:W-:-:S04]  /*4b80*/  @P2 F2FP.BF16.F32.PACK_AB R88, RZ, R88 ;  /* 0x00000058ff58223e */ /* 0x000fc800000010ff */
[----:B------:R-:W-:Y:S01]  /*4b90*/  @P2 PRMT R72, R72, 0x5410, R88 ;  /* 0x0000541048482816 */ /* 0x000fe20000000058 */
[----:B0-----:R-:W-:-:S05]  /*4ba0*/  @P2 FMUL.FTZ R90, R90, R87 ;  /* 0x000000575a5a2220 */ /* 0x001fca0000410000 */
[----:B------:R-:W-:Y:S01]  /*4bb0*/  @P2 F2FP.BF16.F32.PACK_AB R90, RZ, R90 ;  /* 0x0000005aff5a223e */ /* 0x000fe200000010ff */
[----:B-1----:R-:W-:-:S03]  /*4bc0*/  @P2 FMUL.FTZ R92, R92, R91 ;  /* 0x0000005b5c5c2220 */ /* 0x002fc60000410000 */
[----:B------:R-:W-:Y:S02]  /*4bd0*/  @P2 PRMT R73, R90, 0x7610, R73 ;  /* 0x000076105a492816 */ /* 0x000fe40000000049 */
[----:B------:R-:W-:Y:S02]  /*4be0*/  @P2 F2FP.BF16.F32.PACK_AB R92, RZ, R92 ;  /* 0x0000005cff5c223e */ /* 0x000fe400000010ff */
[----:B------:R-:W-:Y:S02]  /*4bf0*/  @P2 PRMT R73, R73, 0x5410, R89 ;  /* 0x0000541049492816 */ /* 0x000fe40000000059 */
[----:B------:R-:W-:-:S04]  /*4c00*/  @P2 PRMT R74, R92, 0x7610, R74 ;  /* 0x000076105c4a2816 */ /* 0x000fc8000000004a */
[----:B------:R-:W-:Y:S01]  /*4c10*/  @P2 PRMT R74, R74, 0x5410, R85 ;  /* 0x000054104a4a2816 */ /* 0x000fe20000000055 */
[----:B------:R-:W-:Y:S06]  /*4c20*/  @!P2 BRA `(.L_x_122) ;  /* 0x000000080064a947 */ /* 0x000fec0003800000 */
[----:B------:R-:W-:Y:S01]  /*4c30*/  @P0 PRMT R85, R7, 0x7632, R85 ;  /* 0x0000763207550816 */ /* 0x000fe20000000055 */
[----:B------:R-:W-:Y:S01]  /*4c40*/  @P0 FFMA.FTZ R86, R150, R83, R84 ;  /* 0x0000005396560223 */ /* 0x000fe20000010054 */
[----:B------:R-:W-:Y:S02]  /*4c50*/  @!P0 SHF.L.U32 R82, R82, 0x10, RZ ;  /* 0x0000001052528819 */ /* 0x000fe400000006ff */
[----:B------:R-:W-:Y:S01]  /*4c60*/  @P0 SHF.L.U32 R84, R85, 0x10, RZ ;  /* 0x0000001055540819 */ /* 0x000fe200000006ff */
[----:B------:R-:W-:-:S04]  /*4c70*/  @P0 FADD.FTZ R86, R147, -R86 ;  /* 0x8000005693560221 */ /* 0x000fc80000010000 */
[----:B------:R-:W-:-:S04]  /*4c80*/  @P0 FFMA.FTZ R82, R97, R86, R84 ;  /* 0x0000005661520223 */ /* 0x000fc80000010054 */
[----:B------:R-:W-:-:S05]  /*4c90*/  FMUL.FTZ R82, R82, UR18 ;  /* 0x0000001252527c20 */ /* 0x000fca0008410000 */
[----:B------:R-:W-:-:S04]  /*4ca0*/  F2FP.BF16.F32.PACK_AB R82, RZ, R82 ;  /* 0x00000052ff52723e */ /* 0x000fc800000010ff */
[----:B------:R-:W-:Y:S01]  /*4cb0*/  PRMT R75, R75, 0x5410, R82 ;  /* 0x000054104b4b7816 */ /* 0x000fe20000000052 */
[----:B------:R-:W-:Y:S06]  /*4cc0*/  BRA `(.L_x_122) ;  /* 0x00000008003c7947 */ /* 0x000fec0003800000 */
.L_x_120:
[----:B------:R-:W-:Y:S05]  /*4cd0*/  @!P1 BRA `(.L_x_123) ;  /* 0x0000000400189947 */ /* 0x000fea0003800000 */
[-CC-:B------:R-:W-:Y:S01]  /*4ce0*/  FFMA.FTZ R82, R146, R83.reuse, R84.reuse ;  /* 0x0000005392527223 */ /* 0x180fe20000010054 */
[-CC-:B------:R-:W-:Y:S01]  /*4cf0*/  FFMA.FTZ R85, R137, R83.reuse, R84.reuse ;  /* 0x0000005389557223 */ /* 0x180fe20000010054 */
[-CC-:B------:R-:W-:Y:S01]  /*4d00*/  FFMA.FTZ R92, R150, R83.reuse, R84.reuse ;  /* 0x00000053965c7223 */ /* 0x180fe20000010054 */
[-C--:B0-----:R-:W-:Y:S01]  /*4d10*/  FFMA.FTZ R77, R133, R83.reuse, R84 ;  /* 0x00000053854d7223 */ /* 0x081fe20000010054 */
[----:B------:R-:W-:Y:S01]  /*4d20*/  FADD.FTZ R86, R143, -R82 ;  /* 0x800000528f567221 */ /* 0x000fe20000010000 */
[-CC-:B------:R-:W-:Y:S01]  /*4d30*/  FFMA.FTZ R78, R144, R83.reuse, R84.reuse ;  /* 0x00000053904e7223 */ /* 0x180fe20000010054 */
[----:B------:R-:W0:Y:S01]  /*4d40*/  @P2 LDC R82, c[0x0][0x40c] ;  /* 0x00010300ff522b82 */ /* 0x000e220000000800 */
[-CC-:B------:R-:W-:Y:S01]  /*4d50*/  FFMA.FTZ R79, R135, R83.reuse, R84.reuse ;  /* 0x00000053874f7223 */ /* 0x180fe20000010054 */
[-CC-:B------:R-:W-:Y:S01]  /*4d60*/  FFMA.FTZ R90, R148, R83.reuse, R84.reuse ;  /* 0x00000053945a7223 */ /* 0x180fe20000010054 */
[----:B------:R-:W-:Y:S01]  /*4d70*/  FFMA.FTZ R83, R139, R83, R84 ;  /* 0x000000538b537223 */ /* 0x000fe20000010054 */
[----:B------:R-:W-:Y:S01]  /*4d80*/  FADD.FTZ R88, R140, -R85 ;  /* 0x800000558c587221 */ /* 0x000fe20000010000 */
[----:B------:R-:W-:Y:S01]  /*4d90*/  FADD.FTZ R94, R147, -R92 ;  /* 0x8000005c935e7221 */ /* 0x000fe20000010000 */
[----:B------:R-:W-:Y:S01]  /*4da0*/  FADD.FTZ R76, R136, -R77 ;  /* 0x8000004d884c7221 */ /* 0x000fe20000010000 */
[----:B------:R-:W-:Y:S01]  /*4db0*/  FADD.FTZ R92, R142, -R83 ;  /* 0x800000538e5c7221 */ /* 0x000fe20000010000 */
[----:B------:R-:W1:Y:S01]  /*4dc0*/  @P2 LDC R91, c[0x0][0x40c] ;  /* 0x00010300ff5b2b82 */ /* 0x000e620000000800 */
[C---:B------:R-:W-:Y:S01]  /*4dd0*/  FMUL.FTZ R83, R97.reuse, R88 ;  /* 0x0000005861537220 */ /* 0x040fe20000410000 */
[----:B------:R-:W-:Y:S01]  /*4de0*/  FADD.FTZ R84, R138, -R79 ;  /* 0x8000004f8a547221 */ /* 0x000fe20000010000 */
[C---:B------:R-:W-:Y:S01]  /*4df0*/  FMUL.FTZ R88, R97.reuse, R94 ;  /* 0x0000005e61587220 */ /* 0x040fe20000410000 */
[C---:B------:R-:W-:Y:S01]  /*4e00*/  FMUL.FTZ R79, R97.reuse, R86 ;  /* 0x00000056614f7220 */ /* 0x040fe20000410000 */
[----:B------:R-:W-:Y:S01]  /*4e10*/  FMUL.FTZ R76, R97, R76 ;  /* 0x0000004c614c7220 */ /* 0x000fe20000410000 */
[----:B------:R-:W-:Y:S01]  /*4e20*/  ISETP.GT.AND P0, PT, R96, RZ, PT ;  /* 0x000000ff6000720c */ /* 0x000fe20003f04270 */
[----:B------:R-:W-:Y:S01]  /*4e30*/  FADD.FTZ R78, R141, -R78 ;  /* 0x8000004e8d4e7221 */ /* 0x000fe20000010000 */
[----:B------:R-:W2:Y:S01]  /*4e40*/  @P2 LDC R85, c[0x0][0x40c] ;  /* 0x00010300ff552b82 */ /* 0x000ea20000000800 */
[----:B------:R-:W-:Y:S01]  /*4e50*/  FADD.FTZ R90, R145, -R90 ;  /* 0x8000005a915a7221 */ /* 0x000fe20000010000 */
[----:B------:R-:W-:Y:S01]  /*4e60*/  FSEL R87, R76, RZ, P0 ;  /* 0x000000ff4c577208 */ /* 0x000fe20000000000 */
[C---:B------:R-:W-:Y:S01]  /*4e70*/  FMUL.FTZ R77, R97.reuse, R78 ;  /* 0x0000004e614d7220 */ /* 0x040fe20000410000 */
[C---:B------:R-:W-:Y:S01]  /*4e80*/  FMUL.FTZ R78, R97.reuse, R84 ;  /* 0x00000054614e7220 */ /* 0x040fe20000410000 */
[----:B------:R-:W-:Y:S01]  /*4e90*/  FMUL.FTZ R84, R97, R90 ;  /* 0x0000005a61547220 */ /* 0x000fe20000410000 */
[----:B------:R-:W-:Y:S01]  /*4ea0*/  FSEL R89, R79, RZ, P0 ;  /* 0x000000ff4f597208 */ /* 0x000fe20000000000 */
[----:B------:R-:W-:Y:S01]  /*4eb0*/  FMUL.FTZ R97, R97, R92 ;  /* 0x0000005c61617220 */ /* 0x000fe20000410000 */
[----:B------:R-:W3:Y:S01]  /*4ec0*/  @P2 LDC R94, c[0x0][0x40c] ;  /* 0x00010300ff5e2b82 */ /* 0x000ee20000000800 */
[----:B0-----:R-:W-:Y:S01]  /*4ed0*/  @P2 FMUL.FTZ R76, R87, R82 ;  /* 0x00000052574c2220 */ /* 0x001fe20000410000 */
[----:B------:R-:W-:-:S02]  /*4ee0*/  FSEL R78, R78, RZ, P0 ;  /* 0x000000ff4e4e7208 */ /* 0x000fc40000000000 */
[----:B------:R-:W-:Y:S02]  /*4ef0*/  FSEL R90, R77, RZ, P0 ;  /* 0x000000ff4d5a7208 */ /* 0x000fe40000000000 */
[----:B------:R-:W-:Y:S02]  /*4f00*/  @P2 F2FP.BF16.F32.PACK_AB R79, RZ, R76 ;  /* 0x0000004cff4f223e */ /* 0x000fe400000010ff */
[----:B------:R-:W0:Y:S01]  /*4f10*/  @P2 LDC R86, c[0x0][0x40c] ;  /* 0x00010300ff562b82 */ /* 0x000e220000000800 */
[----:B-1----:R-:W-:Y:S01]  /*4f20*/  @P2 FMUL.FTZ R76, R78, R91 ;  /* 0x0000005b4e4c2220 */ /* 0x002fe20000410000 */
[----:B------:R-:W-:Y:S02]  /*4f30*/  FSEL R91, R83, RZ, P0 ;  /* 0x000000ff535b7208 */ /* 0x000fe40000000000 */
[----:B------:R-:W-:Y:S02]  /*4f40*/  FSEL R92, R84, RZ, P0 ;  /* 0x000000ff545c7208 */ /* 0x000fe40000000000 */
[----:B------:R-:W-:-:S02]  /*4f50*/  @P2 F2FP.BF16.F32.PACK_AB R83, RZ, R76 ;  /* 0x0000004cff53223e */ /* 0x000fc400000010ff */
[----:B------:R-:W1:Y:S01]  /*4f60*/  @P2 LDC R93, c[0x0][0x40c] ;  /* 0x00010300ff5d2b82 */ /* 0x000e620000000800 */
[----:B--2---:R-:W-:Y:S01]  /*4f70*/  @P2 FMUL.FTZ R77, R90, R85 ;  /* 0x000000555a4d2220 */ /* 0x004fe20000410000 */
[----:B------:R-:W-:Y:S02]  /*4f80*/  FSEL R97, R97, RZ, P0 ;  /* 0x000000ff61617208 */ /* 0x000fe40000000000 */
[----:B------:R-:W-:Y:S02]  /*4f90*/  @P2 PRMT R72, R79, 0x7610, R72 ;  /* 0x000076104f482816 */ /* 0x000fe40000000048 */
[----:B------:R-:W-:Y:S02]  /*4fa0*/  @P2 F2FP.BF16.F32.PACK_AB R82, RZ, R77 ;  /* 0x0000004dff52223e */ /* 0x000fe400000010ff */
[----:B------:R-:W2:Y:S01]  /*4fb0*/  @P2 LDC R96, c[0x0][0x40c] ;  /* 0x00010300ff602b82 */ /* 0x000ea20000000800 */
[----:B---3--:R-:W-:Y:S01]  /*4fc0*/  @P2 FMUL.FTZ R76, R91, R94 ;  /* 0x0000005e5b4c2220 */ /* 0x008fe20000410000 */
[----:B------:R-:W-:-:S02]  /*4fd0*/  FSEL R88, R88, RZ, P0 ;  /* 0x000000ff58587208 */ /* 0x000fc40000000000 */
[----:B------:R-:W-:Y:S02]  /*4fe0*/  @P2 PRMT R73, R83, 0x7610, R73 ;  /* 0x0000761053492816 */ /* 0x000fe40000000049 */
[----:B------:R-:W-:Y:S01]  /*4ff0*/  @P2 F2FP.BF16.F32.PACK_AB R85, RZ, R76 ;  /* 0x0000004cff55223e */ /* 0x000fe200000010ff */
[----:B0-----:R-:W-:Y:S01]  /*5000*/  @P2 FMUL.FTZ R77, R89, R86 ;  /* 0x00000056594d2220 */ /* 0x001fe20000410000 */
[----:B------:R-:W-:Y:S02]  /*5010*/  F2FP.BF16.F32.PACK_AB R76, R90, R87 ;  /* 0x000000575a4c723e */ /* 0x000fe400000010ff */
[----:B------:R-:W-:Y:S02]  /*5020*/  @P2 PRMT R74, R85, 0x7610, R74 ;  /* 0x00007610554a2816 */ /* 0x000fe4000000004a */
[----:B------:R-:W-:Y:S02]  /*5030*/  @P2 F2FP.BF16.F32.PACK_AB R84, RZ, R77 ;  /* 0x0000004dff54223e */ /* 0x000fe400000010ff */
[----:B------:R-:W-:Y:S01]  /*5040*/  @P2 PRMT R72, R72, 0x5410, R82 ;  /* 0x0000541048482816 */ /* 0x000fe20000000052 */
[----:B-1----:R-:W-:Y:S01]  /*5050*/  @P2 FMUL.FTZ R77, R92, R93 ;  /* 0x0000005d5c4d2220 */ /* 0x002fe20000410000 */
[----:B------:R-:W-:-:S02]  /*5060*/  @P2 PRMT R73, R73, 0x5410, R84 ;  /* 0x0000541049492816 */ /* 0x000fc40000000054 */
[----:B------:R-:W-:Y:S02]  /*5070*/  F2FP.BF16.F32.PACK_AB R79, R88, R97 ;  /* 0x00000061584f723e */ /* 0x000fe400000010ff */
[----:B------:R-:W-:Y:S02]  /*5080*/  @P2 F2FP.BF16.F32.PACK_AB R86, RZ, R77 ;  /* 0x0000004dff56223e */ /* 0x000fe400000010ff */
[----:B------:R-:W-:Y:S01]  /*5090*/  F2FP.BF16.F32.PACK_AB R77, R89, R78 ;  /* 0x0000004e594d723e */ /* 0x000fe200000010ff */
[----:B--2---:R-:W-:Y:S01]  /*50a0*/  @P2 FMUL.FTZ R87, R97, R96 ;  /* 0x0000006061572220 */ /* 0x004fe20000410000 */
[----:B------:R-:W-:Y:S02]  /*50b0*/  F2FP.BF16.F32.PACK_AB R78, R92, R91 ;  /* 0x0000005b5c4e723e */ /* 0x000fe400000010ff */
        /* <DEDUP_REMOVED lines=8> */
.L_x_123:
[----:B------:R-:W1:Y:S01]  /*5140*/  @P2 LDC R86, c[0x0][0x40c] ;  /* 0x00010300ff562b82 */ /* 0x000e620000000800 */
[----:B------:R-:W-:Y:S01]  /*5150*/  FFMA.FTZ R82, R150, R83, R84 ;  /* 0x0000005396527223 */ /* 0x000fe20000010054 */
[----:B------:R-:W-:-:S03]  /*5160*/  ISETP.GT.AND P0, PT, R96, RZ, PT ;  /* 0x000000ff6000720c */ /* 0x000fc60003f04270 */
[----:B------:R-:W-:-:S04]  /*5170*/  FADD.FTZ R82, R147, -R82 ;  /* 0x8000005293527221 */ /* 0x000fc80000010000 */
[----:B------:R-:W-:-:S05]  /*5180*/  FMUL.FTZ R82, R97, R82 ;  /* 0x0000005261527220 */ /* 0x000fca0000410000 */
[----:B------:R-:W-:-:S05]  /*5190*/  FSEL R85, R82, RZ, P0 ;  /* 0x000000ff52557208 */ /* 0x000fca0000000000 */
[----:B-1----:R-:W-:Y:S01]  /*51a0*/  @P2 FMUL.FTZ R85, R85, R86 ;  /* 0x0000005655552220 */ /* 0x002fe20000410000 */
        /* <DEDUP_REMOVED lines=8> */
[----:B0-----:R-:W-:-:S07]  /*5230*/  PRMT R72, R82, 0x7610, R72 ;  /* 0x0000761052487816 */ /* 0x001fce0000000048 */
.L_x_124:
        /* <DEDUP_REMOVED lines=9> */
.L_x_125:
        /* <DEDUP_REMOVED lines=9> */
.L_x_126:
        /* <DEDUP_REMOVED lines=9> */
.L_x_127:
        /* <DEDUP_REMOVED lines=9> */
.L_x_128:
        /* <DEDUP_REMOVED lines=9> */
.L_x_129:
        /* <DEDUP_REMOVED lines=9> */
.L_x_130:
[----:B------:R-:W-:-:S04]  /*55a0*/  @P2 F2FP.BF16.F32.PACK_AB R85, RZ, R85 ;  /* 0x00000055ff55223e */ /* 0x000fc800000010ff */
[----:B0-----:R-:W-:-:S07]  /*55b0*/  @P2 PRMT R75, R75, 0x5410, R85 ;  /* 0x000054104b4b2816 */ /* 0x001fce0000000055 */
.L_x_122:
[----:B------:R-:W0:Y:S01]  /*55c0*/  @P1 LDC.64 R82, c[0x0][0x478] ;  /* 0x00011e00ff521b82 */ /* 0x000e220000000a00 */
[----:B------:R-:W-:Y:S01]  /*55d0*/  @P1 IADD3 R81, PT, PT, R81, 0x200, RZ ;  /* 0x0000020051511810 */ /* 0x000fe20007ffe0ff */
[----:B------:R-:W-:Y:S01]  /*55e0*/  UPLOP3.LUT UP1, UPT, UPT, UPT, UP1, 0x40, 0x4 ;  /* 0x000000000004789c */ /* 0x000fe20003f2e810 */
[----:B------:R-:W-:-:S05]  /*55f0*/  @P2 IADD3 R87, PT, PT, R80, 0x200, RZ ;  /* 0x0000020050572810 */ /* 0x000fca0007ffe0ff */
[----:B------:R-:W1:Y:S08]  /*5600*/  @P2 LDC.64 R84, c[0x0][0x468] ;  /* 0x00011a00ff542b82 */ /* 0x000e700000000a00 */
[----:B------:R-:W2:Y:S01]  /*5610*/  LDC.64 R88, c[0x0][0x380] ;  /* 0x0000e000ff587b82 */ /* 0x000ea20000000a00 */
[----:B0-----:R-:W-:-:S05]  /*5620*/  @P1 IMAD.WIDE.U32 R80, R81, 0x10, R82 ;  /* 0x0000001051501825 */ /* 0x001fca00078e0052 */
[----:B------:R3:W-:Y:S01]  /*5630*/  @P1 STG.E.128 desc[UR12][R80.64], R76 ;  /* 0x0000004c50001986 */ /* 0x0007e2000c101d0c */
[----:B-1----:R-:W-:-:S05]  /*5640*/  @P2 IMAD.WIDE.U32 R82, R87, 0x10, R84 ;  /* 0x0000001057522825 */ /* 0x002fca00078e0054 */
[----:B------:R3:W-:Y:S01]  /*5650*/  @P2 STG.E.128 desc[UR12][R82.64], R72 ;  /* 0x0000004852002986 */ /* 0x0007e2000c101d0c */
[----:B--2---:R-:W-:-:S04]  /*5660*/  IADD3 R0, PT, PT, R0, R88, RZ ;  /* 0x0000005800007210 */ /* 0x004fc80007ffe0ff */
[----:B------:R-:W-:-:S13]  /*5670*/  ISETP.GE.AND P0, PT, R0, R89, PT ;  /* 0x000000590000720c */ /* 0x000fda0003f06270 */
[----:B---3--:R-:W-:Y:S05]  /*5680*/  @!P0 BRA `(.L_x_131) ;  /* 0xffffffac00408947 */ /* 0x008fea000383ffff */
.L_x_93:
        /* <DEDUP_REMOVED lines=20> */
.L_x_132:
        /* <DEDUP_REMOVED lines=11> */
.L_x_10657:


//--------------------- .text._ZN10layer_norm13ln_bwd_kernelINS_13Kernel_traitsI13__nv_bfloat16S2_S2_S2_fjLj6144ELj1ELj1ELj8ELj16ENS_18Kernel_traits_baseILj6144ES2_S2_S2_S2_fjLj256EEEEELb0ELb1ELb0ELb0EEEvNS_9BwdParamsE --------------------------
	.section	.text._ZN10layer_norm13ln_bwd_kernelINS_13Kernel_traitsI13__nv_bfloat16S2_S2_S2_fjLj6144ELj1ELj1ELj8ELj16ENS_18Kernel_traits_baseILj6144ES2_S2_S2_S2_fjLj256EEEEELb0ELb1ELb0ELb0EEEvNS_9BwdParamsE,"ax",@progbits
	.align	128
        .global         _ZN10layer_norm13ln_bwd_kernelINS_13Kernel_traitsI13__nv_bfloat16S2_S2_S2_fjLj6144ELj1ELj1ELj8ELj16ENS_18Kernel_traits_baseILj6144ES2_S2_S2_S2_fjLj256EEEEELb0ELb1ELb0ELb0EEEvNS_9BwdParamsE
        .type           _ZN10layer_norm13ln_bwd_kernelINS_13Kernel_traitsI13__nv_bfloat16S2_S2_S2_fjLj6144ELj1ELj1ELj8ELj16ENS_18Kernel_traits_baseILj6144ES2_S2_S2_S2_fjLj256EEEEELb0ELb1ELb0ELb0EEEvNS_9BwdParamsE,@function
        .size           _ZN10layer_norm13ln_bwd_kernelINS_13Kernel_traitsI13__nv_bfloat16S2_S2_S2_fjLj6144ELj1ELj1ELj8ELj16ENS_18Kernel_traits_baseILj6144ES2_S2_S2_S2_fjLj256EEEEELb0ELb1ELb0ELb0EEEvNS_9BwdParamsE,(.L_x_10658 - _ZN10layer_norm13ln_bwd_kernelINS_13Kernel_traitsI13__nv_bfloat16S2_S2_S2_fjLj6144ELj1ELj1ELj8ELj16ENS_18Kernel_traits_baseILj6144ES2_S2_S2_S2_fjLj256EEEEELb0ELb1ELb0ELb0EEEvNS_9BwdParamsE)
        .other          _ZN10layer_norm13ln_bwd_kernelINS_13Kernel_traitsI13__nv_bfloat16S2_S2_S2_fjLj6144ELj1ELj1ELj8ELj16ENS_18Kernel_traits_baseILj6144ES2_S2_S2_S2_fjLj256EEEEELb0ELb1ELb0ELb0EEEvNS_9BwdParamsE,@"STO_CUDA_ENTRY STV_DEFAULT"
_ZN10layer_norm13ln_bwd_kernelINS_13Kernel_traitsI13__nv_bfloat16S2_S2_S2_fjLj6144ELj1ELj1ELj8ELj16ENS_18Kernel_traits_baseILj6144ES2_S2_S2_S2_fjLj256EEEEELb0ELb1ELb0ELb0EEEvNS_9BwdParamsE:
.text._ZN10layer_norm13ln_bwd_kernelINS_13Kernel_traitsI13__nv_bfloat16S2_S2_S2_fjLj6144ELj1ELj1ELj8ELj16ENS_18Kernel_traits_baseILj6144ES2_S2_S2_S2_fjLj256EEEEELb0ELb1ELb0ELb0EEEvNS_9BwdParamsE:
[----:B------:R-:W-:Y:S01]  /*0000*/  LDC R1, c[0x0][0x37c] ;  /* 0x0000df00ff017b82 */ /* 0x000fe20000000800 */
[----:B------:R-:W0:Y:S01]  /*0010*/  S2R R30, SR_TID.X ;  /* 0x00000000001e7919 */ /* 0x000e220000002100 */
[----:B------:R-:W1:Y:S06]  /*0020*/  LDCU UR4, c[0x0][0x388] ;  /* 0x00007100ff0477ac */ /* 0x000e6c0008000800 */
[----:B------:R-:W2:Y:S01]  /*0030*/  S2UR UR6, SR_CTAID.X ;  /* 0x00000000000679c3 */ /* 0x000ea20000002500 */
[----:B------:R-:W2:Y:S01]  /*0040*/  LDCU UR7, c[0x0][0x384] ;  /* 0x00007080ff0777ac */ /* 0x000ea20008000800 */
[----:B-1----:R-:W-:Y:S01]  /*0050*/  MOV R29, UR4 ;  /* 0x00000004001d7c02 */ /* 0x002fe20008000f00 */
[----:B------:R-:W1:Y:S03]  /*0060*/  LDCU.64 UR4, c[0x0][0x358] ;  /* 0x00006b00ff0477ac */ /* 0x000e660008000a00 */
        /* <DEDUP_REMOVED lines=8> */
[----:B------:R-:W0:Y:S04]  /*00f0*/  @P5 LDC.64 R6, c[0x0][0x3d0] ;  /* 0x0000f400ff065b82 */ /* 0x000e280000000a00 */
[----:B------:R-:W-:-:S04]  /*0100*/  @P3 LOP3.LUT R15, R30, 0x100, RZ, 0xfc, !PT ;  /* 0x000001001e0f3812 */ /* 0x000fc800078efcff */
[----:B------:R-:W3:Y:S08]  /*0110*/  @P5 LDC.64 R8, c[0x0][0x3e8] ;  /* 0x0000fa00ff085b82 */ /* 0x000ef00000000a00 */
[----:B------:R-:W4:Y:S08]  /*0120*/  @P4 LDC.64 R10, c[0x0][0x3d0] ;  /* 0x0000f400ff0a4b82 */ /* 0x000f300000000a00 */
[----:B------:R-:W2:Y:S01]  /*0130*/  @P4 LDC.64 R12, c[0x0][0x3e8] ;  /* 0x0000fa00ff0c4b82 */ /* 0x000ea20000000a00 */
[----:B0-----:R-:W-:-:S05]  /*0140*/  @P5 IMAD.WIDE.U32 R6, R15, 0x10, R6 ;  /* 0x000000100f065825 */ /* 0x001fca00078e0006 */
[----:B-1----:R0:W5:Y:S02]  /*0150*/  @P5 LDG.E.128 R132, desc[UR4][R6.64] ;  /* 0x0000000406845981 */ /* 0x002164000c1e1d00 */
[----:B------:R-:W1:Y:S01]  /*0160*/  @P3 LDC.64 R2, c[0x0][0x3d0] ;  /* 0x0000f400ff023b82 */ /* 0x000e620000000a00 */
[C---:B---3--:R-:W-:Y:S01]  /*0170*/  @P5 IMAD.WIDE.U32 R8, R15.reuse, 0x10, R8 ;  /* 0x000000100f085825 */ /* 0x048fe200078e0008 */
[----:B------:R-:W-:-:S04]  /*0180*/  @P5 IADD3 R15, PT, PT, R15, 0x100, RZ ;  /* 0x000001000f0f5810 */ /* 0x000fc80007ffe0ff */
[----:B------:R0:W5:Y:S02]  /*0190*/  @P5 LDG.E.128 R128, desc[UR4][R8.64] ;  /* 0x0000000408805981 */ /* 0x000164000c1e1d00 */
[----:B------:R-:W3:Y:S01]  /*01a0*/  @P3 LDC.64 R4, c[0x0][0x3e8] ;  /* 0x0000fa00ff043b82 */ /* 0x000ee20000000a00 */
[----:B----4-:R-:W-:-:S05]  /*01b0*/  @P4 IMAD.WIDE.U32 R10, R15, 0x10, R10 ;  /* 0x000000100f0a4825 */ /* 0x010fca00078e000a */
[----:B------:R0:W5:Y:S01]  /*01c0*/  @P4 LDG.E.128 R124, desc[UR4][R10.64] ;  /* 0x000000040a7c4981 */ /* 0x000162000c1e1d00 */
[----:B--2---:R-:W-:-:S05]  /*01d0*/  @P4 IMAD.WIDE.U32 R12, R15, 0x10, R12 ;  /* 0x000000100f0c4825 */ /* 0x004fca00078e000c */
[----:B------:R0:W5:Y:S01]  /*01e0*/  @P4 LDG.E.128 R120, desc[UR4][R12.64] ;  /* 0x000000040c784981 */ /* 0x000162000c1e1d00 */
[----:B-1----:R-:W-:-:S05]  /*01f0*/  @P3 IMAD.WIDE.U32 R2, R30, 0x10, R2 ;  /* 0x000000101e023825 */ /* 0x002fca00078e0002 */
[----:B------:R0:W5:Y:S01]  /*0200*/  @P3 LDG.E.128 R116, desc[UR4][R2.64] ;  /* 0x0000000402743981 */ /* 0x000162000c1e1d00 */
[----:B---3--:R-:W-:-:S05]  /*0210*/  @P3 IMAD.WIDE.U32 R4, R30, 0x10, R4 ;  /* 0x000000101e043825 */ /* 0x008fca00078e0004 */
[----:B------:R0:W5:Y:S01]  /*0220*/  @P3 LDG.E.128 R112, desc[UR4][R4.64] ;  /* 0x0000000404703981 */ /* 0x000162000c1e1d00 */
[----:B------:R-:W-:Y:S01]  /*0230*/  UISETP.GE.AND UP0, UPT, UR6, UR7, UPT ;  /* 0x000000070600728c */ /* 0x000fe2000bf06270 */
        /* <DEDUP_REMOVED lines=35> */
[----:B------:R-:W-:Y:S01]  /*0470*/  CS2R R42, SRZ ;  /* 0x00000000002a7805 */ /* 0x000fe2000001ff00 */
[----:B0-----:R-:W-:Y:S06]  /*0480*/  BRA.U UP0, `(.L_x_133) ;  /* 0x0000006100287547 */ /* 0x001fec000b800000 */
[----:B------:R-:W0:Y:S01]  /*0490*/  LDC.64 R2, c[0x0][0x3e0] ;  /* 0x0000f800ff027b82 */ /* 0x000e220000000a00 */
[----:B------:R-:W-:Y:S02]  /*04a0*/  PLOP3.LUT P2, PT, PT, PT, PT, 0x8, 0x80 ;  /* 0x000000000080781c */ /* 0x000fe40003f4e170 */
[----:B------:R-:W-:Y:S02]  /*04b0*/  CS2R R108, SRZ ;  /* 0x00000000006c7805 */ /* 0x000fe4000001ff00 */
[----:B------:R-:W-:Y:S02]  /*04c0*/  SHF.R.U32.HI R27, RZ, 0x5, R30 ;  /* 0x00000005ff1b7819 */ /* 0x000fe4000001161e */
[----:B------:R-:W-:Y:S02]  /*04d0*/  CS2R R110, SRZ ;  /* 0x00000000006e7805 */ /* 0x000fe4000001ff00 */
[----:B------:R-:W-:Y:S02]  /*04e0*/  MOV R26, UR6 ;  /* 0x00000006001a7c02 */ /* 0x000fe40008000f00 */
[----:B------:R-:W-:-:S02]  /*04f0*/  CS2R R104, SRZ ;  /* 0x0000000000687805 */ /* 0x000fc4000001ff00 */
        /* <DEDUP_REMOVED lines=20> */
[----:B------:R-:W-:Y:S02]  /*0640*/  PRMT R16, R130, 0x7632, R16 ;  /* 0x0000763282107816 */ /* 0x000fe40000000010 */
[----:B------:R-:W-:Y:S02]  /*0650*/  CS2R R86, SRZ ;  /* 0x0000000000567805 */ /* 0x000fe4000001ff00 */
[----:B------:R-:W-:Y:S02]  /*0660*/  ISETP.NE.AND.EX P1, PT, R3, RZ, PT, P1 ;  /* 0x000000ff0300720c */ /* 0x000fe40003f25310 */
        /* <DEDUP_REMOVED lines=36> */
[----:B------:R-:W0:Y:S01]  /*08b0*/  LDCU.U8 UR7, c[0x0][0x410] ;  /* 0x00008200ff0777ac */ /* 0x000e220008000000 */
[----:B------:R-:W1:Y:S01]  /*08c0*/  LDCU UR10, c[0x0][0x400] ;  /* 0x00008000ff0a77ac */ /* 0x000e620008000800 */
[----:B------:R-:W2:Y:S01]  /*08d0*/  LDCU.64 UR12, c[0x0][0x478] ;  /* 0x00008f00ff0c77ac */ /* 0x000ea20008000a00 */
[----:B------:R-:W3:Y:S03]  /*08e0*/  LDCU.64 UR8, c[0x0][0x438] ;  /* 0x00008700ff0877ac */ /* 0x000ee60008000a00 */
.L_x_163:
[----:B------:R-:W4:Y:S08]  /*08f0*/  LDC.64 R144, c[0x0][0x3c0] ;  /* 0x0000f000ff907b82 */ /* 0x000f300000000a00 */
[----:B------:R-:W0:Y:S01]  /*0900*/  LDC R29, c[0x0][0x388] ;  /* 0x0000e200ff1d7b82 */ /* 0x000e220000000800 */
[----:B----4-:R-:W-:-:S07]  /*0910*/  IMAD.WIDE R146, R26, 0x4, R144 ;  /* 0x000000041a927825 */ /* 0x010fce00078e0290 */
[----:B------:R-:W4:Y:S01]  /*0920*/  LDC.64 R144, c[0x0][0x3c8] ;  /* 0x0000f200ff907b82 */ /* 0x000f220000000a00 */
[----:B------:R-:W2:Y:S01]  /*0930*/  LDG.E R146, desc[UR4][R146.64] ;  /* 0x0000000492927981 */ /* 0x000ea2000c1e1900 */
[----:B------:R-:W-:Y:S01]  /*0940*/  ISETP.GE.U32.AND P3, PT, R28, 0x100, PT ;  /* 0x000001001c00780c */ /* 0x000fe20003f66070 */
[----:B0-----:R-:W-:Y:S01]  /*0950*/  IMAD R0, R26, R29, RZ ;  /* 0x0000001d1a007224 */ /* 0x001fe200078e02ff */
[C---:B------:R-:W-:Y:S01]  /*0960*/  ISETP.GE.U32.AND P5, PT, R28.reuse, 0x200, PT ;  /* 0x000002001c00780c */ /* 0x040fe20003fa6070 */
[----:B------:R-:W0:Y:S01]  /*0970*/  S2R R154, SR_CgaCtaId ;  /* 0x00000000009a7919 */ /* 0x000e220000008800 */
[----:B------:R-:W-:Y:S02]  /*0980*/  ISETP.GE.U32.AND P4, PT, R28, 0x300, PT ;  /* 0x000003001c00780c */ /* 0x000fe40003f86070 */
[----:B------:R-:W-:-:S04]  /*0990*/  SHF.R.S32.HI R149, RZ, 0x1f, R0 ;  /* 0x0000001fff957819 */ /* 0x000fc80000011400 */
[----:B------:R-:W-:Y:S01]  /*09a0*/  LEA.HI R149, R149, R0, RZ, 0x3 ;  /* 0x0000000095957211 */ /* 0x000fe200078f18ff */
[----:B------:R-:W-:Y:S01]  /*09b0*/  BSSY.RECONVERGENT B0, `(.L_x_134) ;  /* 0x000006f000007945 */ /* 0x000fe20003800200 */
[----:B------:R-:W-:Y:S02]  /*09c0*/  ISETP.NE.AND P0, PT, RZ, UR7, PT ;  /* 0x00000007ff007c0c */ /* 0x000fe4000bf05270 */
[----:B------:R-:W-:Y:S01]  /*09d0*/  LEA.HI.SX32 R0, R149, R30, 0x1d ;  /* 0x0000001e95007211 */ /* 0x000fe200078feaff */
[----:B------:R-:W-:Y:S02]  /*09e0*/  HFMA2 R156, -RZ, RZ, 0, 0 ;  /* 0x00000000ff9c7431 */ /* 0x000fe400000001ff */
[----:B----4-:R-:W-:Y:S01]  /*09f0*/  IMAD.WIDE R144, R26, 0x4, R144 ;  /* 0x000000041a907825 */ /* 0x010fe200078e0290 */
[----:B------:R-:W-:Y:S02]  /*0a00*/  MOV R158, RZ ;  /* 0x000000ff009e7202 */ /* 0x000fe40000000f00 */
[----:B------:R-:W-:-:S02]  /*0a10*/  MOV R157, R0 ;  /* 0x00000000009d7202 */ /* 0x000fc40000000f00 */
[----:B-----5:R4:W5:Y:S02]  /*0a20*/  LDG.E R206, desc[UR4][R144.64] ;  /* 0x0000000490ce7981 */ /* 0x020964000c1e1900 */
[----:B----4-:R-:W-:Y:S02]  /*0a30*/  P2R R144, PR, RZ, 0x1 ;  /* 0x00000001ff907803 */ /* 0x010fe40000000000 */
[----:B--2---:R-:W-:Y:S01]  /*0a40*/  FSEL R155, R146, RZ, !P0 ;  /* 0x000000ff929b7208 */ /* 0x004fe20004000000 */
[----:B0-----:R-:W-:Y:S06]  /*0a50*/  @!P3 BRA `(.L_x_135) ;  /* 0x000000040090b947 */ /* 0x001fec0003800000 */
[----:B------:R-:W0:Y:S08]  /*0a60*/  LDC.64 R144, c[0x0][0x3a8] ;  /* 0x0000ea00ff907b82 */ /* 0x000e300000000a00 */
[----:B------:R-:W2:Y:S01]  /*0a70*/  LDC.64 R148, c[0x0][0x428] ;  /* 0x00010a00ff947b82 */ /* 0x000ea20000000a00 */
[----:B0-----:R-:W-:-:S06]  /*0a80*/  IMAD.WIDE.U32 R144, R0, 0x10, R144 ;  /* 0x0000001000907825 */ /* 0x001fcc00078e0090 */
[----:B------:R-:W4:Y:S01]  /*0a90*/  LDG.E.128 R144, desc[UR4][R144.64] ;  /* 0x0000000490907981 */ /* 0x000f22000c1e1d00 */
[----:B--2---:R-:W-:-:S06]  /*0aa0*/  IMAD.WIDE.U32 R148, R0, 0x10, R148 ;  /* 0x0000001000947825 */ /* 0x004fcc00078e0094 */
[----:B------:R-:W2:Y:S01]  /*0ab0*/  LDG.E.128 R148, desc[UR4][R148.64] ;  /* 0x0000000494947981 */ /* 0x000ea2000c1e1d00 */
[----:B---3--:R-:W-:-:S04]  /*0ac0*/  ISETP.NE.U32.AND P0, PT, RZ, UR8, PT ;  /* 0x00000008ff007c0c */ /* 0x008fc8000bf05070 */
[----:B------:R-:W-:Y:S02]  /*0ad0*/  ISETP.NE.AND.EX P0, PT, RZ, UR9, PT, P0 ;  /* 0x00000009ff007c0c */ /* 0x000fe4000bf05300 */
[----:B------:R-:W-:-:S11]  /*0ae0*/  SHF.L.U32 R205, R116, 0x10, RZ ;  /* 0x0000001074cd7819 */ /* 0x000fd600000006ff */
[----:B------:R-:W0:Y:S01]  /*0af0*/  @P0 LDC.64 R152, c[0x0][0x438] ;  /* 0x00010e00ff980b82 */ /* 0x000e220000000a00 */
[----:B------:R-:W-:Y:S02]  /*0b00*/  SHF.L.U32 R202, R18, 0x10, RZ ;  /* 0x0000001012ca7819 */ /* 0x000fe400000006ff */
[----:B------:R-:W-:Y:S02]  /*0b10*/  SHF.L.U32 R198, R19, 0x10, RZ ;  /* 0x0000001013c67819 */ /* 0x000fe400000006ff */
[----:B------:R-:W-:Y:S02]  /*0b20*/  SHF.L.U32 R201, R117, 0x10, RZ ;  /* 0x0000001075c97819 */ /* 0x000fe400000006ff */
[----:B------:R-:W-:Y:S02]  /*0b30*/  SHF.L.U32 R197, R118, 0x10, RZ ;  /* 0x0000001076c57819 */ /* 0x000fe400000006ff */
[----:B------:R-:W-:Y:S01]  /*0b40*/  SHF.L.U32 R193, R119, 0x10, RZ ;  /* 0x0000001077c17819 */ /* 0x000fe200000006ff */
[----:B0-----:R-:W-:-:S05]  /*0b50*/  @P0 IMAD.WIDE.U32 R152, R0, 0x10, R152 ;  /* 0x0000001000980825 */ /* 0x001fca00078e0098 */
[----:B------:R0:W5:Y:S01]  /*0b60*/  @P0 LDG.E.128 R36, desc[UR4][R152.64] ;  /* 0x0000000498240981 */ /* 0x000162000c1e1d00 */
[C---:B----4-:R-:W-:Y:S02]  /*0b70*/  SHF.L.U32 R158, R144.reuse, 0x10, RZ ;  /* 0x00000010909e7819 */ /* 0x050fe400000006ff */
[----:B------:R-:W-:Y:S02]  /*0b80*/  PRMT R156, R144, 0x7632, R156 ;  /* 0x00007632909c7816 */ /* 0x000fe4000000009c */
[----:B------:R-:W-:Y:S01]  /*0b90*/  PRMT R157, R145, 0x7632, R157 ;  /* 0x00007632919d7816 */ /* 0x000fe2000000009d */
[----:B------:R-:W-:Y:S01]  /*0ba0*/  FADD.FTZ R207, -R155, R158 ;  /* 0x0000009e9bcf7221 */ /* 0x000fe20000010100 */
[----:B------:R-:W-:Y:S02]  /*0bb0*/  SHF.L.U32 R156, R156, 0x10, RZ ;  /* 0x000000109c9c7819 */ /* 0x000fe400000006ff */
[----:B--2---:R-:W-:Y:S01]  /*0bc0*/  PRMT R144, R148, 0x7632, R144 ;  /* 0x0000763294907816 */ /* 0x004fe20000000090 */
[----:B-----5:R-:W-:Y:S01]  /*0bd0*/  FMUL.FTZ R207, R206, R207 ;  /* 0x000000cfcecf7220 */ /* 0x020fe20000410000 */
[----:B------:R-:W-:-:S02]  /*0be0*/  SHF.L.U32 R148, R148, 0x10, RZ ;  /* 0x0000001094947819 */ /* 0x000fc400000006ff */
[C---:B------:R-:W-:Y:S02]  /*0bf0*/  PRMT R159, R146.reuse, 0x7632, R159 ;  /* 0x00007632929f7816 */ /* 0x040fe4000000009f */
[----:B------:R-:W-:Y:S01]  /*0c00*/  SHF.L.U32 R192, R146, 0x10, RZ ;  /* 0x0000001092c07819 */ /* 0x000fe200000006ff */
[-C--:B------:R-:W-:Y:S01]  /*0c10*/  FMUL.FTZ R205, R205, R148.reuse ;  /* 0x00000094cdcd7220 */ /* 0x080fe20000410000 */
[----:B------:R-:W-:Y:S01]  /*0c20*/  FADD.FTZ R84, R84, R148 ;  /* 0x0000009454547221 */ /* 0x000fe20000010000 */
[----:B------:R-:W-:Y:S01]  /*0c30*/  FFMA.FTZ R108, R207, R148, R108 ;  /* 0x00000094cf6c7223 */ /* 0x000fe2000001006c */
[----:B------:R-:W-:Y:S01]  /*0c40*/  SHF.L.U32 R148, R157, 0x10, RZ ;  /* 0x000000109d947819 */ /* 0x000fe200000006ff */
[----:B------:R-:W-:Y:S01]  /*0c50*/  FADD.FTZ R199, -R155, R192 ;  /* 0x000000c09bc77221 */ /* 0x000fe20000010100 */
[----:B------:R-:W-:Y:S01]  /*0c60*/  SHF.L.U32 R190, R145, 0x10, RZ ;  /* 0x0000001091be7819 */ /* 0x000fe200000006ff */
[----:B------:R-:W-:Y:S01]  /*0c70*/  FADD.FTZ R145, -R155, R156 ;  /* 0x0000009c9b917221 */ /* 0x000fe20000010100 */
[C---:B------:R-:W-:Y:S01]  /*0c80*/  PRMT R196, R147.reuse, 0x7632, R196 ;  /* 0x0000763293c47816 */ /* 0x040fe200000000c4 */
[C---:B------:R-:W-:Y:S01]  /*0c90*/  FMUL.FTZ R199, R206.reuse, R199 ;  /* 0x000000c7cec77220 */ /* 0x040fe20000410000 */
[----:B------:R-:W-:Y:S01]  /*0ca0*/  SHF.L.U32 R194, R147, 0x10, RZ ;  /* 0x0000001093c27819 */ /* 0x000fe200000006ff */
[----:B------:R-:W-:Y:S01]  /*0cb0*/  FADD.FTZ R147, -R155, R148 ;  /* 0x000000949b937221 */ /* 0x000fe20000010100 */
[----:B------:R-:W-:Y:S01]  /*0cc0*/  PRMT R146, R149, 0x7632, R146 ;  /* 0x0000763295927816 */ /* 0x000fe20000000092 */
[----:B------:R-:W-:Y:S01]  /*0cd0*/  FMUL.FTZ R204, R206, R145 ;  /* 0x00000091cecc7220 */ /* 0x000fe20000410000 */
[----:B------:R-:W-:Y:S01]  /*0ce0*/  SHF.L.U32 R144, R144, 0x10, RZ ;  /* 0x0000001090907819 */ /* 0x000fe200000006ff */
[----:B------:R-:W-:Y:S01]  /*0cf0*/  FMUL.FTZ R200, R206, R147 ;  /* 0x00000093cec87220 */ /* 0x000fe20000410000 */
[----:B------:R-:W-:Y:S01]  /*0d00*/  SHF.L.U32 R146, R146, 0x10, RZ ;  /* 0x0000001092927819 */ /* 0x000fe200000006ff */
[----:B------:R-:W-:Y:S01]  /*0d10*/  FADD.FTZ R203, -R155, R190 ;  /* 0x000000be9bcb7221 */ /* 0x000fe20000010100 */
[----:B------:R-:W-:Y:S01]  /*0d20*/  SHF.L.U32 R149, R149, 0x10, RZ ;  /* 0x0000001095957819 */ /* 0x000fe200000006ff */
[-C--:B------:R-:W-:Y:S01]  /*0d30*/  FMUL.FTZ R202, R202, R144.reuse ;  /* 0x00000090caca7220 */ /* 0x080fe20000410000 */
[----:B------:R-:W-:Y:S01]  /*0d40*/  FADD.FTZ R145, RZ, R205 ;  /* 0x000000cdff917221 */ /* 0x000fe20000010000 */
[----:B------:R-:W-:Y:S01]  /*0d50*/  FFMA.FTZ R147, R207, R205, RZ ;  /* 0x000000cdcf937223 */ /* 0x000fe200000100ff */
[----:B------:R-:W-:Y:S01]  /*0d60*/  FADD.FTZ R85, R85, R144 ;  /* 0x0000009055557221 */ /* 0x000fe20000010000 */
[----:B------:R-:W-:Y:S01]  /*0d70*/  FFMA.FTZ R109, R204, R144, R109 ;  /* 0x00000090cc6d7223 */ /* 0x000fe2000001006d */
[-C--:B------:R-:W-:Y:S01]  /*0d80*/  FMUL.FTZ R198, R198, R146.reuse ;  /* 0x00000092c6c67220 */ /* 0x080fe20000410000 */
[----:B------:R-:W-:Y:S01]  /*0d90*/  FADD.FTZ R87, R87, R146 ;  /* 0x0000009257577221 */ /* 0x000fe20000010000 */
[----:B------:R-:W-:Y:S01]  /*0da0*/  FFMA.FTZ R111, R200, R146, R111 ;  /* 0x00000092c86f7223 */ /* 0x000fe2000001006f */
[----:B------:R-:W-:Y:S01]  /*0db0*/  FMUL.FTZ R203, R206, R203 ;  /* 0x000000cbcecb7220 */ /* 0x000fe20000410000 */
[----:B------:R-:W-:Y:S01]  /*0dc0*/  FMUL.FTZ R201, R201, R149 ;  /* 0x00000095c9c97220 */ /* 0x000fe20000410000 */
[----:B------:R-:W-:Y:S01]  /*0dd0*/  FADD.FTZ R144, R145, R202 ;  /* 0x000000ca91907221 */ /* 0x000fe20000010000 */
[----:B------:R-:W-:Y:S01]  /*0de0*/  FFMA.FTZ R146, R204, R202, R147 ;  /* 0x000000cacc927223 */ /* 0x000fe20000010093 */
[C---:B0-----:R-:W-:Y:S01]  /*0df0*/  PRMT R152, R150.reuse, 0x7632, R152 ;  /* 0x0000763296987816 */ /* 0x041fe20000000098 */
[----:B------:R-:W-:Y:S01]  /*0e00*/  FADD.FTZ R195, -R155, R194 ;  /* 0x000000c29bc37221 */ /* 0x000fe20000010100 */
[----:B------:R-:W-:Y:S01]  /*0e10*/  SHF.L.U32 R150, R150, 0x10, RZ ;  /* 0x0000001096967819 */ /* 0x000fe200000006ff */
[----:B------:R-:W-:Y:S01]  /*0e20*/  FADD.FTZ R145, R144, R201 ;  /* 0x000000c990917221 */ /* 0x000fe20000010000 */
[----:B------:R-:W-:Y:S01]  /*0e30*/  SHF.L.U32 R148, R159, 0x10, RZ ;  /* 0x000000109f947819 */ /* 0x000fe200000006ff */
[C---:B------:R-:W-:Y:S01]  /*0e40*/  FFMA.FTZ R147, R203.reuse, R201, R146 ;  /* 0x000000c9cb937223 */ /* 0x040fe20000010092 */
[----:B------:R-:W-:Y:S01]  /*0e50*/  FADD.FTZ R86, R86, R149 ;  /* 0x0000009556567221 */ /* 0x000fe20000010000 */
[----:B------:R-:W-:Y:S01]  /*0e60*/  FFMA.FTZ R110, R203, R149, R110 ;  /* 0x00000095cb6e7223 */ /* 0x000fe2000001006e */
[----:B------:R-:W-:Y:S01]  /*0e70*/  SHF.L.U32 R194, R20, 0x10, RZ ;  /* 0x0000001014c27819 */ /* 0x000fe200000006ff */
[----:B------:R-:W-:Y:S01]  /*0e80*/  FMUL.FTZ R197, R197, R150 ;  /* 0x00000096c5c57220 */ /* 0x000fe20000410000 */
[----:B------:R-:W-:Y:S01]  /*0e90*/  SHF.L.U32 R152, R152, 0x10, RZ ;  /* 0x0000001098987819 */ /* 0x000fe200000006ff */
        /* <DEDUP_REMOVED lines=12> */
[----:B------:R-:W-:Y:S01]  /*0f60*/  SHF.L.U32 R190, R21, 0x10, RZ ;  /* 0x0000001015be7819 */ /* 0x000fe200000006ff */
[----:B------:R-:W-:Y:S01]  /*0f70*/  FMUL.FTZ R195, R206, R195 ;  /* 0x000000c3cec37220 */ /* 0x000fe20000410000 */
[----:B------:R-:W-:Y:S01]  /*0f80*/  SHF.L.U32 R153, R153, 0x10, RZ ;  /* 0x0000001099997819 */ /* 0x000fe200000006ff */
[----:B------:R-:W-:Y:S01]  /*0f90*/  FMUL.FTZ R193, R193, R151 ;  /* 0x00000097c1c17220 */ /* 0x000fe20000410000 */
[----:B------:R-:W-:Y:S01]  /*0fa0*/  FADD.FTZ R149, -R155, R150 ;  /* 0x000000969b957221 */ /* 0x000fe20000010100 */
[----:B------:R-:W-:Y:S01]  /*0fb0*/  FADD.FTZ R144, R145, R194 ;  /* 0x000000c291907221 */ /* 0x000fe20000010000 */
[----:B------:R-:W-:Y:S01]  /*0fc0*/  FFMA.FTZ R146, R196, R194, R147 ;  /* 0x000000c2c4927223 */ /* 0x000fe20000010093 */
[----:B------:R-:W-:Y:S01]  /*0fd0*/  FMUL.FTZ R190, R190, R153 ;  /* 0x00000099bebe7220 */ /* 0x000fe20000410000 */
[----:B------:R-:W-:Y:S01]  /*0fe0*/  FMUL.FTZ R192, R206, R149 ;  /* 0x00000095cec07220 */ /* 0x000fe20000410000 */
[----:B------:R-:W-:Y:S01]  /*0ff0*/  FADD.FTZ R145, R144, R193 ;  /* 0x000000c190917221 */ /* 0x000fe20000010000 */
[C---:B------:R-:W-:Y:S01]  /*1000*/  FFMA.FTZ R147, R195.reuse, R193, R146 ;  /* 0x000000c1c3937223 */ /* 0x040fe20000010092 */
[----:B------:R-:W-:Y:S01]  /*1010*/  FADD.FTZ R82, R82, R151 ;  /* 0x0000009752527221 */ /* 0x000fe20000010000 */
        /* <DEDUP_REMOVED lines=8> */
.L_x_135:
[----:B-1-3--:R-:W-:Y:S05]  /*10a0*/  BSYNC.RECONVERGENT B0 ;  /* 0x0000000000007941 */ /* 0x00afea0003800200 */
.L_x_134:
        /* <DEDUP_REMOVED lines=12> */
[----:B------:R-:W-:Y:S02]  /*1170*/  SHF.L.U32 R165, R10, 0x10, RZ ;  /* 0x000000100aa57819 */ /* 0x000fe400000006ff */
[----:B------:R-:W-:Y:S01]  /*1180*/  SHF.L.U32 R167, R11, 0x10, RZ ;  /* 0x000000100ba77819 */ /* 0x000fe200000006ff */
[----:B0-----:R-:W-:-:S05]  /*1190*/  @P0 IMAD.WIDE.U32 R152, R157, 0x10, R152 ;  /* 0x000000109d980825 */ /* 0x001fca00078e0098 */
[----:B------:R0:W5:Y:S01]  /*11a0*/  @P0 LDG.E.128 R32, desc[UR4][R152.64] ;  /* 0x0000000498200981 */ /* 0x000162000c1e1d00 */
[----:B------:R-:W-:Y:S02]  /*11b0*/  SHF.L.U32 R171, R13, 0x10, RZ ;  /* 0x000000100dab7819 */ /* 0x000fe400000006ff */
[----:B------:R-:W-:Y:S02]  /*11c0*/  IADD3 R157, PT, PT, R157, 0x100, RZ ;  /* 0x000001009d9d7810 */ /* 0x000fe40007ffe0ff */
[C---:B--2---:R-:W-:Y:S02]  /*11d0*/  PRMT R169, R146.reuse, 0x7632, R169 ;  /* 0x0000763292a97816 */ /* 0x044fe400000000a9 */
[----:B------:R-:W-:Y:S02]  /*11e0*/  SHF.L.U32 R146, R146, 0x10, RZ ;  /* 0x0000001092927819 */ /* 0x000fe400000006ff */
[----:B------:R-:W-:Y:S02]  /*11f0*/  SHF.L.U32 R162, R145, 0x10, RZ ;  /* 0x0000001091a27819 */ /* 0x000fe400000006ff */
[----:B------:R-:W-:Y:S01]  /*1200*/  PRMT R159, R144, 0x7632, R159 ;  /* 0x00007632909f7816 */ /* 0x000fe2000000009f */
[----:B------:R-:W-:Y:S01]  /*1210*/  FADD.FTZ R161, -R155, R146 ;  /* 0x000000929ba17221 */ /* 0x000fe20000010100 */
[----:B------:R-:W-:Y:S01]  /*1220*/  PRMT R166, R145, 0x7632, R166 ;  /* 0x0000763291a67816 */ /* 0x000fe200000000a6 */
[----:B------:R-:W-:Y:S01]  /*1230*/  FADD.FTZ R31, -R155, R162 ;  /* 0x000000a29b1f7221 */ /* 0x000fe20000010100 */
[----:B---3--:R-:W-:Y:S01]  /*1240*/  SHF.L.U32 R145, R150, 0x10, RZ ;  /* 0x0000001096917819 */ /* 0x008fe200000006ff */
[----:B-----5:R-:W-:Y:S01]  /*1250*/  FMUL.FTZ R161, R206, R161 ;  /* 0x000000a1cea17220 */ /* 0x020fe20000410000 */
[----:B------:R-:W-:Y:S01]  /*1260*/  SHF.L.U32 R162, R134, 0x10, RZ ;  /* 0x0000001086a27819 */ /* 0x000fe200000006ff */
[----:B------:R-:W-:Y:S01]  /*1270*/  FMUL.FTZ R31, R206, R31 ;  /* 0x0000001fce1f7220 */ /* 0x000fe20000410000 */
[----:B------:R-:W-:Y:S01]  /*1280*/  SHF.L.U32 R146, R159, 0x10, RZ ;  /* 0x000000109f927819 */ /* 0x000fe200000006ff */
[----:B------:R-:W-:Y:S01]  /*1290*/  FADD.FTZ R72, R72, R145 ;  /* 0x0000009148487221 */ /* 0x000fe20000010000 */
[----:B------:R-:W-:Y:S01]  /*12a0*/  SHF.L.U32 R160, R144, 0x10, RZ ;  /* 0x0000001090a07819 */ /* 0x000fe200000006ff */
[-C--:B------:R-:W-:Y:S01]  /*12b0*/  FMUL.FTZ R162, R162, R145.reuse ;  /* 0x00000091a2a27220 */ /* 0x080fe20000410000 */
[----:B------:R-:W-:Y:S01]  /*12c0*/  PRMT R170, R147, 0x7632, R170 ;  /* 0x0000763293aa7816 */ /* 0x000fe200000000aa */
[----:B------:R-:W-:Y:S01]  /*12d0*/  FFMA.FTZ R96, R161, R145, R96 ;  /* 0x00000091a1607223 */ /* 0x000fe20000010060 */
[----:B------:R-:W-:Y:S01]  /*12e0*/  SHF.L.U32 R164, R147, 0x10, RZ ;  /* 0x0000001093a47819 */ /* 0x000fe200000006ff */
[----:B------:R-:W-:Y:S01]  /*12f0*/  FADD.FTZ R145, -R155, R146 ;  /* 0x000000929b917221 */ /* 0x000fe20000010100 */
[----:B------:R-:W-:Y:S01]  /*1300*/  PRMT R147, R149, 0x7632, R147 ;  /* 0x0000763295937816 */ /* 0x000fe20000000093 */
[C---:B------:R-:W-:Y:S01]  /*1310*/  FADD.FTZ R191, -R155.reuse, R160 ;  /* 0x000000a09bbf7221 */ /* 0x040fe20000010100 */
        /* <DEDUP_REMOVED lines=9> */
[----:B------:R-:W-:Y:S01]  /*13b0*/  FMUL.FTZ R189, R189, R148 ;  /* 0x00000094bdbd7220 */ /* 0x000fe20000410000 */
[----:B------:R-:W-:Y:S01]  /*13c0*/  SHF.L.U32 R149, R149, 0x10, RZ ;  /* 0x0000001095957819 */ /* 0x000fe200000006ff */
[C---:B------:R-:W-:Y:S01]  /*13d0*/  FMUL.FTZ R168, R206.reuse, R147 ;  /* 0x00000093cea87220 */ /* 0x040fe20000410000 */
[----:B------:R-:W-:Y:S01]  /*13e0*/  SHF.L.U32 R160, R133, 0x10, RZ ;  /* 0x0000001085a07819 */ /* 0x000fe200000006ff */
[----:B------:R-:W-:Y:S01]  /*13f0*/  FMUL.FTZ R166, R206, R145 ;  /* 0x00000091cea67220 */ /* 0x000fe20000410000 */
[----:B------:R-:W-:Y:S01]  /*1400*/  FMUL.FTZ R165, R165, R144 ;  /* 0x00000090a5a57220 */ /* 0x000fe20000410000 */
[----:B------:R-:W-:Y:S01]  /*1410*/  FADD.FTZ R156, R156, R189 ;  /* 0x000000bd9c9c7221 */ /* 0x000fe20000010000 */
[----:B------:R-:W-:Y:S01]  /*1420*/  FFMA.FTZ R145, R191, R189, R158 ;  /* 0x000000bdbf917223 */ /* 0x000fe2000001009e */
[-C--:B------:R-:W-:Y:S01]  /*1430*/  FMUL.FTZ R167, R167, R146.reuse ;  /* 0x00000092a7a77220 */ /* 0x080fe20000410000 */
[----:B------:R-:W-:Y:S01]  /*1440*/  FADD.FTZ R79, R79, R146 ;  /* 0x000000924f4f7221 */ /* 0x000fe20000010000 */
[----:B------:R-:W-:Y:S01]  /*1450*/  FFMA.FTZ R103, R168, R146, R103 ;  /* 0x00000092a8677223 */ /* 0x000fe20000010067 */
[----:B------:R-:W-:Y:S01]  /*1460*/  SHF.L.U32 R146, R169, 0x10, RZ ;  /* 0x00000010a9927819 */ /* 0x000fe200000006ff */
[----:B------:R-:W-:Y:S01]  /*1470*/  FADD.FTZ R77, R77, R144 ;  /* 0x000000904d4d7221 */ /* 0x000fe20000010000 */
[----:B0-----:R-:W-:Y:S01]  /*1480*/  PRMT R152, R150, 0x7632, R152 ;  /* 0x0000763296987816 */ /* 0x001fe20000000098 */
[----:B------:R-:W-:Y:S01]  /*1490*/  FFMA.FTZ R101, R166, R144, R101 ;  /* 0x00000090a6657223 */ /* 0x000fe20000010065 */
[----:B------:R-:W-:Y:S01]  /*14a0*/  PRMT R150, R151, 0x7632, R150 ;  /* 0x0000763297967816 */ /* 0x000fe20000000096 */
[----:B------:R-:W-:Y:S01]  /*14b0*/  FADD.FTZ R76, R76, R148 ;  /* 0x000000944c4c7221 */ /* 0x000fe20000010000 */
[----:B------:R-:W-:Y:S01]  /*14c0*/  FFMA.FTZ R100, R191, R148, R100 ;  /* 0x00000094bf647223 */ /* 0x000fe20000010064 */
[----:B------:R-:W-:Y:S01]  /*14d0*/  FMUL.FTZ R160, R160, R149 ;  /* 0x00000095a0a07220 */ /* 0x000fe20000410000 */
[----:B------:R-:W-:Y:S01]  /*14e0*/  FADD.FTZ R147, R156, R165 ;  /* 0x000000a59c937221 */ /* 0x000fe20000010000 */
[----:B------:R-:W-:Y:S01]  /*14f0*/  FFMA.FTZ R144, R166, R165, R145 ;  /* 0x000000a5a6907223 */ /* 0x000fe20000010091 */
[----:B------:R-:W-:Y:S01]  /*1500*/  SHF.L.U32 R151, R151, 0x10, RZ ;  /* 0x0000001097977819 */ /* 0x000fe200000006ff */
[----:B------:R-:W-:Y:S01]  /*1510*/  FADD.FTZ R78, R78, R149 ;  /* 0x000000954e4e7221 */ /* 0x000fe20000010000 */
[----:B------:R-:W-:Y:S01]  /*1520*/  SHF.L.U32 R148, R135, 0x10, RZ ;  /* 0x0000001087947819 */ /* 0x000fe200000006ff */
[----:B------:R-:W-:Y:S01]  /*1530*/  FFMA.FTZ R102, R31, R149, R102 ;  /* 0x000000951f667223 */ /* 0x000fe20000010066 */
[----:B------:R-:W-:Y:S01]  /*1540*/  FADD.FTZ R149, -R155, R146 ;  /* 0x000000929b957221 */ /* 0x000fe20000010100 */
[----:B------:R-:W-:Y:S01]  /*1550*/  FADD.FTZ R146, R147, R160 ;  /* 0x000000a093927221 */ /* 0x000fe20000010000 */
[----:B------:R-:W-:Y:S01]  /*1560*/  FFMA.FTZ R145, R31, R160, R144 ;  /* 0x000000a01f917223 */ /* 0x000fe20000010090 */
[----:B------:R-:W-:Y:S01]  /*1570*/  FMUL.FTZ R164, R148, R151 ;  /* 0x0000009794a47220 */ /* 0x000fe20000410000 */
[----:B------:R-:W-:Y:S01]  /*1580*/  SHF.L.U32 R148, R12, 0x10, RZ ;  /* 0x000000100c947819 */ /* 0x000fe200000006ff */
[----:B------:R-:W-:Y:S01]  /*1590*/  FADD.FTZ R147, R146, R167 ;  /* 0x000000a792937221 */ /* 0x000fe20000010000 */
[----:B------:R-:W-:Y:S01]  /*15a0*/  SHF.L.U32 R152, R152, 0x10, RZ ;  /* 0x0000001098987819 */ /* 0x000fe200000006ff */
[----:B------:R-:W-:Y:S01]  /*15b0*/  FFMA.FTZ R144, R168, R167, R145 ;  /* 0x000000a7a8907223 */ /* 0x000fe20000010091 */
[----:B------:R-:W-:Y:S01]  /*15c0*/  SHF.L.U32 R158, R170, 0x10, RZ ;  /* 0x00000010aa9e7819 */ /* 0x000fe200000006ff */
[----:B------:R-:W-:Y:S01]  /*15d0*/  FMUL.FTZ R170, R206, R149 ;  /* 0x00000095ceaa7220 */ /* 0x000fe20000410000 */
[----:B------:R-:W-:Y:S01]  /*15e0*/  FADD.FTZ R146, R147, R162 ;  /* 0x000000a293927221 */ /* 0x000fe20000010000 */
[----:B------:R-:W-:Y:S01]  /*15f0*/  FMUL.FTZ R169, R148, R152 ;  /* 0x0000009894a97220 */ /* 0x000fe20000410000 */
[----:B------:R-:W-:Y:S01]  /*1600*/  FFMA.FTZ R145, R161, R162, R144 ;  /* 0x000000a2a1917223 */ /* 0x000fe20000010090 */
[----:B------:R-:W-:Y:S01]  /*1610*/  SHF.L.U32 R150, R150, 0x10, RZ ;  /* 0x0000001096967819 */ /* 0x000fe200000006ff */
[----:B------:R-:W-:Y:S01]  /*1620*/  FADD.FTZ R149, -R155, R158 ;  /* 0x0000009e9b957221 */ /* 0x000fe20000010100 */
[----:B------:R-:W-:Y:S01]  /*1630*/  FADD.FTZ R147, R146, R169 ;  /* 0x000000a992937221 */ /* 0x000fe20000010000 */
[----:B------:R-:W-:Y:S01]  /*1640*/  FFMA.FTZ R144, R170, R169, R145 ;  /* 0x000000a9aa907223 */ /* 0x000fe20000010091 */
[----:B------:R-:W-:Y:S01]  /*1650*/  FADD.FTZ R74, R74, R151 ;  /* 0x000000974a4a7221 */ /* 0x000fe20000010000 */
[----:B------:R-:W-:Y:S01]  /*1660*/  FMUL.FTZ R171, R171, R150 ;  /* 0x00000096abab7220 */ /* 0x000fe20000410000 */
[----:B------:R-:W-:Y:S01]  /*1670*/  FMUL.FTZ R172, R206, R149 ;  /* 0x00000095ceac7220 */ /* 0x000fe20000410000 */
[----:B------:R-:W-:Y:S01]  /*1680*/  FADD.FTZ R156, R147, R164 ;  /* 0x000000a4939c7221 */ /* 0x000fe20000010000 */
[C---:B------:R-:W-:Y:S01]  /*1690*/  FFMA.FTZ R144, R163.reuse, R164, R144 ;  /* 0x000000a4a3907223 */ /* 0x040fe20000010090 */
[----:B------:R-:W-:Y:S01]  /*16a0*/  FFMA.FTZ R98, R163, R151, R98 ;  /* 0x00000097a3627223 */ /* 0x000fe20000010062 */
[----:B------:R-:W-:Y:S01]  /*16b0*/  FADD.FTZ R73, R73, R152 ;  /* 0x0000009849497221 */ /* 0x000fe20000010000 */
[----:B------:R-:W-:Y:S01]  /*16c0*/  FFMA.FTZ R97, R170, R152, R97 ;  /* 0x00000098aa617223 */ /* 0x000fe20000010061 */
[----:B------:R-:W-:Y:S01]  /*16d0*/  FADD.FTZ R75, R75, R150 ;  /* 0x000000964b4b7221 */ /* 0x000fe20000010000 */
[----:B------:R-:W-:Y:S01]  /*16e0*/  FFMA.FTZ R99, R172, R150, R99 ;  /* 0x00000096ac637223 */ /* 0x000fe20000010063 */
[----:B------:R-:W-:Y:S01]  /*16f0*/  FADD.FTZ R156, R156, R171 ;  /* 0x000000ab9c9c7221 */ /* 0x000fe20000010000 */
[----:B------:R-:W-:-:S07]  /*1700*/  FFMA.FTZ R158, R172, R171, R144 ;  /* 0x000000abac9e7223 */ /* 0x000fce0000010090 */
.L_x_137:
[----:B------:R-:W-:Y:S05]  /*1710*/  BSYNC.RECONVERGENT B0 ;  /* 0x0000000000007941 */ /* 0x000fea0003800200 */
.L_x_136:
        /* <DEDUP_REMOVED lines=15> */
[----:B------:R-:W-:Y:S02]  /*1810*/  SHF.L.U32 R185, R4, 0x10, RZ ;  /* 0x0000001004b97819 */ /* 0x000fe400000006ff */
[----:B------:R-:W-:Y:S02]  /*1820*/  SHF.L.U32 R187, R5, 0x10, RZ ;  /* 0x0000001005bb7819 */ /* 0x000fe400000006ff */
[C---:B--2---:R-:W-:Y:S02]  /*1830*/  SHF.L.U32 R174, R144.reuse, 0x10, RZ ;  /* 0x0000001090ae7819 */ /* 0x044fe400000006ff */
[----:B------:R-:W-:Y:S02]  /*1840*/  PRMT R157, R144, 0x7632, R157 ;  /* 0x00007632909d7816 */ /* 0x000fe4000000009d */
[----:B------:R-:W-:Y:S01]  /*1850*/  PRMT R179, R147, 0x7632, R179 ;  /* 0x0000763293b37816 */ /* 0x000fe200000000b3 */
[----:B------:R-:W-:Y:S01]  /*1860*/  FADD.FTZ R173, -R155, R174 ;  /* 0x000000ae9bad7221 */ /* 0x000fe20000010100 */
[----:B------:R-:W-:-:S02]  /*1870*/  PRMT R159, R145, 0x7632, R159 ;  /* 0x00007632919f7816 */ /* 0x000fc4000000009f */
[----:B------:R-:W-:Y:S01]  /*1880*/  SHF.L.U32 R176, R145, 0x10, RZ ;  /* 0x0000001091b07819 */ /* 0x000fe200000006ff */
[----:B-----5:R-:W-:Y:S01]  /*1890*/  FMUL.FTZ R173, R206, R173 ;  /* 0x000000adcead7220 */ /* 0x020fe20000410000 */
[----:B------:R-:W-:Y:S02]  /*18a0*/  SHF.L.U32 R144, R157, 0x10, RZ ;  /* 0x000000109d907819 */ /* 0x000fe400000006ff */
[----:B------:R-:W-:Y:S01]  /*18b0*/  SHF.L.U32 R174, R179, 0x10, RZ ;  /* 0x00000010b3ae7819 */ /* 0x000fe200000006ff */
[----:B------:R-:W-:Y:S01]  /*18c0*/  FADD.FTZ R175, -R155, R176 ;  /* 0x000000b09baf7221 */ /* 0x000fe20000010100 */
[C---:B------:R-:W-:Y:S02]  /*18d0*/  PRMT R145, R146.reuse, 0x7632, R145 ;  /* 0x0000763292917816 */ /* 0x040fe40000000091 */
[----:B------:R-:W-:Y:S01]  /*18e0*/  SHF.L.U32 R178, R146, 0x10, RZ ;  /* 0x0000001092b27819 */ /* 0x000fe200000006ff */
[C---:B------:R-:W-:Y:S01]  /*18f0*/  FMUL.FTZ R175, R206.reuse, R175 ;  /* 0x000000afceaf7220 */ /* 0x040fe20000410000 */
[----:B------:R-:W-:Y:S01]  /*1900*/  SHF.L.U32 R180, R147, 0x10, RZ ;  /* 0x0000001093b47819 */ /* 0x000fe200000006ff */
[----:B------:R-:W-:Y:S01]  /*1910*/  FADD.FTZ R147, -R155, R144 ;  /* 0x000000909b937221 */ /* 0x000fe20000010100 */
[----:B------:R-:W-:Y:S01]  /*1920*/  SHF.L.U32 R146, R159, 0x10, RZ ;  /* 0x000000109f927819 */ /* 0x000fe200000006ff */
[----:B------:R-:W-:Y:S01]  /*1930*/  FADD.FTZ R159, -R155, R174 ;  /* 0x000000ae9b9f7221 */ /* 0x000fe20000010100 */
[----:B0-----:R-:W-:Y:S01]  /*1940*/  SHF.L.U32 R152, R145, 0x10, RZ ;  /* 0x0000001091987819 */ /* 0x001fe200000006ff */
[----:B------:R-:W-:Y:S01]  /*1950*/  FMUL.FTZ R182, R206, R147 ;  /* 0x00000093ceb67220 */ /* 0x000fe20000410000 */
[----:B------:R-:W-:Y:S01]  /*1960*/  SHF.L.U32 R174, R124, 0x10, RZ ;  /* 0x000000107cae7819 */ /* 0x000fe200000006ff */
[C---:B------:R-:W-:Y:S01]  /*1970*/  FADD.FTZ R153, -R155.reuse, R146 ;  /* 0x000000929b997221 */ /* 0x040fe20000010100 */
[C---:B---3--:R-:W-:Y:S01]  /*1980*/  PRMT R144, R148.reuse, 0x7632, R144 ;  /* 0x0000763294907816 */ /* 0x048fe20000000090 */
[C---:B------:R-:W-:Y:S01]  /*1990*/  FADD.FTZ R177, -R155.reuse, R178 ;  /* 0x000000b29bb17221 */ /* 0x040fe20000010100 */
[----:B------:R-:W-:Y:S01]  /*19a0*/  SHF.L.U32 R145, R148, 0x10, RZ ;  /* 0x0000001094917819 */ /* 0x000fe200000006ff */
[----:B------:R-:W-:Y:S01]  /*19b0*/  FMUL.FTZ R184, R206, R153 ;  /* 0x00000099ceb87220 */ /* 0x000fe20000410000 */
[----:B------:R-:W-:Y:S01]  /*19c0*/  SHF.L.U32 R144, R144, 0x10, RZ ;  /* 0x0000001090907819 */ /* 0x000fe200000006ff */
[----:B------:R-:W-:Y:S01]  /*19d0*/  FADD.FTZ R179, -R155, R180 ;  /* 0x000000b49bb37221 */ /* 0x000fe20000010100 */
[C---:B------:R-:W-:Y:S01]  /*19e0*/  PRMT R146, R149.reuse, 0x7632, R146 ;  /* 0x0000763295927816 */ /* 0x040fe20000000092 */
[-C--:B------:R-:W-:Y:S01]  /*19f0*/  FMUL.FTZ R174, R174, R145.reuse ;  /* 0x00000091aeae7220 */ /* 0x080fe20000410000 */
[----:B------:R-:W-:Y:S01]  /*1a00*/  SHF.L.U32 R149, R149, 0x10, RZ ;  /* 0x0000001095957819 */ /* 0x000fe200000006ff */
[----:B------:R-:W-:Y:S01]  /*1a10*/  FADD.FTZ R68, R68, R145 ;  /* 0x0000009144447221 */ /* 0x000fe20000010000 */
[----:B------:R-:W-:Y:S01]  /*1a20*/  SHF.L.U32 R176, R125, 0x10, RZ ;  /* 0x000000107db07819 */ /* 0x000fe200000006ff */
[----:B------:R-:W-:Y:S01]  /*1a30*/  FFMA.FTZ R92, R173, R145, R92 ;  /* 0x00000091ad5c7223 */ /* 0x000fe2000001005c */
[----:B------:R-:W-:Y:S01]  /*1a40*/  FMUL.FTZ R181, R181, R144 ;  /* 0x00000090b5b57220 */ /* 0x000fe20000410000 */
[----:B------:R-:W-:Y:S01]  /*1a50*/  FADD.FTZ R156, R156, R174 ;  /* 0x000000ae9c9c7221 */ /* 0x000fe20000010000 */
[----:B------:R-:W-:Y:S01]  /*1a60*/  FFMA.FTZ R145, R173, R174, R158 ;  /* 0x000000aead917223 */ /* 0x000fe2000001009e */
[----:B------:R-:W-:Y:S01]  /*1a70*/  SHF.L.U32 R146, R146, 0x10, RZ ;  /* 0x0000001092927819 */ /* 0x000fe200000006ff */
[----:B------:R-:W-:Y:S01]  /*1a80*/  FADD.FTZ R69, R69, R144 ;  /* 0x0000009045457221 */ /* 0x000fe20000010000 */
[----:B------:R-:W-:Y:S01]  /*1a90*/  FFMA.FTZ R93, R182, R144, R93 ;  /* 0x00000090b65d7223 */ /* 0x000fe2000001005d */
[----:B------:R-:W-:Y:S01]  /*1aa0*/  FMUL.FTZ R176, R176, R149 ;  /* 0x00000095b0b07220 */ /* 0x000fe20000410000 */
[----:B------:R-:W-:Y:S01]  /*1ab0*/  FADD.FTZ R147, R156, R181 ;  /* 0x000000b59c937221 */ /* 0x000fe20000010000 */
[----:B------:R-:W-:Y:S01]  /*1ac0*/  FFMA.FTZ R144, R182, R181, R145 ;  /* 0x000000b5b6907223 */ /* 0x000fe20000010091 */
[----:B------:R-:W-:Y:S01]  /*1ad0*/  FADD.FTZ R157, -R155, R152 ;  /* 0x000000989b9d7221 */ /* 0x000fe20000010100 */
[C---:B------:R-:W-:Y:S01]  /*1ae0*/  PRMT R148, R150.reuse, 0x7632, R148 ;  /* 0x0000763296947816 */ /* 0x040fe20000000094 */
[-C--:B------:R-:W-:Y:S01]  /*1af0*/  FMUL.FTZ R183, R183, R146.reuse ;  /* 0x00000092b7b77220 */ /* 0x080fe20000410000 */
[----:B------:R-:W-:Y:S01]  /*1b00*/  SHF.L.U32 R155, R150, 0x10, RZ ;  /* 0x00000010969b7819 */ /* 0x000fe200000006ff */
[----:B------:R-:W-:Y:S01]  /*1b10*/  FADD.FTZ R71, R71, R146 ;  /* 0x0000009247477221 */ /* 0x000fe20000010000 */
[----:B------:R-:W-:Y:S01]  /*1b20*/  SHF.L.U32 R178, R126, 0x10, RZ ;  /* 0x000000107eb27819 */ /* 0x000fe200000006ff */
[----:B------:R-:W-:Y:S01]  /*1b30*/  FFMA.FTZ R95, R184, R146, R95 ;  /* 0x00000092b85f7223 */ /* 0x000fe2000001005f */
        /* <DEDUP_REMOVED lines=11> */
[----:B------:R-:W-:Y:S01]  /*1bf0*/  SHF.L.U32 R180, R127, 0x10, RZ ;  /* 0x000000107fb47819 */ /* 0x000fe200000006ff */
        /* <DEDUP_REMOVED lines=23> */
.L_x_139:
[----:B------:R-:W-:Y:S05]  /*1d70*/  BSYNC.RECONVERGENT B0 ;  /* 0x0000000000007941 */ /* 0x000fea0003800200 */
.L_x_138:
[----:B------:R-:W-:Y:S02]  /*1d80*/  MOV R145, 0x400 ;  /* 0x0000040000917802 */ /* 0x000fe40000000f00 */
[----:B------:R-:W-:Y:S02]  /*1d90*/  LOP3.LUT P6, RZ, R30, 0x1f, RZ, 0xc0, !PT ;  /* 0x0000001f1eff7812 */ /* 0x000fe400078cc0ff */
[----:B------:R-:W-:Y:S02]  /*1da0*/  LEA R159, R154, R145, 0x18 ;  /* 0x000000919a9f7211 */ /* 0x000fe400078ec0ff */
[----:B------:R-:W0:Y:S01]  /*1db0*/  @P1 LDC.64 R144, c[0x0][0x3e0] ;  /* 0x0000f800ff901b82 */ /* 0x000e220000000a00 */
[----:B------:R-:W1:Y:S01]  /*1dc0*/  SHFL.DOWN PT, R147, R156, 0x10, 0x1f ;  /* 0x0a001f009c937f89 */ /* 0x000e6200000e0000 */
[----:B------:R-:W-:Y:S02]  /*1dd0*/  PLOP3.LUT P0, PT, PT, PT, PT, 0x80, 0x8 ;  /* 0x000000000008781c */ /* 0x000fe40003f0f070 */
[----:B------:R-:W-:Y:S01]  /*1de0*/  IADD3 R209, PT, PT, R159, 0x6040, RZ ;  /* 0x000060409fd17810 */ /* 0x000fe20007ffe0ff */
[----:B------:R-:W2:Y:S04]  /*1df0*/  SHFL.DOWN PT, R149, R158, 0x10, 0x1f ;  /* 0x0a001f009e957f89 */ /* 0x000ea800000e0000 */
[----:B------:R-:W-:-:S02]  /*1e00*/  @!P6 PLOP3.LUT P0, PT, P2, PT, PT, 0x80, 0x8 ;  /* 0x000000000008e81c */ /* 0x000fc4000170f070 */
[----:B------:R-:W-:-:S11]  /*1e10*/  @!P6 MOV R154, R209 ;  /* 0x000000d1009ae202 */ /* 0x000fd60000000f00 */
[----:B------:R-:W-:Y:S01]  /*1e20*/  @!P0 IADD3 R154, PT, PT, R159, 0x6000, RZ ;  /* 0x000060009f9a8810 */ /* 0x000fe20007ffe0ff */
[----:B0-----:R-:W-:-:S05]  /*1e30*/  @P1 IMAD.WIDE R144, R26, 0x2, R144 ;  /* 0x000000021a901825 */ /* 0x001fca00078e0290 */
[----:B------:R0:W3:Y:S01]  /*1e40*/  @P1 LDG.E.U16 R208, desc[UR4][R144.64] ;  /* 0x0000000490d01981 */ /* 0x0000e2000c1e1500 */
[----:B-1----:R-:W-:Y:S01]  /*1e50*/  FADD.FTZ R147, R147, R156 ;  /* 0x0000009c93937221 */ /* 0x002fe20000010000 */
[----:B--2---:R-:W-:Y:S01]  /*1e60*/  FADD.FTZ R149, R149, R158 ;  /* 0x0000009e95957221 */ /* 0x004fe20000010000 */
[----:B------:R-:W-:Y:S01]  /*1e70*/  @!P6 LEA R158, R27, R154, 0x3 ;  /* 0x0000009a1b9ee211 */ /* 0x000fe200078e18ff */
[----:B------:R-:W-:Y:S01]  /*1e80*/  UISETP.NE.U32.AND UP0, UPT, UR8, URZ, UPT ;  /* 0x000000ff0800728c */ /* 0x000fe2000bf05070 */
[C---:B------:R-:W-:Y:S01]  /*1e90*/  @!P2 IADD3 R209, PT, PT, R159.reuse, 0x6000, RZ ;  /* 0x000060009fd1a810 */ /* 0x040fe20007ffe0ff */
[----:B------:R-:W1:Y:S01]  /*1ea0*/  SHFL.DOWN PT, R146, R147, 0x8, 0x1f ;  /* 0x09001f0093927f89 */ /* 0x000e6200000e0000 */
[C---:B------:R-:W-:Y:S01]  /*1eb0*/  IADD3 R210, PT, PT, R159.reuse, 0x6070, RZ ;  /* 0x000060709fd27810 */ /* 0x040fe20007ffe0ff */
[----:B------:R-:W-:Y:S01]  /*1ec0*/  UISETP.NE.AND.EX UP0, UPT, UR9, URZ, UPT, UP0 ;  /* 0x000000ff0900728c */ /* 0x000fe2000bf05300 */
[----:B------:R-:W-:Y:S01]  /*1ed0*/  @!P2 IADD3 R210, PT, PT, R159, 0x6030, RZ ;  /* 0x000060309fd2a810 */ /* 0x000fe20007ffe0ff */
[----:B------:R-:W2:Y:S01]  /*1ee0*/  SHFL.DOWN PT, R148, R149, 0x8, 0x1f ;  /* 0x09001f0095947f89 */ /* 0x000ea200000e0000 */
[----:B------:R-:W-:Y:S01]  /*1ef0*/  ISETP.NE.AND P0, PT, RZ, UR7, PT ;  /* 0x00000007ff007c0c */ /* 0x000fe2000bf05270 */
[----:B------:R-:W-:Y:S01]  /*1f00*/  BSSY.RECONVERGENT B0, `(.L_x_140) ;  /* 0x000045d000007945 */ /* 0x000fe20003800200 */
[----:B-1----:R-:W-:Y:S01]  /*1f10*/  FADD.FTZ R146, R147, R146 ;  /* 0x0000009293927221 */ /* 0x002fe20000010000 */
[----:B--2---:R-:W-:-:S04]  /*1f20*/  FADD.FTZ R148, R149, R148 ;  /* 0x0000009495947221 */ /* 0x004fc80000010000 */
[----:B------:R-:W1:Y:S04]  /*1f30*/  SHFL.DOWN PT, R151, R146, 0x4, 0x1f ;  /* 0x08801f0092977f89 */ /* 0x000e6800000e0000 */
[----:B------:R-:W2:Y:S01]  /*1f40*/  SHFL.DOWN PT, R153, R148, 0x4, 0x1f ;  /* 0x08801f0094997f89 */ /* 0x000ea200000e0000 */
[----:B-1----:R-:W-:Y:S01]  /*1f50*/  FADD.FTZ R151, R146, R151 ;  /* 0x0000009792977221 */ /* 0x002fe20000010000 */
[----:B--2---:R-:W-:-:S04]  /*1f60*/  FADD.FTZ R153, R148, R153 ;  /* 0x0000009994997221 */ /* 0x004fc80000010000 */
[----:B0-----:R-:W0:Y:S01]  /*1f70*/  SHFL.DOWN PT, R144, R151, 0x2, 0x1f ;  /* 0x08401f0097907f89 */ /* 0x001e2200000e0000 */
[C---:B------:R-:W-:Y:S02]  /*1f80*/  IADD3 R148, PT, PT, R159.reuse, 0x6050, RZ ;  /* 0x000060509f947810 */ /* 0x040fe40007ffe0ff */
[----:B------:R-:W-:Y:S01]  /*1f90*/  @!P2 IADD3 R148, PT, PT, R159, 0x6010, RZ ;  /* 0x000060109f94a810 */ /* 0x000fe20007ffe0ff */
[----:B------:R-:W1:Y:S01]  /*1fa0*/  SHFL.DOWN PT, R150, R153, 0x2, 0x1f ;  /* 0x08401f0099967f89 */ /* 0x000e6200000e0000 */
[----:B0-----:R-:W-:Y:S01]  /*1fb0*/  FADD.FTZ R152, R151, R144 ;  /* 0x0000009097987221 */ /* 0x001fe20000010000 */
[----:B-1----:R-:W-:-:S04]  /*1fc0*/  FADD.FTZ R150, R153, R150 ;  /* 0x0000009699967221 */ /* 0x002fc80000010000 */
[----:B------:R-:W0:Y:S04]  /*1fd0*/  SHFL.DOWN PT, R145, R152, 0x1, 0x1f ;  /* 0x08201f0098917f89 */ /* 0x000e2800000e0000 */
[----:B------:R-:W1:Y:S01]  /*1fe0*/  SHFL.DOWN PT, R157, R150, 0x1, 0x1f ;  /* 0x08201f00969d7f89 */ /* 0x000e6200000e0000 */
[----:B0-----:R-:W-:Y:S01]  /*1ff0*/  FADD.FTZ R156, R152, R145 ;  /* 0x00000091989c7221 */ /* 0x001fe20000010000 */
[C---:B------:R-:W-:Y:S02]  /*2000*/  IADD3 R152, PT, PT, R159.reuse, 0x6060, RZ ;  /* 0x000060609f987810 */ /* 0x040fe40007ffe0ff */
[----:B------:R-:W-:Y:S01]  /*2010*/  @!P2 IADD3 R152, PT, PT, R159, 0x6020, RZ ;  /* 0x000060209f98a810 */ /* 0x000fe20007ffe0ff */
[----:B-1----:R-:W-:-:S05]  /*2020*/  FADD.FTZ R157, R150, R157 ;  /* 0x0000009d969d7221 */ /* 0x002fca0000010000 */
[----:B------:R-:W-:Y:S01]  /*2030*/  @!P6 STS.64 [R158], R156 ;  /* 0x0000009c9e00e388 */ /* 0x000fe20000000a00 */
[----:B------:R-:W-:Y:S06]  /*2040*/  BAR.SYNC.DEFER_BLOCKING 0x0 ;  /* 0x0000000000007b1d */ /* 0x000fec0000010000 */
[----:B------:R-:W0:Y:S04]  /*2050*/  LDS.128 R144, [R209] ;  /* 0x00000000d1907984 */ /* 0x000e280000000c00 */
[----:B------:R-:W1:Y:S04]  /*2060*/  LDS.128 R148, [R148] ;  /* 0x0000000094947984 */ /* 0x000e680000000c00 */
[----:B------:R-:W2:Y:S04]  /*2070*/  LDS.128 R152, [R152] ;  /* 0x0000000098987984 */ /* 0x000ea80000000c00 */
[----:B------:R-:W4:Y:S01]  /*2080*/  LDS.128 R156, [R210] ;  /* 0x00000000d29c7984 */ /* 0x000f220000000c00 */
        /* <DEDUP_REMOVED lines=8> */
[----:B------:R-:W-:Y:S01]  /*2110*/  FADD.FTZ R144, R151, R144 ;  /* 0x0000009097907221 */ /* 0x000fe20000010000 */
[----:B------:R-:W-:Y:S02]  /*2120*/  PRMT R151, R39, 0x7632, R151 ;  /* 0x0000763227977816 */ /* 0x000fe40000000097 */
[--C-:B--2---:R-:W-:Y:S01]  /*2130*/  FADD.FTZ R211, R211, R152.reuse ;  /* 0x00000098d3d37221 */ /* 0x104fe20000010000 */
[----:B------:R-:W-:Y:S01]  /*2140*/  FADD.FTZ R144, R144, R153 ;  /* 0x0000009990907221 */ /* 0x000fe20000010000 */
[----:B------:R-:W-:-:S02]  /*2150*/  PRMT R152, R38, 0x7632, R152 ;  /* 0x0000763226987816 */ /* 0x000fc40000000098 */
[----:B------:R-:W-:Y:S01]  /*2160*/  FADD.FTZ R211, R154, R211 ;  /* 0x000000d39ad37221 */ /* 0x000fe20000010000 */
[----:B------:R-:W-:Y:S01]  /*2170*/  FADD.FTZ R144, R155, R144 ;  /* 0x000000909b907221 */ /* 0x000fe20000010000 */
[----:B------:R-:W-:Y:S02]  /*2180*/  PRMT R154, R38, 0x7632, R154 ;  /* 0x00007632269a7816 */ /* 0x000fe4000000009a */
[----:B----4-:R-:W-:Y:S01]  /*2190*/  FADD.FTZ R211, R211, R156 ;  /* 0x0000009cd3d37221 */ /* 0x010fe20000010000 */
[----:B------:R-:W-:Y:S01]  /*21a0*/  FADD.FTZ R144, R144, R157 ;  /* 0x0000009d90907221 */ /* 0x000fe20000010000 */
[----:B------:R-:W-:Y:S02]  /*21b0*/  PRMT R153, R37, 0x7632, R153 ;  /* 0x0000763225997816 */ /* 0x000fe40000000099 */
[----:B------:R-:W-:Y:S01]  /*21c0*/  FADD.FTZ R158, R158, R211 ;  /* 0x000000d39e9e7221 */ /* 0x000fe20000010000 */
[----:B------:R-:W-:-:S03]  /*21d0*/  FADD.FTZ R144, R159, R144 ;  /* 0x000000909f907221 */ /* 0x000fc60000010000 */
[----:B------:R-:W-:Y:S01]  /*21e0*/  FMUL.FTZ R150, R158, UR10 ;  /* 0x0000000a9e967c20 */ /* 0x000fe20008410000 */
[----:B------:R-:W-:-:S04]  /*21f0*/  FMUL.FTZ R149, R144, UR10 ;  /* 0x0000000a90957c20 */ /* 0x000fc80008410000 */
[----:B------:R-:W-:Y:S02]  /*2200*/  FSEL R150, R150, RZ, !P0 ;  /* 0x000000ff96967208 */ /* 0x000fe40004000000 */
[----:B---3--:R-:W-:Y:S01]  /*2210*/  @P1 SHF.L.U32 R148, R208, 0x10, RZ ;  /* 0x00000010d0941819 */ /* 0x008fe200000006ff */
[----:B------:R-:W-:Y:S06]  /*2220*/  BRA.U UP0, `(.L_x_141) ;  /* 0x0000001d00d87547 */ /* 0x000fec000b800000 */
[----:B------:R-:W-:Y:S04]  /*2230*/  BSSY.RECONVERGENT B1, `(.L_x_142) ;  /* 0x00000a8000017945 */ /* 0x000fe80003800200 */
[----:B------:R-:W-:Y:S05]  /*2240*/  @!P3 BRA `(.L_x_143) ;  /* 0x000000080098b947 */ /* 0x000fea0003800000 */
[----:B------:R-:W0:Y:S02]  /*2250*/  LDC.64 R144, c[0x0][0x390] ;  /* 0x0000e400ff907b82 */ /* 0x000e240000000a00 */
[----:B0-----:R-:W-:-:S06]  /*2260*/  IMAD.WIDE.U32 R144, R0, 0x10, R144 ;  /* 0x0000001000907825 */ /* 0x001fcc00078e0090 */
[----:B------:R-:W5:Y:S01]  /*2270*/  LDG.E.128 R144, desc[UR4][R144.64] ;  /* 0x0000000490907981 */ /* 0x000f62000c1e1d00 */
[----:B------:R-:W-:-:S04]  /*2280*/  ISETP.NE.U32.AND P0, PT, RZ, UR12, PT ;  /* 0x0000000cff007c0c */ /* 0x000fc8000bf05070 */
[----:B------:R-:W-:-:S13]  /*2290*/  ISETP.NE.AND.EX P0, PT, RZ, UR13, PT, P0 ;  /* 0x0000000dff007c0c */ /* 0x000fda000bf05300 */
[----:B------:R-:W-:Y:S05]  /*22a0*/  @P0 BRA `(.L_x_144) ;  /* 0x0000000400240947 */ /* 0x000fea0003800000 */
[-CC-:B------:R-:W-:Y:S01]  /*22b0*/  FFMA.FTZ R157, R192, R149.reuse, R150.reuse ;  /* 0x00000095c09d7223 */ /* 0x180fe20000010096 */
[-CC-:B------:R-:W-:Y:S01]  /*22c0*/  FFMA.FTZ R152, R199, R149.reuse, R150.reuse ;  /* 0x00000095c7987223 */ /* 0x180fe20000010096 */
[----:B------:R-:W-:Y:S01]  /*22d0*/  FFMA.FTZ R154, R195, R149, R150 ;  /* 0x00000095c39a7223 */ /* 0x000fe20000010096 */
[C---:B-----5:R-:W-:Y:S01]  /*22e0*/  PRMT R153, R147.reuse, 0x7632, R153 ;  /* 0x0000763293997816 */ /* 0x060fe20000000099 */
[----:B------:R-:W-:Y:S01]  /*22f0*/  FADD.FTZ R159, R190, -R157 ;  /* 0x8000009dbe9f7221 */ /* 0x000fe20000010000 */
[----:B------:R-:W-:Y:S01]  /*2300*/  SHF.L.U32 R155, R147, 0x10, RZ ;  /* 0x00000010939b7819 */ /* 0x000fe200000006ff */
[----:B------:R-:W-:Y:S01]  /*2310*/  FADD.FTZ R147, R197, -R152 ;  /* 0x80000098c5937221 */ /* 0x000fe20000010000 */
[----:B------:R-:W-:Y:S01]  /*2320*/  FADD.FTZ R151, R193, -R154 ;  /* 0x8000009ac1977221 */ /* 0x000fe20000010000 */
[C---:B------:R-:W-:Y:S01]  /*2330*/  FMUL.FTZ R209, R206.reuse, R159 ;  /* 0x0000009fced17220 */ /* 0x040fe20000410000 */
[----:B------:R-:W-:Y:S01]  /*2340*/  SHF.L.U32 R156, R153, 0x10, RZ ;  /* 0x00000010999c7819 */ /* 0x000fe200000006ff */
[C---:B------:R-:W-:Y:S01]  /*2350*/  FMUL.FTZ R147, R206.reuse, R147 ;  /* 0x00000093ce937220 */ /* 0x040fe20000410000 */
[----:B------:R-:W-:Y:S01]  /*2360*/  FMUL.FTZ R151, R206, R151 ;  /* 0x00000097ce977220 */ /* 0x000fe20000410000 */
[-C--:B------:R-:W-:Y:S01]  /*2370*/  FMUL.FTZ R210, R209, R148.reuse ;  /* 0x00000094d1d27220 */ /* 0x080fe20000410000 */
[----:B------:R-:W-:Y:S01]  /*2380*/  SHF.L.U32 R157, R146, 0x10, RZ ;  /* 0x00000010929d7819 */ /* 0x000fe200000006ff */
[-C--:B------:R-:W-:Y:S01]  /*2390*/  FMUL.FTZ R153, R147, R148.reuse ;  /* 0x0000009493997220 */ /* 0x080fe20000410000 */
[----:B------:R-:W-:Y:S01]  /*23a0*/  FMUL.FTZ R159, R151, R148 ;  /* 0x00000094979f7220 */ /* 0x000fe20000410000 */
[----:B------:R-:W-:Y:S01]  /*23b0*/  FFMA.FTZ R156, R210, R156, R59 ;  /* 0x0000009cd29c7223 */ /* 0x000fe2000001003b */
[----:B------:R-:W-:Y:S01]  /*23c0*/  FFMA.FTZ R59, R196, R149, R150 ;  /* 0x00000095c43b7223 */ /* 0x000fe20000010096 */
[----:B------:R-:W-:Y:S01]  /*23d0*/  FFMA.FTZ R157, R153, R157, R56 ;  /* 0x0000009d999d7223 */ /* 0x000fe20000010038 */
[----:B------:R-:W-:Y:S01]  /*23e0*/  FFMA.FTZ R56, R203, R149, R150 ;  /* 0x00000095cb387223 */ /* 0x000fe20000010096 */
[----:B------:R-:W-:Y:S01]  /*23f0*/  FFMA.FTZ R151, R159, R155, R58 ;  /* 0x0000009b9f977223 */ /* 0x000fe2000001003a */
[----:B------:R-:W-:Y:S01]  /*2400*/  FADD.FTZ R155, R194, -R59 ;  /* 0x8000003bc29b7221 */ /* 0x000fe20000010000 */
[----:B------:R-:W-:Y:S01]  /*2410*/  PRMT R146, R146, 0x7632, R146 ;  /* 0x0000763292927816 */ /* 0x000fe20000000092 */
[----:B------:R-:W-:Y:S01]  /*2420*/  FADD.FTZ R59, R201, -R56 ;  /* 0x80000038c93b7221 */ /* 0x000fe20000010000 */
[C---:B------:R-:W-:Y:S01]  /*2430*/  PRMT R58, R145.reuse, 0x7632, R58 ;  /* 0x00007632913a7816 */ /* 0x040fe2000000003a */
[----:B------:R-:W-:Y:S01]  /*2440*/  FMUL.FTZ R155, R206, R155 ;  /* 0x0000009bce9b7220 */ /* 0x000fe20000410000 */
[----:B------:R-:W-:Y:S01]  /*2450*/  SHF.L.U32 R146, R146, 0x10, RZ ;  /* 0x0000001092927819 */ /* 0x000fe200000006ff */
[----:B------:R-:W-:Y:S01]  /*2460*/  FMUL.FTZ R59, R206, R59 ;  /* 0x0000003bce3b7220 */ /* 0x000fe20000410000 */
[----:B------:R-:W-:Y:S01]  /*2470*/  SHF.L.U32 R56, R145, 0x10, RZ ;  /* 0x0000001091387819 */ /* 0x000fe200000006ff */
[-C--:B------:R-:W-:Y:S01]  /*2480*/  FMUL.FTZ R208, R155, R148.reuse ;  /* 0x000000949bd07220 */ /* 0x080fe20000410000 */
[-CC-:B------:R-:W-:Y:S01]  /*2490*/  FFMA.FTZ R147, R200, R149.reuse, R150.reuse ;  /* 0x00000095c8937223 */ /* 0x180fe20000010096 */
[----:B------:R-:W-:Y:S01]  /*24a0*/  FMUL.FTZ R145, R59, R148 ;  /* 0x000000943b917220 */ /* 0x000fe20000410000 */
[----:B------:R-:W-:Y:S01]  /*24b0*/  FFMA.FTZ R59, R204, R149, R150 ;  /* 0x00000095cc3b7223 */ /* 0x000fe20000010096 */
[----:B------:R-:W-:Y:S01]  /*24c0*/  FFMA.FTZ R158, R208, R146, R57 ;  /* 0x00000092d09e7223 */ /* 0x000fe20000010039 */
[----:B------:R-:W-:Y:S01]  /*24d0*/  SHF.L.U32 R57, R25, 0x10, RZ ;  /* 0x0000001019397819 */ /* 0x000fe200000006ff */
[----:B------:R-:W-:Y:S01]  /*24e0*/  FFMA.FTZ R62, R145, R56, R62 ;  /* 0x00000038913e7223 */ /* 0x000fe2000001003e */
[----:B------:R-:W-:Y:S01]  /*24f0*/  SHF.L.U32 R56, R115, 0x10, RZ ;  /* 0x0000001073387819 */ /* 0x000fe200000006ff */
[----:B------:R-:W-:Y:S01]  /*2500*/  FADD.FTZ R147, R198, -R147 ;  /* 0x80000093c6937221 */ /* 0x000fe20000010000 */
[----:B------:R-:W-:Y:S01]  /*2510*/  SHF.L.U32 R58, R58, 0x10, RZ ;  /* 0x000000103a3a7819 */ /* 0x000fe200000006ff */
[----:B------:R-:W-:Y:S01]  /*2520*/  FMUL.FTZ R210, R210, R57 ;  /* 0x00000039d2d27220 */ /* 0x000fe20000410000 */
[----:B------:R-:W-:Y:S01]  /*2530*/  SHF.L.U32 R57, R24, 0x10, RZ ;  /* 0x0000001018397819 */ /* 0x000fe200000006ff */
[----:B------:R-:W-:Y:S01]  /*2540*/  FMUL.FTZ R147, R206, R147 ;  /* 0x00000093ce937220 */ /* 0x000fe20000410000 */
[----:B------:R-:W-:Y:S01]  /*2550*/  FMUL.FTZ R159, R159, R56 ;  /* 0x000000389f9f7220 */ /* 0x000fe20000410000 */
[----:B------:R-:W-:Y:S01]  /*2560*/  FFMA.FTZ R56, R207, R149, R150 ;  /* 0x00000095cf387223 */ /* 0x000fe20000010096 */
[----:B------:R-:W-:Y:S01]  /*2570*/  SHF.L.U32 R152, R114, 0x10, RZ ;  /* 0x0000001072987819 */ /* 0x000fe200000006ff */
[----:B------:R-:W-:Y:S01]  /*2580*/  FMUL.FTZ R154, R147, R148 ;  /* 0x00000094939a7220 */ /* 0x000fe20000410000 */
[----:B------:R-:W-:Y:S01]  /*2590*/  FMUL.FTZ R208, R208, R57 ;  /* 0x00000039d0d07220 */ /* 0x000fe20000410000 */
[----:B------:R-:W-:Y:S01]  /*25a0*/  FADD.FTZ R57, R205, -R56 ;  /* 0x80000038cd397221 */ /* 0x000fe20000010000 */
[----:B------:R-:W-:Y:S01]  /*25b0*/  FADD.FTZ R59, R202, -R59 ;  /* 0x8000003bca3b7221 */ /* 0x000fe20000010000 */
[----:B------:R-:W-:Y:S01]  /*25c0*/  SHF.L.U32 R146, R113, 0x10, RZ ;  /* 0x0000001071927819 */ /* 0x000fe200000006ff */
[----:B------:R-:W-:Y:S01]  /*25d0*/  FFMA.FTZ R63, R154, R58, R63 ;  /* 0x0000003a9a3f7223 */ /* 0x000fe2000001003f */
[----:B------:R-:W-:Y:S01]  /*25e0*/  PRMT R58, R144, 0x7632, R58 ;  /* 0x00007632903a7816 */ /* 0x000fe2000000003a */
[C---:B------:R-:W-:Y:S01]  /*25f0*/  FMUL.FTZ R57, R206.reuse, R57 ;  /* 0x00000039ce397220 */ /* 0x040fe20000410000 */
[----:B------:R-:W-:Y:S01]  /*2600*/  FMUL.FTZ R59, R206, R59 ;  /* 0x0000003bce3b7220 */ /* 0x000fe20000410000 */
[----:B------:R-:W-:Y:S01]  /*2610*/  FMUL.FTZ R155, R153, R152 ;  /* 0x00000098999b7220 */ /* 0x000fe20000410000 */
[----:B------:R-:W-:Y:S01]  /*2620*/  SHF.L.U32 R144, R144, 0x10, RZ ;  /* 0x0000001090907819 */ /* 0x000fe200000006ff */
[----:B------:R-:W-:Y:S01]  /*2630*/  FMUL.FTZ R152, R145, R146 ;  /* 0x0000009291987220 */ /* 0x000fe20000410000 */
[----:B------:R-:W-:Y:S01]  /*2640*/  SHF.L.U32 R56, R112, 0x10, RZ ;  /* 0x0000001070387819 */ /* 0x000fe200000006ff */
[----:B------:R-:W-:Y:S01]  /*2650*/  FMUL.FTZ R57, R57, R148 ;  /* 0x0000009439397220 */ /* 0x000fe20000410000 */
[----:B------:R-:W-:-:S02]  /*2660*/  SHF.L.U32 R153, R23, 0x10, RZ ;  /* 0x0000001017997819 */ /* 0x000fc400000006ff */
[----:B------:R-:W-:Y:S01]  /*2670*/  SHF.L.U32 R147, R22, 0x10, RZ ;  /* 0x0000001016937819 */ /* 0x000fe200000006ff */
[----:B------:R-:W-:Y:S01]  /*2680*/  FFMA.FTZ R60, R57, R144, R60 ;  /* 0x00000090393c7223 */ /* 0x000fe2000001003c */
[----:B------:R-:W-:Y:S01]  /*2690*/  SHF.L.U32 R145, R58, 0x10, RZ ;  /* 0x000000103a917819 */ /* 0x000fe200000006ff */
[----:B------:R-:W-:Y:S01]  /*26a0*/  FMUL.FTZ R58, R59, R148 ;  /* 0x000000943b3a7220 */ /* 0x000fe20000410000 */
[----:B------:R-:W-:Y:S01]  /*26b0*/  FMUL.FTZ R56, R57, R56 ;  /* 0x0000003839387220 */ /* 0x000fe20000410000 */
[----:B------:R-:W-:Y:S01]  /*26c0*/  FMUL.FTZ R153, R154, R153 ;  /* 0x000000999a997220 */ /* 0x000fe20000410000 */
[----:B------:R-:W-:Y:S01]  /*26d0*/  F2FP.BF16.F32.PACK_AB R146, R208, R155 ;  /* 0x0000009bd092723e */ /* 0x000fe200000010ff */
[C---:B------:R-:W-:Y:S01]  /*26e0*/  FMUL.FTZ R57, R58.reuse, R147 ;  /* 0x000000933a397220 */ /* 0x040fe20000410000 */
[----:B------:R-:W-:Y:S01]  /*26f0*/  FFMA.FTZ R61, R58, R145, R61 ;  /* 0x000000913a3d7223 */ /* 0x000fe2000001003d */
[----:B------:R-:W-:Y:S02]  /*2700*/  F2FP.BF16.F32.PACK_AB R147, R210, R159 ;  /* 0x0000009fd293723e */ /* 0x000fe400000010ff */
[----:B------:R-:W-:-:S02]  /*2710*/  F2FP.BF16.F32.PACK_AB R145, R153, R152 ;  /* 0x000000989991723e */ /* 0x000fc400000010ff */
[----:B------:R-:W-:Y:S01]  /*2720*/  F2FP.BF16.F32.PACK_AB R144, R57, R56 ;  /* 0x000000383990723e */ /* 0x000fe200000010ff */
[----:B------:R-:W-:Y:S06]  /*2730*/  BRA `(.L_x_145) ;  /* 0x0000000400307947 */ /* 0x000fec0003800000 */
.L_x_144:
[-CC-:B------:R-:W-:Y:S01]  /*2740*/  FFMA.FTZ R141, R192, R149.reuse, R150.reuse ;  /* 0x00000095c08d7223 */ /* 0x180fe20000010096 */
[-CC-:B------:R-:W-:Y:S01]  /*2750*/  FFMA.FTZ R140, R199, R149.reuse, R150.reuse ;  /* 0x00000095c78c7223 */ /* 0x180fe20000010096 */
[----:B------:R-:W-:Y:S01]  /*2760*/  FFMA.FTZ R142, R195, R149, R150 ;  /* 0x00000095c38e7223 */ /* 0x000fe20000010096 */
[----:B-----5:R-:W-:Y:S01]  /*2770*/  PRMT R151, R147, 0x7632, R151 ;  /* 0x0000763293977816 */ /* 0x020fe20000000097 */
[----:B------:R-:W-:Y:S01]  /*2780*/  FADD.FTZ R153, R190, -R141 ;  /* 0x8000008dbe997221 */ /* 0x000fe20000010000 */
[----:B------:R-:W-:Y:S01]  /*2790*/  FADD.FTZ R141, R197, -R140 ;  /* 0x8000008cc58d7221 */ /* 0x000fe20000010000 */
[----:B------:R-:W-:Y:S01]  /*27a0*/  FADD.FTZ R143, R193, -R142 ;  /* 0x8000008ec18f7221 */ /* 0x000fe20000010000 */
[----:B------:R-:W-:Y:S01]  /*27b0*/  SHF.L.U32 R156, R151, 0x10, RZ ;  /* 0x00000010979c7819 */ /* 0x000fe200000006ff */
[C---:B------:R-:W-:Y:S01]  /*27c0*/  FMUL.FTZ R140, R206.reuse, R153 ;  /* 0x00000099ce8c7220 */ /* 0x040fe20000410000 */
[----:B------:R-:W-:Y:S01]  /*27d0*/  FMUL.FTZ R141, R206, R141 ;  /* 0x0000008dce8d7220 */ /* 0x000fe20000410000 */
[----:B------:R-:W-:Y:S01]  /*27e0*/  SHF.L.U32 R157, R146, 0x10, RZ ;  /* 0x00000010929d7819 */ /* 0x000fe200000006ff */
[----:B------:R-:W-:Y:S01]  /*27f0*/  FMUL.FTZ R143, R206, R143 ;  /* 0x0000008fce8f7220 */ /* 0x000fe20000410000 */
[-C--:B------:R-:W-:Y:S01]  /*2800*/  FMUL.FTZ R142, R140, R148.reuse ;  /* 0x000000948c8e7220 */ /* 0x080fe20000410000 */
[-C--:B------:R-:W-:Y:S01]  /*2810*/  FMUL.FTZ R155, R141, R148.reuse ;  /* 0x000000948d9b7220 */ /* 0x080fe20000410000 */
[----:B------:R-:W-:Y:S01]  /*2820*/  SHF.L.U32 R147, R147, 0x10, RZ ;  /* 0x0000001093937819 */ /* 0x000fe200000006ff */
[----:B------:R-:W-:Y:S01]  /*2830*/  FMUL.FTZ R159, R143, R148 ;  /* 0x000000948f9f7220 */ /* 0x000fe20000410000 */
[----:B------:R-:W-:Y:S01]  /*2840*/  FFMA.FTZ R156, R142, R156, R59 ;  /* 0x0000009c8e9c7223 */ /* 0x000fe2000001003b */
[----:B------:R-:W-:Y:S01]  /*2850*/  FFMA.FTZ R59, R196, R149, R150 ;  /* 0x00000095c43b7223 */ /* 0x000fe20000010096 */
[----:B------:R-:W-:Y:S01]  /*2860*/  FFMA.FTZ R157, R155, R157, R56 ;  /* 0x0000009d9b9d7223 */ /* 0x000fe20000010038 */
[----:B------:R-:W-:Y:S01]  /*2870*/  FFMA.FTZ R56, R203, R149, R150 ;  /* 0x00000095cb387223 */ /* 0x000fe20000010096 */
[----:B------:R-:W-:Y:S01]  /*2880*/  PRMT R146, R146, 0x7632, R146 ;  /* 0x0000763292927816 */ /* 0x000fe20000000092 */
[----:B------:R-:W-:Y:S01]  /*2890*/  FADD.FTZ R153, R194, -R59 ;  /* 0x8000003bc2997221 */ /* 0x000fe20000010000 */
[----:B------:R-:W-:Y:S01]  /*28a0*/  FFMA.FTZ R151, R159, R147, R58 ;  /* 0x000000939f977223 */ /* 0x000fe2000001003a */
[----:B------:R-:W-:Y:S01]  /*28b0*/  FADD.FTZ R59, R201, -R56 ;  /* 0x80000038c93b7221 */ /* 0x000fe20000010000 */
[----:B------:R-:W-:Y:S01]  /*28c0*/  SHF.L.U32 R158, R146, 0x10, RZ ;  /* 0x00000010929e7819 */ /* 0x000fe200000006ff */
[C---:B------:R-:W-:Y:S01]  /*28d0*/  FMUL.FTZ R208, R206.reuse, R153 ;  /* 0x00000099ced07220 */ /* 0x040fe20000410000 */
[C---:B------:R-:W-:Y:S01]  /*28e0*/  PRMT R58, R145.reuse, 0x7632, R58 ;  /* 0x00007632913a7816 */ /* 0x040fe2000000003a */
        /* <DEDUP_REMOVED lines=19> */
[----:B------:R-:W-:Y:S01]  /*2a20*/  SHF.L.U32 R142, R113, 0x10, RZ ;  /* 0x00000010718e7819 */ /* 0x000fe200000006ff */
[----:B------:R-:W-:Y:S01]  /*2a30*/  FMUL.FTZ R210, R210, R57 ;  /* 0x00000039d2d27220 */ /* 0x000fe20000410000 */
[----:B------:R-:W-:Y:S01]  /*2a40*/  FADD.FTZ R57, R205, -R56 ;  /* 0x80000038cd397221 */ /* 0x000fe20000010000 */
[----:B------:R-:W-:Y:S01]  /*2a50*/  FADD.FTZ R59, R202, -R59 ;  /* 0x8000003bca3b7221 */ /* 0x000fe20000010000 */
[----:B------:R-:W-:Y:S01]  /*2a60*/  FFMA.FTZ R63, R154, R58, R63 ;  /* 0x0000003a9a3f7223 */ /* 0x000fe2000001003f */
[----:B------:R-:W-:Y:S01]  /*2a70*/  FMUL.FTZ R159, R155, R152 ;  /* 0x000000989b9f7220 */ /* 0x000fe20000410000 */
[----:B------:R-:W-:Y:S01]  /*2a80*/  PRMT R58, R144, 0x7632, R58 ;  /* 0x00007632903a7816 */ /* 0x000fe2000000003a */
[----:B------:R-:W-:Y:S01]  /*2a90*/  FMUL.FTZ R152, R145, R142 ;  /* 0x0000008e91987220 */ /* 0x000fe20000410000 */
[C---:B------:R-:W-:Y:S01]  /*2aa0*/  FMUL.FTZ R57, R206.reuse, R57 ;  /* 0x00000039ce397220 */ /* 0x040fe20000410000 */
[----:B------:R-:W-:Y:S01]  /*2ab0*/  FMUL.FTZ R145, R206, R59 ;  /* 0x0000003bce917220 */ /* 0x000fe20000410000 */
[----:B------:R-:W-:-:S02]  /*2ac0*/  SHF.L.U32 R144, R144, 0x10, RZ ;  /* 0x0000001090907819 */ /* 0x000fc400000006ff */
[----:B------:R-:W-:Y:S01]  /*2ad0*/  SHF.L.U32 R56, R112, 0x10, RZ ;  /* 0x0000001070387819 */ /* 0x000fe200000006ff */
[----:B------:R-:W-:Y:S01]  /*2ae0*/  FMUL.FTZ R59, R57, R148 ;  /* 0x00000094393b7220 */ /* 0x000fe20000410000 */
[----:B------:R-:W-:Y:S02]  /*2af0*/  SHF.L.U32 R155, R23, 0x10, RZ ;  /* 0x00000010179b7819 */ /* 0x000fe400000006ff */
        /* <DEDUP_REMOVED lines=9> */
[----:B------:R-:W-:-:S02]  /*2b90*/  F2FP.BF16.F32.PACK_AB R142, R208, R141 ;  /* 0x0000008dd08e723e */ /* 0x000fc400000010ff */
[----:B------:R-:W-:Y:S02]  /*2ba0*/  F2FP.BF16.F32.PACK_AB R141, R146, R153 ;  /* 0x00000099928d723e */ /* 0x000fe400000010ff */
[----:B------:R-:W-:Y:S02]  /*2bb0*/  F2FP.BF16.F32.PACK_AB R140, R145, R57 ;  /* 0x00000039918c723e */ /* 0x000fe400000010ff */
[----:B------:R-:W-:Y:S02]  /*2bc0*/  F2FP.BF16.F32.PACK_AB R147, R212, R209 ;  /* 0x000000d1d493723e */ /* 0x000fe400000010ff */
[----:B------:R-:W-:Y:S02]  /*2bd0*/  F2FP.BF16.F32.PACK_AB R146, R210, R159 ;  /* 0x0000009fd292723e */ /* 0x000fe400000010ff */
[----:B------:R-:W-:Y:S02]  /*2be0*/  F2FP.BF16.F32.PACK_AB R145, R155, R152 ;  /* 0x000000989b91723e */ /* 0x000fe400000010ff */
[----:B------:R-:W-:-:S07]  /*2bf0*/  F2FP.BF16.F32.PACK_AB R144, R59, R56 ;  /* 0x000000383b90723e */ /* 0x000fce00000010ff */
.L_x_145:
[----:B------:R-:W0:Y:S08]  /*2c00*/  @P0 LDC.64 R58, c[0x0][0x478] ;  /* 0x00011e00ff3a0b82 */ /* 0x000e300000000a00 */
[----:B------:R-:W1:Y:S01]  /*2c10*/  LDC.64 R56, c[0x0][0x468] ;  /* 0x00011a00ff387b82 */ /* 0x000e620000000a00 */
[----:B0-----:R-:W-:Y:S01]  /*2c20*/  @P0 IMAD.WIDE.U32 R152, R0, 0x10, R58 ;  /* 0x0000001000980825 */ /* 0x001fe200078e003a */
[----:B------:R-:W-:-:S02]  /*2c30*/  MOV R58, R151 ;  /* 0x00000097003a7202 */ /* 0x000fc40000000f00 */
[----:B------:R-:W-:Y:S02]  /*2c40*/  MOV R59, R156 ;  /* 0x0000009c003b7202 */ /* 0x000fe40000000f00 */
[----:B------:R0:W-:Y:S01]  /*2c50*/  @P0 STG.E.128 desc[UR4][R152.64], R140 ;  /* 0x0000008c98000986 */ /* 0x0001e2000c101d04 */
[C---:B-1----:R-:W-:Y:S01]  /*2c60*/  IMAD.WIDE.U32 R154, R0.reuse, 0x10, R56 ;  /* 0x00000010009a7825 */ /* 0x042fe200078e0038 */
[----:B------:R-:W-:Y:S02]  /*2c70*/  MOV R56, R157 ;  /* 0x0000009d00387202 */ /* 0x000fe40000000f00 */
[----:B------:R-:W-:Y:S02]  /*2c80*/  MOV R57, R158 ;  /* 0x0000009e00397202 */ /* 0x000fe40000000f00 */
[----:B------:R0:W-:Y:S01]  /*2c90*/  STG.E.128 desc[UR4][R154.64], R144 ;  /* 0x000000909a007986 */ /* 0x0001e2000c101d04 */
[----:B------:R-:W-:-:S07]  /*2ca0*/  IADD3 R0, PT, PT, R0, 0x100, RZ ;  /* 0x0000010000007810 */ /* 0x000fce0007ffe0ff */
.L_x_143:
[----:B------:R-:W-:Y:S05]  /*2cb0*/  BSYNC.RECONVERGENT B1 ;  /* 0x0000000000017941 */ /* 0x000fea0003800200 */
.L_x_142:
[----:B------:R-:W-:Y:S04]  /*2cc0*/  BSSY.RECONVERGENT B1, `(.L_x_146) ;  /* 0x00000a4000017945 */ /* 0x000fe80003800200 */
[----:B------:R-:W-:Y:S05]  /*2cd0*/  @!P5 BRA `(.L_x_147) ;  /* 0x000000080088d947 */ /* 0x000fea0003800000 */
[----:B0-----:R-:W0:Y:S02]  /*2ce0*/  LDC.64 R144, c[0x0][0x390] ;  /* 0x0000e400ff907b82 */ /* 0x001e240000000a00 */
[----:B0-----:R-:W-:-:S06]  /*2cf0*/  IMAD.WIDE.U32 R144, R0, 0x10, R144 ;  /* 0x0000001000907825 */ /* 0x001fcc00078e0090 */
[----:B------:R-:W5:Y:S01]  /*2d00*/  LDG.E.128 R144, desc[UR4][R144.64] ;  /* 0x0000000490907981 */ /* 0x000f62000c1e1d00 */
[----:B------:R-:W-:-:S04]  /*2d10*/  ISETP.NE.U32.AND P0, PT, RZ, UR12, PT ;  /* 0x0000000cff007c0c */ /* 0x000fc8000bf05070 */
[----:B------:R-:W-:-:S13]  /*2d20*/  ISETP.NE.AND.EX P0, PT, RZ, UR13, PT, P0 ;  /* 0x0000000dff007c0c */ /* 0x000fda000bf05300 */
[----:B------:R-:W-:Y:S05]  /*2d30*/  @!P0 BRA `(.L_x_148) ;  /* 0x0000000400348947 */ /* 0x000fea0003800000 */
[-CC-:B------:R-:W-:Y:S01]  /*2d40*/  FFMA.FTZ R143, R163, R149.reuse, R150.reuse ;  /* 0x00000095a38f7223 */ /* 0x180fe20000010096 */
[----:B-----5:R-:W-:Y:S01]  /*2d50*/  PRMT R151, R147, 0x7632, R151 ;  /* 0x0000763293977816 */ /* 0x020fe20000000097 */
[-CC-:B------:R-:W-:Y:S01]  /*2d60*/  FFMA.FTZ R141, R161, R149.reuse, R150.reuse ;  /* 0x00000095a18d7223 */ /* 0x180fe20000010096 */
[----:B------:R-:W-:Y:S01]  /*2d70*/  SHF.L.U32 R147, R147, 0x10, RZ ;  /* 0x0000001093937819 */ /* 0x000fe200000006ff */
[----:B------:R-:W-:Y:S01]  /*2d80*/  FADD.FTZ R143, R164, -R143 ;  /* 0x8000008fa48f7221 */ /* 0x000fe20000010000 */
[-CC-:B------:R-:W-:Y:S01]  /*2d90*/  FFMA.FTZ R140, R172, R149.reuse, R150.reuse ;  /* 0x00000095ac8c7223 */ /* 0x180fe20000010096 */
[----:B------:R-:W-:Y:S01]  /*2da0*/  FADD.FTZ R141, R162, -R141 ;  /* 0x8000008da28d7221 */ /* 0x000fe20000010000 */
[----:B------:R-:W-:Y:S01]  /*2db0*/  FFMA.FTZ R154, R170, R149, R150 ;  /* 0x00000095aa9a7223 */ /* 0x000fe20000010096 */
[C---:B------:R-:W-:Y:S01]  /*2dc0*/  FMUL.FTZ R143, R206.reuse, R143 ;  /* 0x0000008fce8f7220 */ /* 0x040fe20000410000 */
[----:B------:R-:W-:Y:S01]  /*2dd0*/  FADD.FTZ R153, R171, -R140 ;  /* 0x8000008cab997221 */ /* 0x000fe20000010000 */
[C---:B------:R-:W-:Y:S01]  /*2de0*/  FMUL.FTZ R141, R206.reuse, R141 ;  /* 0x0000008dce8d7220 */ /* 0x040fe20000410000 */
[----:B------:R-:W-:Y:S01]  /*2df0*/  FADD.FTZ R155, R169, -R154 ;  /* 0x8000009aa99b7221 */ /* 0x000fe20000010000 */
[-C--:B------:R-:W-:Y:S01]  /*2e00*/  FMUL.FTZ R157, R143, R148.reuse ;  /* 0x000000948f9d7220 */ /* 0x080fe20000410000 */
[----:B------:R-:W-:Y:S01]  /*2e10*/  FMUL.FTZ R140, R206, R153 ;  /* 0x00000099ce8c7220 */ /* 0x000fe20000410000 */
[C---:B------:R-:W-:Y:S01]  /*2e20*/  SHF.L.U32 R142, R146.reuse, 0x10, RZ ;  /* 0x00000010928e7819 */ /* 0x040fe200000006ff */
[-C--:B------:R-:W-:Y:S01]  /*2e30*/  FMUL.FTZ R153, R141, R148.reuse ;  /* 0x000000948d997220 */ /* 0x080fe20000410000 */
[----:B------:R-:W-:Y:S01]  /*2e40*/  FFMA.FTZ R50, R157, R147, R50 ;  /* 0x000000939d327223 */ /* 0x000fe20000010032 */
[----:B------:R-:W-:Y:S01]  /*2e50*/  FFMA.FTZ R147, R31, R149, R150 ;  /* 0x000000951f937223 */ /* 0x000fe20000010096 */
[----:B------:R-:W-:Y:S01]  /*2e60*/  PRMT R152, R146, 0x7632, R152 ;  /* 0x0000763292987816 */ /* 0x000fe20000000098 */
[----:B------:R-:W-:Y:S01]  /*2e70*/  FMUL.FTZ R208, R206, R155 ;  /* 0x0000009bced07220 */ /* 0x000fe20000410000 */
[----:B------:R-:W-:Y:S01]  /*2e80*/  SHF.L.U32 R151, R151, 0x10, RZ ;  /* 0x0000001097977819 */ /* 0x000fe200000006ff */
[----:B------:R-:W-:Y:S01]  /*2e90*/  FADD.FTZ R147, R160, -R147 ;  /* 0x80000093a0937221 */ /* 0x000fe20000010000 */
[----:B------:R-:W-:Y:S01]  /*2ea0*/  FMUL.FTZ R212, R140, R148 ;  /* 0x000000948cd47220 */ /* 0x000fe20000410000 */
[----:B------:R-:W-:Y:S01]  /*2eb0*/  FFMA.FTZ R146, R168, R149, R150 ;  /* 0x00000095a8927223 */ /* 0x000fe20000010096 */
[----:B------:R-:W-:Y:S01]  /*2ec0*/  SHF.L.U32 R152, R152, 0x10, RZ ;  /* 0x0000001098987819 */ /* 0x000fe200000006ff */
[----:B------:R-:W-:Y:S01]  /*2ed0*/  FMUL.FTZ R155, R206, R147 ;  /* 0x00000093ce9b7220 */ /* 0x000fe20000410000 */
[----:B------:R-:W-:Y:S01]  /*2ee0*/  FFMA.FTZ R48, R153, R142, R48 ;  /* 0x0000008e99307223 */ /* 0x000fe20000010030 */
[-C--:B------:R-:W-:Y:S01]  /*2ef0*/  FMUL.FTZ R210, R208, R148.reuse ;  /* 0x00000094d0d27220 */ /* 0x080fe20000410000 */
[C---:B------:R-:W-:Y:S01]  /*2f00*/  PRMT R142, R145.reuse, 0x7632, R142 ;  /* 0x00007632918e7816 */ /* 0x040fe2000000008e */
[----:B------:R-:W-:Y:S01]  /*2f10*/  FFMA.FTZ R51, R212, R151, R51 ;  /* 0x00000097d4337223 */ /* 0x000fe20000010033 */
[----:B------:R-:W-:Y:S01]  /*2f20*/  SHF.L.U32 R145, R145, 0x10, RZ ;  /* 0x0000001091917819 */ /* 0x000fe200000006ff */
[----:B------:R-:W-:Y:S01]  /*2f30*/  FADD.FTZ R151, R167, -R146 ;  /* 0x80000092a7977221 */ /* 0x000fe20000010000 */
[----:B------:R-:W-:Y:S01]  /*2f40*/  FMUL.FTZ R147, R155, R148 ;  /* 0x000000949b937220 */ /* 0x000fe20000410000 */
[----:B------:R-:W-:Y:S01]  /*2f50*/  FFMA.FTZ R49, R210, R152, R49 ;  /* 0x00000098d2317223 */ /* 0x000fe20000010031 */
[----:B------:R-:W-:Y:S01]  /*2f60*/  SHF.L.U32 R152, R131, 0x10, RZ ;  /* 0x0000001083987819 */ /* 0x000fe200000006ff */
[----:B------:R-:W-:Y:S01]  /*2f70*/  FMUL.FTZ R156, R206, R151 ;  /* 0x00000097ce9c7220 */ /* 0x000fe20000410000 */
[----:B------:R-:W-:Y:S01]  /*2f80*/  FFMA.FTZ R54, R147, R145, R54 ;  /* 0x0000009193367223 */ /* 0x000fe20000010036 */
[----:B------:R-:W-:-:S02]  /*2f90*/  SHF.L.U32 R145, R17, 0x10, RZ ;  /* 0x0000001011917819 */ /* 0x000fc400000006ff */
[----:B------:R-:W-:Y:S01]  /*2fa0*/  SHF.L.U32 R142, R142, 0x10, RZ ;  /* 0x000000108e8e7819 */ /* 0x000fe200000006ff */
[----:B------:R-:W-:Y:S01]  /*2fb0*/  FMUL.FTZ R209, R157, R152 ;  /* 0x000000989dd17220 */ /* 0x000fe20000410000 */
[----:B------:R-:W-:Y:S01]  /*2fc0*/  FMUL.FTZ R158, R156, R148 ;  /* 0x000000949c9e7220 */ /* 0x000fe20000410000 */
[----:B------:R-:W-:Y:S01]  /*2fd0*/  SHF.L.U32 R152, R130, 0x10, RZ ;  /* 0x0000001082987819 */ /* 0x000fe200000006ff */
[----:B------:R-:W-:Y:S01]  /*2fe0*/  FMUL.FTZ R212, R212, R145 ;  /* 0x00000091d4d47220 */ /* 0x000fe20000410000 */
[----:B------:R-:W-:Y:S01]  /*2ff0*/  SHF.L.U32 R145, R16, 0x10, RZ ;  /* 0x0000001010917819 */ /* 0x000fe200000006ff */
[----:B------:R-:W-:Y:S01]  /*3000*/  FFMA.FTZ R55, R158, R142, R55 ;  /* 0x0000008e9e377223 */ /* 0x000fe20000010037 */
[----:B------:R-:W-:Y:S01]  /*3010*/  SHF.L.U32 R154, R129, 0x10, RZ ;  /* 0x00000010819a7819 */ /* 0x000fe200000006ff */
[-CC-:B------:R-:W-:Y:S01]  /*3020*/  FFMA.FTZ R142, R191, R149.reuse, R150.reuse ;  /* 0x00000095bf8e7223 */ /* 0x180fe20000010096 */
[----:B------:R-:W-:Y:S01]  /*3030*/  FMUL.FTZ R159, R153, R152 ;  /* 0x00000098999f7220 */ /* 0x000fe20000410000 */
[----:B------:R-:W-:Y:S01]  /*3040*/  FFMA.FTZ R152, R166, R149, R150 ;  /* 0x00000095a6987223 */ /* 0x000fe20000010096 */
[----:B------:R-:W-:Y:S01]  /*3050*/  FMUL.FTZ R210, R210, R145 ;  /* 0x00000091d2d27220 */ /* 0x000fe20000410000 */
[----:B------:R-:W-:Y:S01]  /*3060*/  FADD.FTZ R145, R189, -R142 ;  /* 0x8000008ebd917221 */ /* 0x000fe20000010000 */
[----:B------:R-:W-:Y:S01]  /*3070*/  FMUL.FTZ R154, R147, R154 ;  /* 0x0000009a939a7220 */ /* 0x000fe20000410000 */
[----:B------:R-:W-:Y:S01]  /*3080*/  FADD.FTZ R147, R165, -R152 ;  /* 0x80000098a5937221 */ /* 0x000fe20000010000 */
[----:B------:R-:W-:Y:S01]  /*3090*/  PRMT R146, R144, 0x7632, R146 ;  /* 0x0000763290927816 */ /* 0x000fe20000000092 */
        /* <DEDUP_REMOVED lines=17> */
[----:B------:R-:W-:Y:S02]  /*31b0*/  F2FP.BF16.F32.PACK_AB R141, R156, R155 ;  /* 0x0000009b9c8d723e */ /* 0x000fe400000010ff */
[----:B------:R-:W-:Y:S02]  /*31c0*/  F2FP.BF16.F32.PACK_AB R147, R212, R209 ;  /* 0x000000d1d493723e */ /* 0x000fe400000010ff */
[----:B------:R-:W-:Y:S02]  /*31d0*/  F2FP.BF16.F32.PACK_AB R146, R210, R159 ;  /* 0x0000009fd292723e */ /* 0x000fe400000010ff */
[----:B------:R-:W-:Y:S02]  /*31e0*/  F2FP.BF16.F32.PACK_AB R145, R157, R154 ;  /* 0x0000009a9d91723e */ /* 0x000fe400000010ff */
[----:B------:R-:W-:Y:S01]  /*31f0*/  F2FP.BF16.F32.PACK_AB R144, R153, R144 ;  /* 0x000000909990723e */ /* 0x000fe200000010ff */
[----:B------:R-:W-:Y:S06]  /*3200*/  BRA `(.L_x_149) ;  /* 0x0000000400207947 */ /* 0x000fec0003800000 */
.L_x_148:
[-CC-:B------:R-:W-:Y:S01]  /*3210*/  FFMA.FTZ R153, R163, R149.reuse, R150.reuse ;  /* 0x00000095a3997223 */ /* 0x180fe20000010096 */
[-CC-:B------:R-:W-:Y:S01]  /*3220*/  FFMA.FTZ R156, R172, R149.reuse, R150.reuse ;  /* 0x00000095ac9c7223 */ /* 0x180fe20000010096 */
[----:B------:R-:W-:Y:S01]  /*3230*/  FFMA.FTZ R151, R161, R149, R150 ;  /* 0x00000095a1977223 */ /* 0x000fe20000010096 */
[----:B-----5:R-:W-:Y:S01]  /*3240*/  SHF.L.U32 R154, R147, 0x10, RZ ;  /* 0x00000010939a7819 */ /* 0x020fe200000006ff */
[----:B------:R-:W-:Y:S01]  /*3250*/  FADD.FTZ R153, R164, -R153 ;  /* 0x80000099a4997221 */ /* 0x000fe20000010000 */
[----:B------:R-:W-:Y:S01]  /*3260*/  FADD.FTZ R155, R171, -R156 ;  /* 0x8000009cab9b7221 */ /* 0x000fe20000010000 */
[----:B------:R-:W-:Y:S01]  /*3270*/  FADD.FTZ R151, R162, -R151 ;  /* 0x80000097a2977221 */ /* 0x000fe20000010000 */
[----:B------:R-:W-:Y:S01]  /*3280*/  PRMT R152, R147, 0x7632, R152 ;  /* 0x0000763293987816 */ /* 0x000fe20000000098 */
[C---:B------:R-:W-:Y:S01]  /*3290*/  FMUL.FTZ R153, R206.reuse, R153 ;  /* 0x00000099ce997220 */ /* 0x040fe20000410000 */
[C---:B------:R-:W-:Y:S01]  /*32a0*/  FMUL.FTZ R155, R206.reuse, R155 ;  /* 0x0000009bce9b7220 */ /* 0x040fe20000410000 */
[----:B------:R-:W-:Y:S01]  /*32b0*/  FMUL.FTZ R151, R206, R151 ;  /* 0x00000097ce977220 */ /* 0x000fe20000410000 */
[----:B------:R-:W-:Y:S01]  /*32c0*/  SHF.L.U32 R147, R146, 0x10, RZ ;  /* 0x0000001092937819 */ /* 0x000fe200000006ff */
[-C--:B------:R-:W-:Y:S01]  /*32d0*/  FMUL.FTZ R159, R153, R148.reuse ;  /* 0x00000094999f7220 */ /* 0x080fe20000410000 */
[-C--:B------:R-:W-:Y:S01]  /*32e0*/  FMUL.FTZ R208, R155, R148.reuse ;  /* 0x000000949bd07220 */ /* 0x080fe20000410000 */
[----:B------:R-:W-:Y:S01]  /*32f0*/  FMUL.FTZ R155, R151, R148 ;  /* 0x00000094979b7220 */ /* 0x000fe20000410000 */
[----:B------:R-:W-:Y:S01]  /*3300*/  SHF.L.U32 R152, R152, 0x10, RZ ;  /* 0x0000001098987819 */ /* 0x000fe200000006ff */
[----:B------:R-:W-:Y:S01]  /*3310*/  FFMA.FTZ R50, R159, R154, R50 ;  /* 0x0000009a9f327223 */ /* 0x000fe20000010032 */
[----:B------:R-:W-:Y:S01]  /*3320*/  FFMA.FTZ R154, R170, R149, R150 ;  /* 0x00000095aa9a7223 */ /* 0x000fe20000010096 */
[----:B------:R-:W-:Y:S01]  /*3330*/  FFMA.FTZ R48, R155, R147, R48 ;  /* 0x000000939b307223 */ /* 0x000fe20000010030 */
[-C--:B------:R-:W-:Y:S01]  /*3340*/  FFMA.FTZ R147, R31, R149.reuse, R150 ;  /* 0x000000951f937223 */ /* 0x080fe20000010096 */
[----:B------:R-:W-:Y:S01]  /*3350*/  FFMA.FTZ R51, R208, R152, R51 ;  /* 0x00000098d0337223 */ /* 0x000fe20000010033 */
[----:B------:R-:W-:Y:S01]  /*3360*/  FADD.FTZ R157, R169, -R154 ;  /* 0x8000009aa99d7221 */ /* 0x000fe20000010000 */
[----:B------:R-:W-:Y:S01]  /*3370*/  FFMA.FTZ R152, R168, R149, R150 ;  /* 0x00000095a8987223 */ /* 0x000fe20000010096 */
[----:B------:R-:W-:Y:S01]  /*3380*/  PRMT R153, R146, 0x7632, R153 ;  /* 0x0000763292997816 */ /* 0x000fe20000000099 */
[----:B------:R-:W-:Y:S01]  /*3390*/  FADD.FTZ R147, R160, -R147 ;  /* 0x80000093a0937221 */ /* 0x000fe20000010000 */
[C---:B------:R-:W-:Y:S01]  /*33a0*/  FMUL.FTZ R157, R206.reuse, R157 ;  /* 0x0000009dce9d7220 */ /* 0x040fe20000410000 */
[----:B------:R-:W-:Y:S01]  /*33b0*/  FADD.FTZ R151, R167, -R152 ;  /* 0x80000098a7977221 */ /* 0x000fe20000010000 */
[----:B------:R-:W-:Y:S01]  /*33c0*/  SHF.L.U32 R152, R153, 0x10, RZ ;  /* 0x0000001099987819 */ /* 0x000fe200000006ff */
[C---:B------:R-:W-:Y:S01]  /*33d0*/  FMUL.FTZ R147, R206.reuse, R147 ;  /* 0x00000093ce937220 */ /* 0x040fe20000410000 */
[-C--:B------:R-:W-:Y:S01]  /*33e0*/  FMUL.FTZ R158, R157, R148.reuse ;  /* 0x000000949d9e7220 */ /* 0x080fe20000410000 */
[C---:B------:R-:W-:Y:S01]  /*33f0*/  PRMT R146, R145.reuse, 0x7632, R146 ;  /* 0x0000763291927816 */ /* 0x040fe20000000092 */
[----:B------:R-:W-:Y:S01]  /*3400*/  FMUL.FTZ R153, R206, R151 ;  /* 0x00000097ce997220 */ /* 0x000fe20000410000 */
[----:B------:R-:W-:Y:S01]  /*3410*/  SHF.L.U32 R145, R145, 0x10, RZ ;  /* 0x0000001091917819 */ /* 0x000fe200000006ff */
        /* <DEDUP_REMOVED lines=8> */
[----:B------:R-:W-:Y:S01]  /*34a0*/  SHF.L.U32 R152, R130, 0x10, RZ ;  /* 0x0000001082987819 */ /* 0x000fe200000006ff */
[----:B------:R-:W-:Y:S01]  /*34b0*/  FMUL.FTZ R208, R208, R145 ;  /* 0x00000091d0d07220 */ /* 0x000fe20000410000 */
[----:B------:R-:W-:Y:S01]  /*34c0*/  SHF.L.U32 R145, R16, 0x10, RZ ;  /* 0x0000001010917819 */ /* 0x000fe200000006ff */
[----:B------:R-:W-:Y:S01]  /*34d0*/  FFMA.FTZ R55, R156, R146, R55 ;  /* 0x000000929c377223 */ /* 0x000fe20000010037 */
[----:B------:R-:W-:Y:S01]  /*34e0*/  SHF.L.U32 R154, R129, 0x10, RZ ;  /* 0x00000010819a7819 */ /* 0x000fe200000006ff */
[----:B------:R-:W-:Y:S01]  /*34f0*/  FMUL.FTZ R157, R155, R152 ;  /* 0x000000989b9d7220 */ /* 0x000fe20000410000 */
[----:B------:R-:W-:Y:S01]  /*3500*/  PRMT R146, R144, 0x7632, R146 ;  /* 0x0000763290927816 */ /* 0x000fe20000000092 */
[-CC-:B------:R-:W-:Y:S01]  /*3510*/  FFMA.FTZ R152, R166, R149.reuse, R150.reuse ;  /* 0x00000095a6987223 */ /* 0x180fe20000010096 */
[----:B------:R-:W-:Y:S01]  /*3520*/  SHF.L.U32 R147, R144, 0x10, RZ ;  /* 0x0000001090937819 */ /* 0x000fe200000006ff */
[----:B------:R-:W-:Y:S01]  /*3530*/  FFMA.FTZ R144, R191, R149, R150 ;  /* 0x00000095bf907223 */ /* 0x000fe20000010096 */
[----:B------:R-:W-:Y:S01]  /*3540*/  FMUL.FTZ R158, R158, R145 ;  /* 0x000000919e9e7220 */ /* 0x000fe20000410000 */
[----:B------:R-:W-:Y:S01]  /*3550*/  FMUL.FTZ R154, R151, R154 ;  /* 0x0000009a979a7220 */ /* 0x000fe20000410000 */
[----:B------:R-:W-:Y:S01]  /*3560*/  FADD.FTZ R151, R165, -R152 ;  /* 0x80000098a5977221 */ /* 0x000fe20000010000 */
[----:B------:R-:W-:Y:S01]  /*3570*/  FADD.FTZ R145, R189, -R144 ;  /* 0x80000090bd917221 */ /* 0x000fe20000010000 */
[----:B------:R-:W-:-:S02]  /*3580*/  SHF.L.U32 R155, R15, 0x10, RZ ;  /* 0x000000100f9b7819 */ /* 0x000fc400000006ff */
[C---:B------:R-:W-:Y:S01]  /*3590*/  FMUL.FTZ R151, R206.reuse, R151 ;  /* 0x00000097ce977220 */ /* 0x040fe20000410000 */
[----:B------:R-:W-:Y:S01]  /*35a0*/  FMUL.FTZ R145, R206, R145 ;  /* 0x00000091ce917220 */ /* 0x000fe20000410000 */
[----:B------:R-:W-:Y:S01]  /*35b0*/  SHF.L.U32 R144, R128, 0x10, RZ ;  /* 0x0000001080907819 */ /* 0x000fe200000006ff */
[----:B------:R-:W-:Y:S01]  /*35c0*/  FMUL.FTZ R155, R156, R155 ;  /* 0x0000009b9c9b7220 */ /* 0x000fe20000410000 */
[----:B------:R-:W-:Y:S01]  /*35d0*/  SHF.L.U32 R153, R14, 0x10, RZ ;  /* 0x000000100e997819 */ /* 0x000fe200000006ff */
[-C--:B------:R-:W-:Y:S01]  /*35e0*/  FMUL.FTZ R145, R145, R148.reuse ;  /* 0x0000009491917220 */ /* 0x080fe20000410000 */
[----:B------:R-:W-:Y:S01]  /*35f0*/  SHF.L.U32 R152, R146, 0x10, RZ ;  /* 0x0000001092987819 */ /* 0x000fe200000006ff */
[----:B------:R-:W-:Y:S02]  /*3600*/  FMUL.FTZ R146, R151, R148 ;  /* 0x0000009497927220 */ /* 0x000fe40000410000 */
[C---:B------:R-:W-:Y:S01]  /*3610*/  FMUL.FTZ R144, R145.reuse, R144 ;  /* 0x0000009091907220 */ /* 0x040fe20000410000 */
[----:B------:R-:W-:Y:S01]  /*3620*/  FFMA.FTZ R52, R145, R147, R52 ;  /* 0x0000009391347223 */ /* 0x000fe20000010034 */
[C---:B------:R-:W-:Y:S01]  /*3630*/  FMUL.FTZ R153, R146.reuse, R153 ;  /* 0x0000009992997220 */ /* 0x040fe20000410000 */
[----:B------:R-:W-:Y:S01]  /*3640*/  FFMA.FTZ R53, R146, R152, R53 ;  /* 0x0000009892357223 */ /* 0x000fe20000010035 */
[----:B------:R-:W-:-:S02]  /*3650*/  F2FP.BF16.F32.PACK_AB R147, R208, R159 ;  /* 0x0000009fd093723e */ /* 0x000fc400000010ff */
[----:B------:R-:W-:Y:S02]  /*3660*/  F2FP.BF16.F32.PACK_AB R146, R158, R157 ;  /* 0x0000009d9e92723e */ /* 0x000fe400000010ff */
[----:B------:R-:W-:Y:S02]  /*3670*/  F2FP.BF16.F32.PACK_AB R145, R155, R154 ;  /* 0x0000009a9b91723e */ /* 0x000fe400000010ff */
[----:B------:R-:W-:-:S07]  /*3680*/  F2FP.BF16.F32.PACK_AB R144, R153, R144 ;  /* 0x000000909990723e */ /* 0x000fce00000010ff */
.L_x_149:
[----:B------:R-:W0:Y:S08]  /*3690*/  @P0 LDC.64 R154, c[0x0][0x478] ;  /* 0x00011e00ff9a0b82 */ /* 0x000e300000000a00 */
[----:B------:R-:W1:Y:S01]  /*36a0*/  LDC.64 R152, c[0x0][0x468] ;  /* 0x00011a00ff987b82 */ /* 0x000e620000000a00 */
[----:B0-----:R-:W-:-:S05]  /*36b0*/  @P0 IMAD.WIDE.U32 R154, R0, 0x10, R154 ;  /* 0x00000010009a0825 */ /* 0x001fca00078e009a */
[----:B------:R2:W-:Y:S01]  /*36c0*/  @P0 STG.E.128 desc[UR4][R154.64], R140 ;  /* 0x0000008c9a000986 */ /* 0x0005e2000c101d04 */
[C---:B-1----:R-:W-:Y:S01]  /*36d0*/  IMAD.WIDE.U32 R152, R0.reuse, 0x10, R152 ;  /* 0x0000001000987825 */ /* 0x042fe200078e0098 */
[----:B------:R-:W-:-:S04]  /*36e0*/  IADD3 R0, PT, PT, R0, 0x100, RZ ;  /* 0x0000010000007810 */ /* 0x000fc80007ffe0ff */
[----:B------:R2:W-:Y:S03]  /*36f0*/  STG.E.128 desc[UR4][R152.64], R144 ;  /* 0x0000009098007986 */ /* 0x0005e6000c101d04 */
.L_x_147:
[----:B------:R-:W-:Y:S05]  /*3700*/  BSYNC.RECONVERGENT B1 ;  /* 0x0000000000017941 */ /* 0x000fea0003800200 */
.L_x_146:
[----:B------:R-:W-:Y:S05]  /*3710*/  @!P4 BRA `(.L_x_150) ;  /* 0x0000002c006cc947 */ /* 0x000fea0003800000 */
[----:B0-2---:R-:W0:Y:S02]  /*3720*/  LDC.64 R144, c[0x0][0x390] ;  /* 0x0000e400ff907b82 */ /* 0x005e240000000a00 */
[----:B0-----:R-:W-:-:S06]  /*3730*/  IMAD.WIDE.U32 R144, R0, 0x10, R144 ;  /* 0x0000001000907825 */ /* 0x001fcc00078e0090 */
[----:B------:R-:W5:Y:S01]  /*3740*/  LDG.E.128 R144, desc[UR4][R144.64] ;  /* 0x0000000490907981 */ /* 0x000f62000c1e1d00 */
[----:B------:R-:W-:-:S04]  /*3750*/  ISETP.NE.U32.AND P0, PT, RZ, UR12, PT ;  /* 0x0000000cff007c0c */ /* 0x000fc8000bf05070 */
[----:B------:R-:W-:-:S13]  /*3760*/  ISETP.NE.AND.EX P0, PT, RZ, UR13, PT, P0 ;  /* 0x0000000dff007c0c */ /* 0x000fda000bf05300 */
[----:B------:R-:W-:Y:S05]  /*3770*/  @!P0 BRA `(.L_x_151) ;  /* 0x0000000400348947 */ /* 0x000fea0003800000 */
[-CC-:B------:R-:W-:Y:S01]  /*3780*/  FFMA.FTZ R210, R188, R149.reuse, R150.reuse ;  /* 0x00000095bcd27223 */ /* 0x180fe20000010096 */
[-CC-:B------:R-:W-:Y:S01]  /*3790*/  FFMA.FTZ R153, R179, R149.reuse, R150.reuse ;  /* 0x00000095b3997223 */ /* 0x180fe20000010096 */
[-CC-:B------:R-:W-:Y:S01]  /*37a0*/  FFMA.FTZ R151, R177, R149.reuse, R150.reuse ;  /* 0x00000095b1977223 */ /* 0x180fe20000010096 */
[-CC-:B------:R-:W-:Y:S01]  /*37b0*/  FFMA.FTZ R156, R186, R149.reuse, R150.reuse ;  /* 0x00000095ba9c7223 */ /* 0x180fe20000010096 */
[-CC-:B------:R-:W-:Y:S01]  /*37c0*/  FFMA.FTZ R143, R175, R149.reuse, R150.reuse ;  /* 0x00000095af8f7223 */ /* 0x180fe20000010096 */
[-CC-:B------:R-:W-:Y:S01]  /*37d0*/  FFMA.FTZ R152, R184, R149.reuse, R150.reuse ;  /* 0x00000095b8987223 */ /* 0x180fe20000010096 */
[-C--:B------:R-:W-:Y:S01]  /*37e0*/  FFMA.FTZ R141, R173, R149.reuse, R150 ;  /* 0x00000095ad8d7223 */ /* 0x080fe20000010096 */
[----:B------:R-:W-:Y:S01]  /*37f0*/  FADD.FTZ R157, R187, -R210 ;  /* 0x800000d2bb9d7221 */ /* 0x000fe20000010000 */
[----:B------:R-:W-:Y:S01]  /*3800*/  FFMA.FTZ R150, R182, R149, R150 ;  /* 0x00000095b6967223 */ /* 0x000fe20000010096 */
[----:B------:R-:W-:Y:S01]  /*3810*/  FADD.FTZ R153, R180, -R153 ;  /* 0x80000099b4997221 */ /* 0x000fe20000010000 */
[C---:B-----5:R-:W-:Y:S01]  /*3820*/  PRMT R149, R147.reuse, 0x7632, R149 ;  /* 0x0000763293957816 */ /* 0x060fe20000000095 */
[----:B------:R-:W-:Y:S01]  /*3830*/  FMUL.FTZ R209, R206, R157 ;  /* 0x0000009dced17220 */ /* 0x000fe20000410000 */
[----:B------:R-:W-:Y:S01]  /*3840*/  SHF.L.U32 R158, R147, 0x10, RZ ;  /* 0x00000010939e7819 */ /* 0x000fe200000006ff */
[----:B------:R-:W-:Y:S01]  /*3850*/  FADD.FTZ R151, R178, -R151 ;  /* 0x80000097b2977221 */ /* 0x000fe20000010000 */
[C---:B------:R-:W-:Y:S01]  /*3860*/  PRMT R154, R146.reuse, 0x7632, R154 ;  /* 0x00007632929a7816 */ /* 0x040fe2000000009a */
[----:B------:R-:W-:Y:S01]  /*3870*/  FADD.FTZ R147, R185, -R156 ;  /* 0x8000009cb9937221 */ /* 0x000fe20000010000 */
[----:B------:R-:W-:Y:S01]  /*3880*/  SHF.L.U32 R155, R146, 0x10, RZ ;  /* 0x00000010929b7819 */ /* 0x000fe200000006ff */
[----:B------:R-:W-:Y:S01]  /*3890*/  FMUL.FTZ R159, R206, R153 ;  /* 0x00000099ce9f7220 */ /* 0x000fe20000410000 */
[C---:B------:R-:W-:Y:S01]  /*38a0*/  PRMT R142, R145.reuse, 0x7632, R142 ;  /* 0x00007632918e7816 */ /* 0x040fe2000000008e */
[----:B------:R-:W-:Y:S01]  /*38b0*/  FADD.FTZ R141, R174, -R141 ;  /* 0x8000008dae8d7221 */ /* 0x000fe20000010000 */
[----:B------:R-:W-:Y:S01]  /*38c0*/  SHF.L.U32 R146, R145, 0x10, RZ ;  /* 0x0000001091927819 */ /* 0x000fe200000006ff */
[----:B------:R-:W-:Y:S01]  /*38d0*/  FADD.FTZ R145, R176, -R143 ;  /* 0x8000008fb0917221 */ /* 0x000fe20000010000 */
[----:B------:R-:W-:Y:S01]  /*38e0*/  SHF.L.U32 R210, R149, 0x10, RZ ;  /* 0x0000001095d27819 */ /* 0x000fe200000006ff */
[----:B------:R-:W-:Y:S01]  /*38f0*/  FADD.FTZ R149, R183, -R152 ;  /* 0x80000098b7957221 */ /* 0x000fe20000010000 */
[----:B------:R-:W-:Y:S01]  /*3900*/  FADD.FTZ R143, R181, -R150 ;  /* 0x80000096b58f7221 */ /* 0x000fe20000010000 */
[-C--:B------:R-:W-:Y:S01]  /*3910*/  FMUL.FTZ R150, R209, R148.reuse ;  /* 0x00000094d1967220 */ /* 0x080fe20000410000 */
[C---:B------:R-:W-:Y:S01]  /*3920*/  FMUL.FTZ R151, R206.reuse, R151 ;  /* 0x00000097ce977220 */ /* 0x040fe20000410000 */
[C---:B------:R-:W-:Y:S01]  /*3930*/  FMUL.FTZ R156, R206.reuse, R147 ;  /* 0x00000093ce9c7220 */ /* 0x040fe20000410000 */
[----:B------:R-:W-:Y:S01]  /*3940*/  FMUL.FTZ R157, R159, R148 ;  /* 0x000000949f9d7220 */ /* 0x000fe20000410000 */
[C---:B------:R-:W-:Y:S01]  /*3950*/  FMUL.FTZ R147, R206.reuse, R145 ;  /* 0x00000091ce937220 */ /* 0x040fe20000410000 */
[C---:B------:R-:W-:Y:S01]  /*3960*/  FMUL.FTZ R149, R206.reuse, R149 ;  /* 0x00000095ce957220 */ /* 0x040fe20000410000 */
[C---:B------:R-:W-:Y:S01]  /*3970*/  FMUL.FTZ R145, R206.reuse, R141 ;  /* 0x0000008dce917220 */ /* 0x040fe20000410000 */
[----:B------:R-:W-:Y:S01]  /*3980*/  FMUL.FTZ R206, R206, R143 ;  /* 0x0000008fcece7220 */ /* 0x000fe20000410000 */
[----:B------:R-:W-:Y:S01]  /*3990*/  FFMA.FTZ R152, R150, R210, R43 ;  /* 0x000000d296987223 */ /* 0x000fe2000001002b */
[----:B------:R-:W-:Y:S01]  /*39a0*/  FFMA.FTZ R153, R157, R158, R42 ;  /* 0x0000009e9d997223 */ /* 0x000fe2000001002a */
[----:B------:R-:W-:Y:S01]  /*39b0*/  SHF.L.U32 R143, R9, 0x10, RZ ;  /* 0x00000010098f7819 */ /* 0x000fe200000006ff */
[-C--:B------:R-:W-:Y:S01]  /*39c0*/  FMUL.FTZ R43, R151, R148.reuse ;  /* 0x00000094972b7220 */ /* 0x080fe20000410000 */
[----:B------:R-:W-:Y:S01]  /*39d0*/  SHF.L.U32 R141, R154, 0x10, RZ ;  /* 0x000000109a8d7819 */ /* 0x000fe200000006ff */
[----:B------:R-:W-:Y:S01]  /*39e0*/  FMUL.FTZ R158, R156, R148 ;  /* 0x000000949c9e7220 */ /* 0x000fe20000410000 */
[----:B------:R-:W-:Y:S01]  /*39f0*/  SHF.L.U32 R42, R122, 0x10, RZ ;  /* 0x000000107a2a7819 */ /* 0x000fe200000006ff */
[----:B------:R-:W-:Y:S01]  /*3a00*/  FFMA.FTZ R154, R43, R155, R40 ;  /* 0x0000009b2b9a7223 */ /* 0x000fe20000010028 */
[----:B------:R-:W-:Y:S01]  /*3a10*/  SHF.L.U32 R208, R123, 0x10, RZ ;  /* 0x000000107bd07819 */ /* 0x000fe200000006ff */
[----:B------:R-:W-:Y:S01]  /*3a20*/  FMUL.FTZ R211, R150, R143 ;  /* 0x0000008f96d37220 */ /* 0x000fe20000410000 */
[----:B------:R-:W-:Y:S01]  /*3a30*/  FFMA.FTZ R155, R158, R141, R41 ;  /* 0x0000008d9e9b7223 */ /* 0x000fe20000010029 */
[----:B------:R-:W-:Y:S01]  /*3a40*/  FMUL.FTZ R150, R43, R42 ;  /* 0x0000002a2b967220 */ /* 0x000fe20000410000 */
[----:B------:R-:W-:Y:S01]  /*3a50*/  SHF.L.U32 R141, R8, 0x10, RZ ;  /* 0x00000010088d7819 */ /* 0x000fe200000006ff */
[----:B------:R-:W-:Y:S01]  /*3a60*/  FMUL.FTZ R41, R147, R148 ;  /* 0x0000009493297220 */ /* 0x000fe20000410000 */
[----:B------:R-:W-:Y:S01]  /*3a70*/  SHF.L.U32 R40, R121, 0x10, RZ ;  /* 0x0000001079287819 */ /* 0x000fe200000006ff */
[----:B------:R-:W-:Y:S01]  /*3a80*/  FMUL.FTZ R208, R157, R208 ;  /* 0x000000d09dd07220 */ /* 0x000fe20000410000 */
[----:B------:R-:W-:Y:S01]  /*3a90*/  SHF.L.U32 R43, R142, 0x10, RZ ;  /* 0x000000108e2b7819 */ /* 0x000fe200000006ff */
[----:B------:R-:W-:Y:S01]  /*3aa0*/  FMUL.FTZ R142, R149, R148 ;  /* 0x00000094958e7220 */ /* 0x000fe20000410000 */
[----:B------:R-:W-:Y:S01]  /*3ab0*/  FMUL.FTZ R157, R158, R141 ;  /* 0x0000008d9e9d7220 */ /* 0x000fe20000410000 */
[----:B------:R-:W-:Y:S01]  /*3ac0*/  PRMT R140, R144, 0x7632, R140 ;  /* 0x00007632908c7816 */ /* 0x000fe2000000008c */
[C---:B------:R-:W-:Y:S01]  /*3ad0*/  FFMA.FTZ R46, R41.reuse, R146, R46 ;  /* 0x00000092292e7223 */ /* 0x040fe2000001002e */
[----:B------:R-:W-:Y:S01]  /*3ae0*/  FMUL.FTZ R42, R41, R40 ;  /* 0x00000028292a7220 */ /* 0x000fe20000410000 */
[----:B------:R-:W-:Y:S01]  /*3af0*/  FFMA.FTZ R158, R142, R43, R47 ;  /* 0x0000002b8e9e7223 */ /* 0x000fe2000001002f */
[----:B------:R-:W-:Y:S01]  /*3b00*/  SHF.L.U32 R47, R7, 0x10, RZ ;  /* 0x00000010072f7819 */ /* 0x000fe200000006ff */
[-C--:B------:R-:W-:Y:S01]  /*3b10*/  FMUL.FTZ R41, R145, R148.reuse ;  /* 0x0000009491297220 */ /* 0x080fe20000410000 */
[----:B------:R-:W-:Y:S01]  /*3b20*/  SHF.L.U32 R40, R120, 0x10, RZ ;  /* 0x0000001078287819 */ /* 0x000fe200000006ff */
[----:B------:R-:W-:Y:S01]  /*3b30*/  FMUL.FTZ R148, R206, R148 ;  /* 0x00000094ce947220 */ /* 0x000fe20000410000 */
[----:B------:R-:W-:Y:S01]  /*3b40*/  SHF.L.U32 R43, R6, 0x10, RZ ;  /* 0x00000010062b7819 */ /* 0x000fe200000006ff */
[----:B------:R-:W-:Y:S01]  /*3b50*/  FMUL.FTZ R47, R142, R47 ;  /* 0x0000002f8e2f7220 */ /* 0x000fe20000410000 */
[----:B------:R-:W-:Y:S01]  /*3b60*/  SHF.L.U32 R140, R140, 0x10, RZ ;  /* 0x000000108c8c7819 */ /* 0x000fe200000006ff */
[----:B------:R-:W-:Y:S01]  /*3b70*/  FMUL.FTZ R40, R41, R40 ;  /* 0x0000002829287220 */ /* 0x000fe20000410000 */
[----:B------:R-:W-:Y:S01]  /*3b80*/  SHF.L.U32 R144, R144, 0x10, RZ ;  /* 0x0000001090907819 */ /* 0x000fe200000006ff */
[C---:B------:R-:W-:Y:S01]  /*3b90*/  FMUL.FTZ R43, R148.reuse, R43 ;  /* 0x0000002b942b7220 */ /* 0x040fe20000410000 */
[----:B------:R-:W-:Y:S01]  /*3ba0*/  F2FP.BF16.F32.PACK_AB R141, R149, R147 ;  /* 0x00000093958d723e */ /* 0x000fe200000010ff */
[----:B------:R-:W-:Y:S01]  /*3bb0*/  FFMA.FTZ R45, R148, R140, R45 ;  /* 0x0000008c942d7223 */ /* 0x000fe2000001002d */
[----:B------:R-:W-:Y:S01]  /*3bc0*/  F2FP.BF16.F32.PACK_AB R140, R206, R145 ;  /* 0x00000091ce8c723e */ /* 0x000fe200000010ff */
[----:B------:R-:W-:Y:S01]  /*3bd0*/  FFMA.FTZ R44, R41, R144, R44 ;  /* 0x00000090292c7223 */ /* 0x000fe2000001002c */
[----:B------:R-:W-:-:S02]  /*3be0*/  F2FP.BF16.F32.PACK_AB R143, R209, R159 ;  /* 0x0000009fd18f723e */ /* 0x000fc400000010ff */
[----:B------:R-:W-:Y:S02]  /*3bf0*/  F2FP.BF16.F32.PACK_AB R142, R156, R151 ;  /* 0x000000979c8e723e */ /* 0x000fe400000010ff */
[----:B------:R-:W-:Y:S02]  /*3c00*/  F2FP.BF16.F32.PACK_AB R147, R211, R208 ;  /* 0x000000d0d393723e */ /* 0x000fe400000010ff */
[----:B------:R-:W-:Y:S02]  /*3c10*/  F2FP.BF16.F32.PACK_AB R146, R157, R150 ;  /* 0x000000969d92723e */ /* 0x000fe400000010ff */
[----:B------:R-:W-:Y:S02]  /*3c20*/  F2FP.BF16.F32.PACK_AB R145, R47, R42 ;  /* 0x0000002a2f91723e */ /* 0x000fe400000010ff */
[----:B------:R-:W-:Y:S01]  /*3c30*/  F2FP.BF16.F32.PACK_AB R144, R43, R40 ;  /* 0x000000282b90723e */ /* 0x000fe200000010ff */
[----:B------:R-:W-:Y:S06]  /*3c40*/  BRA `(.L_x_152) ;  /* 0x0000000400207947 */ /* 0x000fec0003800000 */
.L_x_151:
        /* <DEDUP_REMOVED lines=8> */
[----:B------:R-:W-:Y:S01]  /*3cd0*/  FADD.FTZ R159, R180, -R159 ;  /* 0x8000009fb49f7221 */ /* 0x000fe20000010000 */
[----:B------:R-:W-:Y:S01]  /*3ce0*/  FFMA.FTZ R150, R182, R149, R150 ;  /* 0x00000095b6967223 */ /* 0x000fe20000010096 */
[----:B------:R-:W-:Y:S01]  /*3cf0*/  FADD.FTZ R155, R178, -R155 ;  /* 0x8000009bb29b7221 */ /* 0x000fe20000010000 */
[----:B------:R-:W-:Y:S01]  /*3d00*/  FADD.FTZ R149, R183, -R152 ;  /* 0x80000098b7957221 */ /* 0x000fe20000010000 */
[C---:B-----5:R-:W-:Y:S01]  /*3d10*/  FMUL.FTZ R213, R206.reuse, R211 ;  /* 0x000000d3ced57220 */ /* 0x060fe20000410000 */
[C---:B------:R-:W-:Y:S01]  /*3d20*/  FMUL.FTZ R211, R206.reuse, R159 ;  /* 0x0000009fced37220 */ /* 0x040fe20000410000 */
[C---:B------:R-:W-:Y:S01]  /*3d30*/  FMUL.FTZ R159, R206.reuse, R155 ;  /* 0x0000009bce9f7220 */ /* 0x040fe20000410000 */
[----:B------:R-:W-:Y:S01]  /*3d40*/  PRMT R210, R147, 0x7632, R210 ;  /* 0x0000763293d27816 */ /* 0x000fe200000000d2 */
[----:B------:R-:W-:Y:S01]  /*3d50*/  FMUL.FTZ R155, R206, R149 ;  /* 0x00000095ce9b7220 */ /* 0x000fe20000410000 */
[----:B------:R-:W-:Y:S01]  /*3d60*/  FADD.FTZ R153, R176, -R153 ;  /* 0x80000099b0997221 */ /* 0x000fe20000010000 */
[C---:B------:R-:W-:Y:S01]  /*3d70*/  PRMT R154, R146.reuse, 0x7632, R154 ;  /* 0x00007632929a7816 */ /* 0x040fe2000000009a */
[----:B------:R-:W-:Y:S01]  /*3d80*/  FADD.FTZ R209, R185, -R208 ;  /* 0x800000d0b9d17221 */ /* 0x000fe20000010000 */
[----:B------:R-:W-:Y:S01]  /*3d90*/  SHF.L.U32 R158, R146, 0x10, RZ ;  /* 0x00000010929e7819 */ /* 0x000fe200000006ff */
[----:B------:R-:W-:Y:S01]  /*3da0*/  FMUL.FTZ R153, R206, R153 ;  /* 0x00000099ce997220 */ /* 0x000fe20000410000 */
[----:B------:R-:W-:Y:S01]  /*3db0*/  PRMT R156, R145, 0x7632, R156 ;  /* 0x00007632919c7816 */ /* 0x000fe2000000009c */
[-C--:B------:R-:W-:Y:S01]  /*3dc0*/  FMUL.FTZ R208, R213, R148.reuse ;  /* 0x00000094d5d07220 */ /* 0x080fe20000410000 */
[----:B------:R-:W-:Y:S01]  /*3dd0*/  SHF.L.U32 R157, R145, 0x10, RZ ;  /* 0x00000010919d7819 */ /* 0x000fe200000006ff */
[-C--:B------:R-:W-:Y:S01]  /*3de0*/  FMUL.FTZ R211, R211, R148.reuse ;  /* 0x00000094d3d37220 */ /* 0x080fe20000410000 */
[C---:B------:R-:W-:Y:S01]  /*3df0*/  PRMT R146, R144.reuse, 0x7632, R146 ;  /* 0x0000763290927816 */ /* 0x040fe20000000092 */
[-C--:B------:R-:W-:Y:S01]  /*3e00*/  FMUL.FTZ R159, R159, R148.reuse ;  /* 0x000000949f9f7220 */ /* 0x080fe20000410000 */
[----:B------:R-:W-:Y:S01]  /*3e10*/  SHF.L.U32 R145, R144, 0x10, RZ ;  /* 0x0000001090917819 */ /* 0x000fe200000006ff */
[-C--:B------:R-:W-:Y:S01]  /*3e20*/  FMUL.FTZ R144, R155, R148.reuse ;  /* 0x000000949b907220 */ /* 0x080fe20000410000 */
[----:B------:R-:W-:Y:S01]  /*3e30*/  SHF.L.U32 R210, R210, 0x10, RZ ;  /* 0x00000010d2d27819 */ /* 0x000fe200000006ff */
[----:B------:R-:W-:Y:S01]  /*3e40*/  FMUL.FTZ R209, R206, R209 ;  /* 0x000000d1ced17220 */ /* 0x000fe20000410000 */
[----:B------:R-:W-:Y:S01]  /*3e50*/  SHF.L.U32 R212, R147, 0x10, RZ ;  /* 0x0000001093d47819 */ /* 0x000fe200000006ff */
[----:B------:R-:W-:Y:S01]  /*3e60*/  FMUL.FTZ R149, R153, R148 ;  /* 0x0000009499957220 */ /* 0x000fe20000410000 */
[----:B------:R-:W-:Y:S01]  /*3e70*/  SHF.L.U32 R155, R9, 0x10, RZ ;  /* 0x00000010099b7819 */ /* 0x000fe200000006ff */
[----:B------:R-:W-:Y:S01]  /*3e80*/  FFMA.FTZ R152, R208, R210, R43 ;  /* 0x000000d2d0987223 */ /* 0x000fe2000001002b */
[----:B------:R-:W-:Y:S01]  /*3e90*/  FADD.FTZ R151, R174, -R151 ;  /* 0x80000097ae977221 */ /* 0x000fe20000010000 */
[----:B------:R-:W-:Y:S01]  /*3ea0*/  FFMA.FTZ R153, R211, R212, R42 ;  /* 0x000000d4d3997223 */ /* 0x000fe2000001002a */
[----:B------:R-:W-:Y:S01]  /*3eb0*/  SHF.L.U32 R42, R122, 0x10, RZ ;  /* 0x000000107a2a7819 */ /* 0x000fe200000006ff */
[----:B------:R-:W-:Y:S01]  /*3ec0*/  FMUL.FTZ R208, R208, R155 ;  /* 0x0000009bd0d07220 */ /* 0x000fe20000410000 */
[----:B------:R-:W-:Y:S01]  /*3ed0*/  SHF.L.U32 R155, R154, 0x10, RZ ;  /* 0x000000109a9b7819 */ /* 0x000fe200000006ff */
[----:B------:R-:W-:Y:S01]  /*3ee0*/  FADD.FTZ R147, R181, -R150 ;  /* 0x80000096b5937221 */ /* 0x000fe20000010000 */
[----:B------:R-:W-:Y:S01]  /*3ef0*/  FFMA.FTZ R154, R159, R158, R40 ;  /* 0x0000009e9f9a7223 */ /* 0x000fe20000010028 */
[----:B------:R-:W-:Y:S01]  /*3f00*/  SHF.L.U32 R43, R8, 0x10, RZ ;  /* 0x00000010082b7819 */ /* 0x000fe200000006ff */
[----:B------:R-:W-:Y:S01]  /*3f10*/  FMUL.FTZ R150, R209, R148 ;  /* 0x00000094d1967220 */ /* 0x000fe20000410000 */
[----:B------:R-:W-:Y:S01]  /*3f20*/  SHF.L.U32 R40, R121, 0x10, RZ ;  /* 0x0000001079287819 */ /* 0x000fe200000006ff */
[C---:B------:R-:W-:Y:S01]  /*3f30*/  FMUL.FTZ R151, R206.reuse, R151 ;  /* 0x00000097ce977220 */ /* 0x040fe20000410000 */
[----:B------:R-:W-:Y:S01]  /*3f40*/  FMUL.FTZ R147, R206, R147 ;  /* 0x00000093ce937220 */ /* 0x000fe20000410000 */
[----:B------:R-:W-:Y:S01]  /*3f50*/  FMUL.FTZ R42, R159, R42 ;  /* 0x0000002a9f2a7220 */ /* 0x000fe20000410000 */
[----:B------:R-:W-:Y:S01]  /*3f60*/  SHF.L.U32 R156, R156, 0x10, RZ ;  /* 0x000000109c9c7819 */ /* 0x000fe200000006ff */
[C---:B------:R-:W-:Y:S01]  /*3f70*/  FMUL.FTZ R159, R150.reuse, R43 ;  /* 0x0000002b969f7220 */ /* 0x040fe20000410000 */
[C---:B------:R-:W-:Y:S01]  /*3f80*/  FFMA.FTZ R46, R149.reuse, R157, R46 ;  /* 0x0000009d952e7223 */ /* 0x040fe2000001002e */
[----:B------:R-:W-:Y:S01]  /*3f90*/  FFMA.FTZ R155, R150, R155, R41 ;  /* 0x0000009b969b7223 */ /* 0x000fe20000010029 */
[----:B------:R-:W-:Y:S01]  /*3fa0*/  FMUL.FTZ R149, R149, R40 ;  /* 0x0000002895957220 */ /* 0x000fe20000410000 */
        /* <DEDUP_REMOVED lines=8> */
[----:B------:R-:W-:Y:S01]  /*4030*/  SHF.L.U32 R146, R146, 0x10, RZ ;  /* 0x0000001092927819 */ /* 0x000fe200000006ff */
[----:B------:R-:W-:Y:S01]  /*4040*/  FMUL.FTZ R147, R211, R206 ;  /* 0x000000ced3937220 */ /* 0x000fe20000410000 */
[C---:B------:R-:W-:Y:S01]  /*4050*/  FMUL.FTZ R40, R151.reuse, R40 ;  /* 0x0000002897287220 */ /* 0x040fe20000410000 */
[C---:B------:R-:W-:Y:S01]  /*4060*/  FMUL.FTZ R41, R148.reuse, R41 ;  /* 0x0000002994297220 */ /* 0x040fe20000410000 */
[----:B------:R-:W-:Y:S01]  /*4070*/  FFMA.FTZ R44, R151, R145, R44 ;  /* 0x00000091972c7223 */ /* 0x000fe2000001002c */
[----:B------:R-:W-:Y:S01]  /*4080*/  FFMA.FTZ R45, R148, R146, R45 ;  /* 0x00000092942d7223 */ /* 0x000fe2000001002d */
[----:B------:R-:W-:-:S02]  /*4090*/  F2FP.BF16.F32.PACK_AB R145, R144, R149 ;  /* 0x000000959091723e */ /* 0x000fc400000010ff */
[----:B------:R-:W-:Y:S02]  /*40a0*/  F2FP.BF16.F32.PACK_AB R147, R208, R147 ;  /* 0x00000093d093723e */ /* 0x000fe400000010ff */
[----:B------:R-:W-:Y:S02]  /*40b0*/  F2FP.BF16.F32.PACK_AB R146, R159, R42 ;  /* 0x0000002a9f92723e */ /* 0x000fe400000010ff */
[----:B------:R-:W-:-:S07]  /*40c0*/  F2FP.BF16.F32.PACK_AB R144, R41, R40 ;  /* 0x000000282990723e */ /* 0x000fce00000010ff */
.L_x_152:
[----:B------:R-:W0:Y:S01]  /*40d0*/  @P0 LDC.64 R42, c[0x0][0x478] ;  /* 0x00011e00ff2a0b82 */ /* 0x000e220000000a00 */
[----:B------:R-:W-:-:S07]  /*40e0*/  MOV R47, R158 ;  /* 0x0000009e002f7202 */ /* 0x000fce0000000f00 */
[----:B------:R-:W1:Y:S01]  /*40f0*/  LDC.64 R40, c[0x0][0x468] ;  /* 0x00011a00ff287b82 */ /* 0x000e620000000a00 */
[C---:B0-----:R-:W-:Y:S01]  /*4100*/  @P0 IMAD.WIDE.U32 R148, R0.reuse, 0x10, R42 ;  /* 0x0000001000940825 */ /* 0x041fe200078e002a */
[----:B------:R-:W-:Y:S02]  /*4110*/  MOV R42, R153 ;  /* 0x00000099002a7202 */ /* 0x000fe40000000f00 */
[----:B------:R-:W-:Y:S02]  /*4120*/  MOV R43, R152 ;  /* 0x00000098002b7202 */ /* 0x000fe40000000f00 */
[----:B------:R3:W-:Y:S01]  /*4130*/  @P0 STG.E.128 desc[UR4][R148.64], R140 ;  /* 0x0000008c94000986 */ /* 0x0007e2000c101d04 */
[----:B-1----:R-:W-:Y:S01]  /*4140*/  IMAD.WIDE.U32 R150, R0, 0x10, R40 ;  /* 0x0000001000967825 */ /* 0x002fe200078e0028 */
[----:B------:R-:W-:Y:S02]  /*4150*/  MOV R40, R154 ;  /* 0x0000009a00287202 */ /* 0x000fe40000000f00 */
[----:B------:R-:W-:-:S02]  /*4160*/  MOV R41, R155 ;  /* 0x0000009b00297202 */ /* 0x000fc40000000f00 */
[----:B------:R3:W-:Y:S01]  /*4170*/  STG.E.128 desc[UR4][R150.64], R144 ;  /* 0x0000009096007986 */ /* 0x0007e2000c101d04 */
[----:B------:R-:W-:Y:S05]  /*4180*/  BRA `(.L_x_150) ;  /* 0x0000002000d07947 */ /* 0x000fea0003800000 */
.L_x_141:
[----:B------:R-:W-:Y:S04]  /*4190*/  BSSY.RECONVERGENT B1, `(.L_x_153) ;  /* 0x00000b8000017945 */ /* 0x000fe80003800200 */
[----:B------:R-:W-:Y:S05]  /*41a0*/  @!P3 BRA `(.L_x_154) ;  /* 0x0000000800d8b947 */ /* 0x000fea0003800000 */
[----:B------:R-:W0:Y:S02]  /*41b0*/  LDC.64 R144, c[0x0][0x390] ;  /* 0x0000e400ff907b82 */ /* 0x000e240000000a00 */
[----:B0-----:R-:W-:-:S06]  /*41c0*/  IMAD.WIDE.U32 R144, R0, 0x10, R144 ;  /* 0x0000001000907825 */ /* 0x001fcc00078e0090 */
[----:B------:R-:W5:Y:S01]  /*41d0*/  LDG.E.128 R144, desc[UR4][R144.64] ;  /* 0x0000000490907981 */ /* 0x000f62000c1e1d00 */
[----:B------:R-:W-:-:S04]  /*41e0*/  UISETP.NE.U32.AND UP0, UPT, UR12, URZ, UPT ;  /* 0x000000ff0c00728c */ /* 0x000fc8000bf05070 */
[----:B------:R-:W-:-:S09]  /*41f0*/  UISETP.NE.AND.EX UP0, UPT, UR13, URZ, UPT, UP0 ;  /* 0x000000ff0d00728c */ /* 0x000fd2000bf05300 */
[----:B------:R-:W-:Y:S05]  /*4200*/  BRA.U UP0, `(.L_x_155) ;  /* 0x0000000500487547 */ /* 0x000fea000b800000 */
[----:B------:R-:W-:Y:S01]  /*4210*/  PRMT R154, R36, 0x7632, R154 ;  /* 0x00007632249a7816 */ /* 0x000fe2000000009a */
[-CC-:B------:R-:W-:Y:S01]  /*4220*/  FFMA.FTZ R156, R207, R149.reuse, R150.reuse ;  /* 0x00000095cf9c7223 */ /* 0x180fe20000010096 */
[-CC-:B------:R-:W-:Y:S01]  /*4230*/  FFMA.FTZ R209, R204, R149.reuse, R150.reuse ;  /* 0x00000095ccd17223 */ /* 0x180fe20000010096 */
[----:B------:R-:W-:Y:S01]  /*4240*/  SHF.L.U32 R213, R152, 0x10, RZ ;  /* 0x0000001098d57819 */ /* 0x000fe200000006ff */
[-CC-:B------:R-:W-:Y:S01]  /*4250*/  FFMA.FTZ R152, R199, R149.reuse, R150.reuse ;  /* 0x00000095c7987223 */ /* 0x180fe20000010096 */
[----:B------:R-:W-:Y:S01]  /*4260*/  SHF.L.U32 R155, R36, 0x10, RZ ;  /* 0x00000010249b7819 */ /* 0x000fe200000006ff */
[-C--:B------:R-:W-:Y:S01]  /*4270*/  FFMA.FTZ R158, R203, R149.reuse, R150 ;  /* 0x00000095cb9e7223 */ /* 0x080fe20000010096 */
[----:B------:R-:W-:Y:S01]  /*4280*/  SHF.L.U32 R157, R154, 0x10, RZ ;  /* 0x000000109a9d7819 */ /* 0x000fe200000006ff */
[----:B------:R-:W-:Y:S01]  /*4290*/  FADD.FTZ R156, R205, -R156 ;  /* 0x8000009ccd9c7221 */ /* 0x000fe20000010000 */
[----:B------:R-:W-:Y:S01]  /*42a0*/  FADD.FTZ R154, R202, -R209 ;  /* 0x800000d1ca9a7221 */ /* 0x000fe20000010000 */
[----:B------:R-:W-:Y:S01]  /*42b0*/  SHF.L.U32 R211, R38, 0x10, RZ ;  /* 0x0000001026d37819 */ /* 0x000fe200000006ff */
[-C--:B------:R-:W-:Y:S01]  /*42c0*/  FFMA.FTZ R209, R200, R149.reuse, R150 ;  /* 0x00000095c8d17223 */ /* 0x080fe20000010096 */
[----:B------:R-:W-:Y:S01]  /*42d0*/  FADD.FTZ R152, R197, -R152 ;  /* 0x80000098c5987221 */ /* 0x000fe20000010000 */
[----:B------:R-:W-:Y:S01]  /*42e0*/  SHF.L.U32 R159, R37, 0x10, RZ ;  /* 0x00000010259f7819 */ /* 0x000fe200000006ff */
[----:B------:R-:W-:Y:S01]  /*42f0*/  FADD.FTZ R158, R201, -R158 ;  /* 0x8000009ec99e7221 */ /* 0x000fe20000010000 */
[----:B-----5:R-:W-:Y:S01]  /*4300*/  FFMA.FTZ R155, R206, R156, R155 ;  /* 0x0000009cce9b7223 */ /* 0x020fe2000001009b */
[----:B------:R-:W-:Y:S01]  /*4310*/  SHF.L.U32 R153, R153, 0x10, RZ ;  /* 0x0000001099997819 */ /* 0x000fe200000006ff */
[-CC-:B------:R-:W-:Y:S01]  /*4320*/  FFMA.FTZ R217, R196, R149.reuse, R150.reuse ;  /* 0x00000095c4d97223 */ /* 0x180fe20000010096 */
[----:B------:R-:W-:Y:S01]  /*4330*/  FFMA.FTZ R156, R195, R149, R150 ;  /* 0x00000095c39c7223 */ /* 0x000fe20000010096 */
[----:B------:R-:W-:Y:S01]  /*4340*/  FADD.FTZ R209, R198, -R209 ;  /* 0x800000d1c6d17221 */ /* 0x000fe20000010000 */
[----:B------:R-:W-:Y:S01]  /*4350*/  FFMA.FTZ R211, R206, R152, R211 ;  /* 0x00000098ced37223 */ /* 0x000fe200000100d3 */
[----:B------:R-:W-:Y:S01]  /*4360*/  PRMT R152, R144, 0x7632, R152 ;  /* 0x0000763290987816 */ /* 0x000fe20000000098 */
[----:B------:R-:W-:Y:S01]  /*4370*/  FFMA.FTZ R159, R206, R158, R159 ;  /* 0x0000009ece9f7223 */ /* 0x000fe2000001009f */
[----:B------:R-:W-:Y:S01]  /*4380*/  SHF.L.U32 R144, R144, 0x10, RZ ;  /* 0x0000001090907819 */ /* 0x000fe200000006ff */
[----:B------:R-:W-:Y:S01]  /*4390*/  FFMA.FTZ R157, R206, R154, R157 ;  /* 0x0000009ace9d7223 */ /* 0x000fe2000001009d */
[----:B------:R-:W-:Y:S01]  /*43a0*/  SHF.L.U32 R215, R39, 0x10, RZ ;  /* 0x0000001027d77819 */ /* 0x000fe200000006ff */
[-C--:B------:R-:W-:Y:S01]  /*43b0*/  FMUL.FTZ R155, R155, R148.reuse ;  /* 0x000000949b9b7220 */ /* 0x080fe20000410000 */
[----:B------:R-:W-:Y:S01]  /*43c0*/  FADD.FTZ R154, R194, -R217 ;  /* 0x800000d9c29a7221 */ /* 0x000fe20000010000 */
[----:B------:R-:W-:Y:S01]  /*43d0*/  FADD.FTZ R156, R193, -R156 ;  /* 0x8000009cc19c7221 */ /* 0x000fe20000010000 */
[----:B------:R-:W-:Y:S01]  /*43e0*/  FFMA.FTZ R209, R206, R209, R153 ;  /* 0x000000d1ced17223 */ /* 0x000fe20000010099 */
[----:B------:R-:W-:Y:S01]  /*43f0*/  SHF.L.U32 R217, R151, 0x10, RZ ;  /* 0x0000001097d97819 */ /* 0x000fe200000006ff */
[----:B------:R-:W-:Y:S01]  /*4400*/  FMUL.FTZ R159, R159, R148 ;  /* 0x000000949f9f7220 */ /* 0x000fe20000410000 */
[----:B------:R-:W-:Y:S01]  /*4410*/  SHF.L.U32 R153, R145, 0x10, RZ ;  /* 0x0000001091997819 */ /* 0x000fe200000006ff */
[----:B------:R-:W-:Y:S01]  /*4420*/  FFMA.FTZ R60, R155, R144, R60 ;  /* 0x000000909b3c7223 */ /* 0x000fe2000001003c */
[----:B------:R-:W-:Y:S01]  /*4430*/  SHF.L.U32 R151, R152, 0x10, RZ ;  /* 0x0000001098977819 */ /* 0x000fe200000006ff */
[----:B------:R-:W-:Y:S01]  /*4440*/  FMUL.FTZ R152, R157, R148 ;  /* 0x000000949d987220 */ /* 0x000fe20000410000 */
[----:B------:R-:W-:Y:S01]  /*4450*/  FFMA.FTZ R215, R206, R156, R215 ;  /* 0x0000009cced77223 */ /* 0x000fe200000100d7 */
[----:B------:R-:W-:Y:S01]  /*4460*/  FFMA.FTZ R219, R192, R149, R150 ;  /* 0x00000095c0db7223 */ /* 0x000fe20000010096 */
[----:B------:R-:W-:Y:S01]  /*4470*/  PRMT R145, R145, 0x7632, R145 ;  /* 0x0000763291917816 */ /* 0x000fe20000000091 */
[----:B------:R-:W-:Y:S01]  /*4480*/  FFMA.FTZ R213, R206, R154, R213 ;  /* 0x0000009aced57223 */ /* 0x000fe200000100d5 */
[----:B------:R-:W-:Y:S01]  /*4490*/  PRMT R144, R146, 0x7632, R144 ;  /* 0x0000763292907816 */ /* 0x000fe20000000090 */
[----:B------:R-:W-:Y:S01]  /*44a0*/  FFMA.FTZ R62, R159, R153, R62 ;  /* 0x000000999f3e7223 */ /* 0x000fe2000001003e */
[----:B------:R-:W-:Y:S01]  /*44b0*/  FFMA.FTZ R61, R152, R151, R61 ;  /* 0x00000097983d7223 */ /* 0x000fe2000001003d */
[----:B------:R-:W-:Y:S01]  /*44c0*/  SHF.L.U32 R153, R147, 0x10, RZ ;  /* 0x0000001093997819 */ /* 0x000fe200000006ff */
[----:B------:R-:W-:Y:S01]  /*44d0*/  FADD.FTZ R219, R190, -R219 ;  /* 0x800000dbbedb7221 */ /* 0x000fe20000010000 */
[----:B------:R-:W-:Y:S01]  /*44e0*/  SHF.L.U32 R145, R145, 0x10, RZ ;  /* 0x0000001091917819 */ /* 0x000fe200000006ff */
[-C--:B------:R-:W-:Y:S01]  /*44f0*/  FMUL.FTZ R215, R215, R148.reuse ;  /* 0x00000094d7d77220 */ /* 0x080fe20000410000 */
[----:B------:R-:W-:Y:S01]  /*4500*/  SHF.L.U32 R151, R144, 0x10, RZ ;  /* 0x0000001090977819 */ /* 0x000fe200000006ff */
[-C--:B------:R-:W-:Y:S01]  /*4510*/  FMUL.FTZ R144, R209, R148.reuse ;  /* 0x00000094d1907220 */ /* 0x080fe20000410000 */
[----:B------:R-:W-:Y:S01]  /*4520*/  SHF.L.U32 R146, R146, 0x10, RZ ;  /* 0x0000001092927819 */ /* 0x000fe200000006ff */
[-C--:B------:R-:W-:Y:S01]  /*4530*/  FMUL.FTZ R211, R211, R148.reuse ;  /* 0x00000094d3d37220 */ /* 0x080fe20000410000 */
[----:B------:R-:W-:Y:S01]  /*4540*/  SHF.L.U32 R156, R113, 0x10, RZ ;  /* 0x00000010719c7819 */ /* 0x000fe200000006ff */
[----:B------:R-:W-:Y:S01]  /*4550*/  FMUL.FTZ R154, R213, R148 ;  /* 0x00000094d59a7220 */ /* 0x000fe20000410000 */
[----:B------:R-:W-:Y:S01]  /*4560*/  FFMA.FTZ R217, R206, R219, R217 ;  /* 0x000000dbced97223 */ /* 0x000fe200000100d9 */
[----:B------:R-:W-:Y:S01]  /*4570*/  FFMA.FTZ R58, R215, R153, R58 ;  /* 0x00000099d73a7223 */ /* 0x000fe2000001003a */
[----:B------:R-:W-:Y:S01]  /*4580*/  FFMA.FTZ R63, R144, R145, R63 ;  /* 0x00000091903f7223 */ /* 0x000fe2000001003f */
[----:B------:R-:W-:Y:S01]  /*4590*/  SHF.L.U32 R153, R24, 0x10, RZ ;  /* 0x0000001018997819 */ /* 0x000fe200000006ff */
[----:B------:R-:W-:Y:S01]  /*45a0*/  FFMA.FTZ R56, R211, R146, R56 ;  /* 0x00000092d3387223 */ /* 0x000fe20000010038 */
[----:B------:R-:W-:Y:S01]  /*45b0*/  FFMA.FTZ R57, R154, R151, R57 ;  /* 0x000000979a397223 */ /* 0x000fe20000010039 */
[----:B------:R-:W-:Y:S01]  /*45c0*/  SHF.L.U32 R158, R115, 0x10, RZ ;  /* 0x00000010739e7819 */ /* 0x000fe200000006ff */
[----:B------:R-:W-:Y:S01]  /*45d0*/  FMUL.FTZ R145, R156, R159 ;  /* 0x0000009f9c917220 */ /* 0x000fe20000410000 */
[----:B------:R-:W-:Y:S01]  /*45e0*/  SHF.L.U32 R157, R23, 0x10, RZ ;  /* 0x00000010179d7819 */ /* 0x000fe200000006ff */
[----:B------:R-:W-:Y:S01]  /*45f0*/  FMUL.FTZ R156, R217, R148 ;  /* 0x00000094d99c7220 */ /* 0x000fe20000410000 */
[----:B------:R-:W-:Y:S01]  /*4600*/  SHF.L.U32 R146, R114, 0x10, RZ ;  /* 0x0000001072927819 */ /* 0x000fe200000006ff */
[----:B------:R-:W-:Y:S01]  /*4610*/  FMUL.FTZ R153, R153, R154 ;  /* 0x0000009a99997220 */ /* 0x000fe20000410000 */
[----:B------:R-:W-:Y:S01]  /*4620*/  PRMT R147, R147, 0x7632, R147 ;  /* 0x0000763293937816 */ /* 0x000fe20000000093 */
[----:B------:R-:W-:Y:S01]  /*4630*/  FMUL.FTZ R215, R158, R215 ;  /* 0x000000d79ed77220 */ /* 0x000fe20000410000 */
[----:B------:R-:W-:Y:S01]  /*4640*/  SHF.L.U32 R159, R25, 0x10, RZ ;  /* 0x00000010199f7819 */ /* 0x000fe200000006ff */
[----:B------:R-:W-:Y:S01]  /*4650*/  FMUL.FTZ R154, R157, R144 ;  /* 0x000000909d9a7220 */ /* 0x000fe20000410000 */
[----:B------:R-:W-:Y:S01]  /*4660*/  SHF.L.U32 R208, R112, 0x10, RZ ;  /* 0x0000001070d07819 */ /* 0x000fe200000006ff */
[----:B------:R-:W-:Y:S01]  /*4670*/  FMUL.FTZ R146, R146, R211 ;  /* 0x000000d392927220 */ /* 0x000fe20000410000 */
[----:B------:R-:W-:Y:S01]  /*4680*/  SHF.L.U32 R151, R22, 0x10, RZ ;  /* 0x0000001016977819 */ /* 0x000fe200000006ff */
[----:B------:R-:W-:Y:S01]  /*4690*/  FMUL.FTZ R158, R159, R156 ;  /* 0x0000009c9f9e7220 */ /* 0x000fe20000410000 */
[----:B------:R-:W-:Y:S01]  /*46a0*/  SHF.L.U32 R147, R147, 0x10, RZ ;  /* 0x0000001093937819 */ /* 0x000fe200000006ff */
[----:B------:R-:W-:Y:S01]  /*46b0*/  FMUL.FTZ R144, R208, R155 ;  /* 0x0000009bd0907220 */ /* 0x000fe20000410000 */
[----:B------:R-:W-:Y:S01]  /*46c0*/  F2FP.BF16.F32.PACK_AB R146, R153, R146 ;  /* 0x000000929992723e */ /* 0x000fe200000010ff */
[----:B------:R-:W-:Y:S01]  /*46d0*/  FMUL.FTZ R151, R151, R152 ;  /* 0x0000009897977220 */ /* 0x000fe20000410000 */
[----:B------:R-:W-:Y:S01]  /*46e0*/  F2FP.BF16.F32.PACK_AB R145, R154, R145 ;  /* 0x000000919a91723e */ /* 0x000fe200000010ff */
[----:B------:R-:W-:Y:S01]  /*46f0*/  FFMA.FTZ R59, R156, R147, R59 ;  /* 0x000000939c3b7223 */ /* 0x000fe2000001003b */
[----:B------:R-:W-:-:S02]  /*4700*/  F2FP.BF16.F32.PACK_AB R147, R158, R215 ;  /* 0x000000d79e93723e */ /* 0x000fc400000010ff */
[----:B------:R-:W-:Y:S01]  /*4710*/  F2FP.BF16.F32.PACK_AB R144, R151, R144 ;  /* 0x000000909790723e */ /* 0x000fe200000010ff */
[----:B------:R-:W-:Y:S06]  /*4720*/  BRA `(.L_x_156) ;  /* 0x0000000400547947 */ /* 0x000fec0003800000 */
.L_x_155:
[-CC-:B------:R-:W-:Y:S01]  /*4730*/  FFMA.FTZ R140, R195, R149.reuse, R150.reuse ;  /* 0x00000095c38c7223 */ /* 0x180fe20000010096 */
[----:B------:R-:W-:Y:S01]  /*4740*/  SHF.L.U32 R155, R39, 0x10, RZ ;  /* 0x00000010279b7819 */ /* 0x000fe200000006ff */
[-C--:B------:R-:W-:Y:S01]  /*4750*/  FFMA.FTZ R142, R199, R149.reuse, R150 ;  /* 0x00000095c78e7223 */ /* 0x080fe20000010096 */
[----:B-----5:R-:W-:Y:S01]  /*4760*/  PRMT R210, R147, 0x7632, R210 ;  /* 0x0000763293d27816 */ /* 0x020fe200000000d2 */
[----:B------:R-:W-:Y:S01]  /*4770*/  FADD.FTZ R143, R193, -R140 ;  /* 0x8000008cc18f7221 */ /* 0x000fe20000010000 */
[----:B------:R-:W-:Y:S01]  /*4780*/  SHF.L.U32 R211, R147, 0x10, RZ ;  /* 0x0000001093d37819 */ /* 0x000fe200000006ff */
[--C-:B------:R-:W-:Y:S01]  /*4790*/  FFMA.FTZ R152, R203, R149, R150.reuse ;  /* 0x00000095cb987223 */ /* 0x100fe20000010096 */
[----:B------:R-:W-:Y:S01]  /*47a0*/  PRMT R159, R146, 0x7632, R159 ;  /* 0x00007632929f7816 */ /* 0x000fe2000000009f */
[----:B------:R-:W-:Y:S01]  /*47b0*/  FFMA.FTZ R143, R206, R143, R155 ;  /* 0x0000008fce8f7223 */ /* 0x000fe2000001009b */
[----:B------:R-:W-:Y:S01]  /*47c0*/  SHF.L.U32 R208, R146, 0x10, RZ ;  /* 0x0000001092d07819 */ /* 0x000fe200000006ff */
[----:B------:R-:W-:Y:S01]  /*47d0*/  FFMA.FTZ R155, R196, R149, R150 ;  /* 0x00000095c49b7223 */ /* 0x000fe20000010096 */
[----:B------:R-:W-:-:S02]  /*47e0*/  PRMT R146, R145, 0x7632, R146 ;  /* 0x0000763291927816 */ /* 0x000fc40000000092 */
[----:B------:R-:W-:Y:S01]  /*47f0*/  SHF.L.U32 R147, R145, 0x10, RZ ;  /* 0x0000001091937819 */ /* 0x000fe200000006ff */
[----:B------:R-:W-:Y:S01]  /*4800*/  FFMA.FTZ R145, R192, R149, R150 ;  /* 0x00000095c0917223 */ /* 0x000fe20000010096 */
[C---:B------:R-:W-:Y:S02]  /*4810*/  PRMT R140, R144.reuse, 0x7632, R140 ;  /* 0x00007632908c7816 */ /* 0x040fe4000000008c */
[----:B------:R-:W-:Y:S01]  /*4820*/  SHF.L.U32 R141, R144, 0x10, RZ ;  /* 0x00000010908d7819 */ /* 0x000fe200000006ff */
[----:B------:R-:W-:Y:S01]  /*4830*/  FADD.FTZ R157, R190, -R145 ;  /* 0x80000091be9d7221 */ /* 0x000fe20000010000 */
[----:B------:R-:W-:Y:S01]  /*4840*/  SHF.L.U32 R209, R151, 0x10, RZ ;  /* 0x0000001097d17819 */ /* 0x000fe200000006ff */
[----:B------:R-:W-:Y:S01]  /*4850*/  FADD.FTZ R145, R197, -R142 ;  /* 0x8000008ec5917221 */ /* 0x000fe20000010000 */
[----:B------:R-:W-:Y:S02]  /*4860*/  SHF.L.U32 R144, R38, 0x10, RZ ;  /* 0x0000001026907819 */ /* 0x000fe400000006ff */
[----:B------:R-:W-:Y:S01]  /*4870*/  SHF.L.U32 R151, R154, 0x10, RZ ;  /* 0x000000109a977819 */ /* 0x000fe200000006ff */
[----:B------:R-:W-:Y:S01]  /*4880*/  FADD.FTZ R154, R194, -R155 ;  /* 0x8000009bc29a7221 */ /* 0x000fe20000010000 */
[C---:B------:R-:W-:Y:S01]  /*4890*/  FFMA.FTZ R142, R206.reuse, R157, R209 ;  /* 0x0000009dce8e7223 */ /* 0x040fe200000100d1 */
[C---:B------:R-:W-:Y:S01]  /*48a0*/  FFMA.FTZ R145, R206.reuse, R145, R144 ;  /* 0x00000091ce917223 */ /* 0x040fe20000010090 */
[----:B------:R-:W-:Y:S01]  /*48b0*/  SHF.L.U32 R155, R37, 0x10, RZ ;  /* 0x00000010259b7819 */ /* 0x000fe200000006ff */
[----:B------:R-:W-:Y:S01]  /*48c0*/  FFMA.FTZ R144, R206, R154, R151 ;  /* 0x0000009ace907223 */ /* 0x000fe20000010097 */
[----:B------:R-:W-:Y:S01]  /*48d0*/  FADD.FTZ R151, R201, -R152 ;  /* 0x80000098c9977221 */ /* 0x000fe20000010000 */
[-CC-:B------:R-:W-:Y:S01]  /*48e0*/  FFMA.FTZ R152, R207, R149.reuse, R150.reuse ;  /* 0x00000095cf987223 */ /* 0x180fe20000010096 */
[----:B------:R-:W-:Y:S01]  /*48f0*/  FFMA.FTZ R157, R200, R149, R150 ;  /* 0x00000095c89d7223 */ /* 0x000fe20000010096 */
[----:B------:R-:W-:Y:S01]  /*4900*/  SHF.L.U32 R156, R153, 0x10, RZ ;  /* 0x00000010999c7819 */ /* 0x000fe200000006ff */
[----:B------:R-:W-:Y:S01]  /*4910*/  FFMA.FTZ R151, R206, R151, R155 ;  /* 0x00000097ce977223 */ /* 0x000fe2000001009b */
[----:B------:R-:W-:Y:S01]  /*4920*/  SHF.L.U32 R154, R36, 0x10, RZ ;  /* 0x00000010249a7819 */ /* 0x000fe200000006ff */
[--C-:B------:R-:W-:Y:S01]  /*4930*/  FADD.FTZ R153, R205, -R152.reuse ;  /* 0x80000098cd997221 */ /* 0x100fe20000010000 */
[----:B------:R-:W-:Y:S01]  /*4940*/  FADD.FTZ R157, R198, -R157 ;  /* 0x8000009dc69d7221 */ /* 0x000fe20000010000 */
[----:B------:R-:W-:Y:S01]  /*4950*/  PRMT R152, R36, 0x7632, R152 ;  /* 0x0000763224987816 */ /* 0x000fe20000000098 */
[----:B------:R-:W-:Y:S01]  /*4960*/  FFMA.FTZ R155, R204, R149, R150 ;  /* 0x00000095cc9b7223 */ /* 0x000fe20000010096 */
[C---:B------:R-:W-:Y:S01]  /*4970*/  FFMA.FTZ R153, R206.reuse, R153, R154 ;  /* 0x00000099ce997223 */ /* 0x040fe2000001009a */
[----:B------:R-:W-:Y:S01]  /*4980*/  SHF.L.U32 R154, R115, 0x10, RZ ;  /* 0x00000010739a7819 */ /* 0x000fe200000006ff */
[----:B------:R-:W-:Y:S01]  /*4990*/  FFMA.FTZ R158, R206, R157, R156 ;  /* 0x0000009dce9e7223 */ /* 0x000fe2000001009c */
[-C--:B------:R-:W-:Y:S01]  /*49a0*/  FMUL.FTZ R209, R143, R148.reuse ;  /* 0x000000948fd17220 */ /* 0x080fe20000410000 */
[----:B------:R-:W-:Y:S01]  /*49b0*/  SHF.L.U32 R157, R152, 0x10, RZ ;  /* 0x00000010989d7819 */ /* 0x000fe200000006ff */
[----:B------:R-:W-:Y:S01]  /*49c0*/  FADD.FTZ R155, R202, -R155 ;  /* 0x8000009bca9b7221 */ /* 0x000fe20000010000 */
[----:B------:R-:W-:Y:S01]  /*49d0*/  SHF.L.U32 R152, R210, 0x10, RZ ;  /* 0x00000010d2987819 */ /* 0x000fe200000006ff */
[----:B------:R-:W-:Y:S01]  /*49e0*/  FFMA.FTZ R58, R209, R211, R58 ;  /* 0x000000d3d13a7223 */ /* 0x000fe2000001003a */
[----:B------:R-:W-:Y:S01]  /*49f0*/  FMUL.FTZ R210, R154, R209 ;  /* 0x000000d19ad27220 */ /* 0x000fe20000410000 */
[----:B------:R-:W-:Y:S01]  /*4a00*/  SHF.L.U32 R209, R25, 0x10, RZ ;  /* 0x0000001019d17819 */ /* 0x000fe200000006ff */
[-C--:B------:R-:W-:Y:S01]  /*4a10*/  FMUL.FTZ R212, R142, R148.reuse ;  /* 0x000000948ed47220 */ /* 0x080fe20000410000 */
[----:B------:R-:W-:Y:S01]  /*4a20*/  FFMA.FTZ R155, R206, R155, R157 ;  /* 0x0000009bce9b7223 */ /* 0x000fe2000001009d */
[----:B------:R-:W-:Y:S01]  /*4a30*/  SHF.L.U32 R154, R114, 0x10, RZ ;  /* 0x00000010729a7819 */ /* 0x000fe200000006ff */
[----:B------:R-:W-:Y:S01]  /*4a40*/  FMUL.FTZ R157, R145, R148 ;  /* 0x00000094919d7220 */ /* 0x000fe20000410000 */
[----:B------:R-:W-:Y:S01]  /*4a50*/  FMUL.FTZ R213, R209, R212 ;  /* 0x000000d4d1d57220 */ /* 0x000fe20000410000 */
[----:B------:R-:W-:Y:S01]  /*4a60*/  FFMA.FTZ R59, R212, R152, R59 ;  /* 0x00000098d43b7223 */ /* 0x000fe2000001003b */
[----:B------:R-:W-:Y:S01]  /*4a70*/  SHF.L.U32 R156, R159, 0x10, RZ ;  /* 0x000000109f9c7819 */ /* 0x000fe200000006ff */
[----:B------:R-:W-:Y:S01]  /*4a80*/  FMUL.FTZ R209, R154, R157 ;  /* 0x0000009d9ad17220 */ /* 0x000fe20000410000 */
[----:B------:R-:W-:Y:S01]  /*4a90*/  FMUL.FTZ R152, R144, R148 ;  /* 0x0000009490987220 */ /* 0x000fe20000410000 */
[----:B------:R-:W-:Y:S01]  /*4aa0*/  FFMA.FTZ R56, R157, R208, R56 ;  /* 0x000000d09d387223 */ /* 0x000fe20000010038 */
[----:B------:R-:W-:Y:S01]  /*4ab0*/  SHF.L.U32 R211, R24, 0x10, RZ ;  /* 0x0000001018d37819 */ /* 0x000fe200000006ff */
[-C--:B------:R-:W-:Y:S01]  /*4ac0*/  FMUL.FTZ R157, R151, R148.reuse ;  /* 0x00000094979d7220 */ /* 0x080fe20000410000 */
[----:B------:R-:W-:Y:S01]  /*4ad0*/  SHF.L.U32 R154, R113, 0x10, RZ ;  /* 0x00000010719a7819 */ /* 0x000fe200000006ff */
[----:B------:R-:W-:Y:S01]  /*4ae0*/  FMUL.FTZ R208, R158, R148 ;  /* 0x000000949ed07220 */ /* 0x000fe20000410000 */
[----:B------:R-:W-:Y:S01]  /*4af0*/  SHF.L.U32 R159, R146, 0x10, RZ ;  /* 0x00000010929f7819 */ /* 0x000fe200000006ff */
[-C--:B------:R-:W-:Y:S01]  /*4b00*/  FFMA.FTZ R57, R156, R152.reuse, R57 ;  /* 0x000000989c397223 */ /* 0x080fe20000010039 */
[----:B------:R-:W-:Y:S01]  /*4b10*/  FMUL.FTZ R146, R211, R152 ;  /* 0x00000098d3927220 */ /* 0x000fe20000410000 */
[----:B------:R-:W-:Y:S01]  /*4b20*/  FFMA.FTZ R62, R157, R147, R62 ;  /* 0x000000939d3e7223 */ /* 0x000fe2000001003e */
[----:B------:R-:W-:Y:S01]  /*4b30*/  FMUL.FTZ R156, R154, R157 ;  /* 0x0000009d9a9c7220 */ /* 0x000fe20000410000 */
[----:B------:R-:W-:Y:S01]  /*4b40*/  FFMA.FTZ R63, R208, R159, R63 ;  /* 0x0000009fd03f7223 */ /* 0x000fe2000001003f */
[----:B------:R-:W-:Y:S01]  /*4b50*/  SHF.L.U32 R159, R23, 0x10, RZ ;  /* 0x00000010179f7819 */ /* 0x000fe200000006ff */
[----:B------:R-:W-:Y:S01]  /*4b60*/  FMUL.FTZ R147, R153, R148 ;  /* 0x0000009499937220 */ /* 0x000fe20000410000 */
[----:B------:R-:W-:-:S02]  /*4b70*/  SHF.L.U32 R152, R112, 0x10, RZ ;  /* 0x0000001070987819 */ /* 0x000fc400000006ff */
[----:B------:R-:W-:Y:S01]  /*4b80*/  SHF.L.U32 R157, R22, 0x10, RZ ;  /* 0x00000010169d7819 */ /* 0x000fe200000006ff */
[----:B------:R-:W-:Y:S01]  /*4b90*/  FMUL.FTZ R159, R159, R208 ;  /* 0x000000d09f9f7220 */ /* 0x000fe20000410000 */
[----:B------:R-:W-:Y:S01]  /*4ba0*/  SHF.L.U32 R154, R140, 0x10, RZ ;  /* 0x000000108c9a7819 */ /* 0x000fe200000006ff */
[----:B------:R-:W-:Y:S01]  /*4bb0*/  FMUL.FTZ R140, R155, R148 ;  /* 0x000000949b8c7220 */ /* 0x000fe20000410000 */
[----:B------:R-:W-:Y:S01]  /*4bc0*/  FMUL.FTZ R152, R152, R147 ;  /* 0x0000009398987220 */ /* 0x000fe20000410000 */
[----:B------:R-:W-:Y:S01]  /*4bd0*/  F2FP.BF16.F32.PACK_AB R143, R142, R143 ;  /* 0x0000008f8e8f723e */ /* 0x000fe200000010ff */
[----:B------:R-:W-:Y:S01]  /*4be0*/  FFMA.FTZ R60, R147, R141, R60 ;  /* 0x0000008d933c7223 */ /* 0x000fe2000001003c */
[----:B------:R-:W-:Y:S01]  /*4bf0*/  FMUL.FTZ R157, R157, R140 ;  /* 0x0000008c9d9d7220 */ /* 0x000fe20000410000 */
[----:B------:R-:W-:Y:S01]  /*4c00*/  FFMA.FTZ R61, R140, R154, R61 ;  /* 0x0000009a8c3d7223 */ /* 0x000fe2000001003d */
[----:B------:R-:W-:Y:S02]  /*4c10*/  F2FP.BF16.F32.PACK_AB R142, R144, R145 ;  /* 0x00000091908e723e */ /* 0x000fe400000010ff */
[----:B------:R-:W-:-:S02]  /*4c20*/  F2FP.BF16.F32.PACK_AB R141, R158, R151 ;  /* 0x000000979e8d723e */ /* 0x000fc400000010ff */
[----:B------:R-:W-:Y:S02]  /*4c30*/  F2FP.BF16.F32.PACK_AB R140, R155, R153 ;  /* 0x000000999b8c723e */ /* 0x000fe400000010ff */
[----:B------:R-:W-:Y:S02]  /*4c40*/  F2FP.BF16.F32.PACK_AB R147, R213, R210 ;  /* 0x000000d2d593723e */ /* 0x000fe400000010ff */
[----:B------:R-:W-:Y:S02]  /*4c50*/  F2FP.BF16.F32.PACK_AB R146, R146, R209 ;  /* 0x000000d19292723e */ /* 0x000fe400000010ff */
[----:B------:R-:W-:Y:S02]  /*4c60*/  F2FP.BF16.F32.PACK_AB R145, R159, R156 ;  /* 0x0000009c9f91723e */ /* 0x000fe400000010ff */
[----:B------:R-:W-:-:S07]  /*4c70*/  F2FP.BF16.F32.PACK_AB R144, R157, R152 ;  /* 0x000000989d90723e */ /* 0x000fce00000010ff */
.L_x_156:
[----:B------:R-:W-:Y:S01]  /*4c80*/  ISETP.NE.U32.AND P0, PT, RZ, UR12, PT ;  /* 0x0000000cff007c0c */ /* 0x000fe2000bf05070 */
[----:B------:R-:W0:Y:S03]  /*4c90*/  LDC.64 R152, c[0x0][0x468] ;  /* 0x00011a00ff987b82 */ /* 0x000e260000000a00 */
[----:B------:R-:W-:-:S13]  /*4ca0*/  ISETP.NE.AND.EX P0, PT, RZ, UR13, PT, P0 ;  /* 0x0000000dff007c0c */ /* 0x000fda000bf05300 */
[----:B------:R-:W1:Y:S01]  /*4cb0*/  @P0 LDC.64 R154, c[0x0][0x478] ;  /* 0x00011e00ff9a0b82 */ /* 0x000e620000000a00 */
[----:B0-----:R-:W-:-:S04]  /*4cc0*/  IMAD.WIDE.U32 R152, R0, 0x10, R152 ;  /* 0x0000001000987825 */ /* 0x001fc800078e0098 */
[C---:B-1----:R-:W-:Y:S01]  /*4cd0*/  @P0 IMAD.WIDE.U32 R154, R0.reuse, 0x10, R154 ;  /* 0x00000010009a0825 */ /* 0x042fe200078e009a */
[----:B------:R-:W-:-:S04]  /*4ce0*/  IADD3 R0, PT, PT, R0, 0x100, RZ ;  /* 0x0000010000007810 */ /* 0x000fc80007ffe0ff */
[----:B------:R0:W-:Y:S04]  /*4cf0*/  @P0 STG.E.128 desc[UR4][R154.64], R140 ;  /* 0x0000008c9a000986 */ /* 0x0001e8000c101d04 */
[----:B------:R0:W-:Y:S02]  /*4d00*/  STG.E.128 desc[UR4][R152.64], R144 ;  /* 0x0000009098007986 */ /* 0x0001e4000c101d04 */
.L_x_154:
[----:B------:R-:W-:Y:S05]  /*4d10*/  BSYNC.RECONVERGENT B1 ;  /* 0x0000000000017941 */ /* 0x000fea0003800200 */
.L_x_153:
        /* <DEDUP_REMOVED lines=8> */
[-C--:B------:R-:W-:Y:S01]  /*4da0*/  FFMA.FTZ R155, R163, R149.reuse, R150 ;  /* 0x00000095a39b7223 */ /* 0x080fe20000010096 */
[----:B------:R-:W-:Y:S01]  /*4db0*/  PRMT R142, R35, 0x7632, R142 ;  /* 0x00007632238e7816 */ /* 0x000fe2000000008e */
[-C--:B------:R-:W-:Y:S01]  /*4dc0*/  FFMA.FTZ R153, R161, R149.reuse, R150 ;  /* 0x00000095a1997223 */ /* 0x080fe20000010096 */
[----:B-----5:R-:W-:Y:S01]  /*4dd0*/  PRMT R154, R146, 0x7632, R154 ;  /* 0x00007632929a7816 */ /* 0x020fe2000000009a */
[----:B------:R-:W-:Y:S01]  /*4de0*/  FADD.FTZ R152, R164, -R155 ;  /* 0x8000009ba4987221 */ /* 0x000fe20000010000 */
[----:B------:R-:W-:Y:S01]  /*4df0*/  SHF.L.U32 R156, R146, 0x10, RZ ;  /* 0x00000010929c7819 */ /* 0x000fe200000006ff */
[-C--:B------:R-:W-:Y:S01]  /*4e00*/  FFMA.FTZ R210, R172, R149.reuse, R150 ;  /* 0x00000095acd27223 */ /* 0x080fe20000010096 */
[----:B------:R-:W-:Y:S01]  /*4e10*/  PRMT R146, R144, 0x7632, R146 ;  /* 0x0000763290927816 */ /* 0x000fe20000000092 */
[-CC-:B------:R-:W-:Y:S01]  /*4e20*/  FFMA.FTZ R212, R166, R149.reuse, R150.reuse ;  /* 0x00000095a6d47223 */ /* 0x180fe20000010096 */
[----:B------:R-:W-:Y:S01]  /*4e30*/  SHF.L.U32 R141, R144, 0x10, RZ ;  /* 0x00000010908d7819 */ /* 0x000fe200000006ff */
[----:B------:R-:W-:Y:S01]  /*4e40*/  FFMA.FTZ R144, R170, R149, R150 ;  /* 0x00000095aa907223 */ /* 0x000fe20000010096 */
[----:B------:R-:W-:Y:S01]  /*4e50*/  PRMT R140, R34, 0x7632, R140 ;  /* 0x00007632228c7816 */ /* 0x000fe2000000008c */
[----:B------:R-:W-:Y:S01]  /*4e60*/  FADD.FTZ R210, R171, -R210 ;  /* 0x800000d2abd27221 */ /* 0x000fe20000010000 */
[----:B------:R-:W-:Y:S01]  /*4e70*/  PRMT R158, R147, 0x7632, R158 ;  /* 0x00007632939e7816 */ /* 0x000fe2000000009e */
[----:B------:R-:W-:Y:S01]  /*4e80*/  FADD.FTZ R144, R169, -R144 ;  /* 0x80000090a9907221 */ /* 0x000fe20000010000 */
[----:B------:R-:W-:Y:S01]  /*4e90*/  SHF.L.U32 R208, R147, 0x10, RZ ;  /* 0x0000001093d07819 */ /* 0x000fe200000006ff */
[----:B------:R-:W-:Y:S01]  /*4ea0*/  FADD.FTZ R212, R165, -R212 ;  /* 0x800000d4a5d47221 */ /* 0x000fe20000010000 */
[----:B------:R-:W-:-:S02]  /*4eb0*/  PRMT R151, R145, 0x7632, R151 ;  /* 0x0000763291977816 */ /* 0x000fc40000000097 */
[----:B------:R-:W-:Y:S02]  /*4ec0*/  SHF.L.U32 R147, R145, 0x10, RZ ;  /* 0x0000001091937819 */ /* 0x000fe400000006ff */
[----:B------:R-:W-:Y:S01]  /*4ed0*/  SHF.L.U32 R155, R142, 0x10, RZ ;  /* 0x000000108e9b7819 */ /* 0x000fe200000006ff */
[----:B------:R-:W-:Y:S01]  /*4ee0*/  FADD.FTZ R142, R162, -R153 ;  /* 0x80000099a28e7221 */ /* 0x000fe20000010000 */
[----:B------:R-:W-:Y:S02]  /*4ef0*/  SHF.L.U32 R145, R34, 0x10, RZ ;  /* 0x0000001022917819 */ /* 0x000fe400000006ff */
[----:B------:R-:W-:Y:S01]  /*4f00*/  SHF.L.U32 R153, R140, 0x10, RZ ;  /* 0x000000108c997819 */ /* 0x000fe200000006ff */
[C---:B------:R-:W-:Y:S01]  /*4f10*/  FFMA.FTZ R140, R206.reuse, R210, R155 ;  /* 0x000000d2ce8c7223 */ /* 0x040fe2000001009b */
[----:B------:R-:W-:Y:S01]  /*4f20*/  SHF.L.U32 R143, R35, 0x10, RZ ;  /* 0x00000010238f7819 */ /* 0x000fe200000006ff */
[C---:B------:R-:W-:Y:S01]  /*4f30*/  FFMA.FTZ R145, R206.reuse, R142, R145 ;  /* 0x0000008ece917223 */ /* 0x040fe20000010091 */
[-C--:B------:R-:W-:Y:S01]  /*4f40*/  FFMA.FTZ R155, R31, R149.reuse, R150 ;  /* 0x000000951f9b7223 */ /* 0x080fe20000010096 */
[----:B------:R-:W-:Y:S01]  /*4f50*/  FFMA.FTZ R142, R206, R144, R153 ;  /* 0x00000090ce8e7223 */ /* 0x000fe20000010099 */
[C---:B------:R-:W-:Y:S01]  /*4f60*/  PRMT R144, R33.reuse, 0x7632, R144 ;  /* 0x0000763221907816 */ /* 0x040fe20000000090 */
[-CC-:B------:R-:W-:Y:S01]  /*4f70*/  FFMA.FTZ R210, R168, R149.reuse, R150.reuse ;  /* 0x00000095a8d27223 */ /* 0x180fe20000010096 */
[----:B------:R-:W-:Y:S01]  /*4f80*/  FFMA.FTZ R143, R206, R152, R143 ;  /* 0x00000098ce8f7223 */ /* 0x000fe2000001008f */
[----:B------:R-:W-:Y:S01]  /*4f90*/  SHF.L.U32 R153, R33, 0x10, RZ ;  /* 0x0000001021997819 */ /* 0x000fe200000006ff */
[----:B------:R-:W-:Y:S01]  /*4fa0*/  FFMA.FTZ R152, R191, R149, R150 ;  /* 0x00000095bf987223 */ /* 0x000fe20000010096 */
[----:B------:R-:W-:Y:S01]  /*4fb0*/  SHF.L.U32 R157, R144, 0x10, RZ ;  /* 0x00000010909d7819 */ /* 0x000fe200000006ff */
[----:B------:R-:W-:Y:S01]  /*4fc0*/  FADD.FTZ R155, R160, -R155 ;  /* 0x8000009ba09b7221 */ /* 0x000fe20000010000 */
[----:B------:R-:W-:Y:S01]  /*4fd0*/  FADD.FTZ R144, R167, -R210 ;  /* 0x800000d2a7907221 */ /* 0x000fe20000010000 */
[----:B------:R-:W-:Y:S01]  /*4fe0*/  FADD.FTZ R210, R189, -R152 ;  /* 0x80000098bdd27221 */ /* 0x000fe20000010000 */
[----:B------:R-:W-:Y:S01]  /*4ff0*/  SHF.L.U32 R214, R131, 0x10, RZ ;  /* 0x0000001083d67819 */ /* 0x000fe200000006ff */
[C---:B------:R-:W-:Y:S01]  /*5000*/  FFMA.FTZ R153, R206.reuse, R155, R153 ;  /* 0x0000009bce997223 */ /* 0x040fe20000010099 */
[----:B------:R-:W-:Y:S01]  /*5010*/  FFMA.FTZ R152, R206, R144, R157 ;  /* 0x00000090ce987223 */ /* 0x000fe2000001009d */
[C---:B------:R-:W-:Y:S01]  /*5020*/  SHF.L.U32 R155, R32.reuse, 0x10, RZ ;  /* 0x00000010209b7819 */ /* 0x040fe200000006ff */
[----:B------:R-:W-:Y:S01]  /*5030*/  FMUL.FTZ R159, R143, R148 ;  /* 0x000000948f9f7220 */ /* 0x000fe20000410000 */
[----:B------:R-:W-:-:S02]  /*5040*/  PRMT R144, R32, 0x7632, R144 ;  /* 0x0000763220907816 */ /* 0x000fc40000000090 */
[----:B------:R-:W-:Y:S01]  /*5050*/  SHF.L.U32 R151, R151, 0x10, RZ ;  /* 0x0000001097977819 */ /* 0x000fe200000006ff */
[----:B------:R-:W-:Y:S01]  /*5060*/  FFMA.FTZ R155, R206, R210, R155 ;  /* 0x000000d2ce9b7223 */ /* 0x000fe2000001009b */
[----:B------:R-:W-:Y:S01]  /*5070*/  SHF.L.U32 R157, R144, 0x10, RZ ;  /* 0x00000010909d7819 */ /* 0x000fe200000006ff */
[----:B------:R-:W-:Y:S01]  /*5080*/  FMUL.FTZ R210, R140, R148 ;  /* 0x000000948cd27220 */ /* 0x000fe20000410000 */
[----:B------:R-:W-:Y:S01]  /*5090*/  SHF.L.U32 R144, R158, 0x10, RZ ;  /* 0x000000109e907819 */ /* 0x000fe200000006ff */
[----:B------:R-:W-:Y:S01]  /*50a0*/  FFMA.FTZ R50, R159, R208, R50 ;  /* 0x000000d09f327223 */ /* 0x000fe20000010032 */
[----:B------:R-:W-:Y:S01]  /*50b0*/  FMUL.FTZ R158, R214, R159 ;  /* 0x0000009fd69e7220 */ /* 0x000fe20000410000 */
[----:B------:R-:W-:Y:S01]  /*50c0*/  SHF.L.U32 R208, R130, 0x10, RZ ;  /* 0x0000001082d07819 */ /* 0x000fe200000006ff */
[----:B------:R-:W-:Y:S01]  /*50d0*/  FMUL.FTZ R159, R145, R148 ;  /* 0x00000094919f7220 */ /* 0x000fe20000410000 */
[----:B------:R-:W-:Y:S01]  /*50e0*/  FFMA.FTZ R51, R210, R144, R51 ;  /* 0x00000090d2337223 */ /* 0x000fe20000010033 */
[----:B------:R-:W-:Y:S01]  /*50f0*/  SHF.L.U32 R144, R154, 0x10, RZ ;  /* 0x000000109a907819 */ /* 0x000fe200000006ff */
[----:B------:R-:W-:Y:S01]  /*5100*/  FMUL.FTZ R154, R142, R148 ;  /* 0x000000948e9a7220 */ /* 0x000fe20000410000 */
[----:B------:R-:W-:Y:S01]  /*5110*/  FFMA.FTZ R48, R159, R156, R48 ;  /* 0x0000009c9f307223 */ /* 0x000fe20000010030 */
[----:B------:R-:W-:Y:S01]  /*5120*/  FMUL.FTZ R156, R208, R159 ;  /* 0x0000009fd09c7220 */ /* 0x000fe20000410000 */
[----:B------:R-:W-:Y:S01]  /*5130*/  SHF.L.U32 R208, R129, 0x10, RZ ;  /* 0x0000001081d07819 */ /* 0x000fe200000006ff */
[----:B------:R-:W-:Y:S01]  /*5140*/  FFMA.FTZ R49, R154, R144, R49 ;  /* 0x000000909a317223 */ /* 0x000fe20000010031 */
[-C--:B------:R-:W-:Y:S01]  /*5150*/  FMUL.FTZ R159, R153, R148.reuse ;  /* 0x00000094999f7220 */ /* 0x080fe20000410000 */
[----:B------:R-:W-:Y:S01]  /*5160*/  FMUL.FTZ R144, R152, R148 ;  /* 0x0000009498907220 */ /* 0x000fe20000410000 */
[----:B------:R-:W-:Y:S01]  /*5170*/  FFMA.FTZ R157, R206, R212, R157 ;  /* 0x000000d4ce9d7223 */ /* 0x000fe2000001009d */
[----:B------:R-:W-:Y:S01]  /*5180*/  SHF.L.U32 R209, R16, 0x10, RZ ;  /* 0x0000001010d17819 */ /* 0x000fe200000006ff */
[----:B------:R-:W-:Y:S01]  /*5190*/  FFMA.FTZ R54, R159, R147, R54 ;  /* 0x000000939f367223 */ /* 0x000fe20000010036 */
[----:B------:R-:W-:Y:S01]  /*51a0*/  FFMA.FTZ R55, R144, R151, R55 ;  /* 0x0000009790377223 */ /* 0x000fe20000010037 */
[----:B------:R-:W-:Y:S01]  /*51b0*/  FMUL.FTZ R159, R208, R159 ;  /* 0x0000009fd09f7220 */ /* 0x000fe20000410000 */
        /* <DEDUP_REMOVED lines=9> */
[----:B------:R-:W-:Y:S01]  /*5250*/  FFMA.FTZ R53, R146, R151, R53 ;  /* 0x0000009792357223 */ /* 0x000fe20000010035 */
[----:B------:R-:W-:Y:S01]  /*5260*/  FMUL.FTZ R211, R211, R210 ;  /* 0x000000d2d3d37220 */ /* 0x000fe20000410000 */
[----:B------:R-:W-:Y:S01]  /*5270*/  FMUL.FTZ R144, R208, R147 ;  /* 0x00000093d0907220 */ /* 0x000fe20000410000 */
[----:B------:R-:W-:Y:S01]  /*5280*/  FFMA.FTZ R52, R147, R141, R52 ;  /* 0x0000008d93347223 */ /* 0x000fe20000010034 */
[----:B------:R-:W-:Y:S01]  /*5290*/  FMUL.FTZ R151, R213, R146 ;  /* 0x00000092d5977220 */ /* 0x000fe20000410000 */
[----:B------:R-:W-:-:S02]  /*52a0*/  F2FP.BF16.F32.PACK_AB R143, R140, R143 ;  /* 0x0000008f8c8f723e */ /* 0x000fc400000010ff */
[----:B------:R-:W-:Y:S02]  /*52b0*/  F2FP.BF16.F32.PACK_AB R142, R142, R145 ;  /* 0x000000918e8e723e */ /* 0x000fe400000010ff */
[----:B------:R-:W-:Y:S02]  /*52c0*/  F2FP.BF16.F32.PACK_AB R141, R152, R153 ;  /* 0x00000099988d723e */ /* 0x000fe400000010ff */
[----:B------:R-:W-:Y:S02]  /*52d0*/  F2FP.BF16.F32.PACK_AB R140, R157, R155 ;  /* 0x0000009b9d8c723e */ /* 0x000fe400000010ff */
[----:B------:R-:W-:Y:S02]  /*52e0*/  F2FP.BF16.F32.PACK_AB R147, R211, R158 ;  /* 0x0000009ed393723e */ /* 0x000fe400000010ff */
[----:B------:R-:W-:Y:S02]  /*52f0*/  F2FP.BF16.F32.PACK_AB R146, R209, R156 ;  /* 0x0000009cd192723e */ /* 0x000fe400000010ff */
[----:B------:R-:W-:-:S02]  /*5300*/  F2FP.BF16.F32.PACK_AB R145, R154, R159 ;  /* 0x0000009f9a91723e */ /* 0x000fc400000010ff */
[----:B------:R-:W-:Y:S01]  /*5310*/  F2FP.BF16.F32.PACK_AB R144, R151, R144 ;  /* 0x000000909790723e */ /* 0x000fe200000010ff */
[----:B------:R-:W-:Y:S06]  /*5320*/  BRA `(.L_x_160) ;  /* 0x0000000400507947 */ /* 0x000fec0003800000 */
.L_x_159:
[-CC-:B------:R-:W-:Y:S01]  /*5330*/  FFMA.FTZ R152, R191, R149.reuse, R150.reuse ;  /* 0x00000095bf987223 */ /* 0x180fe20000010096 */
[----:B------:R-:W-:Y:S01]  /*5340*/  PRMT R153, R32, 0x7632, R153 ;  /* 0x0000763220997816 */ /* 0x000fe20000000099 */
[-CC-:B------:R-:W-:Y:S01]  /*5350*/  FFMA.FTZ R154, R166, R149.reuse, R150.reuse ;  /* 0x00000095a69a7223 */ /* 0x180fe20000010096 */
[----:B------:R-:W-:Y:S01]  /*5360*/  FFMA.FTZ R157, R31, R149, R150 ;  /* 0x000000951f9d7223 */ /* 0x000fe20000010096 */
[----:B------:R-:W-:Y:S01]  /*5370*/  FADD.FTZ R151, R189, -R152 ;  /* 0x80000098bd977221 */ /* 0x000fe20000010000 */
[----:B------:R-:W-:Y:S01]  /*5380*/  SHF.L.U32 R152, R153, 0x10, RZ ;  /* 0x0000001099987819 */ /* 0x000fe200000006ff */
[----:B------:R-:W-:Y:S01]  /*5390*/  FADD.FTZ R153, R165, -R154 ;  /* 0x8000009aa5997221 */ /* 0x000fe20000010000 */
[C---:B------:R-:W-:Y:S01]  /*53a0*/  SHF.L.U32 R156, R33.reuse, 0x10, RZ ;  /* 0x00000010219c7819 */ /* 0x040fe200000006ff */
[----:B------:R-:W-:Y:S01]  /*53b0*/  FADD.FTZ R157, R160, -R157 ;  /* 0x8000009da09d7221 */ /* 0x000fe20000010000 */
[----:B------:R-:W-:Y:S01]  /*53c0*/  SHF.L.U32 R155, R32, 0x10, RZ ;  /* 0x00000010209b7819 */ /* 0x000fe200000006ff */
[C-C-:B-----5:R-:W-:Y:S01]  /*53d0*/  FFMA.FTZ R153, R206.reuse, R153, R152.reuse ;  /* 0x00000099ce997223 */ /* 0x160fe20000010098 */
[----:B------:R-:W-:Y:S01]  /*53e0*/  PRMT R152, R33, 0x7632, R152 ;  /* 0x0000763221987816 */ /* 0x000fe20000000098 */
[--C-:B------:R-:W-:Y:S01]  /*53f0*/  FFMA.FTZ R157, R206, R157, R156.reuse ;  /* 0x0000009dce9d7223 */ /* 0x100fe2000001009c */
[----:B------:R-:W-:Y:S01]  /*5400*/  PRMT R156, R34, 0x7632, R156 ;  /* 0x00007632229c7816 */ /* 0x000fe2000000009c */
[----:B------:R-:W-:Y:S01]  /*5410*/  FFMA.FTZ R151, R206, R151, R155 ;  /* 0x00000097ce977223 */ /* 0x000fe2000001009b */
[-CC-:B------:R-:W-:Y:S01]  /*5420*/  FFMA.FTZ R154, R168, R149.reuse, R150.reuse ;  /* 0x00000095a89a7223 */ /* 0x180fe20000010096 */
[-C--:B------:R-:W-:Y:S01]  /*5430*/  FFMA.FTZ R208, R170, R149.reuse, R150 ;  /* 0x00000095aad07223 */ /* 0x080fe20000010096 */
[----:B------:R-:W-:Y:S01]  /*5440*/  SHF.L.U32 R159, R152, 0x10, RZ ;  /* 0x00000010989f7819 */ /* 0x000fe200000006ff */
[----:B------:R-:W-:Y:S01]  /*5450*/  FMUL.FTZ R151, R151, R148 ;  /* 0x0000009497977220 */ /* 0x000fe20000410000 */
[----:B------:R-:W-:Y:S01]  /*5460*/  PRMT R152, R144, 0x7632, R152 ;  /* 0x0000763290987816 */ /* 0x000fe20000000098 */
[----:B------:R-:W-:Y:S01]  /*5470*/  FADD.FTZ R155, R167, -R154 ;  /* 0x8000009aa79b7221 */ /* 0x000fe20000010000 */
[----:B------:R-:W-:Y:S01]  /*5480*/  SHF.L.U32 R156, R156, 0x10, RZ ;  /* 0x000000109c9c7819 */ /* 0x000fe200000006ff */
[----:B------:R-:W-:Y:S01]  /*5490*/  FADD.FTZ R211, R169, -R208 ;  /* 0x800000d0a9d37221 */ /* 0x000fe20000010000 */
[----:B------:R-:W-:Y:S01]  /*54a0*/  SHF.L.U32 R144, R144, 0x10, RZ ;  /* 0x0000001090907819 */ /* 0x000fe200000006ff */
[-CC-:B------:R-:W-:Y:S01]  /*54b0*/  FFMA.FTZ R209, R161, R149.reuse, R150.reuse ;  /* 0x00000095a1d17223 */ /* 0x180fe20000010096 */
[----:B------:R-:W-:Y:S01]  /*54c0*/  FFMA.FTZ R213, R163, R149, R150 ;  /* 0x00000095a3d57223 */ /* 0x000fe20000010096 */
[C---:B------:R-:W-:Y:S01]  /*54d0*/  FFMA.FTZ R159, R206.reuse, R155, R159 ;  /* 0x0000009bce9f7223 */ /* 0x040fe2000001009f */
[----:B------:R-:W-:Y:S01]  /*54e0*/  FFMA.FTZ R211, R206, R211, R156 ;  /* 0x000000d3ced37223 */ /* 0x000fe2000001009c */
[----:B------:R-:W-:Y:S01]  /*54f0*/  FFMA.FTZ R52, R151, R144, R52 ;  /* 0x0000009097347223 */ /* 0x000fe20000010034 */
[----:B------:R-:W-:Y:S01]  /*5500*/  SHF.L.U32 R158, R34, 0x10, RZ ;  /* 0x00000010229e7819 */ /* 0x000fe200000006ff */
[----:B------:R-:W-:Y:S01]  /*5510*/  FADD.FTZ R209, R162, -R209 ;  /* 0x800000d1a2d17221 */ /* 0x000fe20000010000 */
[----:B------:R-:W-:Y:S01]  /*5520*/  PRMT R156, R35, 0x7632, R156 ;  /* 0x00007632239c7816 */ /* 0x000fe2000000009c */
[----:B------:R-:W-:Y:S01]  /*5530*/  FADD.FTZ R213, R164, -R213 ;  /* 0x800000d5a4d57221 */ /* 0x000fe20000010000 */
[C---:B------:R-:W-:Y:S01]  /*5540*/  SHF.L.U32 R155, R145.reuse, 0x10, RZ ;  /* 0x00000010919b7819 */ /* 0x040fe200000006ff */
[----:B------:R-:W-:Y:S01]  /*5550*/  FFMA.FTZ R209, R206, R209, R158 ;  /* 0x000000d1ced17223 */ /* 0x000fe2000001009e */
[----:B------:R-:W-:Y:S01]  /*5560*/  PRMT R144, R146, 0x7632, R144 ;  /* 0x0000763292907816 */ /* 0x000fe20000000090 */
[----:B------:R-:W-:Y:S01]  /*5570*/  FFMA.FTZ R158, R172, R149, R150 ;  /* 0x00000095ac9e7223 */ /* 0x000fe20000010096 */
[----:B------:R-:W-:Y:S01]  /*5580*/  PRMT R145, R145, 0x7632, R145 ;  /* 0x0000763291917816 */ /* 0x000fe20000000091 */
[-C--:B------:R-:W-:Y:S01]  /*5590*/  FMUL.FTZ R157, R157, R148.reuse ;  /* 0x000000949d9d7220 */ /* 0x080fe20000410000 */
[----:B------:R-:W-:Y:S01]  /*55a0*/  SHF.L.U32 R210, R35, 0x10, RZ ;  /* 0x0000001023d27819 */ /* 0x000fe200000006ff */
[----:B------:R-:W-:Y:S01]  /*55b0*/  FADD.FTZ R215, R171, -R158 ;  /* 0x8000009eabd77221 */ /* 0x000fe20000010000 */
[----:B------:R-:W-:Y:S01]  /*55c0*/  SHF.L.U32 R154, R152, 0x10, RZ ;  /* 0x00000010989a7819 */ /* 0x000fe200000006ff */
[-C--:B------:R-:W-:Y:S01]  /*55d0*/  FMUL.FTZ R152, R153, R148.reuse ;  /* 0x0000009499987220 */ /* 0x080fe20000410000 */
[----:B------:R-:W-:Y:S01]  /*55e0*/  SHF.L.U32 R217, R156, 0x10, RZ ;  /* 0x000000109cd97819 */ /* 0x000fe200000006ff */
[-C--:B------:R-:W-:Y:S01]  /*55f0*/  FMUL.FTZ R156, R211, R148.reuse ;  /* 0x00000094d39c7220 */ /* 0x080fe20000410000 */
[----:B------:R-:W-:Y:S01]  /*5600*/  SHF.L.U32 R144, R144, 0x10, RZ ;  /* 0x0000001090907819 */ /* 0x000fe200000006ff */
[----:B------:R-:W-:Y:S01]  /*5610*/  FFMA.FTZ R213, R206, R213, R210 ;  /* 0x000000d5ced57223 */ /* 0x000fe200000100d2 */
[----:B------:R-:W-:Y:S01]  /*5620*/  SHF.L.U32 R153, R146, 0x10, RZ ;  /* 0x0000001092997819 */ /* 0x000fe200000006ff */
[----:B------:R-:W-:Y:S01]  /*5630*/  FMUL.FTZ R146, R159, R148 ;  /* 0x000000949f927220 */ /* 0x000fe20000410000 */
[----:B------:R-:W-:Y:S01]  /*5640*/  SHF.L.U32 R145, R145, 0x10, RZ ;  /* 0x0000001091917819 */ /* 0x000fe200000006ff */
[----:B------:R-:W-:Y:S01]  /*5650*/  FFMA.FTZ R53, R152, R154, R53 ;  /* 0x0000009a98357223 */ /* 0x000fe20000010035 */
[----:B------:R-:W-:Y:S01]  /*5660*/  FFMA.FTZ R49, R156, R144, R49 ;  /* 0x000000909c317223 */ /* 0x000fe20000010031 */
[----:B------:R-:W-:Y:S01]  /*5670*/  SHF.L.U32 R154, R147, 0x10, RZ ;  /* 0x00000010939a7819 */ /* 0x000fe200000006ff */
[-C--:B------:R-:W-:Y:S01]  /*5680*/  FMUL.FTZ R209, R209, R148.reuse ;  /* 0x00000094d1d17220 */ /* 0x080fe20000410000 */
[----:B------:R-:W-:Y:S01]  /*5690*/  FFMA.FTZ R55, R146, R145, R55 ;  /* 0x0000009192377223 */ /* 0x000fe20000010037 */
[----:B------:R-:W-:Y:S01]  /*56a0*/  SHF.L.U32 R144, R129, 0x10, RZ ;  /* 0x0000001081907819 */ /* 0x000fe200000006ff */
[----:B------:R-:W-:Y:S01]  /*56b0*/  FMUL.FTZ R213, R213, R148 ;  /* 0x00000094d5d57220 */ /* 0x000fe20000410000 */
[----:B------:R-:W-:Y:S01]  /*56c0*/  SHF.L.U32 R145, R16, 0x10, RZ ;  /* 0x0000001010917819 */ /* 0x000fe200000006ff */
[----:B------:R-:W-:Y:S01]  /*56d0*/  FFMA.FTZ R215, R206, R215, R217 ;  /* 0x000000d7ced77223 */ /* 0x000fe200000100d9 */
[----:B------:R-:W-:Y:S01]  /*56e0*/  FFMA.FTZ R54, R157, R155, R54 ;  /* 0x0000009b9d367223 */ /* 0x000fe20000010036 */
[----:B------:R-:W-:Y:S01]  /*56f0*/  FFMA.FTZ R48, R209, R153, R48 ;  /* 0x00000099d1307223 */ /* 0x000fe20000010030 */
[----:B------:R-:W-:Y:S01]  /*5700*/  FFMA.FTZ R50, R213, R154, R50 ;  /* 0x0000009ad5327223 */ /* 0x000fe20000010032 */
[----:B------:R-:W-:Y:S01]  /*5710*/  FMUL.FTZ R157, R144, R157 ;  /* 0x0000009d909d7220 */ /* 0x000fe20000410000 */
[----:B------:R-:W-:Y:S01]  /*5720*/  SHF.L.U32 R154, R130, 0x10, RZ ;  /* 0x00000010829a7819 */ /* 0x000fe200000006ff */
[----:B------:R-:W-:Y:S01]  /*5730*/  FMUL.FTZ R156, R145, R156 ;  /* 0x0000009c919c7220 */ /* 0x000fe20000410000 */
[----:B------:R-:W-:Y:S01]  /*5740*/  PRMT R153, R147, 0x7632, R153 ;  /* 0x0000763293997816 */ /* 0x000fe20000000099 */
[----:B------:R-:W-:Y:S01]  /*5750*/  FMUL.FTZ R208, R215, R148 ;  /* 0x00000094d7d07220 */ /* 0x000fe20000410000 */
[----:B------:R-:W-:Y:S01]  /*5760*/  SHF.L.U32 R144, R128, 0x10, RZ ;  /* 0x0000001080907819 */ /* 0x000fe200000006ff */
[----:B------:R-:W-:Y:S01]  /*5770*/  FMUL.FTZ R209, R154, R209 ;  /* 0x000000d19ad17220 */ /* 0x000fe20000410000 */
[----:B------:R-:W-:-:S02]  /*5780*/  SHF.L.U32 R158, R131, 0x10, RZ ;  /* 0x00000010839e7819 */ /* 0x000fc400000006ff */
        /* <DEDUP_REMOVED lines=13> */
[----:B------:R-:W-:-:S07]  /*5860*/  F2FP.BF16.F32.PACK_AB R144, R151, R144 ;  /* 0x000000909790723e */ /* 0x000fce00000010ff */
.L_x_160:
[----:B------:R-:W0:Y:S08]  /*5870*/  @P0 LDC.64 R154, c[0x0][0x478] ;  /* 0x00011e00ff9a0b82 */ /* 0x000e300000000a00 */
[----:B------:R-:W1:Y:S01]  /*5880*/  LDC.64 R152, c[0x0][0x468] ;  /* 0x00011a00ff987b82 */ /* 0x000e620000000a00 */
[----:B0-----:R-:W-:-:S05]  /*5890*/  @P0 IMAD.WIDE.U32 R154, R0, 0x10, R154 ;  /* 0x00000010009a0825 */ /* 0x001fca00078e009a */
[----:B------:R2:W-:Y:S01]  /*58a0*/  @P0 STG.E.128 desc[UR4][R154.64], R140 ;  /* 0x0000008c9a000986 */ /* 0x0005e2000c101d04 */
[C---:B-1----:R-:W-:Y:S01]  /*58b0*/  IMAD.WIDE.U32 R152, R0.reuse, 0x10, R152 ;  /* 0x0000001000987825 */ /* 0x042fe200078e0098 */
[----:B------:R-:W-:-:S04]  /*58c0*/  IADD3 R0, PT, PT, R0, 0x100, RZ ;  /* 0x0000010000007810 */ /* 0x000fc80007ffe0ff */
[----:B------:R2:W-:Y:S03]  /*58d0*/  STG.E.128 desc[UR4][R152.64], R144 ;  /* 0x0000009098007986 */ /* 0x0005e6000c101d04 */
.L_x_158:
[----:B------:R-:W-:Y:S05]  /*58e0*/  BSYNC.RECONVERGENT B1 ;  /* 0x0000000000017941 */ /* 0x000fea0003800200 */
.L_x_157:
[----:B------:R-:W-:Y:S05]  /*58f0*/  @!P4 BRA `(.L_x_150) ;  /* 0x0000000800f4c947 */ /* 0x000fea0003800000 */
[----:B0-2---:R-:W0:Y:S02]  /*5900*/  LDC.64 R144, c[0x0][0x390] ;  /* 0x0000e400ff907b82 */ /* 0x005e240000000a00 */
[----:B0-----:R-:W-:-:S06]  /*5910*/  IMAD.WIDE.U32 R144, R0, 0x10, R144 ;  /* 0x0000001000907825 */ /* 0x001fcc00078e0090 */
[----:B------:R-:W5:Y:S01]  /*5920*/  LDG.E.128 R144, desc[UR4][R144.64] ;  /* 0x0000000490907981 */ /* 0x000f62000c1e1d00 */
[----:B------:R-:W-:-:S04]  /*5930*/  ISETP.NE.U32.AND P0, PT, RZ, UR12, PT ;  /* 0x0000000cff007c0c */ /* 0x000fc8000bf05070 */
[----:B------:R-:W-:-:S13]  /*5940*/  ISETP.NE.AND.EX P0, PT, RZ, UR13, PT, P0 ;  /* 0x0000000dff007c0c */ /* 0x000fda000bf05300 */
[----:B------:R-:W-:Y:S05]  /*5950*/  @!P0 BRA `(.L_x_161) ;  /* 0x0000000400648947 */ /* 0x000fea0003800000 */
[----:B------:R-:W-:Y:S01]  /*5960*/  PRMT R140, R139, 0x7632, R140 ;  /* 0x000076328b8c7816 */ /* 0x000fe2000000008c */
[-C--:B------:R-:W-:Y:S01]  /*5970*/  FFMA.FTZ R141, R179, R149.reuse, R150 ;  /* 0x00000095b38d7223 */ /* 0x080fe20000010096 */
[C---:B-----5:R-:W-:Y:S01]  /*5980*/  PRMT R152, R147.reuse, 0x7632, R152 ;  /* 0x0000763293987816 */ /* 0x060fe20000000098 */
[-CC-:B------:R-:W-:Y:S01]  /*5990*/  FFMA.FTZ R142, R188, R149.reuse, R150.reuse ;  /* 0x00000095bc8e7223 */ /* 0x180fe20000010096 */
[----:B------:R-:W-:Y:S01]  /*59a0*/  SHF.L.U32 R156, R147, 0x10, RZ ;  /* 0x00000010939c7819 */ /* 0x000fe200000006ff */
[-C--:B------:R-:W-:Y:S01]  /*59b0*/  FFMA.FTZ R157, R177, R149.reuse, R150 ;  /* 0x00000095b19d7223 */ /* 0x080fe20000010096 */
[----:B------:R-:W-:Y:S01]  /*59c0*/  PRMT R154, R146, 0x7632, R154 ;  /* 0x00007632929a7816 */ /* 0x000fe2000000009a */
[-CC-:B------:R-:W-:Y:S01]  /*59d0*/  FFMA.FTZ R210, R186, R149.reuse, R150.reuse ;  /* 0x00000095bad27223 */ /* 0x180fe20000010096 */
[----:B------:R-:W-:Y:S01]  /*59e0*/  SHF.L.U32 R155, R146, 0x10, RZ ;  /* 0x00000010929b7819 */ /* 0x000fe200000006ff */
[-C--:B------:R-:W-:Y:S01]  /*59f0*/  FFMA.FTZ R151, R175, R149.reuse, R150 ;  /* 0x00000095af977223 */ /* 0x080fe20000010096 */
[C---:B------:R-:W-:Y:S01]  /*5a00*/  PRMT R146, R145.reuse, 0x7632, R146 ;  /* 0x0000763291927816 */ /* 0x040fe20000000092 */
[-CC-:B------:R-:W-:Y:S01]  /*5a10*/  FFMA.FTZ R158, R184, R149.reuse, R150.reuse ;  /* 0x00000095b89e7223 */ /* 0x180fe20000010096 */
[----:B------:R-:W-:Y:S01]  /*5a20*/  SHF.L.U32 R147, R145, 0x10, RZ ;  /* 0x0000001091937819 */ /* 0x000fe200000006ff */
[-CC-:B------:R-:W-:Y:S01]  /*5a30*/  FFMA.FTZ R159, R173, R149.reuse, R150.reuse ;  /* 0x00000095ad9f7223 */ /* 0x180fe20000010096 */
[----:B------:R-:W-:Y:S01]  /*5a40*/  SHF.L.U32 R145, R139, 0x10, RZ ;  /* 0x000000108b917819 */ /* 0x000fe200000006ff */
[----:B------:R-:W-:Y:S01]  /*5a50*/  FFMA.FTZ R208, R182, R149, R150 ;  /* 0x00000095b6d07223 */ /* 0x000fe20000010096 */
[----:B------:R-:W-:Y:S01]  /*5a60*/  SHF.L.U32 R143, R140, 0x10, RZ ;  /* 0x000000108c8f7819 */ /* 0x000fe200000006ff */
[----:B------:R-:W-:Y:S01]  /*5a70*/  FADD.FTZ R140, R180, -R141 ;  /* 0x8000008db48c7221 */ /* 0x000fe20000010000 */
[--C-:B------:R-:W-:Y:S01]  /*5a80*/  FADD.FTZ R149, R187, -R142.reuse ;  /* 0x8000008ebb957221 */ /* 0x100fe20000010000 */
[----:B------:R-:W-:Y:S01]  /*5a90*/  PRMT R142, R144, 0x7632, R142 ;  /* 0x00007632908e7816 */ /* 0x000fe2000000008e */
[----:B------:R-:W-:Y:S01]  /*5aa0*/  FADD.FTZ R209, R178, -R157 ;  /* 0x8000009db2d17221 */ /* 0x000fe20000010000 */
[--C-:B------:R-:W-:Y:S01]  /*5ab0*/  FFMA.FTZ R140, R206, R140, R145.reuse ;  /* 0x0000008cce8c7223 */ /* 0x100fe20000010091 */
[----:B------:R-:W-:Y:S01]  /*5ac0*/  PRMT R145, R138, 0x7632, R145 ;  /* 0x000076328a917816 */ /* 0x000fe20000000091 */
[----:B------:R-:W-:Y:S01]  /*5ad0*/  FFMA.FTZ R143, R206, R149, R143 ;  /* 0x00000095ce8f7223 */ /* 0x000fe2000001008f */
[----:B------:R-:W-:Y:S01]  /*5ae0*/  SHF.L.U32 R141, R144, 0x10, RZ ;  /* 0x00000010908d7819 */ /* 0x000fe200000006ff */
[----:B------:R-:W-:Y:S01]  /*5af0*/  FADD.FTZ R210, R185, -R210 ;  /* 0x800000d2b9d27221 */ /* 0x000fe20000010000 */
[----:B------:R-:W-:Y:S01]  /*5b00*/  PRMT R144, R137, 0x7632, R144 ;  /* 0x0000763289907816 */ /* 0x000fe20000000090 */
[----:B------:R-:W-:Y:S01]  /*5b10*/  FADD.FTZ R150, R176, -R151 ;  /* 0x80000097b0967221 */ /* 0x000fe20000010000 */
[----:B------:R-:W-:-:S02]  /*5b20*/  SHF.L.U32 R157, R145, 0x10, RZ ;  /* 0x00000010919d7819 */ /* 0x000fc400000006ff */
[----:B------:R-:W-:Y:S02]  /*5b30*/  SHF.L.U32 R149, R137, 0x10, RZ ;  /* 0x0000001089957819 */ /* 0x000fe400000006ff */
[----:B------:R-:W-:Y:S01]  /*5b40*/  SHF.L.U32 R151, R144, 0x10, RZ ;  /* 0x0000001090977819 */ /* 0x000fe200000006ff */
[----:B------:R-:W-:Y:S01]  /*5b50*/  FADD.FTZ R144, R183, -R158 ;  /* 0x8000009eb7907221 */ /* 0x000fe20000010000 */
[C---:B------:R-:W-:Y:S01]  /*5b60*/  FFMA.FTZ R158, R206.reuse, R210, R157 ;  /* 0x000000d2ce9e7223 */ /* 0x040fe2000001009d */
[----:B------:R-:W-:Y:S01]  /*5b70*/  FFMA.FTZ R157, R206, R150, R149 ;  /* 0x00000096ce9d7223 */ /* 0x000fe20000010095 */
[----:B------:R-:W-:Y:S01]  /*5b80*/  SHF.L.U32 R153, R138, 0x10, RZ ;  /* 0x000000108a997819 */ /* 0x000fe200000006ff */
[----:B------:R-:W-:Y:S01]  /*5b90*/  FFMA.FTZ R150, R206, R144, R151 ;  /* 0x00000090ce967223 */ /* 0x000fe20000010097 */
[C---:B------:R-:W-:Y:S02]  /*5ba0*/  PRMT R144, R136.reuse, 0x7632, R144 ;  /* 0x0000763288907816 */ /* 0x040fe40000000090 */
[----:B------:R-:W-:Y:S01]  /*5bb0*/  SHF.L.U32 R149, R136, 0x10, RZ ;  /* 0x0000001088957819 */ /* 0x000fe200000006ff */
[----:B------:R-:W-:Y:S01]  /*5bc0*/  FFMA.FTZ R145, R206, R209, R153 ;  /* 0x000000d1ce917223 */ /* 0x000fe20000010099 */
[----:B------:R-:W-:Y:S01]  /*5bd0*/  SHF.L.U32 R151, R144, 0x10, RZ ;  /* 0x0000001090977819 */ /* 0x000fe200000006ff */
[----:B------:R-:W-:Y:S01]  /*5be0*/  FADD.FTZ R153, R174, -R159 ;  /* 0x8000009fae997221 */ /* 0x000fe20000010000 */
[----:B------:R-:W-:Y:S01]  /*5bf0*/  SHF.L.U32 R152, R152, 0x10, RZ ;  /* 0x0000001098987819 */ /* 0x000fe200000006ff */
[----:B------:R-:W-:Y:S01]  /*5c00*/  FADD.FTZ R144, R181, -R208 ;  /* 0x800000d0b5907221 */ /* 0x000fe20000010000 */
[-C--:B------:R-:W-:Y:S01]  /*5c10*/  FMUL.FTZ R208, R143, R148.reuse ;  /* 0x000000948fd07220 */ /* 0x080fe20000410000 */
[----:B------:R-:W-:Y:S01]  /*5c20*/  FMUL.FTZ R159, R140, R148 ;  /* 0x000000948c9f7220 */ /* 0x000fe20000410000 */
[----:B------:R-:W-:Y:S01]  /*5c30*/  FFMA.FTZ R149, R206, R153, R149 ;  /* 0x00000099ce957223 */ /* 0x000fe20000010095 */
[----:B------:R-:W-:Y:S01]  /*5c40*/  SHF.L.U32 R210, R123, 0x10, RZ ;  /* 0x000000107bd27819 */ /* 0x000fe200000006ff */
[----:B------:R-:W-:Y:S01]  /*5c50*/  FFMA.FTZ R153, R208, R152, R43 ;  /* 0x00000098d0997223 */ /* 0x000fe2000001002b */
[----:B------:R-:W-:Y:S01]  /*5c60*/  FFMA.FTZ R152, R159, R156, R42 ;  /* 0x0000009c9f987223 */ /* 0x000fe2000001002a */
[----:B------:R-:W-:Y:S01]  /*5c70*/  FFMA.FTZ R151, R206, R144, R151 ;  /* 0x00000090ce977223 */ /* 0x000fe20000010097 */
[-C--:B------:R-:W-:Y:S01]  /*5c80*/  FMUL.FTZ R43, R145, R148.reuse ;  /* 0x00000094912b7220 */ /* 0x080fe20000410000 */
[----:B------:R-:W-:Y:S01]  /*5c90*/  SHF.L.U32 R42, R154, 0x10, RZ ;  /* 0x000000109a2a7819 */ /* 0x000fe200000006ff */
[----:B------:R-:W-:Y:S01]  /*5ca0*/  FMUL.FTZ R144, R158, R148 ;  /* 0x000000949e907220 */ /* 0x000fe20000410000 */
[----:B------:R-:W-:Y:S01]  /*5cb0*/  FMUL.FTZ R206, R210, R159 ;  /* 0x0000009fd2ce7220 */ /* 0x000fe20000410000 */
[----:B------:R-:W-:Y:S01]  /*5cc0*/  FFMA.FTZ R154, R43, R155, R40 ;  /* 0x0000009b2b9a7223 */ /* 0x000fe20000010028 */
[----:B------:R-:W-:Y:S01]  /*5cd0*/  SHF.L.U32 R159, R8, 0x10, RZ ;  /* 0x00000010089f7819 */ /* 0x000fe200000006ff */
[----:B------:R-:W-:Y:S01]  /*5ce0*/  FFMA.FTZ R155, R144, R42, R41 ;  /* 0x0000002a909b7223 */ /* 0x000fe20000010029 */
[----:B------:R-:W-:Y:S01]  /*5cf0*/  SHF.L.U32 R156, R122, 0x10, RZ ;  /* 0x000000107a9c7819 */ /* 0x000fe200000006ff */
[----:B------:R-:W-:Y:S01]  /*5d00*/  FMUL.FTZ R41, R157, R148 ;  /* 0x000000949d297220 */ /* 0x000fe20000410000 */
[----:B------:R-:W-:Y:S01]  /*5d10*/  SHF.L.U32 R40, R121, 0x10, RZ ;  /* 0x0000001079287819 */ /* 0x000fe200000006ff */
[----:B------:R-:W-:Y:S01]  /*5d20*/  FMUL.FTZ R159, R159, R144 ;  /* 0x000000909f9f7220 */ /* 0x000fe20000410000 */
[----:B------:R-:W-:Y:S01]  /*5d30*/  SHF.L.U32 R144, R120, 0x10, RZ ;  /* 0x0000001078907819 */ /* 0x000fe200000006ff */
[----:B------:R-:W-:Y:S01]  /*5d40*/  FMUL.FTZ R156, R156, R43 ;  /* 0x0000002b9c9c7220 */ /* 0x000fe20000410000 */
[----:B------:R-:W-:Y:S01]  /*5d50*/  FFMA.FTZ R46, R41, R147, R46 ;  /* 0x00000093292e7223 */ /* 0x000fe2000001002e */
[----:B------:R-:W-:Y:S01]  /*5d60*/  FMUL.FTZ R40, R40, R41 ;  /* 0x0000002928287220 */ /* 0x000fe20000410000 */
[----:B------:R-:W-:Y:S01]  /*5d70*/  SHF.L.U32 R209, R9, 0x10, RZ ;  /* 0x0000001009d17819 */ /* 0x000fe200000006ff */
[-C--:B------:R-:W-:Y:S01]  /*5d80*/  FMUL.FTZ R42, R150, R148.reuse ;  /* 0x00000094962a7220 */ /* 0x080fe20000410000 */
        /* <DEDUP_REMOVED lines=8> */
[----:B------:R-:W-:Y:S01]  /*5e10*/  FMUL.FTZ R209, R209, R208 ;  /* 0x000000d0d1d17220 */ /* 0x000fe20000410000 */
[----:B------:R-:W-:Y:S01]  /*5e20*/  FMUL.FTZ R43, R43, R42 ;  /* 0x0000002a2b2b7220 */ /* 0x000fe20000410000 */
[----:B------:R-:W-:Y:S01]  /*5e30*/  FMUL.FTZ R41, R147, R148 ;  /* 0x0000009493297220 */ /* 0x000fe20000410000 */
[----:B------:R-:W-:Y:S01]  /*5e40*/  FFMA.FTZ R45, R148, R142, R45 ;  /* 0x0000008e942d7223 */ /* 0x000fe2000001002d */
[----:B------:R-:W-:Y:S01]  /*5e50*/  FFMA.FTZ R47, R42, R146, R47 ;  /* 0x000000922a2f7223 */ /* 0x000fe2000001002f */
        /* <DEDUP_REMOVED lines=9> */
.L_x_161:
[-CC-:B------:R-:W-:Y:S01]  /*5ef0*/  FFMA.FTZ R151, R179, R149.reuse, R150.reuse ;  /* 0x00000095b3977223 */ /* 0x180fe20000010096 */
[----:B------:R-:W-:Y:S01]  /*5f00*/  SHF.L.U32 R155, R139, 0x10, RZ ;  /* 0x000000108b9b7819 */ /* 0x000fe200000006ff */
[-CC-:B------:R-:W-:Y:S01]  /*5f10*/  FFMA.FTZ R154, R182, R149.reuse, R150.reuse ;  /* 0x00000095b69a7223 */ /* 0x180fe20000010096 */
[----:B-----5:R-:W-:Y:S01]  /*5f20*/  SHF.L.U32 R152, R147, 0x10, RZ ;  /* 0x0000001093987819 */ /* 0x020fe200000006ff */
[----:B------:R-:W-:Y:S01]  /*5f30*/  FADD.FTZ R151, R180, -R151 ;  /* 0x80000097b4977221 */ /* 0x000fe20000010000 */
[-C--:B------:R-:W-:Y:S01]  /*5f40*/  FFMA.FTZ R157, R175, R149.reuse, R150 ;  /* 0x00000095af9d7223 */ /* 0x080fe20000010096 */
[----:B------:R-:W-:Y:S01]  /*5f50*/  PRMT R208, R146, 0x7632, R208 ;  /* 0x0000763292d07816 */ /* 0x000fe200000000d0 */
[----:B------:R-:W-:Y:S01]  /*5f60*/  FFMA.FTZ R153, R173, R149, R150 ;  /* 0x00000095ad997223 */ /* 0x000fe20000010096 */
[----:B------:R-:W-:Y:S01]  /*5f70*/  FFMA.FTZ R151, R206, R151, R155 ;  /* 0x00000097ce977223 */ /* 0x000fe2000001009b */
[----:B------:R-:W-:Y:S01]  /*5f80*/  FADD.FTZ R155, R181, -R154 ;  /* 0x8000009ab59b7221 */ /* 0x000fe20000010000 */
[----:B------:R-:W-:Y:S01]  /*5f90*/  SHF.L.U32 R210, R146, 0x10, RZ ;  /* 0x0000001092d27819 */ /* 0x000fe200000006ff */
[----:B------:R-:W-:Y:S01]  /*5fa0*/  FADD.FTZ R157, R176, -R157 ;  /* 0x8000009db09d7221 */ /* 0x000fe20000010000 */
[----:B------:R-:W-:Y:S01]  /*5fb0*/  FMUL.FTZ R151, R151, R148 ;  /* 0x0000009497977220 */ /* 0x000fe20000410000 */
[----:B------:R-:W-:Y:S01]  /*5fc0*/  SHF.L.U32 R146, R137, 0x10, RZ ;  /* 0x0000001089927819 */ /* 0x000fe200000006ff */
[-CC-:B------:R-:W-:Y:S01]  /*5fd0*/  FFMA.FTZ R158, R184, R149.reuse, R150.reuse ;  /* 0x00000095b89e7223 */ /* 0x180fe20000010096 */
[-C--:B------:R-:W-:Y:S01]  /*5fe0*/  FFMA.FTZ R209, R177, R149.reuse, R150 ;  /* 0x00000095b1d17223 */ /* 0x080fe20000010096 */
[--C-:B------:R-:W-:Y:S01]  /*5ff0*/  FFMA.FTZ R152, R151, R152, R42.reuse ;  /* 0x0000009897987223 */ /* 0x100fe2000001002a */
[----:B------:R-:W-:Y:S01]  /*6000*/  PRMT R42, R136, 0x7632, R42 ;  /* 0x00007632882a7816 */ /* 0x000fe2000000002a */
[-CC-:B------:R-:W-:Y:S01]  /*6010*/  FFMA.FTZ R212, R186, R149.reuse, R150.reuse ;  /* 0x00000095bad47223 */ /* 0x180fe20000010096 */
[--C-:B------:R-:W-:Y:S01]  /*6020*/  FFMA.FTZ R214, R188, R149, R150.reuse ;  /* 0x00000095bcd67223 */ /* 0x100fe20000010096 */
[C---:B------:R-:W-:Y:S01]  /*6030*/  PRMT R150, R145.reuse, 0x7632, R150 ;  /* 0x0000763291967816 */ /* 0x040fe20000000096 */
[----:B------:R-:W-:Y:S01]  /*6040*/  FFMA.FTZ R157, R206, R157, R146 ;  /* 0x0000009dce9d7223 */ /* 0x000fe20000010092 */
[----:B------:R-:W-:Y:S01]  /*6050*/  SHF.L.U32 R42, R42, 0x10, RZ ;  /* 0x000000102a2a7819 */ /* 0x000fe200000006ff */
[----:B------:R-:W-:Y:S01]  /*6060*/  FADD.FTZ R153, R174, -R153 ;  /* 0x80000099ae997221 */ /* 0x000fe20000010000 */
[----:B------:R-:W-:Y:S01]  /*6070*/  SHF.L.U32 R156, R145, 0x10, RZ ;  /* 0x00000010919c7819 */ /* 0x000fe200000006ff */
[----:B------:R-:W-:Y:S01]  /*6080*/  FADD.FTZ R209, R178, -R209 ;  /* 0x800000d1b2d17221 */ /* 0x000fe20000010000 */
[----:B------:R-:W-:Y:S01]  /*6090*/  PRMT R213, R139, 0x7632, R213 ;  /* 0x000076328bd57816 */ /* 0x000fe200000000d5 */
[--C-:B------:R-:W-:Y:S01]  /*60a0*/  FFMA.FTZ R155, R206, R155, R42.reuse ;  /* 0x0000009bce9b7223 */ /* 0x100fe2000001002a */
[----:B------:R-:W-:Y:S01]  /*60b0*/  PRMT R42, R137, 0x7632, R42 ;  /* 0x00007632892a7816 */ /* 0x000fe2000000002a */
[----:B------:R-:W-:Y:S01]  /*60c0*/  FADD.FTZ R211, R185, -R212 ;  /* 0x800000d4b9d37221 */ /* 0x000fe20000010000 */
[----:B------:R-:W-:Y:S01]  /*60d0*/  SHF.L.U32 R145, R136, 0x10, RZ ;  /* 0x0000001088917819 */ /* 0x000fe200000006ff */
[----:B------:R-:W-:Y:S01]  /*60e0*/  FMUL.FTZ R157, R157, R148 ;  /* 0x000000949d9d7220 */ /* 0x000fe20000410000 */
[----:B------:R-:W-:-:S02]  /*60f0*/  SHF.L.U32 R154, R138, 0x10, RZ ;  /* 0x000000108a9a7819 */ /* 0x000fc400000006ff */
[----:B------:R-:W-:Y:S01]  /*6100*/  PRMT R146, R138, 0x7632, R146 ;  /* 0x000076328a927816 */ /* 0x000fe20000000092 */
        /* <DEDUP_REMOVED lines=8> */
[C---:B------:R-:W-:Y:S01]  /*6190*/  FFMA.FTZ R213, R206.reuse, R213, R42 ;  /* 0x000000d5ced57223 */ /* 0x040fe2000001002a */
[----:B------:R-:W-:Y:S01]  /*61a0*/  SHF.L.U32 R149, R149, 0x10, RZ ;  /* 0x0000001095957819 */ /* 0x000fe200000006ff */
[-C--:B------:R-:W-:Y:S01]  /*61b0*/  FMUL.FTZ R42, R155, R148.reuse ;  /* 0x000000949b2a7220 */ /* 0x080fe20000410000 */
[C---:B------:R-:W-:Y:S01]  /*61c0*/  FFMA.FTZ R153, R206.reuse, R153, R159 ;  /* 0x00000099ce997223 */ /* 0x040fe2000001009f */
[----:B------:R-:W-:Y:S01]  /*61d0*/  FFMA.FTZ R211, R206, R211, R146 ;  /* 0x000000d3ced37223 */ /* 0x000fe20000010092 */
[-C--:B------:R-:W-:Y:S01]  /*61e0*/  FMUL.FTZ R209, R209, R148.reuse ;  /* 0x00000094d1d17220 */ /* 0x080fe20000410000 */
[----:B------:R-:W-:Y:S01]  /*61f0*/  SHF.L.U32 R144, R144, 0x10, RZ ;  /* 0x0000001090907819 */ /* 0x000fe200000006ff */
[----:B------:R-:W-:Y:S01]  /*6200*/  FFMA.FTZ R45, R42, R149, R45 ;  /* 0x000000952a2d7223 */ /* 0x000fe2000001002d */
[----:B------:R-:W-:Y:S01]  /*6210*/  SHF.L.U32 R208, R208, 0x10, RZ ;  /* 0x00000010d0d07819 */ /* 0x000fe200000006ff */
[-C--:B------:R-:W-:Y:S01]  /*6220*/  FMUL.FTZ R145, R145, R148.reuse ;  /* 0x0000009491917220 */ /* 0x080fe20000410000 */
[-C--:B------:R-:W-:Y:S01]  /*6230*/  FMUL.FTZ R146, R153, R148.reuse ;  /* 0x0000009499927220 */ /* 0x080fe20000410000 */
[-C--:B------:R-:W-:Y:S01]  /*6240*/  FMUL.FTZ R158, R211, R148.reuse ;  /* 0x00000094d39e7220 */ /* 0x080fe20000410000 */
[----:B------:R-:W-:Y:S01]  /*6250*/  FMUL.FTZ R206, R213, R148 ;  /* 0x00000094d5ce7220 */ /* 0x000fe20000410000 */
[----:B------:R-:W-:Y:S01]  /*6260*/  FFMA.FTZ R154, R209, R210, R40 ;  /* 0x000000d2d19a7223 */ /* 0x000fe20000010028 */
[----:B------:R-:W-:Y:S01]  /*6270*/  SHF.L.U32 R149, R8, 0x10, RZ ;  /* 0x0000001008957819 */ /* 0x000fe200000006ff */
[----:B------:R-:W-:Y:S01]  /*6280*/  FFMA.FTZ R44, R145, R144, R44 ;  /* 0x00000090912c7223 */ /* 0x000fe2000001002c */
[----:B------:R-:W-:Y:S01]  /*6290*/  SHF.L.U32 R148, R123, 0x10, RZ ;  /* 0x000000107b947819 */ /* 0x000fe200000006ff */
[----:B------:R-:W-:Y:S01]  /*62a0*/  FFMA.FTZ R155, R158, R208, R41 ;  /* 0x000000d09e9b7223 */ /* 0x000fe20000010029 */
[----:B------:R-:W-:Y:S01]  /*62b0*/  SHF.L.U32 R40, R121, 0x10, RZ ;  /* 0x0000001079287819 */ /* 0x000fe200000006ff */
[----:B------:R-:W-:Y:S01]  /*62c0*/  FFMA.FTZ R46, R157, R156, R46 ;  /* 0x0000009c9d2e7223 */ /* 0x000fe2000001002e */
[----:B------:R-:W-:Y:S01]  /*62d0*/  SHF.L.U32 R144, R122, 0x10, RZ ;  /* 0x000000107a907819 */ /* 0x000fe200000006ff */
[----:B------:R-:W-:Y:S01]  /*62e0*/  FMUL.FTZ R158, R149, R158 ;  /* 0x0000009e959e7220 */ /* 0x000fe20000410000 */
[----:B------:R-:W-:Y:S01]  /*62f0*/  FMUL.FTZ R148, R148, R151 ;  /* 0x0000009794947220 */ /* 0x000fe20000410000 */
[----:B------:R-:W-:Y:S01]  /*6300*/  FMUL.FTZ R157, R40, R157 ;  /* 0x0000009d289d7220 */ /* 0x000fe20000410000 */
[----:B------:R-:W-:Y:S01]  /*6310*/  SHF.L.U32 R149, R7, 0x10, RZ ;  /* 0x0000001007957819 */ /* 0x000fe200000006ff */
[----:B------:R-:W-:Y:S01]  /*6320*/  FMUL.FTZ R209, R144, R209 ;  /* 0x000000d190d17220 */ /* 0x000fe20000410000 */
[----:B------:R-:W-:-:S02]  /*6330*/  PRMT R147, R147, 0x7632, R147 ;  /* 0x0000763293937816 */ /* 0x000fc40000000093 */
[----:B------:R-:W-:Y:S01]  /*6340*/  SHF.L.U32 R151, R9, 0x10, RZ ;  /* 0x0000001009977819 */ /* 0x000fe200000006ff */
[----:B------:R-:W-:Y:S01]  /*6350*/  FMUL.FTZ R144, R149, R146 ;  /* 0x0000009295907220 */ /* 0x000fe20000410000 */
[----:B------:R-:W-:Y:S02]  /*6360*/  SHF.L.U32 R40, R120, 0x10, RZ ;  /* 0x0000001078287819 */ /* 0x000fe400000006ff */
[----:B------:R-:W-:Y:S01]  /*6370*/  SHF.L.U32 R41, R6, 0x10, RZ ;  /* 0x0000001006297819 */ /* 0x000fe200000006ff */
[----:B------:R-:W-:Y:S01]  /*6380*/  FMUL.FTZ R151, R151, R206 ;  /* 0x000000ce97977220 */ /* 0x000fe20000410000 */
[----:B------:R-:W-:Y:S01]  /*6390*/  SHF.L.U32 R150, R150, 0x10, RZ ;  /* 0x0000001096967819 */ /* 0x000fe200000006ff */
[----:B------:R-:W-:Y:S01]  /*63a0*/  FMUL.FTZ R40, R40, R145 ;  /* 0x0000009128287220 */ /* 0x000fe20000410000 */
[----:B------:R-:W-:Y:S01]  /*63b0*/  SHF.L.U32 R147, R147, 0x10, RZ ;  /* 0x0000001093937819 */ /* 0x000fe200000006ff */
[----:B------:R-:W-:Y:S01]  /*63c0*/  FMUL.FTZ R41, R41, R42 ;  /* 0x0000002a29297220 */ /* 0x000fe20000410000 */
[----:B------:R-:W-:Y:S01]  /*63d0*/  F2FP.BF16.F32.PACK_AB R145, R144, R157 ;  /* 0x0000009d9091723e */ /* 0x000fe200000010ff */
[----:B------:R-:W-:Y:S01]  /*63e0*/  FFMA.FTZ R47, R146, R150, R47 ;  /* 0x00000096922f7223 */ /* 0x000fe2000001002f */
[----:B------:R-:W-:Y:S01]  /*63f0*/  F2FP.BF16.F32.PACK_AB R146, R158, R209 ;  /* 0x000000d19e92723e */ /* 0x000fe200000010ff */
[----:B------:R-:W-:Y:S01]  /*6400*/  FFMA.FTZ R153, R206, R147, R43 ;  /* 0x00000093ce997223 */ /* 0x000fe2000001002b */
[----:B------:R-:W-:-:S02]  /*6410*/  F2FP.BF16.F32.PACK_AB R147, R151, R148 ;  /* 0x000000949793723e */ /* 0x000fc400000010ff */
[----:B------:R-:W-:-:S07]  /*6420*/  F2FP.BF16.F32.PACK_AB R144, R41, R40 ;  /* 0x000000282990723e */ /* 0x000fce00000010ff */
.L_x_162:
[----:B------:R-:W0:Y:S08]  /*6430*/  @P0 LDC.64 R42, c[0x0][0x478] ;  /* 0x00011e00ff2a0b82 */ /* 0x000e300000000a00 */
[----:B------:R-:W1:Y:S01]  /*6440*/  LDC.64 R40, c[0x0][0x468] ;  /* 0x00011a00ff287b82 */ /* 0x000e620000000a00 */
[----:B0-----:R-:W-:Y:S01]  /*6450*/  @P0 IMAD.WIDE.U32 R148, R0, 0x10, R42 ;  /* 0x0000001000940825 */ /* 0x001fe200078e002a */
[----:B------:R-:W-:-:S02]  /*6460*/  MOV R42, R152 ;  /* 0x00000098002a7202 */ /* 0x000fc40000000f00 */
[----:B------:R-:W-:Y:S02]  /*6470*/  MOV R43, R153 ;  /* 0x00000099002b7202 */ /* 0x000fe40000000f00 */
[----:B------:R4:W-:Y:S01]  /*6480*/  @P0 STG.E.128 desc[UR4][R148.64], R140 ;  /* 0x0000008c94000986 */ /* 0x0009e2000c101d04 */
[----:B-1----:R-:W-:Y:S01]  /*6490*/  IMAD.WIDE.U32 R150, R0, 0x10, R40 ;  /* 0x0000001000967825 */ /* 0x002fe200078e0028 */
[----:B------:R-:W-:Y:S02]  /*64a0*/  MOV R40, R154 ;  /* 0x0000009a00287202 */ /* 0x000fe40000000f00 */
[----:B------:R-:W-:Y:S02]  /*64b0*/  MOV R41, R155 ;  /* 0x0000009b00297202 */ /* 0x000fe40000000f00 */
[----:B------:R4:W-:Y:S05]  /*64c0*/  STG.E.128 desc[UR4][R150.64], R144 ;  /* 0x0000009096007986 */ /* 0x0009ea000c101d04 */
.L_x_150:
[----:B------:R-:W-:Y:S05]  /*64d0*/  BSYNC.RECONVERGENT B0 ;  /* 0x0000000000007941 */ /* 0x000fea0003800200 */
.L_x_140:
[----:B0-234-:R-:W0:Y:S01]  /*64e0*/  LDC.64 R144, c[0x0][0x380] ;  /* 0x0000e000ff907b82 */ /* 0x01de220000000a00 */
[----:B------:R-:W-:Y:S02]  /*64f0*/  PLOP3.LUT P2, PT, P2, PT, PT, 0x8, 0x80 ;  /* 0x000000000080781c */ /* 0x000fe4000174e170 */
[----:B0-----:R-:W-:-:S04]  /*6500*/  IADD3 R26, PT, PT, R26, R144, RZ ;  /* 0x000000901a1a7210 */ /* 0x001fc80007ffe0ff */
[----:B------:R-:W-:-:S13]  /*6510*/  ISETP.GE.AND P0, PT, R26, R145, PT ;  /* 0x000000911a00720c */ /* 0x000fda0003f06270 */
[----:B------:R-:W-:Y:S05]  /*6520*/  @!P0 BRA `(.L_x_163) ;  /* 0xffffffa000f08947 */ /* 0x000fea000383ffff */
.L_x_133:
[----:B------:R-:W-:Y:S01]  /*6530*/  IMAD R29, R29, UR6, RZ ;  /* 0x000000061d1d7c24 */ /* 0x000fe2000f8e02ff */
[----:B------:R-:W-:Y:S04]  /*6540*/  BSSY.RECONVERGENT B0, `(.L_x_164) ;  /* 0x0000010000007945 */ /* 0x000fe80003800200 */
[----:B------:R-:W-:Y:S01]  /*6550*/  LEA.HI R29, R29, R30, RZ, 0x1d ;  /* 0x0000001e1d1d7211 */ /* 0x000fe200078fe8ff */
[----:B------:R-:W-:Y:S06]  /*6560*/  @!P3 BRA `(.L_x_165) ;  /* 0x000000000034b947 */ /* 0x000fec0003800000 */
[----:B------:R-:W0:Y:S08]  /*6570*/  LDC.64 R2, c[0x0][0x440] ;  /* 0x00011000ff027b82 */ /* 0x000e300000000a00 */
[----:B------:R-:W1:Y:S08]  /*6580*/  LDC.64 R4, c[0x0][0x448] ;  /* 0x00011200ff047b82 */ /* 0x000e700000000a00 */
[----:B------:R-:W2:Y:S01]  /*6590*/  LDC.64 R6, c[0x0][0x460] ;  /* 0x00011800ff067b82 */ /* 0x000ea20000000a00 */
[----:B0-----:R-:W-:-:S05]  /*65a0*/  IMAD.WIDE.U32 R2, R29, 0x20, R2 ;  /* 0x000000201d027825 */ /* 0x001fca00078e0002 */
[----:B------:R0:W-:Y:S01]  /*65b0*/  STG.E.128 desc[UR4][R2.64], R84 ;  /* 0x0000005402007986 */ /* 0x0001e2000c101d04 */
[----:B-1----:R-:W-:-:S03]  /*65c0*/  IMAD.WIDE.U32 R4, R29, 0x20, R4 ;  /* 0x000000201d047825 */ /* 0x002fc600078e0004 */
[----:B------:R0:W-:Y:S04]  /*65d0*/  STG.E.128 desc[UR4][R2.64+0x10], R80 ;  /* 0x0000105002007986 */ /* 0x0001e8000c101d04 */
[----:B------:R0:W-:Y:S01]  /*65e0*/  STG.E.128 desc[UR4][R4.64], R108 ;  /* 0x0000006c04007986 */ /* 0x0001e2000c101d04 */
[----:B--2---:R-:W-:-:S03]  /*65f0*/  IMAD.WIDE.U32 R6, R29, 0x20, R6 ;  /* 0x000000201d067825 */ /* 0x004fc600078e0006 */
[----:B------:R0:W-:Y:S01]  /*6600*/  STG.E.128 desc[UR4][R4.64+0x10], R104 ;  /* 0x0000106804007986 */ /* 0x0001e2000c101d04 */
[----:B------:R-:W-:-:S03]  /*6610*/  IADD3 R29, PT, PT, R29, 0x100, RZ ;  /* 0x000001001d1d7810 */ /* 0x000fc60007ffe0ff */
[----:B------:R0:W-:Y:S04]  /*6620*/  STG.E.128 desc[UR4][R6.64], R60 ;  /* 0x0000003c06007986 */ /* 0x0001e8000c101d04 */
[----:B------:R0:W-:Y:S02]  /*6630*/  STG.E.128 desc[UR4][R6.64+0x10], R56 ;  /* 0x0000103806007986 */ /* 0x0001e4000c101d04 */
.L_x_165:
[----:B------:R-:W-:Y:S05]  /*6640*/  BSYNC.RECONVERGENT B0 ;  /* 0x0000000000007941 */ /* 0x000fea0003800200 */
.L_x_164:
[----:B------:R-:W-:Y:S04]  /*6650*/  BSSY.RECONVERGENT B0, `(.L_x_166) ;  /* 0x000000f000007945 */ /* 0x000fe80003800200 */
[----:B------:R-:W-:Y:S05]  /*6660*/  @!P5 BRA `(.L_x_167) ;  /* 0x000000000034d947 */ /* 0x000fea0003800000 */
[----:B0-----:R-:W0:Y:S08]  /*6670*/  LDC.64 R2, c[0x0][0x440] ;  /* 0x00011000ff027b82 */ /* 0x001e300000000a00 */
        /* <DEDUP_REMOVED lines=12> */
.L_x_167:
[----:B------:R-:W-:Y:S05]  /*6740*/  BSYNC.RECONVERGENT B0 ;  /* 0x0000000000007941 */ /* 0x000fea0003800200 */
.L_x_166:
[----:B------:R-:W-:Y:S05]  /*6750*/  @!P4 EXIT ;  /* 0x000000000000c94d */ /* 0x000fea0003800000 */
[----:B0--3--:R-:W0:Y:S08]  /*6760*/  LDC.64 R2, c[0x0][0x440] ;  /* 0x00011000ff027b82 */ /* 0x009e300000000a00 */
[----:B------:R-:W1:Y:S08]  /*6770*/  LDC.64 R4, c[0x0][0x448] ;  /* 0x00011200ff047b82 */ /* 0x000e700000000a00 */
[----:B------:R-:W2:Y:S01]  /*6780*/  LDC.64 R6, c[0x0][0x460] ;  /* 0x00011800ff067b82 */ /* 0x000ea20000000a00 */
[----:B0-----:R-:W-:-:S05]  /*6790*/  IMAD.WIDE.U32 R2, R29, 0x20, R2 ;  /* 0x000000201d027825 */ /* 0x001fca00078e0002 */
[----:B------:R-:W-:Y:S01]  /*67a0*/  STG.E.128 desc[UR4][R2.64], R68 ;  /* 0x0000004402007986 */ /* 0x000fe2000c101d04 */
[----:B-1----:R-:W-:-:S03]  /*67b0*/  IMAD.WIDE.U32 R4, R29, 0x20, R4 ;  /* 0x000000201d047825 */ /* 0x002fc600078e0004 */
[----:B------:R-:W-:Y:S04]  /*67c0*/  STG.E.128 desc[UR4][R2.64+0x10], R64 ;  /* 0x0000104002007986 */ /* 0x000fe8000c101d04 */
[----:B------:R-:W-:Y:S01]  /*67d0*/  STG.E.128 desc[UR4][R4.64], R92 ;  /* 0x0000005c04007986 */ /* 0x000fe2000c101d04 */
[----:B--2---:R-:W-:-:S03]  /*67e0*/  IMAD.WIDE.U32 R6, R29, 0x20, R6 ;  /* 0x000000201d067825 */ /* 0x004fc600078e0006 */
[----:B------:R-:W-:Y:S04]  /*67f0*/  STG.E.128 desc[UR4][R4.64+0x10], R88 ;  /* 0x0000105804007986 */ /* 0x000fe8000c101d04 */
[----:B------:R-:W-:Y:S04]  /*6800*/  STG.E.128 desc[UR4][R6.64], R44 ;  /* 0x0000002c06007986 */ /* 0x000fe8000c101d04 */
[----:B------:R-:W-:Y:S01]  /*6810*/  STG.E.128 desc[UR4][R6.64+0x10], R40 ;  /* 0x0000102806007986 */ /* 0x000fe2000c101d04 */
[----:B------:R-:W-:Y:S05]  /*6820*/  EXIT ;  /* 0x000000000000794d */ /* 0x000fea0003800000 */
.L_x_168:
        /* <DEDUP_REMOVED lines=13> */
.L_x_10658:


//--------------------- .text._ZN10layer_norm13ln_bwd_kernelINS_13Kernel_traitsI13__nv_bfloat16S2_S2_S2_fjLj6144ELj1ELj1ELj8ELj16ENS_18Kernel_traits_baseILj6144ES2_S2_S2_S2_fjLj256EEEEELb0ELb1ELb0ELb1EEEvNS_9BwdParamsE --------------------------
	.section	.text._ZN10layer_norm13ln_bwd_kernelINS_13Kernel_traitsI13__nv_bfloat16S2_S2_S2_fjLj6144ELj1ELj1ELj8ELj16ENS_18Kernel_traits_baseILj6144ES2_S2_S2_S2_fjLj256EEEEELb0ELb1ELb0ELb1EEEvNS_9BwdParamsE,"ax",@progbits
	.align	128
        .global         _ZN10layer_norm13ln_bwd_kernelINS_13Kernel_traitsI13__nv_bfloat16S2_S2_S2_fjLj6144ELj1ELj1ELj8ELj16ENS_18Kernel_traits_baseILj6144ES2_S2_S2_S2_fjLj256EEEEELb0ELb1ELb0ELb1EEEvNS_9BwdParamsE
        .type           _ZN10layer_norm13ln_bwd_kernelINS_13Kernel_traitsI13__nv_bfloat16S2_S2_S2_fjLj6144ELj1ELj1ELj8ELj16ENS_18Kernel_traits_baseILj6144ES2_S2_S2_S2_fjLj256EEEEELb0ELb1ELb0ELb1EEEvNS_9BwdParamsE,@function
        .size           _ZN10layer_norm13ln_bwd_kernelINS_13Kernel_traitsI13__nv_bfloat16S2_S2_S2_fjLj6144ELj1ELj1ELj8ELj16ENS_18Kernel_traits_baseILj6144ES2_S2_S2_S2_fjLj256EEEEELb0ELb1ELb0ELb1EEEvNS_9BwdParamsE,(.L_x_10659 - _ZN10layer_norm13ln_bwd_kernelINS_13Kernel_traitsI13__nv_bfloat16S2_S2_S2_fjLj6144ELj1ELj1ELj8ELj16ENS_18Kernel_traits_baseILj6144ES2_S2_S2_S2_fjLj256EEEEELb0ELb1ELb0ELb1EEEvNS_9BwdParamsE)
        .other          _ZN10layer_norm13ln_bwd_kernelINS_13Kernel_traitsI13__nv_bfloat16S2_S2_S2_fjLj6144ELj1ELj1ELj8ELj16ENS_18Kernel_traits_baseILj6144ES2_S2_S2_S2_fjLj256EEEEELb0ELb1ELb0ELb1EEEvNS_9BwdParamsE,@"STO_CUDA_ENTRY STV_DEFAULT"
_ZN10layer_norm13ln_bwd_kernelINS_13Kernel_traitsI13__nv_bfloat16S2_S2_S2_fjLj6144ELj1ELj1ELj8ELj16ENS_18Kernel_traits_baseILj6144ES2_S2_S2_S2_fjLj256EEEEELb0ELb1ELb0ELb1EEEvNS_9BwdParamsE:
.text._ZN10layer_norm13ln_bwd_kernelINS_13Kernel_traitsI13__nv_bfloat16S2_S2_S2_fjLj6144ELj1ELj1ELj8ELj16ENS_18Kernel_traits_baseILj6144ES2_S2_S2_S2_fjLj256EEEEELb0ELb1ELb0ELb1EEEvNS_9BwdParamsE:
        /* <DEDUP_REMOVED lines=41> */
[----:B------:R-:W0:Y:S01]  /*0290*/  LDCU.64 UR4, c[0x0][0x358] ;  /* 0x00006b00ff0477ac */ /* 0x000e220008000a00 */
[----:B-1----:R-:W-:Y:S05]  /*02a0*/  BRA.U UP0, `(.L_x_169) ;  /* 0x0000006100ac7547 */ /* 0x002fea000b800000 */
[----:B------:R-:W1:Y:S08]  /*02b0*/  LDC.64 R2, c[0x0][0x3d0] ;  /* 0x0000f400ff027b82 */ /* 0x000e700000000a00 */
[----:B------:R-:W2:Y:S08]  /*02c0*/  LDC.64 R4, c[0x0][0x3e8] ;  /* 0x0000fa00ff047b82 */ /* 0x000eb00000000a00 */
[----:B------:R-:W3:Y:S01]  /*02d0*/  LDC.64 R6, c[0x0][0x3e0] ;  /* 0x0000f800ff067b82 */ /* 0x000ee20000000a00 */
[----:B------:R-:W-:Y:S01]  /*02e0*/  HFMA2 R138, -RZ, RZ, 0, 0 ;  /* 0x00000000ff8a7431 */ /* 0x000fe200000001ff */
[----:B------:R-:W-:-:S02]  /*02f0*/  PLOP3.LUT P2, PT, PT, PT, PT, 0x8, 0x80 ;  /* 0x000000000080781c */ /* 0x000fc40003f4e170 */
[----:B------:R-:W-:Y:S02]  /*0300*/  CS2R R122, SRZ ;  /* 0x00000000007a7805 */ /* 0x000fe4000001ff00 */
[----:B------:R-:W-:Y:S02]  /*0310*/  SHF.R.U32.HI R137, RZ, 0x5, R0 ;  /* 0x00000005ff897819 */ /* 0x000fe40000011600 */
[----:B------:R-:W-:Y:S02]  /*0320*/  CS2R R120, SRZ ;  /* 0x0000000000787805 */ /* 0x000fe4000001ff00 */
[----:B------:R-:W-:Y:S02]  /*0330*/  MOV R124, RZ ;  /* 0x000000ff007c7202 */ /* 0x000fe40000000f00 */
[----:B------:R-:W-:Y:S01]  /*0340*/  CS2R R118, SRZ ;  /* 0x0000000000767805 */ /* 0x000fe2000001ff00 */
[----:B-1----:R-:W-:Y:S01]  /*0350*/  IMAD.WIDE.U32 R2, R0, 0x10, R2 ;  /* 0x0000001000027825 */ /* 0x002fe200078e0002 */
[----:B------:R-:W-:-:S02]  /*0360*/  CS2R R116, SRZ ;  /* 0x0000000000747805 */ /* 0x000fc4000001ff00 */
[----:B------:R-:W-:Y:S02]  /*0370*/  CS2R R114, SRZ ;  /* 0x0000000000727805 */ /* 0x000fe4000001ff00 */
[----:B------:R-:W-:Y:S02]  /*0380*/  CS2R R112, SRZ ;  /* 0x0000000000707805 */ /* 0x000fe4000001ff00 */
[----:B------:R-:W-:Y:S01]  /*0390*/  CS2R R110, SRZ ;  /* 0x00000000006e7805 */ /* 0x000fe2000001ff00 */
[----:B0-----:R-:W4:Y:S01]  /*03a0*/  LDG.E.128 R16, desc[UR4][R2.64] ;  /* 0x0000000402107981 */ /* 0x001f22000c1e1d00 */
[----:B------:R-:W-:Y:S02]  /*03b0*/  CS2R R20, SRZ ;  /* 0x0000000000147805 */ /* 0x000fe4000001ff00 */
[----:B------:R-:W-:Y:S01]  /*03c0*/  CS2R R22, SRZ ;  /* 0x0000000000167805 */ /* 0x000fe2000001ff00 */
[----:B--2---:R-:W-:Y:S01]  /*03d0*/  IMAD.WIDE.U32 R4, R0, 0x10, R4 ;  /* 0x0000001000047825 */ /* 0x004fe200078e0004 */
[----:B------:R-:W2:Y:S01]  /*03e0*/  LDG.E.128 R12, desc[UR4][R2.64+0x1000] ;  /* 0x00100004020c7981 */ /* 0x000ea2000c1e1d00 */
[----:B------:R-:W-:-:S02]  /*03f0*/  CS2R R24, SRZ ;  /* 0x0000000000187805 */ /* 0x000fc4000001ff00 */
[----:B------:R-:W-:Y:S02]  /*0400*/  CS2R R26, SRZ ;  /* 0x00000000001a7805 */ /* 0x000fe4000001ff00 */
[----:B------:R-:W-:Y:S01]  /*0410*/  CS2R R28, SRZ ;  /* 0x00000000001c7805 */ /* 0x000fe2000001ff00 */
[----:B------:R0:W5:Y:S01]  /*0420*/  LDG.E.128 R8, desc[UR4][R2.64+0x2000] ;  /* 0x0020000402087981 */ /* 0x000162000c1e1d00 */
[----:B------:R-:W-:Y:S02]  /*0430*/  CS2R R30, SRZ ;  /* 0x00000000001e7805 */ /* 0x000fe4000001ff00 */
[----:B------:R-:W-:Y:S02]  /*0440*/  CS2R R32, SRZ ;  /* 0x0000000000207805 */ /* 0x000fe4000001ff00 */
[----:B------:R-:W-:Y:S01]  /*0450*/  CS2R R34, SRZ ;  /* 0x0000000000227805 */ /* 0x000fe2000001ff00 */
[----:B------:R-:W5:Y:S01]  /*0460*/  LDG.E.128 R60, desc[UR4][R4.64+0x2000] ;  /* 0x00200004043c7981 */ /* 0x000f62000c1e1d00 */
[----:B------:R-:W-:-:S02]  /*0470*/  CS2R R36, SRZ ;  /* 0x0000000000247805 */ /* 0x000fc4000001ff00 */
[----:B------:R-:W-:Y:S02]  /*0480*/  CS2R R38, SRZ ;  /* 0x0000000000267805 */ /* 0x000fe4000001ff00 */
[----:B------:R-:W-:Y:S01]  /*0490*/  CS2R R40, SRZ ;  /* 0x0000000000287805 */ /* 0x000fe2000001ff00 */
[----:B------:R-:W5:Y:S01]  /*04a0*/  LDG.E.128 R56, desc[UR4][R4.64+0x1000] ;  /* 0x0010000404387981 */ /* 0x000f62000c1e1d00 */
[----:B------:R-:W-:Y:S02]  /*04b0*/  CS2R R42, SRZ ;  /* 0x00000000002a7805 */ /* 0x000fe4000001ff00 */
[----:B------:R-:W-:Y:S02]  /*04c0*/  CS2R R44, SRZ ;  /* 0x00000000002c7805 */ /* 0x000fe4000001ff00 */
[----:B------:R-:W-:Y:S01]  /*04d0*/  CS2R R46, SRZ ;  /* 0x00000000002e7805 */ /* 0x000fe2000001ff00 */
[----:B------:R1:W5:Y:S01]  /*04e0*/  LDG.E.128 R52, desc[UR4][R4.64] ;  /* 0x0000000404347981 */ /* 0x000362000c1e1d00 */
[----:B---3--:R-:W-:-:S02]  /*04f0*/  ISETP.NE.U32.AND P1, PT, R6, RZ, PT ;  /* 0x000000ff0600720c */ /* 0x008fc40003f25070 */
[----:B0-----:R-:W-:Y:S02]  /*0500*/  CS2R R2, SRZ ;  /* 0x0000000000027805 */ /* 0x001fe4000001ff00 */
[----:B------:R-:W-:Y:S02]  /*0510*/  CS2R R48, SRZ ;  /* 0x0000000000307805 */ /* 0x000fe4000001ff00 */
[----:B------:R-:W-:Y:S02]  /*0520*/  CS2R R50, SRZ ;  /* 0x0000000000327805 */ /* 0x000fe4000001ff00 */
[----:B------:R-:W-:Y:S02]  /*0530*/  ISETP.NE.AND.EX P1, PT, R7, RZ, PT, P1 ;  /* 0x000000ff0700720c */ /* 0x000fe40003f25310 */
[----:B------:R-:W-:Y:S02]  /*0540*/  CS2R R6, SRZ ;  /* 0x0000000000067805 */ /* 0x000fe4000001ff00 */
[----:B------:R-:W-:-:S02]  /*0550*/  CS2R R104, SRZ ;  /* 0x0000000000687805 */ /* 0x000fc4000001ff00 */
[----:B------:R-:W-:Y:S02]  /*0560*/  CS2R R106, SRZ ;  /* 0x00000000006a7805 */ /* 0x000fe4000001ff00 */
[----:B------:R-:W-:Y:S02]  /*0570*/  CS2R R108, SRZ ;  /* 0x00000000006c7805 */ /* 0x000fe4000001ff00 */
[----:B-1----:R-:W-:Y:S02]  /*0580*/  CS2R R4, SRZ ;  /* 0x0000000000047805 */ /* 0x002fe4000001ff00 */
[----:B------:R-:W-:Y:S01]  /*0590*/  MOV R139, UR6 ;  /* 0x00000006008b7c02 */ /* 0x000fe20008000f00 */
[----:B------:R-:W0:Y:S01]  /*05a0*/  LDCU.U8 UR7, c[0x0][0x410] ;  /* 0x00008200ff0777ac */ /* 0x000e220008000000 */
[----:B------:R-:W1:Y:S01]  /*05b0*/  LDCU UR10, c[0x0][0x388] ;  /* 0x00007100ff0a77ac */ /* 0x000e620008000800 */
[----:B------:R-:W3:Y:S01]  /*05c0*/  LDCU UR11, c[0x0][0x400] ;  /* 0x00008000ff0b77ac */ /* 0x000ee20008000800 */
[----:B------:R-:W0:Y:S01]  /*05d0*/  LDCU.64 UR12, c[0x0][0x478] ;  /* 0x00008f00ff0c77ac */ /* 0x000e220008000a00 */
[----:B------:R-:W0:Y:S01]  /*05e0*/  LDCU.64 UR8, c[0x0][0x438] ;  /* 0x00008700ff0877ac */ /* 0x000e220008000a00 */
[----:B----4-:R-:W-:-:S02]  /*05f0*/  PRMT R152, R16, 0x7632, R152 ;  /* 0x0000763210987816 */ /* 0x010fc40000000098 */
[----:B------:R-:W-:Y:S02]  /*0600*/  PRMT R153, R17, 0x7632, R153 ;  /* 0x0000763211997816 */ /* 0x000fe40000000099 */
[----:B------:R-:W-:Y:S02]  /*0610*/  PRMT R154, R18, 0x7632, R154 ;  /* 0x00007632129a7816 */ /* 0x000fe4000000009a */
[----:B------:R-:W-:Y:S02]  /*0620*/  PRMT R155, R19, 0x7632, R155 ;  /* 0x00007632139b7816 */ /* 0x000fe4000000009b */
[----:B--2---:R-:W-:Y:S02]  /*0630*/  PRMT R156, R12, 0x7632, R156 ;  /* 0x000076320c9c7816 */ /* 0x004fe4000000009c */
[----:B------:R-:W-:Y:S02]  /*0640*/  PRMT R157, R13, 0x7632, R157 ;  /* 0x000076320d9d7816 */ /* 0x000fe4000000009d */
[----:B------:R-:W-:-:S02]  /*0650*/  PRMT R158, R14, 0x7632, R158 ;  /* 0x000076320e9e7816 */ /* 0x000fc4000000009e */
[----:B------:R-:W-:Y:S02]  /*0660*/  PRMT R159, R15, 0x7632, R159 ;  /* 0x000076320f9f7816 */ /* 0x000fe4000000009f */
[----:B-----5:R-:W-:Y:S02]  /*0670*/  PRMT R160, R8, 0x7632, R160 ;  /* 0x0000763208a07816 */ /* 0x020fe400000000a0 */
[----:B------:R-:W-:Y:S02]  /*0680*/  PRMT R161, R9, 0x7632, R161 ;  /* 0x0000763209a17816 */ /* 0x000fe400000000a1 */
[----:B------:R-:W-:Y:S02]  /*0690*/  PRMT R162, R10, 0x7632, R162 ;  /* 0x000076320aa27816 */ /* 0x000fe400000000a2 */
[----:B------:R-:W-:Y:S02]  /*06a0*/  PRMT R163, R11, 0x7632, R163 ;  /* 0x000076320ba37816 */ /* 0x000fe400000000a3 */
[----:B------:R-:W-:-:S02]  /*06b0*/  SHF.L.U32 R125, R16, 0x10, RZ ;  /* 0x00000010107d7819 */ /* 0x000fc400000006ff */
[----:B------:R-:W-:Y:S02]  /*06c0*/  SHF.L.U32 R126, R17, 0x10, RZ ;  /* 0x00000010117e7819 */ /* 0x000fe400000006ff */
[----:B------:R-:W-:Y:S02]  /*06d0*/  CS2R R16, SRZ ;  /* 0x0000000000107805 */ /* 0x000fe4000001ff00 */
[----:B------:R-:W-:Y:S02]  /*06e0*/  SHF.L.U32 R127, R18, 0x10, RZ ;  /* 0x00000010127f7819 */ /* 0x000fe400000006ff */
[----:B------:R-:W-:Y:S02]  /*06f0*/  SHF.L.U32 R128, R19, 0x10, RZ ;  /* 0x0000001013807819 */ /* 0x000fe400000006ff */
[----:B------:R-:W-:Y:S02]  /*0700*/  CS2R R18, SRZ ;  /* 0x0000000000127805 */ /* 0x000fe4000001ff00 */
        /* <DEDUP_REMOVED lines=12> */
[----:B------:R-:W-:-:S02]  /*07d0*/  PRMT R140, R60, 0x7632, R140 ;  /* 0x000076323c8c7816 */ /* 0x000fc4000000008c */
[----:B------:R-:W-:Y:S02]  /*07e0*/  PRMT R141, R61, 0x7632, R141 ;  /* 0x000076323d8d7816 */ /* 0x000fe4000000008d */
[----:B------:R-:W-:Y:S02]  /*07f0*/  PRMT R142, R62, 0x7632, R142 ;  /* 0x000076323e8e7816 */ /* 0x000fe4000000008e */
[----:B------:R-:W-:Y:S02]  /*0800*/  PRMT R143, R63, 0x7632, R143 ;  /* 0x000076323f8f7816 */ /* 0x000fe4000000008f */
[----:B------:R-:W-:Y:S02]  /*0810*/  PRMT R144, R56, 0x7632, R144 ;  /* 0x0000763238907816 */ /* 0x000fe40000000090 */
[----:B------:R-:W-:Y:S02]  /*0820*/  PRMT R145, R57, 0x7632, R145 ;  /* 0x0000763239917816 */ /* 0x000fe40000000091 */
[----:B------:R-:W-:-:S02]  /*0830*/  PRMT R146, R58, 0x7632, R146 ;  /* 0x000076323a927816 */ /* 0x000fc40000000092 */
[----:B------:R-:W-:Y:S02]  /*0840*/  PRMT R147, R59, 0x7632, R147 ;  /* 0x000076323b937816 */ /* 0x000fe40000000093 */
[----:B------:R-:W-:Y:S02]  /*0850*/  PRMT R148, R52, 0x7632, R148 ;  /* 0x0000763234947816 */ /* 0x000fe40000000094 */
[----:B------:R-:W-:Y:S02]  /*0860*/  PRMT R149, R53, 0x7632, R149 ;  /* 0x0000763235957816 */ /* 0x000fe40000000095 */
[----:B------:R-:W-:Y:S02]  /*0870*/  PRMT R150, R54, 0x7632, R150 ;  /* 0x0000763236967816 */ /* 0x000fe40000000096 */
[----:B------:R-:W-:Y:S02]  /*0880*/  PRMT R151, R55, 0x7632, R151 ;  /* 0x0000763237977816 */ /* 0x000fe40000000097 */
        /* <DEDUP_REMOVED lines=11> */
[----:B01-3--:R-:W-:-:S07]  /*0940*/  SHF.L.U32 R163, R163, 0x10, RZ ;  /* 0x00000010a3a37819 */ /* 0x00bfce00000006ff */
.L_x_184:
[----:B------:R-:W0:Y:S01]  /*0950*/  LDC.64 R96, c[0x0][0x3a8] ;  /* 0x0000ea00ff607b82 */ /* 0x000e220000000a00 */
[----:B------:R-:W-:-:S05]  /*0960*/  IMAD R80, R139, UR10, RZ ;  /* 0x0000000a8b507c24 */ /* 0x000fca000f8e02ff */
[----:B------:R-:W-:Y:S02]  /*0970*/  SHF.R.S32.HI R81, RZ, 0x1f, R80 ;  /* 0x0000001fff517819 */ /* 0x000fe40000011450 */
[----:B------:R-:W1:Y:S02]  /*0980*/  LDC.64 R102, c[0x0][0x3c0] ;  /* 0x0000f000ff667b82 */ /* 0x000e640000000a00 */
[----:B------:R-:W-:-:S04]  /*0990*/  LEA.HI R81, R81, R80, RZ, 0x3 ;  /* 0x0000005051517211 */ /* 0x000fc800078f18ff */
[----:B------:R-:W-:Y:S02]  /*09a0*/  LEA.HI.SX32 R175, R81, R0, 0x1d ;  /* 0x0000000051af7211 */ /* 0x000fe400078feaff */
[----:B------:R-:W2:Y:S03]  /*09b0*/  LDC.64 R100, c[0x0][0x428] ;  /* 0x00010a00ff647b82 */ /* 0x000ea60000000a00 */
[----:B0-----:R-:W-:-:S05]  /*09c0*/  IMAD.WIDE.U32 R80, R175, 0x10, R96 ;  /* 0x00000010af507825 */ /* 0x001fca00078e0060 */
[----:B------:R-:W0:Y:S01]  /*09d0*/  LDC.64 R168, c[0x0][0x3c8] ;  /* 0x0000f200ffa87b82 */ /* 0x000e220000000a00 */
[----:B------:R-:W-:Y:S01]  /*09e0*/  IADD3 R167, PT, PT, R175, 0x100, RZ ;  /* 0x00000100afa77810 */ /* 0x000fe20007ffe0ff */
[----:B------:R-:W3:Y:S04]  /*09f0*/  LDG.E.128 R80, desc[UR4][R80.64] ;  /* 0x0000000450507981 */ /* 0x000ee8000c1e1d00 */
[----:B------:R-:W-:-:S04]  /*0a00*/  IMAD.WIDE.U32 R88, R167, 0x10, R96 ;  /* 0x00000010a7587825 */ /* 0x000fc800078e0060 */
[----:B-1----:R-:W-:Y:S02]  /*0a10*/  IMAD.WIDE R170, R139, 0x4, R102 ;  /* 0x000000048baa7825 */ /* 0x002fe400078e0266 */
[----:B------:R-:W4:Y:S02]  /*0a20*/  LDG.E.128 R88, desc[UR4][R88.64] ;  /* 0x0000000458587981 */ /* 0x000f24000c1e1d00 */
[----:B--2---:R-:W-:Y:S02]  /*0a30*/  IMAD.WIDE.U32 R84, R175, 0x10, R100 ;  /* 0x00000010af547825 */ /* 0x004fe400078e0064 */
[----:B------:R-:W2:Y:S04]  /*0a40*/  LDG.E R178, desc[UR4][R170.64] ;  /* 0x00000004aab27981 */ /* 0x000ea8000c1e1900 */
[----:B------:R-:W2:Y:S01]  /*0a50*/  LDG.E.128 R84, desc[UR4][R84.64] ;  /* 0x0000000454547981 */ /* 0x000ea2000c1e1d00 */
[----:B0-----:R-:W-:-:S05]  /*0a60*/  IMAD.WIDE R168, R139, 0x4, R168 ;  /* 0x000000048ba87825 */ /* 0x001fca00078e02a8 */
[----:B------:R4:W2:Y:S01]  /*0a70*/  LDG.E R164, desc[UR4][R168.64] ;  /* 0x00000004a8a47981 */ /* 0x0008a2000c1e1900 */
[----:B------:R-:W-:Y:S01]  /*0a80*/  IMAD.WIDE.U32 R92, R167, 0x10, R100 ;  /* 0x00000010a75c7825 */ /* 0x000fe200078e0064 */
[----:B------:R-:W-:-:S05]  /*0a90*/  IADD3 R165, PT, PT, R175, 0x200, RZ ;  /* 0x00000200afa57810 */ /* 0x000fca0007ffe0ff */
[----:B------:R-:W2:Y:S01]  /*0aa0*/  LDG.E.128 R92, desc[UR4][R92.64] ;  /* 0x000000045c5c7981 */ /* 0x000ea2000c1e1d00 */
[----:B------:R-:W-:-:S06]  /*0ab0*/  IMAD.WIDE.U32 R96, R165, 0x10, R96 ;  /* 0x00000010a5607825 */ /* 0x000fcc00078e0060 */
[----:B------:R-:W2:Y:S01]  /*0ac0*/  LDG.E.128 R96, desc[UR4][R96.64] ;  /* 0x0000000460607981 */ /* 0x000ea2000c1e1d00 */
[----:B------:R-:W-:-:S06]  /*0ad0*/  IMAD.WIDE.U32 R100, R165, 0x10, R100 ;  /* 0x00000010a5647825 */ /* 0x000fcc00078e0064 */
[----:B------:R-:W2:Y:S01]  /*0ae0*/  LDG.E.128 R100, desc[UR4][R100.64] ;  /* 0x0000000464647981 */ /* 0x000ea2000c1e1d00 */
[----:B------:R-:W-:-:S04]  /*0af0*/  ISETP.NE.U32.AND P0, PT, RZ, UR8, PT ;  /* 0x00000008ff007c0c */ /* 0x000fc8000bf05070 */
[----:B------:R-:W-:Y:S02]  /*0b00*/  ISETP.NE.AND.EX P0, PT, RZ, UR9, PT, P0 ;  /* 0x00000009ff007c0c */ /* 0x000fe4000bf05300 */
[----:B------:R-:W-:Y:S02]  /*0b10*/  ISETP.NE.AND P3, PT, RZ, UR7, PT ;  /* 0x00000007ff007c0c */ /* 0x000fe4000bf65270 */
[----:B------:R-:W-:Y:S02]  /*0b20*/  LOP3.LUT P4, RZ, R0, 0x1f, RZ, 0xc0, !PT ;  /* 0x0000001f00ff7812 */ /* 0x000fe4000788c0ff */
[C---:B---3--:R-:W-:Y:S02]  /*0b30*/  PRMT R172, R80.reuse, 0x7632, R172 ;  /* 0x0000763250ac7816 */ /* 0x048fe400000000ac */
[----:B------:R-:W-:Y:S02]  /*0b40*/  SHF.L.U32 R203, R80, 0x10, RZ ;  /* 0x0000001050cb7819 */ /* 0x000fe400000006ff */
[----:B------:R-:W-:-:S02]  /*0b50*/  PRMT R173, R81, 0x7632, R173 ;  /* 0x0000763251ad7816 */ /* 0x000fc400000000ad */
[----:B------:R-:W-:Y:S02]  /*0b60*/  SHF.L.U32 R205, R81, 0x10, RZ ;  /* 0x0000001051cd7819 */ /* 0x000fe400000006ff */
[----:B------:R-:W0:Y:S01]  /*0b70*/  @P0 LDC.64 R80, c[0x0][0x438] ;  /* 0x00010e00ff500b82 */ /* 0x000e220000000a00 */
[C---:B----4-:R-:W-:Y:S02]  /*0b80*/  PRMT R168, R88.reuse, 0x7632, R168 ;  /* 0x0000763258a87816 */ /* 0x050fe400000000a8 */
[----:B------:R-:W-:Y:S02]  /*0b90*/  SHF.L.U32 R191, R88, 0x10, RZ ;  /* 0x0000001058bf7819 */ /* 0x000fe400000006ff */
[C---:B------:R-:W-:Y:S02]  /*0ba0*/  PRMT R88, R89.reuse, 0x7632, R88 ;  /* 0x0000763259587816 */ /* 0x040fe40000000058 */
[----:B------:R-:W-:Y:S02]  /*0bb0*/  SHF.L.U32 R187, R89, 0x10, RZ ;  /* 0x0000001059bb7819 */ /* 0x000fe400000006ff */
[----:B------:R-:W-:-:S02]  /*0bc0*/  PRMT R89, R90, 0x7632, R89 ;  /* 0x000076325a597816 */ /* 0x000fc40000000059 */
[----:B------:R-:W-:Y:S02]  /*0bd0*/  SHF.L.U32 R183, R90, 0x10, RZ ;  /* 0x000000105ab77819 */ /* 0x000fe400000006ff */
[----:B------:R-:W-:Y:S02]  /*0be0*/  PRMT R90, R91, 0x7632, R90 ;  /* 0x000076325b5a7816 */ /* 0x000fe4000000005a */
[----:B--2---:R-:W-:Y:S02]  /*0bf0*/  FSEL R178, R178, RZ, !P3 ;  /* 0x000000ffb2b27208 */ /* 0x004fe40005800000 */
[----:B------:R-:W-:Y:S02]  /*0c00*/  SHF.L.U32 R90, R90, 0x10, RZ ;  /* 0x000000105a5a7819 */ /* 0x000fe400000006ff */
[----:B------:R-:W-:Y:S02]  /*0c10*/  SHF.L.U32 R171, R83, 0x10, RZ ;  /* 0x0000001053ab7819 */ /* 0x000fe400000006ff */
[----:B------:R-:W-:-:S02]  /*0c20*/  PRMT R166, R84, 0x7632, R166 ;  /* 0x0000763254a67816 */ /* 0x000fc400000000a6 */
[----:B------:R-:W-:Y:S01]  /*0c30*/  SHF.L.U32 R197, R84, 0x10, RZ ;  /* 0x0000001054c57819 */ /* 0x000fe200000006ff */
[----:B------:R-:W-:Y:S01]  /*0c40*/  FADD.FTZ R203, -R178, R203 ;  /* 0x000000cbb2cb7221 */ /* 0x000fe20000010100 */
[----:B------:R-:W-:Y:S01]  /*0c50*/  SHF.L.U32 R172, R172, 0x10, RZ ;  /* 0x00000010acac7819 */ /* 0x000fe200000006ff */
[----:B------:R-:W-:Y:S01]  /*0c60*/  FADD.FTZ R225, -R178, R90 ;  /* 0x0000005ab2e17221 */ /* 0x000fe20000010100 */
[----:B0-----:R-:W-:-:S04]  /*0c70*/  @P0 IMAD.WIDE.U32 R80, R165, 0x10, R80 ;  /* 0x00000010a5500825 */ /* 0x001fc800078e0050 */
[----:B------:R-:W-:Y:S01]  /*0c80*/  FADD.FTZ R209, -R178, R171 ;  /* 0x000000abb2d17221 */ /* 0x000fe20000010100 */
[----:B------:R-:W-:Y:S01]  /*0c90*/  SHF.L.U32 R90, R166, 0x10, RZ ;  /* 0x00000010a65a7819 */ /* 0x000fe200000006ff */
[----:B------:R-:W-:Y:S01]  /*0ca0*/  FMUL.FTZ R217, R125, R197 ;  /* 0x000000c57dd97220 */ /* 0x000fe20000410000 */
[----:B------:R-:W-:Y:S01]  /*0cb0*/  PRMT R174, R82, 0x7632, R174 ;  /* 0x0000763252ae7816 */ /* 0x000fe200000000ae */
[----:B------:R-:W-:Y:S01]  /*0cc0*/  FADD.FTZ R231, -R178, R172 ;  /* 0x000000acb2e77221 */ /* 0x000fe20000010100 */
[----:B------:R-:W-:Y:S01]  /*0cd0*/  SHF.L.U32 R207, R82, 0x10, RZ ;  /* 0x0000001052cf7819 */ /* 0x000fe200000006ff */
[C---:B------:R-:W-:Y:S01]  /*0ce0*/  FMUL.FTZ R196, R164.reuse, R203 ;  /* 0x000000cba4c47220 */ /* 0x040fe20000410000 */
[----:B------:R-:W-:Y:S01]  /*0cf0*/  PRMT R170, R83, 0x7632, R170 ;  /* 0x0000763253aa7816 */ /* 0x000fe200000000aa */
[----:B------:R0:W5:Y:S01]  /*0d00*/  @P0 LDG.E.128 R72, desc[UR4][R80.64] ;  /* 0x0000000450480981 */ /* 0x000162000c1e1d00 */
[----:B------:R-:W1:Y:S01]  /*0d10*/  @P0 LDC.64 R82, c[0x0][0x438] ;  /* 0x00010e00ff520b82 */ /* 0x000e620000000a00 */
[C---:B------:R-:W-:Y:S01]  /*0d20*/  PRMT R224, R85.reuse, 0x7632, R224 ;  /* 0x0000763255e07816 */ /* 0x040fe200000000e0 */
[----:B------:R-:W-:Y:S01]  /*0d30*/  FMUL.FTZ R206, R164, R209 ;  /* 0x000000d1a4ce7220 */ /* 0x000fe20000410000 */
[----:B------:R-:W-:Y:S01]  /*0d40*/  SHF.L.U32 R199, R85, 0x10, RZ ;  /* 0x0000001055c77819 */ /* 0x000fe200000006ff */
[----:B------:R-:W-:Y:S01]  /*0d50*/  FMUL.FTZ R209, R152, R90 ;  /* 0x0000005a98d17220 */ /* 0x000fe20000410000 */
[----:B------:R-:W-:Y:S01]  /*0d60*/  SHF.L.U32 R173, R173, 0x10, RZ ;  /* 0x00000010adad7819 */ /* 0x000fe200000006ff */
[----:B------:R-:W-:Y:S01]  /*0d70*/  FADD.FTZ R205, -R178, R205 ;  /* 0x000000cdb2cd7221 */ /* 0x000fe20000010100 */
[----:B------:R-:W-:Y:S01]  /*0d80*/  FMUL.FTZ R204, R164, R231 ;  /* 0x000000e7a4cc7220 */ /* 0x000fe20000410000 */
[----:B0-----:R-:W-:Y:S01]  /*0d90*/  FADD.FTZ R80, RZ, R217 ;  /* 0x000000d9ff507221 */ /* 0x001fe20000010000 */
[----:B------:R-:W-:Y:S01]  /*0da0*/  FFMA.FTZ R81, R196, R217, RZ ;  /* 0x000000d9c4517223 */ /* 0x000fe200000100ff */
[----:B------:R-:W-:Y:S01]  /*0db0*/  FADD.FTZ R207, -R178, R207 ;  /* 0x000000cfb2cf7221 */ /* 0x000fe20000010100 */
[----:B------:R-:W-:Y:S01]  /*0dc0*/  SHF.L.U32 R224, R224, 0x10, RZ ;  /* 0x00000010e0e07819 */ /* 0x000fe200000006ff */
[----:B------:R-:W-:Y:S01]  /*0dd0*/  FMUL.FTZ R215, R126, R199 ;  /* 0x000000c77ed77220 */ /* 0x000fe20000410000 */
[----:B------:R-:W-:Y:S01]  /*0de0*/  FADD.FTZ R80, R80, R209 ;  /* 0x000000d150507221 */ /* 0x000fe20000010000 */
[----:B------:R-:W-:Y:S01]  /*0df0*/  FADD.FTZ R229, -R178, R173 ;  /* 0x000000adb2e57221 */ /* 0x000fe20000010100 */
[----:B------:R-:W-:Y:S01]  /*0e00*/  FMUL.FTZ R210, R164, R205 ;  /* 0x000000cda4d27220 */ /* 0x000fe20000410000 */
[----:B------:R-:W-:Y:S01]  /*0e10*/  FFMA.FTZ R81, R204, R209, R81 ;  /* 0x000000d1cc517223 */ /* 0x000fe20000010051 */
[----:B------:R-:W-:Y:S01]  /*0e20*/  PRMT R223, R86, 0x7632, R223 ;  /* 0x0000763256df7816 */ /* 0x000fe200000000df */
[----:B------:R-:W-:Y:S01]  /*0e30*/  FMUL.FTZ R208, R164, R207 ;  /* 0x000000cfa4d07220 */ /* 0x000fe20000410000 */
[----:B------:R-:W-:Y:S01]  /*0e40*/  SHF.L.U32 R201, R86, 0x10, RZ ;  /* 0x0000001056c97819 */ /* 0x000fe200000006ff */
[----:B------:R-:W-:Y:S01]  /*0e50*/  FMUL.FTZ R207, R153, R224 ;  /* 0x000000e099cf7220 */ /* 0x000fe20000410000 */
[----:B------:R-:W-:Y:S01]  /*0e60*/  SHF.L.U32 R174, R174, 0x10, RZ ;  /* 0x00000010aeae7819 */ /* 0x000fe200000006ff */
[----:B------:R-:W-:Y:S01]  /*0e70*/  FADD.FTZ R80, R80, R215 ;  /* 0x000000d750507221 */ /* 0x000fe20000010000 */
[----:B------:R-:W-:Y:S01]  /*0e80*/  FMUL.FTZ R202, R164, R229 ;  /* 0x000000e5a4ca7220 */ /* 0x000fe20000410000 */
[----:B------:R-:W-:Y:S01]  /*0e90*/  FFMA.FTZ R81, R210, R215, R81 ;  /* 0x000000d7d2517223 */ /* 0x000fe20000010051 */
[----:B------:R-:W-:Y:S01]  /*0ea0*/  SHF.L.U32 R223, R223, 0x10, RZ ;  /* 0x00000010dfdf7819 */ /* 0x000fe200000006ff */
[----:B------:R-:W-:Y:S01]  /*0eb0*/  FMUL.FTZ R213, R127, R201 ;  /* 0x000000c97fd57220 */ /* 0x000fe20000410000 */
[----:B------:R-:W-:Y:S01]  /*0ec0*/  FADD.FTZ R80, R80, R207 ;  /* 0x000000cf50507221 */ /* 0x000fe20000010000 */
[----:B------:R-:W-:Y:S01]  /*0ed0*/  FADD.FTZ R227, -R178, R174 ;  /* 0x000000aeb2e37221 */ /* 0x000fe20000010100 */
[----:B------:R-:W-:Y:S01]  /*0ee0*/  FFMA.FTZ R81, R202, R207, R81 ;  /* 0x000000cfca517223 */ /* 0x000fe20000010051 */
[C---:B------:R-:W-:Y:S01]  /*0ef0*/  PRMT R220, R87.reuse, 0x7632, R220 ;  /* 0x0000763257dc7816 */ /* 0x040fe200000000dc */
[----:B------:R-:W-:Y:S01]  /*0f00*/  FMUL.FTZ R205, R154, R223 ;  /* 0x000000df9acd7220 */ /* 0x000fe20000410000 */
[----:B------:R-:W-:Y:S01]  /*0f10*/  SHF.L.U32 R193, R87, 0x10, RZ ;  /* 0x0000001057c17819 */ /* 0x000fe200000006ff */
[----:B------:R-:W-:Y:S01]  /*0f20*/  FADD.FTZ R80, R80, R213 ;  /* 0x000000d550507221 */ /* 0x000fe20000010000 */
[----:B------:R-:W-:Y:S01]  /*0f30*/  SHF.L.U32 R170, R170, 0x10, RZ ;  /* 0x00000010aaaa7819 */ /* 0x000fe200000006ff */
[----:B------:R-:W-:Y:S01]  /*0f40*/  FMUL.FTZ R200, R164, R227 ;  /* 0x000000e3a4c87220 */ /* 0x000fe20000410000 */
[----:B------:R-:W-:Y:S01]  /*0f50*/  FFMA.FTZ R81, R208, R213, R81 ;  /* 0x000000d5d0517223 */ /* 0x000fe20000010051 */
[----:B------:R-:W-:Y:S01]  /*0f60*/  SHF.L.U32 R220, R220, 0x10, RZ ;  /* 0x00000010dcdc7819 */ /* 0x000fe200000006ff */
[----:B------:R-:W-:Y:S01]  /*0f70*/  FMUL.FTZ R211, R128, R193 ;  /* 0x000000c180d37220 */ /* 0x000fe20000410000 */
[----:B------:R-:W-:Y:S01]  /*0f80*/  FADD.FTZ R80, R80, R205 ;  /* 0x000000cd50507221 */ /* 0x000fe20000010000 */
[----:B------:R-:W0:Y:S01]  /*0f90*/  @P1 LDC.64 R86, c[0x0][0x3e0] ;  /* 0x0000f800ff561b82 */ /* 0x000e220000000a00 */
[----:B------:R-:W-:Y:S01]  /*0fa0*/  FADD.FTZ R189, -R178, R170 ;  /* 0x000000aab2bd7221 */ /* 0x000fe20000010100 */
[----:B------:R-:W-:Y:S01]  /*0fb0*/  FFMA.FTZ R81, R200, R205, R81 ;  /* 0x000000cdc8517223 */ /* 0x000fe20000010051 */
[C---:B------:R-:W-:Y:S01]  /*0fc0*/  PRMT R214, R92.reuse, 0x7632, R214 ;  /* 0x000076325cd67816 */ /* 0x040fe200000000d6 */
[----:B-1----:R-:W-:Y:S01]  /*0fd0*/  @P0 IMAD.WIDE.U32 R82, R167, 0x10, R82 ;  /* 0x00000010a7520825 */ /* 0x002fe200078e0052 */
[----:B------:R-:W-:-:S03]  /*0fe0*/  SHF.L.U32 R92, R92, 0x10, RZ ;  /* 0x000000105c5c7819 */ /* 0x000fc600000006ff */
[----:B------:R-:W1:Y:S01]  /*0ff0*/  @P0 LDC.64 R84, c[0x0][0x438] ;  /* 0x00010e00ff540b82 */ /* 0x000e620000000a00 */
[----:B------:R-:W-:Y:S01]  /*1000*/  SHF.L.U32 R168, R168, 0x10, RZ ;  /* 0x00000010a8a87819 */ /* 0x000fe200000006ff */
[----:B------:R-:W-:Y:S01]  /*1010*/  FMUL.FTZ R203, R155, R220 ;  /* 0x000000dc9bcb7220 */ /* 0x000fe20000410000 */
[----:B------:R-:W-:Y:S01]  /*1020*/  FADD.FTZ R80, R80, R211 ;  /* 0x000000d350507221 */ /* 0x000fe20000010000 */
[----:B------:R-:W-:Y:S01]  /*1030*/  FADD.FTZ R191, -R178, R191 ;  /* 0x000000bfb2bf7221 */ /* 0x000fe20000010100 */
[----:B------:R-:W-:Y:S01]  /*1040*/  FMUL.FTZ R198, R164, R189 ;  /* 0x000000bda4c67220 */ /* 0x000fe20000410000 */
[----:B------:R-:W-:Y:S01]  /*1050*/  FFMA.FTZ R81, R206, R211, R81 ;  /* 0x000000d3ce517223 */ /* 0x000fe20000010051 */
[----:B------:R2:W5:Y:S01]  /*1060*/  @P0 LDG.E.128 R68, desc[UR4][R82.64] ;  /* 0x0000000452440981 */ /* 0x000562000c1e1d00 */
[----:B------:R-:W-:Y:S01]  /*1070*/  SHF.L.U32 R214, R214, 0x10, RZ ;  /* 0x00000010d6d67819 */ /* 0x000fe200000006ff */
[----:B------:R-:W-:Y:S01]  /*1080*/  FMUL.FTZ R192, R129, R92 ;  /* 0x0000005c81c07220 */ /* 0x000fe20000410000 */
[----:B------:R-:W-:Y:S01]  /*1090*/  FADD.FTZ R185, -R178, R168 ;  /* 0x000000a8b2b97221 */ /* 0x000fe20000010100 */
[----:B------:R-:W-:Y:S01]  /*10a0*/  FMUL.FTZ R191, R164, R191 ;  /* 0x000000bfa4bf7220 */ /* 0x000fe20000410000 */
[C---:B------:R-:W-:Y:S01]  /*10b0*/  PRMT R216, R93.reuse, 0x7632, R216 ;  /* 0x000076325dd87816 */ /* 0x040fe200000000d8 */
[----:B------:R-:W-:Y:S01]  /*10c0*/  FMUL.FTZ R189, R156, R214 ;  /* 0x000000d69cbd7220 */ /* 0x000fe20000410000 */
[----:B------:R-:W-:Y:S01]  /*10d0*/  SHF.L.U32 R93, R93, 0x10, RZ ;  /* 0x000000105d5d7819 */ /* 0x000fe200000006ff */
[----:B--2---:R-:W-:Y:S01]  /*10e0*/  FADD.FTZ R83, R80, R203 ;  /* 0x000000cb50537221 */ /* 0x004fe20000010000 */
[----:B------:R-:W-:Y:S01]  /*10f0*/  FFMA.FTZ R82, R198, R203, R81 ;  /* 0x000000cbc6527223 */ /* 0x000fe20000010051 */
[----:B------:R-:W-:Y:S01]  /*1100*/  SHF.L.U32 R88, R88, 0x10, RZ ;  /* 0x0000001058587819 */ /* 0x000fe200000006ff */
[----:B------:R-:W-:Y:S01]  /*1110*/  FADD.FTZ R187, -R178, R187 ;  /* 0x000000bbb2bb7221 */ /* 0x000fe20000010100 */
[----:B------:R-:W-:Y:S01]  /*1120*/  FADD.FTZ R80, R83, R192 ;  /* 0x000000c053507221 */ /* 0x000fe20000010000 */
[----:B------:R-:W-:Y:S01]  /*1130*/  FMUL.FTZ R184, R164, R185 ;  /* 0x000000b9a4b87220 */ /* 0x000fe20000410000 */
[----:B------:R-:W-:Y:S01]  /*1140*/  FFMA.FTZ R81, R191, R192, R82 ;  /* 0x000000c0bf517223 */ /* 0x000fe20000010052 */
[----:B------:R-:W-:Y:S01]  /*1150*/  SHF.L.U32 R216, R216, 0x10, RZ ;  /* 0x00000010d8d87819 */ /* 0x000fe200000006ff */
[----:B------:R-:W-:Y:S01]  /*1160*/  FMUL.FTZ R190, R130, R93 ;  /* 0x0000005d82be7220 */ /* 0x000fe20000410000 */
[----:B------:R-:W-:Y:S01]  /*1170*/  SHF.L.U32 R179, R91, 0x10, RZ ;  /* 0x000000105bb37819 */ /* 0x000fe200000006ff */
[----:B------:R-:W-:Y:S01]  /*1180*/  FADD.FTZ R83, R80, R189 ;  /* 0x000000bd50537221 */ /* 0x000fe20000010000 */
[----:B------:R-:W-:Y:S01]  /*1190*/  PRMT R91, R96, 0x7632, R91 ;  /* 0x00007632605b7816 */ /* 0x000fe2000000005b */
[----:B------:R-:W-:Y:S01]  /*11a0*/  FADD.FTZ R181, -R178, R88 ;  /* 0x00000058b2b57221 */ /* 0x000fe20000010100 */
[----:B------:R-:W-:Y:S01]  /*11b0*/  FMUL.FTZ R187, R164, R187 ;  /* 0x000000bba4bb7220 */ /* 0x000fe20000410000 */
[----:B------:R-:W-:Y:S01]  /*11c0*/  FFMA.FTZ R80, R184, R189, R81 ;  /* 0x000000bdb8507223 */ /* 0x000fe20000010051 */
[----:B------:R-:W-:-:S02]  /*11d0*/  PRMT R218, R94, 0x7632, R218 ;  /* 0x000076325eda7816 */ /* 0x000fc400000000da */
[----:B------:R-:W-:Y:S01]  /*11e0*/  SHF.L.U32 R96, R96, 0x10, RZ ;  /* 0x0000001060607819 */ /* 0x000fe200000006ff */
[----:B------:R-:W-:Y:S01]  /*11f0*/  FMUL.FTZ R185, R157, R216 ;  /* 0x000000d89db97220 */ /* 0x000fe20000410000 */
[----:B------:R-:W-:Y:S01]  /*1200*/  SHF.L.U32 R94, R94, 0x10, RZ ;  /* 0x000000105e5e7819 */ /* 0x000fe200000006ff */
[----:B------:R-:W-:Y:S01]  /*1210*/  FADD.FTZ R82, R83, R190 ;  /* 0x000000be53527221 */ /* 0x000fe20000010000 */
[----:B------:R-:W-:Y:S01]  /*1220*/  PRMT R177, R99, 0x7632, R177 ;  /* 0x0000763263b17816 */ /* 0x000fe200000000b1 */
[----:B------:R-:W-:Y:S01]  /*1230*/  FADD.FTZ R183, -R178, R183 ;  /* 0x000000b7b2b77221 */ /* 0x000fe20000010100 */
[----:B------:R-:W-:Y:S01]  /*1240*/  SHF.L.U32 R89, R89, 0x10, RZ ;  /* 0x0000001059597819 */ /* 0x000fe200000006ff */
[----:B------:R-:W-:Y:S01]  /*1250*/  FMUL.FTZ R182, R164, R181 ;  /* 0x000000b5a4b67220 */ /* 0x000fe20000410000 */
[----:B------:R-:W-:Y:S01]  /*1260*/  PRMT R222, R95, 0x7632, R222 ;  /* 0x000076325fde7816 */ /* 0x000fe200000000de */
[----:B------:R-:W-:Y:S01]  /*1270*/  FFMA.FTZ R81, R187, R190, R80 ;  /* 0x000000bebb517223 */ /* 0x000fe20000010050 */
[----:B------:R-:W-:-:S02]  /*1280*/  SHF.L.U32 R195, R95, 0x10, RZ ;  /* 0x000000105fc37819 */ /* 0x000fc400000006ff */
[C---:B------:R-:W-:Y:S02]  /*1290*/  PRMT R95, R97.reuse, 0x7632, R95 ;  /* 0x00007632615f7816 */ /* 0x040fe4000000005f */
[----:B------:R-:W-:Y:S01]  /*12a0*/  SHF.L.U32 R169, R97, 0x10, RZ ;  /* 0x0000001061a97819 */ /* 0x000fe200000006ff */
[----:B------:R-:W-:Y:S01]  /*12b0*/  FADD.FTZ R97, -R178, R96 ;  /* 0x00000060b2617221 */ /* 0x000fe20000010100 */
[----:B------:R-:W-:Y:S01]  /*12c0*/  SHF.L.U32 R218, R218, 0x10, RZ ;  /* 0x00000010dada7819 */ /* 0x000fe200000006ff */
[----:B------:R-:W-:Y:S01]  /*12d0*/  FMUL.FTZ R188, R131, R94 ;  /* 0x0000005e83bc7220 */ /* 0x000fe20000410000 */
[----:B------:R-:W-:Y:S01]  /*12e0*/  SHF.L.U32 R96, R177, 0x10, RZ ;  /* 0x00000010b1607819 */ /* 0x000fe200000006ff */
[----:B------:R-:W-:Y:S01]  /*12f0*/  FADD.FTZ R83, R82, R185 ;  /* 0x000000b952537221 */ /* 0x000fe20000010000 */
[----:B------:R-:W-:Y:S01]  /*1300*/  PRMT R176, R98, 0x7632, R176 ;  /* 0x0000763262b07816 */ /* 0x000fe200000000b0 */
[----:B------:R-:W-:Y:S01]  /*1310*/  FADD.FTZ R177, -R178, R89 ;  /* 0x00000059b2b17221 */ /* 0x000fe20000010100 */
[----:B0-----:R-:W-:-:S04]  /*1320*/  @P1 IMAD.WIDE R86, R139, 0x2, R86 ;  /* 0x000000028b561825 */ /* 0x001fc800078e0256 */
[----:B------:R-:W-:Y:S01]  /*1330*/  FMUL.FTZ R183, R164, R183 ;  /* 0x000000b7a4b77220 */ /* 0x000fe20000410000 */
[----:B------:R-:W-:Y:S01]  /*1340*/  FFMA.FTZ R80, R182, R185, R81 ;  /* 0x000000b9b6507223 */ /* 0x000fe20000010051 */
[----:B-1----:R-:W-:Y:S01]  /*1350*/  @P0 IMAD.WIDE.U32 R84, R175, 0x10, R84 ;  /* 0x00000010af540825 */ /* 0x002fe200078e0054 */
[----:B------:R-:W-:-:S03]  /*1360*/  SHF.L.U32 R99, R99, 0x10, RZ ;  /* 0x0000001063637819 */ /* 0x000fc600000006ff */
[----:B------:R-:W-:Y:S01]  /*1370*/  FMUL.FTZ R181, R158, R218 ;  /* 0x000000da9eb57220 */ /* 0x000fe20000410000 */
[----:B------:R-:W-:Y:S01]  /*1380*/  SHF.L.U32 R91, R91, 0x10, RZ ;  /* 0x000000105b5b7819 */ /* 0x000fe200000006ff */
[----:B------:R-:W-:Y:S01]  /*1390*/  FADD.FTZ R82, R83, R188 ;  /* 0x000000bc53527221 */ /* 0x000fe20000010000 */
[----:B------:R-:W-:Y:S01]  /*13a0*/  FADD.FTZ R179, -R178, R179 ;  /* 0x000000b3b2b37221 */ /* 0x000fe20000010100 */
[----:B------:R-:W-:Y:S01]  /*13b0*/  SHF.L.U32 R176, R176, 0x10, RZ ;  /* 0x00000010b0b07819 */ /* 0x000fe200000006ff */
[----:B------:R-:W-:Y:S01]  /*13c0*/  FMUL.FTZ R180, R164, R177 ;  /* 0x000000b1a4b47220 */ /* 0x000fe20000410000 */
[----:B------:R-:W-:Y:S01]  /*13d0*/  FFMA.FTZ R81, R183, R188, R80 ;  /* 0x000000bcb7517223 */ /* 0x000fe20000010050 */
[----:B------:R0:W2:Y:S01]  /*13e0*/  @P1 LDG.E.U16 R212, desc[UR4][R86.64] ;  /* 0x0000000456d41981 */ /* 0x0000a2000c1e1500 */
[----:B------:R-:W-:Y:S01]  /*13f0*/  SHF.L.U32 R98, R98, 0x10, RZ ;  /* 0x0000001062627819 */ /* 0x000fe200000006ff */
[----:B------:R-:W-:Y:S01]  /*1400*/  FADD.FTZ R173, -R178, R99 ;  /* 0x00000063b2ad7221 */ /* 0x000fe20000010100 */
[----:B------:R-:W-:Y:S01]  /*1410*/  SHF.L.U32 R95, R95, 0x10, RZ ;  /* 0x000000105f5f7819 */ /* 0x000fe200000006ff */
[----:B------:R1:W3:Y:S01]  /*1420*/  @P0 LDG.E.128 R64, desc[UR4][R84.64] ;  /* 0x0000000454400981 */ /* 0x0002e2000c1e1d00 */
[----:B------:R-:W-:Y:S01]  /*1430*/  SHF.L.U32 R222, R222, 0x10, RZ ;  /* 0x00000010dede7819 */ /* 0x000fe200000006ff */
[----:B------:R-:W-:Y:S01]  /*1440*/  FMUL.FTZ R186, R132, R195 ;  /* 0x000000c384ba7220 */ /* 0x000fe20000410000 */
[----:B------:R-:W-:Y:S01]  /*1450*/  FADD.FTZ R83, R82, R181 ;  /* 0x000000b552537221 */ /* 0x000fe20000010000 */
[----:B------:R-:W-:Y:S01]  /*1460*/  FADD.FTZ R99, -R178, R91 ;  /* 0x0000005bb2637221 */ /* 0x000fe20000010100 */
[----:B------:R-:W-:Y:S01]  /*1470*/  FMUL.FTZ R179, R164, R179 ;  /* 0x000000b3a4b37220 */ /* 0x000fe20000410000 */
[----:B------:R-:W-:Y:S01]  /*1480*/  FFMA.FTZ R80, R180, R181, R81 ;  /* 0x000000b5b4507223 */ /* 0x000fe20000010051 */
[C---:B------:R-:W-:Y:S01]  /*1490*/  FADD.FTZ R91, -R178.reuse, R176 ;  /* 0x000000b0b25b7221 */ /* 0x040fe20000010100 */
[C---:B------:R-:W-:Y:S01]  /*14a0*/  FADD.FTZ R89, -R178.reuse, R96 ;  /* 0x00000060b2597221 */ /* 0x040fe20000010100 */
[----:B------:R-:W-:Y:S01]  /*14b0*/  FADD.FTZ R171, -R178, R169 ;  /* 0x000000a9b2ab7221 */ /* 0x000fe20000010100 */
[----:B------:R-:W-:Y:S01]  /*14c0*/  SHF.L.U32 R176, R100, 0x10, RZ ;  /* 0x0000001064b07819 */ /* 0x000fe200000006ff */
[----:B------:R-:W-:Y:S01]  /*14d0*/  FADD.FTZ R169, -R178, R98 ;  /* 0x00000062b2a97221 */ /* 0x000fe20000010100 */
[----:B------:R-:W-:Y:S01]  /*14e0*/  PRMT R96, R102, 0x7632, R96 ;  /* 0x0000763266607816 */ /* 0x000fe20000000060 */
[----:B------:R-:W-:Y:S01]  /*14f0*/  FADD.FTZ R95, -R178, R95 ;  /* 0x0000005fb25f7221 */ /* 0x000fe20000010100 */
[----:B------:R-:W-:Y:S01]  /*1500*/  PRMT R226, R100, 0x7632, R226 ;  /* 0x0000763264e27816 */ /* 0x000fe200000000e2 */
[----:B------:R-:W-:Y:S01]  /*1510*/  FMUL.FTZ R177, R159, R222 ;  /* 0x000000de9fb17220 */ /* 0x000fe20000410000 */
[----:B------:R-:W-:Y:S01]  /*1520*/  FADD.FTZ R82, R83, R186 ;  /* 0x000000ba53527221 */ /* 0x000fe20000010000 */
[----:B------:R-:W-:Y:S01]  /*1530*/  FMUL.FTZ R178, R164, R225 ;  /* 0x000000e1a4b27220 */ /* 0x000fe20000410000 */
[----:B------:R-:W-:Y:S01]  /*1540*/  FFMA.FTZ R81, R179, R186, R80 ;  /* 0x000000bab3517223 */ /* 0x000fe20000010050 */
[----:B------:R-:W-:Y:S01]  /*1550*/  SHF.L.U32 R227, R96, 0x10, RZ ;  /* 0x0000001060e37819 */ /* 0x000fe200000006ff */
[----:B------:R-:W-:Y:S01]  /*1560*/  FMUL.FTZ R96, R133, R176 ;  /* 0x000000b085607220 */ /* 0x000fe20000410000 */
[----:B------:R-:W-:Y:S01]  /*1570*/  SHF.L.U32 R226, R226, 0x10, RZ ;  /* 0x00000010e2e27819 */ /* 0x000fe200000006ff */
[----:B------:R-:W-:Y:S01]  /*1580*/  FADD.FTZ R83, R82, R177 ;  /* 0x000000b152537221 */ /* 0x000fe20000010000 */
[----:B------:R-:W-:Y:S01]  /*1590*/  FMUL.FTZ R97, R164, R97 ;  /* 0x00000061a4617220 */ /* 0x000fe20000410000 */
[----:B------:R-:W-:Y:S01]  /*15a0*/  FFMA.FTZ R80, R178, R177, R81 ;  /* 0x000000b1b2507223 */ /* 0x000fe20000010051 */
[----:B------:R-:W-:Y:S01]  /*15b0*/  PRMT R228, R101, 0x7632, R228 ;  /* 0x0000763265e47816 */ /* 0x000fe200000000e4 */
[----:B------:R-:W-:Y:S01]  /*15c0*/  FADD.FTZ R81, R83, R96 ;  /* 0x0000006053517221 */ /* 0x000fe20000010000 */
        /* <DEDUP_REMOVED lines=9> */
[----:B------:R-:W-:Y:S01]  /*1660*/  FMUL.FTZ R102, R161, R228 ;  /* 0x000000e4a1667220 */ /* 0x000fe20000410000 */
[C---:B------:R-:W-:Y:S01]  /*1670*/  FMUL.FTZ R166, R164.reuse, R95 ;  /* 0x0000005fa4a67220 */ /* 0x040fe20000410000 */
[----:B------:R-:W-:Y:S01]  /*1680*/  FFMA.FTZ R83, R101, R99, R82 ;  /* 0x0000006365537223 */ /* 0x000fe20000010052 */
[----:B------:R-:W-:Y:S01]  /*1690*/  FADD.FTZ R80, R81, R98 ;  /* 0x0000006251507221 */ /* 0x000fe20000010000 */
[C---:B------:R-:W-:Y:S01]  /*16a0*/  PRMT R88, R103.reuse, 0x7632, R88 ;  /* 0x0000763267587816 */ /* 0x040fe20000000058 */
[----:B------:R-:W-:Y:S01]  /*16b0*/  FMUL.FTZ R169, R164, R169 ;  /* 0x000000a9a4a97220 */ /* 0x000fe20000410000 */
[----:B------:R-:W-:Y:S01]  /*16c0*/  SHF.L.U32 R221, R103, 0x10, RZ ;  /* 0x0000001067dd7819 */ /* 0x000fe200000006ff */
[----:B------:R-:W-:Y:S01]  /*16d0*/  FMUL.FTZ R103, R135, R194 ;  /* 0x000000c287677220 */ /* 0x000fe20000410000 */
[----:B------:R-:W-:Y:S01]  /*16e0*/  FFMA.FTZ R82, R166, R102, R83 ;  /* 0x00000066a6527223 */ /* 0x000fe20000010053 */
[----:B------:R-:W-:Y:S01]  /*16f0*/  FADD.FTZ R81, R80, R99 ;  /* 0x0000006350517221 */ /* 0x000fe20000010000 */
[----:B------:R-:W-:Y:S01]  /*1700*/  FMUL.FTZ R168, R162, R227 ;  /* 0x000000e3a2a87220 */ /* 0x000fe20000410000 */
[----:B------:R-:W-:Y:S01]  /*1710*/  FMUL.FTZ R170, R164, R91 ;  /* 0x0000005ba4aa7220 */ /* 0x000fe20000410000 */
[----:B------:R-:W-:Y:S01]  /*1720*/  FFMA.FTZ R83, R169, R103, R82 ;  /* 0x00000067a9537223 */ /* 0x000fe20000010052 */
[----:B------:R-:W-:Y:S01]  /*1730*/  FADD.FTZ R80, R81, R102 ;  /* 0x0000006651507221 */ /* 0x000fe20000010000 */
[----:B------:R-:W-:Y:S01]  /*1740*/  SHF.L.U32 R230, R88, 0x10, RZ ;  /* 0x0000001058e67819 */ /* 0x000fe200000006ff */
[----:B------:R-:W-:Y:S01]  /*1750*/  FMUL.FTZ R171, R136, R221 ;  /* 0x000000dd88ab7220 */ /* 0x000fe20000410000 */
[----:B------:R-:W-:Y:S01]  /*1760*/  FMUL.FTZ R173, R164, R173 ;  /* 0x000000ada4ad7220 */ /* 0x000fe20000410000 */
[----:B------:R-:W-:Y:S01]  /*1770*/  FFMA.FTZ R82, R170, R168, R83 ;  /* 0x000000a8aa527223 */ /* 0x000fe20000010053 */
[----:B------:R-:W-:Y:S01]  /*1780*/  FADD.FTZ R81, R80, R103 ;  /* 0x0000006750517221 */ /* 0x000fe20000010000 */
[----:B------:R-:W-:Y:S01]  /*1790*/  FMUL.FTZ R172, R163, R230 ;  /* 0x000000e6a3ac7220 */ /* 0x000fe20000410000 */
[----:B------:R-:W-:Y:S01]  /*17a0*/  FMUL.FTZ R174, R164, R89 ;  /* 0x00000059a4ae7220 */ /* 0x000fe20000410000 */
[----:B------:R-:W-:Y:S01]  /*17b0*/  FFMA.FTZ R83, R173, R171, R82 ;  /* 0x000000abad537223 */ /* 0x000fe20000010052 */
[----:B------:R-:W-:-:S03]  /*17c0*/  FADD.FTZ R80, R81, R168 ;  /* 0x000000a851507221 */ /* 0x000fc60000010000 */
[----:B------:R-:W-:Y:S01]  /*17d0*/  FFMA.FTZ R83, R174, R172, R83 ;  /* 0x000000acae537223 */ /* 0x000fe20000010053 */
[----:B------:R-:W-:-:S04]  /*17e0*/  FADD.FTZ R81, R80, R171 ;  /* 0x000000ab50517221 */ /* 0x000fc80000010000 */
[----:B------:R-:W-:Y:S01]  /*17f0*/  FADD.FTZ R81, R81, R172 ;  /* 0x000000ac51517221 */ /* 0x000fe20000010000 */
[----:B------:R-:W4:Y:S04]  /*1800*/  SHFL.DOWN PT, R82, R83, 0x10, 0x1f ;  /* 0x0a001f0053527f89 */ /* 0x000f2800000e0000 */
[----:B------:R-:W0:Y:S01]  /*1810*/  SHFL.DOWN PT, R80, R81, 0x10, 0x1f ;  /* 0x0a001f0051507f89 */ /* 0x000e2200000e0000 */
[----:B----4-:R-:W-:Y:S01]  /*1820*/  FADD.FTZ R82, R83, R82 ;  /* 0x0000005253527221 */ /* 0x010fe20000010000 */
[----:B0-----:R-:W-:-:S04]  /*1830*/  FADD.FTZ R80, R81, R80 ;  /* 0x0000005051507221 */ /* 0x001fc80000010000 */
[----:B------:R-:W0:Y:S04]  /*1840*/  SHFL.DOWN PT, R87, R82, 0x8, 0x1f ;  /* 0x09001f0052577f89 */ /* 0x000e2800000e0000 */
[----:B-1----:R-:W1:Y:S01]  /*1850*/  SHFL.DOWN PT, R85, R80, 0x8, 0x1f ;  /* 0x09001f0050557f89 */ /* 0x002e6200000e0000 */
[----:B0-----:R-:W-:Y:S01]  /*1860*/  FADD.FTZ R87, R82, R87 ;  /* 0x0000005752577221 */ /* 0x001fe20000010000 */
[----:B-1----:R-:W-:-:S04]  /*1870*/  FADD.FTZ R85, R80, R85 ;  /* 0x0000005550557221 */ /* 0x002fc80000010000 */
[----:B------:R-:W0:Y:S04]  /*1880*/  SHFL.DOWN PT, R86, R87, 0x4, 0x1f ;  /* 0x08801f0057567f89 */ /* 0x000e2800000e0000 */
[----:B------:R-:W1:Y:S01]  /*1890*/  SHFL.DOWN PT, R84, R85, 0x4, 0x1f ;  /* 0x08801f0055547f89 */ /* 0x000e6200000e0000 */
[----:B------:R-:W4:Y:S01]  /*18a0*/  S2R R89, SR_CgaCtaId ;  /* 0x0000000000597919 */ /* 0x000f220000008800 */
[----:B0-----:R-:W-:Y:S01]  /*18b0*/  FADD.FTZ R86, R87, R86 ;  /* 0x0000005657567221 */ /* 0x001fe20000010000 */
[----:B-1----:R-:W-:-:S04]  /*18c0*/  FADD.FTZ R84, R85, R84 ;  /* 0x0000005455547221 */ /* 0x002fc80000010000 */
[----:B------:R-:W0:Y:S04]  /*18d0*/  SHFL.DOWN PT, R83, R86, 0x2, 0x1f ;  /* 0x08401f0056537f89 */ /* 0x000e2800000e0000 */
[----:B------:R-:W1:Y:S01]  /*18e0*/  SHFL.DOWN PT, R81, R84, 0x2, 0x1f ;  /* 0x08401f0054517f89 */ /* 0x000e6200000e0000 */
[----:B------:R-:W-:Y:S02]  /*18f0*/  PLOP3.LUT P0, PT, PT, PT, PT, 0x80, 0x8 ;  /* 0x000000000008781c */ /* 0x000fe40003f0f070 */
[----:B------:R-:W-:Y:S02]  /*1900*/  MOV R82, 0x400 ;  /* 0x0000040000527802 */ /* 0x000fe40000000f00 */
[----:B------:R-:W-:Y:S01]  /*1910*/  @!P4 PLOP3.LUT P0, PT, P2, PT, PT, 0x80, 0x8 ;  /* 0x000000000008c81c */ /* 0x000fe2000170f070 */
[----:B0-----:R-:W-:Y:S01]  /*1920*/  FADD.FTZ R83, R86, R83 ;  /* 0x0000005356537221 */ /* 0x001fe20000010000 */
[----:B-1----:R-:W-:-:S04]  /*1930*/  FADD.FTZ R81, R84, R81 ;  /* 0x0000005154517221 */ /* 0x002fc80000010000 */
[----:B------:R-:W0:Y:S04]  /*1940*/  SHFL.DOWN PT, R80, R83, 0x1, 0x1f ;  /* 0x08201f0053507f89 */ /* 0x000e2800000e0000 */
[----:B------:R-:W1:Y:S01]  /*1950*/  SHFL.DOWN PT, R88, R81, 0x1, 0x1f ;  /* 0x08201f0051587f89 */ /* 0x000e6200000e0000 */
[----:B----4-:R-:W-:-:S04]  /*1960*/  LEA R82, R89, R82, 0x18 ;  /* 0x0000005259527211 */ /* 0x010fc800078ec0ff */
[----:B------:R-:W-:-:S04]  /*1970*/  IADD3 R95, PT, PT, R82, 0x6040, RZ ;  /* 0x00006040525f7810 */ /* 0x000fc80007ffe0ff */
[----:B------:R-:W-:Y:S02]  /*1980*/  @!P4 MOV R84, R95 ;  /* 0x0000005f0054c202 */ /* 0x000fe40000000f00 */
[----:B------:R-:W-:Y:S01]  /*1990*/  @!P0 IADD3 R84, PT, PT, R82, 0x6000, RZ ;  /* 0x0000600052548810 */ /* 0x000fe20007ffe0ff */
[----:B0-----:R-:W-:-:S03]  /*19a0*/  FADD.FTZ R89, R83, R80 ;  /* 0x0000005053597221 */ /* 0x001fc60000010000 */
[----:B------:R-:W-:Y:S01]  /*19b0*/  @!P4 MOV R80, R84 ;  /* 0x000000540050c202 */ /* 0x000fe20000000f00 */
[----:B-1----:R-:W-:-:S03]  /*19c0*/  FADD.FTZ R88, R81, R88 ;  /* 0x0000005851587221 */ /* 0x002fc60000010000 */
[----:B------:R-:W-:-:S05]  /*19d0*/  @!P4 LEA R91, R137, R80, 0x3 ;  /* 0x00000050895bc211 */ /* 0x000fca00078e18ff */
[----:B------:R-:W-:Y:S01]  /*19e0*/  @!P4 STS.64 [R91], R88 ;  /* 0x000000585b00c388 */ /* 0x000fe20000000a00 */
[C---:B------:R-:W-:Y:S02]  /*19f0*/  @!P2 IADD3 R95, PT, PT, R82.reuse, 0x6000, RZ ;  /* 0x00006000525fa810 */ /* 0x040fe40007ffe0ff */
[C---:B------:R-:W-:Y:S02]  /*1a00*/  IADD3 R84, PT, PT, R82.reuse, 0x6050, RZ ;  /* 0x0000605052547810 */ /* 0x040fe40007ffe0ff */
[C---:B------:R-:W-:Y:S02]  /*1a10*/  IADD3 R225, PT, PT, R82.reuse, 0x6060, RZ ;  /* 0x0000606052e17810 */ /* 0x040fe40007ffe0ff */
[C---:B------:R-:W-:Y:S02]  /*1a20*/  IADD3 R229, PT, PT, R82.reuse, 0x6070, RZ ;  /* 0x0000607052e57810 */ /* 0x040fe40007ffe0ff */
[C---:B------:R-:W-:Y:S01]  /*1a30*/  @!P2 IADD3 R84, PT, PT, R82.reuse, 0x6010, RZ ;  /* 0x000060105254a810 */ /* 0x040fe20007ffe0ff */
[----:B------:R-:W-:Y:S01]  /*1a40*/  BAR.SYNC.DEFER_BLOCKING 0x0 ;  /* 0x0000000000007b1d */ /* 0x000fe20000010000 */
[----:B------:R-:W-:-:S02]  /*1a50*/  @!P2 IADD3 R225, PT, PT, R82, 0x6020, RZ ;  /* 0x0000602052e1a810 */ /* 0x000fc40007ffe0ff */
[----:B------:R-:W-:Y:S01]  /*1a60*/  @!P2 IADD3 R229, PT, PT, R82, 0x6030, RZ ;  /* 0x0000603052e5a810 */ /* 0x000fe20007ffe0ff */
[----:B------:R-:W-:Y:S01]  /*1a70*/  FADD.FTZ R33, R90, R33 ;  /* 0x000000215a217221 */ /* 0x000fe20000010000 */
[----:B------:R-:W-:Y:S01]  /*1a80*/  FFMA.FTZ R109, R204, R90, R109 ;  /* 0x0000005acc6d7223 */ /* 0x000fe2000001006d */
[----:B------:R-:W0:Y:S04]  /*1a90*/  LDS.128 R80, [R95] ;  /* 0x000000005f507984 */ /* 0x000e280000000c00 */
[----:B------:R-:W1:Y:S04]  /*1aa0*/  LDS.128 R84, [R84] ;  /* 0x0000000054547984 */ /* 0x000e680000000c00 */
[----:B------:R-:W4:Y:S01]  /*1ab0*/  LDS.128 R88, [R225] ;  /* 0x00000000e1587984 */ /* 0x000f220000000c00 */
[----:B------:R-:W-:Y:S01]  /*1ac0*/  FADD.FTZ R26, R92, R26 ;  /* 0x0000001a5c1a7221 */ /* 0x000fe20000010000 */
[----:B------:R-:W-:Y:S01]  /*1ad0*/  FFMA.FTZ R50, R191, R92, R50 ;  /* 0x0000005cbf327223 */ /* 0x000fe20000010032 */
[----:B------:R-:W-:Y:S01]  /*1ae0*/  FADD.FTZ R24, R93, R24 ;  /* 0x000000185d187221 */ /* 0x000fe20000010000 */
[----:B------:R-:W-:Y:S01]  /*1af0*/  FFMA.FTZ R48, R187, R93, R48 ;  /* 0x0000005dbb307223 */ /* 0x000fe20000010030 */
[----:B------:R-:W-:Y:S01]  /*1b00*/  FADD.FTZ R22, R94, R22 ;  /* 0x000000165e167221 */ /* 0x000fe20000010000 */
[----:B------:R-:W-:-:S02]  /*1b10*/  FFMA.FTZ R46, R183, R94, R46 ;  /* 0x0000005eb72e7223 */ /* 0x000fc4000001002e */
[----:B------:R-:W2:Y:S01]  /*1b20*/  LDS.128 R92, [R229] ;  /* 0x00000000e55c7984 */ /* 0x000ea20000000c00 */
[----:B------:R-:W-:Y:S01]  /*1b30*/  FADD.FTZ R28, R193, R28 ;  /* 0x0000001cc11c7221 */ /* 0x000fe20000010000 */
[----:B------:R-:W-:Y:S01]  /*1b40*/  FFMA.FTZ R104, R206, R193, R104 ;  /* 0x000000c1ce687223 */ /* 0x000fe20000010068 */
[----:B0-----:R-:W-:Y:S01]  /*1b50*/  FADD.FTZ R193, RZ, R80 ;  /* 0x00000050ffc17221 */ /* 0x001fe20000010000 */
[----:B------:R-:W-:-:S03]  /*1b60*/  FADD.FTZ R80, RZ, R81 ;  /* 0x00000051ff507221 */ /* 0x000fc60000010000 */
[----:B------:R-:W-:Y:S01]  /*1b70*/  FADD.FTZ R193, R82, R193 ;  /* 0x000000c152c17221 */ /* 0x000fe20000010000 */
[----:B------:R-:W-:-:S03]  /*1b80*/  FADD.FTZ R80, R83, R80 ;  /* 0x0000005053507221 */ /* 0x000fc60000010000 */
[----:B-1----:R-:W-:Y:S01]  /*1b90*/  FADD.FTZ R193, R193, R84 ;  /* 0x00000054c1c17221 */ /* 0x002fe20000010000 */
[----:B------:R-:W-:-:S03]  /*1ba0*/  FADD.FTZ R80, R80, R85 ;  /* 0x0000005550507221 */ /* 0x000fc60000010000 */
[----:B------:R-:W-:Y:S01]  /*1bb0*/  FADD.FTZ R193, R86, R193 ;  /* 0x000000c156c17221 */ /* 0x000fe20000010000 */
[----:B------:R-:W-:-:S03]  /*1bc0*/  FADD.FTZ R80, R87, R80 ;  /* 0x0000005057507221 */ /* 0x000fc60000010000 */
[----:B----4-:R-:W-:Y:S01]  /*1bd0*/  FADD.FTZ R193, R193, R88 ;  /* 0x00000058c1c17221 */ /* 0x010fe20000010000 */
[----:B------:R-:W-:Y:S01]  /*1be0*/  FADD.FTZ R80, R80, R89 ;  /* 0x0000005950507221 */ /* 0x000fe20000010000 */
[----:B------:R-:W-:Y:S02]  /*1bf0*/  UISETP.NE.U32.AND UP0, UPT, UR8, URZ, UPT ;  /* 0x000000ff0800728c */ /* 0x000fe4000bf05070 */
[----:B------:R-:W-:Y:S01]  /*1c00*/  FADD.FTZ R193, R90, R193 ;  /* 0x000000c15ac17221 */ /* 0x000fe20000010000 */
[----:B------:R-:W-:Y:S01]  /*1c10*/  FADD.FTZ R80, R91, R80 ;  /* 0x000000505b507221 */ /* 0x000fe20000010000 */
[----:B------:R-:W-:Y:S02]  /*1c20*/  UISETP.NE.AND.EX UP0, UPT, UR9, URZ, UPT, UP0 ;  /* 0x000000ff0900728c */ /* 0x000fe4000bf05300 */
[----:B--2---:R-:W-:Y:S01]  /*1c30*/  FADD.FTZ R193, R193, R92 ;  /* 0x0000005cc1c17221 */ /* 0x004fe20000010000 */
[----:B------:R-:W-:-:S03]  /*1c40*/  FADD.FTZ R80, R80, R93 ;  /* 0x0000005d50507221 */ /* 0x000fc60000010000 */
[----:B------:R-:W-:Y:S01]  /*1c50*/  FADD.FTZ R94, R94, R193 ;  /* 0x000000c15e5e7221 */ /* 0x000fe20000010000 */
[----:B------:R-:W-:-:S03]  /*1c60*/  FADD.FTZ R80, R95, R80 ;  /* 0x000000505f507221 */ /* 0x000fc60000010000 */
[----:B------:R-:W-:Y:S01]  /*1c70*/  FMUL.FTZ R94, R94, UR11 ;  /* 0x0000000b5e5e7c20 */ /* 0x000fe20008410000 */
[----:B------:R-:W-:Y:S01]  /*1c80*/  FADD.FTZ R18, R176, R18 ;  /* 0x00000012b0127221 */ /* 0x000fe20000010000 */
[----:B------:R-:W-:Y:S01]  /*1c90*/  FFMA.FTZ R42, R97, R176, R42 ;  /* 0x000000b0612a7223 */ /* 0x000fe2000001002a */
[----:B------:R-:W-:Y:S01]  /*1ca0*/  FADD.FTZ R14, R194, R14 ;  /* 0x0000000ec20e7221 */ /* 0x000fe20000010000 */
[----:B------:R-:W-:Y:S01]  /*1cb0*/  FFMA.FTZ R38, R169, R194, R38 ;  /* 0x000000c2a9267223 */ /* 0x000fe20000010026 */
[----:B------:R-:W-:Y:S01]  /*1cc0*/  MOV R176, 0x3f800000 ;  /* 0x3f80000000b07802 */ /* 0x000fe20000000f00 */
        /* <DEDUP_REMOVED lines=34> */
[----:B------:R-:W-:Y:S01]  /*1ef0*/  @P1 SHF.L.U32 R176, R212, 0x10, RZ ;  /* 0x00000010d4b01819 */ /* 0x000fe200000006ff */
[----:B------:R-:W-:Y:S01]  /*1f00*/  FMUL.FTZ R194, R80, UR11 ;  /* 0x0000000b50c27c20 */ /* 0x000fe20008410000 */
[----:B---3--:R-:W-:-:S02]  /*1f10*/  PRMT R95, R66, 0x7632, R95 ;  /* 0x00007632425f7816 */ /* 0x008fc4000000005f */
[----:B------:R-:W-:Y:S02]  /*1f20*/  PRMT R84, R66, 0x7632, R84 ;  /* 0x0000763242547816 */ /* 0x000fe40000000054 */
[----:B------:R-:W-:Y:S02]  /*1f30*/  PRMT R85, R64, 0x7632, R85 ;  /* 0x0000763240557816 */ /* 0x000fe40000000055 */
[C---:B------:R-:W-:Y:S02]  /*1f40*/  PRMT R88, R67.reuse, 0x7632, R88 ;  /* 0x0000763243587816 */ /* 0x040fe40000000058 */
[----:B------:R-:W-:Y:S02]  /*1f50*/  PRMT R86, R67, 0x7632, R86 ;  /* 0x0000763243567816 */ /* 0x000fe40000000056 */
[C---:B------:R-:W-:Y:S02]  /*1f60*/  PRMT R89, R65.reuse, 0x7632, R89 ;  /* 0x0000763241597816 */ /* 0x040fe40000000059 */
[----:B------:R-:W-:-:S02]  /*1f70*/  PRMT R87, R65, 0x7632, R87 ;  /* 0x0000763241577816 */ /* 0x000fc40000000057 */
[----:B------:R-:W-:Y:S01]  /*1f80*/  FSEL R193, R94, RZ, !P3 ;  /* 0x000000ff5ec17208 */ /* 0x000fe20005800000 */
[----:B------:R-:W-:Y:S06]  /*1f90*/  BRA.U UP0, `(.L_x_170) ;  /* 0x0000001d00707547 */ /* 0x000fec000b800000 */
[----:B------:R-:W0:Y:S01]  /*1fa0*/  LDC.64 R90, c[0x0][0x390] ;  /* 0x0000e400ff5a7b82 */ /* 0x000e220000000a00 */
[----:B------:R-:W-:-:S04]  /*1fb0*/  ISETP.NE.U32.AND P0, PT, RZ, UR12, PT ;  /* 0x0000000cff007c0c */ /* 0x000fc8000bf05070 */
[----:B------:R-:W-:Y:S01]  /*1fc0*/  ISETP.NE.AND.EX P0, PT, RZ, UR13, PT, P0 ;  /* 0x0000000dff007c0c */ /* 0x000fe2000bf05300 */
[----:B0-----:R-:W-:-:S06]  /*1fd0*/  IMAD.WIDE.U32 R80, R175, 0x10, R90 ;  /* 0x00000010af507825 */ /* 0x001fcc00078e005a */
[----:B------:R-:W5:Y:S06]  /*1fe0*/  LDG.E.128 R80, desc[UR4][R80.64] ;  /* 0x0000000450507981 */ /* 0x000f6c000c1e1d00 */
[----:B------:R-:W-:Y:S05]  /*1ff0*/  @P0 BRA `(.L_x_171) ;  /* 0x0000000400240947 */ /* 0x000fea0003800000 */
[-CC-:B------:R-:W-:Y:S01]  /*2000*/  FFMA.FTZ R206, R206, R194.reuse, R193.reuse ;  /* 0x000000c2cece7223 */ /* 0x180fe200000100c1 */
[-CC-:B------:R-:W-:Y:S01]  /*2010*/  FFMA.FTZ R210, R210, R194.reuse, R193.reuse ;  /* 0x000000c2d2d27223 */ /* 0x180fe200000100c1 */
[-CC-:B------:R-:W-:Y:S01]  /*2020*/  FFMA.FTZ R208, R208, R194.reuse, R193.reuse ;  /* 0x000000c2d0d07223 */ /* 0x180fe200000100c1 */
[-CC-:B------:R-:W-:Y:S01]  /*2030*/  FFMA.FTZ R198, R198, R194.reuse, R193.reuse ;  /* 0x000000c2c6c67223 */ /* 0x180fe200000100c1 */
[----:B------:R-:W-:Y:S01]  /*2040*/  FADD.FTZ R211, R211, -R206 ;  /* 0x800000ced3d37221 */ /* 0x000fe20000010000 */
[----:B------:R-:W-:Y:S01]  /*2050*/  FADD.FTZ R215, R215, -R210 ;  /* 0x800000d2d7d77221 */ /* 0x000fe20000010000 */
[----:B------:R-:W-:Y:S01]  /*2060*/  FADD.FTZ R213, R213, -R208 ;  /* 0x800000d0d5d57221 */ /* 0x000fe20000010000 */
[----:B------:R-:W-:Y:S01]  /*2070*/  FADD.FTZ R203, R203, -R198 ;  /* 0x800000c6cbcb7221 */ /* 0x000fe20000010000 */
[----:B------:R-:W-:Y:S01]  /*2080*/  FMUL.FTZ R211, R164, R211 ;  /* 0x000000d3a4d37220 */ /* 0x000fe20000410000 */
[----:B-----5:R-:W-:Y:S01]  /*2090*/  SHF.L.U32 R86, R83, 0x10, RZ ;  /* 0x0000001053567819 */ /* 0x020fe200000006ff */
[-CC-:B------:R-:W-:Y:S01]  /*20a0*/  FFMA.FTZ R196, R196, R194.reuse, R193.reuse ;  /* 0x000000c2c4c47223 */ /* 0x180fe200000100c1 */
[-CC-:B------:R-:W-:Y:S01]  /*20b0*/  FFMA.FTZ R200, R200, R194.reuse, R193.reuse ;  /* 0x000000c2c8c87223 */ /* 0x180fe200000100c1 */
[-CC-:B------:R-:W-:Y:S01]  /*20c0*/  FFMA.FTZ R204, R204, R194.reuse, R193.reuse ;  /* 0x000000c2cccc7223 */ /* 0x180fe200000100c1 */
[----:B------:R-:W-:Y:S01]  /*20d0*/  FFMA.FTZ R202, R202, R194, R193 ;  /* 0x000000c2caca7223 */ /* 0x000fe200000100c1 */
[----:B------:R-:W-:Y:S01]  /*20e0*/  FMUL.FTZ R211, R211, R176 ;  /* 0x000000b0d3d37220 */ /* 0x000fe20000410000 */
[C---:B------:R-:W-:Y:S01]  /*20f0*/  FMUL.FTZ R215, R164.reuse, R215 ;  /* 0x000000d7a4d77220 */ /* 0x040fe20000410000 */
[C---:B------:R-:W-:Y:S01]  /*2100*/  FMUL.FTZ R203, R164.reuse, R203 ;  /* 0x000000cba4cb7220 */ /* 0x040fe20000410000 */
[----:B------:R-:W-:Y:S01]  /*2110*/  FMUL.FTZ R213, R164, R213 ;  /* 0x000000d5a4d57220 */ /* 0x000fe20000410000 */
[----:B------:R-:W-:Y:S01]  /*2120*/  FADD.FTZ R217, R217, -R196 ;  /* 0x800000c4d9d97221 */ /* 0x000fe20000010000 */
[----:B------:R-:W-:Y:S01]  /*2130*/  FADD.FTZ R205, R205, -R200 ;  /* 0x800000c8cdcd7221 */ /* 0x000fe20000010000 */
[----:B------:R-:W-:Y:S01]  /*2140*/  SHF.L.U32 R84, R81, 0x10, RZ ;  /* 0x0000001051547819 */ /* 0x000fe200000006ff */
[----:B------:R-:W-:Y:S01]  /*2150*/  FADD.FTZ R209, R209, -R204 ;  /* 0x800000ccd1d17221 */ /* 0x000fe20000010000 */
[----:B------:R-:W-:Y:S01]  /*2160*/  FADD.FTZ R207, R207, -R202 ;  /* 0x800000cacfcf7221 */ /* 0x000fe20000010000 */
[----:B------:R-:W-:Y:S01]  /*2170*/  FMUL.FTZ R195, R211, R86 ;  /* 0x00000056d3c37220 */ /* 0x000fe20000410000 */
[----:B------:R-:W-:Y:S01]  /*2180*/  PRMT R85, R83, 0x7632, R85 ;  /* 0x0000763253557816 */ /* 0x000fe20000000055 */
[-C--:B------:R-:W-:Y:S01]  /*2190*/  FMUL.FTZ R215, R215, R176.reuse ;  /* 0x000000b0d7d77220 */ /* 0x080fe20000410000 */
[----:B------:R-:W-:Y:S01]  /*21a0*/  SHF.L.U32 R88, R82, 0x10, RZ ;  /* 0x0000001052587819 */ /* 0x000fe200000006ff */
[-C--:B------:R-:W-:Y:S01]  /*21b0*/  FMUL.FTZ R203, R203, R176.reuse ;  /* 0x000000b0cbcb7220 */ /* 0x080fe20000410000 */
[----:B------:R-:W-:Y:S01]  /*21c0*/  SHF.L.U32 R92, R55, 0x10, RZ ;  /* 0x00000010375c7819 */ /* 0x000fe200000006ff */
[----:B------:R-:W-:Y:S01]  /*21d0*/  FMUL.FTZ R213, R213, R176 ;  /* 0x000000b0d5d57220 */ /* 0x000fe20000410000 */
[----:B------:R-:W-:Y:S01]  /*21e0*/  SHF.L.U32 R94, R151, 0x10, RZ ;  /* 0x00000010975e7819 */ /* 0x000fe200000006ff */
[C---:B------:R-:W-:Y:S01]  /*21f0*/  FMUL.FTZ R205, R164.reuse, R205 ;  /* 0x000000cda4cd7220 */ /* 0x040fe20000410000 */
[----:B------:R-:W-:Y:S01]  /*2200*/  SHF.L.U32 R86, R53, 0x10, RZ ;  /* 0x0000001035567819 */ /* 0x000fe200000006ff */
[----:B------:R-:W-:Y:S01]  /*2210*/  FMUL.FTZ R217, R164, R217 ;  /* 0x000000d9a4d97220 */ /* 0x000fe20000410000 */
[----:B------:R-:W-:Y:S01]  /*2220*/  PRMT R83, R82, 0x7632, R83 ;  /* 0x0000763252537816 */ /* 0x000fe20000000053 */
[C---:B------:R-:W-:Y:S01]  /*2230*/  FMUL.FTZ R207, R164.reuse, R207 ;  /* 0x000000cfa4cf7220 */ /* 0x040fe20000410000 */
[----:B------:R-:W-:Y:S01]  /*2240*/  PRMT R82, R81, 0x7632, R82 ;  /* 0x0000763251527816 */ /* 0x000fe20000000052 */
[----:B------:R-:W-:Y:S01]  /*2250*/  FMUL.FTZ R209, R164, R209 ;  /* 0x000000d1a4d17220 */ /* 0x000fe20000410000 */
[C---:B------:R-:W-:Y:S01]  /*2260*/  PRMT R81, R80.reuse, 0x7632, R81 ;  /* 0x0000763250517816 */ /* 0x040fe20000000051 */
[----:B------:R-:W-:Y:S01]  /*2270*/  FMUL.FTZ R199, R215, R84 ;  /* 0x00000054d7c77220 */ /* 0x000fe20000410000 */
[----:B------:R-:W-:Y:S01]  /*2280*/  SHF.L.U32 R80, R80, 0x10, RZ ;  /* 0x0000001050507819 */ /* 0x000fe200000006ff */
[----:B------:R-:W-:Y:S01]  /*2290*/  FMUL.FTZ R211, R211, R92 ;  /* 0x0000005cd3d37220 */ /* 0x000fe20000410000 */
[----:B------:R-:W-:Y:S01]  /*22a0*/  FMUL.FTZ R204, R203, R94 ;  /* 0x0000005ecbcc7220 */ /* 0x000fe20000410000 */
[----:B------:R-:W-:Y:S01]  /*22b0*/  SHF.L.U32 R198, R83, 0x10, RZ ;  /* 0x0000001053c67819 */ /* 0x000fe200000006ff */
[----:B------:R-:W-:Y:S01]  /*22c0*/  FMUL.FTZ R197, R213, R88 ;  /* 0x00000058d5c57220 */ /* 0x000fe20000410000 */
[----:B------:R-:W-:Y:S01]  /*22d0*/  FMUL.FTZ R215, R215, R86 ;  /* 0x00000056d7d77220 */ /* 0x000fe20000410000 */
        /* <DEDUP_REMOVED lines=15> */
[----:B------:R-:W-:Y:S01]  /*23d0*/  SHF.L.U32 R202, R81, 0x10, RZ ;  /* 0x0000001051ca7819 */ /* 0x000fe200000006ff */
[----:B------:R-:W-:Y:S01]  /*23e0*/  FMUL.FTZ R88, R207, R88 ;  /* 0x00000058cf587220 */ /* 0x000fe20000410000 */
[----:B------:R-:W-:Y:S01]  /*23f0*/  FMUL.FTZ R80, R217, R84 ;  /* 0x00000054d9507220 */ /* 0x000fe20000410000 */
[----:B------:R-:W-:Y:S01]  /*2400*/  FMUL.FTZ R85, R209, R86 ;  /* 0x00000056d1557220 */ /* 0x000fe20000410000 */
[----:B------:R-:W-:Y:S01]  /*2410*/  FMUL.FTZ R200, R207, R82 ;  /* 0x00000052cfc87220 */ /* 0x000fe20000410000 */
[----:B------:R-:W-:Y:S01]  /*2420*/  FMUL.FTZ R196, R203, R196 ;  /* 0x000000c4cbc47220 */ /* 0x000fe20000410000 */
[----:B------:R-:W-:Y:S01]  /*2430*/  FMUL.FTZ R202, R209, R202 ;  /* 0x000000cad1ca7220 */ /* 0x000fe20000410000 */
[----:B------:R-:W-:-:S02]  /*2440*/  F2FP.BF16.F32.PACK_AB R83, R204, R211 ;  /* 0x000000d3cc53723e */ /* 0x000fc400000010ff */
[----:B------:R-:W-:Y:S02]  /*2450*/  F2FP.BF16.F32.PACK_AB R82, R205, R92 ;  /* 0x0000005ccd52723e */ /* 0x000fe400000010ff */
[----:B------:R-:W-:Y:S02]  /*2460*/  F2FP.BF16.F32.PACK_AB R81, R88, R215 ;  /* 0x000000d75851723e */ /* 0x000fe400000010ff */
[----:B------:R-:W-:Y:S01]  /*2470*/  F2FP.BF16.F32.PACK_AB R80, R85, R80 ;  /* 0x000000505550723e */ /* 0x000fe200000010ff */
[----:B------:R-:W-:Y:S06]  /*2480*/  BRA `(.L_x_172) ;  /* 0x0000000400307947 */ /* 0x000fec0003800000 */
.L_x_171:
[-CC-:B------:R-:W-:Y:S01]  /*2490*/  FFMA.FTZ R198, R198, R194.reuse, R193.reuse ;  /* 0x000000c2c6c67223 */ /* 0x180fe200000100c1 */
[-CC-:B------:R-:W-:Y:S01]  /*24a0*/  FFMA.FTZ R206, R206, R194.reuse, R193.reuse ;  /* 0x000000c2cece7223 */ /* 0x180fe200000100c1 */
[-CC-:B------:R-:W-:Y:S01]  /*24b0*/  FFMA.FTZ R208, R208, R194.reuse, R193.reuse ;  /* 0x000000c2d0d07223 */ /* 0x180fe200000100c1 */
[-CC-:B------:R-:W-:Y:S01]  /*24c0*/  FFMA.FTZ R200, R200, R194.reuse, R193.reuse ;  /* 0x000000c2c8c87223 */ /* 0x180fe200000100c1 */
[----:B------:R-:W-:Y:S01]  /*24d0*/  FADD.FTZ R203, R203, -R198 ;  /* 0x800000c6cbcb7221 */ /* 0x000fe20000010000 */
[----:B------:R-:W-:Y:S01]  /*24e0*/  FADD.FTZ R211, R211, -R206 ;  /* 0x800000ced3d37221 */ /* 0x000fe20000010000 */
[-CC-:B------:R-:W-:Y:S01]  /*24f0*/  FFMA.FTZ R196, R196, R194.reuse, R193.reuse ;  /* 0x000000c2c4c47223 */ /* 0x180fe200000100c1 */
[-C--:B------:R-:W-:Y:S01]  /*2500*/  FFMA.FTZ R210, R210, R194.reuse, R193 ;  /* 0x000000c2d2d27223 */ /* 0x080fe200000100c1 */
[----:B-----5:R-:W-:Y:S01]  /*2510*/  PRMT R85, R83, 0x7632, R85 ;  /* 0x0000763253557816 */ /* 0x020fe20000000055 */
[C---:B------:R-:W-:Y:S01]  /*2520*/  FMUL.FTZ R203, R164.reuse, R203 ;  /* 0x000000cba4cb7220 */ /* 0x040fe20000410000 */
[----:B------:R-:W-:Y:S01]  /*2530*/  FMUL.FTZ R211, R164, R211 ;  /* 0x000000d3a4d37220 */ /* 0x000fe20000410000 */
[----:B------:R-:W-:Y:S01]  /*2540*/  FADD.FTZ R213, R213, -R208 ;  /* 0x800000d0d5d57221 */ /* 0x000fe20000010000 */
[----:B------:R-:W-:Y:S01]  /*2550*/  FADD.FTZ R205, R205, -R200 ;  /* 0x800000c8cdcd7221 */ /* 0x000fe20000010000 */
[----:B------:R-:W-:Y:S01]  /*2560*/  SHF.L.U32 R86, R83, 0x10, RZ ;  /* 0x0000001053567819 */ /* 0x000fe200000006ff */
[----:B------:R-:W-:Y:S01]  /*2570*/  FADD.FTZ R217, R217, -R196 ;  /* 0x800000c4d9d97221 */ /* 0x000fe20000010000 */
[C---:B------:R-:W-:Y:S01]  /*2580*/  PRMT R77, R82.reuse, 0x7632, R77 ;  /* 0x00007632524d7816 */ /* 0x040fe2000000004d */
[----:B------:R-:W-:Y:S01]  /*2590*/  FADD.FTZ R215, R215, -R210 ;  /* 0x800000d2d7d77221 */ /* 0x000fe20000010000 */
[----:B------:R-:W-:Y:S01]  /*25a0*/  SHF.L.U32 R84, R82, 0x10, RZ ;  /* 0x0000001052547819 */ /* 0x000fe200000006ff */
[----:B------:R-:W-:Y:S01]  /*25b0*/  FFMA.FTZ R202, R202, R194, R193 ;  /* 0x000000c2caca7223 */ /* 0x000fe200000100c1 */
[----:B------:R-:W-:Y:S01]  /*25c0*/  SHF.L.U32 R88, R151, 0x10, RZ ;  /* 0x0000001097587819 */ /* 0x000fe200000006ff */
[----:B------:R-:W-:Y:S01]  /*25d0*/  FMUL.FTZ R83, R203, R176 ;  /* 0x000000b0cb537220 */ /* 0x000fe20000410000 */
[C---:B------:R-:W-:Y:S01]  /*25e0*/  PRMT R79, R81.reuse, 0x7632, R79 ;  /* 0x00007632514f7816 */ /* 0x040fe2000000004f */
[----:B------:R-:W-:Y:S01]  /*25f0*/  FFMA.FTZ R204, R204, R194, R193 ;  /* 0x000000c2cccc7223 */ /* 0x000fe200000100c1 */
[----:B------:R-:W-:Y:S01]  /*2600*/  SHF.L.U32 R78, R81, 0x10, RZ ;  /* 0x00000010514e7819 */ /* 0x000fe200000006ff */
[----:B------:R-:W-:Y:S01]  /*2610*/  FMUL.FTZ R81, R211, R176 ;  /* 0x000000b0d3517220 */ /* 0x000fe20000410000 */
[----:B------:R-:W-:Y:S01]  /*2620*/  SHF.L.U32 R82, R55, 0x10, RZ ;  /* 0x0000001037527819 */ /* 0x000fe200000006ff */
[C---:B------:R-:W-:Y:S01]  /*2630*/  FMUL.FTZ R213, R164.reuse, R213 ;  /* 0x000000d5a4d57220 */ /* 0x040fe20000410000 */
[----:B------:R-:W-:Y:S01]  /*2640*/  SHF.L.U32 R196, R85, 0x10, RZ ;  /* 0x0000001055c47819 */ /* 0x000fe200000006ff */
[C---:B------:R-:W-:Y:S01]  /*2650*/  FMUL.FTZ R205, R164.reuse, R205 ;  /* 0x000000cda4cd7220 */ /* 0x040fe20000410000 */
[----:B------:R-:W-:Y:S01]  /*2660*/  FMUL.FTZ R215, R164, R215 ;  /* 0x000000d7a4d77220 */ /* 0x000fe20000410000 */
[----:B------:R-:W-:Y:S01]  /*2670*/  FADD.FTZ R207, R207, -R202 ;  /* 0x800000cacfcf7221 */ /* 0x000fe20000010000 */
[----:B------:R-:W-:Y:S01]  /*2680*/  FMUL.FTZ R93, R83, R88 ;  /* 0x00000058535d7220 */ /* 0x000fe20000410000 */
[----:B------:R-:W-:Y:S01]  /*2690*/  FADD.FTZ R209, R209, -R204 ;  /* 0x800000ccd1d17221 */ /* 0x000fe20000010000 */
[C---:B------:R-:W-:Y:S01]  /*26a0*/  FMUL.FTZ R195, R81.reuse, R86 ;  /* 0x0000005651c37220 */ /* 0x040fe20000410000 */
[----:B------:R-:W-:Y:S01]  /*26b0*/  FMUL.FTZ R92, R81, R82 ;  /* 0x00000052515c7220 */ /* 0x000fe20000410000 */
        /* <DEDUP_REMOVED lines=9> */
[----:B------:R-:W-:Y:S01]  /*2750*/  PRMT R76, R80, 0x7632, R76 ;  /* 0x00007632504c7816 */ /* 0x000fe2000000004c */
[C---:B------:R-:W-:Y:S01]  /*2760*/  FMUL.FTZ R217, R164.reuse, R217 ;  /* 0x000000d9a4d97220 */ /* 0x040fe20000410000 */
[----:B------:R-:W-:Y:S01]  /*2770*/  FMUL.FTZ R209, R164, R209 ;  /* 0x000000d1a4d17220 */ /* 0x000fe20000410000 */
[----:B------:R-:W-:Y:S01]  /*2780*/  FMUL.FTZ R197, R81, R84 ;  /* 0x0000005451c57220 */ /* 0x000fe20000410000 */
[C---:B------:R-:W-:Y:S01]  /*2790*/  FMUL.FTZ R198, R83.reuse, R198 ;  /* 0x000000c653c67220 */ /* 0x040fe20000410000 */
[----:B------:R-:W-:Y:S01]  /*27a0*/  FMUL.FTZ R89, R83, R88 ;  /* 0x0000005853597220 */ /* 0x000fe20000410000 */
[----:B------:R-:W-:Y:S01]  /*27b0*/  SHF.L.U32 R80, R80, 0x10, RZ ;  /* 0x0000001050507819 */ /* 0x000fe200000006ff */
[----:B------:R-:W-:Y:S01]  /*27c0*/  FMUL.FTZ R86, R81, R86 ;  /* 0x0000005651567220 */ /* 0x000fe20000410000 */
[C---:B------:R-:W-:Y:S01]  /*27d0*/  FMUL.FTZ R199, R77.reuse, R78 ;  /* 0x0000004e4dc77220 */ /* 0x040fe20000410000 */
        /* <DEDUP_REMOVED lines=12> */
[----:B------:R-:W-:Y:S01]  /*28a0*/  FMUL.FTZ R200, R82, R83 ;  /* 0x0000005352c87220 */ /* 0x000fe20000410000 */
[----:B------:R-:W-:Y:S01]  /*28b0*/  F2FP.BF16.F32.PACK_AB R78, R205, R213 ;  /* 0x000000d5cd4e723e */ /* 0x000fe200000010ff */
[C---:B------:R-:W-:Y:S01]  /*28c0*/  FMUL.FTZ R85, R76.reuse, R81 ;  /* 0x000000514c557220 */ /* 0x040fe20000410000 */
[----:B------:R-:W-:Y:S01]  /*28d0*/  FMUL.FTZ R202, R76, R79 ;  /* 0x0000004f4cca7220 */ /* 0x000fe20000410000 */
[----:B------:R-:W-:-:S02]  /*28e0*/  F2FP.BF16.F32.PACK_AB R79, R203, R211 ;  /* 0x000000d3cb4f723e */ /* 0x000fc400000010ff */
[----:B------:R-:W-:Y:S02]  /*28f0*/  F2FP.BF16.F32.PACK_AB R77, R207, R215 ;  /* 0x000000d7cf4d723e */ /* 0x000fe400000010ff */
[----:B------:R-:W-:Y:S02]  /*2900*/  F2FP.BF16.F32.PACK_AB R76, R209, R217 ;  /* 0x000000d9d14c723e */ /* 0x000fe400000010ff */
[----:B------:R-:W-:Y:S02]  /*2910*/  F2FP.BF16.F32.PACK_AB R83, R93, R92 ;  /* 0x0000005c5d53723e */ /* 0x000fe400000010ff */
[----:B------:R-:W-:Y:S02]  /*2920*/  F2FP.BF16.F32.PACK_AB R82, R89, R86 ;  /* 0x000000565952723e */ /* 0x000fe400000010ff */
[----:B------:R-:W-:Y:S02]  /*2930*/  F2FP.BF16.F32.PACK_AB R81, R87, R84 ;  /* 0x000000545751723e */ /* 0x000fe400000010ff */
[----:B------:R-:W-:-:S07]  /*2940*/  F2FP.BF16.F32.PACK_AB R80, R85, R80 ;  /* 0x000000505550723e */ /* 0x000fce00000010ff */
.L_x_172:
[----:B------:R-:W0:Y:S01]  /*2950*/  @P0 LDC.64 R92, c[0x0][0x478] ;  /* 0x00011e00ff5c0b82 */ /* 0x000e220000000a00 */
[----:B------:R-:W-:-:S07]  /*2960*/  IMAD.WIDE.U32 R84, R167, 0x10, R90 ;  /* 0x00000010a7547825 */ /* 0x000fce00078e005a */
[----:B------:R-:W1:Y:S01]  /*2970*/  LDC.64 R88, c[0x0][0x468] ;  /* 0x00011a00ff587b82 */ /* 0x000e620000000a00 */
[----:B0-----:R-:W-:-:S05]  /*2980*/  @P0 IMAD.WIDE.U32 R92, R175, 0x10, R92 ;  /* 0x00000010af5c0825 */ /* 0x001fca00078e005c */
[----:B------:R0:W-:Y:S01]  /*2990*/  @P0 STG.E.128 desc[UR4][R92.64], R76 ;  /* 0x0000004c5c000986 */ /* 0x0001e2000c101d04 */
[----:B-1----:R-:W-:-:S05]  /*29a0*/  IMAD.WIDE.U32 R94, R175, 0x10, R88 ;  /* 0x00000010af5e7825 */ /* 0x002fca00078e0058 */
[----:B------:R0:W-:Y:S04]  /*29b0*/  STG.E.128 desc[UR4][R94.64], R80 ;  /* 0x000000505e007986 */ /* 0x0001e8000c101d04 */
[----:B------:R-:W5:Y:S01]  /*29c0*/  LDG.E.128 R84, desc[UR4][R84.64] ;  /* 0x0000000454547981 */ /* 0x000f62000c1e1d00 */
[----:B------:R-:W-:Y:S05]  /*29d0*/  @!P0 BRA `(.L_x_173) ;  /* 0x0000000400348947 */ /* 0x000fea0003800000 */
[-CC-:B------:R-:W-:Y:S01]  /*29e0*/  FFMA.FTZ R178, R178, R194.reuse, R193.reuse ;  /* 0x000000c2b2b27223 */ /* 0x180fe200000100c1 */
[-C--:B------:R-:W-:Y:S01]  /*29f0*/  FFMA.FTZ R179, R179, R194.reuse, R193 ;  /* 0x000000c2b3b37223 */ /* 0x080fe200000100c1 */
[----:B0----5:R-:W-:Y:S01]  /*2a00*/  PRMT R81, R87, 0x7632, R81 ;  /* 0x0000763257517816 */ /* 0x021fe20000000051 */
[-C--:B------:R-:W-:Y:S01]  /*2a10*/  FFMA.FTZ R187, R187, R194.reuse, R193 ;  /* 0x000000c2bbbb7223 */ /* 0x080fe200000100c1 */
[----:B------:R-:W-:Y:S01]  /*2a20*/  FADD.FTZ R177, R177, -R178 ;  /* 0x800000b2b1b17221 */ /* 0x000fe20000010000 */
[----:B------:R-:W-:Y:S01]  /*2a30*/  FADD.FTZ R179, R186, -R179 ;  /* 0x800000b3bab37221 */ /* 0x000fe20000010000 */
[-CC-:B------:R-:W-:Y:S01]  /*2a40*/  FFMA.FTZ R180, R180, R194.reuse, R193.reuse ;  /* 0x000000c2b4b47223 */ /* 0x180fe200000100c1 */
[----:B------:R-:W-:Y:S01]  /*2a50*/  FFMA.FTZ R183, R183, R194, R193 ;  /* 0x000000c2b7b77223 */ /* 0x000fe200000100c1 */
[C---:B------:R-:W-:Y:S01]  /*2a60*/  FMUL.FTZ R186, R164.reuse, R177 ;  /* 0x000000b1a4ba7220 */ /* 0x040fe20000410000 */
[----:B------:R-:W-:Y:S01]  /*2a70*/  FMUL.FTZ R95, R164, R179 ;  /* 0x000000b3a45f7220 */ /* 0x000fe20000410000 */
[----:B------:R-:W-:Y:S01]  /*2a80*/  SHF.L.U32 R92, R81, 0x10, RZ ;  /* 0x00000010515c7819 */ /* 0x000fe200000006ff */
[----:B------:R-:W-:Y:S01]  /*2a90*/  FADD.FTZ R187, R190, -R187 ;  /* 0x800000bbbebb7221 */ /* 0x000fe20000010000 */
[----:B------:R-:W-:Y:S01]  /*2aa0*/  FMUL.FTZ R81, R186, R176 ;  /* 0x000000b0ba517220 */ /* 0x000fe20000410000 */
[C---:B------:R-:W-:Y:S01]  /*2ab0*/  PRMT R76, R84.reuse, 0x7632, R76 ;  /* 0x00007632544c7816 */ /* 0x040fe2000000004c */
[----:B------:R-:W-:Y:S01]  /*2ac0*/  FADD.FTZ R181, R181, -R180 ;  /* 0x800000b4b5b57221 */ /* 0x000fe20000010000 */
[----:B------:R-:W-:Y:S01]  /*2ad0*/  SHF.L.U32 R77, R84, 0x10, RZ ;  /* 0x00000010544d7819 */ /* 0x000fe200000006ff */
[----:B------:R-:W-:Y:S01]  /*2ae0*/  FADD.FTZ R183, R188, -R183 ;  /* 0x800000b7bcb77221 */ /* 0x000fe20000010000 */
[----:B------:R-:W-:Y:S01]  /*2af0*/  SHF.L.U32 R84, R59, 0x10, RZ ;  /* 0x000000103b547819 */ /* 0x000fe200000006ff */
[--C-:B------:R-:W-:Y:S01]  /*2b00*/  FFMA.FTZ R182, R182, R194, R193.reuse ;  /* 0x000000c2b6b67223 */ /* 0x100fe200000100c1 */
[----:B------:R-:W-:Y:S01]  /*2b10*/  SHF.L.U32 R178, R147, 0x10, RZ ;  /* 0x0000001093b27819 */ /* 0x000fe200000006ff */
[----:B------:R-:W-:Y:S01]  /*2b20*/  FMUL.FTZ R79, R95, R176 ;  /* 0x000000b05f4f7220 */ /* 0x000fe20000410000 */
[----:B------:R-:W-:Y:S01]  /*2b30*/  SHF.L.U32 R82, R87, 0x10, RZ ;  /* 0x0000001057527819 */ /* 0x000fe200000006ff */
[-CC-:B------:R-:W-:Y:S01]  /*2b40*/  FFMA.FTZ R191, R191, R194.reuse, R193.reuse ;  /* 0x000000c2bfbf7223 */ /* 0x180fe200000100c1 */
[----:B------:R-:W-:Y:S01]  /*2b50*/  PRMT R78, R86, 0x7632, R78 ;  /* 0x00007632564e7816 */ /* 0x000fe2000000004e */
[----:B------:R-:W-:Y:S01]  /*2b60*/  FFMA.FTZ R184, R184, R194, R193 ;  /* 0x000000c2b8b87223 */ /* 0x000fe200000100c1 */
[----:B------:R-:W-:Y:S01]  /*2b70*/  FMUL.FTZ R180, R81, R92 ;  /* 0x0000005c51b47220 */ /* 0x000fe20000410000 */
[C---:B------:R-:W-:Y:S01]  /*2b80*/  FMUL.FTZ R92, R164.reuse, R181 ;  /* 0x000000b5a45c7220 */ /* 0x040fe20000410000 */
[C---:B------:R-:W-:Y:S01]  /*2b90*/  FMUL.FTZ R187, R164.reuse, R187 ;  /* 0x000000bba4bb7220 */ /* 0x040fe20000410000 */
[----:B------:R-:W-:Y:S01]  /*2ba0*/  FMUL.FTZ R183, R164, R183 ;  /* 0x000000b7a4b77220 */ /* 0x000fe20000410000 */
[----:B------:R-:W-:Y:S01]  /*2bb0*/  PRMT R80, R85, 0x7632, R80 ;  /* 0x0000763255507816 */ /* 0x000fe20000000050 */
[----:B------:R-:W-:Y:S01]  /*2bc0*/  FADD.FTZ R185, R185, -R182 ;  /* 0x800000b6b9b97221 */ /* 0x000fe20000010000 */
[----:B------:R-:W-:Y:S01]  /*2bd0*/  FMUL.FTZ R94, R79, R84 ;  /* 0x000000544f5e7220 */ /* 0x000fe20000410000 */
[----:B------:R-:W-:Y:S01]  /*2be0*/  FMUL.FTZ R203, R81, R178 ;  /* 0x000000b251cb7220 */ /* 0x000fe20000410000 */
[----:B------:R-:W-:Y:S01]  /*2bf0*/  SHF.L.U32 R85, R85, 0x10, RZ ;  /* 0x0000001055557819 */ /* 0x000fe200000006ff */
[----:B------:R-:W-:Y:S01]  /*2c00*/  FADD.FTZ R191, R192, -R191 ;  /* 0x800000bfc0bf7221 */ /* 0x000fe20000010000 */
[----:B------:R-:W-:Y:S01]  /*2c10*/  FADD.FTZ R189, R189, -R184 ;  /* 0x800000b8bdbd7221 */ /* 0x000fe20000010000 */
        /* <DEDUP_REMOVED lines=10> */
[C---:B------:R-:W-:Y:S01]  /*2cc0*/  FMUL.FTZ R191, R164.reuse, R191 ;  /* 0x000000bfa4bf7220 */ /* 0x040fe20000410000 */
[----:B------:R-:W-:Y:S01]  /*2cd0*/  FMUL.FTZ R189, R164, R189 ;  /* 0x000000bda4bd7220 */ /* 0x000fe20000410000 */
[----:B------:R-:W-:Y:S01]  /*2ce0*/  FMUL.FTZ R93, R83, R84 ;  /* 0x00000054535d7220 */ /* 0x000fe20000410000 */
[C---:B------:R-:W-:Y:S01]  /*2cf0*/  FMUL.FTZ R179, R78.reuse, R85 ;  /* 0x000000554eb37220 */ /* 0x040fe20000410000 */
[C---:B------:R-:W-:Y:S01]  /*2d00*/  FMUL.FTZ R175, R81.reuse, R86 ;  /* 0x0000005651af7220 */ /* 0x040fe20000410000 */
[----:B------:R-:W-:Y:S01]  /*2d10*/  FMUL.FTZ R82, R81, R82 ;  /* 0x0000005251527220 */ /* 0x000fe20000410000 */
[----:B------:R-:W-:Y:S01]  /*2d20*/  FMUL.FTZ R178, R83, R178 ;  /* 0x000000b253b27220 */ /* 0x000fe20000410000 */
[----:B------:R-:W-:Y:S01]  /*2d30*/  FMUL.FTZ R84, R78, R79 ;  /* 0x0000004f4e547220 */ /* 0x000fe20000410000 */
[----:B------:R-:W-:Y:S01]  /*2d40*/  SHF.L.U32 R87, R145, 0x10, RZ ;  /* 0x0000001091577819 */ /* 0x000fe200000006ff */
[-C--:B------:R-:W-:Y:S01]  /*2d50*/  FMUL.FTZ R78, R189, R176.reuse ;  /* 0x000000b0bd4e7220 */ /* 0x080fe20000410000 */
        /* <DEDUP_REMOVED lines=12> */
[----:B------:R-:W-:Y:S01]  /*2e20*/  FMUL.FTZ R184, R78, R81 ;  /* 0x000000514eb87220 */ /* 0x000fe20000410000 */
[----:B------:R-:W-:-:S02]  /*2e30*/  F2FP.BF16.F32.PACK_AB R79, R186, R95 ;  /* 0x0000005fba4f723e */ /* 0x000fc400000010ff */
[----:B------:R-:W-:Y:S02]  /*2e40*/  F2FP.BF16.F32.PACK_AB R78, R92, R183 ;  /* 0x000000b75c4e723e */ /* 0x000fe400000010ff */
[----:B------:R-:W-:Y:S02]  /*2e50*/  F2FP.BF16.F32.PACK_AB R77, R185, R187 ;  /* 0x000000bbb94d723e */ /* 0x000fe400000010ff */
[----:B------:R-:W-:Y:S02]  /*2e60*/  F2FP.BF16.F32.PACK_AB R76, R189, R191 ;  /* 0x000000bfbd4c723e */ /* 0x000fe400000010ff */
[----:B------:R-:W-:Y:S02]  /*2e70*/  F2FP.BF16.F32.PACK_AB R82, R93, R82 ;  /* 0x000000525d52723e */ /* 0x000fe400000010ff */
[----:B------:R-:W-:Y:S02]  /*2e80*/  F2FP.BF16.F32.PACK_AB R81, R87, R84 ;  /* 0x000000545751723e */ /* 0x000fe400000010ff */
[----:B------:R-:W-:Y:S01]  /*2e90*/  F2FP.BF16.F32.PACK_AB R80, R85, R80 ;  /* 0x000000505550723e */ /* 0x000fe200000010ff */
[----:B------:R-:W-:Y:S06]  /*2ea0*/  BRA `(.L_x_174) ;  /* 0x0000000400207947 */ /* 0x000fec0003800000 */
.L_x_173:
[-CC-:B------:R-:W-:Y:S01]  /*2eb0*/  FFMA.FTZ R179, R179, R194.reuse, R193.reuse ;  /* 0x000000c2b3b37223 */ /* 0x180fe200000100c1 */
[-CC-:B------:R-:W-:Y:S01]  /*2ec0*/  FFMA.FTZ R187, R187, R194.reuse, R193.reuse ;  /* 0x000000c2bbbb7223 */ /* 0x180fe200000100c1 */
[-CC-:B------:R-:W-:Y:S01]  /*2ed0*/  FFMA.FTZ R178, R178, R194.reuse, R193.reuse ;  /* 0x000000c2b2b27223 */ /* 0x180fe200000100c1 */
[-C--:B------:R-:W-:Y:S01]  /*2ee0*/  FFMA.FTZ R183, R183, R194.reuse, R193 ;  /* 0x000000c2b7b77223 */ /* 0x080fe200000100c1 */
[----:B------:R-:W-:Y:S01]  /*2ef0*/  FADD.FTZ R179, R186, -R179 ;  /* 0x800000b3bab37221 */ /* 0x000fe20000010000 */
[----:B------:R-:W-:Y:S01]  /*2f00*/  FADD.FTZ R187, R190, -R187 ;  /* 0x800000bbbebb7221 */ /* 0x000fe20000010000 */
[----:B------:R-:W-:Y:S01]  /*2f10*/  FADD.FTZ R177, R177, -R178 ;  /* 0x800000b2b1b17221 */ /* 0x000fe20000010000 */
[----:B0----5:R-:W-:Y:S01]  /*2f20*/  PRMT R83, R86, 0x7632, R83 ;  /* 0x0000763256537816 */ /* 0x021fe20000000053 */
[----:B------:R-:W-:Y:S01]  /*2f30*/  FMUL.FTZ R179, R164, R179 ;  /* 0x000000b3a4b37220 */ /* 0x000fe20000410000 */
[----:B------:R-:W-:Y:S01]  /*2f40*/  SHF.L.U32 R92, R86, 0x10, RZ ;  /* 0x00000010565c7819 */ /* 0x000fe200000006ff */
[----:B------:R-:W-:Y:S01]  /*2f50*/  FADD.FTZ R183, R188, -R183 ;  /* 0x800000b7bcb77221 */ /* 0x000fe20000010000 */
[----:B------:R-:W-:Y:S01]  /*2f60*/  PRMT R93, R87, 0x7632, R93 ;  /* 0x00007632575d7816 */ /* 0x000fe2000000005d */
[-CC-:B------:R-:W-:Y:S01]  /*2f70*/  FFMA.FTZ R182, R182, R194.reuse, R193.reuse ;  /* 0x000000c2b6b67223 */ /* 0x180fe200000100c1 */
[-CC-:B------:R-:W-:Y:S01]  /*2f80*/  FFMA.FTZ R180, R180, R194.reuse, R193.reuse ;  /* 0x000000c2b4b47223 */ /* 0x180fe200000100c1 */
[----:B------:R-:W-:Y:S01]  /*2f90*/  SHF.L.U32 R86, R59, 0x10, RZ ;  /* 0x000000103b567819 */ /* 0x000fe200000006ff */
[-CC-:B------:R-:W-:Y:S01]  /*2fa0*/  FFMA.FTZ R191, R191, R194.reuse, R193.reuse ;  /* 0x000000c2bfbf7223 */ /* 0x180fe200000100c1 */
[----:B------:R-:W-:Y:S01]  /*2fb0*/  FFMA.FTZ R184, R184, R194, R193 ;  /* 0x000000c2b8b87223 */ /* 0x000fe200000100c1 */
[----:B------:R-:W-:Y:S01]  /*2fc0*/  FMUL.FTZ R179, R179, R176 ;  /* 0x000000b0b3b37220 */ /* 0x000fe20000410000 */
[C---:B------:R-:W-:Y:S01]  /*2fd0*/  FMUL.FTZ R177, R164.reuse, R177 ;  /* 0x000000b1a4b17220 */ /* 0x040fe20000410000 */
[C---:B------:R-:W-:Y:S01]  /*2fe0*/  FMUL.FTZ R187, R164.reuse, R187 ;  /* 0x000000bba4bb7220 */ /* 0x040fe20000410000 */
[----:B------:R-:W-:Y:S01]  /*2ff0*/  FMUL.FTZ R183, R164, R183 ;  /* 0x000000b7a4b77220 */ /* 0x000fe20000410000 */
[----:B------:R-:W-:Y:S01]  /*3000*/  SHF.L.U32 R94, R87, 0x10, RZ ;  /* 0x00000010575e7819 */ /* 0x000fe200000006ff */
[----:B------:R-:W-:Y:S01]  /*3010*/  FADD.FTZ R185, R185, -R182 ;  /* 0x800000b6b9b97221 */ /* 0x000fe20000010000 */
[----:B------:R-:W-:Y:S01]  /*3020*/  SHF.L.U32 R178, R93, 0x10, RZ ;  /* 0x000000105db27819 */ /* 0x000fe200000006ff */
[----:B------:R-:W-:Y:S01]  /*3030*/  FADD.FTZ R181, R181, -R180 ;  /* 0x800000b4b5b57221 */ /* 0x000fe20000010000 */
[C---:B------:R-:W-:Y:S01]  /*3040*/  PRMT R81, R85.reuse, 0x7632, R81 ;  /* 0x0000763255517816 */ /* 0x040fe20000000051 */
[----:B------:R-:W-:Y:S01]  /*3050*/  FADD.FTZ R191, R192, -R191 ;  /* 0x800000bfc0bf7221 */ /* 0x000fe20000010000 */
[----:B------:R-:W-:Y:S01]  /*3060*/  SHF.L.U32 R82, R85, 0x10, RZ ;  /* 0x0000001055527819 */ /* 0x000fe200000006ff */
[----:B------:R-:W-:Y:S01]  /*3070*/  FADD.FTZ R189, R189, -R184 ;  /* 0x800000b8bdbd7221 */ /* 0x000fe20000010000 */
[----:B------:R-:W-:Y:S01]  /*3080*/  SHF.L.U32 R182, R147, 0x10, RZ ;  /* 0x0000001093b67819 */ /* 0x000fe200000006ff */
[----:B------:R-:W-:Y:S01]  /*3090*/  FMUL.FTZ R93, R179, R86 ;  /* 0x00000056b35d7220 */ /* 0x000fe20000410000 */
[-C--:B------:R-:W-:Y:S01]  /*30a0*/  FMUL.FTZ R85, R177, R176.reuse ;  /* 0x000000b0b1557220 */ /* 0x080fe20000410000 */
[----:B------:R-:W-:Y:S01]  /*30b0*/  SHF.L.U32 R86, R57, 0x10, RZ ;  /* 0x0000001039567819 */ /* 0x000fe200000006ff */
[-C--:B------:R-:W-:Y:S01]  /*30c0*/  FMUL.FTZ R187, R187, R176.reuse ;  /* 0x000000b0bbbb7220 */ /* 0x080fe20000410000 */
[----:B------:R-:W-:Y:S01]  /*30d0*/  FMUL.FTZ R183, R183, R176 ;  /* 0x000000b0b7b77220 */ /* 0x000fe20000410000 */
[C---:B------:R-:W-:Y:S01]  /*30e0*/  FMUL.FTZ R181, R164.reuse, R181 ;  /* 0x000000b5a4b57220 */ /* 0x040fe20000410000 */
[----:B------:R-:W-:Y:S01]  /*30f0*/  FMUL.FTZ R177, R179, R94 ;  /* 0x0000005eb3b17220 */ /* 0x000fe20000410000 */
[C---:B------:R-:W-:Y:S01]  /*3100*/  FMUL.FTZ R185, R164.reuse, R185 ;  /* 0x000000b9a4b97220 */ /* 0x040fe20000410000 */
[C---:B------:R-:W-:Y:S01]  /*3110*/  FMUL.FTZ R191, R164.reuse, R191 ;  /* 0x000000bfa4bf7220 */ /* 0x040fe20000410000 */
[----:B------:R-:W-:Y:S01]  /*3120*/  FMUL.FTZ R189, R164, R189 ;  /* 0x000000bda4bd7220 */ /* 0x000fe20000410000 */
[----:B------:R-:W-:Y:S01]  /*3130*/  FMUL.FTZ R186, R85, R182 ;  /* 0x000000b655ba7220 */ /* 0x000fe20000410000 */
[----:B------:R-:W-:Y:S01]  /*3140*/  FMUL.FTZ R179, R187, R82 ;  /* 0x00000052bbb37220 */ /* 0x000fe20000410000 */
[----:B------:R-:W-:Y:S01]  /*3150*/  SHF.L.U32 R182, R146, 0x10, RZ ;  /* 0x0000001092b67819 */ /* 0x000fe200000006ff */
[----:B------:R-:W-:Y:S01]  /*3160*/  FMUL.FTZ R175, R183, R92 ;  /* 0x0000005cb7af7220 */ /* 0x000fe20000410000 */
[----:B------:R-:W-:Y:S01]  /*3170*/  FMUL.FTZ R187, R187, R86 ;  /* 0x00000056bbbb7220 */ /* 0x000fe20000410000 */
[----:B------:R-:W-:Y:S01]  /*3180*/  PRMT R80, R84, 0x7632, R80 ;  /* 0x0000763254507816 */ /* 0x000fe20000000050 */
        /* <DEDUP_REMOVED lines=25> */
[----:B------:R-:W-:-:S07]  /*3320*/  F2FP.BF16.F32.PACK_AB R80, R85, R80 ;  /* 0x000000505550723e */ /* 0x000fce00000010ff */
.L_x_174:
[----:B------:R-:W0:Y:S01]  /*3330*/  @P0 LDC.64 R84, c[0x0][0x478] ;  /* 0x00011e00ff540b82 */ /* 0x000e220000000a00 */
[----:B------:R-:W-:-:S04]  /*3340*/  IMAD.WIDE.U32 R94, R167, 0x10, R88 ;  /* 0x00000010a75e7825 */ /* 0x000fc800078e0058 */
[----:B0-----:R-:W-:-:S04]  /*3350*/  @P0 IMAD.WIDE.U32 R92, R167, 0x10, R84 ;  /* 0x00000010a75c0825 */ /* 0x001fc800078e0054 */
[----:B------:R-:W-:Y:S01]  /*3360*/  IMAD.WIDE.U32 R84, R165, 0x10, R90 ;  /* 0x00000010a5547825 */ /* 0x000fe200078e005a */
[----:B------:R0:W-:Y:S04]  /*3370*/  @P0 STG.E.128 desc[UR4][R92.64], R76 ;  /* 0x0000004c5c000986 */ /* 0x0001e8000c101d04 */
[----:B------:R0:W-:Y:S04]  /*3380*/  STG.E.128 desc[UR4][R94.64], R80 ;  /* 0x000000505e007986 */ /* 0x0001e8000c101d04 */
[----:B------:R-:W5:Y:S01]  /*3390*/  LDG.E.128 R84, desc[UR4][R84.64] ;  /* 0x0000000454547981 */ /* 0x000f62000c1e1d00 */
[----:B------:R-:W-:Y:S05]  /*33a0*/  @!P0 BRA `(.L_x_175) ;  /* 0x0000000400348947 */ /* 0x000fea0003800000 */
[-CC-:B------:R-:W-:Y:S01]  /*33b0*/  FFMA.FTZ R97, R97, R194.reuse, R193.reuse ;  /* 0x000000c261617223 */ /* 0x180fe200000100c1 */
[-CC-:B0-----:R-:W-:Y:S01]  /*33c0*/  FFMA.FTZ R79, R100, R194.reuse, R193.reuse ;  /* 0x000000c2644f7223 */ /* 0x181fe200000100c1 */
[-CC-:B------:R-:W-:Y:S01]  /*33d0*/  FFMA.FTZ R78, R101, R194.reuse, R193.reuse ;  /* 0x000000c2654e7223 */ /* 0x180fe200000100c1 */
[-CC-:B------:R-:W-:Y:S01]  /*33e0*/  FFMA.FTZ R81, R166, R194.reuse, R193.reuse ;  /* 0x000000c2a6517223 */ /* 0x180fe200000100c1 */
[-CC-:B------:R-:W-:Y:S01]  /*33f0*/  FFMA.FTZ R82, R169, R194.reuse, R193.reuse ;  /* 0x000000c2a9527223 */ /* 0x180fe200000100c1 */
[-CC-:B------:R-:W-:Y:S01]  /*3400*/  FFMA.FTZ R91, R170, R194.reuse, R193.reuse ;  /* 0x000000c2aa5b7223 */ /* 0x180fe200000100c1 */
[-CC-:B------:R-:W-:Y:S01]  /*3410*/  FFMA.FTZ R92, R173, R194.reuse, R193.reuse ;  /* 0x000000c2ad5c7223 */ /* 0x180fe200000100c1 */
[----:B------:R-:W-:Y:S01]  /*3420*/  FFMA.FTZ R193, R174, R194, R193 ;  /* 0x000000c2aec17223 */ /* 0x000fe200000100c1 */
[----:B-----5:R-:W-:Y:S01]  /*3430*/  PRMT R93, R87, 0x7632, R93 ;  /* 0x00007632575d7816 */ /* 0x020fe2000000005d */
[----:B------:R-:W-:Y:S01]  /*3440*/  FADD.FTZ R79, R98, -R79 ;  /* 0x8000004f624f7221 */ /* 0x000fe20000010000 */
[----:B------:R-:W-:Y:S01]  /*3450*/  FADD.FTZ R171, R171, -R92 ;  /* 0x8000005cabab7221 */ /* 0x000fe20000010000 */
[----:B------:R-:W-:Y:S01]  /*3460*/  FADD.FTZ R193, R172, -R193 ;  /* 0x800000c1acc17221 */ /* 0x000fe20000010000 */
[----:B------:R-:W-:Y:S01]  /*3470*/  FADD.FTZ R97, R96, -R97 ;  /* 0x8000006160617221 */ /* 0x000fe20000010000 */
[----:B------:R-:W-:Y:S01]  /*3480*/  FADD.FTZ R99, R99, -R78 ;  /* 0x8000004e63637221 */ /* 0x000fe20000010000 */
[C---:B------:R-:W-:Y:S01]  /*3490*/  FMUL.FTZ R171, R164.reuse, R171 ;  /* 0x000000aba4ab7220 */ /* 0x040fe20000410000 */
[----:B------:R-:W-:Y:S01]  /*34a0*/  FMUL.FTZ R193, R164, R193 ;  /* 0x000000c1a4c17220 */ /* 0x000fe20000410000 */
[----:B------:R-:W-:Y:S01]  /*34b0*/  FADD.FTZ R83, R102, -R81 ;  /* 0x8000005166537221 */ /* 0x000fe20000010000 */
[----:B------:R-:W-:Y:S01]  /*34c0*/  FADD.FTZ R103, R103, -R82 ;  /* 0x8000005267677221 */ /* 0x000fe20000010000 */
[----:B------:R-:W-:Y:S01]  /*34d0*/  PRMT R76, R84, 0x7632, R76 ;  /* 0x00007632544c7816 */ /* 0x000fe2000000004c */
[----:B------:R-:W-:Y:S01]  /*34e0*/  FADD.FTZ R91, R168, -R91 ;  /* 0x8000005ba85b7221 */ /* 0x000fe20000010000 */
[----:B------:R-:W-:Y:S01]  /*34f0*/  SHF.L.U32 R77, R84, 0x10, RZ ;  /* 0x00000010544d7819 */ /* 0x000fe200000006ff */
[C---:B------:R-:W-:Y:S01]  /*3500*/  FMUL.FTZ R82, R164.reuse, R79 ;  /* 0x0000004fa4527220 */ /* 0x040fe20000410000 */
        /* <DEDUP_REMOVED lines=10> */
[C---:B------:R-:W-:Y:S01]  /*35b0*/  FMUL.FTZ R103, R164.reuse, R103 ;  /* 0x00000067a4677220 */ /* 0x040fe20000410000 */
[----:B------:R-:W-:Y:S01]  /*35c0*/  FMUL.FTZ R164, R164, R91 ;  /* 0x0000005ba4a47220 */ /* 0x000fe20000410000 */
[----:B------:R-:W-:Y:S01]  /*35d0*/  SHF.L.U32 R86, R86, 0x10, RZ ;  /* 0x0000001056567819 */ /* 0x000fe200000006ff */
[----:B------:R-:W-:Y:S01]  /*35e0*/  FMUL.FTZ R96, R78, R95 ;  /* 0x0000005f4e607220 */ /* 0x000fe20000410000 */
[----:B------:R-:W-:Y:S01]  /*35f0*/  FMUL.FTZ R91, R79, R84 ;  /* 0x000000544f5b7220 */ /* 0x000fe20000410000 */
[----:B------:R-:W-:Y:S01]  /*3600*/  PRMT R80, R85, 0x7632, R80 ;  /* 0x0000763255507816 */ /* 0x000fe20000000050 */
[----:B------:R-:W-:Y:S01]  /*3610*/  FMUL.FTZ R169, R79, R94 ;  /* 0x0000005e4fa97220 */ /* 0x000fe20000410000 */
[----:B------:R-:W-:Y:S01]  /*3620*/  SHF.L.U32 R84, R62, 0x10, RZ ;  /* 0x000000103e547819 */ /* 0x000fe200000006ff */
[-C--:B------:R-:W-:Y:S01]  /*3630*/  FMUL.FTZ R83, R103, R176.reuse ;  /* 0x000000b067537220 */ /* 0x080fe20000410000 */
[----:B------:R-:W-:Y:S01]  /*3640*/  SHF.L.U32 R95, R90, 0x10, RZ ;  /* 0x000000105a5f7819 */ /* 0x000fe200000006ff */
[----:B------:R-:W-:Y:S01]  /*3650*/  FMUL.FTZ R87, R78, R87 ;  /* 0x000000574e577220 */ /* 0x000fe20000410000 */
[----:B------:R-:W-:Y:S01]  /*3660*/  SHF.L.U32 R85, R85, 0x10, RZ ;  /* 0x0000001055557819 */ /* 0x000fe200000006ff */
[-C--:B------:R-:W-:Y:S01]  /*3670*/  FMUL.FTZ R90, R164, R176.reuse ;  /* 0x000000b0a45a7220 */ /* 0x080fe20000410000 */
[----:B------:R-:W-:Y:S01]  /*3680*/  SHF.L.U32 R79, R61, 0x10, RZ ;  /* 0x000000103d4f7819 */ /* 0x000fe200000006ff */
[----:B------:R-:W-:Y:S01]  /*3690*/  FMUL.FTZ R78, R99, R176 ;  /* 0x000000b0634e7220 */ /* 0x000fe20000410000 */
[----:B------:R-:W-:Y:S01]  /*36a0*/  SHF.L.U32 R97, R142, 0x10, RZ ;  /* 0x000000108e617819 */ /* 0x000fe200000006ff */
[C---:B------:R-:W-:Y:S01]  /*36b0*/  FMUL.FTZ R93, R83.reuse, R86 ;  /* 0x00000056535d7220 */ /* 0x040fe20000410000 */
[----:B------:R-:W-:Y:S01]  /*36c0*/  FMUL.FTZ R94, R83, R84 ;  /* 0x00000054535e7220 */ /* 0x000fe20000410000 */
[----:B------:R-:W-:Y:S01]  /*36d0*/  FMUL.FTZ R86, R90, R95 ;  /* 0x0000005f5a567220 */ /* 0x000fe20000410000 */
[C---:B------:R-:W-:Y:S01]  /*36e0*/  FMUL.FTZ R95, R78.reuse, R85 ;  /* 0x000000554e5f7220 */ /* 0x040fe20000410000 */
        /* <DEDUP_REMOVED lines=11> */
[----:B------:R-:W-:Y:S01]  /*37a0*/  FMUL.FTZ R80, R76, R79 ;  /* 0x0000004f4c507220 */ /* 0x000fe20000410000 */
[C---:B------:R-:W-:Y:S01]  /*37b0*/  FMUL.FTZ R85, R176.reuse, R85 ;  /* 0x00000055b0557220 */ /* 0x040fe20000410000 */
[----:B------:R-:W-:Y:S01]  /*37c0*/  FMUL.FTZ R98, R176, R83 ;  /* 0x00000053b0627220 */ /* 0x000fe20000410000 */
        /* <DEDUP_REMOVED lines=11> */
.L_x_175:
[-CC-:B------:R-:W-:Y:S01]  /*3880*/  FFMA.FTZ R91, R100, R194.reuse, R193.reuse ;  /* 0x000000c2645b7223 */ /* 0x180fe200000100c1 */
[-CC-:B------:R-:W-:Y:S01]  /*3890*/  FFMA.FTZ R97, R97, R194.reuse, R193.reuse ;  /* 0x000000c261617223 */ /* 0x180fe200000100c1 */
[-CC-:B0-----:R-:W-:Y:S01]  /*38a0*/  FFMA.FTZ R80, R101, R194.reuse, R193.reuse ;  /* 0x000000c265507223 */ /* 0x181fe200000100c1 */
        /* <DEDUP_REMOVED lines=14> */
[----:B------:R-:W-:Y:S01]  /*3990*/  FMUL.FTZ R91, R164, R91 ;  /* 0x0000005ba45b7220 */ /* 0x000fe20000410000 */
[----:B------:R-:W-:Y:S01]  /*39a0*/  SHF.L.U32 R96, R101, 0x10, RZ ;  /* 0x0000001065607819 */ /* 0x000fe200000006ff */
[----:B------:R-:W-:Y:S01]  /*39b0*/  FADD.FTZ R99, R99, -R80 ;  /* 0x8000005063637221 */ /* 0x000fe20000010000 */
[----:B------:R-:W-:Y:S01]  /*39c0*/  SHF.L.U32 R166, R87, 0x10, RZ ;  /* 0x0000001057a67819 */ /* 0x000fe200000006ff */
[-C--:B------:R-:W-:Y:S01]  /*39d0*/  FMUL.FTZ R193, R193, R176.reuse ;  /* 0x000000b0c1c17220 */ /* 0x080fe20000410000 */
[----:B------:R-:W-:Y:S01]  /*39e0*/  PRMT R81, R84, 0x7632, R81 ;  /* 0x0000763254517816 */ /* 0x000fe20000000051 */
[----:B------:R-:W-:Y:S01]  /*39f0*/  FADD.FTZ R93, R102, -R93 ;  /* 0x8000005d665d7221 */ /* 0x000fe20000010000 */
[----:B------:R-:W-:Y:S01]  /*3a00*/  SHF.L.U32 R83, R84, 0x10, RZ ;  /* 0x0000001054537819 */ /* 0x000fe200000006ff */
[-C--:B------:R-:W-:Y:S01]  /*3a10*/  FMUL.FTZ R171, R171, R176.reuse ;  /* 0x000000b0abab7220 */ /* 0x080fe20000410000 */
[----:B------:R-:W-:Y:S01]  /*3a20*/  SHF.L.U32 R100, R143, 0x10, RZ ;  /* 0x000000108f647819 */ /* 0x000fe200000006ff */
[C---:B------:R-:W-:Y:S01]  /*3a30*/  FMUL.FTZ R103, R164.reuse, R103 ;  /* 0x00000067a4677220 */ /* 0x040fe20000410000 */
[----:B------:R-:W-:Y:S01]  /*3a40*/  SHF.L.U32 R84, R63, 0x10, RZ ;  /* 0x000000103f547819 */ /* 0x000fe200000006ff */
[----:B------:R-:W-:Y:S01]  /*3a50*/  FMUL.FTZ R95, R164, R95 ;  /* 0x0000005fa45f7220 */ /* 0x000fe20000410000 */
[----:B------:R-:W-:Y:S01]  /*3a60*/  PRMT R94, R86, 0x7632, R94 ;  /* 0x00007632565e7816 */ /* 0x000fe2000000005e */
[----:B------:R-:W-:Y:S01]  /*3a70*/  FMUL.FTZ R98, R91, R176 ;  /* 0x000000b05b627220 */ /* 0x000fe20000410000 */
[----:B------:R-:W-:Y:S01]  /*3a80*/  FMUL.FTZ R99, R164, R99 ;  /* 0x00000063a4637220 */ /* 0x000fe20000410000 */
[----:B------:R-:W-:Y:S01]  /*3a90*/  FMUL.FTZ R91, R193, R96 ;  /* 0x00000060c15b7220 */ /* 0x000fe20000410000 */
[----:B------:R-:W-:Y:S01]  /*3aa0*/  SHF.L.U32 R86, R86, 0x10, RZ ;  /* 0x0000001056567819 */ /* 0x000fe200000006ff */
        /* <DEDUP_REMOVED lines=8> */
[-C--:B------:R-:W-:Y:S01]  /*3b30*/  FMUL.FTZ R95, R95, R176.reuse ;  /* 0x000000b05f5f7220 */ /* 0x080fe20000410000 */
[----:B------:R-:W-:Y:S01]  /*3b40*/  SHF.L.U32 R100, R142, 0x10, RZ ;  /* 0x000000108e647819 */ /* 0x000fe200000006ff */
[-C--:B------:R-:W-:Y:S01]  /*3b50*/  FMUL.FTZ R99, R99, R176.reuse ;  /* 0x000000b063637220 */ /* 0x080fe20000410000 */
[----:B------:R-:W-:Y:S01]  /*3b60*/  PRMT R82, R85, 0x7632, R82 ;  /* 0x0000763255527816 */ /* 0x000fe20000000052 */
[-C--:B------:R-:W-:Y:S01]  /*3b70*/  FMUL.FTZ R92, R93, R176.reuse ;  /* 0x000000b05d5c7220 */ /* 0x080fe20000410000 */
[----:B------:R-:W-:Y:S01]  /*3b80*/  SHF.L.U32 R90, R85, 0x10, RZ ;  /* 0x00000010555a7819 */ /* 0x000fe200000006ff */
[----:B------:R-:W-:Y:S01]  /*3b90*/  FMUL.FTZ R80, R97, R176 ;  /* 0x000000b061507220 */ /* 0x000fe20000410000 */
[----:B------:R-:W-:Y:S01]  /*3ba0*/  SHF.L.U32 R84, R61, 0x10, RZ ;  /* 0x000000103d547819 */ /* 0x000fe200000006ff */
[C---:B------:R-:W-:Y:S01]  /*3bb0*/  FMUL.FTZ R93, R103.reuse, R86 ;  /* 0x00000056675d7220 */ /* 0x040fe20000410000 */
[----:B------:R-:W-:Y:S01]  /*3bc0*/  FMUL.FTZ R96, R103, R96 ;  /* 0x0000006067607220 */ /* 0x000fe20000410000 */
[C---:B------:R-:W-:Y:S01]  /*3bd0*/  FMUL.FTZ R86, R95.reuse, R94 ;  /* 0x0000005e5f567220 */ /* 0x040fe20000410000 */
[----:B------:R-:W-:Y:S01]  /*3be0*/  FMUL.FTZ R103, R95, R100 ;  /* 0x000000645f677220 */ /* 0x000fe20000410000 */
[----:B------:R-:W-:Y:S01]  /*3bf0*/  SHF.L.U32 R97, R82, 0x10, RZ ;  /* 0x0000001052617819 */ /* 0x000fe200000006ff */
[C---:B------:R-:W-:Y:S01]  /*3c00*/  FMUL.FTZ R95, R99.reuse, R90 ;  /* 0x0000005a635f7220 */ /* 0x040fe20000410000 */
        /* <DEDUP_REMOVED lines=11> */
[----:B------:R-:W-:Y:S01]  /*3cc0*/  FMUL.FTZ R98, R98, R81 ;  /* 0x0000005162627220 */ /* 0x000fe20000410000 */
[----:B------:R-:W-:-:S02]  /*3cd0*/  F2FP.BF16.F32.PACK_AB R82, R103, R96 ;  /* 0x000000606752723e */ /* 0x000fc400000010ff */
[----:B------:R-:W-:Y:S02]  /*3ce0*/  F2FP.BF16.F32.PACK_AB R81, R101, R84 ;  /* 0x000000546551723e */ /* 0x000fe400000010ff */
[----:B------:R-:W-:-:S07]  /*3cf0*/  F2FP.BF16.F32.PACK_AB R80, R99, R80 ;  /* 0x000000506350723e */ /* 0x000fce00000010ff */
.L_x_176:
[----:B------:R-:W0:Y:S01]  /*3d00*/  @P0 LDC.64 R84, c[0x0][0x478] ;  /* 0x00011e00ff540b82 */ /* 0x000e220000000a00 */
[----:B------:R-:W-:-:S04]  /*3d10*/  IMAD.WIDE.U32 R88, R165, 0x10, R88 ;  /* 0x00000010a5587825 */ /* 0x000fc800078e0058 */
[----:B0-----:R-:W-:-:S05]  /*3d20*/  @P0 IMAD.WIDE.U32 R84, R165, 0x10, R84 ;  /* 0x00000010a5540825 */ /* 0x001fca00078e0054 */
[----:B------:R0:W-:Y:S04]  /*3d30*/  @P0 STG.E.128 desc[UR4][R84.64], R76 ;  /* 0x0000004c54000986 */ /* 0x0001e8000c101d04 */
[----:B------:R0:W-:Y:S01]  /*3d40*/  STG.E.128 desc[UR4][R88.64], R80 ;  /* 0x0000005058007986 */ /* 0x0001e2000c101d04 */
[----:B------:R-:W-:Y:S05]  /*3d50*/  BRA `(.L_x_177) ;  /* 0x0000002000747947 */ /* 0x000fea0003800000 */
.L_x_170:
[----:B------:R-:W0:Y:S02]  /*3d60*/  LDC.64 R90, c[0x0][0x390] ;  /* 0x0000e400ff5a7b82 */ /* 0x000e240000000a00 */
[----:B0-----:R-:W-:-:S06]  /*3d70*/  IMAD.WIDE.U32 R80, R175, 0x10, R90 ;  /* 0x00000010af507825 */ /* 0x001fcc00078e005a */
[----:B------:R-:W5:Y:S01]  /*3d80*/  LDG.E.128 R80, desc[UR4][R80.64] ;  /* 0x0000000450507981 */ /* 0x000f62000c1e1d00 */
[----:B------:R-:W-:-:S04]  /*3d90*/  UISETP.NE.U32.AND UP0, UPT, UR12, URZ, UPT ;  /* 0x000000ff0c00728c */ /* 0x000fc8000bf05070 */
[----:B------:R-:W-:-:S09]  /*3da0*/  UISETP.NE.AND.EX UP0, UPT, UR13, URZ, UPT, UP0 ;  /* 0x000000ff0d00728c */ /* 0x000fd2000bf05300 */
[----:B------:R-:W-:Y:S05]  /*3db0*/  BRA.U UP0, `(.L_x_178) ;  /* 0x0000000500447547 */ /* 0x000fea000b800000 */
[-CC-:B------:R-:W-:Y:S01]  /*3dc0*/  FFMA.FTZ R202, R202, R194.reuse, R193.reuse ;  /* 0x000000c2caca7223 */ /* 0x180fe200000100c1 */
[-CC-:B------:R-:W-:Y:S01]  /*3dd0*/  FFMA.FTZ R204, R204, R194.reuse, R193.reuse ;  /* 0x000000c2cccc7223 */ /* 0x180fe200000100c1 */
[----:B------:R-:W-:Y:S01]  /*3de0*/  SHF.L.U32 R89, R89, 0x10, RZ ;  /* 0x0000001059597819 */ /* 0x000fe200000006ff */
[-CC-:B------:R-:W-:Y:S01]  /*3df0*/  FFMA.FTZ R198, R198, R194.reuse, R193.reuse ;  /* 0x000000c2c6c67223 */ /* 0x180fe200000100c1 */
[----:B------:R-:W-:Y:S01]  /*3e00*/  FADD.FTZ R202, R207, -R202 ;  /* 0x800000cacfca7221 */ /* 0x000fe20000010000 */
[----:B------:R-:W-:Y:S01]  /*3e10*/  SHF.L.U32 R85, R85, 0x10, RZ ;  /* 0x0000001055557819 */ /* 0x000fe200000006ff */
[----:B------:R-:W-:Y:S01]  /*3e20*/  FADD.FTZ R87, R209, -R204 ;  /* 0x800000ccd1577221 */ /* 0x000fe20000010000 */
[-CC-:B------:R-:W-:Y:S01]  /*3e30*/  FFMA.FTZ R200, R200, R194.reuse, R193.reuse ;  /* 0x000000c2c8c87223 */ /* 0x180fe200000100c1 */
[-CC-:B------:R-:W-:Y:S01]  /*3e40*/  FFMA.FTZ R208, R208, R194.reuse, R193.reuse ;  /* 0x000000c2d0d07223 */ /* 0x180fe200000100c1 */
[----:B------:R-:W-:Y:S01]  /*3e50*/  FFMA.FTZ R210, R210, R194, R193 ;  /* 0x000000c2d2d27223 */ /* 0x000fe200000100c1 */
[----:B------:R-:W-:Y:S01]  /*3e60*/  FADD.FTZ R198, R203, -R198 ;  /* 0x800000c6cbc67221 */ /* 0x000fe20000010000 */
[C---:B------:R-:W-:Y:S01]  /*3e70*/  FFMA.FTZ R93, R164.reuse, R202, R89 ;  /* 0x000000caa45d7223 */ /* 0x040fe20000010059 */
[----:B------:R-:W-:Y:S01]  /*3e80*/  SHF.L.U32 R95, R95, 0x10, RZ ;  /* 0x000000105f5f7819 */ /* 0x000fe200000006ff */
[----:B------:R-:W-:Y:S01]  /*3e90*/  FADD.FTZ R200, R205, -R200 ;  /* 0x800000c8cdc87221 */ /* 0x000fe20000010000 */
[----:B------:R-:W-:Y:S01]  /*3ea0*/  FFMA.FTZ R87, R164, R87, R85 ;  /* 0x00000057a4577223 */ /* 0x000fe20000010055 */
[----:B------:R-:W-:Y:S01]  /*3eb0*/  SHF.L.U32 R203, R88, 0x10, RZ ;  /* 0x0000001058cb7819 */ /* 0x000fe200000006ff */
[----:B------:R-:W-:Y:S01]  /*3ec0*/  FADD.FTZ R208, R213, -R208 ;  /* 0x800000d0d5d07221 */ /* 0x000fe20000010000 */
[----:B------:R-:W-:Y:S01]  /*3ed0*/  SHF.L.U32 R89, R66, 0x10, RZ ;  /* 0x0000001042597819 */ /* 0x000fe200000006ff */
[----:B------:R-:W-:Y:S01]  /*3ee0*/  FADD.FTZ R210, R215, -R210 ;  /* 0x800000d2d7d27221 */ /* 0x000fe20000010000 */
[----:B------:R-:W-:Y:S01]  /*3ef0*/  SHF.L.U32 R85, R65, 0x10, RZ ;  /* 0x0000001041557819 */ /* 0x000fe200000006ff */
[-CC-:B------:R-:W-:Y:S01]  /*3f00*/  FFMA.FTZ R206, R206, R194.reuse, R193.reuse ;  /* 0x000000c2cece7223 */ /* 0x180fe200000100c1 */
[----:B-----5:R-:W-:Y:S01]  /*3f10*/  PRMT R86, R83, 0x7632, R86 ;  /* 0x0000763253567816 */ /* 0x020fe20000000056 */
[----:B------:R-:W-:Y:S01]  /*3f20*/  FFMA.FTZ R196, R196, R194, R193 ;  /* 0x000000c2c4c47223 */ /* 0x000fe200000100c1 */
[C---:B------:R-:W-:Y:S01]  /*3f30*/  FFMA.FTZ R201, R164.reuse, R200, R95 ;  /* 0x000000c8a4c97223 */ /* 0x040fe2000001005f */
[----:B------:R-:W-:Y:S01]  /*3f40*/  SHF.L.U32 R195, R67, 0x10, RZ ;  /* 0x0000001043c37819 */ /* 0x000fe200000006ff */
[C---:B------:R-:W-:Y:S01]  /*3f50*/  FFMA.FTZ R203, R164.reuse, R198, R203 ;  /* 0x000000c6a4cb7223 */ /* 0x040fe200000100cb */
[C---:B------:R-:W-:Y:S01]  /*3f60*/  FFMA.FTZ R95, R164.reuse, R208, R89 ;  /* 0x000000d0a45f7223 */ /* 0x040fe20000010059 */
[----:B------:R-:W-:Y:S01]  /*3f70*/  FADD.FTZ R206, R211, -R206 ;  /* 0x800000ced3ce7221 */ /* 0x000fe20000010000 */
[----:B------:R-:W-:Y:S01]  /*3f80*/  FFMA.FTZ R89, R164, R210, R85 ;  /* 0x000000d2a4597223 */ /* 0x000fe20000010055 */
[----:B------:R-:W-:Y:S01]  /*3f90*/  SHF.L.U32 R85, R64, 0x10, RZ ;  /* 0x0000001040557819 */ /* 0x000fe200000006ff */
[----:B------:R-:W-:Y:S01]  /*3fa0*/  FADD.FTZ R196, R217, -R196 ;  /* 0x800000c4d9c47221 */ /* 0x000fe20000010000 */
[----:B------:R-:W-:Y:S01]  /*3fb0*/  SHF.L.U32 R86, R86, 0x10, RZ ;  /* 0x0000001056567819 */ /* 0x000fe200000006ff */
[----:B------:R-:W-:Y:S01]  /*3fc0*/  FMUL.FTZ R203, R203, R176 ;  /* 0x000000b0cbcb7220 */ /* 0x000fe20000410000 */
[----:B------:R-:W-:Y:S01]  /*3fd0*/  SHF.L.U32 R92, R151, 0x10, RZ ;  /* 0x00000010975c7819 */ /* 0x000fe200000006ff */
[C---:B------:R-:W-:Y:S01]  /*3fe0*/  FFMA.FTZ R195, R164.reuse, R206, R195 ;  /* 0x000000cea4c37223 */ /* 0x040fe200000100c3 */
[----:B------:R-:W-:Y:S01]  /*3ff0*/  FFMA.FTZ R85, R164, R196, R85 ;  /* 0x000000c4a4557223 */ /* 0x000fe20000010055 */
[----:B------:R-:W-:Y:S01]  /*4000*/  SHF.L.U32 R219, R83, 0x10, RZ ;  /* 0x0000001053db7819 */ /* 0x000fe200000006ff */
[----:B------:R-:W-:Y:S01]  /*4010*/  FMUL.FTZ R196, R203, R86 ;  /* 0x00000056cbc47220 */ /* 0x000fe20000410000 */
[----:B------:R-:W-:Y:S01]  /*4020*/  SHF.L.U32 R205, R55, 0x10, RZ ;  /* 0x0000001037cd7819 */ /* 0x000fe200000006ff */
[-C--:B------:R-:W-:Y:S01]  /*4030*/  FMUL.FTZ R84, R195, R176.reuse ;  /* 0x000000b0c3547220 */ /* 0x080fe20000410000 */
[----:B------:R-:W-:Y:S01]  /*4040*/  FMUL.FTZ R203, R92, R203 ;  /* 0x000000cb5ccb7220 */ /* 0x000fe20000410000 */
[----:B------:R-:W-:Y:S01]  /*4050*/  PRMT R83, R82, 0x7632, R83 ;  /* 0x0000763252537816 */ /* 0x000fe20000000053 */
[----:B------:R-:W-:Y:S01]  /*4060*/  FMUL.FTZ R201, R201, R176 ;  /* 0x000000b0c9c97220 */ /* 0x000fe20000410000 */
[----:B------:R-:W-:Y:S01]  /*4070*/  SHF.L.U32 R92, R150, 0x10, RZ ;  /* 0x00000010965c7819 */ /* 0x000fe200000006ff */
[----:B------:R-:W-:Y:S01]  /*4080*/  FMUL.FTZ R195, R84, R219 ;  /* 0x000000db54c37220 */ /* 0x000fe20000410000 */
[----:B------:R-:W-:Y:S01]  /*4090*/  SHF.L.U32 R197, R82, 0x10, RZ ;  /* 0x0000001052c57819 */ /* 0x000fe200000006ff */
[----:B------:R-:W-:Y:S01]  /*40a0*/  FMUL.FTZ R88, R205, R84 ;  /* 0x00000054cd587220 */ /* 0x000fe20000410000 */
[----:B------:R-:W-:Y:S01]  /*40b0*/  PRMT R82, R81, 0x7632, R82 ;  /* 0x0000763251527816 */ /* 0x000fe20000000052 */
[-C--:B------:R-:W-:Y:S01]  /*40c0*/  FMUL.FTZ R84, R89, R176.reuse ;  /* 0x000000b059547220 */ /* 0x080fe20000410000 */
[----:B------:R-:W-:Y:S01]  /*40d0*/  SHF.L.U32 R199, R81, 0x10, RZ ;  /* 0x0000001051c77819 */ /* 0x000fe200000006ff */
[----:B------:R-:W-:Y:S01]  /*40e0*/  FMUL.FTZ R89, R92, R201 ;  /* 0x000000c95c597220 */ /* 0x000fe20000410000 */
[C---:B------:R-:W-:Y:S01]  /*40f0*/  PRMT R81, R80.reuse, 0x7632, R81 ;  /* 0x0000763250517816 */ /* 0x040fe20000000051 */
        /* <DEDUP_REMOVED lines=29> */
.L_x_178:
[-CC-:B------:R-:W-:Y:S01]  /*42d0*/  FFMA.FTZ R204, R204, R194.reuse, R193.reuse ;  /* 0x000000c2cccc7223 */ /* 0x180fe200000100c1 */
[----:B------:R-:W-:Y:S01]  /*42e0*/  SHF.L.U32 R85, R85, 0x10, RZ ;  /* 0x0000001055557819 */ /* 0x000fe200000006ff */
[-CC-:B------:R-:W-:Y:S01]  /*42f0*/  FFMA.FTZ R200, R200, R194.reuse, R193.reuse ;  /* 0x000000c2c8c87223 */ /* 0x180fe200000100c1 */
[-CC-:B------:R-:W-:Y:S01]  /*4300*/  FFMA.FTZ R206, R206, R194.reuse, R193.reuse ;  /* 0x000000c2cece7223 */ /* 0x180fe200000100c1 */
[----:B------:R-:W-:Y:S01]  /*4310*/  FADD.FTZ R209, R209, -R204 ;  /* 0x800000ccd1d17221 */ /* 0x000fe20000010000 */
[-C--:B------:R-:W-:Y:S01]  /*4320*/  FFMA.FTZ R198, R198, R194.reuse, R193 ;  /* 0x000000c2c6c67223 */ /* 0x080fe200000100c1 */
[C---:B-----5:R-:W-:Y:S01]  /*4330*/  PRMT R89, R83.reuse, 0x7632, R89 ;  /* 0x0000763253597816 */ /* 0x060fe20000000059 */
[-C--:B------:R-:W-:Y:S01]  /*4340*/  FFMA.FTZ R208, R208, R194.reuse, R193 ;  /* 0x000000c2d0d07223 */ /* 0x080fe200000100c1 */
        /* <DEDUP_REMOVED lines=13> */
[C---:B------:R-:W-:Y:S01]  /*4420*/  FFMA.FTZ R83, R164.reuse, R83, R79 ;  /* 0x00000053a4537223 */ /* 0x040fe2000001004f */
[C---:B------:R-:W-:Y:S01]  /*4430*/  FFMA.FTZ R211, R164.reuse, R211, R86 ;  /* 0x000000d3a4d37223 */ /* 0x040fe20000010056 */
[C---:B------:R-:W-:Y:S01]  /*4440*/  FFMA.FTZ R79, R164.reuse, R198, R85 ;  /* 0x000000c6a44f7223 */ /* 0x040fe20000010055 */
[----:B------:R-:W-:Y:S01]  /*4450*/  FFMA.FTZ R213, R164, R213, R84 ;  /* 0x000000d5a4d57223 */ /* 0x000fe20000010054 */
[----:B------:R-:W-:Y:S01]  /*4460*/  SHF.L.U32 R93, R55, 0x10, RZ ;  /* 0x00000010375d7819 */ /* 0x000fe200000006ff */
[--C-:B------:R-:W-:Y:S01]  /*4470*/  FFMA.FTZ R196, R196, R194, R193.reuse ;  /* 0x000000c2c4c47223 */ /* 0x100fe200000100c1 */
[----:B------:R-:W-:Y:S01]  /*4480*/  FFMA.FTZ R215, R164, R215, R78 ;  /* 0x000000d7a4d77223 */ /* 0x000fe2000001004e */
[----:B------:R-:W-:Y:S01]  /*4490*/  SHF.L.U32 R95, R151, 0x10, RZ ;  /* 0x00000010975f7819 */ /* 0x000fe200000006ff */
[-C--:B------:R-:W-:Y:S01]  /*44a0*/  FMUL.FTZ R84, R211, R176.reuse ;  /* 0x000000b0d3547220 */ /* 0x080fe20000410000 */
[----:B------:R-:W-:Y:S01]  /*44b0*/  SHF.L.U32 R89, R89, 0x10, RZ ;  /* 0x0000001059597819 */ /* 0x000fe200000006ff */
[----:B------:R-:W-:Y:S01]  /*44c0*/  FMUL.FTZ R78, R79, R176 ;  /* 0x000000b04f4e7220 */ /* 0x000fe20000410000 */
[----:B------:R-:W-:Y:S01]  /*44d0*/  FFMA.FTZ R202, R202, R194, R193 ;  /* 0x000000c2caca7223 */ /* 0x000fe200000100c1 */
[C---:B------:R-:W-:Y:S01]  /*44e0*/  PRMT R88, R82.reuse, 0x7632, R88 ;  /* 0x0000763252587816 */ /* 0x040fe20000000058 */
[----:B------:R-:W-:Y:S01]  /*44f0*/  FADD.FTZ R217, R217, -R196 ;  /* 0x800000c4d9d97221 */ /* 0x000fe20000010000 */
        /* <DEDUP_REMOVED lines=8> */
[----:B------:R-:W-:Y:S01]  /*4580*/  SHF.L.U32 R199, R150, 0x10, RZ ;  /* 0x0000001096c77819 */ /* 0x000fe200000006ff */
[-C--:B------:R-:W-:Y:S01]  /*4590*/  FMUL.FTZ R93, R213, R176.reuse ;  /* 0x000000b0d55d7220 */ /* 0x080fe20000410000 */
[----:B------:R-:W-:Y:S01]  /*45a0*/  SHF.L.U32 R81, R81, 0x10, RZ ;  /* 0x0000001051517819 */ /* 0x000fe200000006ff */
[----:B------:R-:W-:Y:S01]  /*45b0*/  FADD.FTZ R202, R207, -R202 ;  /* 0x800000cacfca7221 */ /* 0x000fe20000010000 */
[-C--:B------:R-:W-:Y:S01]  /*45c0*/  FMUL.FTZ R78, R83, R176.reuse ;  /* 0x000000b0534e7220 */ /* 0x080fe20000410000 */
[----:B------:R-:W-:Y:S01]  /*45d0*/  SHF.L.U32 R92, R54, 0x10, RZ ;  /* 0x00000010365c7819 */ /* 0x000fe200000006ff */
[----:B------:R-:W-:Y:S01]  /*45e0*/  FMUL.FTZ R86, R215, R176 ;  /* 0x000000b0d7567220 */ /* 0x000fe20000410000 */
[----:B------:R-:W-:Y:S01]  /*45f0*/  SHF.L.U32 R89, R53, 0x10, RZ ;  /* 0x0000001035597819 */ /* 0x000fe200000006ff */
[----:B------:R-:W-:Y:S01]  /*4600*/  FFMA.FTZ R85, R164, R217, R85 ;  /* 0x000000d9a4557223 */ /* 0x000fe20000010055 */
[----:B------:R-:W-:Y:S01]  /*4610*/  SHF.L.U32 R95, R88, 0x10, RZ ;  /* 0x00000010585f7819 */ /* 0x000fe200000006ff */
[----:B------:R-:W-:Y:S01]  /*4620*/  FMUL.FTZ R197, R93, R82 ;  /* 0x000000525dc57220 */ /* 0x000fe20000410000 */
[----:B------:R-:W-:Y:S01]  /*4630*/  PRMT R76, R80, 0x7632, R76 ;  /* 0x00007632504c7816 */ /* 0x000fe2000000004c */
[----:B------:R-:W-:Y:S01]  /*4640*/  FFMA.FTZ R87, R164, R202, R87 ;  /* 0x000000caa4577223 */ /* 0x000fe20000010057 */
[-C--:B------:R-:W-:Y:S01]  /*4650*/  FMUL.FTZ R82, R199, R78.reuse ;  /* 0x0000004ec7527220 */ /* 0x080fe20000410000 */
[----:B------:R-:W-:Y:S01]  /*4660*/  FMUL.FTZ R199, R86, R81 ;  /* 0x0000005156c77220 */ /* 0x000fe20000410000 */
[----:B------:R-:W-:Y:S01]  /*4670*/  SHF.L.U32 R80, R80, 0x10, RZ ;  /* 0x0000001050507819 */ /* 0x000fe200000006ff */
[----:B------:R-:W-:Y:S01]  /*4680*/  FMUL.FTZ R203, R92, R93 ;  /* 0x0000005d5ccb7220 */ /* 0x000fe20000410000 */
[----:B------:R-:W-:Y:S01]  /*4690*/  FMUL.FTZ R198, R95, R78 ;  /* 0x0000004e5fc67220 */ /* 0x000fe20000410000 */
[----:B------:R-:W-:Y:S01]  /*46a0*/  FMUL.FTZ R86, R89, R86 ;  /* 0x0000005659567220 */ /* 0x000fe20000410000 */
[----:B------:R-:W-:Y:S01]  /*46b0*/  SHF.L.U32 R88, R149, 0x10, RZ ;  /* 0x0000001095587819 */ /* 0x000fe200000006ff */
[----:B------:R-:W-:Y:S01]  /*46c0*/  FMUL.FTZ R89, R85, R176 ;  /* 0x000000b055597220 */ /* 0x000fe20000410000 */
[----:B------:R-:W-:-:S02]  /*46d0*/  SHF.L.U32 R78, R52, 0x10, RZ ;  /* 0x00000010344e7819 */ /* 0x000fc400000006ff */
[----:B------:R-:W-:Y:S01]  /*46e0*/  SHF.L.U32 R95, R148, 0x10, RZ ;  /* 0x00000010945f7819 */ /* 0x000fe200000006ff */
[----:B------:R-:W-:Y:S01]  /*46f0*/  FMUL.FTZ R201, R89, R80 ;  /* 0x0000005059c97220 */ /* 0x000fe20000410000 */
[----:B------:R-:W-:Y:S01]  /*4700*/  SHF.L.U32 R200, R77, 0x10, RZ ;  /* 0x000000104dc87819 */ /* 0x000fe200000006ff */
[-C--:B------:R-:W-:Y:S01]  /*4710*/  FMUL.FTZ R77, R87, R176.reuse ;  /* 0x000000b0574d7220 */ /* 0x080fe20000410000 */
[----:B------:R-:W-:Y:S01]  /*4720*/  SHF.L.U32 R93, R76, 0x10, RZ ;  /* 0x000000104c5d7819 */ /* 0x000fe200000006ff */
[----:B------:R-:W-:Y:S01]  /*4730*/  FMUL.FTZ R76, R209, R176 ;  /* 0x000000b0d14c7220 */ /* 0x000fe20000410000 */
[----:B------:R-:W-:Y:S01]  /*4740*/  FMUL.FTZ R80, R78, R89 ;  /* 0x000000594e507220 */ /* 0x000fe20000410000 */
[-C--:B------:R-:W-:Y:S01]  /*4750*/  FMUL.FTZ R81, R88, R77.reuse ;  /* 0x0000004d58517220 */ /* 0x080fe20000410000 */
        /* <DEDUP_REMOVED lines=10> */
[----:B------:R-:W-:-:S07]  /*4800*/  F2FP.BF16.F32.PACK_AB R80, R95, R80 ;  /* 0x000000505f50723e */ /* 0x000fce00000010ff */
.L_x_179:
[----:B------:R-:W-:Y:S01]  /*4810*/  ISETP.NE.U32.AND P0, PT, RZ, UR12, PT ;  /* 0x0000000cff007c0c */ /* 0x000fe2000bf05070 */
[----:B------:R-:W0:Y:S01]  /*4820*/  LDC.64 R88, c[0x0][0x468] ;  /* 0x00011a00ff587b82 */ /* 0x000e220000000a00 */
[----:B------:R-:W-:Y:S02]  /*4830*/  IMAD.WIDE.U32 R84, R167, 0x10, R90 ;  /* 0x00000010a7547825 */ /* 0x000fe400078e005a */
[----:B------:R-:W-:-:S13]  /*4840*/  ISETP.NE.AND.EX P0, PT, RZ, UR13, PT, P0 ;  /* 0x0000000dff007c0c */ /* 0x000fda000bf05300 */
[----:B------:R-:W1:Y:S01]  /*4850*/  @P0 LDC.64 R92, c[0x0][0x478] ;  /* 0x00011e00ff5c0b82 */ /* 0x000e620000000a00 */
[----:B0-----:R-:W-:-:S04]  /*4860*/  IMAD.WIDE.U32 R94, R175, 0x10, R88 ;  /* 0x00000010af5e7825 */ /* 0x001fc800078e0058 */
[----:B-1----:R-:W-:-:S05]  /*4870*/  @P0 IMAD.WIDE.U32 R92, R175, 0x10, R92 ;  /* 0x00000010af5c0825 */ /* 0x002fca00078e005c */
[----:B------:R0:W-:Y:S04]  /*4880*/  @P0 STG.E.128 desc[UR4][R92.64], R76 ;  /* 0x0000004c5c000986 */ /* 0x0001e8000c101d04 */
[----:B------:R0:W-:Y:S04]  /*4890*/  STG.E.128 desc[UR4][R94.64], R80 ;  /* 0x000000505e007986 */ /* 0x0001e8000c101d04 */
[----:B------:R-:W5:Y:S01]  /*48a0*/  LDG.E.128 R84, desc[UR4][R84.64] ;  /* 0x0000000454547981 */ /* 0x000f62000c1e1d00 */
[----:B------:R-:W-:Y:S05]  /*48b0*/  @!P0 BRA `(.L_x_180) ;  /* 0x0000000400648947 */ /* 0x000fea0003800000 */
[-CC-:B------:R-:W-:Y:S01]  /*48c0*/  FFMA.FTZ R179, R179, R194.reuse, R193.reuse ;  /* 0x000000c2b3b37223 */ /* 0x180fe200000100c1 */
[-CC-:B------:R-:W-:Y:S01]  /*48d0*/  FFMA.FTZ R182, R182, R194.reuse, R193.reuse ;  /* 0x000000c2b6b67223 */ /* 0x180fe200000100c1 */
[C---:B0-----:R-:W-:Y:S01]  /*48e0*/  PRMT R78, R71.reuse, 0x7632, R78 ;  /* 0x00007632474e7816 */ /* 0x041fe2000000004e */
[-C--:B------:R-:W-:Y:S01]  /*48f0*/  FFMA.FTZ R178, R178, R194.reuse, R193 ;  /* 0x000000c2b2b27223 */ /* 0x080fe200000100c1 */
[----:B------:R-:W-:Y:S01]  /*4900*/  SHF.L.U32 R79, R71, 0x10, RZ ;  /* 0x00000010474f7819 */ /* 0x000fe200000006ff */
[----:B------:R-:W-:Y:S01]  /*4910*/  FADD.FTZ R179, R186, -R179 ;  /* 0x800000b3bab37221 */ /* 0x000fe20000010000 */
[-C--:B------:R-:W-:Y:S01]  /*4920*/  FFMA.FTZ R187, R187, R194.reuse, R193 ;  /* 0x000000c2bbbb7223 */ /* 0x080fe200000100c1 */
[----:B------:R-:W-:Y:S01]  /*4930*/  FADD.FTZ R182, R185, -R182 ;  /* 0x800000b6b9b67221 */ /* 0x000fe20000010000 */
[----:B------:R-:W-:Y:S01]  /*4940*/  SHF.L.U32 R81, R78, 0x10, RZ ;  /* 0x000000104e517819 */ /* 0x000fe200000006ff */
[----:B------:R-:W-:Y:S01]  /*4950*/  FADD.FTZ R178, R177, -R178 ;  /* 0x800000b2b1b27221 */ /* 0x000fe20000010000 */
[----:B------:R-:W-:Y:S01]  /*4960*/  FFMA.FTZ R185, R164, R179, R79 ;  /* 0x000000b3a4b97223 */ /* 0x000fe2000001004f */
[-C--:B------:R-:W-:Y:S01]  /*4970*/  FFMA.FTZ R183, R183, R194.reuse, R193 ;  /* 0x000000c2b7b77223 */ /* 0x080fe200000100c1 */
[----:B------:R-:W-:Y:S01]  /*4980*/  PRMT R79, R70, 0x7632, R79 ;  /* 0x00007632464f7816 */ /* 0x000fe2000000004f */
[-C--:B------:R-:W-:Y:S01]  /*4990*/  FFMA.FTZ R191, R191, R194.reuse, R193 ;  /* 0x000000c2bfbf7223 */ /* 0x080fe200000100c1 */
[----:B------:R-:W-:Y:S01]  /*49a0*/  FADD.FTZ R190, R190, -R187 ;  /* 0x800000bbbebe7221 */ /* 0x000fe20000010000 */
[----:B------:R-:W-:Y:S01]  /*49b0*/  FFMA.FTZ R180, R180, R194, R193 ;  /* 0x000000c2b4b47223 */ /* 0x000fe200000100c1 */
        /* <DEDUP_REMOVED lines=8> */
[----:B-----5:R-:W-:Y:S01]  /*4a40*/  PRMT R82, R87, 0x7632, R82 ;  /* 0x0000763257527816 */ /* 0x020fe20000000052 */
[----:B------:R-:W-:Y:S01]  /*4a50*/  FADD.FTZ R94, R181, -R180 ;  /* 0x800000b4b55e7221 */ /* 0x000fe20000010000 */
[----:B------:R-:W-:Y:S01]  /*4a60*/  SHF.L.U32 R175, R87, 0x10, RZ ;  /* 0x0000001057af7819 */ /* 0x000fe200000006ff */
[----:B------:R-:W-:Y:S01]  /*4a70*/  FFMA.FTZ R95, R164, R95, R83 ;  /* 0x0000005fa45f7223 */ /* 0x000fe20000010053 */
[----:B------:R-:W-:Y:S01]  /*4a80*/  SHF.L.U32 R79, R68, 0x10, RZ ;  /* 0x00000010444f7819 */ /* 0x000fe200000006ff */
[----:B------:R-:W-:Y:S01]  /*4a90*/  FFMA.FTZ R83, R164, R190, R81 ;  /* 0x000000bea4537223 */ /* 0x000fe20000010051 */
[----:B------:R-:W-:Y:S01]  /*4aa0*/  SHF.L.U32 R87, R78, 0x10, RZ ;  /* 0x000000104e577819 */ /* 0x000fe200000006ff */
[----:B------:R-:W-:Y:S01]  /*4ab0*/  FADD.FTZ R184, R189, -R184 ;  /* 0x800000b8bdb87221 */ /* 0x000fe20000010000 */
[----:B------:R-:W-:Y:S01]  /*4ac0*/  PRMT R78, R68, 0x7632, R78 ;  /* 0x00007632444e7816 */ /* 0x000fe2000000004e */
[C---:B------:R-:W-:Y:S01]  /*4ad0*/  FFMA.FTZ R94, R164.reuse, R94, R93 ;  /* 0x0000005ea45e7223 */ /* 0x040fe2000001005d */
        /* <DEDUP_REMOVED lines=8> */
[----:B------:R-:W-:Y:S01]  /*4b60*/  FFMA.FTZ R82, R164, R184, R79 ;  /* 0x000000b8a4527223 */ /* 0x000fe2000001004f */
[----:B------:R-:W-:Y:S01]  /*4b70*/  PRMT R80, R86, 0x7632, R80 ;  /* 0x0000763256507816 */ /* 0x000fe20000000050 */
        /* <DEDUP_REMOVED lines=17> */
[----:B------:R-:W-:Y:S01]  /*4c90*/  FMUL.FTZ R92, R92, R79 ;  /* 0x0000004f5c5c7220 */ /* 0x000fe20000410000 */
[----:B------:R-:W-:Y:S01]  /*4ca0*/  FMUL.FTZ R178, R80, R93 ;  /* 0x0000005d50b27220 */ /* 0x000fe20000410000 */
[----:B------:R-:W-:Y:S01]  /*4cb0*/  FMUL.FTZ R183, R183, R80 ;  /* 0x00000050b7b77220 */ /* 0x000fe20000410000 */
        /* <DEDUP_REMOVED lines=25> */
.L_x_180:
[----:B0-----:R-:W-:Y:S01]  /*4e50*/  PRMT R82, R71, 0x7632, R82 ;  /* 0x0000763247527816 */ /* 0x001fe20000000052 */
[-CC-:B------:R-:W-:Y:S01]  /*4e60*/  FFMA.FTZ R178, R178, R194.reuse, R193.reuse ;  /* 0x000000c2b2b27223 */ /* 0x180fe200000100c1 */
[-CC-:B------:R-:W-:Y:S01]  /*4e70*/  FFMA.FTZ R179, R179, R194.reuse, R193.reuse ;  /* 0x000000c2b3b37223 */ /* 0x180fe200000100c1 */
[----:B------:R-:W-:Y:S01]  /*4e80*/  SHF.L.U32 R83, R71, 0x10, RZ ;  /* 0x0000001047537819 */ /* 0x000fe200000006ff */
[-C--:B------:R-:W-:Y:S01]  /*4e90*/  FFMA.FTZ R191, R191, R194.reuse, R193 ;  /* 0x000000c2bfbf7223 */ /* 0x080fe200000100c1 */
[----:B------:R-:W-:Y:S01]  /*4ea0*/  SHF.L.U32 R82, R82, 0x10, RZ ;  /* 0x0000001052527819 */ /* 0x000fe200000006ff */
[----:B------:R-:W-:Y:S01]  /*4eb0*/  FADD.FTZ R177, R177, -R178 ;  /* 0x800000b2b1b17221 */ /* 0x000fe20000010000 */
[----:B------:R-:W-:Y:S01]  /*4ec0*/  FADD.FTZ R179, R186, -R179 ;  /* 0x800000b3bab37221 */ /* 0x000fe20000010000 */
[-C--:B------:R-:W-:Y:S01]  /*4ed0*/  FFMA.FTZ R183, R183, R194.reuse, R193 ;  /* 0x000000c2b7b77223 */ /* 0x080fe200000100c1 */
[----:B-----5:R-:W-:Y:S01]  /*4ee0*/  PRMT R95, R87, 0x7632, R95 ;  /* 0x00007632575f7816 */ /* 0x020fe2000000005f */
[C-C-:B------:R-:W-:Y:S01]  /*4ef0*/  FFMA.FTZ R177, R164.reuse, R177, R82.reuse ;  /* 0x000000b1a4b17223 */ /* 0x140fe20000010052 */
[----:B------:R-:W-:Y:S01]  /*4f00*/  PRMT R82, R69, 0x7632, R82 ;  /* 0x0000763245527816 */ /* 0x000fe20000000052 */
[----:B------:R-:W-:Y:S01]  /*4f10*/  FFMA.FTZ R179, R164, R179, R83 ;  /* 0x000000b3a4b37223 */ /* 0x000fe20000010053 */
[----:B------:R-:W-:Y:S01]  /*4f20*/  SHF.L.U32 R206, R87, 0x10, RZ ;  /* 0x0000001057ce7819 */ /* 0x000fe200000006ff */
[----:B------:R-:W-:Y:S01]  /*4f30*/  FADD.FTZ R191, R192, -R191 ;  /* 0x800000bfc0bf7221 */ /* 0x000fe20000010000 */
[C---:B------:R-:W-:Y:S01]  /*4f40*/  PRMT R93, R86.reuse, 0x7632, R93 ;  /* 0x00007632565d7816 */ /* 0x040fe2000000005d */
[-C--:B------:R-:W-:Y:S01]  /*4f50*/  FFMA.FTZ R187, R187, R194.reuse, R193 ;  /* 0x000000c2bbbb7223 */ /* 0x080fe200000100c1 */
[----:B------:R-:W-:Y:S01]  /*4f60*/  SHF.L.U32 R204, R86, 0x10, RZ ;  /* 0x0000001056cc7819 */ /* 0x000fe200000006ff */
[----:B------:R-:W-:Y:S01]  /*4f70*/  FADD.FTZ R183, R188, -R183 ;  /* 0x800000b7bcb77221 */ /* 0x000fe20000010000 */
[----:B------:R-:W-:Y:S01]  /*4f80*/  PRMT R83, R70, 0x7632, R83 ;  /* 0x0000763246537816 */ /* 0x000fe20000000053 */
[-C--:B------:R-:W-:Y:S01]  /*4f90*/  FFMA.FTZ R180, R180, R194.reuse, R193 ;  /* 0x000000c2b4b47223 */ /* 0x080fe200000100c1 */
[----:B------:R-:W-:Y:S01]  /*4fa0*/  SHF.L.U32 R87, R70, 0x10, RZ ;  /* 0x0000001046577819 */ /* 0x000fe200000006ff */
[----:B------:R-:W-:Y:S01]  /*4fb0*/  FADD.FTZ R187, R190, -R187 ;  /* 0x800000bbbebb7221 */ /* 0x000fe20000010000 */
[----:B------:R-:W-:Y:S01]  /*4fc0*/  SHF.L.U32 R86, R68, 0x10, RZ ;  /* 0x0000001044567819 */ /* 0x000fe200000006ff */
[----:B------:R-:W-:Y:S01]  /*4fd0*/  FADD.FTZ R181, R181, -R180 ;  /* 0x800000b4b5b57221 */ /* 0x000fe20000010000 */
[----:B------:R-:W-:Y:S01]  /*4fe0*/  SHF.L.U32 R94, R82, 0x10, RZ ;  /* 0x00000010525e7819 */ /* 0x000fe200000006ff */
[----:B------:R-:W-:Y:S01]  /*4ff0*/  FFMA.FTZ R183, R164, R183, R87 ;  /* 0x000000b7a4b77223 */ /* 0x000fe20000010057 */
[----:B------:R-:W-:Y:S01]  /*5000*/  PRMT R82, R68, 0x7632, R82 ;  /* 0x0000763244527816 */ /* 0x000fe20000000052 */
[----:B------:R-:W-:Y:S01]  /*5010*/  FFMA.FTZ R191, R164, R191, R86 ;  /* 0x000000bfa4bf7223 */ /* 0x000fe20000010056 */
[----:B------:R-:W-:Y:S01]  /*5020*/  SHF.L.U32 R178, R83, 0x10, RZ ;  /* 0x0000001053b27819 */ /* 0x000fe200000006ff */
[-CC-:B------:R-:W-:Y:S01]  /*5030*/  FFMA.FTZ R184, R184, R194.reuse, R193.reuse ;  /* 0x000000c2b8b87223 */ /* 0x180fe200000100c1 */
[----:B------:R-:W-:Y:S01]  /*5040*/  SHF.L.U32 R92, R69, 0x10, RZ ;  /* 0x00000010455c7819 */ /* 0x000fe200000006ff */
[----:B------:R-:W-:Y:S01]  /*5050*/  FFMA.FTZ R182, R182, R194, R193 ;  /* 0x000000c2b6b67223 */ /* 0x000fe200000100c1 */
[----:B------:R-:W-:Y:S01]  /*5060*/  SHF.L.U32 R86, R59, 0x10, RZ ;  /* 0x000000103b567819 */ /* 0x000fe200000006ff */
[-C--:B------:R-:W-:Y:S01]  /*5070*/  FMUL.FTZ R179, R179, R176.reuse ;  /* 0x000000b0b3b37220 */ /* 0x080fe20000410000 */
[----:B------:R-:W-:Y:S01]  /*5080*/  SHF.L.U32 R83, R82, 0x10, RZ ;  /* 0x0000001052537819 */ /* 0x000fe200000006ff */
[----:B------:R-:W-:Y:S01]  /*5090*/  FMUL.FTZ R82, R177, R176 ;  /* 0x000000b0b1527220 */ /* 0x000fe20000410000 */
[----:B------:R-:W-:Y:S01]  /*50a0*/  SHF.L.U32 R87, R95, 0x10, RZ ;  /* 0x000000105f577819 */ /* 0x000fe200000006ff */
[C---:B------:R-:W-:Y:S01]  /*50b0*/  FFMA.FTZ R181, R164.reuse, R181, R178 ;  /* 0x000000b5a4b57223 */ /* 0x040fe200000100b2 */
[----:B------:R-:W-:Y:S01]  /*50c0*/  SHF.L.U32 R175, R147, 0x10, RZ ;  /* 0x0000001093af7819 */ /* 0x000fe200000006ff */
[----:B------:R-:W-:Y:S01]  /*50d0*/  FFMA.FTZ R187, R164, R187, R92 ;  /* 0x000000bba4bb7223 */ /* 0x000fe2000001005c */
[----:B------:R-:W-:Y:S01]  /*50e0*/  PRMT R81, R85, 0x7632, R81 ;  /* 0x0000763255517816 */ /* 0x000fe20000000051 */
[----:B------:R-:W-:Y:S01]  /*50f0*/  FADD.FTZ R189, R189, -R184 ;  /* 0x800000b8bdbd7221 */ /* 0x000fe20000010000 */
[----:B------:R-:W-:Y:S01]  /*5100*/  FADD.FTZ R185, R185, -R182 ;  /* 0x800000b6b9b97221 */ /* 0x000fe20000010000 */
[----:B------:R-:W-:Y:S01]  /*5110*/  FMUL.FTZ R95, R86, R179 ;  /* 0x000000b3565f7220 */ /* 0x000fe20000410000 */
[----:B------:R-:W-:Y:S01]  /*5120*/  FMUL.FTZ R180, R82, R87 ;  /* 0x0000005752b47220 */ /* 0x000fe20000410000 */
[----:B------:R-:W-:Y:S01]  /*5130*/  SHF.L.U32 R85, R85, 0x10, RZ ;  /* 0x0000001055557819 */ /* 0x000fe200000006ff */
[----:B------:R-:W-:Y:S01]  /*5140*/  FMUL.FTZ R186, R175, R82 ;  /* 0x00000052afba7220 */ /* 0x000fe20000410000 */
[----:B------:R-:W-:Y:S01]  /*5150*/  SHF.L.U32 R86, R58, 0x10, RZ ;  /* 0x000000103a567819 */ /* 0x000fe200000006ff */
[-C--:B------:R-:W-:Y:S01]  /*5160*/  FMUL.FTZ R183, R183, R176.reuse ;  /* 0x000000b0b7b77220 */ /* 0x080fe20000410000 */
[----:B------:R-:W-:Y:S01]  /*5170*/  SHF.L.U32 R92, R146, 0x10, RZ ;  /* 0x00000010925c7819 */ /* 0x000fe200000006ff */
[-C--:B------:R-:W-:Y:S01]  /*5180*/  FMUL.FTZ R181, R181, R176.reuse ;  /* 0x000000b0b5b57220 */ /* 0x080fe20000410000 */
[----:B------:R-:W-:Y:S01]  /*5190*/  SHF.L.U32 R87, R57, 0x10, RZ ;  /* 0x0000001039577819 */ /* 0x000fe200000006ff */
[----:B------:R-:W-:Y:S01]  /*51a0*/  FMUL.FTZ R82, R187, R176 ;  /* 0x000000b0bb527220 */ /* 0x000fe20000410000 */
[C---:B------:R-:W-:Y:S01]  /*51b0*/  FFMA.FTZ R185, R164.reuse, R185, R94 ;  /* 0x000000b9a4b97223 */ /* 0x040fe2000001005e */
[----:B------:R-:W-:Y:S01]  /*51c0*/  FFMA.FTZ R83, R164, R189, R83 ;  /* 0x000000bda4537223 */ /* 0x000fe20000010053 */
[----:B------:R-:W-:Y:S01]  /*51d0*/  FMUL.FTZ R177, R179, R206 ;  /* 0x000000ceb3b17220 */ /* 0x000fe20000410000 */
[----:B------:R-:W-:Y:S01]  /*51e0*/  FMUL.FTZ R175, R183, R204 ;  /* 0x000000ccb7af7220 */ /* 0x000fe20000410000 */
[----:B------:R-:W-:Y:S01]  /*51f0*/  FMUL.FTZ R183, R86, R183 ;  /* 0x000000b756b77220 */ /* 0x000fe20000410000 */
[----:B------:R-:W-:Y:S01]  /*5200*/  FMUL.FTZ R94, R92, R181 ;  /* 0x000000b55c5e7220 */ /* 0x000fe20000410000 */
[----:B------:R-:W-:Y:S01]  /*5210*/  FMUL.FTZ R179, R82, R85 ;  /* 0x0000005552b37220 */ /* 0x000fe20000410000 */
        /* <DEDUP_REMOVED lines=23> */
.L_x_181:
[----:B------:R-:W0:Y:S01]  /*5390*/  @P0 LDC.64 R92, c[0x0][0x478] ;  /* 0x00011e00ff5c0b82 */ /* 0x000e220000000a00 */
[----:B------:R-:W-:-:S04]  /*53a0*/  IMAD.WIDE.U32 R94, R167, 0x10, R88 ;  /* 0x00000010a75e7825 */ /* 0x000fc800078e0058 */
[----:B------:R-:W-:-:S04]  /*53b0*/  IMAD.WIDE.U32 R84, R165, 0x10, R90 ;  /* 0x00000010a5547825 */ /* 0x000fc800078e005a */
[----:B0-----:R-:W-:-:S05]  /*53c0*/  @P0 IMAD.WIDE.U32 R92, R167, 0x10, R92 ;  /* 0x00000010a75c0825 */ /* 0x001fca00078e005c */
[----:B------:R0:W-:Y:S04]  /*53d0*/  @P0 STG.E.128 desc[UR4][R92.64], R76 ;  /* 0x0000004c5c000986 */ /* 0x0001e8000c101d04 */
[----:B------:R0:W-:Y:S04]  /*53e0*/  STG.E.128 desc[UR4][R94.64], R80 ;  /* 0x000000505e007986 */ /* 0x0001e8000c101d04 */
[----:B------:R-:W5:Y:S01]  /*53f0*/  LDG.E.128 R84, desc[UR4][R84.64] ;  /* 0x0000000454547981 */ /* 0x000f62000c1e1d00 */
[----:B------:R-:W-:Y:S05]  /*5400*/  @!P0 BRA `(.L_x_182) ;  /* 0x0000000400648947 */ /* 0x000fea0003800000 */
[-CC-:B0-----:R-:W-:Y:S01]  /*5410*/  FFMA.FTZ R77, R97, R194.reuse, R193.reuse ;  /* 0x000000c2614d7223 */ /* 0x181fe200000100c1 */
[-CC-:B------:R-:W-:Y:S01]  /*5420*/  FFMA.FTZ R79, R100, R194.reuse, R193.reuse ;  /* 0x000000c2644f7223 */ /* 0x180fe200000100c1 */
[-CC-:B------:R-:W-:Y:S01]  /*5430*/  FFMA.FTZ R82, R101, R194.reuse, R193.reuse ;  /* 0x000000c265527223 */ /* 0x180fe200000100c1 */
[-CC-:B------:R-:W-:Y:S01]  /*5440*/  FFMA.FTZ R81, R166, R194.reuse, R193.reuse ;  /* 0x000000c2a6517223 */ /* 0x180fe200000100c1 */
[-CC-:B------:R-:W-:Y:S01]  /*5450*/  FFMA.FTZ R92, R169, R194.reuse, R193.reuse ;  /* 0x000000c2a95c7223 */ /* 0x180fe200000100c1 */
[-CC-:B------:R-:W-:Y:S01]  /*5460*/  FFMA.FTZ R83, R170, R194.reuse, R193.reuse ;  /* 0x000000c2aa537223 */ /* 0x180fe200000100c1 */
[-CC-:B------:R-:W-:Y:S01]  /*5470*/  FFMA.FTZ R100, R173, R194.reuse, R193.reuse ;  /* 0x000000c2ad647223 */ /* 0x180fe200000100c1 */
[C---:B------:R-:W-:Y:S01]  /*5480*/  PRMT R76, R75.reuse, 0x7632, R76 ;  /* 0x000076324b4c7816 */ /* 0x040fe2000000004c */
[----:B------:R-:W-:Y:S01]  /*5490*/  FFMA.FTZ R193, R174, R194, R193 ;  /* 0x000000c2aec17223 */ /* 0x000fe200000100c1 */
[----:B------:R-:W-:Y:S01]  /*54a0*/  FADD.FTZ R96, R96, -R77 ;  /* 0x8000004d60607221 */ /* 0x000fe20000010000 */
[----:B------:R-:W-:Y:S01]  /*54b0*/  FADD.FTZ R98, R98, -R79 ;  /* 0x8000004f62627221 */ /* 0x000fe20000010000 */
[----:B------:R-:W-:Y:S01]  /*54c0*/  SHF.L.U32 R77, R76, 0x10, RZ ;  /* 0x000000104c4d7819 */ /* 0x000fe200000006ff */
[----:B------:R-:W-:Y:S01]  /*54d0*/  FADD.FTZ R193, R172, -R193 ;  /* 0x800000c1acc17221 */ /* 0x000fe20000010000 */
[----:B------:R-:W-:Y:S01]  /*54e0*/  SHF.L.U32 R79, R75, 0x10, RZ ;  /* 0x000000104b4f7819 */ /* 0x000fe200000006ff */
[----:B------:R-:W-:Y:S01]  /*54f0*/  FADD.FTZ R76, R171, -R100 ;  /* 0x80000064ab4c7221 */ /* 0x000fe20000010000 */
[----:B------:R-:W-:Y:S01]  /*5500*/  FADD.FTZ R102, R102, -R81 ;  /* 0x8000005166667221 */ /* 0x000fe20000010000 */
[--C-:B------:R-:W-:Y:S01]  /*5510*/  FFMA.FTZ R100, R164, R193, R77.reuse ;  /* 0x000000c1a4647223 */ /* 0x100fe2000001004d */
[C---:B------:R-:W-:Y:S01]  /*5520*/  PRMT R77, R74.reuse, 0x7632, R77 ;  /* 0x000076324a4d7816 */ /* 0x040fe2000000004d */
[----:B------:R-:W-:Y:S01]  /*5530*/  FADD.FTZ R92, R103, -R92 ;  /* 0x8000005c675c7221 */ /* 0x000fe20000010000 */
[----:B------:R-:W-:Y:S01]  /*5540*/  SHF.L.U32 R81, R74, 0x10, RZ ;  /* 0x000000104a517819 */ /* 0x000fe200000006ff */
[----:B------:R-:W-:Y:S01]  /*5550*/  FFMA.FTZ R167, R164, R76, R79 ;  /* 0x0000004ca4a77223 */ /* 0x000fe2000001004f */
[----:B------:R-:W-:Y:S01]  /*5560*/  PRMT R76, R73, 0x7632, R76 ;  /* 0x00007632494c7816 */ /* 0x000fe2000000004c */
[----:B------:R-:W-:Y:S01]  /*5570*/  FADD.FTZ R94, R168, -R83 ;  /* 0x80000053a85e7221 */ /* 0x000fe20000010000 */
[----:B------:R-:W-:Y:S01]  /*5580*/  SHF.L.U32 R83, R77, 0x10, RZ ;  /* 0x000000104d537819 */ /* 0x000fe200000006ff */
[----:B------:R-:W-:Y:S01]  /*5590*/  FFMA.FTZ R101, R164, R92, R81 ;  /* 0x0000005ca4657223 */ /* 0x000fe20000010051 */
[----:B------:R-:W-:Y:S01]  /*55a0*/  SHF.L.U32 R79, R73, 0x10, RZ ;  /* 0x00000010494f7819 */ /* 0x000fe200000006ff */
[----:B------:R-:W-:Y:S01]  /*55b0*/  FADD.FTZ R82, R99, -R82 ;  /* 0x8000005263527221 */ /* 0x000fe20000010000 */
[----:B------:R-:W-:Y:S01]  /*55c0*/  SHF.L.U32 R81, R76, 0x10, RZ ;  /* 0x000000104c517819 */ /* 0x000fe200000006ff */
[----:B------:R-:W-:Y:S01]  /*55d0*/  FFMA.FTZ R94, R164, R94, R83 ;  /* 0x0000005ea45e7223 */ /* 0x000fe20000010053 */
[----:B------:R-:W-:Y:S01]  /*55e0*/  SHF.L.U32 R77, R72, 0x10, RZ ;  /* 0x00000010484d7819 */ /* 0x000fe200000006ff */
[C---:B------:R-:W-:Y:S01]  /*55f0*/  FFMA.FTZ R83, R164.reuse, R82, R79 ;  /* 0x00000052a4537223 */ /* 0x040fe2000001004f */
[----:B-----5:R-:W-:Y:S01]  /*5600*/  PRMT R91, R87, 0x7632, R91 ;  /* 0x00007632575b7816 */ /* 0x020fe2000000005b */
[----:B------:R-:W-:Y:S01]  /*5610*/  FFMA.FTZ R82, R164, R102, R81 ;  /* 0x00000066a4527223 */ /* 0x000fe20000010051 */
[----:B------:R-:W-:Y:S01]  /*5620*/  PRMT R76, R72, 0x7632, R76 ;  /* 0x00007632484c7816 */ /* 0x000fe2000000004c */
[----:B------:R-:W-:Y:S01]  /*5630*/  FFMA.FTZ R81, R164, R96, R77 ;  /* 0x00000060a4517223 */ /* 0x000fe2000001004d */
[----:B------:R-:W-:Y:S01]  /*5640*/  PRMT R78, R84, 0x7632, R78 ;  /* 0x00007632544e7816 */ /* 0x000fe2000000004e */
        /* <DEDUP_REMOVED lines=9> */
[----:B------:R-:W-:Y:S01]  /*56e0*/  SHF.L.U32 R92, R143, 0x10, RZ ;  /* 0x000000108f5c7819 */ /* 0x000fe200000006ff */
[----:B------:R-:W-:Y:S01]  /*56f0*/  FMUL.FTZ R87, R76, R87 ;  /* 0x000000574c577220 */ /* 0x000fe20000410000 */
[C---:B------:R-:W-:Y:S01]  /*5700*/  PRMT R90, R86.reuse, 0x7632, R90 ;  /* 0x00007632565a7816 */ /* 0x040fe2000000005a */
[----:B------:R-:W-:Y:S01]  /*5710*/  FMUL.FTZ R96, R93, R76 ;  /* 0x0000004c5d607220 */ /* 0x000fe20000410000 */
[----:B------:R-:W-:Y:S01]  /*5720*/  SHF.L.U32 R86, R86, 0x10, RZ ;  /* 0x0000001056567819 */ /* 0x000fe200000006ff */
        /* <DEDUP_REMOVED lines=39> */
.L_x_182:
[-CC-:B0-----:R-:W-:Y:S01]  /*59a0*/  FFMA.FTZ R80, R101, R194.reuse, R193.reuse ;  /* 0x000000c265507223 */ /* 0x181fe200000100c1 */
[-CC-:B------:R-:W-:Y:S01]  /*59b0*/  FFMA.FTZ R82, R169, R194.reuse, R193.reuse ;  /* 0x000000c2a9527223 */ /* 0x180fe200000100c1 */
[-CC-:B------:R-:W-:Y:S01]  /*59c0*/  FFMA.FTZ R94, R173, R194.reuse, R193.reuse ;  /* 0x000000c2ad5e7223 */ /* 0x180fe200000100c1 */
[-CC-:B------:R-:W-:Y:S01]  /*59d0*/  FFMA.FTZ R97, R97, R194.reuse, R193.reuse ;  /* 0x000000c261617223 */ /* 0x180fe200000100c1 */
[--C-:B------:R-:W-:Y:S01]  /*59e0*/  FADD.FTZ R99, R99, -R80.reuse ;  /* 0x8000005063637221 */ /* 0x100fe20000010000 */
[-CC-:B------:R-:W-:Y:S01]  /*59f0*/  FFMA.FTZ R91, R100, R194.reuse, R193.reuse ;  /* 0x000000c2645b7223 */ /* 0x180fe200000100c1 */
[-CC-:B------:R-:W-:Y:S01]  /*5a00*/  FFMA.FTZ R93, R166, R194.reuse, R193.reuse ;  /* 0x000000c2a65d7223 */ /* 0x180fe200000100c1 */
[-CC-:B------:R-:W-:Y:S01]  /*5a10*/  FFMA.FTZ R101, R170, R194.reuse, R193.reuse ;  /* 0x000000c2aa657223 */ /* 0x180fe200000100c1 */
[----:B------:R-:W-:Y:S01]  /*5a20*/  PRMT R80, R75, 0x7632, R80 ;  /* 0x000076324b507816 */ /* 0x000fe20000000050 */
[----:B------:R-:W-:Y:S01]  /*5a30*/  FADD.FTZ R103, R103, -R82 ;  /* 0x8000005267677221 */ /* 0x000fe20000010000 */
[----:B------:R-:W-:Y:S01]  /*5a40*/  FFMA.FTZ R193, R174, R194, R193 ;  /* 0x000000c2aec17223 */ /* 0x000fe200000100c1 */
[----:B------:R-:W-:Y:S01]  /*5a50*/  SHF.L.U32 R82, R75, 0x10, RZ ;  /* 0x000000104b527819 */ /* 0x000fe200000006ff */
[----:B------:R-:W-:Y:S01]  /*5a60*/  FADD.FTZ R171, R171, -R94 ;  /* 0x8000005eabab7221 */ /* 0x000fe20000010000 */
[C---:B-----5:R-:W-:Y:S01]  /*5a70*/  PRMT R90, R85.reuse, 0x7632, R90 ;  /* 0x00007632555a7816 */ /* 0x060fe2000000005a */
[----:B------:R-:W-:Y:S01]  /*5a80*/  FADD.FTZ R193, R172, -R193 ;  /* 0x800000c1acc17221 */ /* 0x000fe20000010000 */
[----:B------:R-:W-:Y:S01]  /*5a90*/  SHF.L.U32 R92, R85, 0x10, RZ ;  /* 0x00000010555c7819 */ /* 0x000fe200000006ff */
[----:B------:R-:W-:Y:S01]  /*5aa0*/  FFMA.FTZ R171, R164, R171, R82 ;  /* 0x000000aba4ab7223 */ /* 0x000fe20000010052 */
[----:B------:R-:W-:Y:S01]  /*5ab0*/  SHF.L.U32 R85, R80, 0x10, RZ ;  /* 0x0000001050557819 */ /* 0x000fe200000006ff */
[----:B------:R-:W-:Y:S01]  /*5ac0*/  FADD.FTZ R97, R96, -R97 ;  /* 0x8000006160617221 */ /* 0x000fe20000010000 */
[----:B------:R-:W-:Y:S01]  /*5ad0*/  PRMT R81, R84, 0x7632, R81 ;  /* 0x0000763254517816 */ /* 0x000fe20000000051 */
[----:B------:R-:W-:Y:S01]  /*5ae0*/  FADD.FTZ R101, R168, -R101 ;  /* 0x80000065a8657221 */ /* 0x000fe20000010000 */
[----:B------:R-:W-:Y:S01]  /*5af0*/  SHF.L.U32 R83, R84, 0x10, RZ ;  /* 0x0000001054537819 */ /* 0x000fe200000006ff */
[----:B------:R-:W-:Y:S01]  /*5b00*/  FFMA.FTZ R193, R164, R193, R85 ;  /* 0x000000c1a4c17223 */ /* 0x000fe20000010055 */
[----:B------:R-:W-:Y:S01]  /*5b10*/  PRMT R84, R74, 0x7632, R84 ;  /* 0x000076324a547816 */ /* 0x000fe20000000054 */
[----:B------:R-:W-:Y:S01]  /*5b20*/  FADD.FTZ R93, R102, -R93 ;  /* 0x8000005d665d7221 */ /* 0x000fe20000010000 */
[----:B------:R-:W-:Y:S01]  /*5b30*/  PRMT R82, R73, 0x7632, R82 ;  /* 0x0000763249527816 */ /* 0x000fe20000000052 */
[-C--:B------:R-:W-:Y:S01]  /*5b40*/  FMUL.FTZ R193, R193, R176.reuse ;  /* 0x000000b0c1c17220 */ /* 0x080fe20000410000 */
[C---:B------:R-:W-:Y:S01]  /*5b50*/  PRMT R95, R86.reuse, 0x7632, R95 ;  /* 0x00007632565f7816 */ /* 0x040fe2000000005f */
[----:B------:R-:W-:Y:S01]  /*5b60*/  FMUL.FTZ R171, R171, R176 ;  /* 0x000000b0abab7220 */ /* 0x000fe20000410000 */
[----:B------:R-:W-:Y:S01]  /*5b70*/  SHF.L.U32 R100, R86, 0x10, RZ ;  /* 0x0000001056647819 */ /* 0x000fe200000006ff */
[----:B------:R-:W-:Y:S01]  /*5b80*/  FADD.FTZ R91, R98, -R91 ;  /* 0x8000005b625b7221 */ /* 0x000fe20000010000 */
[----:B------:R-:W-:-:S02]  /*5b90*/  SHF.L.U32 R85, R84, 0x10, RZ ;  /* 0x0000001054557819 */ /* 0x000fc400000006ff */
[----:B------:R-:W-:Y:S02]  /*5ba0*/  SHF.L.U32 R80, R74, 0x10, RZ ;  /* 0x000000104a507819 */ /* 0x000fe400000006ff */
[----:B------:R-:W-:Y:S01]  /*5bb0*/  SHF.L.U32 R84, R73, 0x10, RZ ;  /* 0x0000001049547819 */ /* 0x000fe200000006ff */
[----:B------:R-:W-:Y:S01]  /*5bc0*/  FFMA.FTZ R85, R164, R101, R85 ;  /* 0x00000065a4557223 */ /* 0x000fe20000010055 */
[----:B------:R-:W-:Y:S01]  /*5bd0*/  SHF.L.U32 R86, R82, 0x10, RZ ;  /* 0x0000001052567819 */ /* 0x000fe200000006ff */
[----:B------:R-:W-:Y:S01]  /*5be0*/  FFMA.FTZ R103, R164, R103, R80 ;  /* 0x00000067a4677223 */ /* 0x000fe20000010050 */
[----:B------:R-:W-:Y:S01]  /*5bf0*/  SHF.L.U32 R82, R72, 0x10, RZ ;  /* 0x0000001048527819 */ /* 0x000fe200000006ff */
[C---:B------:R-:W-:Y:S01]  /*5c00*/  FFMA.FTZ R99, R164.reuse, R99, R84 ;  /* 0x00000063a4637223 */ /* 0x040fe20000010054 */
[----:B------:R-:W-:Y:S01]  /*5c10*/  SHF.L.U32 R170, R87, 0x10, RZ ;  /* 0x0000001057aa7819 */ /* 0x000fe200000006ff */
[----:B------:R-:W-:Y:S01]  /*5c20*/  FFMA.FTZ R93, R164, R93, R86 ;  /* 0x0000005da45d7223 */ /* 0x000fe20000010056 */
[----:B------:R-:W-:Y:S01]  /*5c30*/  PRMT R80, R72, 0x7632, R80 ;  /* 0x0000763248507816 */ /* 0x000fe20000000050 */
[----:B------:R-:W-:Y:S01]  /*5c40*/  FFMA.FTZ R97, R164, R97, R82 ;  /* 0x00000061a4617223 */ /* 0x000fe20000010052 */
[----:B------:R-:W-:Y:S01]  /*5c50*/  SHF.L.U32 R84, R143, 0x10, RZ ;  /* 0x000000108f547819 */ /* 0x000fe200000006ff */
[-C--:B------:R-:W-:Y:S01]  /*5c60*/  FMUL.FTZ R103, R103, R176.reuse ;  /* 0x000000b067677220 */ /* 0x080fe20000410000 */
[----:B------:R-:W-:Y:S01]  /*5c70*/  SHF.L.U32 R82, R63, 0x10, RZ ;  /* 0x000000103f527819 */ /* 0x000fe200000006ff */
[----:B------:R-:W-:Y:S01]  /*5c80*/  FMUL.FTZ R85, R85, R176 ;  /* 0x000000b055557220 */ /* 0x000fe20000410000 */
[----:B------:R-:W-:Y:S01]  /*5c90*/  PRMT R166, R87, 0x7632, R166 ;  /* 0x0000763257a67816 */ /* 0x000fe200000000a6 */
[----:B------:R-:W-:Y:S01]  /*5ca0*/  FMUL.FTZ R87, R171, R170 ;  /* 0x000000aaab577220 */ /* 0x000fe20000410000 */
[----:B------:R-:W-:Y:S01]  /*5cb0*/  SHF.L.U32 R80, R80, 0x10, RZ ;  /* 0x0000001050507819 */ /* 0x000fe200000006ff */
[----:B------:R-:W-:Y:S01]  /*5cc0*/  FMUL.FTZ R102, R84, R193 ;  /* 0x000000c154667220 */ /* 0x000fe20000410000 */
[----:B------:R-:W-:Y:S01]  /*5cd0*/  FMUL.FTZ R171, R82, R171 ;  /* 0x000000ab52ab7220 */ /* 0x000fe20000410000 */
[----:B------:R-:W-:Y:S01]  /*5ce0*/  SHF.L.U32 R84, R62, 0x10, RZ ;  /* 0x000000103e547819 */ /* 0x000fe200000006ff */
[-C--:B------:R-:W-:Y:S01]  /*5cf0*/  FMUL.FTZ R99, R99, R176.reuse ;  /* 0x000000b063637220 */ /* 0x080fe20000410000 */
[----:B------:R-:W-:Y:S01]  /*5d00*/  SHF.L.U32 R86, R95, 0x10, RZ ;  /* 0x000000105f567819 */ /* 0x000fe200000006ff */
[----:B------:R-:W-:Y:S01]  /*5d10*/  FFMA.FTZ R91, R164, R91, R80 ;  /* 0x0000005ba45b7223 */ /* 0x000fe20000010050 */
[----:B------:R-:W-:Y:S01]  /*5d20*/  SHF.L.U32 R96, R142, 0x10, RZ ;  /* 0x000000108e607819 */ /* 0x000fe200000006ff */
[-C--:B------:R-:W-:Y:S01]  /*5d30*/  FMUL.FTZ R94, R93, R176.reuse ;  /* 0x000000b05d5e7220 */ /* 0x080fe20000410000 */
        /* <DEDUP_REMOVED lines=26> */
.L_x_183:
[----:B------:R-:W0:Y:S01]  /*5ee0*/  @P0 LDC.64 R84, c[0x0][0x478] ;  /* 0x00011e00ff540b82 */ /* 0x000e220000000a00 */
[----:B------:R-:W-:-:S04]  /*5ef0*/  IMAD.WIDE.U32 R88, R165, 0x10, R88 ;  /* 0x00000010a5587825 */ /* 0x000fc800078e0058 */
[----:B0-----:R-:W-:-:S05]  /*5f00*/  @P0 IMAD.WIDE.U32 R84, R165, 0x10, R84 ;  /* 0x00000010a5540825 */ /* 0x001fca00078e0054 */
[----:B------:R1:W-:Y:S04]  /*5f10*/  @P0 STG.E.128 desc[UR4][R84.64], R76 ;  /* 0x0000004c54000986 */ /* 0x0003e8000c101d04 */
[----:B------:R1:W-:Y:S02]  /*5f20*/  STG.E.128 desc[UR4][R88.64], R80 ;  /* 0x0000005058007986 */ /* 0x0003e4000c101d04 */
.L_x_177:
[----:B01----:R-:W0:Y:S01]  /*5f30*/  LDC.64 R80, c[0x0][0x380] ;  /* 0x0000e000ff507b82 */ /* 0x003e220000000a00 */
[----:B------:R-:W-:Y:S01]  /*5f40*/  FADD.FTZ R10, R201, R10 ;  /* 0x0000000ac90a7221 */ /* 0x000fe20000010000 */
        /* <DEDUP_REMOVED lines=17> */
[----:B------:R-:W-:Y:S01]  /*6060*/  PLOP3.LUT P2, PT, P2, PT, PT, 0x8, 0x80 ;  /* 0x000000000080781c */ /* 0x000fe2000174e170 */
[----:B------:R-:W-:Y:S01]  /*6070*/  FADD.FTZ R120, R95, R120 ;  /* 0x000000785f787221 */ /* 0x000fe20000010000 */
[----:B------:R-:W-:Y:S01]  /*6080*/  FADD.FTZ R121, R90, R121 ;  /* 0x000000795a797221 */ /* 0x000fe20000010000 */
[----:B------:R-:W-:Y:S01]  /*6090*/  FADD.FTZ R122, R93, R122 ;  /* 0x0000007a5d7a7221 */ /* 0x000fe20000010000 */
[----:B------:R-:W-:Y:S01]  /*60a0*/  FADD.FTZ R123, R86, R123 ;  /* 0x0000007b567b7221 */ /* 0x000fe20000010000 */
[----:B0-----:R-:W-:Y:S01]  /*60b0*/  IADD3 R139, PT, PT, R139, R80, RZ ;  /* 0x000000508b8b7210 */ /* 0x001fe20007ffe0ff */
[----:B------:R-:W-:Y:S01]  /*60c0*/  FADD.FTZ R124, R87, R124 ;  /* 0x0000007c577c7221 */ /* 0x000fe20000010000 */
[----:B------:R-:W-:-:S02]  /*60d0*/  FADD.FTZ R138, R91, R138 ;  /* 0x0000008a5b8a7221 */ /* 0x000fc40000010000 */
[----:B------:R-:W-:-:S13]  /*60e0*/  ISETP.GE.AND P0, PT, R139, R81, PT ;  /* 0x000000518b00720c */ /* 0x000fda0003f06270 */
[----:B------:R-:W-:Y:S05]  /*60f0*/  @!P0 BRA `(.L_x_184) ;  /* 0xffffffa800148947 */ /* 0x000fea000383ffff */
        /* <DEDUP_REMOVED lines=69> */
[----:B------:R-:W-:-:S07]  /*6550*/  MOV R19, R11 ;  /* 0x0000000b00137202 */ /* 0x000fce0000000f00 */
.L_x_169:
[----:B------:R-:W1:Y:S08]  /*6560*/  LDC R13, c[0x0][0x388] ;  /* 0x0000e200ff0d7b82 */ /* 0x000e700000000800 */
[----:B------:R-:W2:Y:S08]  /*6570*/  LDC.64 R2, c[0x0][0x440] ;  /* 0x00011000ff027b82 */ /* 0x000eb00000000a00 */
[----:B------:R-:W3:Y:S08]  /*6580*/  LDC.64 R8, c[0x0][0x448] ;  /* 0x00011200ff087b82 */ /* 0x000ef00000000a00 */
[----:B------:R-:W4:Y:S01]  /*6590*/  LDC.64 R10, c[0x0][0x460] ;  /* 0x00011800ff0a7b82 */ /* 0x000f220000000a00 */
[----:B-1----:R-:W-:-:S05]  /*65a0*/  IMAD R13, R13, UR6, RZ ;  /* 0x000000060d0d7c24 */ /* 0x002fca000f8e02ff */
[----:B------:R-:W-:-:S05]  /*65b0*/  LEA.HI R13, R13, R0, RZ, 0x1d ;  /* 0x000000000d0d7211 */ /* 0x000fca00078fe8ff */
[----:B--2---:R-:W-:-:S04]  /*65c0*/  IMAD.WIDE.U32 R2, R13, 0x20, R2 ;  /* 0x000000200d027825 */ /* 0x004fc800078e0002 */
[C---:B---3--:R-:W-:Y:S01]  /*65d0*/  IMAD.WIDE.U32 R8, R13.reuse, 0x20, R8 ;  /* 0x000000200d087825 */ /* 0x048fe200078e0008 */
[----:B0-----:R-:W-:Y:S04]  /*65e0*/  STG.E.128 desc[UR4][R2.64], R76 ;  /* 0x0000004c02007986 */ /* 0x001fe8000c101d04 */
[----:B------:R-:W-:Y:S01]  /*65f0*/  STG.E.128 desc[UR4][R2.64+0x10], R84 ;  /* 0x0000105402007986 */ /* 0x000fe2000c101d04 */
[----:B----4-:R-:W-:-:S03]  /*6600*/  IMAD.WIDE.U32 R10, R13, 0x20, R10 ;  /* 0x000000200d0a7825 */ /* 0x010fc600078e000a */
        /* <DEDUP_REMOVED lines=17> */
.L_x_185:
        /* <DEDUP_REMOVED lines=14> */
.L_x_10659:


//--------------------- .text._ZN10layer_norm13ln_bwd_kernelINS_13Kernel_traitsI13__nv_bfloat16S2_S2_S2_fjLj6144ELj1ELj1ELj8ELj16ENS_18Kernel_traits_baseILj6144ES2_S2_S2_S2_fjLj256EEEEELb0ELb1ELb1ELb0EEEvNS_9BwdParamsE --------------------------
	.section	.text._ZN10layer_norm13ln_bwd_kernelINS_13Kernel_traitsI13__nv_bfloat16S2_S2_S2_fjLj6144ELj1ELj1ELj8ELj16ENS_18Kernel_traits_baseILj6144ES2_S2_S2_S2_fjLj256EEEEELb0ELb1ELb1ELb0EEEvNS_9BwdParamsE,"ax",@progbits
	.align	128
        .global         _ZN10layer_norm13ln_bwd_kernelINS_13Kernel_traitsI13__nv_bfloat16S2_S2_S2_fjLj6144ELj1ELj1ELj8ELj16ENS_18Kernel_traits_baseILj6144ES2_S2_S2_S2_fjLj256EEEEELb0ELb1ELb1ELb0EEEvNS_9BwdParamsE
        .type           _ZN10layer_norm13ln_bwd_kernelINS_13Kernel_traitsI13__nv_bfloat16S2_S2_S2_fjLj6144ELj1ELj1ELj8ELj16ENS_18Kernel_traits_baseILj6144ES2_S2_S2_S2_fjLj256EEEEELb0ELb1ELb1ELb0EEEvNS_9BwdParamsE,@function
        .size           _ZN10layer_norm13ln_bwd_kernelINS_13Kernel_traitsI13__nv_bfloat16S2_S2_S2_fjLj6144ELj1ELj1ELj8ELj16ENS_18Kernel_traits_baseILj6144ES2_S2_S2_S2_fjLj256EEEEELb0ELb1ELb1ELb0EEEvNS_9BwdParamsE,(.L_x_10660 - _ZN10layer_norm13ln_bwd_kernelINS_13Kernel_traitsI13__nv_bfloat16S2_S2_S2_fjLj6144ELj1ELj1ELj8ELj16ENS_18Kernel_traits_baseILj6144ES2_S2_S2_S2_fjLj256EEEEELb0ELb1ELb1ELb0EEEvNS_9BwdParamsE)
        .other          _ZN10layer_norm13ln_bwd_kernelINS_13Kernel_traitsI13__nv_bfloat16S2_S2_S2_fjLj6144ELj1ELj1ELj8ELj16ENS_18Kernel_traits_baseILj6144ES2_S2_S2_S2_fjLj256EEEEELb0ELb1ELb1ELb0EEEvNS_9BwdParamsE,@"STO_CUDA_ENTRY STV_DEFAULT"
_ZN10layer_norm13ln_bwd_kernelINS_13Kernel_traitsI13__nv_bfloat16S2_S2_S2_fjLj6144ELj1ELj1ELj8ELj16ENS_18Kernel_traits_baseILj6144ES2_S2_S2_S2_fjLj256EEEEELb0ELb1ELb1ELb0EEEvNS_9BwdParamsE:
.text._ZN10layer_norm13ln_bwd_kernelINS_13Kernel_traitsI13__nv_bfloat16S2_S2_S2_fjLj6144ELj1ELj1ELj8ELj16ENS_18Kernel_traits_baseILj6144ES2_S2_S2_S2_fjLj256EEEEELb0ELb1ELb1ELb0EEEvNS_9BwdParamsE:
        /* <DEDUP_REMOVED lines=16> */
[----:B------:R-:W4:Y:S08]  /*0100*/  @P3 LDC.64 R6, c[0x0][0x3d0] ;  /* 0x0000f400ff063b82 */ /* 0x000f300000000a00 */
[----:B------:R-:W3:Y:S01]  /*0110*/  @P3 LDC.64 R8, c[0x0][0x3e8] ;  /* 0x0000fa00ff083b82 */ /* 0x000ee20000000a00 */
[----:B0-----:R-:W-:-:S05]  /*0120*/  @P1 IMAD.WIDE.U32 R2, R19, 0x10, R2 ;  /* 0x0000001013021825 */ /* 0x001fca00078e0002 */
[----:B--2---:R0:W5:Y:S02]  /*0130*/  @P1 LDG.E.128 R124, desc[UR10][R2.64] ;  /* 0x0000000a027c1981 */ /* 0x004164000c1e1d00 */
[----:B------:R-:W2:Y:S01]  /*0140*/  @P4 LDC.64 R14, c[0x0][0x3d0] ;  /* 0x0000f400ff0e4b82 */ /* 0x000ea20000000a00 */
[C---:B-1----:R-:W-:Y:S01]  /*0150*/  @P1 IMAD.WIDE.U32 R4, R19.reuse, 0x10, R4 ;  /* 0x0000001013041825 */ /* 0x042fe200078e0004 */
[----:B------:R-:W-:-:S04]  /*0160*/  @P1 LOP3.LUT R19, R19, 0x100, RZ, 0xfc, !PT ;  /* 0x0000010013131812 */ /* 0x000fc800078efcff */
[----:B------:R0:W5:Y:S02]  /*0170*/  @P1 LDG.E.128 R120, desc[UR10][R4.64] ;  /* 0x0000000a04781981 */ /* 0x000164000c1e1d00 */
[----:B------:R-:W1:Y:S01]  /*0180*/  @P4 LDC.64 R16, c[0x0][0x3e8] ;  /* 0x0000fa00ff104b82 */ /* 0x000e620000000a00 */
[----:B----4-:R-:W-:-:S05]  /*0190*/  @P3 IMAD.WIDE.U32 R10, R19, 0x10, R6 ;  /* 0x00000010130a3825 */ /* 0x010fca00078e0006 */
[----:B------:R0:W5:Y:S01]  /*01a0*/  @P3 LDG.E.128 R116, desc[UR10][R10.64] ;  /* 0x0000000a0a743981 */ /* 0x000162000c1e1d00 */
[C---:B---3--:R-:W-:Y:S01]  /*01b0*/  @P3 IMAD.WIDE.U32 R12, R19.reuse, 0x10, R8 ;  /* 0x00000010130c3825 */ /* 0x048fe200078e0008 */
[----:B------:R-:W-:-:S04]  /*01c0*/  @P3 IADD3 R19, PT, PT, R19, 0x100, RZ ;  /* 0x0000010013133810 */ /* 0x000fc80007ffe0ff */
[----:B------:R0:W5:Y:S01]  /*01d0*/  @P3 LDG.E.128 R112, desc[UR10][R12.64] ;  /* 0x0000000a0c703981 */ /* 0x000162000c1e1d00 */
[----:B--2---:R-:W-:-:S05]  /*01e0*/  @P4 IMAD.WIDE.U32 R6, R19, 0x10, R14 ;  /* 0x0000001013064825 */ /* 0x004fca00078e000e */
[----:B------:R0:W5:Y:S01]  /*01f0*/  @P4 LDG.E.128 R108, desc[UR10][R6.64] ;  /* 0x0000000a066c4981 */ /* 0x000162000c1e1d00 */
[----:B-1----:R-:W-:-:S05]  /*0200*/  @P4 IMAD.WIDE.U32 R8, R19, 0x10, R16 ;  /* 0x0000001013084825 */ /* 0x002fca00078e0010 */
        /* <DEDUP_REMOVED lines=8> */
[----:B------:R-:W-:Y:S02]  /*0290*/  ISETP.GE.AND P0, PT, R26, UR5, PT ;  /* 0x000000051a007c0c */ /* 0x000fe4000bf06270 */
        /* <DEDUP_REMOVED lines=98> */
.L_x_301:
[----:B0-----:R-:W0:Y:S08]  /*08c0*/  LDC.64 R28, c[0x0][0x3f8] ;  /* 0x0000fe00ff1c7b82 */ /* 0x001e300000000a00 */
[----:B------:R-:W1:Y:S08]  /*08d0*/  LDC.64 R30, c[0x0][0x3f0] ;  /* 0x0000fc00ff1e7b82 */ /* 0x000e700000000a00 */
[----:B--2---:R-:W2:Y:S01]  /*08e0*/  LDC.64 R152, c[0x0][0x3c8] ;  /* 0x0000f200ff987b82 */ /* 0x004ea20000000a00 */
[----:B0-----:R-:W-:-:S05]  /*08f0*/  IMAD.WIDE R154, R26, 0x4, R28 ;  /* 0x000000041a9a7825 */ /* 0x001fca00078e021c */
[----:B------:R-:W3:Y:S01]  /*0900*/  LDG.E R29, desc[UR10][R154.64] ;  /* 0x0000000a9a1d7981 */ /* 0x000ee2000c1e1900 */
[----:B-1----:R-:W-:-:S06]  /*0910*/  IMAD.WIDE R30, R26, 0x4, R30 ;  /* 0x000000041a1e7825 */ /* 0x002fcc00078e021e */
[----:B-----5:R0:W5:Y:S01]  /*0920*/  LDG.E R30, desc[UR10][R30.64] ;  /* 0x0000000a1e1e7981 */ /* 0x020162000c1e1900 */
[----:B--2---:R-:W-:-:S05]  /*0930*/  IMAD.WIDE R152, R26, 0x4, R152 ;  /* 0x000000041a987825 */ /* 0x004fca00078e0298 */
[----:B------:R0:W5:Y:S01]  /*0940*/  LDG.E R28, desc[UR10][R152.64] ;  /* 0x0000000a981c7981 */ /* 0x000162000c1e1900 */
[----:B------:R-:W-:Y:S01]  /*0950*/  BSSY.RECONVERGENT B0, `(.L_x_187) ;  /* 0x0000166000007945 */ /* 0x000fe20003800200 */
[----:B------:R-:W-:Y:S02]  /*0960*/  CS2R R162, SRZ ;  /* 0x0000000000a27805 */ /* 0x000fe4000001ff00 */
        /* <DEDUP_REMOVED lines=11> */
[----:B------:R-:W-:-:S02]  /*0a20*/  CS2R R162, SRZ ;  /* 0x0000000000a27805 */ /* 0x000fc4000001ff00 */
[----:B------:R-:W-:Y:S02]  /*0a30*/  ISETP.NE.AND P0, PT, RZ, UR9, PT ;  /* 0x00000009ff007c0c */ /* 0x000fe4000bf05270 */
[C---:B------:R-:W-:Y:S02]  /*0a40*/  ISETP.GE.U32.AND P2, PT, R27.reuse, 0x200, PT ;  /* 0x000002001b00780c */ /* 0x040fe40003f46070 */
[----:B------:R-:W-:Y:S01]  /*0a50*/  ISETP.GE.U32.AND P1, PT, R27, 0x300, PT ;  /* 0x000003001b00780c */ /* 0x000fe20003f26070 */
[-C--:B0-----:R-:W-:Y:S02]  /*0a60*/  IMAD R154, R26, R31.reuse, RZ ;  /* 0x0000001f1a9a7224 */ /* 0x081fe400078e02ff */
[----:B------:R-:W-:-:S03]  /*0a70*/  IMAD R156, R156, R31, RZ ;  /* 0x0000001f9c9c7224 */ /* 0x000fc600078e02ff */
[----:B------:R-:W-:Y:S02]  /*0a80*/  SHF.R.S32.HI R155, RZ, 0x1f, R154 ;  /* 0x0000001fff9b7819 */ /* 0x000fe4000001149a */
[----:B------:R-:W-:Y:S02]  /*0a90*/  SHF.R.S32.HI R157, RZ, 0x1f, R156 ;  /* 0x0000001fff9d7819 */ /* 0x000fe4000001149c */
[----:B------:R-:W-:Y:S02]  /*0aa0*/  LEA.HI R154, R155, R154, RZ, 0x3 ;  /* 0x0000009a9b9a7211 */ /* 0x000fe400078f18ff */
[----:B------:R-:W-:Y:S02]  /*0ab0*/  LEA.HI R156, R157, R156, RZ, 0x3 ;  /* 0x0000009c9d9c7211 */ /* 0x000fe400078f18ff */
[-C--:B------:R-:W-:Y:S02]  /*0ac0*/  LEA.HI.SX32 R168, R154, R215.reuse, 0x1d ;  /* 0x000000d79aa87211 */ /* 0x080fe400078feaff */
[----:B------:R-:W-:-:S02]  /*0ad0*/  LEA.HI.SX32 R215, R156, R215, 0x1d ;  /* 0x000000d79cd77211 */ /* 0x000fc400078feaff */
[----:B------:R-:W-:Y:S02]  /*0ae0*/  MOV R165, R168 ;  /* 0x000000a800a57202 */ /* 0x000fe40000000f00 */
        /* <DEDUP_REMOVED lines=20> */
[----:B------:R-:W-:Y:S02]  /*0c30*/  IADD3 R215, PT, PT, R215, 0x100, RZ ;  /* 0x00000100d7d77810 */ /* 0x000fe40007ffe0ff */
[----:B------:R-:W-:Y:S01]  /*0c40*/  IADD3 R165, PT, PT, R165, 0x100, RZ ;  /* 0x00000100a5a57810 */ /* 0x000fe20007ffe0ff */
[----:B--2---:R-:W-:Y:S01]  /*0c50*/  IMAD.U32 R3, R152, 0x10000, RZ ;  /* 0x0001000098037824 */ /* 0x004fe200078e00ff */
[C---:B------:R-:W-:Y:S02]  /*0c60*/  PRMT R163, R153.reuse, 0x7632, R163 ;  /* 0x0000763299a37816 */ /* 0x040fe400000000a3 */
[----:B------:R-:W-:Y:S01]  /*0c70*/  SHF.L.U32 R167, R153, 0x10, RZ ;  /* 0x0000001099a77819 */ /* 0x000fe200000006ff */
[----:B------:R-:W-:Y:S01]  /*0c80*/  FADD.FTZ R3, -R164, R3 ;  /* 0x00000003a4037221 */ /* 0x000fe20000010100 */
[----:B------:R-:W-:Y:S01]  /*0c90*/  PRMT R162, R152, 0x7632, R162 ;  /* 0x0000763298a27816 */ /* 0x000fe200000000a2 */
[----:B------:R-:W-:Y:S01]  /*0ca0*/  IMAD.U32 R163, R163, 0x10000, RZ ;  /* 0x00010000a3a37824 */ /* 0x000fe200078e00ff */
[----:B------:R-:W-:Y:S01]  /*0cb0*/  PRMT R166, R154, 0x7632, R166 ;  /* 0x000076329aa67816 */ /* 0x000fe200000000a6 */
[----:B-----5:R-:W-:Y:S01]  /*0cc0*/  FMUL.FTZ R3, R28, R3 ;  /* 0x000000031c037220 */ /* 0x020fe20000410000 */
[----:B---3--:R-:W-:Y:S01]  /*0cd0*/  SHF.L.U32 R153, R156, 0x10, RZ ;  /* 0x000000109c997819 */ /* 0x008fe200000006ff */
[----:B------:R-:W-:Y:S01]  /*0ce0*/  FADD.FTZ R167, -R164, R167 ;  /* 0x000000a7a4a77221 */ /* 0x000fe20000010100 */
[----:B------:R-:W-:Y:S01]  /*0cf0*/  PRMT R152, R156, 0x7632, R152 ;  /* 0x000076329c987816 */ /* 0x000fe20000000098 */
[----:B------:R-:W-:Y:S01]  /*0d00*/  FADD.FTZ R163, -R164, R163 ;  /* 0x000000a3a4a37221 */ /* 0x000fe20000010100 */
        /* <DEDUP_REMOVED lines=8> */
[C---:B------:R-:W-:Y:S01]  /*0d90*/  PRMT R181, R155.reuse, 0x7632, R181 ;  /* 0x000076329bb57816 */ /* 0x040fe200000000b5 */
[----:B------:R-:W-:Y:S01]  /*0da0*/  FADD.FTZ R153, -R164, R153 ;  /* 0x00000099a4997221 */ /* 0x000fe20000010100 */
[----:B------:R-:W-:Y:S01]  /*0db0*/  SHF.L.U32 R173, R155, 0x10, RZ ;  /* 0x000000109bad7819 */ /* 0x000fe200000006ff */
[-C--:B------:R-:W-:Y:S01]  /*0dc0*/  FMUL.FTZ R175, R175, R152.reuse ;  /* 0x00000098afaf7220 */ /* 0x080fe20000410000 */
[----:B------:R-:W-:Y:S01]  /*0dd0*/  PRMT R154, R157, 0x7632, R154 ;  /* 0x000076329d9a7816 */ /* 0x000fe2000000009a */
[----:B------:R-:W-:Y:S01]  /*0de0*/  FMUL.FTZ R178, R28, R153 ;  /* 0x000000991cb27220 */ /* 0x000fe20000410000 */
[----:B------:R-:W-:Y:S01]  /*0df0*/  PRMT R155, R158, 0x7632, R155 ;  /* 0x000076329e9b7816 */ /* 0x000fe2000000009b */
[----:B------:R-:W-:Y:S01]  /*0e00*/  FADD.FTZ R77, R77, R152 ;  /* 0x000000984d4d7221 */ /* 0x000fe20000010000 */
[----:B------:R-:W-:Y:S01]  /*0e10*/  SHF.L.U32 R157, R157, 0x10, RZ ;  /* 0x000000109d9d7819 */ /* 0x000fe200000006ff */
[----:B------:R-:W-:Y:S01]  /*0e20*/  FFMA.FTZ R101, R178, R152, R101 ;  /* 0x00000098b2657223 */ /* 0x000fe20000010065 */
[----:B------:R-:W-:Y:S01]  /*0e30*/  FADD.FTZ R152, RZ, R170 ;  /* 0x000000aaff987221 */ /* 0x000fe20000010000 */
[----:B------:R-:W-:Y:S01]  /*0e40*/  FFMA.FTZ R153, R3, R170, RZ ;  /* 0x000000aa03997223 */ /* 0x000fe200000100ff */
[----:B------:R-:W-:Y:S01]  /*0e50*/  SHF.L.U32 R154, R154, 0x10, RZ ;  /* 0x000000109a9a7819 */ /* 0x000fe200000006ff */
[----:B------:R-:W-:Y:S01]  /*0e60*/  FMUL.FTZ R172, R172, R157 ;  /* 0x0000009dacac7220 */ /* 0x000fe20000410000 */
[----:B------:R-:W-:Y:S01]  /*0e70*/  SHF.L.U32 R156, R155, 0x10, RZ ;  /* 0x000000109b9c7819 */ /* 0x000fe200000006ff */
[----:B------:R-:W-:Y:S01]  /*0e80*/  FADD.FTZ R155, R152, R175 ;  /* 0x000000af989b7221 */ /* 0x000fe20000010000 */
[----:B------:R-:W-:Y:S01]  /*0e90*/  FFMA.FTZ R152, R178, R175, R153 ;  /* 0x000000afb2987223 */ /* 0x000fe20000010099 */
[----:B------:R-:W-:Y:S01]  /*0ea0*/  FADD.FTZ R78, R78, R157 ;  /* 0x0000009d4e4e7221 */ /* 0x000fe20000010000 */
[----:B------:R-:W-:Y:S01]  /*0eb0*/  FFMA.FTZ R102, R169, R157, R102 ;  /* 0x0000009da9667223 */ /* 0x000fe20000010066 */
[-C--:B------:R-:W-:Y:S01]  /*0ec0*/  FMUL.FTZ R177, R177, R154.reuse ;  /* 0x0000009ab1b17220 */ /* 0x080fe20000410000 */
[----:B------:R-:W-:Y:S01]  /*0ed0*/  FADD.FTZ R79, R79, R154 ;  /* 0x0000009a4f4f7221 */ /* 0x000fe20000010000 */
[----:B------:R-:W-:Y:S01]  /*0ee0*/  FFMA.FTZ R103, R180, R154, R103 ;  /* 0x0000009ab4677223 */ /* 0x000fe20000010067 */
[----:B------:R-:W-:Y:S01]  /*0ef0*/  SHF.L.U32 R157, R166, 0x10, RZ ;  /* 0x00000010a69d7819 */ /* 0x000fe200000006ff */
[----:B0-----:R-:W-:-:S02]  /*0f00*/  IMAD.U32 R161, R158, 0x10000, RZ ;  /* 0x000100009ea17824 */ /* 0x001fc400078e00ff */
[C---:B------:R-:W-:Y:S01]  /*0f10*/  FADD.FTZ R171, -R164.reuse, R171 ;  /* 0x000000aba4ab7221 */ /* 0x040fe20000010100 */
[----:B------:R-:W-:Y:S01]  /*0f20*/  FADD.FTZ R154, R155, R172 ;  /* 0x000000ac9b9a7221 */ /* 0x000fe20000010000 */
[----:B------:R-:W-:Y:S01]  /*0f30*/  FFMA.FTZ R153, R169, R172, R152 ;  /* 0x000000aca9997223 */ /* 0x000fe20000010098 */
[----:B------:R-:W-:Y:S01]  /*0f40*/  FADD.FTZ R173, -R164, R173 ;  /* 0x000000ada4ad7221 */ /* 0x000fe20000010100 */
[C---:B------:R-:W-:Y:S01]  /*0f50*/  PRMT R158, R159.reuse, 0x7632, R158 ;  /* 0x000076329f9e7816 */ /* 0x040fe2000000009e */
[----:B------:R-:W-:Y:S01]  /*0f60*/  FMUL.FTZ R171, R28, R171 ;  /* 0x000000ab1cab7220 */ /* 0x000fe20000410000 */
[----:B------:R-:W-:Y:S01]  /*0f70*/  FMUL.FTZ R174, R174, R161 ;  /* 0x000000a1aeae7220 */ /* 0x000fe20000410000 */
[----:B------:R-:W-:Y:S01]  /*0f80*/  FADD.FTZ R157, -R164, R157 ;  /* 0x0000009da49d7221 */ /* 0x000fe20000010100 */
[----:B------:R-:W-:Y:S01]  /*0f90*/  FADD.FTZ R155, R154, R177 ;  /* 0x000000b19a9b7221 */ /* 0x000fe20000010000 */
[----:B------:R-:W-:Y:S01]  /*0fa0*/  FFMA.FTZ R152, R180, R177, R153 ;  /* 0x000000b1b4987223 */ /* 0x000fe20000010099 */
[----:B------:R-:W-:Y:S01]  /*0fb0*/  SHF.L.U32 R159, R159, 0x10, RZ ;  /* 0x000000109f9f7819 */ /* 0x000fe200000006ff */
[----:B------:R-:W-:Y:S01]  /*0fc0*/  FMUL.FTZ R173, R28, R173 ;  /* 0x000000ad1cad7220 */ /* 0x000fe20000410000 */
[----:B------:R-:W-:-:S02]  /*0fd0*/  IMAD.U32 R181, R181, 0x10000, RZ ;  /* 0x00010000b5b57824 */ /* 0x000fc400078e00ff */
        /* <DEDUP_REMOVED lines=24> */
.L_x_190:
[----:B----4-:R-:W-:Y:S05]  /*1160*/  BSYNC.RECONVERGENT B1 ;  /* 0x0000000000017941 */ /* 0x010fea0003800200 */
.L_x_189:
        /* <DEDUP_REMOVED lines=12> */
[----:B------:R-:W-:Y:S01]  /*1230*/  IMAD.U32 R188, R117, 0x10000, RZ ;  /* 0x0001000075bc7824 */ /* 0x000fe200078e00ff */
[----:B------:R-:W-:Y:S02]  /*1240*/  SHF.L.U32 R191, R10, 0x10, RZ ;  /* 0x000000100abf7819 */ /* 0x000fe400000006ff */
[----:B------:R-:W-:Y:S02]  /*1250*/  SHF.L.U32 R190, R118, 0x10, RZ ;  /* 0x0000001076be7819 */ /* 0x000fe400000006ff */
[----:B------:R-:W-:Y:S02]  /*1260*/  SHF.L.U32 R192, R119, 0x10, RZ ;  /* 0x0000001077c07819 */ /* 0x000fe400000006ff */
[----:B------:R-:W-:Y:S01]  /*1270*/  SHF.L.U32 R195, R12, 0x10, RZ ;  /* 0x000000100cc37819 */ /* 0x000fe200000006ff */
[----:B0-----:R-:W-:-:S05]  /*1280*/  @P0 IMAD.WIDE.U32 R160, R165, 0x10, R160 ;  /* 0x00000010a5a00825 */ /* 0x001fca00078e00a0 */
[----:B------:R0:W5:Y:S01]  /*1290*/  @P0 LDG.E.128 R132, desc[UR10][R160.64] ;  /* 0x0000000aa0840981 */ /* 0x000162000c1e1d00 */
[----:B------:R-:W-:Y:S02]  /*12a0*/  SHF.L.U32 R197, R13, 0x10, RZ ;  /* 0x000000100dc57819 */ /* 0x000fe400000006ff */
[----:B------:R-:W-:Y:S02]  /*12b0*/  IADD3 R215, PT, PT, R215, 0x100, RZ ;  /* 0x00000100d7d77810 */ /* 0x000fe40007ffe0ff */
[----:B------:R-:W-:Y:S02]  /*12c0*/  IADD3 R165, PT, PT, R165, 0x100, RZ ;  /* 0x00000100a5a57810 */ /* 0x000fe40007ffe0ff */
[----:B--2---:R-:W-:Y:S01]  /*12d0*/  SHF.L.U32 R167, R152, 0x10, RZ ;  /* 0x0000001098a77819 */ /* 0x004fe200000006ff */
[----:B------:R-:W-:Y:S01]  /*12e0*/  IMAD.U32 R187, R154, 0x10000, RZ ;  /* 0x000100009abb7824 */ /* 0x000fe200078e00ff */
[C---:B------:R-:W-:Y:S02]  /*12f0*/  PRMT R193, R153.reuse, 0x7632, R193 ;  /* 0x0000763299c17816 */ /* 0x040fe400000000c1 */
[----:B------:R-:W-:Y:S01]  /*1300*/  SHF.L.U32 R185, R153, 0x10, RZ ;  /* 0x0000001099b97819 */ /* 0x000fe200000006ff */
[----:B------:R-:W-:Y:S01]  /*1310*/  FADD.FTZ R167, -R164, R167 ;  /* 0x000000a7a4a77221 */ /* 0x000fe20000010100 */
[----:B------:R-:W-:Y:S01]  /*1320*/  PRMT R166, R152, 0x7632, R166 ;  /* 0x0000763298a67816 */ /* 0x000fe200000000a6 */
[----:B------:R-:W-:Y:S01]  /*1330*/  FADD.FTZ R187, -R164, R187 ;  /* 0x000000bba4bb7221 */ /* 0x000fe20000010100 */
[----:B---3--:R-:W-:Y:S01]  /*1340*/  SHF.L.U32 R153, R156, 0x10, RZ ;  /* 0x000000109c997819 */ /* 0x008fe200000006ff */
[----:B-----5:R-:W-:Y:S01]  /*1350*/  FMUL.FTZ R183, R28, R167 ;  /* 0x000000a71cb77220 */ /* 0x020fe20000410000 */
[----:B------:R-:W-:Y:S01]  /*1360*/  FADD.FTZ R185, -R164, R185 ;  /* 0x000000b9a4b97221 */ /* 0x000fe20000010100 */
[----:B------:R-:W-:Y:S01]  /*1370*/  PRMT R198, R154, 0x7632, R198 ;  /* 0x000076329ac67816 */ /* 0x000fe200000000c6 */
[----:B------:R-:W-:Y:S01]  /*1380*/  FMUL.FTZ R187, R28, R187 ;  /* 0x000000bb1cbb7220 */ /* 0x000fe20000410000 */
[-C--:B------:R-:W-:Y:S01]  /*1390*/  FMUL.FTZ R186, R186, R153.reuse ;  /* 0x00000099baba7220 */ /* 0x080fe20000410000 */
[----:B------:R-:W-:Y:S01]  /*13a0*/  FADD.FTZ R68, R68, R153 ;  /* 0x0000009944447221 */ /* 0x000fe20000010000 */
[----:B------:R-:W-:Y:S01]  /*13b0*/  FFMA.FTZ R92, R183, R153, R92 ;  /* 0x00000099b75c7223 */ /* 0x000fe2000001005c */
[----:B------:R-:W-:Y:S01]  /*13c0*/  SHF.L.U32 R153, R166, 0x10, RZ ;  /* 0x00000010a6997819 */ /* 0x000fe200000006ff */
[----:B------:R-:W-:Y:S01]  /*13d0*/  FMUL.FTZ R185, R28, R185 ;  /* 0x000000b91cb97220 */ /* 0x000fe20000410000 */
[----:B------:R-:W-:-:S02]  /*13e0*/  PRMT R154, R157, 0x7632, R154 ;  /* 0x000076329d9a7816 */ /* 0x000fc4000000009a */
[----:B------:R-:W-:Y:S01]  /*13f0*/  SHF.L.U32 R157, R157, 0x10, RZ ;  /* 0x000000109d9d7819 */ /* 0x000fe200000006ff */
[----:B------:R-:W-:Y:S01]  /*1400*/  FADD.FTZ R153, -R164, R153 ;  /* 0x00000099a4997221 */ /* 0x000fe20000010100 */
[----:B------:R-:W-:Y:S02]  /*1410*/  PRMT R152, R156, 0x7632, R152 ;  /* 0x000076329c987816 */ /* 0x000fe40000000098 */
[----:B------:R-:W-:Y:S01]  /*1420*/  PRMT R200, R155, 0x7632, R200 ;  /* 0x000076329bc87816 */ /* 0x000fe200000000c8 */
[-C--:B------:R-:W-:Y:S01]  /*1430*/  FMUL.FTZ R188, R188, R157.reuse ;  /* 0x0000009dbcbc7220 */ /* 0x080fe20000410000 */
[----:B------:R-:W-:Y:S01]  /*1440*/  FADD.FTZ R70, R70, R157 ;  /* 0x0000009d46467221 */ /* 0x000fe20000010000 */
[----:B------:R-:W-:Y:S01]  /*1450*/  FFMA.FTZ R94, R185, R157, R94 ;  /* 0x0000009db95e7223 */ /* 0x000fe2000001005e */
[----:B------:R-:W-:Y:S01]  /*1460*/  SHF.L.U32 R152, R152, 0x10, RZ ;  /* 0x0000001098987819 */ /* 0x000fe200000006ff */
[----:B------:R-:W-:Y:S01]  /*1470*/  FMUL.FTZ R194, R28, R153 ;  /* 0x000000991cc27220 */ /* 0x000fe20000410000 */
[----:B------:R-:W-:Y:S01]  /*1480*/  SHF.L.U32 R157, R193, 0x10, RZ ;  /* 0x00000010c19d7819 */ /* 0x000fe200000006ff */
[----:B------:R-:W-:Y:S01]  /*1490*/  FFMA.FTZ R153, R183, R186, R162 ;  /* 0x000000bab7997223 */ /* 0x000fe200000100a2 */
[----:B------:R-:W-:Y:S01]  /*14a0*/  SHF.L.U32 R189, R155, 0x10, RZ ;  /* 0x000000109bbd7819 */ /* 0x000fe200000006ff */
[-C--:B------:R-:W-:Y:S01]  /*14b0*/  FMUL.FTZ R191, R191, R152.reuse ;  /* 0x00000098bfbf7220 */ /* 0x080fe20000410000 */
[----:B------:R-:W-:Y:S01]  /*14c0*/  PRMT R155, R158, 0x7632, R155 ;  /* 0x000076329e9b7816 */ /* 0x000fe2000000009b */
[----:B------:R-:W-:Y:S01]  /*14d0*/  FADD.FTZ R69, R69, R152 ;  /* 0x0000009845457221 */ /* 0x000fe20000010000 */
[----:B------:R-:W-:Y:S01]  /*14e0*/  FFMA.FTZ R93, R194, R152, R93 ;  /* 0x00000098c25d7223 */ /* 0x000fe2000001005d */
[----:B------:R-:W-:Y:S01]  /*14f0*/  FADD.FTZ R157, -R164, R157 ;  /* 0x0000009da49d7221 */ /* 0x000fe20000010100 */
[----:B------:R-:W-:Y:S01]  /*1500*/  FADD.FTZ R152, R163, R186 ;  /* 0x000000baa3987221 */ /* 0x000fe20000010000 */
[----:B------:R-:W-:Y:S01]  /*1510*/  SHF.L.U32 R154, R154, 0x10, RZ ;  /* 0x000000109a9a7819 */ /* 0x000fe200000006ff */
[----:B------:R-:W-:Y:S01]  /*1520*/  IMAD.U32 R193, R11, 0x10000, RZ ;  /* 0x000100000bc17824 */ /* 0x000fe200078e00ff */
[----:B------:R-:W-:Y:S01]  /*1530*/  SHF.L.U32 R156, R155, 0x10, RZ ;  /* 0x000000109b9c7819 */ /* 0x000fe200000006ff */
[----:B------:R-:W-:Y:S01]  /*1540*/  FMUL.FTZ R196, R28, R157 ;  /* 0x0000009d1cc47220 */ /* 0x000fe20000410000 */
[----:B------:R-:W-:Y:S01]  /*1550*/  FADD.FTZ R155, R152, R191 ;  /* 0x000000bf989b7221 */ /* 0x000fe20000010000 */
[----:B------:R-:W-:Y:S01]  /*1560*/  FFMA.FTZ R152, R194, R191, R153 ;  /* 0x000000bfc2987223 */ /* 0x000fe20000010099 */
[----:B------:R-:W-:Y:S01]  /*1570*/  FADD.FTZ R189, -R164, R189 ;  /* 0x000000bda4bd7221 */ /* 0x000fe20000010100 */
[----:B0-----:R-:W-:Y:S01]  /*1580*/  SHF.L.U32 R161, R158, 0x10, RZ ;  /* 0x000000109ea17819 */ /* 0x001fe200000006ff */
[-C--:B------:R-:W-:Y:S01]  /*1590*/  FMUL.FTZ R193, R193, R154.reuse ;  /* 0x0000009ac1c17220 */ /* 0x080fe20000410000 */
[----:B------:R-:W-:Y:S01]  /*15a0*/  FADD.FTZ R71, R71, R154 ;  /* 0x0000009a47477221 */ /* 0x000fe20000010000 */
[----:B------:R-:W-:Y:S01]  /*15b0*/  FFMA.FTZ R95, R196, R154, R95 ;  /* 0x0000009ac45f7223 */ /* 0x000fe2000001005f */
[----:B------:R-:W-:Y:S01]  /*15c0*/  SHF.L.U32 R157, R198, 0x10, RZ ;  /* 0x00000010c69d7819 */ /* 0x000fe200000006ff */
[----:B------:R-:W-:Y:S01]  /*15d0*/  FADD.FTZ R154, R155, R188 ;  /* 0x000000bc9b9a7221 */ /* 0x000fe20000010000 */
[----:B------:R-:W-:Y:S01]  /*15e0*/  PRMT R158, R159, 0x7632, R158 ;  /* 0x000076329f9e7816 */ /* 0x000fe2000000009e */
[----:B------:R-:W-:Y:S01]  /*15f0*/  FFMA.FTZ R153, R185, R188, R152 ;  /* 0x000000bcb9997223 */ /* 0x000fe20000010098 */
[----:B------:R-:W-:Y:S01]  /*1600*/  SHF.L.U32 R159, R159, 0x10, RZ ;  /* 0x000000109f9f7819 */ /* 0x000fe200000006ff */
[----:B------:R-:W-:Y:S01]  /*1610*/  FMUL.FTZ R189, R28, R189 ;  /* 0x000000bd1cbd7220 */ /* 0x000fe20000410000 */
[----:B------:R-:W-:Y:S01]  /*1620*/  FMUL.FTZ R190, R190, R161 ;  /* 0x000000a1bebe7220 */ /* 0x000fe20000410000 */
[----:B------:R-:W-:Y:S01]  /*1630*/  FADD.FTZ R157, -R164, R157 ;  /* 0x0000009da49d7221 */ /* 0x000fe20000010100 */
[----:B------:R-:W-:Y:S01]  /*1640*/  FADD.FTZ R155, R154, R193 ;  /* 0x000000c19a9b7221 */ /* 0x000fe20000010000 */
[----:B------:R-:W-:Y:S01]  /*1650*/  FFMA.FTZ R152, R196, R193, R153 ;  /* 0x000000c1c4987223 */ /* 0x000fe20000010099 */
[-C--:B------:R-:W-:Y:S01]  /*1660*/  FMUL.FTZ R192, R192, R159.reuse ;  /* 0x0000009fc0c07220 */ /* 0x080fe20000410000 */
[----:B------:R-:W-:Y:S01]  /*1670*/  FADD.FTZ R66, R66, R159 ;  /* 0x0000009f42427221 */ /* 0x000fe20000010000 */
[----:B------:R-:W-:Y:S01]  /*1680*/  FFMA.FTZ R90, R189, R159, R90 ;  /* 0x0000009fbd5a7223 */ /* 0x000fe2000001005a */
[----:B------:R-:W-:Y:S01]  /*1690*/  SHF.L.U32 R159, R200, 0x10, RZ ;  /* 0x00000010c89f7819 */ /* 0x000fe200000006ff */
[----:B------:R-:W-:Y:S01]  /*16a0*/  FMUL.FTZ R195, R195, R156 ;  /* 0x0000009cc3c37220 */ /* 0x000fe20000410000 */
[----:B------:R-:W-:Y:S01]  /*16b0*/  FMUL.FTZ R198, R28, R157 ;  /* 0x0000009d1cc67220 */ /* 0x000fe20000410000 */
[----:B------:R-:W-:Y:S01]  /*16c0*/  FADD.FTZ R154, R155, R190 ;  /* 0x000000be9b9a7221 */ /* 0x000fe20000010000 */
[----:B------:R-:W-:Y:S01]  /*16d0*/  FFMA.FTZ R153, R187, R190, R152 ;  /* 0x000000bebb997223 */ /* 0x000fe20000010098 */
[----:B------:R-:W-:-:S02]  /*16e0*/  IMAD.U32 R158, R158, 0x10000, RZ ;  /* 0x000100009e9e7824 */ /* 0x000fc400078e00ff */
[----:B------:R-:W-:Y:S01]  /*16f0*/  FADD.FTZ R159, -R164, R159 ;  /* 0x0000009fa49f7221 */ /* 0x000fe20000010100 */
        /* <DEDUP_REMOVED lines=14> */
.L_x_192:
[----:B------:R-:W-:Y:S05]  /*17e0*/  BSYNC.RECONVERGENT B1 ;  /* 0x0000000000017941 */ /* 0x000fea0003800200 */
.L_x_191:
        /* <DEDUP_REMOVED lines=14> */
[----:B------:R-:W-:Y:S01]  /*18d0*/  SHF.L.U32 R204, R109, 0x10, RZ ;  /* 0x000000106dcc7819 */ /* 0x000fe200000006ff */
[----:B------:R-:W-:Y:S01]  /*18e0*/  IMAD.U32 R209, R2, 0x10000, RZ ;  /* 0x0001000002d17824 */ /* 0x000fe200078e00ff */
[----:B------:R-:W-:Y:S02]  /*18f0*/  SHF.L.U32 R206, R110, 0x10, RZ ;  /* 0x000000106ece7819 */ /* 0x000fe400000006ff */
[----:B------:R-:W-:Y:S02]  /*1900*/  SHF.L.U32 R211, R4, 0x10, RZ ;  /* 0x0000001004d37819 */ /* 0x000fe400000006ff */
[----:B------:R-:W-:Y:S02]  /*1910*/  SHF.L.U32 R208, R111, 0x10, RZ ;  /* 0x000000106fd07819 */ /* 0x000fe400000006ff */
[C---:B--2---:R-:W-:Y:S02]  /*1920*/  PRMT R166, R153.reuse, 0x7632, R166 ;  /* 0x0000763299a67816 */ /* 0x044fe400000000a6 */
[----:B------:R-:W-:-:S02]  /*1930*/  SHF.L.U32 R153, R153, 0x10, RZ ;  /* 0x0000001099997819 */ /* 0x000fc400000006ff */
[C---:B------:R-:W-:Y:S02]  /*1940*/  PRMT R165, R152.reuse, 0x7632, R165 ;  /* 0x0000763298a57816 */ /* 0x040fe400000000a5 */
[----:B------:R-:W-:Y:S01]  /*1950*/  SHF.L.U32 R167, R152, 0x10, RZ ;  /* 0x0000001098a77819 */ /* 0x000fe200000006ff */
[----:B------:R-:W-:Y:S01]  /*1960*/  FADD.FTZ R201, -R164, R153 ;  /* 0x00000099a4c97221 */ /* 0x000fe20000010100 */
[C---:B------:R-:W-:Y:S01]  /*1970*/  PRMT R152, R154.reuse, 0x7632, R152 ;  /* 0x000076329a987816 */ /* 0x040fe20000000098 */
[----:B------:R-:W-:Y:S01]  /*1980*/  IMAD.U32 R165, R165, 0x10000, RZ ;  /* 0x00010000a5a57824 */ /* 0x000fe200078e00ff */
[----:B------:R-:W-:Y:S01]  /*1990*/  SHF.L.U32 R199, R154, 0x10, RZ ;  /* 0x000000109ac77819 */ /* 0x000fe200000006ff */
[C---:B------:R-:W-:Y:S01]  /*19a0*/  FADD.FTZ R167, -R164.reuse, R167 ;  /* 0x000000a7a4a77221 */ /* 0x040fe20000010100 */
[C---:B------:R-:W-:Y:S01]  /*19b0*/  PRMT R154, R155.reuse, 0x7632, R154 ;  /* 0x000076329b9a7816 */ /* 0x040fe2000000009a */
[C---:B------:R-:W-:Y:S01]  /*19c0*/  FADD.FTZ R165, -R164.reuse, R165 ;  /* 0x000000a5a4a57221 */ /* 0x040fe20000010100 */
[----:B------:R-:W-:Y:S01]  /*19d0*/  SHF.L.U32 R155, R155, 0x10, RZ ;  /* 0x000000109b9b7819 */ /* 0x000fe200000006ff */
[----:B------:R-:W-:Y:S01]  /*19e0*/  FADD.FTZ R203, -R164, R199 ;  /* 0x000000c7a4cb7221 */ /* 0x000fe20000010100 */
[----:B------:R-:W-:Y:S01]  /*19f0*/  SHF.L.U32 R153, R166, 0x10, RZ ;  /* 0x00000010a6997819 */ /* 0x000fe200000006ff */
[----:B-----5:R-:W-:Y:S01]  /*1a00*/  FMUL.FTZ R210, R28, R165 ;  /* 0x000000a51cd27220 */ /* 0x020fe20000410000 */
[----:B0-----:R-:W-:Y:S01]  /*1a10*/  SHF.L.U32 R161, R152, 0x10, RZ ;  /* 0x0000001098a17819 */ /* 0x001fe200000006ff */
[----:B------:R-:W-:Y:S01]  /*1a20*/  FADD.FTZ R205, -R164, R155 ;  /* 0x0000009ba4cd7221 */ /* 0x000fe20000010100 */
[----:B------:R-:W-:Y:S01]  /*1a30*/  SHF.L.U32 R199, R154, 0x10, RZ ;  /* 0x000000109ac77819 */ /* 0x000fe200000006ff */
[----:B------:R-:W-:Y:S01]  /*1a40*/  FADD.FTZ R155, -R164, R153 ;  /* 0x00000099a49b7221 */ /* 0x000fe20000010100 */
[----:B---3--:R-:W-:Y:S01]  /*1a50*/  PRMT R152, R156, 0x7632, R152 ;  /* 0x000076329c987816 */ /* 0x008fe20000000098 */
[----:B------:R-:W-:Y:S01]  /*1a60*/  FMUL.FTZ R201, R28, R201 ;  /* 0x000000c91cc97220 */ /* 0x000fe20000410000 */
[----:B------:R-:W-:Y:S01]  /*1a70*/  SHF.L.U32 R153, R156, 0x10, RZ ;  /* 0x000000109c997819 */ /* 0x000fe200000006ff */
[----:B------:R-:W-:Y:S01]  /*1a80*/  FADD.FTZ R215, -R164, R199 ;  /* 0x000000c7a4d77221 */ /* 0x000fe20000010100 */
[----:B------:R-:W-:Y:S01]  /*1a90*/  SHF.L.U32 R152, R152, 0x10, RZ ;  /* 0x0000001098987819 */ /* 0x000fe200000006ff */
[----:B------:R-:W-:Y:S01]  /*1aa0*/  FMUL.FTZ R199, R28, R167 ;  /* 0x000000a71cc77220 */ /* 0x000fe20000410000 */
[C---:B------:R-:W-:Y:S01]  /*1ab0*/  PRMT R154, R157.reuse, 0x7632, R154 ;  /* 0x000076329d9a7816 */ /* 0x040fe2000000009a */
[-C--:B------:R-:W-:Y:S01]  /*1ac0*/  FMUL.FTZ R202, R202, R153.reuse ;  /* 0x00000099caca7220 */ /* 0x080fe20000410000 */
        /* <DEDUP_REMOVED lines=8> */
[----:B------:R-:W-:Y:S01]  /*1b50*/  SHF.L.U32 R154, R154, 0x10, RZ ;  /* 0x000000109a9a7819 */ /* 0x000fe200000006ff */
[----:B------:R-:W-:Y:S01]  /*1b60*/  FMUL.FTZ R212, R28, R155 ;  /* 0x0000009b1cd47220 */ /* 0x000fe20000410000 */
[----:B------:R-:W-:Y:S01]  /*1b70*/  FADD.FTZ R155, R152, R207 ;  /* 0x000000cf989b7221 */ /* 0x000fe20000010000 */
[----:B------:R-:W-:Y:S01]  /*1b80*/  FMUL.FTZ R204, R204, R157 ;  /* 0x0000009dcccc7220 */ /* 0x000fe20000410000 */
[----:B------:R-:W-:Y:S01]  /*1b90*/  FFMA.FTZ R152, R210, R207, R153 ;  /* 0x000000cfd2987223 */ /* 0x000fe20000010099 */
[----:B------:R-:W-:Y:S01]  /*1ba0*/  FADD.FTZ R213, -R164, R161 ;  /* 0x000000a1a4d57221 */ /* 0x000fe20000010100 */
[----:B------:R-:W-:Y:S01]  /*1bb0*/  PRMT R156, R158, 0x7632, R156 ;  /* 0x000076329e9c7816 */ /* 0x000fe2000000009c */
[-C--:B------:R-:W-:Y:S01]  /*1bc0*/  FMUL.FTZ R209, R209, R154.reuse ;  /* 0x0000009ad1d17220 */ /* 0x080fe20000410000 */
[----:B------:R-:W-:Y:S01]  /*1bd0*/  FADD.FTZ R63, R63, R154 ;  /* 0x0000009a3f3f7221 */ /* 0x000fe20000010000 */
[----:B------:R-:W-:Y:S01]  /*1be0*/  FFMA.FTZ R87, R212, R154, R87 ;  /* 0x0000009ad4577223 */ /* 0x000fe20000010057 */
[----:B------:R-:W-:-:S02]  /*1bf0*/  IMAD.U32 R161, R158, 0x10000, RZ ;  /* 0x000100009ea17824 */ /* 0x000fc400078e00ff */
        /* <DEDUP_REMOVED lines=36> */
.L_x_188:
        /* <DEDUP_REMOVED lines=15> */
[----:B0-----:R-:W-:-:S04]  /*1f30*/  @P0 IMAD.WIDE.U32 R156, R159, 0x10, R156 ;  /* 0x000000109f9c0825 */ /* 0x001fc800078e009c */
[----:B------:R-:W-:Y:S01]  /*1f40*/  @P0 VIADD R159, R159, 0x100 ;  /* 0x000001009f9f0836 */ /* 0x000fe20000000000 */
[----:B------:R0:W5:Y:S03]  /*1f50*/  @P0 LDG.E.128 R128, desc[UR10][R156.64] ;  /* 0x0000000a9c800981 */ /* 0x000166000c1e1d00 */
[C---:B-1----:R-:W-:Y:S01]  /*1f60*/  @P1 IMAD.WIDE.U32 R152, R159.reuse, 0x10, R152 ;  /* 0x000000109f981825 */ /* 0x042fe200078e0098 */
[----:B------:R-:W-:-:S04]  /*1f70*/  @P1 IADD3 R159, PT, PT, R159, 0x100, RZ ;  /* 0x000001009f9f1810 */ /* 0x000fc80007ffe0ff */
[----:B------:R0:W5:Y:S01]  /*1f80*/  @P1 LDG.E.128 R132, desc[UR10][R152.64] ;  /* 0x0000000a98841981 */ /* 0x000162000c1e1d00 */
[----:B--2---:R-:W-:-:S05]  /*1f90*/  @P2 IMAD.WIDE.U32 R154, R159, 0x10, R154 ;  /* 0x000000109f9a2825 */ /* 0x004fca00078e009a */
[----:B------:R0:W5:Y:S02]  /*1fa0*/  @P2 LDG.E.128 R136, desc[UR10][R154.64] ;  /* 0x0000000a9a882981 */ /* 0x000164000c1e1d00 */
.L_x_193:
[----:B----4-:R-:W-:Y:S05]  /*1fb0*/  BSYNC.RECONVERGENT B0 ;  /* 0x0000000000007941 */ /* 0x010fea0003800200 */
.L_x_187:
        /* <DEDUP_REMOVED lines=32> */
.L_x_195:
[----:B------:R-:W-:Y:S05]  /*21c0*/  BSYNC.RECONVERGENT B0 ;  /* 0x0000000000007941 */ /* 0x000fea0003800200 */
.L_x_194:
        /* <DEDUP_REMOVED lines=23> */
[----:B------:R-:W-:Y:S01]  /*2340*/  FADD.FTZ R152, RZ, R153 ;  /* 0x00000099ff987221 */ /* 0x000fe20000010000 */
[----:B------:R-:W-:Y:S02]  /*2350*/  @P2 SHF.R.S32.HI R153, RZ, 0x1f, R30 ;  /* 0x0000001fff992819 */ /* 0x000fe4000001141e */
[----:B------:R-:W-:Y:S01]  /*2360*/  FADD.FTZ R217, R154, R217 ;  /* 0x000000d99ad97221 */ /* 0x000fe20000010000 */
[----:B------:R-:W-:Y:S01]  /*2370*/  FADD.FTZ R152, R155, R152 ;  /* 0x000000989b987221 */ /* 0x000fe20000010000 */
[----:B------:R-:W-:-:S02]  /*2380*/  @P2 LEA.HI R30, R153, R30, RZ, 0x3 ;  /* 0x0000001e991e2211 */ /* 0x000fc400078f18ff */
[----:B-1----:R-:W-:Y:S01]  /*2390*/  FADD.FTZ R217, R217, R156 ;  /* 0x0000009cd9d97221 */ /* 0x002fe20000010000 */
[----:B------:R-:W-:Y:S01]  /*23a0*/  FADD.FTZ R152, R152, R157 ;  /* 0x0000009d98987221 */ /* 0x000fe20000010000 */
[----:B------:R-:W-:Y:S02]  /*23b0*/  HFMA2 R157, -RZ, RZ, 0, 0 ;  /* 0x00000000ff9d7431 */ /* 0x000fe400000001ff */
[----:B------:R-:W-:Y:S01]  /*23c0*/  FADD.FTZ R217, R158, R217 ;  /* 0x000000d99ed97221 */ /* 0x000fe20000010000 */
[----:B------:R-:W-:-:S03]  /*23d0*/  FADD.FTZ R152, R159, R152 ;  /* 0x000000989f987221 */ /* 0x000fc60000010000 */
[----:B--2---:R-:W-:Y:S01]  /*23e0*/  FADD.FTZ R217, R217, R160 ;  /* 0x000000a0d9d97221 */ /* 0x004fe20000010000 */
[----:B------:R-:W-:Y:S01]  /*23f0*/  FADD.FTZ R152, R152, R161 ;  /* 0x000000a198987221 */ /* 0x000fe20000010000 */
[----:B------:R-:W-:Y:S02]  /*2400*/  @P2 LEA.HI.SX32 R157, R30, R215, 0x1d ;  /* 0x000000d71e9d2211 */ /* 0x000fe400078feaff */
        /* <DEDUP_REMOVED lines=9> */
[----:B------:R-:W-:Y:S06]  /*24a0*/  @!P1 BRA `(.L_x_197) ;  /* 0x0000001c00549947 */ /* 0x000fec0003800000 */
[----:B------:R-:W-:-:S04]  /*24b0*/  UISETP.NE.U32.AND UP0, UPT, UR12, URZ, UPT ;  /* 0x000000ff0c00728c */ /* 0x000fc8000bf05070 */
[----:B------:R-:W-:Y:S01]  /*24c0*/  UISETP.NE.AND.EX UP0, UPT, UR13, URZ, UPT, UP0 ;  /* 0x000000ff0d00728c */ /* 0x000fe2000bf05300 */
[----:B------:R-:W-:Y:S10]  /*24d0*/  @!P2 BRA `(.L_x_198) ;  /* 0x00000000000ca947 */ /* 0x000ff40003800000 */
[----:B------:R-:W0:Y:S02]  /*24e0*/  LDC.64 R140, c[0x0][0x390] ;  /* 0x0000e400ff8c7b82 */ /* 0x000e240000000a00 */
[----:B0-----:R-:W-:-:S06]  /*24f0*/  IMAD.WIDE.U32 R140, R157, 0x10, R140 ;  /* 0x000000109d8c7825 */ /* 0x001fcc00078e008c */
[----:B------:R-:W5:Y:S02]  /*2500*/  LDG.E.128 R140, desc[UR10][R140.64] ;  /* 0x0000000a8c8c7981 */ /* 0x000f64000c1e1d00 */
.L_x_198:
        /* <DEDUP_REMOVED lines=8> */
[----:B------:R-:W-:Y:S02]  /*2590*/  ISETP.GT.AND P0, PT, R29, RZ, PT ;  /* 0x000000ff1d00720c */ /* 0x000fe40003f04270 */
[----:B------:R-:W-:Y:S01]  /*25a0*/  SHF.L.U32 R154, R120, 0x10, RZ ;  /* 0x00000010789a7819 */ /* 0x000fe200000006ff */
[----:B------:R-:W-:Y:S01]  /*25b0*/  FADD.FTZ R153, R170, -R153 ;  /* 0x80000099aa997221 */ /* 0x000fe20000010000 */
[----:B-----5:R-:W-:-:S03]  /*25c0*/  SHF.L.U32 R152, R140, 0x10, RZ ;  /* 0x000000108c987819 */ /* 0x020fc600000006ff */
[----:B------:R-:W-:-:S05]  /*25d0*/  FMUL.FTZ R153, R28, R153 ;  /* 0x000000991c997220 */ /* 0x000fca0000410000 */
[----:B------:R-:W-:-:S05]  /*25e0*/  FSEL R153, R153, RZ, P0 ;  /* 0x000000ff99997208 */ /* 0x000fca0000000000 */
[----:B------:R-:W-:-:S04]  /*25f0*/  FMUL.FTZ R153, R153, UR15 ;  /* 0x0000000f99997c20 */ /* 0x000fc80008410000 */
[C---:B------:R-:W-:Y:S01]  /*2600*/  FMUL.FTZ R154, R153.reuse, R154 ;  /* 0x0000009a999a7220 */ /* 0x040fe20000410000 */
[----:B------:R-:W-:-:S04]  /*2610*/  FFMA.FTZ R52, R153, R152, R52 ;  /* 0x0000009899347223 */ /* 0x000fc80000010034 */
[----:B------:R-:W-:-:S04]  /*2620*/  F2FP.BF16.F32.PACK_AB R154, RZ, R154 ;  /* 0x0000009aff9a723e */ /* 0x000fc800000010ff */
[----:B------:R-:W-:-:S07]  /*2630*/  PRMT R144, R154, 0x7610, R144 ;  /* 0x000076109a907816 */ /* 0x000fce0000000090 */
.L_x_201:
[----:B------:R-:W-:Y:S05]  /*2640*/  @!P2 BRA `(.L_x_202) ;  /* 0x000000000034a947 */ /* 0x000fea0003800000 */
[----:B------:R-:W-:Y:S01]  /*2650*/  FFMA.FTZ R152, R178, R159, R30 ;  /* 0x0000009fb2987223 */ /* 0x000fe2000001001e */
[----:B------:R-:W-:Y:S02]  /*2660*/  ISETP.GT.AND P0, PT, R29, RZ, PT ;  /* 0x000000ff1d00720c */ /* 0x000fe40003f04270 */
[----:B------:R-:W-:Y:S01]  /*2670*/  SHF.L.U32 R155, R22, 0x10, RZ ;  /* 0x00000010169b7819 */ /* 0x000fe200000006ff */
[----:B------:R-:W-:Y:S01]  /*2680*/  FADD.FTZ R153, R175, -R152 ;  /* 0x80000098af997221 */ /* 0x000fe20000010000 */
[----:B-----5:R-:W-:-:S03]  /*2690*/  PRMT R154, R140, 0x7632, R154 ;  /* 0x000076328c9a7816 */ /* 0x020fc6000000009a */
[----:B------:R-:W-:Y:S02]  /*26a0*/  FMUL.FTZ R153, R28, R153 ;  /* 0x000000991c997220 */ /* 0x000fe40000410000 */
[----:B------:R-:W-:-:S03]  /*26b0*/  IMAD.U32 R154, R154, 0x10000, RZ ;  /* 0x000100009a9a7824 */ /* 0x000fc600078e00ff */
[----:B------:R-:W-:-:S05]  /*26c0*/  FSEL R153, R153, RZ, P0 ;  /* 0x000000ff99997208 */ /* 0x000fca0000000000 */
[----:B------:R-:W-:-:S04]  /*26d0*/  FMUL.FTZ R152, R153, UR15 ;  /* 0x0000000f99987c20 */ /* 0x000fc80008410000 */
[C---:B------:R-:W-:Y:S01]  /*26e0*/  FMUL.FTZ R155, R152.reuse, R155 ;  /* 0x0000009b989b7220 */ /* 0x040fe20000410000 */
[----:B------:R-:W-:-:S04]  /*26f0*/  FFMA.FTZ R53, R152, R154, R53 ;  /* 0x0000009a98357223 */ /* 0x000fc80000010035 */
[----:B------:R-:W-:-:S04]  /*2700*/  F2FP.BF16.F32.PACK_AB R155, RZ, R155 ;  /* 0x0000009bff9b723e */ /* 0x000fc800000010ff */
[----:B------:R-:W-:-:S07]  /*2710*/  PRMT R144, R144, 0x5410, R155 ;  /* 0x0000541090907816 */ /* 0x000fce000000009b */
.L_x_202:
        /* <DEDUP_REMOVED lines=13> */
.L_x_203:
[----:B------:R-:W-:Y:S05]  /*27f0*/  @!P2 BRA `(.L_x_204) ;  /* 0x000000000034a947 */ /* 0x000fea0003800000 */
[----:B------:R-:W-:Y:S01]  /*2800*/  FFMA.FTZ R152, R180, R159, R30 ;  /* 0x0000009fb4987223 */ /* 0x000fe2000001001e */
[----:B------:R-:W-:Y:S02]  /*2810*/  ISETP.GT.AND P0, PT, R29, RZ, PT ;  /* 0x000000ff1d00720c */ /* 0x000fe40003f04270 */
[----:B------:R-:W-:Y:S01]  /*2820*/  SHF.L.U32 R155, R23, 0x10, RZ ;  /* 0x00000010179b7819 */ /* 0x000fe200000006ff */
[----:B------:R-:W-:Y:S01]  /*2830*/  FADD.FTZ R153, R177, -R152 ;  /* 0x80000098b1997221 */ /* 0x000fe20000010000 */
[----:B-----5:R-:W-:-:S03]  /*2840*/  PRMT R154, R141, 0x7632, R154 ;  /* 0x000076328d9a7816 */ /* 0x020fc6000000009a */
[----:B------:R-:W-:Y:S01]  /*2850*/  FMUL.FTZ R153, R28, R153 ;  /* 0x000000991c997220 */ /* 0x000fe20000410000 */
[----:B------:R-:W-:-:S04]  /*2860*/  SHF.L.U32 R154, R154, 0x10, RZ ;  /* 0x000000109a9a7819 */ /* 0x000fc800000006ff */
[----:B------:R-:W-:-:S05]  /*2870*/  FSEL R153, R153, RZ, P0 ;  /* 0x000000ff99997208 */ /* 0x000fca0000000000 */
[----:B------:R-:W-:-:S04]  /*2880*/  FMUL.FTZ R152, R153, UR15 ;  /* 0x0000000f99987c20 */ /* 0x000fc80008410000 */
[C---:B------:R-:W-:Y:S01]  /*2890*/  FMUL.FTZ R155, R152.reuse, R155 ;  /* 0x0000009b989b7220 */ /* 0x040fe20000410000 */
[----:B------:R-:W-:-:S04]  /*28a0*/  FFMA.FTZ R55, R152, R154, R55 ;  /* 0x0000009a98377223 */ /* 0x000fc80000010037 */
[----:B------:R-:W-:-:S04]  /*28b0*/  F2FP.BF16.F32.PACK_AB R155, RZ, R155 ;  /* 0x0000009bff9b723e */ /* 0x000fc800000010ff */
[----:B------:R-:W-:-:S07]  /*28c0*/  PRMT R145, R145, 0x5410, R155 ;  /* 0x0000541091917816 */ /* 0x000fce000000009b */
.L_x_204:
        /* <DEDUP_REMOVED lines=13> */
.L_x_205:
[----:B------:R-:W-:Y:S05]  /*29a0*/  @!P2 BRA `(.L_x_206) ;  /* 0x000000000034a947 */ /* 0x000fea0003800000 */
[----:B------:R-:W-:Y:S01]  /*29b0*/  FFMA.FTZ R152, R182, R159, R30 ;  /* 0x0000009fb6987223 */ /* 0x000fe2000001001e */
[----:B------:R-:W-:Y:S01]  /*29c0*/  ISETP.GT.AND P0, PT, R29, RZ, PT ;  /* 0x000000ff1d00720c */ /* 0x000fe20003f04270 */
[----:B------:R-:W-:Y:S01]  /*29d0*/  IMAD.U32 R155, R24, 0x10000, RZ ;  /* 0x00010000189b7824 */ /* 0x000fe200078e00ff */
[----:B-----5:R-:W-:Y:S01]  /*29e0*/  PRMT R154, R142, 0x7632, R154 ;  /* 0x000076328e9a7816 */ /* 0x020fe2000000009a */
[----:B------:R-:W-:-:S03]  /*29f0*/  FADD.FTZ R153, R179, -R152 ;  /* 0x80000098b3997221 */ /* 0x000fc60000010000 */
[----:B------:R-:W-:Y:S01]  /*2a00*/  SHF.L.U32 R154, R154, 0x10, RZ ;  /* 0x000000109a9a7819 */ /* 0x000fe200000006ff */
[----:B------:R-:W-:-:S05]  /*2a10*/  FMUL.FTZ R153, R28, R153 ;  /* 0x000000991c997220 */ /* 0x000fca0000410000 */
[----:B------:R-:W-:-:S05]  /*2a20*/  FSEL R153, R153, RZ, P0 ;  /* 0x000000ff99997208 */ /* 0x000fca0000000000 */
[----:B------:R-:W-:-:S04]  /*2a30*/  FMUL.FTZ R152, R153, UR15 ;  /* 0x0000000f99987c20 */ /* 0x000fc80008410000 */
[C---:B------:R-:W-:Y:S01]  /*2a40*/  FMUL.FTZ R155, R152.reuse, R155 ;  /* 0x0000009b989b7220 */ /* 0x040fe20000410000 */
[----:B------:R-:W-:-:S04]  /*2a50*/  FFMA.FTZ R49, R152, R154, R49 ;  /* 0x0000009a98317223 */ /* 0x000fc80000010031 */
[----:B------:R-:W-:-:S04]  /*2a60*/  F2FP.BF16.F32.PACK_AB R155, RZ, R155 ;  /* 0x0000009bff9b723e */ /* 0x000fc800000010ff */
[----:B------:R-:W-:-:S07]  /*2a70*/  PRMT R146, R146, 0x5410, R155 ;  /* 0x0000541092927816 */ /* 0x000fce000000009b */
.L_x_206:
        /* <DEDUP_REMOVED lines=13> */
.L_x_207:
[----:B------:R-:W-:Y:S05]  /*2b50*/  @!P2 BRA `(.L_x_208) ;  /* 0x000000140080a947 */ /* 0x000fea0003800000 */
[----:B------:R-:W-:Y:S01]  /*2b60*/  FFMA.FTZ R152, R184, R159, R30 ;  /* 0x0000009fb8987223 */ /* 0x000fe2000001001e */
[----:B------:R-:W-:Y:S02]  /*2b70*/  ISETP.GT.AND P0, PT, R29, RZ, PT ;  /* 0x000000ff1d00720c */ /* 0x000fe40003f04270 */
[----:B------:R-:W-:Y:S01]  /*2b80*/  SHF.L.U32 R155, R25, 0x10, RZ ;  /* 0x00000010199b7819 */ /* 0x000fe200000006ff */
[----:B------:R-:W-:-:S04]  /*2b90*/  FADD.FTZ R153, R181, -R152 ;  /* 0x80000098b5997221 */ /* 0x000fc80000010000 */
[----:B------:R-:W-:-:S05]  /*2ba0*/  FMUL.FTZ R153, R28, R153 ;  /* 0x000000991c997220 */ /* 0x000fca0000410000 */
[----:B------:R-:W-:-:S05]  /*2bb0*/  FSEL R153, R153, RZ, P0 ;  /* 0x000000ff99997208 */ /* 0x000fca0000000000 */
[----:B------:R-:W-:Y:S01]  /*2bc0*/  FMUL.FTZ R152, R153, UR15 ;  /* 0x0000000f99987c20 */ /* 0x000fe20008410000 */
[----:B-----5:R-:W-:-:S03]  /*2bd0*/  PRMT R153, R143, 0x7632, R153 ;  /* 0x000076328f997816 */ /* 0x020fc60000000099 */
[----:B------:R-:W-:Y:S01]  /*2be0*/  FMUL.FTZ R155, R152, R155 ;  /* 0x0000009b989b7220 */ /* 0x000fe20000410000 */
[----:B------:R-:W-:-:S04]  /*2bf0*/  SHF.L.U32 R153, R153, 0x10, RZ ;  /* 0x0000001099997819 */ /* 0x000fc800000006ff */
[----:B------:R-:W-:Y:S01]  /*2c00*/  F2FP.BF16.F32.PACK_AB R155, RZ, R155 ;  /* 0x0000009bff9b723e */ /* 0x000fe200000010ff */
[----:B------:R-:W-:-:S03]  /*2c10*/  FFMA.FTZ R51, R152, R153, R51 ;  /* 0x0000009998337223 */ /* 0x000fc60000010033 */
[----:B------:R-:W-:Y:S01]  /*2c20*/  PRMT R147, R147, 0x5410, R155 ;  /* 0x0000541093937816 */ /* 0x000fe2000000009b */
[----:B------:R-:W-:Y:S06]  /*2c30*/  BRA `(.L_x_208) ;  /* 0x0000001400487947 */ /* 0x000fec0003800000 */
.L_x_200:
[-CC-:B------:R-:W-:Y:S01]  /*2c40*/  FFMA.FTZ R149, R3, R159.reuse, R30.reuse ;  /* 0x0000009f03957223 */ /* 0x180fe2000001001e */
[-CC-:B------:R-:W-:Y:S01]  /*2c50*/  FFMA.FTZ R148, R178, R159.reuse, R30.reuse ;  /* 0x0000009fb2947223 */ /* 0x180fe2000001001e */
[----:B------:R-:W-:Y:S01]  /*2c60*/  FFMA.FTZ R153, R169, R159, R30 ;  /* 0x0000009fa9997223 */ /* 0x000fe2000001001e */
[----:B------:R-:W-:Y:S01]  /*2c70*/  ISETP.GT.AND P0, PT, R29, RZ, PT ;  /* 0x000000ff1d00720c */ /* 0x000fe20003f04270 */
[----:B------:R-:W-:Y:S01]  /*2c80*/  FADD.FTZ R149, R170, -R149 ;  /* 0x80000095aa957221 */ /* 0x000fe20000010000 */
[----:B------:R-:W-:Y:S01]  /*2c90*/  FADD.FTZ R151, R175, -R148 ;  /* 0x80000094af977221 */ /* 0x000fe20000010000 */
[----:B------:R-:W-:Y:S02]  /*2ca0*/  FADD.FTZ R153, R172, -R153 ;  /* 0x80000099ac997221 */ /* 0x000fe40000010000 */
[C---:B------:R-:W-:Y:S01]  /*2cb0*/  FMUL.FTZ R149, R28.reuse, R149 ;  /* 0x000000951c957220 */ /* 0x040fe20000410000 */
[----:B------:R-:W-:-:S04]  /*2cc0*/  FMUL.FTZ R151, R28, R151 ;  /* 0x000000971c977220 */ /* 0x000fc80000410000 */
[----:B------:R-:W-:Y:S01]  /*2cd0*/  FSEL R150, R149, RZ, P0 ;  /* 0x000000ff95967208 */ /* 0x000fe20000000000 */
[----:B------:R-:W-:Y:S06]  /*2ce0*/  @!P2 BRA `(.L_x_209) ;  /* 0x00000000001ca947 */ /* 0x000fec0003800000 */
[----:B------:R-:W-:Y:S01]  /*2cf0*/  SHF.L.U32 R148, R120, 0x10, RZ ;  /* 0x0000001078947819 */ /* 0x000fe200000006ff */
[----:B------:R-:W-:Y:S01]  /*2d00*/  FMUL.FTZ R149, R150, UR15 ;  /* 0x0000000f96957c20 */ /* 0x000fe20008410000 */
[----:B-----5:R-:W-:-:S03]  /*2d10*/  IMAD.U32 R155, R140, 0x10000, RZ ;  /* 0x000100008c9b7824 */ /* 0x020fc600078e00ff */
[-C--:B------:R-:W-:Y:S01]  /*2d20*/  FMUL.FTZ R148, R148, R149.reuse ;  /* 0x0000009594947220 */ /* 0x080fe20000410000 */
[----:B------:R-:W-:-:S04]  /*2d30*/  FFMA.FTZ R52, R155, R149, R52 ;  /* 0x000000959b347223 */ /* 0x000fc80000010034 */
[----:B------:R-:W-:-:S04]  /*2d40*/  F2FP.BF16.F32.PACK_AB R148, RZ, R148 ;  /* 0x00000094ff94723e */ /* 0x000fc800000010ff */
[----:B------:R-:W-:-:S07]  /*2d50*/  PRMT R144, R148, 0x7610, R144 ;  /* 0x0000761094907816 */ /* 0x000fce0000000090 */
.L_x_209:
[----:B------:R-:W-:Y:S01]  /*2d60*/  F2FP.BF16.F32.PACK_AB R148, RZ, R150 ;  /* 0x00000096ff94723e */ /* 0x000fe200000010ff */
[----:B------:R-:W-:Y:S01]  /*2d70*/  FFMA.FTZ R154, R180, R159, R30 ;  /* 0x0000009fb49a7223 */ /* 0x000fe2000001001e */
[----:B------:R-:W-:Y:S01]  /*2d80*/  FMUL.FTZ R153, R28, R153 ;  /* 0x000000991c997220 */ /* 0x000fe20000410000 */
[----:B------:R-:W-:Y:S01]  /*2d90*/  FSEL R152, R151, RZ, P0 ;  /* 0x000000ff97987208 */ /* 0x000fe20000000000 */
[----:B------:R-:W-:Y:S06]  /*2da0*/  @!P2 BRA `(.L_x_210) ;  /* 0x000000000020a947 */ /* 0x000fec0003800000 */
[----:B------:R-:W-:Y:S01]  /*2db0*/  SHF.L.U32 R151, R22, 0x10, RZ ;  /* 0x0000001016977819 */ /* 0x000fe200000006ff */
[----:B------:R-:W-:Y:S01]  /*2dc0*/  FMUL.FTZ R150, R152, UR15 ;  /* 0x0000000f98967c20 */ /* 0x000fe20008410000 */
[----:B-----5:R-:W-:-:S03]  /*2dd0*/  PRMT R149, R140, 0x7632, R149 ;  /* 0x000076328c957816 */ /* 0x020fc60000000095 */
[----:B------:R-:W-:Y:S01]  /*2de0*/  FMUL.FTZ R151, R151, R150 ;  /* 0x0000009697977220 */ /* 0x000fe20000410000 */
[----:B------:R-:W-:-:S04]  /*2df0*/  SHF.L.U32 R149, R149, 0x10, RZ ;  /* 0x0000001095957819 */ /* 0x000fc800000006ff */
[----:B------:R-:W-:Y:S01]  /*2e00*/  F2FP.BF16.F32.PACK_AB R151, RZ, R151 ;  /* 0x00000097ff97723e */ /* 0x000fe200000010ff */
[----:B------:R-:W-:-:S03]  /*2e10*/  FFMA.FTZ R53, R150, R149, R53 ;  /* 0x0000009596357223 */ /* 0x000fc60000010035 */
[----:B------:R-:W-:-:S07]  /*2e20*/  PRMT R144, R144, 0x5410, R151 ;  /* 0x0000541090907816 */ /* 0x000fce0000000097 */
.L_x_210:
[----:B------:R-:W-:Y:S01]  /*2e30*/  F2FP.BF16.F32.PACK_AB R152, RZ, R152 ;  /* 0x00000098ff98723e */ /* 0x000fe200000010ff */
[----:B------:R-:W-:Y:S01]  /*2e40*/  FFMA.FTZ R161, R171, R159, R30 ;  /* 0x0000009faba17223 */ /* 0x000fe2000001001e */
[----:B------:R-:W-:Y:S01]  /*2e50*/  FADD.FTZ R151, R177, -R154 ;  /* 0x8000009ab1977221 */ /* 0x000fe20000010000 */
[----:B------:R-:W-:Y:S01]  /*2e60*/  FSEL R153, R153, RZ, P0 ;  /* 0x000000ff99997208 */ /* 0x000fe20000000000 */
[----:B------:R-:W-:Y:S06]  /*2e70*/  @!P2 BRA `(.L_x_211) ;  /* 0x00000000001ca947 */ /* 0x000fec0003800000 */
[----:B------:R-:W-:Y:S01]  /*2e80*/  SHF.L.U32 R150, R121, 0x10, RZ ;  /* 0x0000001079967819 */ /* 0x000fe200000006ff */
[----:B------:R-:W-:Y:S01]  /*2e90*/  FMUL.FTZ R149, R153, UR15 ;  /* 0x0000000f99957c20 */ /* 0x000fe20008410000 */
[----:B-----5:R-:W-:-:S03]  /*2ea0*/  SHF.L.U32 R155, R141, 0x10, RZ ;  /* 0x000000108d9b7819 */ /* 0x020fc600000006ff */
[-C--:B------:R-:W-:Y:S02]  /*2eb0*/  FMUL.FTZ R150, R150, R149.reuse ;  /* 0x0000009596967220 */ /* 0x080fe40000410000 */
[----:B------:R-:W-:-:S03]  /*2ec0*/  FFMA.FTZ R54, R155, R149, R54 ;  /* 0x000000959b367223 */ /* 0x000fc60000010036 */
[----:B------:R-:W-:-:S04]  /*2ed0*/  F2FP.BF16.F32.PACK_AB R150, RZ, R150 ;  /* 0x00000096ff96723e */ /* 0x000fc800000010ff */
[----:B------:R-:W-:-:S07]  /*2ee0*/  PRMT R145, R150, 0x7610, R145 ;  /* 0x0000761096917816 */ /* 0x000fce0000000091 */
.L_x_211:
[----:B------:R-:W-:Y:S01]  /*2ef0*/  FMUL.FTZ R151, R28, R151 ;  /* 0x000000971c977220 */ /* 0x000fe20000410000 */
[--C-:B------:R-:W-:Y:S01]  /*2f00*/  FFMA.FTZ R150, R182, R159, R30.reuse ;  /* 0x0000009fb6967223 */ /* 0x100fe2000001001e */
[----:B------:R-:W-:Y:S01]  /*2f10*/  FADD.FTZ R149, R174, -R161 ;  /* 0x800000a1ae957221 */ /* 0x000fe20000010000 */
[----:B------:R-:W-:Y:S01]  /*2f20*/  F2FP.BF16.F32.PACK_AB R154, RZ, R153 ;  /* 0x00000099ff9a723e */ /* 0x000fe200000010ff */
[-CC-:B------:R-:W-:Y:S01]  /*2f30*/  FFMA.FTZ R161, R173, R159.reuse, R30.reuse ;  /* 0x0000009fada17223 */ /* 0x180fe2000001001e */
[----:B------:R-:W-:Y:S01]  /*2f40*/  FFMA.FTZ R158, R184, R159, R30 ;  /* 0x0000009fb89e7223 */ /* 0x000fe2000001001e */
[----:B------:R-:W-:Y:S01]  /*2f50*/  FADD.FTZ R155, R179, -R150 ;  /* 0x80000096b39b7221 */ /* 0x000fe20000010000 */
        /* <DEDUP_REMOVED lines=11> */
.L_x_212:
[----:B------:R-:W-:Y:S01]  /*3010*/  FADD.FTZ R151, R176, -R161 ;  /* 0x800000a1b0977221 */ /* 0x000fe20000010000 */
[----:B------:R-:W-:Y:S01]  /*3020*/  F2FP.BF16.F32.PACK_AB R156, RZ, R156 ;  /* 0x0000009cff9c723e */ /* 0x000fe200000010ff */
[----:B------:R-:W-:Y:S01]  /*3030*/  FADD.FTZ R161, R181, -R158 ;  /* 0x8000009eb5a17221 */ /* 0x000fe20000010000 */
[----:B------:R-:W-:Y:S01]  /*3040*/  FMUL.FTZ R155, R28, R155 ;  /* 0x0000009b1c9b7220 */ /* 0x000fe20000410000 */
[----:B------:R-:W-:Y:S01]  /*3050*/  FSEL R153, R153, RZ, P0 ;  /* 0x000000ff99997208 */ /* 0x000fe20000000000 */
[----:B------:R-:W-:Y:S06]  /*3060*/  @!P2 BRA `(.L_x_213) ;  /* 0x00000000001ca947 */ /* 0x000fec0003800000 */
[----:B------:R-:W-:Y:S02]  /*3070*/  IMAD.U32 R150, R122, 0x10000, RZ ;  /* 0x000100007a967824 */ /* 0x000fe400078e00ff */
[----:B------:R-:W-:Y:S01]  /*3080*/  FMUL.FTZ R149, R153, UR15 ;  /* 0x0000000f99957c20 */ /* 0x000fe20008410000 */
[----:B-----5:R-:W-:-:S03]  /*3090*/  SHF.L.U32 R163, R142, 0x10, RZ ;  /* 0x000000108ea37819 */ /* 0x020fc600000006ff */
[-C--:B------:R-:W-:Y:S02]  /*30a0*/  FMUL.FTZ R150, R150, R149.reuse ;  /* 0x0000009596967220 */ /* 0x080fe40000410000 */
[----:B------:R-:W-:-:S03]  /*30b0*/  FFMA.FTZ R48, R163, R149, R48 ;  /* 0x00000095a3307223 */ /* 0x000fc60000010030 */
[----:B------:R-:W-:-:S04]  /*30c0*/  F2FP.BF16.F32.PACK_AB R150, RZ, R150 ;  /* 0x00000096ff96723e */ /* 0x000fc800000010ff */
[----:B------:R-:W-:-:S07]  /*30d0*/  PRMT R146, R150, 0x7610, R146 ;  /* 0x0000761096927816 */ /* 0x000fce0000000092 */
.L_x_213:
[----:B------:R-:W-:Y:S01]  /*30e0*/  F2FP.BF16.F32.PACK_AB R158, RZ, R153 ;  /* 0x00000099ff9e723e */ /* 0x000fe200000010ff */
[C---:B------:R-:W-:Y:S01]  /*30f0*/  FMUL.FTZ R153, R28.reuse, R151 ;  /* 0x000000971c997220 */ /* 0x040fe20000410000 */
        /* <DEDUP_REMOVED lines=11> */
.L_x_214:
[----:B------:R-:W-:Y:S02]  /*31b0*/  F2FP.BF16.F32.PACK_AB R155, RZ, R155 ;  /* 0x0000009bff9b723e */ /* 0x000fe400000010ff */
[----:B------:R-:W-:Y:S02]  /*31c0*/  FSEL R160, R161, RZ, P0 ;  /* 0x000000ffa1a07208 */ /* 0x000fe40000000000 */
        /* <DEDUP_REMOVED lines=9> */
.L_x_215:
[----:B------:R-:W-:Y:S02]  /*3260*/  F2FP.BF16.F32.PACK_AB R151, R160, R151 ;  /* 0x00000097a097723e */ /* 0x000fe400000010ff */
[----:B------:R-:W-:Y:S02]  /*3270*/  PRMT R150, R158, 0x5410, R155 ;  /* 0x000054109e967816 */ /* 0x000fe4000000009b */
[----:B------:R-:W-:Y:S02]  /*3280*/  PRMT R149, R154, 0x5410, R156 ;  /* 0x000054109a957816 */ /* 0x000fe4000000009c */
[----:B------:R-:W-:Y:S01]  /*3290*/  PRMT R148, R148, 0x5410, R152 ;  /* 0x0000541094947816 */ /* 0x000fe20000000098 */
[----:B------:R-:W-:Y:S06]  /*32a0*/  @!P2 BRA `(.L_x_208) ;  /* 0x0000000c00aca947 */ /* 0x000fec0003800000 */
[----:B------:R-:W-:Y:S01]  /*32b0*/  SHF.L.U32 R155, R25, 0x10, RZ ;  /* 0x00000010199b7819 */ /* 0x000fe200000006ff */
[----:B------:R-:W-:Y:S01]  /*32c0*/  FMUL.FTZ R152, R160, UR15 ;  /* 0x0000000fa0987c20 */ /* 0x000fe20008410000 */
[----:B-----5:R-:W-:-:S03]  /*32d0*/  PRMT R153, R143, 0x7632, R153 ;  /* 0x000076328f997816 */ /* 0x020fc60000000099 */
[----:B------:R-:W-:Y:S02]  /*32e0*/  FMUL.FTZ R154, R155, R152 ;  /* 0x000000989b9a7220 */ /* 0x000fe40000410000 */
[----:B------:R-:W-:-:S03]  /*32f0*/  IMAD.U32 R153, R153, 0x10000, RZ ;  /* 0x0001000099997824 */ /* 0x000fc600078e00ff */
[----:B------:R-:W-:Y:S01]  /*3300*/  F2FP.BF16.F32.PACK_AB R154, RZ, R154 ;  /* 0x0000009aff9a723e */ /* 0x000fe200000010ff */
[----:B------:R-:W-:-:S03]  /*3310*/  FFMA.FTZ R51, R152, R153, R51 ;  /* 0x0000009998337223 */ /* 0x000fc60000010033 */
[----:B------:R-:W-:Y:S01]  /*3320*/  PRMT R147, R147, 0x5410, R154 ;  /* 0x0000541093937816 */ /* 0x000fe2000000009a */
[----:B------:R-:W-:Y:S06]  /*3330*/  BRA `(.L_x_208) ;  /* 0x0000000c00887947 */ /* 0x000fec0003800000 */
.L_x_199:
[----:B------:R-:W-:Y:S01]  /*3340*/  UMOV UR4, UR6 ;  /* 0x0000000600047c82 */ /* 0x000fe20008000000 */
[----:B------:R-:W-:Y:S01]  /*3350*/  UMOV UR5, UR7 ;  /* 0x0000000700057c82 */ /* 0x000fe20008000000 */
[----:B------:R-:W-:-:S04]  /*3360*/  UISETP.NE.U32.AND UP0, UPT, UR4, URZ, UPT ;  /* 0x000000ff0400728c */ /* 0x000fc8000bf05070 */
[----:B------:R-:W-:-:S09]  /*3370*/  UISETP.NE.AND.EX UP0, UPT, UR5, URZ, UPT, UP0 ;  /* 0x000000ff0500728c */ /* 0x000fd2000bf05300 */
[----:B------:R-:W-:Y:S05]  /*3380*/  BRA.U UP0, `(.L_x_216) ;  /* 0x0000000500a87547 */ /* 0x000fea000b800000 */
[----:B------:R-:W-:Y:S01]  /*3390*/  ISETP.GT.AND P0, PT, R29, RZ, PT ;  /* 0x000000ff1d00720c */ /* 0x000fe20003f04270 */
[----:B------:R-:W-:-:S12]  /*33a0*/  @!P2 BRA `(.L_x_217) ;  /* 0x00000000002ca947 */ /* 0x000fd80003800000 */
[----:B------:R-:W-:Y:S01]  /*33b0*/  @P0 FFMA.FTZ R155, R3, R159, R30 ;  /* 0x0000009f039b0223 */ /* 0x000fe2000001001e */
[----:B------:R-:W-:Y:S02]  /*33c0*/  SHF.L.U32 R153, R128, 0x10, RZ ;  /* 0x0000001080997819 */ /* 0x000fe400000006ff */
[----:B------:R-:W-:Y:S01]  /*33d0*/  SHF.L.U32 R152, R120, 0x10, RZ ;  /* 0x0000001078987819 */ /* 0x000fe200000006ff */
[----:B------:R-:W-:-:S04]  /*33e0*/  @P0 FADD.FTZ R155, R170, -R155 ;  /* 0x8000009baa9b0221 */ /* 0x000fc80000010000 */
[----:B------:R-:W-:Y:S01]  /*33f0*/  @P0 FFMA.FTZ R153, R28, R155, R153 ;  /* 0x0000009b1c990223 */ /* 0x000fe20000010099 */
[----:B-----5:R-:W-:-:S03]  /*3400*/  SHF.L.U32 R155, R140, 0x10, RZ ;  /* 0x000000108c9b7819 */ /* 0x020fc600000006ff */
[----:B------:R-:W-:-:S04]  /*3410*/  FMUL.FTZ R153, R153, UR15 ;  /* 0x0000000f99997c20 */ /* 0x000fc80008410000 */
[-C--:B------:R-:W-:Y:S01]  /*3420*/  FMUL.FTZ R152, R152, R153.reuse ;  /* 0x0000009998987220 */ /* 0x080fe20000410000 */
[----:B------:R-:W-:-:S04]  /*3430*/  FFMA.FTZ R52, R155, R153, R52 ;  /* 0x000000999b347223 */ /* 0x000fc80000010034 */
[----:B------:R-:W-:-:S04]  /*3440*/  F2FP.BF16.F32.PACK_AB R152, RZ, R152 ;  /* 0x00000098ff98723e */ /* 0x000fc800000010ff */
[----:B------:R-:W-:-:S07]  /*3450*/  PRMT R144, R152, 0x7610, R144 ;  /* 0x0000761098907816 */ /* 0x000fce0000000090 */
.L_x_217:
[----:B------:R-:W-:Y:S05]  /*3460*/  @!P2 BRA `(.L_x_218) ;  /* 0x000000000034a947 */ /* 0x000fea0003800000 */
[----:B------:R-:W-:Y:S01]  /*3470*/  PRMT R152, R128, 0x7632, R152 ;  /* 0x0000763280987816 */ /* 0x000fe20000000098 */
[----:B------:R-:W-:Y:S01]  /*3480*/  @P0 FFMA.FTZ R154, R178, R159, R30 ;  /* 0x0000009fb29a0223 */ /* 0x000fe2000001001e */
[----:B------:R-:W-:Y:S02]  /*3490*/  SHF.L.U32 R155, R22, 0x10, RZ ;  /* 0x00000010169b7819 */ /* 0x000fe400000006ff */
[----:B------:R-:W-:Y:S01]  /*34a0*/  SHF.L.U32 R153, R152, 0x10, RZ ;  /* 0x0000001098997819 */ /* 0x000fe200000006ff */
[----:B------:R-:W-:-:S04]  /*34b0*/  @P0 FADD.FTZ R154, R175, -R154 ;  /* 0x8000009aaf9a0221 */ /* 0x000fc80000010000 */
[----:B------:R-:W-:Y:S01]  /*34c0*/  @P0 FFMA.FTZ R153, R28, R154, R153 ;  /* 0x0000009a1c990223 */ /* 0x000fe20000010099 */
[----:B-----5:R-:W-:-:S03]  /*34d0*/  PRMT R154, R140, 0x7632, R154 ;  /* 0x000076328c9a7816 */ /* 0x020fc6000000009a */
[----:B------:R-:W-:Y:S01]  /*34e0*/  FMUL.FTZ R152, R153, UR15 ;  /* 0x0000000f99987c20 */ /* 0x000fe20008410000 */
[----:B------:R-:W-:-:S03]  /*34f0*/  SHF.L.U32 R154, R154, 0x10, RZ ;  /* 0x000000109a9a7819 */ /* 0x000fc600000006ff */
[----:B------:R-:W-:Y:S02]  /*3500*/  FMUL.FTZ R153, R155, R152 ;  /* 0x000000989b997220 */ /* 0x000fe40000410000 */
[----:B------:R-:W-:-:S03]  /*3510*/  FFMA.FTZ R53, R152, R154, R53 ;  /* 0x0000009a98357223 */ /* 0x000fc60000010035 */
[----:B------:R-:W-:-:S04]  /*3520*/  F2FP.BF16.F32.PACK_AB R153, RZ, R153 ;  /* 0x00000099ff99723e */ /* 0x000fc800000010ff */
[----:B------:R-:W-:-:S07]  /*3530*/  PRMT R144, R144, 0x5410, R153 ;  /* 0x0000541090907816 */ /* 0x000fce0000000099 */
.L_x_218:
[----:B------:R-:W-:Y:S05]  /*3540*/  @!P2 BRA `(.L_x_219) ;  /* 0x00000000002ca947 */ /* 0x000fea0003800000 */
[----:B------:R-:W-:Y:S01]  /*3550*/  @P0 FFMA.FTZ R155, R169, R159, R30 ;  /* 0x0000009fa99b0223 */ /* 0x000fe2000001001e */
[----:B------:R-:W-:Y:S01]  /*3560*/  IMAD.U32 R153, R129, 0x10000, RZ ;  /* 0x0001000081997824 */ /* 0x000fe200078e00ff */
[----:B------:R-:W-:Y:S02]  /*3570*/  SHF.L.U32 R152, R121, 0x10, RZ ;  /* 0x0000001079987819 */ /* 0x000fe400000006ff */
        /* <DEDUP_REMOVED lines=8> */
.L_x_219:
        /* <DEDUP_REMOVED lines=14> */
.L_x_220:
[----:B------:R-:W-:Y:S05]  /*36e0*/  @!P2 BRA `(.L_x_221) ;  /* 0x00000000002ca947 */ /* 0x000fea0003800000 */
[----:B------:R-:W-:Y:S01]  /*36f0*/  @P0 FFMA.FTZ R155, R171, R159, R30 ;  /* 0x0000009fab9b0223 */ /* 0x000fe2000001001e */
[----:B------:R-:W-:Y:S01]  /*3700*/  SHF.L.U32 R153, R130, 0x10, RZ ;  /* 0x0000001082997819 */ /* 0x000fe200000006ff */
[----:B------:R-:W-:Y:S02]  /*3710*/  IMAD.U32 R152, R122, 0x10000, RZ ;  /* 0x000100007a987824 */ /* 0x000fe400078e00ff */
        /* <DEDUP_REMOVED lines=8> */
.L_x_221:
        /* <DEDUP_REMOVED lines=14> */
.L_x_222:
[----:B------:R-:W-:Y:S05]  /*3880*/  @!P2 BRA `(.L_x_223) ;  /* 0x00000000002ca947 */ /* 0x000fea0003800000 */
[----:B------:R-:W-:Y:S01]  /*3890*/  @P0 FFMA.FTZ R155, R173, R159, R30 ;  /* 0x0000009fad9b0223 */ /* 0x000fe2000001001e */
[----:B------:R-:W-:Y:S02]  /*38a0*/  SHF.L.U32 R153, R131, 0x10, RZ ;  /* 0x0000001083997819 */ /* 0x000fe400000006ff */
[----:B------:R-:W-:Y:S01]  /*38b0*/  SHF.L.U32 R152, R123, 0x10, RZ ;  /* 0x000000107b987819 */ /* 0x000fe200000006ff */
[----:B------:R-:W-:-:S04]  /*38c0*/  @P0 FADD.FTZ R155, R176, -R155 ;  /* 0x8000009bb09b0221 */ /* 0x000fc80000010000 */
[----:B------:R-:W-:Y:S01]  /*38d0*/  @P0 FFMA.FTZ R153, R28, R155, R153 ;  /* 0x0000009b1c990223 */ /* 0x000fe20000010099 */
[----:B-----5:R-:W-:-:S03]  /*38e0*/  IMAD.U32 R155, R143, 0x10000, RZ ;  /* 0x000100008f9b7824 */ /* 0x020fc600078e00ff */
[----:B------:R-:W-:-:S04]  /*38f0*/  FMUL.FTZ R153, R153, UR15 ;  /* 0x0000000f99997c20 */ /* 0x000fc80008410000 */
[-C--:B------:R-:W-:Y:S01]  /*3900*/  FMUL.FTZ R152, R152, R153.reuse ;  /* 0x0000009998987220 */ /* 0x080fe20000410000 */
[----:B------:R-:W-:-:S04]  /*3910*/  FFMA.FTZ R50, R155, R153, R50 ;  /* 0x000000999b327223 */ /* 0x000fc80000010032 */
[----:B------:R-:W-:-:S04]  /*3920*/  F2FP.BF16.F32.PACK_AB R152, RZ, R152 ;  /* 0x00000098ff98723e */ /* 0x000fc800000010ff */
[----:B------:R-:W-:-:S07]  /*3930*/  PRMT R147, R152, 0x7610, R147 ;  /* 0x0000761098937816 */ /* 0x000fce0000000093 */
.L_x_223:
[----:B------:R-:W-:Y:S05]  /*3940*/  @!P2 BRA `(.L_x_208) ;  /* 0x000000080004a947 */ /* 0x000fea0003800000 */
[----:B------:R-:W-:Y:S01]  /*3950*/  PRMT R152, R131, 0x7632, R152 ;  /* 0x0000763283987816 */ /* 0x000fe20000000098 */
[----:B------:R-:W-:Y:S01]  /*3960*/  @P0 FFMA.FTZ R154, R184, R159, R30 ;  /* 0x0000009fb89a0223 */ /* 0x000fe2000001001e */
[----:B------:R-:W-:Y:S02]  /*3970*/  SHF.L.U32 R155, R25, 0x10, RZ ;  /* 0x00000010199b7819 */ /* 0x000fe400000006ff */
[----:B------:R-:W-:Y:S01]  /*3980*/  SHF.L.U32 R153, R152, 0x10, RZ ;  /* 0x0000001098997819 */ /* 0x000fe200000006ff */
[----:B------:R-:W-:-:S04]  /*3990*/  @P0 FADD.FTZ R154, R181, -R154 ;  /* 0x8000009ab59a0221 */ /* 0x000fc80000010000 */
[----:B------:R-:W-:-:S04]  /*39a0*/  @P0 FFMA.FTZ R153, R28, R154, R153 ;  /* 0x0000009a1c990223 */ /* 0x000fc80000010099 */
        /* <DEDUP_REMOVED lines=8> */
.L_x_216:
[----:B------:R-:W-:Y:S01]  /*3a30*/  ISETP.GT.AND P0, PT, R29, RZ, PT ;  /* 0x000000ff1d00720c */ /* 0x000fe20003f04270 */
[----:B------:R-:W-:Y:S01]  /*3a40*/  @P3 FFMA.FTZ R151, R3, R159, R30 ;  /* 0x0000009f03973223 */ /* 0x000fe2000001001e */
[----:B------:R-:W-:Y:S02]  /*3a50*/  PRMT R148, R128, 0x7632, R148 ;  /* 0x0000763280947816 */ /* 0x000fe40000000094 */
[----:B------:R-:W-:Y:S01]  /*3a60*/  PRMT R149, R129, 0x7632, R149 ;  /* 0x0000763281957816 */ /* 0x000fe20000000095 */
[----:B------:R-:W-:Y:S01]  /*3a70*/  @P3 FADD.FTZ R151, R170, -R151 ;  /* 0x80000097aa973221 */ /* 0x000fe20000010000 */
[----:B------:R-:W-:Y:S02]  /*3a80*/  SHF.L.U32 R161, R148, 0x10, RZ ;  /* 0x0000001094a17819 */ /* 0x000fe400000006ff */
[----:B------:R-:W-:Y:S01]  /*3a90*/  SHF.L.U32 R155, R128, 0x10, RZ ;  /* 0x00000010809b7819 */ /* 0x000fe200000006ff */
[----:B------:R-:W-:Y:S01]  /*3aa0*/  IMAD.U32 R165, R149, 0x10000, RZ ;  /* 0x0001000095a57824 */ /* 0x000fe200078e00ff */
[----:B------:R-:W-:-:S02]  /*3ab0*/  SHF.L.U32 R163, R129, 0x10, RZ ;  /* 0x0000001081a37819 */ /* 0x000fc400000006ff */
[----:B------:R-:W-:Y:S01]  /*3ac0*/  SHF.L.U32 R167, R130, 0x10, RZ ;  /* 0x0000001082a77819 */ /* 0x000fe200000006ff */
[-CC-:B------:R-:W-:Y:S01]  /*3ad0*/  @P0 FFMA.FTZ R148, R178, R159.reuse, R30.reuse ;  /* 0x0000009fb2940223 */ /* 0x180fe2000001001e */
[-CC-:B------:R-:W-:Y:S01]  /*3ae0*/  @P0 FFMA.FTZ R152, R180, R159.reuse, R30.reuse ;  /* 0x0000009fb4980223 */ /* 0x180fe2000001001e */
[-CC-:B------:R-:W-:Y:S01]  /*3af0*/  @P0 FFMA.FTZ R153, R169, R159.reuse, R30.reuse ;  /* 0x0000009fa9990223 */ /* 0x180fe2000001001e */
[-C--:B------:R-:W-:Y:S01]  /*3b00*/  @P0 FFMA.FTZ R149, R171, R159.reuse, R30 ;  /* 0x0000009fab950223 */ /* 0x080fe2000001001e */
[----:B------:R-:W-:Y:S01]  /*3b10*/  @P0 FADD.FTZ R148, R175, -R148 ;  /* 0x80000094af940221 */ /* 0x000fe20000010000 */
[----:B------:R-:W-:Y:S01]  /*3b20*/  @P0 FADD.FTZ R152, R177, -R152 ;  /* 0x80000098b1980221 */ /* 0x000fe20000010000 */
[--C-:B------:R-:W-:Y:S01]  /*3b30*/  @P0 FADD.FTZ R150, R172, -R153.reuse ;  /* 0x80000099ac960221 */ /* 0x100fe20000010000 */
[----:B------:R-:W-:Y:S01]  /*3b40*/  PRMT R153, R131, 0x7632, R153 ;  /* 0x0000763283997816 */ /* 0x000fe20000000099 */
[----:B------:R-:W-:Y:S01]  /*3b50*/  @P0 FFMA.FTZ R161, R28, R148, R161 ;  /* 0x000000941ca10223 */ /* 0x000fe200000100a1 */
[----:B------:R-:W-:Y:S01]  /*3b60*/  PRMT R148, R130, 0x7632, R148 ;  /* 0x0000763282947816 */ /* 0x000fe20000000094 */
[----:B------:R-:W-:Y:S01]  /*3b70*/  @P0 FFMA.FTZ R165, R28, R152, R165 ;  /* 0x000000981ca50223 */ /* 0x000fe200000100a5 */
[-CC-:B------:R-:W-:Y:S01]  /*3b80*/  @P0 FFMA.FTZ R152, R184, R159.reuse, R30.reuse ;  /* 0x0000009fb8980223 */ /* 0x180fe2000001001e */
[----:B------:R-:W-:Y:S01]  /*3b90*/  @P0 FADD.FTZ R149, R174, -R149 ;  /* 0x80000095ae950221 */ /* 0x000fe20000010000 */
[----:B------:R-:W-:Y:S01]  /*3ba0*/  SHF.L.U32 R217, R148, 0x10, RZ ;  /* 0x0000001094d97819 */ /* 0x000fe200000006ff */
[-CC-:B------:R-:W-:Y:S01]  /*3bb0*/  @P0 FFMA.FTZ R148, R182, R159.reuse, R30.reuse ;  /* 0x0000009fb6940223 */ /* 0x180fe2000001001e */
[----:B------:R-:W-:Y:S01]  /*3bc0*/  @P0 FFMA.FTZ R219, R173, R159, R30 ;  /* 0x0000009faddb0223 */ /* 0x000fe2000001001e */
[C---:B------:R-:W-:Y:S01]  /*3bd0*/  @P3 FFMA.FTZ R155, R28.reuse, R151, R155 ;  /* 0x000000971c9b3223 */ /* 0x040fe2000001009b */
[----:B------:R-:W-:Y:S01]  /*3be0*/  SHF.L.U32 R153, R153, 0x10, RZ ;  /* 0x0000001099997819 */ /* 0x000fe200000006ff */
[----:B------:R-:W-:Y:S01]  /*3bf0*/  @P0 FADD.FTZ R148, R179, -R148 ;  /* 0x80000094b3940221 */ /* 0x000fe20000010000 */
[C---:B------:R-:W-:Y:S01]  /*3c00*/  @P0 FFMA.FTZ R163, R28.reuse, R150, R163 ;  /* 0x000000961ca30223 */ /* 0x040fe200000100a3 */
[----:B------:R-:W-:Y:S01]  /*3c10*/  SHF.L.U32 R151, R131, 0x10, RZ ;  /* 0x0000001083977819 */ /* 0x000fe200000006ff */
[----:B------:R-:W-:Y:S01]  /*3c20*/  @P0 FADD.FTZ R152, R181, -R152 ;  /* 0x80000098b5980221 */ /* 0x000fe20000010000 */
[C---:B------:R-:W-:Y:S01]  /*3c30*/  @P0 FFMA.FTZ R167, R28.reuse, R149, R167 ;  /* 0x000000951ca70223 */ /* 0x040fe200000100a7 */
[----:B------:R-:W-:Y:S01]  /*3c40*/  @P0 FFMA.FTZ R217, R28, R148, R217 ;  /* 0x000000941cd90223 */ /* 0x000fe200000100d9 */
[----:B------:R-:W-:Y:S01]  /*3c50*/  @P0 FADD.FTZ R150, R176, -R219 ;  /* 0x800000dbb0960221 */ /* 0x000fe20000010000 */
[----:B------:R-:W-:Y:S01]  /*3c60*/  @P0 FFMA.FTZ R153, R28, R152, R153 ;  /* 0x000000981c990223 */ /* 0x000fe20000010099 */
[----:B------:R-:W-:-:S02]  /*3c70*/  F2FP.BF16.F32.PACK_AB R148, RZ, R155 ;  /* 0x0000009bff94723e */ /* 0x000fc400000010ff */
[----:B------:R-:W-:Y:S01]  /*3c80*/  @P0 FFMA.FTZ R151, R28, R150, R151 ;  /* 0x000000961c970223 */ /* 0x000fe20000010097 */
[----:B------:R-:W-:Y:S02]  /*3c90*/  F2FP.BF16.F32.PACK_AB R152, RZ, R161 ;  /* 0x000000a1ff98723e */ /* 0x000fe400000010ff */
[----:B------:R-:W-:Y:S02]  /*3ca0*/  F2FP.BF16.F32.PACK_AB R149, RZ, R163 ;  /* 0x000000a3ff95723e */ /* 0x000fe400000010ff */
[----:B------:R-:W-:Y:S02]  /*3cb0*/  F2FP.BF16.F32.PACK_AB R154, RZ, R165 ;  /* 0x000000a5ff9a723e */ /* 0x000fe400000010ff */
[----:B------:R-:W-:Y:S02]  /*3cc0*/  F2FP.BF16.F32.PACK_AB R158, RZ, R167 ;  /* 0x000000a7ff9e723e */ /* 0x000fe400000010ff */
[----:B------:R-:W-:Y:S01]  /*3cd0*/  F2FP.BF16.F32.PACK_AB R160, RZ, R217 ;  /* 0x000000d9ffa0723e */ /* 0x000fe200000010ff */
        /* <DEDUP_REMOVED lines=8> */
.L_x_224:
[----:B------:R-:W-:Y:S05]  /*3d60*/  @!P2 BRA `(.L_x_225) ;  /* 0x000000000020a947 */ /* 0x000fea0003800000 */
[----:B------:R-:W-:Y:S02]  /*3d70*/  IMAD.U32 R219, R22, 0x10000, RZ ;  /* 0x0001000016db7824 */ /* 0x000fe400078e00ff */
[----:B------:R-:W-:Y:S01]  /*3d80*/  FMUL.FTZ R150, R161, UR15 ;  /* 0x0000000fa1967c20 */ /* 0x000fe20008410000 */
[----:B-----5:R-:W-:-:S03]  /*3d90*/  PRMT R155, R140, 0x7632, R155 ;  /* 0x000076328c9b7816 */ /* 0x020fc6000000009b */
[----:B------:R-:W-:Y:S01]  /*3da0*/  FMUL.FTZ R156, R219, R150 ;  /* 0x00000096db9c7220 */ /* 0x000fe20000410000 */
[----:B------:R-:W-:-:S04]  /*3db0*/  SHF.L.U32 R155, R155, 0x10, RZ ;  /* 0x000000109b9b7819 */ /* 0x000fc800000006ff */
[----:B------:R-:W-:Y:S01]  /*3dc0*/  F2FP.BF16.F32.PACK_AB R156, RZ, R156 ;  /* 0x0000009cff9c723e */ /* 0x000fe200000010ff */
[----:B------:R-:W-:-:S03]  /*3dd0*/  FFMA.FTZ R53, R150, R155, R53 ;  /* 0x0000009b96357223 */ /* 0x000fc60000010035 */
[----:B------:R-:W-:-:S07]  /*3de0*/  PRMT R144, R144, 0x5410, R156 ;  /* 0x0000541090907816 */ /* 0x000fce000000009c */
.L_x_225:
[----:B------:R-:W-:Y:S05]  /*3df0*/  @!P2 BRA `(.L_x_226) ;  /* 0x00000000001ca947 */ /* 0x000fea0003800000 */
[----:B------:R-:W-:Y:S01]  /*3e00*/  SHF.L.U32 R150, R121, 0x10, RZ ;  /* 0x0000001079967819 */ /* 0x000fe200000006ff */
[----:B------:R-:W-:Y:S01]  /*3e10*/  FMUL.FTZ R163, R163, UR15 ;  /* 0x0000000fa3a37c20 */ /* 0x000fe20008410000 */
[----:B-----5:R-:W-:-:S03]  /*3e20*/  SHF.L.U32 R155, R141, 0x10, RZ ;  /* 0x000000108d9b7819 */ /* 0x020fc600000006ff */
[-C--:B------:R-:W-:Y:S02]  /*3e30*/  FMUL.FTZ R150, R150, R163.reuse ;  /* 0x000000a396967220 */ /* 0x080fe40000410000 */
[----:B------:R-:W-:-:S03]  /*3e40*/  FFMA.FTZ R54, R155, R163, R54 ;  /* 0x000000a39b367223 */ /* 0x000fc60000010036 */
[----:B------:R-:W-:-:S04]  /*3e50*/  F2FP.BF16.F32.PACK_AB R150, RZ, R150 ;  /* 0x00000096ff96723e */ /* 0x000fc800000010ff */
[----:B------:R-:W-:-:S07]  /*3e60*/  PRMT R145, R150, 0x7610, R145 ;  /* 0x0000761096917816 */ /* 0x000fce0000000091 */
.L_x_226:
[----:B------:R-:W-:Y:S05]  /*3e70*/  @!P2 BRA `(.L_x_227) ;  /* 0x000000000020a947 */ /* 0x000fea0003800000 */
        /* <DEDUP_REMOVED lines=8> */
.L_x_227:
[----:B------:R-:W-:Y:S05]  /*3f00*/  @!P2 BRA `(.L_x_228) ;  /* 0x00000000001ca947 */ /* 0x000fea0003800000 */
[----:B------:R-:W-:Y:S01]  /*3f10*/  SHF.L.U32 R150, R122, 0x10, RZ ;  /* 0x000000107a967819 */ /* 0x000fe200000006ff */
[----:B------:R-:W-:Y:S01]  /*3f20*/  FMUL.FTZ R167, R167, UR15 ;  /* 0x0000000fa7a77c20 */ /* 0x000fe20008410000 */
[----:B-----5:R-:W-:-:S03]  /*3f30*/  IMAD.U32 R155, R142, 0x10000, RZ ;  /* 0x000100008e9b7824 */ /* 0x020fc600078e00ff */
[-C--:B------:R-:W-:Y:S01]  /*3f40*/  FMUL.FTZ R150, R150, R167.reuse ;  /* 0x000000a796967220 */ /* 0x080fe20000410000 */
[----:B------:R-:W-:-:S04]  /*3f50*/  FFMA.FTZ R48, R155, R167, R48 ;  /* 0x000000a79b307223 */ /* 0x000fc80000010030 */
[----:B------:R-:W-:-:S04]  /*3f60*/  F2FP.BF16.F32.PACK_AB R150, RZ, R150 ;  /* 0x00000096ff96723e */ /* 0x000fc800000010ff */
[----:B------:R-:W-:-:S07]  /*3f70*/  PRMT R146, R150, 0x7610, R146 ;  /* 0x0000761096927816 */ /* 0x000fce0000000092 */
.L_x_228:
        /* <DEDUP_REMOVED lines=9> */
.L_x_229:
        /* <DEDUP_REMOVED lines=8> */
.L_x_230:
        /* <DEDUP_REMOVED lines=13> */
.L_x_208:
[----:B------:R-:W-:Y:S01]  /*4160*/  ISETP.NE.U32.AND P0, PT, RZ, UR4, PT ;  /* 0x00000004ff007c0c */ /* 0x000fe2000bf05070 */
[----:B------:R-:W0:Y:S03]  /*4170*/  @P2 LDC.64 R152, c[0x0][0x468] ;  /* 0x00011a00ff982b82 */ /* 0x000e260000000a00 */
[----:B------:R-:W-:-:S13]  /*4180*/  ISETP.NE.AND.EX P0, PT, RZ, UR5, PT, P0 ;  /* 0x00000005ff007c0c */ /* 0x000fda000bf05300 */
[----:B------:R-:W1:Y:S01]  /*4190*/  @P0 LDC.64 R154, c[0x0][0x478] ;  /* 0x00011e00ff9a0b82 */ /* 0x000e620000000a00 */
[----:B0-----:R-:W-:-:S04]  /*41a0*/  @P2 IMAD.WIDE.U32 R152, R157, 0x10, R152 ;  /* 0x000000109d982825 */ /* 0x001fc800078e0098 */
[----:B------:R-:W-:Y:S02]  /*41b0*/  VIADD R157, R157, 0x100 ;  /* 0x000001009d9d7836 */ /* 0x000fe40000000000 */
[C---:B-1----:R-:W-:Y:S01]  /*41c0*/  @P0 IMAD.WIDE.U32 R154, R168.reuse, 0x10, R154 ;  /* 0x00000010a89a0825 */ /* 0x042fe200078e009a */
[----:B------:R-:W-:-:S04]  /*41d0*/  IADD3 R168, PT, PT, R168, 0x100, RZ ;  /* 0x00000100a8a87810 */ /* 0x000fc80007ffe0ff */
[----:B------:R0:W-:Y:S04]  /*41e0*/  @P0 STG.E.128 desc[UR10][R154.64], R148 ;  /* 0x000000949a000986 */ /* 0x0001e8000c101d0a */
[----:B------:R0:W-:Y:S02]  /*41f0*/  @P2 STG.E.128 desc[UR10][R152.64], R144 ;  /* 0x0000009098002986 */ /* 0x0001e4000c101d0a */
.L_x_197:
[----:B------:R-:W-:Y:S05]  /*4200*/  BSYNC.RECONVERGENT B0 ;  /* 0x0000000000007941 */ /* 0x000fea0003800200 */
.L_x_196:
[----:B------:R-:W-:Y:S01]  /*4210*/  ISETP.GE.U32.AND P3, PT, R27, 0x200, PT ;  /* 0x000002001b00780c */ /* 0x000fe20003f66070 */
[----:B------:R-:W-:-:S12]  /*4220*/  BSSY.RECONVERGENT B0, `(.L_x_231) ;  /* 0x00001d3000007945 */ /* 0x000fd80003800200 */
[----:B------:R-:W-:Y:S05]  /*4230*/  @!P3 BRA `(.L_x_232) ;  /* 0x0000001c0044b947 */ /* 0x000fea0003800000 */
[----:B------:R-:W-:-:S04]  /*4240*/  UISETP.NE.U32.AND UP0, UPT, UR12, URZ, UPT ;  /* 0x000000ff0c00728c */ /* 0x000fc8000bf05070 */
[----:B------:R-:W-:Y:S01]  /*4250*/  UISETP.NE.AND.EX UP0, UPT, UR13, URZ, UPT, UP0 ;  /* 0x000000ff0d00728c */ /* 0x000fe2000bf05300 */
[----:B------:R-:W-:Y:S10]  /*4260*/  @!P2 BRA `(.L_x_233) ;  /* 0x00000000000ca947 */ /* 0x000ff40003800000 */
[----:B-----5:R-:W1:Y:S02]  /*4270*/  LDC.64 R140, c[0x0][0x390] ;  /* 0x0000e400ff8c7b82 */ /* 0x020e640000000a00 */
[----:B-1----:R-:W-:-:S06]  /*4280*/  IMAD.WIDE.U32 R140, R157, 0x10, R140 ;  /* 0x000000109d8c7825 */ /* 0x002fcc00078e008c */
[----:B------:R-:W5:Y:S02]  /*4290*/  LDG.E.128 R140, desc[UR10][R140.64] ;  /* 0x0000000a8c8c7981 */ /* 0x000f64000c1e1d00 */
.L_x_233:
[----:B------:R-:W-:Y:S05]  /*42a0*/  BRA.U !UP0, `(.L_x_234) ;  /* 0x0000000d08887547 */ /* 0x000fea000b800000 */
[----:B------:R-:W-:-:S04]  /*42b0*/  UISETP.NE.U32.AND UP0, UPT, UR6, URZ, UPT ;  /* 0x000000ff0600728c */ /* 0x000fc8000bf05070 */
[----:B------:R-:W-:-:S06]  /*42c0*/  UISETP.NE.AND.EX UP0, UPT, UR7, URZ, UPT, UP0 ;  /* 0x000000ff0700728c */ /* 0x000fcc000bf05300 */
[----:B------:R-:W-:-:S13]  /*42d0*/  PLOP3.LUT P0, PT, PT, PT, UP0, 0x80, 0x8 ;  /* 0x000000000008781c */ /* 0x000fda0003f0f008 */
[----:B------:R-:W-:Y:S05]  /*42e0*/  @!P0 BRA `(.L_x_235) ;  /* 0x0000000400d08947 */ /* 0x000fea0003800000 */
[----:B------:R-:W-:Y:S02]  /*42f0*/  ISETP.GT.AND P4, PT, R29, RZ, PT ;  /* 0x000000ff1d00720c */ /* 0x000fe40003f84270 */
[----:B0-----:R-:W-:Y:S02]  /*4300*/  PRMT R148, R132, 0x7632, R148 ;  /* 0x0000763284947816 */ /* 0x001fe40000000094 */
[----:B------:R-:W-:Y:S02]  /*4310*/  PRMT R149, R133, 0x7632, R149 ;  /* 0x0000763285957816 */ /* 0x000fe40000000095 */
[----:B------:R-:W-:Y:S02]  /*4320*/  SHF.L.U32 R161, R148, 0x10, RZ ;  /* 0x0000001094a17819 */ /* 0x000fe400000006ff */
[----:B------:R-:W-:Y:S02]  /*4330*/  SHF.L.U32 R167, R149, 0x10, RZ ;  /* 0x0000001095a77819 */ /* 0x000fe400000006ff */
[----:B------:R-:W-:-:S02]  /*4340*/  SHF.L.U32 R155, R132, 0x10, RZ ;  /* 0x00000010849b7819 */ /* 0x000fc400000006ff */
        /* <DEDUP_REMOVED lines=8> */
[----:B------:R-:W-:Y:S01]  /*43d0*/  PRMT R153, R135, 0x7632, R153 ;  /* 0x0000763287997816 */ /* 0x000fe20000000099 */
[----:B------:R-:W-:Y:S01]  /*43e0*/  @P4 FFMA.FTZ R161, R28, R148, R161 ;  /* 0x000000941ca14223 */ /* 0x000fe200000100a1 */
[----:B------:R-:W-:Y:S01]  /*43f0*/  PRMT R148, R134, 0x7632, R148 ;  /* 0x0000763286947816 */ /* 0x000fe20000000094 */
[C---:B------:R-:W-:Y:S01]  /*4400*/  @P4 FFMA.FTZ R155, R28.reuse, R149, R155 ;  /* 0x000000951c9b4223 */ /* 0x040fe2000001009b */
[-CC-:B------:R-:W-:Y:S01]  /*4410*/  @P4 FFMA.FTZ R149, R187, R159.reuse, R30.reuse ;  /* 0x0000009fbb954223 */ /* 0x180fe2000001001e */
[----:B------:R-:W-:Y:S01]  /*4420*/  @P4 FFMA.FTZ R167, R28, R152, R167 ;  /* 0x000000981ca74223 */ /* 0x000fe200000100a7 */
[----:B------:R-:W-:Y:S01]  /*4430*/  SHF.L.U32 R219, R148, 0x10, RZ ;  /* 0x0000001094db7819 */ /* 0x000fe200000006ff */
[-CC-:B------:R-:W-:Y:S01]  /*4440*/  @P4 FFMA.FTZ R148, R198, R159.reuse, R30.reuse ;  /* 0x0000009fc6944223 */ /* 0x180fe2000001001e */
[----:B------:R-:W-:Y:S01]  /*4450*/  SHF.L.U32 R217, R134, 0x10, RZ ;  /* 0x0000001086d97819 */ /* 0x000fe200000006ff */
[----:B------:R-:W-:Y:S01]  /*4460*/  @P4 FADD.FTZ R150, R188, -R151 ;  /* 0x80000097bc964221 */ /* 0x000fe20000010000 */
[-C--:B------:R-:W-:Y:S01]  /*4470*/  @P4 FFMA.FTZ R152, R200, R159.reuse, R30 ;  /* 0x0000009fc8984223 */ /* 0x080fe2000001001e */
[----:B------:R-:W-:Y:S01]  /*4480*/  @P4 FADD.FTZ R149, R190, -R149 ;  /* 0x80000095be954221 */ /* 0x000fe20000010000 */
[----:B------:R-:W-:Y:S01]  /*4490*/  @P4 FADD.FTZ R148, R195, -R148 ;  /* 0x80000094c3944221 */ /* 0x000fe20000010000 */
[----:B------:R-:W-:Y:S01]  /*44a0*/  @P4 FFMA.FTZ R163, R189, R159, R30 ;  /* 0x0000009fbda34223 */ /* 0x000fe2000001001e */
[----:B------:R-:W-:Y:S01]  /*44b0*/  SHF.L.U32 R153, R153, 0x10, RZ ;  /* 0x0000001099997819 */ /* 0x000fe200000006ff */
[C---:B------:R-:W-:Y:S01]  /*44c0*/  @P4 FFMA.FTZ R165, R28.reuse, R150, R165 ;  /* 0x000000961ca54223 */ /* 0x040fe200000100a5 */
[----:B------:R-:W-:Y:S01]  /*44d0*/  @P4 FADD.FTZ R152, R197, -R152 ;  /* 0x80000098c5984221 */ /* 0x000fe20000010000 */
[C---:B------:R-:W-:Y:S01]  /*44e0*/  @P4 FFMA.FTZ R217, R28.reuse, R149, R217 ;  /* 0x000000951cd94223 */ /* 0x040fe200000100d9 */
[----:B------:R-:W-:Y:S01]  /*44f0*/  @P4 FFMA.FTZ R219, R28, R148, R219 ;  /* 0x000000941cdb4223 */ /* 0x000fe200000100db */
[----:B------:R-:W-:-:S02]  /*4500*/  IMAD.U32 R151, R135, 0x10000, RZ ;  /* 0x0001000087977824 */ /* 0x000fc400078e00ff */
[----:B------:R-:W-:Y:S01]  /*4510*/  @P4 FADD.FTZ R150, R192, -R163 ;  /* 0x800000a3c0964221 */ /* 0x000fe20000010000 */
[C---:B------:R-:W-:Y:S01]  /*4520*/  @P4 FFMA.FTZ R153, R28.reuse, R152, R153 ;  /* 0x000000981c994223 */ /* 0x040fe20000010099 */
[----:B------:R-:W-:Y:S02]  /*4530*/  F2FP.BF16.F32.PACK_AB R148, RZ, R155 ;  /* 0x0000009bff94723e */ /* 0x000fe400000010ff */
[----:B------:R-:W-:Y:S01]  /*4540*/  @P4 FFMA.FTZ R151, R28, R150, R151 ;  /* 0x000000961c974223 */ /* 0x000fe20000010097 */
[----:B------:R-:W-:Y:S02]  /*4550*/  F2FP.BF16.F32.PACK_AB R152, RZ, R161 ;  /* 0x000000a1ff98723e */ /* 0x000fe400000010ff */
[----:B------:R-:W-:Y:S02]  /*4560*/  F2FP.BF16.F32.PACK_AB R149, RZ, R165 ;  /* 0x000000a5ff95723e */ /* 0x000fe400000010ff */
[----:B------:R-:W-:Y:S02]  /*4570*/  F2FP.BF16.F32.PACK_AB R154, RZ, R167 ;  /* 0x000000a7ff9a723e */ /* 0x000fe400000010ff */
[----:B------:R-:W-:-:S02]  /*4580*/  F2FP.BF16.F32.PACK_AB R156, RZ, R217 ;  /* 0x000000d9ff9c723e */ /* 0x000fc400000010ff */
[----:B------:R-:W-:Y:S01]  /*4590*/  F2FP.BF16.F32.PACK_AB R158, RZ, R219 ;  /* 0x000000dbff9e723e */ /* 0x000fe200000010ff */
[----:B------:R-:W-:Y:S06]  /*45a0*/  @!P2 BRA `(.L_x_236) ;  /* 0x00000000001ca947 */ /* 0x000fec0003800000 */
[----:B------:R-:W-:Y:S01]  /*45b0*/  SHF.L.U32 R150, R112, 0x10, RZ ;  /* 0x0000001070967819 */ /* 0x000fe200000006ff */
[----:B------:R-:W-:Y:S01]  /*45c0*/  FMUL.FTZ R155, R155, UR15 ;  /* 0x0000000f9b9b7c20 */ /* 0x000fe20008410000 */
[----:B-----5:R-:W-:-:S03]  /*45d0*/  SHF.L.U32 R163, R140, 0x10, RZ ;  /* 0x000000108ca37819 */ /* 0x020fc600000006ff */
[----:B------:R-:W-:Y:S02]  /*45e0*/  FMUL.FTZ R150, R155, R150 ;  /* 0x000000969b967220 */ /* 0x000fe40000410000 */
[----:B------:R-:W-:-:S03]  /*45f0*/  FFMA.FTZ R44, R163, R155, R44 ;  /* 0x0000009ba32c7223 */ /* 0x000fc6000001002c */
[----:B------:R-:W-:-:S04]  /*4600*/  F2FP.BF16.F32.PACK_AB R150, RZ, R150 ;  /* 0x00000096ff96723e */ /* 0x000fc800000010ff */
[----:B------:R-:W-:-:S07]  /*4610*/  PRMT R144, R150, 0x7610, R144 ;  /* 0x0000761096907816 */ /* 0x000fce0000000090 */
.L_x_236:
        /* <DEDUP_REMOVED lines=9> */
.L_x_237:
[----:B------:R-:W-:Y:S05]  /*46b0*/  @!P2 BRA `(.L_x_238) ;  /* 0x00000000001ca947 */ /* 0x000fea0003800000 */
[----:B------:R-:W-:Y:S01]  /*46c0*/  SHF.L.U32 R150, R113, 0x10, RZ ;  /* 0x0000001071967819 */ /* 0x000fe200000006ff */
[----:B------:R-:W-:Y:S01]  /*46d0*/  FMUL.FTZ R165, R165, UR15 ;  /* 0x0000000fa5a57c20 */ /* 0x000fe20008410000 */
[----:B-----5:R-:W-:-:S03]  /*46e0*/  IMAD.U32 R155, R141, 0x10000, RZ ;  /* 0x000100008d9b7824 */ /* 0x020fc600078e00ff */
[----:B------:R-:W-:Y:S01]  /*46f0*/  FMUL.FTZ R150, R165, R150 ;  /* 0x00000096a5967220 */ /* 0x000fe20000410000 */
[----:B------:R-:W-:-:S04]  /*4700*/  FFMA.FTZ R46, R155, R165, R46 ;  /* 0x000000a59b2e7223 */ /* 0x000fc8000001002e */
[----:B------:R-:W-:-:S04]  /*4710*/  F2FP.BF16.F32.PACK_AB R150, RZ, R150 ;  /* 0x00000096ff96723e */ /* 0x000fc800000010ff */
[----:B------:R-:W-:-:S07]  /*4720*/  PRMT R145, R150, 0x7610, R145 ;  /* 0x0000761096917816 */ /* 0x000fce0000000091 */
.L_x_238:
        /* <DEDUP_REMOVED lines=9> */
.L_x_239:
[----:B------:R-:W-:Y:S05]  /*47c0*/  @!P2 BRA `(.L_x_240) ;  /* 0x00000000001ca947 */ /* 0x000fea0003800000 */
[----:B------:R-:W-:Y:S01]  /*47d0*/  SHF.L.U32 R150, R114, 0x10, RZ ;  /* 0x0000001072967819 */ /* 0x000fe200000006ff */
[----:B------:R-:W-:Y:S01]  /*47e0*/  FMUL.FTZ R217, R217, UR15 ;  /* 0x0000000fd9d97c20 */ /* 0x000fe20008410000 */
[----:B-----5:R-:W-:-:S03]  /*47f0*/  SHF.L.U32 R155, R142, 0x10, RZ ;  /* 0x000000108e9b7819 */ /* 0x020fc600000006ff */
[----:B------:R-:W-:Y:S02]  /*4800*/  FMUL.FTZ R150, R217, R150 ;  /* 0x00000096d9967220 */ /* 0x000fe40000410000 */
[----:B------:R-:W-:-:S03]  /*4810*/  FFMA.FTZ R40, R155, R217, R40 ;  /* 0x000000d99b287223 */ /* 0x000fc60000010028 */
[----:B------:R-:W-:-:S04]  /*4820*/  F2FP.BF16.F32.PACK_AB R150, RZ, R150 ;  /* 0x00000096ff96723e */ /* 0x000fc800000010ff */
[----:B------:R-:W-:-:S07]  /*4830*/  PRMT R146, R150, 0x7610, R146 ;  /* 0x0000761096927816 */ /* 0x000fce0000000092 */
.L_x_240:
        /* <DEDUP_REMOVED lines=9> */
.L_x_241:
        /* <DEDUP_REMOVED lines=8> */
.L_x_242:
        /* <DEDUP_REMOVED lines=14> */
.L_x_235:
[----:B------:R-:W-:Y:S01]  /*4a30*/  ISETP.GT.AND P4, PT, R29, RZ, PT ;  /* 0x000000ff1d00720c */ /* 0x000fe20003f84270 */
[----:B------:R-:W-:-:S12]  /*4a40*/  @!P2 BRA `(.L_x_244) ;  /* 0x00000000002ca947 */ /* 0x000fd80003800000 */
[----:B0-----:R-:W-:Y:S01]  /*4a50*/  @P4 FFMA.FTZ R155, R183, R159, R30 ;  /* 0x0000009fb79b4223 */ /* 0x001fe2000001001e */
        /* <DEDUP_REMOVED lines=10> */
.L_x_244:
[----:B------:R-:W-:Y:S05]  /*4b00*/  @!P2 BRA `(.L_x_245) ;  /* 0x000000000034a947 */ /* 0x000fea0003800000 */
[----:B0-----:R-:W-:Y:S01]  /*4b10*/  PRMT R152, R132, 0x7632, R152 ;  /* 0x0000763284987816 */ /* 0x001fe20000000098 */
[----:B------:R-:W-:Y:S01]  /*4b20*/  @P4 FFMA.FTZ R154, R194, R159, R30 ;  /* 0x0000009fc29a4223 */ /* 0x000fe2000001001e */
[----:B------:R-:W-:Y:S02]  /*4b30*/  SHF.L.U32 R155, R14, 0x10, RZ ;  /* 0x000000100e9b7819 */ /* 0x000fe400000006ff */
[----:B------:R-:W-:Y:S01]  /*4b40*/  SHF.L.U32 R153, R152, 0x10, RZ ;  /* 0x0000001098997819 */ /* 0x000fe200000006ff */
[----:B------:R-:W-:-:S04]  /*4b50*/  @P4 FADD.FTZ R154, R191, -R154 ;  /* 0x8000009abf9a4221 */ /* 0x000fc80000010000 */
[----:B------:R-:W-:Y:S01]  /*4b60*/  @P4 FFMA.FTZ R153, R28, R154, R153 ;  /* 0x0000009a1c994223 */ /* 0x000fe20000010099 */
[----:B-----5:R-:W-:-:S03]  /*4b70*/  PRMT R154, R140, 0x7632, R154 ;  /* 0x000076328c9a7816 */ /* 0x020fc6000000009a */
[----:B------:R-:W-:Y:S02]  /*4b80*/  FMUL.FTZ R152, R153, UR15 ;  /* 0x0000000f99987c20 */ /* 0x000fe40008410000 */
[----:B------:R-:W-:Y:S02]  /*4b90*/  IMAD.U32 R154, R154, 0x10000, RZ ;  /* 0x000100009a9a7824 */ /* 0x000fe400078e00ff */
[----:B------:R-:W-:Y:S02]  /*4ba0*/  FMUL.FTZ R153, R155, R152 ;  /* 0x000000989b997220 */ /* 0x000fe40000410000 */
[----:B------:R-:W-:-:S03]  /*4bb0*/  FFMA.FTZ R45, R152, R154, R45 ;  /* 0x0000009a982d7223 */ /* 0x000fc6000001002d */
[----:B------:R-:W-:-:S04]  /*4bc0*/  F2FP.BF16.F32.PACK_AB R153, RZ, R153 ;  /* 0x00000099ff99723e */ /* 0x000fc800000010ff */
[----:B------:R-:W-:-:S07]  /*4bd0*/  PRMT R144, R144, 0x5410, R153 ;  /* 0x0000541090907816 */ /* 0x000fce0000000099 */
.L_x_245:
[----:B------:R-:W-:Y:S05]  /*4be0*/  @!P2 BRA `(.L_x_246) ;  /* 0x00000000002ca947 */ /* 0x000fea0003800000 */
        /* <DEDUP_REMOVED lines=11> */
.L_x_246:
        /* <DEDUP_REMOVED lines=14> */
.L_x_247:
[----:B------:R-:W-:Y:S05]  /*4d80*/  @!P2 BRA `(.L_x_248) ;  /* 0x00000000002ca947 */ /* 0x000fea0003800000 */
[----:B0-----:R-:W-:Y:S01]  /*4d90*/  @P4 FFMA.FTZ R155, R187, R159, R30 ;  /* 0x0000009fbb9b4223 */ /* 0x001fe2000001001e */
        /* <DEDUP_REMOVED lines=10> */
.L_x_248:
        /* <DEDUP_REMOVED lines=14> */
.L_x_249:
        /* <DEDUP_REMOVED lines=12> */
.L_x_250:
[----:B------:R-:W-:Y:S05]  /*4fe0*/  @!P2 BRA `(.L_x_243) ;  /* 0x0000000c00b8a947 */ /* 0x000fea0003800000 */
[----:B0-----:R-:W-:Y:S01]  /*4ff0*/  PRMT R152, R135, 0x7632, R152 ;  /* 0x0000763287987816 */ /* 0x001fe20000000098 */
[----:B------:R-:W-:Y:S01]  /*5000*/  @P4 FFMA.FTZ R154, R200, R159, R30 ;  /* 0x0000009fc89a4223 */ /* 0x000fe2000001001e */
[----:B------:R-:W-:-:S03]  /*5010*/  SHF.L.U32 R155, R17, 0x10, RZ ;  /* 0x00000010119b7819 */ /* 0x000fc600000006ff */
[----:B------:R-:W-:Y:S02]  /*5020*/  IMAD.U32 R153, R152, 0x10000, RZ ;  /* 0x0001000098997824 */ /* 0x000fe400078e00ff */
        /* <DEDUP_REMOVED lines=10> */
.L_x_234:
[----:B0-----:R-:W0:Y:S02]  /*50d0*/  LDC.64 R152, c[0x0][0x478] ;  /* 0x00011e00ff987b82 */ /* 0x001e240000000a00 */
[----:B0-----:R-:W-:-:S04]  /*50e0*/  ISETP.NE.U32.AND P0, PT, R152, RZ, PT ;  /* 0x000000ff9800720c */ /* 0x001fc80003f05070 */
[----:B------:R-:W-:-:S13]  /*50f0*/  ISETP.NE.AND.EX P0, PT, R153, RZ, PT, P0 ;  /* 0x000000ff9900720c */ /* 0x000fda0003f05300 */
[----:B------:R-:W-:Y:S05]  /*5100*/  @!P0 BRA `(.L_x_251) ;  /* 0x0000000400c08947 */ /* 0x000fea0003800000 */
        /* <DEDUP_REMOVED lines=18> */
.L_x_252:
        /* <DEDUP_REMOVED lines=13> */
.L_x_253:
[----:B------:R-:W-:Y:S01]  /*5300*/  F2FP.BF16.F32.PACK_AB R152, RZ, R152 ;  /* 0x00000098ff98723e */ /* 0x000fe200000010ff */
[----:B------:R-:W-:Y:S01]  /*5310*/  FFMA.FTZ R163, R187, R159, R30 ;  /* 0x0000009fbba37223 */ /* 0x000fe2000001001e */
[----:B------:R-:W-:Y:S01]  /*5320*/  FADD.FTZ R161, R193, -R154 ;  /* 0x8000009ac1a17221 */ /* 0x000fe20000010000 */
        /* <DEDUP_REMOVED lines=9> */
.L_x_254:
[----:B------:R-:W-:Y:S01]  /*53c0*/  F2FP.BF16.F32.PACK_AB R155, RZ, R153 ;  /* 0x00000099ff9b723e */ /* 0x000fe200000010ff */
[----:B------:R-:W-:Y:S01]  /*53d0*/  FMUL.FTZ R149, R28, R161 ;  /* 0x000000a11c957220 */ /* 0x000fe20000410000 */
[-CC-:B------:R-:W-:Y:S01]  /*53e0*/  FFMA.FTZ R150, R198, R159.reuse, R30.reuse ;  /* 0x0000009fc6967223 */ /* 0x180fe2000001001e */
[----:B------:R-:W-:Y:S01]  /*53f0*/  FADD.FTZ R153, R190, -R163 ;  /* 0x800000a3be997221 */ /* 0x000fe20000010000 */
        /* <DEDUP_REMOVED lines=14> */
.L_x_255:
[----:B------:R-:W-:Y:S01]  /*54e0*/  F2FP.BF16.F32.PACK_AB R156, RZ, R154 ;  /* 0x0000009aff9c723e */ /* 0x000fe200000010ff */
[----:B------:R-:W-:Y:S01]  /*54f0*/  FADD.FTZ R163, R192, -R163 ;  /* 0x800000a3c0a37221 */ /* 0x000fe20000010000 */
[----:B------:R-:W-:Y:S01]  /*5500*/  FADD.FTZ R165, R197, -R158 ;  /* 0x8000009ec5a57221 */ /* 0x000fe20000010000 */
[----:B------:R-:W-:Y:S01]  /*5510*/  FMUL.FTZ R151, R28, R161 ;  /* 0x000000a11c977220 */ /* 0x000fe20000410000 */
        /* <DEDUP_REMOVED lines=9> */
.L_x_256:
        /* <DEDUP_REMOVED lines=13> */
.L_x_257:
[----:B------:R-:W-:Y:S02]  /*5680*/  F2FP.BF16.F32.PACK_AB R160, RZ, R160 ;  /* 0x000000a0ffa0723e */ /* 0x000fe400000010ff */
[----:B------:R-:W-:Y:S02]  /*5690*/  FSEL R154, R154, RZ, P4 ;  /* 0x000000ff9a9a7208 */ /* 0x000fe40002000000 */
        /* <DEDUP_REMOVED lines=9> */
.L_x_258:
        /* <DEDUP_REMOVED lines=14> */
.L_x_251:
        /* <DEDUP_REMOVED lines=9> */
[-C--:B------:R-:W-:Y:S01]  /*58a0*/  FMUL.FTZ R152, R152, R153.reuse ;  /* 0x0000009998987220 */ /* 0x080fe20000410000 */
[----:B------:R-:W-:-:S04]  /*58b0*/  FFMA.FTZ R44, R155, R153, R44 ;  /* 0x000000999b2c7223 */ /* 0x000fc8000001002c */
[----:B------:R-:W-:-:S04]  /*58c0*/  F2FP.BF16.F32.PACK_AB R152, RZ, R152 ;  /* 0x00000098ff98723e */ /* 0x000fc800000010ff */
[----:B------:R-:W-:-:S07]  /*58d0*/  PRMT R144, R152, 0x7610, R144 ;  /* 0x0000761098907816 */ /* 0x000fce0000000090 */
.L_x_259:
        /* <DEDUP_REMOVED lines=10> */
[----:B------:R-:W-:Y:S01]  /*5980*/  FMUL.FTZ R153, R155, R152 ;  /* 0x000000989b997220 */ /* 0x000fe20000410000 */
[----:B------:R-:W-:-:S04]  /*5990*/  FFMA.FTZ R45, R152, R154, R45 ;  /* 0x0000009a982d7223 */ /* 0x000fc8000001002d */
[----:B------:R-:W-:-:S04]  /*59a0*/  F2FP.BF16.F32.PACK_AB R153, RZ, R153 ;  /* 0x00000099ff99723e */ /* 0x000fc800000010ff */
[----:B------:R-:W-:-:S07]  /*59b0*/  PRMT R144, R144, 0x5410, R153 ;  /* 0x0000541090907816 */ /* 0x000fce0000000099 */
.L_x_260:
[----:B------:R-:W-:Y:S05]  /*59c0*/  @!P2 BRA `(.L_x_261) ;  /* 0x000000000030a947 */ /* 0x000fea0003800000 */
[----:B------:R-:W-:Y:S01]  /*59d0*/  FFMA.FTZ R153, R185, R159, R30 ;  /* 0x0000009fb9997223 */ /* 0x000fe2000001001e */
[----:B------:R-:W-:Y:S01]  /*59e0*/  ISETP.GT.AND P4, PT, R29, RZ, PT ;  /* 0x000000ff1d00720c */ /* 0x000fe20003f84270 */
[----:B-----5:R-:W-:Y:S01]  /*59f0*/  IMAD.U32 R155, R141, 0x10000, RZ ;  /* 0x000100008d9b7824 */ /* 0x020fe200078e00ff */
[----:B------:R-:W-:Y:S01]  /*5a00*/  SHF.L.U32 R152, R113, 0x10, RZ ;  /* 0x0000001071987819 */ /* 0x000fe200000006ff */
[----:B------:R-:W-:-:S04]  /*5a10*/  FADD.FTZ R153, R188, -R153 ;  /* 0x80000099bc997221 */ /* 0x000fc80000010000 */
[----:B------:R-:W-:-:S05]  /*5a20*/  FMUL.FTZ R153, R28, R153 ;  /* 0x000000991c997220 */ /* 0x000fca0000410000 */
[----:B------:R-:W-:-:S05]  /*5a30*/  FSEL R153, R153, RZ, P4 ;  /* 0x000000ff99997208 */ /* 0x000fca0002000000 */
[----:B------:R-:W-:-:S04]  /*5a40*/  FMUL.FTZ R153, R153, UR15 ;  /* 0x0000000f99997c20 */ /* 0x000fc80008410000 */
[-C--:B------:R-:W-:Y:S01]  /*5a50*/  FMUL.FTZ R152, R152, R153.reuse ;  /* 0x0000009998987220 */ /* 0x080fe20000410000 */
[----:B------:R-:W-:-:S04]  /*5a60*/  FFMA.FTZ R46, R155, R153, R46 ;  /* 0x000000999b2e7223 */ /* 0x000fc8000001002e */
[----:B------:R-:W-:-:S04]  /*5a70*/  F2FP.BF16.F32.PACK_AB R152, RZ, R152 ;  /* 0x00000098ff98723e */ /* 0x000fc800000010ff */
[----:B------:R-:W-:-:S07]  /*5a80*/  PRMT R145, R152, 0x7610, R145 ;  /* 0x0000761098917816 */ /* 0x000fce0000000091 */
.L_x_261:
        /* <DEDUP_REMOVED lines=14> */
.L_x_262:
        /* <DEDUP_REMOVED lines=13> */
.L_x_263:
        /* <DEDUP_REMOVED lines=14> */
.L_x_264:
        /* <DEDUP_REMOVED lines=13> */
.L_x_265:
        /* <DEDUP_REMOVED lines=14> */
.L_x_243:
[----:B0-----:R-:W0:Y:S08]  /*5ed0*/  @P0 LDC.64 R154, c[0x0][0x478] ;  /* 0x00011e00ff9a0b82 */ /* 0x001e300000000a00 */
[----:B------:R-:W1:Y:S01]  /*5ee0*/  @P2 LDC.64 R152, c[0x0][0x468] ;  /* 0x00011a00ff982b82 */ /* 0x000e620000000a00 */
[C---:B0-----:R-:W-:Y:S01]  /*5ef0*/  @P0 IMAD.WIDE.U32 R154, R168.reuse, 0x10, R154 ;  /* 0x00000010a89a0825 */ /* 0x041fe200078e009a */
[----:B------:R-:W-:-:S04]  /*5f00*/  IADD3 R168, PT, PT, R168, 0x100, RZ ;  /* 0x00000100a8a87810 */ /* 0x000fc80007ffe0ff */
[----:B------:R2:W-:Y:S01]  /*5f10*/  @P0 STG.E.128 desc[UR10][R154.64], R148 ;  /* 0x000000949a000986 */ /* 0x0005e2000c101d0a */
[C---:B-1----:R-:W-:Y:S01]  /*5f20*/  @P2 IMAD.WIDE.U32 R152, R157.reuse, 0x10, R152 ;  /* 0x000000109d982825 */ /* 0x042fe200078e0098 */
[----:B------:R-:W-:-:S04]  /*5f30*/  IADD3 R157, PT, PT, R157, 0x100, RZ ;  /* 0x000001009d9d7810 */ /* 0x000fc80007ffe0ff */
[----:B------:R2:W-:Y:S03]  /*5f40*/  @P2 STG.E.128 desc[UR10][R152.64], R144 ;  /* 0x0000009098002986 */ /* 0x0005e6000c101d0a */
.L_x_232:
[----:B------:R-:W-:Y:S05]  /*5f50*/  BSYNC.RECONVERGENT B0 ;  /* 0x0000000000007941 */ /* 0x000fea0003800200 */
.L_x_231:
        /* <DEDUP_REMOVED lines=9> */
.L_x_268:
[----:B0-2--5:R-:W-:Y:S02]  /*5ff0*/  PRMT R154, R143, 0x7632, R154 ;  /* 0x000076328f9a7816 */ /* 0x025fe4000000009a */
[----:B------:R-:W-:Y:S02]  /*6000*/  PRMT R155, R142, 0x7632, R155 ;  /* 0x000076328e9b7816 */ /* 0x000fe4000000009b */
[----:B------:R-:W-:Y:S02]  /*6010*/  PRMT R156, R141, 0x7632, R156 ;  /* 0x000076328d9c7816 */ /* 0x000fe4000000009c */
[----:B------:R-:W-:Y:S01]  /*6020*/  PRMT R158, R140, 0x7632, R158 ;  /* 0x000076328c9e7816 */ /* 0x000fe2000000009e */
[----:B------:R-:W-:Y:S06]  /*6030*/  BRA.U !UP0, `(.L_x_269) ;  /* 0x0000000d08787547 */ /* 0x000fec000b800000 */
[----:B------:R-:W-:-:S04]  /*6040*/  UISETP.NE.U32.AND UP0, UPT, UR6, URZ, UPT ;  /* 0x000000ff0600728c */ /* 0x000fc8000bf05070 */
[----:B------:R-:W-:-:S06]  /*6050*/  UISETP.NE.AND.EX UP0, UPT, UR7, URZ, UPT, UP0 ;  /* 0x000000ff0700728c */ /* 0x000fcc000bf05300 */
[----:B------:R-:W-:-:S13]  /*6060*/  PLOP3.LUT P0, PT, PT, PT, UP0, 0x80, 0x8 ;  /* 0x000000000008781c */ /* 0x000fda0003f0f008 */
[----:B------:R-:W-:Y:S05]  /*6070*/  @!P0 BRA `(.L_x_270) ;  /* 0x0000000400c08947 */ /* 0x000fea0003800000 */
[----:B------:R-:W-:Y:S02]  /*6080*/  ISETP.GT.AND P5, PT, R29, RZ, PT ;  /* 0x000000ff1d00720c */ /* 0x000fe40003fa4270 */
[C---:B------:R-:W-:Y:S02]  /*6090*/  PRMT R150, R137.reuse, 0x7632, R150 ;  /* 0x0000763289967816 */ /* 0x040fe40000000096 */
[----:B------:R-:W-:Y:S02]  /*60a0*/  SHF.L.U32 R155, R136, 0x10, RZ ;  /* 0x00000010889b7819 */ /* 0x000fe400000006ff */
[----:B------:R-:W-:Y:S01]  /*60b0*/  SHF.L.U32 R161, R137, 0x10, RZ ;  /* 0x0000001089a17819 */ /* 0x000fe200000006ff */
[----:B------:R-:W-:Y:S01]  /*60c0*/  IMAD.U32 R152, R150, 0x10000, RZ ;  /* 0x0001000096987824 */ /* 0x000fe200078e00ff */
[C---:B------:R-:W-:Y:S02]  /*60d0*/  PRMT R150, R138.reuse, 0x7632, R150 ;  /* 0x000076328a967816 */ /* 0x040fe40000000096 */
[----:B------:R-:W-:-:S02]  /*60e0*/  SHF.L.U32 R153, R138, 0x10, RZ ;  /* 0x000000108a997819 */ /* 0x000fc400000006ff */
[----:B------:R-:W-:Y:S01]  /*60f0*/  SHF.L.U32 R150, R150, 0x10, RZ ;  /* 0x0000001096967819 */ /* 0x000fe200000006ff */
[-CC-:B------:R-:W-:Y:S01]  /*6100*/  @P5 FFMA.FTZ R29, R199, R159.reuse, R30.reuse ;  /* 0x0000009fc71d5223 */ /* 0x180fe2000001001e */
[-CC-:B------:R-:W-:Y:S01]  /*6110*/  @P5 FFMA.FTZ R148, R210, R159.reuse, R30.reuse ;  /* 0x0000009fd2945223 */ /* 0x180fe2000001001e */
[-CC-:B------:R-:W-:Y:S01]  /*6120*/  @P5 FFMA.FTZ R149, R201, R159.reuse, R30.reuse ;  /* 0x0000009fc9955223 */ /* 0x180fe2000001001e */
[-CC-:B------:R-:W-:Y:S01]  /*6130*/  @P5 FFMA.FTZ R154, R212, R159.reuse, R30.reuse ;  /* 0x0000009fd49a5223 */ /* 0x180fe2000001001e */
[-CC-:B------:R-:W-:Y:S01]  /*6140*/  @P5 FFMA.FTZ R163, R203, R159.reuse, R30.reuse ;  /* 0x0000009fcba35223 */ /* 0x180fe2000001001e */
[-CC-:B------:R-:W-:Y:S01]  /*6150*/  @P5 FFMA.FTZ R156, R214, R159.reuse, R30.reuse ;  /* 0x0000009fd69c5223 */ /* 0x180fe2000001001e */
[-CC-:B------:R-:W-:Y:S01]  /*6160*/  @P5 FFMA.FTZ R165, R205, R159.reuse, R30.reuse ;  /* 0x0000009fcda55223 */ /* 0x180fe2000001001e */
[--C-:B------:R-:W-:Y:S01]  /*6170*/  @P5 FFMA.FTZ R158, R216, R159, R30.reuse ;  /* 0x0000009fd89e5223 */ /* 0x100fe2000001001e */
[----:B------:R-:W-:Y:S01]  /*6180*/  PRMT R30, R136, 0x7632, R30 ;  /* 0x00007632881e7816 */ /* 0x000fe2000000001e */
[----:B------:R-:W-:Y:S01]  /*6190*/  @P5 FADD.FTZ R29, R202, -R29 ;  /* 0x8000001dca1d5221 */ /* 0x000fe20000010000 */
[----:B------:R-:W-:Y:S01]  /*61a0*/  @P5 FADD.FTZ R148, R207, -R148 ;  /* 0x80000094cf945221 */ /* 0x000fe20000010000 */
[----:B------:R-:W-:Y:S01]  /*61b0*/  SHF.L.U32 R151, R139, 0x10, RZ ;  /* 0x000000108b977819 */ /* 0x000fe200000006ff */
[----:B------:R-:W-:Y:S01]  /*61c0*/  @P5 FADD.FTZ R163, R206, -R163 ;  /* 0x800000a3cea35221 */ /* 0x000fe20000010000 */
[----:B------:R-:W-:Y:S01]  /*61d0*/  SHF.L.U32 R159, R30, 0x10, RZ ;  /* 0x000000101e9f7819 */ /* 0x000fe200000006ff */
[----:B------:R-:W-:Y:S01]  /*61e0*/  @P5 FADD.FTZ R30, R204, -R149 ;  /* 0x80000095cc1e5221 */ /* 0x000fe20000010000 */
[----:B------:R-:W-:Y:S01]  /*61f0*/  @P5 FADD.FTZ R149, R209, -R154 ;  /* 0x8000009ad1955221 */ /* 0x000fe20000010000 */
[C---:B------:R-:W-:Y:S01]  /*6200*/  @P5 FFMA.FTZ R155, R28.reuse, R29, R155 ;  /* 0x0000001d1c9b5223 */ /* 0x040fe2000001009b */
[----:B------:R-:W-:Y:S01]  /*6210*/  PRMT R29, R139, 0x7632, R29 ;  /* 0x000076328b1d7816 */ /* 0x000fe2000000001d */
[C---:B------:R-:W-:Y:S01]  /*6220*/  @P5 FFMA.FTZ R159, R28.reuse, R148, R159 ;  /* 0x000000941c9f5223 */ /* 0x040fe2000001009f */
[C---:B------:R-:W-:Y:S01]  /*6230*/  @P5 FFMA.FTZ R152, R28.reuse, R149, R152 ;  /* 0x000000951c985223 */ /* 0x040fe20000010098 */
[----:B------:R-:W-:Y:S01]  /*6240*/  @P5 FFMA.FTZ R161, R28, R30, R161 ;  /* 0x0000001e1ca15223 */ /* 0x000fe200000100a1 */
[----:B------:R-:W-:Y:S01]  /*6250*/  SHF.L.U32 R29, R29, 0x10, RZ ;  /* 0x000000101d1d7819 */ /* 0x000fe200000006ff */
[----:B------:R-:W-:Y:S01]  /*6260*/  @P5 FADD.FTZ R149, R211, -R156 ;  /* 0x8000009cd3955221 */ /* 0x000fe20000010000 */
[----:B------:R-:W-:Y:S01]  /*6270*/  @P5 FADD.FTZ R30, R208, -R165 ;  /* 0x800000a5d01e5221 */ /* 0x000fe20000010000 */
[----:B------:R-:W-:Y:S01]  /*6280*/  @P5 FADD.FTZ R158, R213, -R158 ;  /* 0x8000009ed59e5221 */ /* 0x000fe20000010000 */
[C---:B------:R-:W-:Y:S01]  /*6290*/  @P5 FFMA.FTZ R153, R28.reuse, R163, R153 ;  /* 0x000000a31c995223 */ /* 0x040fe20000010099 */
[C---:B------:R-:W-:Y:S01]  /*62a0*/  @P5 FFMA.FTZ R150, R28.reuse, R149, R150 ;  /* 0x000000951c965223 */ /* 0x040fe20000010096 */
[C---:B------:R-:W-:Y:S01]  /*62b0*/  @P5 FFMA.FTZ R151, R28.reuse, R30, R151 ;  /* 0x0000001e1c975223 */ /* 0x040fe20000010097 */
[----:B------:R-:W-:Y:S01]  /*62c0*/  @P5 FFMA.FTZ R29, R28, R158, R29 ;  /* 0x0000009e1c1d5223 */ /* 0x000fe2000001001d */
[----:B------:R-:W-:-:S02]  /*62d0*/  F2FP.BF16.F32.PACK_AB R148, RZ, R155 ;  /* 0x0000009bff94723e */ /* 0x000fc400000010ff */
[----:B------:R-:W-:Y:S02]  /*62e0*/  F2FP.BF16.F32.PACK_AB R154, RZ, R159 ;  /* 0x0000009fff9a723e */ /* 0x000fe400000010ff */
[----:B------:R-:W-:Y:S01]  /*62f0*/  F2FP.BF16.F32.PACK_AB R149, R152, R161 ;  /* 0x000000a19895723e */ /* 0x000fe200000010ff */
[----:B------:R-:W-:Y:S06]  /*6300*/  @!P2 BRA `(.L_x_271) ;  /* 0x00000000001ca947 */ /* 0x000fec0003800000 */
[----:B------:R-:W-:Y:S01]  /*6310*/  SHF.L.U32 R28, R104, 0x10, RZ ;  /* 0x00000010681c7819 */ /* 0x000fe200000006ff */
[----:B------:R-:W-:Y:S01]  /*6320*/  FMUL.FTZ R155, R155, UR15 ;  /* 0x0000000f9b9b7c20 */ /* 0x000fe20008410000 */
[----:B------:R-:W-:-:S03]  /*6330*/  SHF.L.U32 R163, R140, 0x10, RZ ;  /* 0x000000108ca37819 */ /* 0x000fc600000006ff */
[----:B------:R-:W-:Y:S02]  /*6340*/  FMUL.FTZ R28, R155, R28 ;  /* 0x0000001c9b1c7220 */ /* 0x000fe40000410000 */
[----:B------:R-:W-:-:S03]  /*6350*/  FFMA.FTZ R36, R163, R155, R36 ;  /* 0x0000009ba3247223 */ /* 0x000fc60000010024 */
[----:B------:R-:W-:-:S04]  /*6360*/  F2FP.BF16.F32.PACK_AB R28, RZ, R28 ;  /* 0x0000001cff1c723e */ /* 0x000fc800000010ff */
[----:B------:R-:W-:-:S07]  /*6370*/  PRMT R144, R28, 0x7610, R144 ;  /* 0x000076101c907816 */ /* 0x000fce0000000090 */
.L_x_271:
[----:B------:R-:W-:Y:S05]  /*6380*/  @!P2 BRA `(.L_x_272) ;  /* 0x000000000020a947 */ /* 0x000fea0003800000 */
[----:B------:R-:W-:Y:S01]  /*6390*/  SHF.L.U32 R155, R6, 0x10, RZ ;  /* 0x00000010069b7819 */ /* 0x000fe200000006ff */
[----:B------:R-:W-:Y:S01]  /*63a0*/  FMUL.FTZ R28, R159, UR15 ;  /* 0x0000000f9f1c7c20 */ /* 0x000fe20008410000 */
[----:B------:R-:W-:-:S03]  /*63b0*/  PRMT R30, R140, 0x7632, R30 ;  /* 0x000076328c1e7816 */ /* 0x000fc6000000001e */
[----:B------:R-:W-:Y:S02]  /*63c0*/  FMUL.FTZ R155, R28, R155 ;  /* 0x0000009b1c9b7220 */ /* 0x000fe40000410000 */
[----:B------:R-:W-:-:S03]  /*63d0*/  IMAD.U32 R30, R30, 0x10000, RZ ;  /* 0x000100001e1e7824 */ /* 0x000fc600078e00ff */
[----:B------:R-:W-:Y:S01]  /*63e0*/  F2FP.BF16.F32.PACK_AB R155, RZ, R155 ;  /* 0x0000009bff9b723e */ /* 0x000fe200000010ff */
[----:B------:R-:W-:-:S03]  /*63f0*/  FFMA.FTZ R37, R28, R30, R37 ;  /* 0x0000001e1c257223 */ /* 0x000fc60000010025 */
[----:B------:R-:W-:-:S07]  /*6400*/  PRMT R144, R144, 0x5410, R155 ;  /* 0x0000541090907816 */ /* 0x000fce000000009b */
.L_x_272:
[----:B------:R-:W-:Y:S05]  /*6410*/  @!P2 BRA `(.L_x_273) ;  /* 0x00000000001ca947 */ /* 0x000fea0003800000 */
[----:B------:R-:W-:Y:S01]  /*6420*/  SHF.L.U32 R28, R105, 0x10, RZ ;  /* 0x00000010691c7819 */ /* 0x000fe200000006ff */
[----:B------:R-:W-:Y:S01]  /*6430*/  FMUL.FTZ R161, R161, UR15 ;  /* 0x0000000fa1a17c20 */ /* 0x000fe20008410000 */
[----:B------:R-:W-:-:S03]  /*6440*/  SHF.L.U32 R155, R141, 0x10, RZ ;  /* 0x000000108d9b7819 */ /* 0x000fc600000006ff */
[----:B------:R-:W-:Y:S02]  /*6450*/  FMUL.FTZ R28, R161, R28 ;  /* 0x0000001ca11c7220 */ /* 0x000fe40000410000 */
[----:B------:R-:W-:-:S03]  /*6460*/  FFMA.FTZ R38, R155, R161, R38 ;  /* 0x000000a19b267223 */ /* 0x000fc60000010026 */
[----:B------:R-:W-:-:S04]  /*6470*/  F2FP.BF16.F32.PACK_AB R28, RZ, R28 ;  /* 0x0000001cff1c723e */ /* 0x000fc800000010ff */
[----:B------:R-:W-:-:S07]  /*6480*/  PRMT R145, R28, 0x7610, R145 ;  /* 0x000076101c917816 */ /* 0x000fce0000000091 */
.L_x_273:
[----:B------:R-:W-:Y:S05]  /*6490*/  @!P2 BRA `(.L_x_274) ;  /* 0x000000000020a947 */ /* 0x000fea0003800000 */
[----:B------:R-:W-:Y:S01]  /*64a0*/  SHF.L.U32 R155, R7, 0x10, RZ ;  /* 0x00000010079b7819 */ /* 0x000fe200000006ff */
[----:B------:R-:W-:Y:S01]  /*64b0*/  FMUL.FTZ R152, R152, UR15 ;  /* 0x0000000f98987c20 */ /* 0x000fe20008410000 */
[----:B------:R-:W-:-:S03]  /*64c0*/  PRMT R28, R141, 0x7632, R28 ;  /* 0x000076328d1c7816 */ /* 0x000fc6000000001c */
[----:B------:R-:W-:Y:S01]  /*64d0*/  FMUL.FTZ R155, R152, R155 ;  /* 0x0000009b989b7220 */ /* 0x000fe20000410000 */
[----:B------:R-:W-:-:S04]  /*64e0*/  SHF.L.U32 R28, R28, 0x10, RZ ;  /* 0x000000101c1c7819 */ /* 0x000fc800000006ff */
[----:B------:R-:W-:Y:S01]  /*64f0*/  F2FP.BF16.F32.PACK_AB R155, RZ, R155 ;  /* 0x0000009bff9b723e */ /* 0x000fe200000010ff */
[----:B------:R-:W-:-:S03]  /*6500*/  FFMA.FTZ R39, R152, R28, R39 ;  /* 0x0000001c98277223 */ /* 0x000fc60000010027 */
[----:B------:R-:W-:-:S07]  /*6510*/  PRMT R145, R145, 0x5410, R155 ;  /* 0x0000541091917816 */ /* 0x000fce000000009b */
.L_x_274:
        /* <DEDUP_REMOVED lines=8> */
.L_x_275:
        /* <DEDUP_REMOVED lines=9> */
.L_x_276:
        /* <DEDUP_REMOVED lines=8> */
.L_x_277:
[----:B------:R-:W-:Y:S02]  /*66b0*/  F2FP.BF16.F32.PACK_AB R150, R150, R153 ;  /* 0x000000999696723e */ /* 0x000fe400000010ff */
[----:B------:R-:W-:Y:S02]  /*66c0*/  F2FP.BF16.F32.PACK_AB R151, R29, R151 ;  /* 0x000000971d97723e */ /* 0x000fe400000010ff */
[----:B------:R-:W-:Y:S01]  /*66d0*/  PRMT R148, R148, 0x5410, R154 ;  /* 0x0000541094947816 */ /* 0x000fe2000000009a */
[----:B------:R-:W-:Y:S06]  /*66e0*/  @!P2 BRA `(.L_x_278) ;  /* 0x000000140014a947 */ /* 0x000fec0003800000 */
[----:B------:R-:W-:Y:S01]  /*66f0*/  SHF.L.U32 R153, R9, 0x10, RZ ;  /* 0x0000001009997819 */ /* 0x000fe200000006ff */
[----:B------:R-:W-:Y:S01]  /*6700*/  FMUL.FTZ R28, R29, UR15 ;  /* 0x0000000f1d1c7c20 */ /* 0x000fe20008410000 */
[----:B------:R-:W-:-:S03]  /*6710*/  PRMT R29, R143, 0x7632, R29 ;  /* 0x000076328f1d7816 */ /* 0x000fc6000000001d */
[----:B------:R-:W-:Y:S01]  /*6720*/  FMUL.FTZ R153, R28, R153 ;  /* 0x000000991c997220 */ /* 0x000fe20000410000 */
[----:B------:R-:W-:-:S04]  /*6730*/  SHF.L.U32 R29, R29, 0x10, RZ ;  /* 0x000000101d1d7819 */ /* 0x000fc800000006ff */
[----:B------:R-:W-:Y:S01]  /*6740*/  F2FP.BF16.F32.PACK_AB R153, RZ, R153 ;  /* 0x00000099ff99723e */ /* 0x000fe200000010ff */
[----:B------:R-:W-:-:S03]  /*6750*/  FFMA.FTZ R35, R28, R29, R35 ;  /* 0x0000001d1c237223 */ /* 0x000fc60000010023 */
[----:B------:R-:W-:Y:S01]  /*6760*/  PRMT R147, R147, 0x5410, R153 ;  /* 0x0000541093937816 */ /* 0x000fe20000000099 */
[----:B------:R-:W-:Y:S06]  /*6770*/  BRA `(.L_x_278) ;  /* 0x0000001000f07947 */ /* 0x000fec0003800000 */
.L_x_270:
[----:B------:R-:W-:Y:S01]  /*6780*/  ISETP.GT.AND P5, PT, R29, RZ, PT ;  /* 0x000000ff1d00720c */ /* 0x000fe20003fa4270 */
[----:B------:R-:W-:-:S12]  /*6790*/  @!P2 BRA `(.L_x_279) ;  /* 0x00000000002ca947 */ /* 0x000fd80003800000 */
[----:B------:R-:W-:Y:S01]  /*67a0*/  @P5 FFMA.FTZ R153, R199, R159, R30 ;  /* 0x0000009fc7995223 */ /* 0x000fe2000001001e */
[----:B------:R-:W-:Y:S02]  /*67b0*/  SHF.L.U32 R29, R136, 0x10, RZ ;  /* 0x00000010881d7819 */ /* 0x000fe400000006ff */
[----:B------:R-:W-:Y:S01]  /*67c0*/  SHF.L.U32 R152, R104, 0x10, RZ ;  /* 0x0000001068987819 */ /* 0x000fe200000006ff */
[----:B------:R-:W-:-:S04]  /*67d0*/  @P5 FADD.FTZ R153, R202, -R153 ;  /* 0x80000099ca995221 */ /* 0x000fc80000010000 */
[----:B------:R-:W-:Y:S01]  /*67e0*/  @P5 FFMA.FTZ R29, R28, R153, R29 ;  /* 0x000000991c1d5223 */ /* 0x000fe2000001001d */
[----:B------:R-:W-:-:S03]  /*67f0*/  SHF.L.U32 R153, R140, 0x10, RZ ;  /* 0x000000108c997819 */ /* 0x000fc600000006ff */
[----:B------:R-:W-:-:S04]  /*6800*/  FMUL.FTZ R29, R29, UR15 ;  /* 0x0000000f1d1d7c20 */ /* 0x000fc80008410000 */
[-C--:B------:R-:W-:Y:S01]  /*6810*/  FMUL.FTZ R152, R152, R29.reuse ;  /* 0x0000001d98987220 */ /* 0x080fe20000410000 */
[----:B------:R-:W-:-:S04]  /*6820*/  FFMA.FTZ R36, R153, R29, R36 ;  /* 0x0000001d99247223 */ /* 0x000fc80000010024 */
[----:B------:R-:W-:-:S04]  /*6830*/  F2FP.BF16.F32.PACK_AB R152, RZ, R152 ;  /* 0x00000098ff98723e */ /* 0x000fc800000010ff */
[----:B------:R-:W-:-:S07]  /*6840*/  PRMT R144, R152, 0x7610, R144 ;  /* 0x0000761098907816 */ /* 0x000fce0000000090 */
.L_x_279:
[----:B------:R-:W-:Y:S05]  /*6850*/  @!P2 BRA `(.L_x_280) ;  /* 0x000000000034a947 */ /* 0x000fea0003800000 */
[----:B------:R-:W-:Y:S01]  /*6860*/  PRMT R29, R136, 0x7632, R29 ;  /* 0x00007632881d7816 */ /* 0x000fe2000000001d */
[----:B------:R-:W-:Y:S01]  /*6870*/  @P5 FFMA.FTZ R152, R210, R159, R30 ;  /* 0x0000009fd2985223 */ /* 0x000fe2000001001e */
[----:B------:R-:W-:Y:S02]  /*6880*/  SHF.L.U32 R155, R6, 0x10, RZ ;  /* 0x00000010069b7819 */ /* 0x000fe400000006ff */
[----:B------:R-:W-:Y:S01]  /*6890*/  PRMT R153, R140, 0x7632, R153 ;  /* 0x000076328c997816 */ /* 0x000fe20000000099 */
[----:B------:R-:W-:Y:S02]  /*68a0*/  IMAD.U32 R29, R29, 0x10000, RZ ;  /* 0x000100001d1d7824 */ /* 0x000fe400078e00ff */
[----:B------:R-:W-:Y:S01]  /*68b0*/  @P5 FADD.FTZ R152, R207, -R152 ;  /* 0x80000098cf985221 */ /* 0x000fe20000010000 */
[----:B------:R-:W-:-:S03]  /*68c0*/  SHF.L.U32 R153, R153, 0x10, RZ ;  /* 0x0000001099997819 */ /* 0x000fc600000006ff */
[----:B------:R-:W-:-:S04]  /*68d0*/  @P5 FFMA.FTZ R29, R28, R152, R29 ;  /* 0x000000981c1d5223 */ /* 0x000fc8000001001d */
[----:B------:R-:W-:-:S04]  /*68e0*/  FMUL.FTZ R152, R29, UR15 ;  /* 0x0000000f1d987c20 */ /* 0x000fc80008410000 */
[----:B------:R-:W-:Y:S01]  /*68f0*/  FMUL.FTZ R29, R155, R152 ;  /* 0x000000989b1d7220 */ /* 0x000fe20000410000 */
[----:B------:R-:W-:-:S04]  /*6900*/  FFMA.FTZ R37, R152, R153, R37 ;  /* 0x0000009998257223 */ /* 0x000fc80000010025 */
[----:B------:R-:W-:-:S04]  /*6910*/  F2FP.BF16.F32.PACK_AB R29, RZ, R29 ;  /* 0x0000001dff1d723e */ /* 0x000fc800000010ff */
[----:B------:R-:W-:-:S07]  /*6920*/  PRMT R144, R144, 0x5410, R29 ;  /* 0x0000541090907816 */ /* 0x000fce000000001d */
.L_x_280:
[----:B------:R-:W-:Y:S05]  /*6930*/  @!P2 BRA `(.L_x_281) ;  /* 0x00000000002ca947 */ /* 0x000fea0003800000 */
        /* <DEDUP_REMOVED lines=11> */
.L_x_281:
[----:B------:R-:W-:Y:S05]  /*69f0*/  @!P2 BRA `(.L_x_282) ;  /* 0x000000000034a947 */ /* 0x000fea0003800000 */
[----:B------:R-:W-:Y:S01]  /*6a00*/  PRMT R29, R137, 0x7632, R29 ;  /* 0x00007632891d7816 */ /* 0x000fe2000000001d */
[----:B------:R-:W-:Y:S01]  /*6a10*/  @P5 FFMA.FTZ R152, R212, R159, R30 ;  /* 0x0000009fd4985223 */ /* 0x000fe2000001001e */
[----:B------:R-:W-:Y:S02]  /*6a20*/  SHF.L.U32 R155, R7, 0x10, RZ ;  /* 0x00000010079b7819 */ /* 0x000fe400000006ff */
[----:B------:R-:W-:Y:S01]  /*6a30*/  SHF.L.U32 R29, R29, 0x10, RZ ;  /* 0x000000101d1d7819 */ /* 0x000fe200000006ff */
[----:B------:R-:W-:Y:S01]  /*6a40*/  @P5 FADD.FTZ R152, R209, -R152 ;  /* 0x80000098d1985221 */ /* 0x000fe20000010000 */
[----:B------:R-:W-:-:S03]  /*6a50*/  PRMT R153, R141, 0x7632, R153 ;  /* 0x000076328d997816 */ /* 0x000fc60000000099 */
[----:B------:R-:W-:Y:S02]  /*6a60*/  @P5 FFMA.FTZ R29, R28, R152, R29 ;  /* 0x000000981c1d5223 */ /* 0x000fe4000001001d */
[----:B------:R-:W-:Y:S02]  /*6a70*/  IMAD.U32 R153, R153, 0x10000, RZ ;  /* 0x0001000099997824 */ /* 0x000fe400078e00ff */
[----:B------:R-:W-:-:S04]  /*6a80*/  FMUL.FTZ R152, R29, UR15 ;  /* 0x0000000f1d987c20 */ /* 0x000fc80008410000 */
[----:B------:R-:W-:Y:S01]  /*6a90*/  FMUL.FTZ R29, R155, R152 ;  /* 0x000000989b1d7220 */ /* 0x000fe20000410000 */
[----:B------:R-:W-:-:S04]  /*6aa0*/  FFMA.FTZ R39, R152, R153, R39 ;  /* 0x0000009998277223 */ /* 0x000fc80000010027 */
[----:B------:R-:W-:-:S04]  /*6ab0*/  F2FP.BF16.F32.PACK_AB R29, RZ, R29 ;  /* 0x0000001dff1d723e */ /* 0x000fc800000010ff */
[----:B------:R-:W-:-:S07]  /*6ac0*/  PRMT R145, R145, 0x5410, R29 ;  /* 0x0000541091917816 */ /* 0x000fce000000001d */
.L_x_282:
        /* <DEDUP_REMOVED lines=12> */
.L_x_283:
[----:B------:R-:W-:Y:S05]  /*6b90*/  @!P2 BRA `(.L_x_284) ;  /* 0x000000000034a947 */ /* 0x000fea0003800000 */
[----:B------:R-:W-:Y:S01]  /*6ba0*/  PRMT R29, R138, 0x7632, R29 ;  /* 0x000076328a1d7816 */ /* 0x000fe2000000001d */
[----:B------:R-:W-:Y:S01]  /*6bb0*/  @P5 FFMA.FTZ R152, R214, R159, R30 ;  /* 0x0000009fd6985223 */ /* 0x000fe2000001001e */
[----:B------:R-:W-:Y:S02]  /*6bc0*/  SHF.L.U32 R155, R8, 0x10, RZ ;  /* 0x00000010089b7819 */ /* 0x000fe400000006ff */
[----:B------:R-:W-:Y:S01]  /*6bd0*/  SHF.L.U32 R29, R29, 0x10, RZ ;  /* 0x000000101d1d7819 */ /* 0x000fe200000006ff */
[----:B------:R-:W-:Y:S01]  /*6be0*/  @P5 FADD.FTZ R152, R211, -R152 ;  /* 0x80000098d3985221 */ /* 0x000fe20000010000 */
[----:B------:R-:W-:-:S03]  /*6bf0*/  PRMT R153, R142, 0x7632, R153 ;  /* 0x000076328e997816 */ /* 0x000fc60000000099 */
[----:B------:R-:W-:Y:S01]  /*6c00*/  @P5 FFMA.FTZ R29, R28, R152, R29 ;  /* 0x000000981c1d5223 */ /* 0x000fe2000001001d */
[----:B------:R-:W-:-:S03]  /*6c10*/  SHF.L.U32 R153, R153, 0x10, RZ ;  /* 0x0000001099997819 */ /* 0x000fc600000006ff */
[----:B------:R-:W-:-:S04]  /*6c20*/  FMUL.FTZ R152, R29, UR15 ;  /* 0x0000000f1d987c20 */ /* 0x000fc80008410000 */
[----:B------:R-:W-:Y:S01]  /*6c30*/  FMUL.FTZ R29, R155, R152 ;  /* 0x000000989b1d7220 */ /* 0x000fe20000410000 */
[----:B------:R-:W-:-:S04]  /*6c40*/  FFMA.FTZ R33, R152, R153, R33 ;  /* 0x0000009998217223 */ /* 0x000fc80000010021 */
[----:B------:R-:W-:-:S04]  /*6c50*/  F2FP.BF16.F32.PACK_AB R29, RZ, R29 ;  /* 0x0000001dff1d723e */ /* 0x000fc800000010ff */
[----:B------:R-:W-:-:S07]  /*6c60*/  PRMT R146, R146, 0x5410, R29 ;  /* 0x0000541092927816 */ /* 0x000fce000000001d */
.L_x_284:
[----:B------:R-:W-:Y:S05]  /*6c70*/  @!P2 BRA `(.L_x_285) ;  /* 0x00000000002ca947 */ /* 0x000fea0003800000 */
[----:B------:R-:W-:Y:S01]  /*6c80*/  @P5 FFMA.FTZ R153, R205, R159, R30 ;  /* 0x0000009fcd995223 */ /* 0x000fe2000001001e */
[----:B------:R-:W-:Y:S01]  /*6c90*/  SHF.L.U32 R29, R139, 0x10, RZ ;  /* 0x000000108b1d7819 */ /* 0x000fe200000006ff */
[----:B------:R-:W-:Y:S02]  /*6ca0*/  IMAD.U32 R152, R107, 0x10000, RZ ;  /* 0x000100006b987824 */ /* 0x000fe400078e00ff */
        /* <DEDUP_REMOVED lines=8> */
.L_x_285:
        /* <DEDUP_REMOVED lines=15> */
.L_x_269:
[----:B------:R-:W0:Y:S02]  /*6e20*/  LDC.64 R152, c[0x0][0x478] ;  /* 0x00011e00ff987b82 */ /* 0x000e240000000a00 */
[----:B0-----:R-:W-:-:S04]  /*6e30*/  ISETP.NE.U32.AND P0, PT, R152, RZ, PT ;  /* 0x000000ff9800720c */ /* 0x001fc80003f05070 */
[----:B------:R-:W-:-:S13]  /*6e40*/  ISETP.NE.AND.EX P0, PT, R153, RZ, PT, P0 ;  /* 0x000000ff9900720c */ /* 0x000fda0003f05300 */
[----:B------:R-:W-:Y:S05]  /*6e50*/  @!P0 BRA `(.L_x_286) ;  /* 0x0000000400988947 */ /* 0x000fea0003800000 */
[----:B------:R-:W-:Y:S01]  /*6e60*/  ISETP.GT.AND P5, PT, R29, RZ, PT ;  /* 0x000000ff1d00720c */ /* 0x000fe20003fa4270 */
        /* <DEDUP_REMOVED lines=13> */
[C---:B------:R-:W-:Y:S01]  /*6f40*/  FMUL.FTZ R30, R28.reuse, R149 ;  /* 0x000000951c1e7220 */ /* 0x040fe20000410000 */
[----:B------:R-:W-:Y:S01]  /*6f50*/  FADD.FTZ R153, R209, -R150 ;  /* 0x80000096d1997221 */ /* 0x000fe20000010000 */
[----:B------:R-:W-:Y:S01]  /*6f60*/  FMUL.FTZ R29, R28, R29 ;  /* 0x0000001d1c1d7220 */ /* 0x000fe20000410000 */
[----:B------:R-:W-:Y:S01]  /*6f70*/  FADD.FTZ R161, R206, -R161 ;  /* 0x800000a1cea17221 */ /* 0x000fe20000010000 */
[----:B------:R-:W-:Y:S01]  /*6f80*/  FADD.FTZ R163, R208, -R163 ;  /* 0x800000a3d0a37221 */ /* 0x000fe20000010000 */
[C---:B------:R-:W-:Y:S01]  /*6f90*/  FMUL.FTZ R148, R28.reuse, R151 ;  /* 0x000000971c947220 */ /* 0x040fe20000410000 */
[C---:B------:R-:W-:Y:S01]  /*6fa0*/  FMUL.FTZ R151, R28.reuse, R159 ;  /* 0x0000009f1c977220 */ /* 0x040fe20000410000 */
[----:B------:R-:W-:Y:S01]  /*6fb0*/  FMUL.FTZ R149, R28, R153 ;  /* 0x000000991c957220 */ /* 0x000fe20000410000 */
[----:B------:R-:W-:Y:S01]  /*6fc0*/  FSEL R159, R30, RZ, P5 ;  /* 0x000000ff1e9f7208 */ /* 0x000fe20002800000 */
[C---:B------:R-:W-:Y:S01]  /*6fd0*/  FMUL.FTZ R150, R28.reuse, R161 ;  /* 0x000000a11c967220 */ /* 0x040fe20000410000 */
[C---:B------:R-:W-:Y:S01]  /*6fe0*/  FMUL.FTZ R152, R28.reuse, R163 ;  /* 0x000000a31c987220 */ /* 0x040fe20000410000 */
[----:B------:R-:W-:Y:S01]  /*6ff0*/  FMUL.FTZ R153, R28, R165 ;  /* 0x000000a51c997220 */ /* 0x000fe20000410000 */
[----:B------:R-:W-:Y:S01]  /*7000*/  FSEL R30, R29, RZ, P5 ;  /* 0x000000ff1d1e7208 */ /* 0x000fe20002800000 */
[----:B------:R-:W-:Y:S06]  /*7010*/  @!P2 BRA `(.L_x_287) ;  /* 0x00000000001ca947 */ /* 0x000fec0003800000 */
[----:B------:R-:W-:Y:S01]  /*7020*/  SHF.L.U32 R28, R104, 0x10, RZ ;  /* 0x00000010681c7819 */ /* 0x000fe200000006ff */
[----:B------:R-:W-:Y:S01]  /*7030*/  FMUL.FTZ R29, R30, UR15 ;  /* 0x0000000f1e1d7c20 */ /* 0x000fe20008410000 */
[----:B------:R-:W-:-:S03]  /*7040*/  SHF.L.U32 R161, R140, 0x10, RZ ;  /* 0x000000108ca17819 */ /* 0x000fc600000006ff */
[-C--:B------:R-:W-:Y:S02]  /*7050*/  FMUL.FTZ R28, R28, R29.reuse ;  /* 0x0000001d1c1c7220 */ /* 0x080fe40000410000 */
[----:B------:R-:W-:-:S03]  /*7060*/  FFMA.FTZ R36, R161, R29, R36 ;  /* 0x0000001da1247223 */ /* 0x000fc60000010024 */
[----:B------:R-:W-:-:S04]  /*7070*/  F2FP.BF16.F32.PACK_AB R28, RZ, R28 ;  /* 0x0000001cff1c723e */ /* 0x000fc800000010ff */
[----:B------:R-:W-:-:S07]  /*7080*/  PRMT R144, R28, 0x7610, R144 ;  /* 0x000076101c907816 */ /* 0x000fce0000000090 */
.L_x_287:
[----:B------:R-:W-:Y:S05]  /*7090*/  @!P2 BRA `(.L_x_288) ;  /* 0x00000000001ca947 */ /* 0x000fea0003800000 */
[----:B------:R-:W-:Y:S01]  /*70a0*/  SHF.L.U32 R29, R6, 0x10, RZ ;  /* 0x00000010061d7819 */ /* 0x000fe200000006ff */
[----:B------:R-:W-:Y:S01]  /*70b0*/  FMUL.FTZ R28, R159, UR15 ;  /* 0x0000000f9f1c7c20 */ /* 0x000fe20008410000 */
[----:B------:R-:W-:-:S03]  /*70c0*/  IMAD.U32 R158, R158, 0x10000, RZ ;  /* 0x000100009e9e7824 */ /* 0x000fc600078e00ff */
[----:B------:R-:W-:Y:S01]  /*70d0*/  FMUL.FTZ R29, R29, R28 ;  /* 0x0000001c1d1d7220 */ /* 0x000fe20000410000 */
[----:B------:R-:W-:-:S04]  /*70e0*/  FFMA.FTZ R37, R28, R158, R37 ;  /* 0x0000009e1c257223 */ /* 0x000fc80000010025 */
[----:B------:R-:W-:-:S04]  /*70f0*/  F2FP.BF16.F32.PACK_AB R29, RZ, R29 ;  /* 0x0000001dff1d723e */ /* 0x000fc800000010ff */
[----:B------:R-:W-:-:S07]  /*7100*/  PRMT R144, R144, 0x5410, R29 ;  /* 0x0000541090907816 */ /* 0x000fce000000001d */
.L_x_288:
[----:B------:R-:W-:Y:S02]  /*7110*/  FSEL R158, R149, RZ, P5 ;  /* 0x000000ff959e7208 */ /* 0x000fe40002800000 */
        /* <DEDUP_REMOVED lines=9> */
.L_x_289:
        /* <DEDUP_REMOVED lines=8> */
.L_x_290:
        /* <DEDUP_REMOVED lines=10> */
.L_x_291:
        /* <DEDUP_REMOVED lines=8> */
.L_x_292:
[----:B------:R-:W-:Y:S02]  /*7350*/  F2FP.BF16.F32.PACK_AB R148, R159, R30 ;  /* 0x0000001e9f94723e */ /* 0x000fe400000010ff */
[----:B------:R-:W-:Y:S02]  /*7360*/  F2FP.BF16.F32.PACK_AB R149, R158, R149 ;  /* 0x000000959e95723e */ /* 0x000fe400000010ff */
        /* <DEDUP_REMOVED lines=10> */
.L_x_293:
[----:B------:R-:W-:Y:S02]  /*7410*/  F2FP.BF16.F32.PACK_AB R150, R151, R150 ;  /* 0x000000969796723e */ /* 0x000fe400000010ff */
        /* <DEDUP_REMOVED lines=8> */
[----:B------:R-:W-:Y:S01]  /*74a0*/  PRMT R147, R147, 0x5410, R29 ;  /* 0x0000541093937816 */ /* 0x000fe2000000001d */
[----:B------:R-:W-:Y:S06]  /*74b0*/  BRA `(.L_x_278) ;  /* 0x0000000400a07947 */ /* 0x000fec0003800000 */
.L_x_286:
[----:B------:R-:W-:Y:S05]  /*74c0*/  @!P2 BRA `(.L_x_294) ;  /* 0x000000000030a947 */ /* 0x000fea0003800000 */
[----:B------:R-:W-:Y:S01]  /*74d0*/  FFMA.FTZ R153, R199, R159, R30 ;  /* 0x0000009fc7997223 */ /* 0x000fe2000001001e */
[----:B------:R-:W-:Y:S02]  /*74e0*/  ISETP.GT.AND P5, PT, R29, RZ, PT ;  /* 0x000000ff1d00720c */ /* 0x000fe40003fa4270 */
[----:B------:R-:W-:Y:S01]  /*74f0*/  SHF.L.U32 R152, R104, 0x10, RZ ;  /* 0x0000001068987819 */ /* 0x000fe200000006ff */
[----:B------:R-:W-:Y:S01]  /*7500*/  FADD.FTZ R153, R202, -R153 ;  /* 0x80000099ca997221 */ /* 0x000fe20000010000 */
[----:B------:R-:W-:-:S03]  /*7510*/  SHF.L.U32 R161, R140, 0x10, RZ ;  /* 0x000000108ca17819 */ /* 0x000fc600000006ff */
[----:B------:R-:W-:-:S05]  /*7520*/  FMUL.FTZ R153, R28, R153 ;  /* 0x000000991c997220 */ /* 0x000fca0000410000 */
[----:B------:R-:W-:-:S05]  /*7530*/  FSEL R153, R153, RZ, P5 ;  /* 0x000000ff99997208 */ /* 0x000fca0002800000 */
[----:B------:R-:W-:-:S04]  /*7540*/  FMUL.FTZ R153, R153, UR15 ;  /* 0x0000000f99997c20 */ /* 0x000fc80008410000 */
[-C--:B------:R-:W-:Y:S01]  /*7550*/  FMUL.FTZ R152, R152, R153.reuse ;  /* 0x0000009998987220 */ /* 0x080fe20000410000 */
[----:B------:R-:W-:-:S04]  /*7560*/  FFMA.FTZ R36, R161, R153, R36 ;  /* 0x00000099a1247223 */ /* 0x000fc80000010024 */
[----:B------:R-:W-:-:S04]  /*7570*/  F2FP.BF16.F32.PACK_AB R152, RZ, R152 ;  /* 0x00000098ff98723e */ /* 0x000fc800000010ff */
[----:B------:R-:W-:-:S07]  /*7580*/  PRMT R144, R152, 0x7610, R144 ;  /* 0x0000761098907816 */ /* 0x000fce0000000090 */
.L_x_294:
[----:B------:R-:W-:Y:S05]  /*7590*/  @!P2 BRA `(.L_x_295) ;  /* 0x000000000030a947 */ /* 0x000fea0003800000 */
[----:B------:R-:W-:Y:S01]  /*75a0*/  FFMA.FTZ R152, R210, R159, R30 ;  /* 0x0000009fd2987223 */ /* 0x000fe2000001001e */
[----:B------:R-:W-:Y:S01]  /*75b0*/  ISETP.GT.AND P5, PT, R29, RZ, PT ;  /* 0x000000ff1d00720c */ /* 0x000fe20003fa4270 */
[----:B------:R-:W-:Y:S01]  /*75c0*/  IMAD.U32 R158, R158, 0x10000, RZ ;  /* 0x000100009e9e7824 */ /* 0x000fe200078e00ff */
        /* <DEDUP_REMOVED lines=9> */
.L_x_295:
        /* <DEDUP_REMOVED lines=13> */
.L_x_296:
        /* <DEDUP_REMOVED lines=13> */
.L_x_297:
        /* <DEDUP_REMOVED lines=13> */
.L_x_298:
        /* <DEDUP_REMOVED lines=13> */
.L_x_299:
        /* <DEDUP_REMOVED lines=13> */
.L_x_300:
        /* <DEDUP_REMOVED lines=13> */
.L_x_278:
[----:B------:R-:W0:Y:S08]  /*7b40*/  @P0 LDC.64 R152, c[0x0][0x478] ;  /* 0x00011e00ff980b82 */ /* 0x000e300000000a00 */
[----:B------:R-:W1:Y:S01]  /*7b50*/  @P2 LDC.64 R28, c[0x0][0x468] ;  /* 0x00011a00ff1c2b82 */ /* 0x000e620000000a00 */
[----:B0-----:R-:W-:-:S05]  /*7b60*/  @P0 IMAD.WIDE.U32 R152, R168, 0x10, R152 ;  /* 0x00000010a8980825 */ /* 0x001fca00078e0098 */
[----:B------:R3:W-:Y:S01]  /*7b70*/  @P0 STG.E.128 desc[UR10][R152.64], R148 ;  /* 0x0000009498000986 */ /* 0x0007e2000c101d0a */
[----:B-1----:R-:W-:-:S05]  /*7b80*/  @P2 IMAD.WIDE.U32 R28, R157, 0x10, R28 ;  /* 0x000000109d1c2825 */ /* 0x002fca00078e001c */
[----:B------:R3:W-:Y:S02]  /*7b90*/  @P2 STG.E.128 desc[UR10][R28.64], R144 ;  /* 0x000000901c002986 */ /* 0x0007e4000c101d0a */
.L_x_267:
[----:B------:R-:W-:Y:S05]  /*7ba0*/  BSYNC.RECONVERGENT B0 ;  /* 0x0000000000007941 */ /* 0x000fea0003800200 */
.L_x_266:
[----:B---3--:R-:W1:Y:S01]  /*7bb0*/  LDC.64 R28, c[0x0][0x380] ;  /* 0x0000e000ff1c7b82 */ /* 0x008e620000000a00 */
[----:B------:R-:W-:Y:S01]  /*7bc0*/  UPLOP3.LUT UP1, UPT, UPT, UPT, UP1, 0x40, 0x4 ;  /* 0x000000000004789c */ /* 0x000fe20003f2e810 */
[----:B-1----:R-:W-:-:S04]  /*7bd0*/  IADD3 R26, PT, PT, R26, R28, RZ ;  /* 0x0000001c1a1a7210 */ /* 0x002fc80007ffe0ff */
[----:B------:R-:W-:-:S13]  /*7be0*/  ISETP.GE.AND P0, PT, R26, R29, PT ;  /* 0x0000001d1a00720c */ /* 0x000fda0003f06270 */
[----:B------:R-:W-:Y:S05]  /*7bf0*/  @!P0 BRA `(.L_x_301) ;  /* 0xffffff8c00308947 */ /* 0x000fea000383ffff */
.L_x_186:
[----:B------:R-:W1:Y:S01]  /*7c00*/  S2UR UR4, SR_CTAID.X ;  /* 0x00000000000479c3 */ /* 0x000e620000002500 */
[----:B------:R-:W-:Y:S01]  /*7c10*/  BSSY.RECONVERGENT B0, `(.L_x_302) ;  /* 0x0000011000007945 */ /* 0x000fe20003800200 */
[----:B-1----:R-:W-:-:S05]  /*7c20*/  IMAD R0, R31, UR4, RZ ;  /* 0x000000041f007c24 */ /* 0x002fca000f8e02ff */
[----:B------:R-:W-:Y:S01]  /*7c30*/  LEA.HI R215, R0, R215, RZ, 0x1d ;  /* 0x000000d700d77211 */ /* 0x000fe200078fe8ff */
[----:B------:R-:W-:Y:S06]  /*7c40*/  @!P1 BRA `(.L_x_303) ;  /* 0x0000000000349947 */ /* 0x000fec0003800000 */
[----:B------:R-:W1:Y:S08]  /*7c50*/  LDC.64 R2, c[0x0][0x440] ;  /* 0x00011000ff027b82 */ /* 0x000e700000000a00 */
[----:B------:R-:W3:Y:S08]  /*7c60*/  LDC.64 R4, c[0x0][0x448] ;  /* 0x00011200ff047b82 */ /* 0x000ef00000000a00 */
[----:B------:R-:W4:Y:S01]  /*7c70*/  LDC.64 R6, c[0x0][0x460] ;  /* 0x00011800ff067b82 */ /* 0x000f220000000a00 */
[----:B-1----:R-:W-:-:S05]  /*7c80*/  IMAD.WIDE.U32 R2, R215, 0x20, R2 ;  /* 0x00000020d7027825 */ /* 0x002fca00078e0002 */
[----:B------:R1:W-:Y:S01]  /*7c90*/  STG.E.128 desc[UR10][R2.64], R76 ;  /* 0x0000004c02007986 */ /* 0x0003e2000c101d0a */
[----:B---3--:R-:W-:-:S03]  /*7ca0*/  IMAD.WIDE.U32 R4, R215, 0x20, R4 ;  /* 0x00000020d7047825 */ /* 0x008fc600078e0004 */
[----:B------:R1:W-:Y:S04]  /*7cb0*/  STG.E.128 desc[UR10][R2.64+0x10], R72 ;  /* 0x0000104802007986 */ /* 0x0003e8000c101d0a */
[----:B------:R1:W-:Y:S01]  /*7cc0*/  STG.E.128 desc[UR10][R4.64], R100 ;  /* 0x0000006404007986 */ /* 0x0003e2000c101d0a */
[----:B----4-:R-:W-:-:S03]  /*7cd0*/  IMAD.WIDE.U32 R6, R215, 0x20, R6 ;  /* 0x00000020d7067825 */ /* 0x010fc600078e0006 */
[----:B------:R1:W-:Y:S01]  /*7ce0*/  STG.E.128 desc[UR10][R4.64+0x10], R96 ;  /* 0x0000106004007986 */ /* 0x0003e2000c101d0a */
[----:B------:R-:W-:-:S03]  /*7cf0*/  IADD3 R215, PT, PT, R215, 0x100, RZ ;  /* 0x00000100d7d77810 */ /* 0x000fc60007ffe0ff */
[----:B------:R1:W-:Y:S04]  /*7d00*/  STG.E.128 desc[UR10][R6.64], R52 ;  /* 0x0000003406007986 */ /* 0x0003e8000c101d0a */
[----:B------:R1:W-:Y:S02]  /*7d10*/  STG.E.128 desc[UR10][R6.64+0x10], R48 ;  /* 0x0000103006007986 */ /* 0x0003e4000c101d0a */
.L_x_303:
[----:B------:R-:W-:Y:S05]  /*7d20*/  BSYNC.RECONVERGENT B0 ;  /* 0x0000000000007941 */ /* 0x000fea0003800200 */
.L_x_302:
[----:B------:R-:W-:Y:S04]  /*7d30*/  BSSY.RECONVERGENT B0, `(.L_x_304) ;  /* 0x000000f000007945 */ /* 0x000fe80003800200 */
[----:B------:R-:W-:Y:S05]  /*7d40*/  @!P3 BRA `(.L_x_305) ;  /* 0x000000000034b947 */ /* 0x000fea0003800000 */
[----:B-1----:R-:W1:Y:S08]  /*7d50*/  LDC.64 R2, c[0x0][0x440] ;  /* 0x00011000ff027b82 */ /* 0x002e700000000a00 */
        /* <DEDUP_REMOVED lines=12> */
.L_x_305:
[----:B------:R-:W-:Y:S05]  /*7e20*/  BSYNC.RECONVERGENT B0 ;  /* 0x0000000000007941 */ /* 0x000fea0003800200 */
.L_x_304:
[----:B------:R-:W-:Y:S05]  /*7e30*/  @!P4 EXIT ;  /* 0x000000000000c94d */ /* 0x000fea0003800000 */
[----:B-1----:R-:W1:Y:S08]  /*7e40*/  LDC.64 R2, c[0x0][0x440] ;  /* 0x00011000ff027b82 */ /* 0x002e700000000a00 */
[----:B------:R-:W3:Y:S08]  /*7e50*/  LDC.64 R4, c[0x0][0x448] ;  /* 0x00011200ff047b82 */ /* 0x000ef00000000a00 */
[----:B------:R-:W4:Y:S01]  /*7e60*/  LDC.64 R6, c[0x0][0x460] ;  /* 0x00011800ff067b82 */ /* 0x000f220000000a00 */
[----:B-1----:R-:W-:-:S05]  /*7e70*/  IMAD.WIDE.U32 R2, R215, 0x20, R2 ;  /* 0x00000020d7027825 */ /* 0x002fca00078e0002 */
[----:B------:R-:W-:Y:S01]  /*7e80*/  STG.E.128 desc[UR10][R2.64], R60 ;  /* 0x0000003c02007986 */ /* 0x000fe2000c101d0a */
[----:B---3--:R-:W-:-:S03]  /*7e90*/  IMAD.WIDE.U32 R4, R215, 0x20, R4 ;  /* 0x00000020d7047825 */ /* 0x008fc600078e0004 */
[----:B------:R-:W-:Y:S04]  /*7ea0*/  STG.E.128 desc[UR10][R2.64+0x10], R56 ;  /* 0x0000103802007986 */ /* 0x000fe8000c101d0a */
[----:B------:R-:W-:Y:S01]  /*7eb0*/  STG.E.128 desc[UR10][R4.64], R84 ;  /* 0x0000005404007986 */ /* 0x000fe2000c101d0a */
[----:B----4-:R-:W-:-:S03]  /*7ec0*/  IMAD.WIDE.U32 R6, R215, 0x20, R6 ;  /* 0x00000020d7067825 */ /* 0x010fc600078e0006 */
[----:B------:R-:W-:Y:S04]  /*7ed0*/  STG.E.128 desc[UR10][R4.64+0x10], R80 ;  /* 0x0000105004007986 */ /* 0x000fe8000c101d0a */
[----:B------:R-:W-:Y:S04]  /*7ee0*/  STG.E.128 desc[UR10][R6.64], R36 ;  /* 0x0000002406007986 */ /* 0x000fe8000c101d0a */
[----:B------:R-:W-:Y:S01]  /*7ef0*/  STG.E.128 desc[UR10][R6.64+0x10], R32 ;  /* 0x0000102006007986 */ /* 0x000fe2000c101d0a */
[----:B------:R-:W-:Y:S05]  /*7f00*/  EXIT ;  /* 0x000000000000794d */ /* 0x000fea0003800000 */
.L_x_306:
        /* <DEDUP_REMOVED lines=15> */
.L_x_10660:


//--------------------- .text._ZN10layer_norm13ln_bwd_kernelINS_13Kernel_traitsI13__nv_bfloat16S2_S2_S2_fjLj6144ELj1ELj1ELj8ELj16ENS_18Kernel_traits_baseILj6144ES2_S2_S2_S2_fjLj256EEEEELb0ELb1ELb1ELb1EEEvNS_9BwdParamsE --------------------------
	.section	.text._ZN10layer_norm13ln_bwd_kernelINS_13Kernel_traitsI13__nv_bfloat16S2_S2_S2_fjLj6144ELj1ELj1ELj8ELj16ENS_18Kernel_traits_baseILj6144ES2_S2_S2_S2_fjLj256EEEEELb0ELb1ELb1ELb1EEEvNS_9BwdParamsE,"ax",@progbits
	.align	128
        .global         _ZN10layer_norm13ln_bwd_kernelINS_13Kernel_traitsI13__nv_bfloat16S2_S2_S2_fjLj6144ELj1ELj1ELj8ELj16ENS_18Kernel_traits_baseILj6144ES2_S2_S2_S2_fjLj256EEEEELb0ELb1ELb1ELb1EEEvNS_9BwdParamsE
        .type           _ZN10layer_norm13ln_bwd_kernelINS_13Kernel_traitsI13__nv_bfloat16S2_S2_S2_fjLj6144ELj1ELj1ELj8ELj16ENS_18Kernel_traits_baseILj6144ES2_S2_S2_S2_fjLj256EEEEELb0ELb1ELb1ELb1EEEvNS_9BwdParamsE,@function
        .size           _ZN10layer_norm13ln_bwd_kernelINS_13Kernel_traitsI13__nv_bfloat16S2_S2_S2_fjLj6144ELj1ELj1ELj8ELj16ENS_18Kernel_traits_baseILj6144ES2_S2_S2_S2_fjLj256EEEEELb0ELb1ELb1ELb1EEEvNS_9BwdParamsE,(.L_x_10661 - _ZN10layer_norm13ln_bwd_kernelINS_13Kernel_traitsI13__nv_bfloat16S2_S2_S2_fjLj6144ELj1ELj1ELj8ELj16ENS_18Kernel_traits_baseILj6144ES2_S2_S2_S2_fjLj256EEEEELb0ELb1ELb1ELb1EEEvNS_9BwdParamsE)
        .other          _ZN10layer_norm13ln_bwd_kernelINS_13Kernel_traitsI13__nv_bfloat16S2_S2_S2_fjLj6144ELj1ELj1ELj8ELj16ENS_18Kernel_traits_baseILj6144ES2_S2_S2_S2_fjLj256EEEEELb0ELb1ELb1ELb1EEEvNS_9BwdParamsE,@"STO_CUDA_ENTRY STV_DEFAULT"
_ZN10layer_norm13ln_bwd_kernelINS_13Kernel_traitsI13__nv_bfloat16S2_S2_S2_fjLj6144ELj1ELj1ELj8ELj16ENS_18Kernel_traits_baseILj6144ES2_S2_S2_S2_fjLj256EEEEELb0ELb1ELb1ELb1EEEvNS_9BwdParamsE:
.text._ZN10layer_norm13ln_bwd_kernelINS_13Kernel_traitsI13__nv_bfloat16S2_S2_S2_fjLj6144ELj1ELj1ELj8ELj16ENS_18Kernel_traits_baseILj6144ES2_S2_S2_S2_fjLj256EEEEELb0ELb1ELb1ELb1EEEvNS_9BwdParamsE:
        /* <DEDUP_REMOVED lines=44> */
[----:B------:R-:W2:Y:S01]  /*02c0*/  LDC.64 R6, c[0x0][0x3d0] ;  /* 0x0000f400ff067b82 */ /* 0x000ea20000000a00 */
[----:B------:R-:W-:Y:S01]  /*02d0*/  MOV R2, UR4 ;  /* 0x0000000400027c02 */ /* 0x000fe20008000f00 */
[----:B------:R-:W-:Y:S01]  /*02e0*/  UPLOP3.LUT UP1, UPT, UPT, UPT, UPT, 0x40, 0x4 ;  /* 0x000000000004789c */ /* 0x000fe20003f2e870 */
[----:B------:R-:W3:Y:S01]  /*02f0*/  LDCU UR16, c[0x0][0x40c] ;  /* 0x00008180ff1077ac */ /* 0x000ee20008000800 */
[----:B------:R-:W4:Y:S01]  /*0300*/  LDCU UR14, c[0x0][0x388] ;  /* 0x00007100ff0e77ac */ /* 0x000f220008000800 */
[----:B------:R-:W0:Y:S01]  /*0310*/  LDCU.U8 UR11, c[0x0][0x410] ;  /* 0x00008200ff0b77ac */ /* 0x000e220008000000 */
[C---:B-1----:R-:W-:Y:S01]  /*0320*/  IMAD.WIDE.U32 R4, R164.reuse, 0x10, R4 ;  /* 0x00000010a4047825 */ /* 0x042fe200078e0004 */
[----:B------:R-:W1:Y:S04]  /*0330*/  LDCU UR15, c[0x0][0x400] ;  /* 0x00008000ff0f77ac */ /* 0x000e680008000800 */
[----:B0-----:R-:W5:Y:S01]  /*0340*/  LDG.E.128 R96, desc[UR12][R4.64+0x2000] ;  /* 0x0020000c04607981 */ /* 0x001f62000c1e1d00 */
[----:B------:R-:W0:Y:S01]  /*0350*/  LDCU.64 UR6, c[0x0][0x438] ;  /* 0x00008700ff0677ac */ /* 0x000e220008000a00 */
[----:B--2---:R-:W-:-:S02]  /*0360*/  IMAD.WIDE.U32 R6, R164, 0x10, R6 ;  /* 0x00000010a4067825 */ /* 0x004fc400078e0006 */
[----:B------:R-:W2:Y:S01]  /*0370*/  LDG.E.128 R104, desc[UR12][R4.64+0x1000] ;  /* 0x0010000c04687981 */ /* 0x000ea2000c1e1d00 */
[----:B------:R-:W0:Y:S03]  /*0380*/  LDCU.64 UR8, c[0x0][0x478] ;  /* 0x00008f00ff0877ac */ /* 0x000e260008000a00 */
[----:B------:R-:W3:Y:S04]  /*0390*/  LDG.E.128 R100, desc[UR12][R6.64+0x2000] ;  /* 0x0020000c06647981 */ /* 0x000ee8000c1e1d00 */
[----:B------:R-:W4:Y:S04]  /*03a0*/  LDG.E.128 R108, desc[UR12][R6.64+0x1000] ;  /* 0x0010000c066c7981 */ /* 0x000f28000c1e1d00 */
[----:B------:R5:W4:Y:S04]  /*03b0*/  LDG.E.128 R112, desc[UR12][R4.64] ;  /* 0x0000000c04707981 */ /* 0x000b28000c1e1d00 */
[----:B------:R1:W4:Y:S01]  /*03c0*/  LDG.E.128 R116, desc[UR12][R6.64] ;  /* 0x0000000c06747981 */ /* 0x000322000c1e1d00 */
[----:B------:R-:W-:Y:S01]  /*03d0*/  HFMA2 R128, -RZ, RZ, 0, 0 ;  /* 0x00000000ff807431 */ /* 0x000fe200000001ff */
[----:B-----5:R-:W-:-:S02]  /*03e0*/  PRMT R4, R96, 0x7632, R4 ;  /* 0x0000763260047816 */ /* 0x020fc40000000004 */
[----:B------:R-:W-:Y:S02]  /*03f0*/  PRMT R5, R97, 0x7632, R5 ;  /* 0x0000763261057816 */ /* 0x000fe40000000005 */
[----:B-1----:R-:W-:Y:S02]  /*0400*/  PRMT R6, R98, 0x7632, R6 ;  /* 0x0000763262067816 */ /* 0x002fe40000000006 */
[----:B------:R-:W-:Y:S02]  /*0410*/  PRMT R7, R99, 0x7632, R7 ;  /* 0x0000763263077816 */ /* 0x000fe40000000007 */
[----:B---3--:R-:W-:Y:S02]  /*0420*/  PRMT R8, R100, 0x7632, R8 ;  /* 0x0000763264087816 */ /* 0x008fe40000000008 */
[----:B------:R-:W-:Y:S02]  /*0430*/  PRMT R9, R101, 0x7632, R9 ;  /* 0x0000763265097816 */ /* 0x000fe40000000009 */
[----:B------:R-:W-:-:S02]  /*0440*/  PRMT R10, R102, 0x7632, R10 ;  /* 0x00007632660a7816 */ /* 0x000fc4000000000a */
[----:B------:R-:W-:Y:S02]  /*0450*/  PRMT R11, R103, 0x7632, R11 ;  /* 0x00007632670b7816 */ /* 0x000fe4000000000b */
[----:B--2---:R-:W-:Y:S02]  /*0460*/  PRMT R12, R104, 0x7632, R12 ;  /* 0x00007632680c7816 */ /* 0x004fe4000000000c */
[----:B------:R-:W-:Y:S02]  /*0470*/  PRMT R13, R105, 0x7632, R13 ;  /* 0x00007632690d7816 */ /* 0x000fe4000000000d */
[----:B------:R-:W-:Y:S02]  /*0480*/  PRMT R14, R106, 0x7632, R14 ;  /* 0x000076326a0e7816 */ /* 0x000fe4000000000e */
[----:B------:R-:W-:Y:S02]  /*0490*/  PRMT R15, R107, 0x7632, R15 ;  /* 0x000076326b0f7816 */ /* 0x000fe4000000000f */
[----:B----4-:R-:W-:-:S02]  /*04a0*/  PRMT R16, R108, 0x7632, R16 ;  /* 0x000076326c107816 */ /* 0x010fc40000000010 */
        /* <DEDUP_REMOVED lines=10> */
[----:B0-----:R-:W-:-:S07]  /*0550*/  PRMT R27, R119, 0x7632, R27 ;  /* 0x00007632771b7816 */ /* 0x001fce000000001b */
.L_x_410:
        /* <DEDUP_REMOVED lines=12> */
[----:B------:R-:W-:Y:S01]  /*0620*/  IMAD R3, R2, UR14, RZ ;  /* 0x0000000e02037c24 */ /* 0x000fe2000f8e02ff */
[----:B------:R-:W-:Y:S01]  /*0630*/  IADD3 R149, PT, PT, R0, -0x1, RZ ;  /* 0xffffffff00957810 */ /* 0x000fe20007ffe0ff */
[----:B------:R-:W0:Y:S03]  /*0640*/  LDC.64 R174, c[0x0][0x3c0] ;  /* 0x0000f000ffae7b82 */ /* 0x000e260000000a00 */
[----:B------:R-:W-:Y:S01]  /*0650*/  SHF.R.S32.HI R148, RZ, 0x1f, R3 ;  /* 0x0000001fff947819 */ /* 0x000fe20000011403 */
[----:B------:R-:W-:-:S03]  /*0660*/  IMAD R149, R149, UR14, RZ ;  /* 0x0000000e95957c24 */ /* 0x000fc6000f8e02ff */
[----:B------:R-:W-:Y:S01]  /*0670*/  LEA.HI R3, R148, R3, RZ, 0x3 ;  /* 0x0000000394037211 */ /* 0x000fe200078f18ff */
[----:B------:R-:W1:Y:S01]  /*0680*/  LDC.64 R168, c[0x0][0x428] ;  /* 0x00010a00ffa87b82 */ /* 0x000e620000000a00 */
[----:B------:R-:W-:Y:S02]  /*0690*/  SHF.R.S32.HI R148, RZ, 0x1f, R149 ;  /* 0x0000001fff947819 */ /* 0x000fe40000011495 */
[----:B------:R-:W-:Y:S02]  /*06a0*/  LEA.HI.SX32 R173, R3, R164, 0x1d ;  /* 0x000000a403ad7211 */ /* 0x000fe400078feaff */
[----:B------:R-:W-:-:S03]  /*06b0*/  LEA.HI R3, R148, R149, RZ, 0x3 ;  /* 0x0000009594037211 */ /* 0x000fc600078f18ff */
[----:B------:R-:W2:Y:S01]  /*06c0*/  LDC.64 R166, c[0x0][0x3a8] ;  /* 0x0000ea00ffa67b82 */ /* 0x000ea20000000a00 */
[----:B------:R-:W-:Y:S02]  /*06d0*/  LEA.HI.SX32 R171, R3, R164, 0x1d ;  /* 0x000000a403ab7211 */ /* 0x000fe400078feaff */
[----:B------:R-:W-:Y:S02]  /*06e0*/  IADD3 R183, PT, PT, R173, 0x100, RZ ;  /* 0x00000100adb77810 */ /* 0x000fe40007ffe0ff */
[----:B------:R-:W-:Y:S02]  /*06f0*/  IADD3 R161, PT, PT, R171, 0x100, RZ ;  /* 0x00000100aba17810 */ /* 0x000fe40007ffe0ff */
[----:B------:R-:W-:Y:S02]  /*0700*/  IADD3 R185, PT, PT, R173, 0x200, RZ ;  /* 0x00000200adb97810 */ /* 0x000fe40007ffe0ff */
[----:B------:R-:W-:Y:S02]  /*0710*/  SHF.R.S32.HI R3, RZ, 0x1f, R2 ;  /* 0x0000001fff037819 */ /* 0x000fe40000011402 */
[----:B0-----:R-:W-:Y:S01]  /*0720*/  LEA R174, P0, R2, R174, 0x2 ;  /* 0x000000ae02ae7211 */ /* 0x001fe200078010ff */
[----:B-1----:R-:W-:-:S03]  /*0730*/  IMAD.WIDE.U32 R152, R171, 0x10, R168 ;  /* 0x00000010ab987825 */ /* 0x002fc600078e00a8 */
[----:B------:R-:W-:Y:S01]  /*0740*/  LEA.HI.X R175, R2, R175, R3, 0x2, P0 ;  /* 0x000000af02af7211 */ /* 0x000fe200000f1403 */
[----:B------:R-:W-:-:S04]  /*0750*/  IMAD.WIDE.U32 R160, R161, 0x10, R168 ;  /* 0x00000010a1a07825 */ /* 0x000fc800078e00a8 */
[--C-:B--2---:R-:W-:Y:S01]  /*0760*/  IMAD.WIDE.U32 R148, R173, 0x10, R166.reuse ;  /* 0x00000010ad947825 */ /* 0x104fe200078e00a6 */
[----:B------:R-:W2:Y:S03]  /*0770*/  LDG.E.128 R152, desc[UR12][R152.64] ;  /* 0x0000000c98987981 */ /* 0x000ea6000c1e1d00 */
[----:B------:R-:W-:-:S04]  /*0780*/  IMAD.WIDE.U32 R156, R183, 0x10, R166 ;  /* 0x00000010b79c7825 */ /* 0x000fc800078e00a6 */
[----:B------:R-:W-:Y:S01]  /*0790*/  IMAD.WIDE.U32 R164, R185, 0x10, R166 ;  /* 0x00000010b9a47825 */ /* 0x000fe200078e00a6 */
[----:B------:R-:W3:Y:S01]  /*07a0*/  LDG.E.128 R148, desc[UR12][R148.64] ;  /* 0x0000000c94947981 */ /* 0x000ee2000c1e1d00 */
[----:B------:R-:W-:-:S03]  /*07b0*/  IADD3 R171, PT, PT, R171, 0x200, RZ ;  /* 0x00000200abab7810 */ /* 0x000fc60007ffe0ff */
[----:B------:R-:W4:Y:S04]  /*07c0*/  LDG.E.128 R156, desc[UR12][R156.64] ;  /* 0x0000000c9c9c7981 */ /* 0x000f28000c1e1d00 */
[----:B------:R-:W4:Y:S04]  /*07d0*/  LDG.E.128 R160, desc[UR12][R160.64] ;  /* 0x0000000ca0a07981 */ /* 0x000f28000c1e1d00 */
[----:B------:R0:W4:Y:S04]  /*07e0*/  LDG.E R3, desc[UR12][R174.64] ;  /* 0x0000000cae037981 */ /* 0x000128000c1e1900 */
[----:B------:R-:W4:Y:S01]  /*07f0*/  LDG.E.128 R164, desc[UR12][R164.64] ;  /* 0x0000000ca4a47981 */ /* 0x000f22000c1e1d00 */
[----:B------:R-:W-:-:S06]  /*0800*/  IMAD.WIDE.U32 R168, R171, 0x10, R168 ;  /* 0x00000010aba87825 */ /* 0x000fcc00078e00a8 */
[----:B------:R-:W4:Y:S01]  /*0810*/  LDG.E.128 R168, desc[UR12][R168.64] ;  /* 0x0000000ca8a87981 */ /* 0x000f22000c1e1d00 */
        /* <DEDUP_REMOVED lines=8> */
[----:B------:R-:W5:Y:S01]  /*08a0*/  @P0 LDG.E.128 R36, desc[UR12][R174.64] ;  /* 0x0000000cae240981 */ /* 0x000f62000c1e1d00 */
[----:B-1----:R-:W-:-:S05]  /*08b0*/  @P0 IMAD.WIDE.U32 R176, R183, 0x10, R178 ;  /* 0x00000010b7b00825 */ /* 0x002fca00078e00b2 */
[----:B------:R2:W5:Y:S01]  /*08c0*/  @P0 LDG.E.128 R32, desc[UR12][R176.64] ;  /* 0x0000000cb0200981 */ /* 0x000562000c1e1d00 */
[----:B------:R-:W-:-:S05]  /*08d0*/  @P0 IMAD.WIDE.U32 R178, R185, 0x10, R180 ;  /* 0x00000010b9b20825 */ /* 0x000fca00078e00b4 */
[----:B------:R0:W5:Y:S01]  /*08e0*/  @P0 LDG.E.128 R28, desc[UR12][R178.64] ;  /* 0x0000000cb21c0981 */ /* 0x000162000c1e1d00 */
[----:B------:R-:W-:Y:S02]  /*08f0*/  SHF.L.U32 R188, R110, 0x10, RZ ;  /* 0x000000106ebc7819 */ /* 0x000fe400000006ff */
[----:B------:R-:W-:Y:S02]  /*0900*/  SHF.L.U32 R190, R111, 0x10, RZ ;  /* 0x000000106fbe7819 */ /* 0x000fe400000006ff */
[----:B------:R-:W-:Y:S02]  /*0910*/  SHF.L.U32 R200, R100, 0x10, RZ ;  /* 0x0000001064c87819 */ /* 0x000fe400000006ff */
[----:B------:R-:W-:Y:S02]  /*0920*/  SHF.L.U32 R202, R101, 0x10, RZ ;  /* 0x0000001065ca7819 */ /* 0x000fe400000006ff */
[----:B------:R-:W-:Y:S02]  /*0930*/  SHF.L.U32 R204, R102, 0x10, RZ ;  /* 0x0000001066cc7819 */ /* 0x000fe400000006ff */
[----:B------:R-:W-:-:S02]  /*0940*/  SHF.L.U32 R206, R103, 0x10, RZ ;  /* 0x0000001067ce7819 */ /* 0x000fc400000006ff */
[C---:B--2---:R-:W-:Y:S02]  /*0950*/  PRMT R177, R153.reuse, 0x7632, R177 ;  /* 0x0000763299b17816 */ /* 0x044fe400000000b1 */
[----:B------:R-:W-:Y:S02]  /*0960*/  SHF.L.U32 R205, R153, 0x10, RZ ;  /* 0x0000001099cd7819 */ /* 0x000fe400000006ff */
[C---:B------:R-:W-:Y:S02]  /*0970*/  PRMT R175, R155.reuse, 0x7632, R175 ;  /* 0x000076329baf7816 */ /* 0x040fe400000000af */
[----:B0-----:R-:W-:Y:S02]  /*0980*/  SHF.L.U32 R179, R155, 0x10, RZ ;  /* 0x000000109bb37819 */ /* 0x001fe400000006ff */
[----:B---3--:R-:W-:Y:S02]  /*0990*/  PRMT R180, R148, 0x7632, R180 ;  /* 0x0000763294b47816 */ /* 0x008fe400000000b4 */
[----:B------:R-:W-:-:S02]  /*09a0*/  PRMT R182, R149, 0x7632, R182 ;  /* 0x0000763295b67816 */ /* 0x000fc400000000b6 */
[----:B------:R-:W-:Y:S02]  /*09b0*/  PRMT R186, R151, 0x7632, R186 ;  /* 0x0000763297ba7816 */ /* 0x000fe400000000ba */
[C---:B------:R-:W-:Y:S02]  /*09c0*/  PRMT R173, R154.reuse, 0x7632, R173 ;  /* 0x000076329aad7816 */ /* 0x040fe400000000ad */
[----:B------:R-:W-:Y:S02]  /*09d0*/  SHF.L.U32 R189, R154, 0x10, RZ ;  /* 0x000000109abd7819 */ /* 0x000fe400000006ff */
[C---:B----4-:R-:W-:Y:S02]  /*09e0*/  PRMT R153, R157.reuse, 0x7632, R153 ;  /* 0x000076329d997816 */ /* 0x050fe40000000099 */
[----:B------:R-:W-:Y:S02]  /*09f0*/  SHF.L.U32 R215, R157, 0x10, RZ ;  /* 0x000000109dd77819 */ /* 0x000fe400000006ff */
[----:B------:R-:W-:Y:S01]  /*0a00*/  PRMT R155, R159, 0x7632, R155 ;  /* 0x000076329f9b7816 */ /* 0x000fe2000000009b */
[----:B------:R-:W-:Y:S01]  /*0a10*/  IMAD.U32 R183, R161, 0x10000, RZ ;  /* 0x00010000a1b77824 */ /* 0x000fe200078e00ff */
[----:B------:R-:W-:-:S02]  /*0a20*/  SHF.L.U32 R149, R149, 0x10, RZ ;  /* 0x0000001095957819 */ /* 0x000fc400000006ff */
[----:B------:R-:W-:Y:S02]  /*0a30*/  SHF.L.U32 R151, R151, 0x10, RZ ;  /* 0x0000001097977819 */ /* 0x000fe400000006ff */
[C---:B------:R-:W-:Y:S02]  /*0a40*/  PRMT R154, R158.reuse, 0x7632, R154 ;  /* 0x000076329e9a7816 */ /* 0x040fe4000000009a */
[----:B------:R-:W-:Y:S02]  /*0a50*/  SHF.L.U32 R213, R158, 0x10, RZ ;  /* 0x000000109ed57819 */ /* 0x000fe400000006ff */
[C---:B------:R-:W-:Y:S02]  /*0a60*/  PRMT R187, R160.reuse, 0x7632, R187 ;  /* 0x00007632a0bb7816 */ /* 0x040fe400000000bb */
[----:B------:R-:W-:Y:S02]  /*0a70*/  SHF.L.U32 R181, R160, 0x10, RZ ;  /* 0x00000010a0b57819 */ /* 0x000fe400000006ff */
[----:B------:R-:W-:-:S02]  /*0a80*/  FSEL R176, R3, RZ, !P2 ;  /* 0x000000ff03b07208 */ /* 0x000fc40005000000 */
[----:B------:R-:W-:Y:S02]  /*0a90*/  PRMT R157, R164, 0x7632, R157 ;  /* 0x00007632a49d7816 */ /* 0x000fe4000000009d */
[C---:B------:R-:W-:Y:S02]  /*0aa0*/  PRMT R174, R152.reuse, 0x7632, R174 ;  /* 0x0000763298ae7816 */ /* 0x040fe400000000ae */
[----:B------:R-:W-:Y:S02]  /*0ab0*/  SHF.L.U32 R209, R152, 0x10, RZ ;  /* 0x0000001098d17819 */ /* 0x000fe400000006ff */
[----:B------:R-:W-:Y:S02]  /*0ac0*/  SHF.L.U32 R207, R159, 0x10, RZ ;  /* 0x000000109fcf7819 */ /* 0x000fe400000006ff */
[----:B------:R-:W-:Y:S02]  /*0ad0*/  PRMT R160, R161, 0x7632, R160 ;  /* 0x00007632a1a07816 */ /* 0x000fe400000000a0 */
[----:B------:R-:W-:-:S02]  /*0ae0*/  PRMT R158, R162, 0x7632, R158 ;  /* 0x00007632a29e7816 */ /* 0x000fc4000000009e */
[----:B------:R-:W-:Y:S02]  /*0af0*/  SHF.L.U32 R185, R162, 0x10, RZ ;  /* 0x00000010a2b97819 */ /* 0x000fe400000006ff */
[----:B------:R-:W-:Y:S02]  /*0b00*/  PRMT R184, R150, 0x7632, R184 ;  /* 0x0000763296b87816 */ /* 0x000fe400000000b8 */
[----:B------:R-:W-:Y:S02]  /*0b10*/  PRMT R152, R156, 0x7632, R152 ;  /* 0x000076329c987816 */ /* 0x000fe40000000098 */
[----:B------:R-:W-:Y:S02]  /*0b20*/  PRMT R159, R165, 0x7632, R159 ;  /* 0x00007632a59f7816 */ /* 0x000fe4000000009f */
[----:B------:R-:W-:Y:S02]  /*0b30*/  PRMT R161, R166, 0x7632, R161 ;  /* 0x00007632a6a17816 */ /* 0x000fe400000000a1 */
[----:B------:R-:W-:-:S02]  /*0b40*/  PRMT R162, R167, 0x7632, R162 ;  /* 0x00007632a7a27816 */ /* 0x000fc400000000a2 */
[----:B------:R-:W-:Y:S02]  /*0b50*/  SHF.L.U32 R180, R180, 0x10, RZ ;  /* 0x00000010b4b47819 */ /* 0x000fe400000006ff */
[----:B------:R-:W-:Y:S01]  /*0b60*/  SHF.L.U32 R155, R155, 0x10, RZ ;  /* 0x000000109b9b7819 */ /* 0x000fe200000006ff */
[----:B------:R-:W-:Y:S01]  /*0b70*/  FADD.FTZ R227, -R176, R151 ;  /* 0x00000097b0e37221 */ /* 0x000fe20000010100 */
[----:B------:R-:W-:Y:S02]  /*0b80*/  SHF.L.U32 R150, R150, 0x10, RZ ;  /* 0x0000001096967819 */ /* 0x000fe400000006ff */
[----:B------:R-:W-:Y:S01]  /*0b90*/  SHF.L.U32 R197, R165, 0x10, RZ ;  /* 0x00000010a5c57819 */ /* 0x000fe200000006ff */
[----:B------:R-:W-:Y:S01]  /*0ba0*/  FADD.FTZ R165, -R176, R149 ;  /* 0x00000095b0a57221 */ /* 0x000fe20000010100 */
        /* <DEDUP_REMOVED lines=14> */
[----:B------:R-:W-:Y:S01]  /*0c90*/  SHF.L.U32 R149, R162, 0x10, RZ ;  /* 0x00000010a2957819 */ /* 0x000fe200000006ff */
[C---:B------:R-:W-:Y:S01]  /*0ca0*/  FADD.FTZ R221, -R176.reuse, R180 ;  /* 0x000000b4b0dd7221 */ /* 0x040fe20000010100 */
[C---:B------:R-:W-:Y:S01]  /*0cb0*/  FADD.FTZ R193, -R176.reuse, R155 ;  /* 0x0000009bb0c17221 */ /* 0x040fe20000010100 */
[C---:B------:R-:W-:Y:S01]  /*0cc0*/  FADD.FTZ R167, -R176.reuse, R150 ;  /* 0x00000096b0a77221 */ /* 0x040fe20000010100 */
[C---:B------:R-:W-:Y:S01]  /*0cd0*/  FADD.FTZ R155, -R176.reuse, R157 ;  /* 0x0000009db09b7221 */ /* 0x040fe20000010100 */
[----:B------:R-:W-:Y:S01]  /*0ce0*/  SHF.L.U32 R164, R119, 0x10, RZ ;  /* 0x0000001077a47819 */ /* 0x000fe200000006ff */
[C---:B------:R-:W-:Y:S01]  /*0cf0*/  FADD.FTZ R217, -R176.reuse, R153 ;  /* 0x00000099b0d97221 */ /* 0x040fe20000010100 */
        /* <DEDUP_REMOVED lines=19> */
[C---:B------:R-:W-:Y:S01]  /*0e30*/  PRMT R154, R169.reuse, 0x7632, R154 ;  /* 0x00007632a99a7816 */ /* 0x040fe2000000009a */
[C---:B-----5:R-:W-:Y:S01]  /*0e40*/  FMUL.FTZ R176, R172.reuse, R221 ;  /* 0x000000ddacb07220 */ /* 0x060fe20000410000 */
[----:B------:R-:W-:Y:S01]  /*0e50*/  SHF.L.U32 R161, R169, 0x10, RZ ;  /* 0x00000010a9a17819 */ /* 0x000fe200000006ff */
[----:B------:R-:W-:Y:S01]  /*0e60*/  FMUL.FTZ R169, R172, R227 ;  /* 0x000000e3aca97220 */ /* 0x000fe20000410000 */
[----:B------:R-:W-:-:S02]  /*0e70*/  SHF.L.U32 R171, R24, 0x10, RZ ;  /* 0x0000001018ab7819 */ /* 0x000fc400000006ff */
[----:B------:R-:W-:Y:S01]  /*0e80*/  SHF.L.U32 R162, R174, 0x10, RZ ;  /* 0x00000010aea27819 */ /* 0x000fe200000006ff */
[-C--:B------:R-:W-:Y:S01]  /*0e90*/  FMUL.FTZ R174, R164, R179.reuse ;  /* 0x000000b3a4ae7220 */ /* 0x080fe20000410000 */
[----:B------:R-:W-:Y:S01]  /*0ea0*/  SHF.L.U32 R164, R25, 0x10, RZ ;  /* 0x0000001019a47819 */ /* 0x000fe200000006ff */
[----:B------:R-:W-:Y:S01]  /*0eb0*/  FADD.FTZ R134, R134, R179 ;  /* 0x000000b386867221 */ /* 0x000fe20000010000 */
[----:B------:R-:W-:Y:S01]  /*0ec0*/  SHF.L.U32 R177, R177, 0x10, RZ ;  /* 0x00000010b1b17819 */ /* 0x000fe200000006ff */
[----:B------:R-:W-:Y:S01]  /*0ed0*/  FFMA.FTZ R46, R169, R179, R46 ;  /* 0x000000b3a92e7223 */ /* 0x000fe2000001002e */
        /* <DEDUP_REMOVED lines=9> */
[-C--:B------:R-:W-:Y:S01]  /*0f70*/  FMUL.FTZ R175, R162, R179.reuse ;  /* 0x000000b3a2af7220 */ /* 0x080fe20000410000 */
[----:B------:R-:W-:Y:S01]  /*0f80*/  FADD.FTZ R133, R133, R179 ;  /* 0x000000b385857221 */ /* 0x000fe20000010000 */
[----:B------:R-:W-:Y:S01]  /*0f90*/  FFMA.FTZ R45, R180, R179, R45 ;  /* 0x000000b3b42d7223 */ /* 0x000fe2000001002d */
[C---:B------:R-:W-:Y:S01]  /*0fa0*/  FMUL.FTZ R179, R172.reuse, R219 ;  /* 0x000000dbacb37220 */ /* 0x040fe20000410000 */
[----:B------:R-:W-:Y:S01]  /*0fb0*/  FMUL.FTZ R178, R172, R223 ;  /* 0x000000dfacb27220 */ /* 0x000fe20000410000 */
[----:B------:R-:W-:Y:S01]  /*0fc0*/  SHF.L.U32 R186, R109, 0x10, RZ ;  /* 0x000000106dba7819 */ /* 0x000fe200000006ff */
[-C--:B------:R-:W-:Y:S01]  /*0fd0*/  FMUL.FTZ R184, R184, R181.reuse ;  /* 0x000000b5b8b87220 */ /* 0x080fe20000410000 */
[----:B------:R-:W-:Y:S01]  /*0fe0*/  FADD.FTZ R136, R136, R181 ;  /* 0x000000b588887221 */ /* 0x000fe20000010000 */
[----:B------:R-:W-:Y:S01]  /*0ff0*/  FFMA.FTZ R48, R179, R181, R48 ;  /* 0x000000b5b3307223 */ /* 0x000fe20000010030 */
[----:B------:R-:W-:Y:S01]  /*1000*/  FMUL.FTZ R181, R172, R215 ;  /* 0x000000d7acb57220 */ /* 0x000fe20000410000 */
[----:B------:R-:W-:Y:S01]  /*1010*/  FADD.FTZ R131, R131, R177 ;  /* 0x000000b183837221 */ /* 0x000fe20000010000 */
[----:B------:R-:W-:Y:S01]  /*1020*/  FFMA.FTZ R43, R178, R177, R43 ;  /* 0x000000b1b22b7223 */ /* 0x000fe2000001002b */
[----:B------:R-:W-:Y:S01]  /*1030*/  SHF.L.U32 R177, R27, 0x10, RZ ;  /* 0x000000101bb17819 */ /* 0x000fe200000006ff */
[----:B------:R-:W-:Y:S01]  /*1040*/  FMUL.FTZ R182, R172, R229 ;  /* 0x000000e5acb67220 */ /* 0x000fe20000410000 */
[-C--:B------:R-:W-:Y:S01]  /*1050*/  FMUL.FTZ R186, R186, R183.reuse ;  /* 0x000000b7baba7220 */ /* 0x080fe20000410000 */
        /* <DEDUP_REMOVED lines=8> */
[----:B------:R-:W-:Y:S01]  /*10e0*/  IMAD.U32 R164, R187, 0x10000, RZ ;  /* 0x00010000bba47824 */ /* 0x000fe200078e00ff */
[C---:B------:R-:W-:Y:S01]  /*10f0*/  PRMT R156, R163.reuse, 0x7632, R156 ;  /* 0x00007632a39c7816 */ /* 0x040fe2000000009c */
[----:B------:R-:W-:Y:S01]  /*1100*/  FMUL.FTZ R192, R172, R231 ;  /* 0x000000e7acc07220 */ /* 0x000fe20000410000 */
[----:B------:R-:W-:Y:S01]  /*1110*/  SHF.L.U32 R163, R163, 0x10, RZ ;  /* 0x00000010a3a37819 */ /* 0x000fe200000006ff */
[-C--:B------:R-:W-:Y:S01]  /*1120*/  FMUL.FTZ R188, R188, R185.reuse ;  /* 0x000000b9bcbc7220 */ /* 0x080fe20000410000 */
[----:B------:R-:W-:Y:S01]  /*1130*/  FADD.FTZ R144, R144, R185 ;  /* 0x000000b990907221 */ /* 0x000fe20000010000 */
[----:B------:R-:W-:Y:S01]  /*1140*/  FFMA.FTZ R52, R183, R185, R52 ;  /* 0x000000b9b7347223 */ /* 0x000fe20000010034 */
[----:B------:R-:W-:Y:S01]  /*1150*/  FMUL.FTZ R166, R166, R209 ;  /* 0x000000d1a6a67220 */ /* 0x000fe20000410000 */
[----:B------:R-:W-:Y:S01]  /*1160*/  FMUL.FTZ R185, R172, R207 ;  /* 0x000000cfacb97220 */ /* 0x000fe20000410000 */
[C---:B------:R-:W-:Y:S01]  /*1170*/  PRMT R152, R168.reuse, 0x7632, R152 ;  /* 0x00007632a8987816 */ /* 0x040fe20000000098 */
[----:B------:R-:W-:-:S02]  /*1180*/  IMAD.U32 R203, R168, 0x10000, RZ ;  /* 0x00010000a8cb7824 */ /* 0x000fc400078e00ff */
[----:B------:R-:W-:Y:S01]  /*1190*/  FMUL.FTZ R3, R172, R3 ;  /* 0x00000003ac037220 */ /* 0x000fe20000410000 */
[----:B------:R-:W-:Y:S01]  /*11a0*/  SHF.L.U32 R168, R117, 0x10, RZ ;  /* 0x0000001075a87819 */ /* 0x000fe200000006ff */
[-C--:B------:R-:W-:Y:S01]  /*11b0*/  FMUL.FTZ R187, R162, R164.reuse ;  /* 0x000000a4a2bb7220 */ /* 0x080fe20000410000 */
[----:B------:R-:W-:Y:S01]  /*11c0*/  FADD.FTZ R137, R137, R164 ;  /* 0x000000a489897221 */ /* 0x000fe20000010000 */
[----:B------:R-:W-:Y:S01]  /*11d0*/  FFMA.FTZ R49, R192, R164, R49 ;  /* 0x000000a4c0317223 */ /* 0x000fe20000010031 */
[----:B------:R-:W-:Y:S01]  /*11e0*/  FMUL.FTZ R165, R172, R165 ;  /* 0x000000a5aca57220 */ /* 0x000fe20000410000 */
[----:B------:R-:W-:Y:S01]  /*11f0*/  SHF.L.U32 R164, R156, 0x10, RZ ;  /* 0x000000109ca47819 */ /* 0x000fe200000006ff */
[-C--:B------:R-:W-:Y:S01]  /*1200*/  FMUL.FTZ R190, R190, R163.reuse ;  /* 0x000000a3bebe7220 */ /* 0x080fe20000410000 */
[----:B------:R-:W-:Y:S01]  /*1210*/  FADD.FTZ R146, R146, R163 ;  /* 0x000000a392927221 */ /* 0x000fe20000010000 */
[----:B------:R-:W-:Y:S01]  /*1220*/  FFMA.FTZ R54, R185, R163, R54 ;  /* 0x000000a3b9367223 */ /* 0x000fe20000010036 */
[----:B------:R-:W-:Y:S01]  /*1230*/  FADD.FTZ R156, RZ, R166 ;  /* 0x000000a6ff9c7221 */ /* 0x000fe20000010000 */
[----:B------:R-:W-:Y:S01]  /*1240*/  FFMA.FTZ R163, R3, R166, RZ ;  /* 0x000000a603a37223 */ /* 0x000fe200000100ff */
[----:B------:R-:W-:Y:S01]  /*1250*/  SHF.L.U32 R162, R18, 0x10, RZ ;  /* 0x0000001012a27819 */ /* 0x000fe200000006ff */
[-C--:B------:R-:W-:Y:S01]  /*1260*/  FMUL.FTZ R168, R168, R205.reuse ;  /* 0x000000cda8a87220 */ /* 0x080fe20000410000 */
[----:B------:R-:W-:Y:S01]  /*1270*/  SHF.L.U32 R158, R158, 0x10, RZ ;  /* 0x000000109e9e7819 */ /* 0x000fe200000006ff */
[----:B------:R-:W-:Y:S01]  /*1280*/  FADD.FTZ R130, R130, R205 ;  /* 0x000000cd82827221 */ /* 0x000fe20000010000 */
[----:B------:R-:W-:Y:S01]  /*1290*/  FFMA.FTZ R42, R165, R205, R42 ;  /* 0x000000cda52a7223 */ /* 0x000fe2000001002a */
[----:B------:R-:W-:Y:S01]  /*12a0*/  FMUL.FTZ R196, R172, R191 ;  /* 0x000000bfacc47220 */ /* 0x000fe20000410000 */
[----:B------:R-:W-:Y:S01]  /*12b0*/  FADD.FTZ R205, R156, R171 ;  /* 0x000000ab9ccd7221 */ /* 0x000fe20000010000 */
[----:B------:R-:W-:Y:S01]  /*12c0*/  FFMA.FTZ R156, R176, R171, R163 ;  /* 0x000000abb09c7223 */ /* 0x000fe200000100a3 */
[----:B------:R-:W-:Y:S01]  /*12d0*/  PRMT R148, R170, 0x7632, R148 ;  /* 0x00007632aa947816 */ /* 0x000fe20000000094 */
[-C--:B------:R-:W-:Y:S01]  /*12e0*/  FMUL.FTZ R191, R162, R158.reuse ;  /* 0x0000009ea2bf7220 */ /* 0x080fe20000410000 */
[----:B------:R-:W-:Y:S01]  /*12f0*/  SHF.L.U32 R159, R170, 0x10, RZ ;  /* 0x00000010aa9f7819 */ /* 0x000fe200000006ff */
[----:B------:R-:W-:Y:S01]  /*1300*/  FADD.FTZ R145, R145, R158 ;  /* 0x0000009e91917221 */ /* 0x000fe20000010000 */
[----:B------:R-:W-:Y:S01]  /*1310*/  SHF.L.U32 R170, R118, 0x10, RZ ;  /* 0x0000001076aa7819 */ /* 0x000fe200000006ff */
[----:B------:R-:W-:Y:S01]  /*1320*/  FFMA.FTZ R53, R196, R158, R53 ;  /* 0x0000009ec4357223 */ /* 0x000fe20000010035 */
[----:B------:R-:W-:Y:S01]  /*1330*/  FADD.FTZ R158, R205, R168 ;  /* 0x000000a8cd9e7221 */ /* 0x000fe20000010000 */
[----:B------:R-:W-:Y:S01]  /*1340*/  FFMA.FTZ R163, R165, R168, R156 ;  /* 0x000000a8a5a37223 */ /* 0x000fe2000001009c */
[----:B------:R-:W-:Y:S01]  /*1350*/  FMUL.FTZ R167, R172, R167 ;  /* 0x000000a7aca77220 */ /* 0x000fe20000410000 */
[----:B------:R-:W-:Y:S01]  /*1360*/  FMUL.FTZ R170, R170, R189 ;  /* 0x000000bdaaaa7220 */ /* 0x000fe20000410000 */
[----:B------:R-:W-:Y:S01]  /*1370*/  FADD.FTZ R205, R158, R173 ;  /* 0x000000ad9ecd7221 */ /* 0x000fe20000010000 */
[----:B------:R-:W-:Y:S01]  /*1380*/  FFMA.FTZ R156, R178, R173, R163 ;  /* 0x000000adb29c7223 */ /* 0x000fe200000100a3 */
[----:B------:R-:W-:-:S02]  /*1390*/  FMUL.FTZ R195, R172, R195 ;  /* 0x000000c3acc37220 */ /* 0x000fc40000410000 */
[----:B------:R-:W-:Y:S01]  /*13a0*/  FADD.FTZ R158, R205, R170 ;  /* 0x000000aacd9e7221 */ /* 0x000fe20000010000 */
[----:B------:R-:W-:Y:S01]  /*13b0*/  FFMA.FTZ R163, R167, R170, R156 ;  /* 0x000000aaa7a37223 */ /* 0x000fe2000001009c */
[-C--:B------:R-:W-:Y:S01]  /*13c0*/  FMUL.FTZ R200, R200, R203.reuse ;  /* 0x000000cbc8c87220 */ /* 0x080fe20000410000 */
[----:B------:R-:W-:Y:S01]  /*13d0*/  FADD.FTZ R88, R88, R203 ;  /* 0x000000cb58587221 */ /* 0x000fe20000010000 */
[----:B------:R-:W-:Y:S01]  /*13e0*/  FFMA.FTZ R56, R195, R203, R56 ;  /* 0x000000cbc3387223 */ /* 0x000fe20000010038 */
[----:B------:R-:W-:Y:S01]  /*13f0*/  FMUL.FTZ R197, R172, R197 ;  /* 0x000000c5acc57220 */ /* 0x000fe20000410000 */
[----:B------:R-:W-:Y:S01]  /*1400*/  FADD.FTZ R203, R158, R175 ;  /* 0x000000af9ecb7221 */ /* 0x000fe20000010000 */
[----:B------:R-:W-:Y:S01]  /*1410*/  FFMA.FTZ R156, R180, R175, R163 ;  /* 0x000000afb49c7223 */ /* 0x000fe200000100a3 */
[-C--:B------:R-:W-:Y:S01]  /*1420*/  FMUL.FTZ R202, R202, R161.reuse ;  /* 0x000000a1caca7220 */ /* 0x080fe20000410000 */
[----:B------:R-:W-:Y:S01]  /*1430*/  FADD.FTZ R90, R90, R161 ;  /* 0x000000a15a5a7221 */ /* 0x000fe20000010000 */
[----:B------:R-:W-:Y:S01]  /*1440*/  FFMA.FTZ R58, R197, R161, R58 ;  /* 0x000000a1c53a7223 */ /* 0x000fe2000001003a */
[----:B------:R-:W-:Y:S01]  /*1450*/  FADD.FTZ R158, R203, R174 ;  /* 0x000000aecb9e7221 */ /* 0x000fe20000010000 */
[----:B------:R-:W-:-:S03]  /*1460*/  FFMA.FTZ R161, R169, R174, R156 ;  /* 0x000000aea9a17223 */ /* 0x000fc6000001009c */
[----:B------:R-:W-:Y:S01]  /*1470*/  FADD.FTZ R163, R158, R177 ;  /* 0x000000b19ea37221 */ /* 0x000fe20000010000 */
[----:B------:R-:W-:Y:S01]  /*1480*/  FFMA.FTZ R158, R182, R177, R161 ;  /* 0x000000b1b69e7223 */ /* 0x000fe200000100a1 */
[----:B------:R-:W-:Y:S02]  /*1490*/  FMUL.FTZ R199, R172, R199 ;  /* 0x000000c7acc77220 */ /* 0x000fe40000410000 */
[----:B------:R-:W-:Y:S01]  /*14a0*/  FADD.FTZ R156, R163, R184 ;  /* 0x000000b8a39c7221 */ /* 0x000fe20000010000 */
[----:B------:R-:W-:Y:S01]  /*14b0*/  FFMA.FTZ R161, R179, R184, R158 ;  /* 0x000000b8b3a17223 */ /* 0x000fe2000001009e */
[----:B------:R-:W-:Y:S01]  /*14c0*/  FADD.FTZ R132, R132, R189 ;  /* 0x000000bd84847221 */ /* 0x000fe20000010000 */
[----:B------:R-:W-:Y:S01]  /*14d0*/  FFMA.FTZ R44, R167, R189, R44 ;  /* 0x000000bda72c7223 */ /* 0x000fe2000001002c */
[----:B------:R-:W-:Y:S01]  /*14e0*/  SHF.L.U32 R189, R17, 0x10, RZ ;  /* 0x0000001011bd7819 */ /* 0x000fe200000006ff */
[-C--:B------:R-:W-:Y:S01]  /*14f0*/  FMUL.FTZ R204, R204, R159.reuse ;  /* 0x0000009fcccc7220 */ /* 0x080fe20000410000 */
[----:B------:R-:W-:Y:S01]  /*1500*/  SHF.L.U32 R160, R160, 0x10, RZ ;  /* 0x00000010a0a07819 */ /* 0x000fe200000006ff */
[----:B------:R-:W-:Y:S01]  /*1510*/  FADD.FTZ R124, R124, R159 ;  /* 0x0000009f7c7c7221 */ /* 0x000fe20000010000 */
[----:B------:R-:W-:Y:S01]  /*1520*/  FFMA.FTZ R60, R199, R159, R60 ;  /* 0x0000009fc73c7223 */ /* 0x000fe2000001003c */
[----:B------:R-:W-:Y:S01]  /*1530*/  FADD.FTZ R159, R156, R187 ;  /* 0x000000bb9c9f7221 */ /* 0x000fe20000010000 */
[----:B------:R-:W-:Y:S01]  /*1540*/  FFMA.FTZ R156, R192, R187, R161 ;  /* 0x000000bbc09c7223 */ /* 0x000fe200000100a1 */
[C---:B------:R-:W-:Y:S01]  /*1550*/  FMUL.FTZ R201, R172.reuse, R201 ;  /* 0x000000c9acc97220 */ /* 0x040fe20000410000 */
[----:B------:R-:W-:Y:S01]  /*1560*/  FMUL.FTZ R189, R189, R160 ;  /* 0x000000a0bdbd7220 */ /* 0x000fe20000410000 */
[----:B------:R-:W-:Y:S01]  /*1570*/  FADD.FTZ R158, R159, R186 ;  /* 0x000000ba9f9e7221 */ /* 0x000fe20000010000 */
[----:B------:R-:W-:Y:S01]  /*1580*/  FMUL.FTZ R194, R172, R217 ;  /* 0x000000d9acc27220 */ /* 0x000fe20000410000 */
[----:B------:R-:W-:Y:S01]  /*1590*/  FFMA.FTZ R159, R181, R186, R156 ;  /* 0x000000bab59f7223 */ /* 0x000fe2000001009c */
[-C--:B------:R-:W-:Y:S01]  /*15a0*/  FMUL.FTZ R206, R206, R157.reuse ;  /* 0x0000009dcece7220 */ /* 0x080fe20000410000 */
[----:B------:R-:W-:Y:S01]  /*15b0*/  FADD.FTZ R126, R126, R157 ;  /* 0x0000009d7e7e7221 */ /* 0x000fe20000010000 */
[----:B------:R-:W-:Y:S01]  /*15c0*/  FFMA.FTZ R62, R201, R157, R62 ;  /* 0x0000009dc93e7223 */ /* 0x000fe2000001003e */
[----:B------:R-:W-:Y:S01]  /*15d0*/  FADD.FTZ R157, R158, R189 ;  /* 0x000000bd9e9d7221 */ /* 0x000fe20000010000 */
[C---:B------:R-:W-:Y:S01]  /*15e0*/  FFMA.FTZ R156, R194.reuse, R189, R159 ;  /* 0x000000bdc29c7223 */ /* 0x040fe2000001009f */
[----:B------:R-:W-:Y:S01]  /*15f0*/  FADD.FTZ R139, R139, R160 ;  /* 0x000000a08b8b7221 */ /* 0x000fe20000010000 */
[----:B------:R-:W-:Y:S01]  /*1600*/  FFMA.FTZ R51, R194, R160, R51 ;  /* 0x000000a0c2337223 */ /* 0x000fe20000010033 */
[----:B------:R-:W-:Y:S01]  /*1610*/  FADD.FTZ R158, R157, R188 ;  /* 0x000000bc9d9e7221 */ /* 0x000fe20000010000 */
[----:B------:R-:W-:Y:S01]  /*1620*/  SHF.L.U32 R160, R19, 0x10, RZ ;  /* 0x0000001013a07819 */ /* 0x000fe200000006ff */
[----:B------:R-:W-:Y:S01]  /*1630*/  FFMA.FTZ R157, R183, R188, R156 ;  /* 0x000000bcb79d7223 */ /* 0x000fe2000001009c */
[----:B------:R-:W-:Y:S01]  /*1640*/  SHF.L.U32 R156, R152, 0x10, RZ ;  /* 0x00000010989c7819 */ /* 0x000fe200000006ff */
[----:B------:R-:W-:Y:S01]  /*1650*/  FADD.FTZ R159, R158, R191 ;  /* 0x000000bf9e9f7221 */ /* 0x000fe20000010000 */
[----:B------:R-:W-:Y:S01]  /*1660*/  FMUL.FTZ R198, R172, R193 ;  /* 0x000000c1acc67220 */ /* 0x000fe20000410000 */
[----:B------:R-:W-:Y:S01]  /*1670*/  FFMA.FTZ R152, R196, R191, R157 ;  /* 0x000000bfc4987223 */ /* 0x000fe2000001009d */
[----:B------:R-:W-:Y:S01]  /*1680*/  FMUL.FTZ R193, R160, R164 ;  /* 0x000000a4a0c17220 */ /* 0x000fe20000410000 */
[----:B------:R-:W-:Y:S01]  /*1690*/  SHF.L.U32 R160, R154, 0x10, RZ ;  /* 0x000000109aa07819 */ /* 0x000fe200000006ff */
[----:B------:R-:W-:Y:S01]  /*16a0*/  FMUL.FTZ R208, R172, R155 ;  /* 0x0000009bacd07220 */ /* 0x000fe20000410000 */
[----:B------:R-:W-:Y:S01]  /*16b0*/  FADD.FTZ R154, R159, R190 ;  /* 0x000000be9f9a7221 */ /* 0x000fe20000010000 */
[----:B------:R-:W-:Y:S01]  /*16c0*/  FFMA.FTZ R155, R185, R190, R152 ;  /* 0x000000beb99b7223 */ /* 0x000fe20000010098 */
[----:B------:R-:W-:-:S02]  /*16d0*/  SHF.L.U32 R203, R8, 0x10, RZ ;  /* 0x0000001008cb7819 */ /* 0x000fc400000006ff */
[----:B------:R-:W-:Y:S01]  /*16e0*/  FADD.FTZ R157, R154, R193 ;  /* 0x000000c19a9d7221 */ /* 0x000fe20000010000 */
[----:B------:R-:W-:Y:S01]  /*16f0*/  FFMA.FTZ R154, R198, R193, R155 ;  /* 0x000000c1c69a7223 */ /* 0x000fe2000001009b */
[----:B------:R-:W-:Y:S01]  /*1700*/  FMUL.FTZ R210, R172, R153 ;  /* 0x00000099acd27220 */ /* 0x000fe20000410000 */
[----:B------:R-:W-:Y:S01]  /*1710*/  FMUL.FTZ R203, R203, R156 ;  /* 0x0000009ccbcb7220 */ /* 0x000fe20000410000 */
[----:B------:R-:W-:Y:S01]  /*1720*/  FADD.FTZ R152, R157, R200 ;  /* 0x000000c89d987221 */ /* 0x000fe20000010000 */
[----:B------:R-:W-:Y:S01]  /*1730*/  FFMA.FTZ R153, R195, R200, R154 ;  /* 0x000000c8c3997223 */ /* 0x000fe2000001009a */
[----:B------:R-:W-:Y:S02]  /*1740*/  SHF.L.U32 R205, R9, 0x10, RZ ;  /* 0x0000001009cd7819 */ /* 0x000fe400000006ff */
[----:B------:R-:W-:Y:S01]  /*1750*/  FADD.FTZ R155, R152, R203 ;  /* 0x000000cb989b7221 */ /* 0x000fe20000010000 */
[----:B------:R-:W-:Y:S02]  /*1760*/  FFMA.FTZ R152, R208, R203, R153 ;  /* 0x000000cbd0987223 */ /* 0x000fe40000010099 */
[----:B------:R-:W-:Y:S01]  /*1770*/  FMUL.FTZ R205, R205, R160 ;  /* 0x000000a0cdcd7220 */ /* 0x000fe20000410000 */
[----:B------:R-:W-:Y:S01]  /*1780*/  FADD.FTZ R154, R155, R202 ;  /* 0x000000ca9b9a7221 */ /* 0x000fe20000010000 */
[----:B------:R-:W-:Y:S01]  /*1790*/  FFMA.FTZ R153, R197, R202, R152 ;  /* 0x000000cac5997223 */ /* 0x000fe20000010098 */
[----:B------:R-:W-:-:S02]  /*17a0*/  SHF.L.U32 R207, R10, 0x10, RZ ;  /* 0x000000100acf7819 */ /* 0x000fc400000006ff */
[----:B------:R-:W-:Y:S01]  /*17b0*/  SHF.L.U32 R152, R148, 0x10, RZ ;  /* 0x0000001094987819 */ /* 0x000fe200000006ff */
[----:B------:R-:W-:Y:S01]  /*17c0*/  FADD.FTZ R155, R154, R205 ;  /* 0x000000cd9a9b7221 */ /* 0x000fe20000010000 */
        /* <DEDUP_REMOVED lines=8> */
[----:B------:R-:W-:Y:S01]  /*1850*/  FADD.FTZ R128, R128, R209 ;  /* 0x000000d180807221 */ /* 0x000fe20000010000 */
[----:B------:R-:W-:Y:S01]  /*1860*/  FFMA.FTZ R40, R3, R209, R40 ;  /* 0x000000d103287223 */ /* 0x000fe20000010028 */
[----:B------:R-:W-:Y:S01]  /*1870*/  SHF.L.U32 R209, R11, 0x10, RZ ;  /* 0x000000100bd17819 */ /* 0x000fe200000006ff */
[----:B------:R-:W-:Y:S01]  /*1880*/  FADD.FTZ R151, R150, R207 ;  /* 0x000000cf96977221 */ /* 0x000fe20000010000 */
[----:B------:R-:W-:Y:S01]  /*1890*/  FFMA.FTZ R148, R212, R207, R148 ;  /* 0x000000cfd4947223 */ /* 0x000fe20000010094 */
[----:B------:R-:W-:-:S02]  /*18a0*/  FMUL.FTZ R214, R172, R149 ;  /* 0x00000095acd67220 */ /* 0x000fc40000410000 */
        /* <DEDUP_REMOVED lines=14> */
.L_x_308:
        /* <DEDUP_REMOVED lines=8> */
[C---:B------:R-:W-:Y:S01]  /*1a10*/  IADD3 R33, PT, PT, R37.reuse, 0x100, RZ ;  /* 0x0000010025217810 */ /* 0x040fe20007ffe0ff */
[C---:B------:R-:W-:Y:S02]  /*1a20*/  VIADD R31, R37.reuse, 0x200 ;  /* 0x00000200251f7836 */ /* 0x040fe40000000000 */
[----:B0-----:R-:W-:-:S04]  /*1a30*/  IMAD.WIDE.U32 R36, R37, 0x10, R28 ;  /* 0x0000001025247825 */ /* 0x001fc800078e001c */
[--C-:B------:R-:W-:Y:S02]  /*1a40*/  IMAD.WIDE.U32 R32, R33, 0x10, R28.reuse ;  /* 0x0000001021207825 */ /* 0x100fe400078e001c */
[----:B------:R-:W5:Y:S02]  /*1a50*/  LDG.E.128 R36, desc[UR12][R36.64] ;  /* 0x0000000c24247981 */ /* 0x000f64000c1e1d00 */
[----:B------:R-:W-:Y:S02]  /*1a60*/  IMAD.WIDE.U32 R28, R31, 0x10, R28 ;  /* 0x000000101f1c7825 */ /* 0x000fe400078e001c */
[----:B------:R-:W5:Y:S04]  /*1a70*/  LDG.E.128 R32, desc[UR12][R32.64] ;  /* 0x0000000c20207981 */ /* 0x000f68000c1e1d00 */
[----:B------:R-:W5:Y:S02]  /*1a80*/  LDG.E.128 R28, desc[UR12][R28.64] ;  /* 0x0000000c1c1c7981 */ /* 0x000f64000c1e1d00 */
.L_x_309:
[----:B------:R-:W0:Y:S01]  /*1a90*/  SHFL.DOWN PT, R149, R154, 0x10, 0x1f ;  /* 0x0a001f009a957f89 */ /* 0x000e2200000e0000 */
[----:B------:R-:W1:Y:S01]  /*1aa0*/  LDC R215, c[0x0][0x388] ;  /* 0x0000e200ffd77b82 */ /* 0x000e620000000800 */
[C---:B-----5:R-:W-:Y:S01]  /*1ab0*/  ISETP.GE.AND P2, PT, R211.reuse, 0x1, PT ;  /* 0x00000001d300780c */ /* 0x060fe20003f46270 */
[----:B------:R-:W-:Y:S01]  /*1ac0*/  BSSY.RECONVERGENT B0, `(.L_x_310) ;  /* 0x0000027000007945 */ /* 0x000fe20003800200 */
[----:B------:R-:W2:Y:S01]  /*1ad0*/  SHFL.DOWN PT, R148, R155, 0x10, 0x1f ;  /* 0x0a001f009b947f89 */ /* 0x000ea200000e0000 */
[----:B------:R-:W3:Y:S10]  /*1ae0*/  S2R R164, SR_TID.X ;  /* 0x0000000000a47919 */ /* 0x000ef40000002100 */
[----:B------:R-:W-:Y:S01]  /*1af0*/  @P2 IADD3 R211, PT, PT, R211, -0x1, RZ ;  /* 0xffffffffd3d32810 */ /* 0x000fe20007ffe0ff */
[----:B0-----:R-:W-:-:S04]  /*1b00*/  FADD.FTZ R149, R149, R154 ;  /* 0x0000009a95957221 */ /* 0x001fc80000010000 */
[----:B-1----:R-:W-:Y:S02]  /*1b10*/  @P2 IMAD R211, R211, R215, RZ ;  /* 0x000000d7d3d32224 */ /* 0x002fe400078e02ff */
[----:B--2---:R-:W-:Y:S01]  /*1b20*/  FADD.FTZ R148, R148, R155 ;  /* 0x0000009b94947221 */ /* 0x004fe20000010000 */
[----:B------:R-:W0:Y:S04]  /*1b30*/  SHFL.DOWN PT, R150, R149, 0x8, 0x1f ;  /* 0x09001f0095967f89 */ /* 0x000e2800000e0000 */
[----:B------:R-:W1:Y:S01]  /*1b40*/  SHFL.DOWN PT, R151, R148, 0x8, 0x1f ;  /* 0x09001f0094977f89 */ /* 0x000e6200000e0000 */
[----:B---3--:R-:W-:Y:S01]  /*1b50*/  LOP3.LUT P3, RZ, R164, 0x1f, RZ, 0xc0, !PT ;  /* 0x0000001fa4ff7812 */ /* 0x008fe2000786c0ff */
        /* <DEDUP_REMOVED lines=8> */
[----:B0-----:R-:W-:Y:S02]  /*1be0*/  FADD.FTZ R149, R156, R153 ;  /* 0x000000999c957221 */ /* 0x001fe40000010000 */
[----:B------:R-:W0:Y:S01]  /*1bf0*/  @P2 LDC.64 R152, c[0x0][0x390] ;  /* 0x0000e400ff982b82 */ /* 0x000e220000000a00 */
[----:B-1----:R-:W-:Y:S02]  /*1c00*/  FADD.FTZ R155, R154, R155 ;  /* 0x0000009b9a9b7221 */ /* 0x002fe40000010000 */
[----:B------:R-:W1:Y:S01]  /*1c10*/  SHFL.DOWN PT, R148, R149, 0x1, 0x1f ;  /* 0x08201f0095947f89 */ /* 0x000e6200000e0000 */
[----:B------:R-:W-:-:S03]  /*1c20*/  @P2 SHF.R.S32.HI R154, RZ, 0x1f, R211 ;  /* 0x0000001fff9a2819 */ /* 0x000fc600000114d3 */
[----:B------:R-:W2:Y:S01]  /*1c30*/  SHFL.DOWN PT, R150, R155, 0x1, 0x1f ;  /* 0x08201f009b967f89 */ /* 0x000ea200000e0000 */
[----:B------:R-:W-:Y:S02]  /*1c40*/  @P2 LEA.HI R151, R154, R211, RZ, 0x3 ;  /* 0x000000d39a972211 */ /* 0x000fe400078f18ff */
[----:B------:R-:W-:Y:S02]  /*1c50*/  MOV R211, RZ ;  /* 0x000000ff00d37202 */ /* 0x000fe40000000f00 */
[----:B------:R-:W-:-:S05]  /*1c60*/  @P2 LEA.HI.SX32 R211, R151, R164, 0x1d ;  /* 0x000000a497d32211 */ /* 0x000fca00078feaff */
[----:B0-----:R-:W-:-:S04]  /*1c70*/  @P2 IMAD.WIDE.U32 R152, R211, 0x10, R152 ;  /* 0x00000010d3982825 */ /* 0x001fc800078e0098 */
[----:B-1----:R-:W-:Y:S01]  /*1c80*/  FADD.FTZ R148, R149, R148 ;  /* 0x0000009495947221 */ /* 0x002fe20000010000 */
[----:B--2---:R-:W-:Y:S01]  /*1c90*/  FADD.FTZ R149, R155, R150 ;  /* 0x000000969b957221 */ /* 0x004fe20000010000 */
        /* <DEDUP_REMOVED lines=9> */
.L_x_311:
[----:B------:R-:W-:Y:S05]  /*1d30*/  BSYNC.RECONVERGENT B0 ;  /* 0x0000000000007941 */ /* 0x000fea0003800200 */
.L_x_310:
[----:B------:R-:W1:Y:S08]  /*1d40*/  S2UR UR5, SR_CgaCtaId ;  /* 0x00000000000579c3 */ /* 0x000e700000008800 */
[----:B------:R-:W-:Y:S06]  /*1d50*/  BAR.SYNC.DEFER_BLOCKING 0x0 ;  /* 0x0000000000007b1d */ /* 0x000fec0000010000 */
[----:B------:R-:W-:-:S02]  /*1d60*/  UMOV UR4, 0x400 ;  /* 0x0000040000047882 */ /* 0x000fc40000000000 */
[----:B-1----:R-:W-:Y:S01]  /*1d70*/  ULEA UR4, UR5, UR4, 0x18 ;  /* 0x0000000405047291 */ /* 0x002fe2000f8ec0ff */
[----:B------:R1:W5:Y:S01]  /*1d80*/  @P2 LDG.E.128 R140, desc[UR12][R152.64] ;  /* 0x0000000c988c2981 */ /* 0x000362000c1e1d00 */
[----:B------:R-:W-:Y:S01]  /*1d90*/  UISETP.NE.U32.AND UP0, UPT, UR6, URZ, UPT ;  /* 0x000000ff0600728c */ /* 0x000fe2000bf05070 */
[----:B------:R-:W-:Y:S01]  /*1da0*/  IMAD R215, R2, R215, RZ ;  /* 0x000000d702d77224 */ /* 0x000fe200078e02ff */
[----:B------:R-:W-:Y:S01]  /*1db0*/  UIADD3 UR5, UPT, UPT, UR4, 0x6040, URZ ;  /* 0x0000604004057890 */ /* 0x000fe2000fffe0ff */
[----:B------:R-:W-:Y:S01]  /*1dc0*/  ISETP.NE.AND P3, PT, RZ, UR11, PT ;  /* 0x0000000bff007c0c */ /* 0x000fe2000bf65270 */
[----:B------:R-:W-:Y:S02]  /*1dd0*/  @!UP1 UIADD3 UR5, UPT, UPT, UR4, 0x6000, URZ ;  /* 0x0000600004059890 */ /* 0x000fe4000fffe0ff */
[----:B------:R-:W-:Y:S02]  /*1de0*/  UIADD3 UR10, UPT, UPT, UR4, 0x6050, URZ ;  /* 0x00006050040a7890 */ /* 0x000fe4000fffe0ff */
[----:B------:R-:W-:-:S02]  /*1df0*/  @!UP1 UIADD3 UR10, UPT, UPT, UR4, 0x6010, URZ ;  /* 0x00006010040a9890 */ /* 0x000fc4000fffe0ff */
[----:B------:R-:W-:-:S03]  /*1e00*/  UISETP.NE.AND.EX UP0, UPT, UR7, URZ, UPT, UP0 ;  /* 0x000000ff0700728c */ /* 0x000fc6000bf05300 */
[----:B0-----:R-:W0:Y:S01]  /*1e10*/  LDS.128 R148, [UR5] ;  /* 0x00000005ff947984 */ /* 0x001e220008000c00 */
[----:B------:R-:W-:Y:S02]  /*1e20*/  UIADD3 UR5, UPT, UPT, UR4, 0x6060, URZ ;  /* 0x0000606004057890 */ /* 0x000fe4000fffe0ff */
[----:B------:R-:W-:Y:S01]  /*1e30*/  @!UP1 UIADD3 UR5, UPT, UPT, UR4, 0x6020, URZ ;  /* 0x0000602004059890 */ /* 0x000fe2000fffe0ff */
[----:B-1----:R-:W1:Y:S01]  /*1e40*/  LDS.128 R152, [UR10] ;  /* 0x0000000aff987984 */ /* 0x002e620008000c00 */
[----:B------:R-:W-:Y:S02]  /*1e50*/  UIADD3 UR10, UPT, UPT, UR4, 0x6070, URZ ;  /* 0x00006070040a7890 */ /* 0x000fe4000fffe0ff */
[----:B------:R-:W-:-:S05]  /*1e60*/  @!UP1 UIADD3 UR10, UPT, UPT, UR4, 0x6030, URZ ;  /* 0x00006030040a9890 */ /* 0x000fca000fffe0ff */
[----:B------:R-:W2:Y:S04]  /*1e70*/  LDS.128 R156, [UR5] ;  /* 0x00000005ff9c7984 */ /* 0x000ea80008000c00 */
[----:B------:R-:W3:Y:S01]  /*1e80*/  LDS.128 R160, [UR10] ;  /* 0x0000000affa07984 */ /* 0x000ee20008000c00 */
[----:B0-----:R-:W-:Y:S01]  /*1e90*/  FADD.FTZ R213, RZ, R148 ;  /* 0x00000094ffd57221 */ /* 0x001fe20000010000 */
[----:B------:R-:W-:-:S03]  /*1ea0*/  FADD.FTZ R148, RZ, R149 ;  /* 0x00000095ff947221 */ /* 0x000fc60000010000 */
[----:B------:R-:W-:Y:S01]  /*1eb0*/  FADD.FTZ R213, R150, R213 ;  /* 0x000000d596d57221 */ /* 0x000fe20000010000 */
[----:B------:R-:W-:Y:S01]  /*1ec0*/  FADD.FTZ R148, R151, R148 ;  /* 0x0000009497947221 */ /* 0x000fe20000010000 */
[----:B------:R-:W-:Y:S02]  /*1ed0*/  SHF.R.S32.HI R150, RZ, 0x1f, R215 ;  /* 0x0000001fff967819 */ /* 0x000fe400000114d7 */
[----:B-1----:R-:W-:Y:S01]  /*1ee0*/  FADD.FTZ R213, R213, R152 ;  /* 0x00000098d5d57221 */ /* 0x002fe20000010000 */
[----:B------:R-:W-:-:S03]  /*1ef0*/  FADD.FTZ R148, R148, R153 ;  /* 0x0000009994947221 */ /* 0x000fc60000010000 */
[----:B------:R-:W-:Y:S01]  /*1f00*/  FADD.FTZ R213, R154, R213 ;  /* 0x000000d59ad57221 */ /* 0x000fe20000010000 */
[----:B------:R-:W-:Y:S01]  /*1f10*/  FADD.FTZ R148, R155, R148 ;  /* 0x000000949b947221 */ /* 0x000fe20000010000 */
[----:B------:R-:W-:Y:S02]  /*1f20*/  LEA.HI R155, R150, R215, RZ, 0x3 ;  /* 0x000000d7969b7211 */ /* 0x000fe400078f18ff */
[----:B--2---:R-:W-:Y:S01]  /*1f30*/  FADD.FTZ R213, R213, R156 ;  /* 0x0000009cd5d57221 */ /* 0x004fe20000010000 */
[----:B------:R-:W-:Y:S01]  /*1f40*/  FADD.FTZ R148, R148, R157 ;  /* 0x0000009d94947221 */ /* 0x000fe20000010000 */
[----:B------:R-:W-:Y:S02]  /*1f50*/  LEA.HI.SX32 R155, R155, R164, 0x1d ;  /* 0x000000a49b9b7211 */ /* 0x000fe400078feaff */
        /* <DEDUP_REMOVED lines=28> */
.L_x_314:
        /* <DEDUP_REMOVED lines=14> */
.L_x_315:
        /* <DEDUP_REMOVED lines=13> */
.L_x_316:
        /* <DEDUP_REMOVED lines=14> */
.L_x_317:
        /* <DEDUP_REMOVED lines=13> */
.L_x_318:
        /* <DEDUP_REMOVED lines=14> */
.L_x_319:
        /* <DEDUP_REMOVED lines=13> */
.L_x_320:
        /* <DEDUP_REMOVED lines=15> */
.L_x_313:
        /* <DEDUP_REMOVED lines=18> */
.L_x_322:
        /* <DEDUP_REMOVED lines=13> */
.L_x_323:
        /* <DEDUP_REMOVED lines=12> */
.L_x_324:
[----:B------:R-:W-:Y:S01]  /*29d0*/  FMUL.FTZ R123, R172, R123 ;  /* 0x0000007bac7b7220 */ /* 0x000fe20000410000 */
[-C--:B------:R-:W-:Y:S01]  /*29e0*/  FFMA.FTZ R122, R180, R152.reuse, R153 ;  /* 0x00000098b47a7223 */ /* 0x080fe20000010099 */
        /* <DEDUP_REMOVED lines=16> */
.L_x_325:
[----:B------:R-:W-:Y:S01]  /*2af0*/  FADD.FTZ R123, R174, -R157 ;  /* 0x8000009dae7b7221 */ /* 0x000fe20000010000 */
[----:B------:R-:W-:Y:S01]  /*2b00*/  F2FP.BF16.F32.PACK_AB R154, RZ, R154 ;  /* 0x0000009aff9a723e */ /* 0x000fe200000010ff */
        /* <DEDUP_REMOVED lines=11> */
.L_x_326:
        /* <DEDUP_REMOVED lines=13> */
.L_x_327:
        /* <DEDUP_REMOVED lines=11> */
.L_x_328:
        /* <DEDUP_REMOVED lines=14> */
.L_x_312:
        /* <DEDUP_REMOVED lines=18> */
.L_x_330:
        /* <DEDUP_REMOVED lines=14> */
.L_x_331:
[----:B------:R-:W-:Y:S05]  /*3020*/  @!P2 BRA `(.L_x_332) ;  /* 0x00000000002ca947 */ /* 0x000fea0003800000 */
        /* <DEDUP_REMOVED lines=11> */
.L_x_332:
        /* <DEDUP_REMOVED lines=14> */
.L_x_333:
        /* <DEDUP_REMOVED lines=12> */
.L_x_334:
        /* <DEDUP_REMOVED lines=14> */
.L_x_335:
        /* <DEDUP_REMOVED lines=12> */
.L_x_336:
        /* <DEDUP_REMOVED lines=15> */
.L_x_329:
[----:B------:R-:W-:Y:S01]  /*3510*/  ISETP.GT.AND P3, PT, R0, RZ, PT ;  /* 0x000000ff0000720c */ /* 0x000fe20003f64270 */
[----:B------:R-:W-:Y:S01]  /*3520*/  @P1 FFMA.FTZ R123, R3, R152, R153 ;  /* 0x00000098037b1223 */ /* 0x000fe20000010099 */
[----:B------:R-:W-:Y:S01]  /*3530*/  PRMT R120, R36, 0x7632, R120 ;  /* 0x0000763224787816 */ /* 0x000fe20000000078 */
[C---:B------:R-:W-:Y:S01]  /*3540*/  IMAD.U32 R157, R37.reuse, 0x10000, RZ ;  /* 0x00010000259d7824 */ /* 0x040fe200078e00ff */
[----:B------:R-:W-:Y:S01]  /*3550*/  PRMT R122, R37, 0x7632, R122 ;  /* 0x00007632257a7816 */ /* 0x000fe2000000007a */
[----:B------:R-:W-:Y:S01]  /*3560*/  @P1 FADD.FTZ R123, R166, -R123 ;  /* 0x8000007ba67b1221 */ /* 0x000fe20000010000 */
        /* <DEDUP_REMOVED lines=10> */
[--C-:B------:R-:W-:Y:S01]  /*3610*/  @P3 FADD.FTZ R122, R168, -R149.reuse ;  /* 0x80000095a87a3221 */ /* 0x100fe20000010000 */
[----:B------:R-:W-:Y:S01]  /*3620*/  PRMT R149, R39, 0x7632, R149 ;  /* 0x0000763227957816 */ /* 0x000fe20000000095 */
[----:B------:R-:W-:Y:S01]  /*3630*/  @P3 FFMA.FTZ R151, R172, R120, R151 ;  /* 0x00000078ac973223 */ /* 0x000fe20000010097 */
[----:B------:R-:W-:Y:S01]  /*3640*/  PRMT R120, R38, 0x7632, R120 ;  /* 0x0000763226787816 */ /* 0x000fe20000000078 */
[----:B------:R-:W-:Y:S01]  /*3650*/  @P3 FFMA.FTZ R159, R172, R148, R159 ;  /* 0x00000094ac9f3223 */ /* 0x000fe2000001009f */
[-C--:B------:R-:W-:Y:S01]  /*3660*/  @P3 FFMA.FTZ R148, R182, R152.reuse, R153 ;  /* 0x00000098b6943223 */ /* 0x080fe20000010099 */
        /* <DEDUP_REMOVED lines=29> */
.L_x_337:
        /* <DEDUP_REMOVED lines=9> */
.L_x_338:
        /* <DEDUP_REMOVED lines=8> */
.L_x_339:
        /* <DEDUP_REMOVED lines=9> */
.L_x_340:
        /* <DEDUP_REMOVED lines=8> */
.L_x_341:
        /* <DEDUP_REMOVED lines=9> */
.L_x_342:
        /* <DEDUP_REMOVED lines=8> */
.L_x_343:
        /* <DEDUP_REMOVED lines=13> */
.L_x_321:
[----:B------:R-:W-:Y:S01]  /*3c40*/  ISETP.NE.U32.AND P1, PT, RZ, UR4, PT ;  /* 0x00000004ff007c0c */ /* 0x000fe2000bf25070 */
[----:B------:R-:W0:Y:S01]  /*3c50*/  @P2 LDC.64 R148, c[0x0][0x468] ;  /* 0x00011a00ff942b82 */ /* 0x000e220000000a00 */
[----:B------:R-:W-:Y:S02]  /*3c60*/  IADD3 R157, PT, PT, R211, 0x100, RZ ;  /* 0x00000100d39d7810 */ /* 0x000fe40007ffe0ff */
[----:B------:R-:W-:-:S13]  /*3c70*/  ISETP.NE.AND.EX P1, PT, RZ, UR5, PT, P1 ;  /* 0x00000005ff007c0c */ /* 0x000fda000bf25310 */
[----:B------:R-:W1:Y:S01]  /*3c80*/  @P1 LDC.64 R150, c[0x0][0x478] ;  /* 0x00011e00ff961b82 */ /* 0x000e620000000a00 */
[----:B0-----:R-:W-:-:S04]  /*3c90*/  @P2 IMAD.WIDE.U32 R148, R211, 0x10, R148 ;  /* 0x00000010d3942825 */ /* 0x001fc800078e0094 */
[----:B-1----:R-:W-:-:S05]  /*3ca0*/  @P1 IMAD.WIDE.U32 R150, R155, 0x10, R150 ;  /* 0x000000109b961825 */ /* 0x002fca00078e0096 */
[----:B------:R0:W-:Y:S04]  /*3cb0*/  @P1 STG.E.128 desc[UR12][R150.64], R120 ;  /* 0x0000007896001986 */ /* 0x0001e8000c101d0c */
[----:B------:R0:W-:Y:S01]  /*3cc0*/  @P2 STG.E.128 desc[UR12][R148.64], R92 ;  /* 0x0000005c94002986 */ /* 0x0001e2000c101d0c */
[----:B------:R-:W-:Y:S05]  /*3cd0*/  @!P2 BRA `(.L_x_344) ;  /* 0x00000000000ca947 */ /* 0x000fea0003800000 */
[----:B-----5:R-:W1:Y:S02]  /*3ce0*/  LDC.64 R140, c[0x0][0x390] ;  /* 0x0000e400ff8c7b82 */ /* 0x020e640000000a00 */
[----:B-1----:R-:W-:-:S06]  /*3cf0*/  IMAD.WIDE.U32 R140, R157, 0x10, R140 ;  /* 0x000000109d8c7825 */ /* 0x002fcc00078e008c */
[----:B------:R-:W5:Y:S02]  /*3d00*/  LDG.E.128 R140, desc[UR12][R140.64] ;  /* 0x0000000c8c8c7981 */ /* 0x000f64000c1e1d00 */
.L_x_344:
[----:B------:R-:W-:Y:S05]  /*3d10*/  @!P0 BRA `(.L_x_345) ;  /* 0x0000000c007c8947 */ /* 0x000fea0003800000 */
        /* <DEDUP_REMOVED lines=11> */
[-CC-:B------:R-:W-:Y:S01]  /*3dd0*/  @P3 FFMA.FTZ R123, R179, R152.reuse, R153.reuse ;  /* 0x00000098b37b3223 */ /* 0x180fe20000010099 */
[----:B------:R-:W-:Y:S01]  /*3de0*/  @P3 FADD.FTZ R120, R187, -R120 ;  /* 0x80000078bb783221 */ /* 0x000fe20000010000 */
[----:B------:R-:W-:Y:S01]  /*3df0*/  @P3 FADD.FTZ R148, R189, -R148 ;  /* 0x80000094bd943221 */ /* 0x000fe20000010000 */
[----:B------:R-:W-:Y:S01]  /*3e00*/  @P3 FFMA.FTZ R159, R183, R152, R153 ;  /* 0x00000098b79f3223 */ /* 0x000fe20000010099 */
[----:B------:R-:W-:Y:S01]  /*3e10*/  @P3 FADD.FTZ R122, R186, -R149 ;  /* 0x80000095ba7a3221 */ /* 0x000fe20000010000 */
[----:B------:R-:W-:Y:S01]  /*3e20*/  @P3 FFMA.FTZ R151, R172, R120, R151 ;  /* 0x00000078ac973223 */ /* 0x000fe20000010097 */
[----:B------:R-:W-:Y:S01]  /*3e30*/  PRMT R120, R34, 0x7632, R120 ;  /* 0x0000763222787816 */ /* 0x000fe20000000078 */
[----:B------:R-:W-:Y:S01]  /*3e40*/  @P3 FADD.FTZ R123, R184, -R123 ;  /* 0x8000007bb87b3221 */ /* 0x000fe20000010000 */
[----:B------:R-:W-:Y:S01]  /*3e50*/  @P3 FFMA.FTZ R163, R172, R148, R163 ;  /* 0x00000094aca33223 */ /* 0x000fe200000100a3 */
[----:B------:R-:W-:Y:S01]  /*3e60*/  PRMT R149, R35, 0x7632, R149 ;  /* 0x0000763223957816 */ /* 0x000fe20000000095 */
[-CC-:B------:R-:W-:Y:S01]  /*3e70*/  @P3 FFMA.FTZ R148, R198, R152.reuse, R153.reuse ;  /* 0x00000098c6943223 */ /* 0x180fe20000010099 */
[----:B------:R-:W-:Y:S01]  /*3e80*/  SHF.L.U32 R215, R120, 0x10, RZ ;  /* 0x0000001078d77819 */ /* 0x000fe200000006ff */
[-C--:B------:R-:W-:Y:S01]  /*3e90*/  @P3 FFMA.FTZ R120, R196, R152.reuse, R153 ;  /* 0x00000098c4783223 */ /* 0x080fe20000010099 */
[----:B------:R-:W-:Y:S01]  /*3ea0*/  SHF.L.U32 R213, R34, 0x10, RZ ;  /* 0x0000001022d57819 */ /* 0x000fe200000006ff */
[----:B------:R-:W-:Y:S01]  /*3eb0*/  @P3 FADD.FTZ R159, R188, -R159 ;  /* 0x8000009fbc9f3221 */ /* 0x000fe20000010000 */
[----:B------:R-:W-:Y:S01]  /*3ec0*/  @P3 FFMA.FTZ R217, R185, R152, R153 ;  /* 0x00000098b9d93223 */ /* 0x000fe20000010099 */
[----:B------:R-:W-:Y:S01]  /*3ed0*/  @P3 FADD.FTZ R120, R191, -R120 ;  /* 0x80000078bf783221 */ /* 0x000fe20000010000 */
[C---:B------:R-:W-:Y:S01]  /*3ee0*/  @P3 FFMA.FTZ R121, R172.reuse, R123, R121 ;  /* 0x0000007bac793223 */ /* 0x040fe20000010079 */
[----:B------:R-:W-:Y:S01]  /*3ef0*/  SHF.L.U32 R149, R149, 0x10, RZ ;  /* 0x0000001095957819 */ /* 0x000fe200000006ff */
        /* <DEDUP_REMOVED lines=22> */
.L_x_347:
        /* <DEDUP_REMOVED lines=9> */
.L_x_348:
        /* <DEDUP_REMOVED lines=8> */
.L_x_349:
        /* <DEDUP_REMOVED lines=9> */
.L_x_350:
        /* <DEDUP_REMOVED lines=8> */
.L_x_351:
        /* <DEDUP_REMOVED lines=9> */
.L_x_352:
        /* <DEDUP_REMOVED lines=8> */
.L_x_353:
        /* <DEDUP_REMOVED lines=14> */
.L_x_346:
        /* <DEDUP_REMOVED lines=13> */
.L_x_355:
        /* <DEDUP_REMOVED lines=14> */
.L_x_356:
        /* <DEDUP_REMOVED lines=12> */
.L_x_357:
        /* <DEDUP_REMOVED lines=14> */
.L_x_358:
[----:B------:R-:W-:Y:S05]  /*47c0*/  @!P2 BRA `(.L_x_359) ;  /* 0x00000000002ca947 */ /* 0x000fea0003800000 */
[----:B0-----:R-:W-:Y:S01]  /*47d0*/  @P3 FFMA.FTZ R151, R183, R152, R153 ;  /* 0x00000098b7973223 */ /* 0x001fe20000010099 */
        /* <DEDUP_REMOVED lines=10> */
.L_x_359:
        /* <DEDUP_REMOVED lines=14> */
.L_x_360:
        /* <DEDUP_REMOVED lines=12> */
.L_x_361:
[----:B------:R-:W-:Y:S05]  /*4a20*/  @!P2 BRA `(.L_x_354) ;  /* 0x0000000c00aca947 */ /* 0x000fea0003800000 */
[----:B0-----:R-:W-:Y:S01]  /*4a30*/  PRMT R148, R35, 0x7632, R148 ;  /* 0x0000763223947816 */ /* 0x001fe20000000094 */
        /* <DEDUP_REMOVED lines=13> */
.L_x_345:
[----:B------:R-:W-:Y:S05]  /*4b10*/  @!P1 BRA `(.L_x_362) ;  /* 0x0000000400c09947 */ /* 0x000fea0003800000 */
[-CC-:B0-----:R-:W-:Y:S01]  /*4b20*/  FFMA.FTZ R121, R179, R152.reuse, R153.reuse ;  /* 0x00000098b3797223 */ /* 0x181fe20000010099 */
        /* <DEDUP_REMOVED lines=17> */
.L_x_363:
        /* <DEDUP_REMOVED lines=13> */
.L_x_364:
        /* <DEDUP_REMOVED lines=12> */
.L_x_365:
[----:B------:R-:W-:Y:S01]  /*4dd0*/  F2FP.BF16.F32.PACK_AB R151, RZ, R149 ;  /* 0x00000095ff97723e */ /* 0x000fe200000010ff */
[----:B------:R-:W-:Y:S01]  /*4de0*/  FMUL.FTZ R121, R172, R159 ;  /* 0x0000009fac797220 */ /* 0x000fe20000410000 */
[-C--:B------:R-:W-:Y:S01]  /*4df0*/  FFMA.FTZ R122, R196, R152.reuse, R153 ;  /* 0x00000098c47a7223 */ /* 0x080fe20000010099 */
        /* <DEDUP_REMOVED lines=15> */
.L_x_366:
        /* <DEDUP_REMOVED lines=13> */
.L_x_367:
        /* <DEDUP_REMOVED lines=12> */
[----:B------:R-:W-:-:S07]  /*5080*/  PRMT R94, R94, 0x5410, R123 ;  /* 0x000054105e5e7816 */ /* 0x000fce000000007b */
.L_x_368:
        /* <DEDUP_REMOVED lines=11> */
.L_x_369:
        /* <DEDUP_REMOVED lines=14> */
.L_x_362:
[----:B------:R-:W-:Y:S05]  /*5220*/  @!P2 BRA `(.L_x_370) ;  /* 0x000000000030a947 */ /* 0x000fea0003800000 */
[----:B0-----:R-:W-:Y:S01]  /*5230*/  FFMA.FTZ R149, R179, R152, R153 ;  /* 0x00000098b3957223 */ /* 0x001fe20000010099 */
        /* <DEDUP_REMOVED lines=11> */
.L_x_370:
[----:B------:R-:W-:Y:S05]  /*52f0*/  @!P2 BRA `(.L_x_371) ;  /* 0x000000000034a947 */ /* 0x000fea0003800000 */
[----:B0-----:R-:W-:Y:S01]  /*5300*/  FFMA.FTZ R148, R192, R152, R153 ;  /* 0x00000098c0947223 */ /* 0x001fe20000010099 */
        /* <DEDUP_REMOVED lines=12> */
.L_x_371:
        /* <DEDUP_REMOVED lines=13> */
.L_x_372:
        /* <DEDUP_REMOVED lines=14> */
.L_x_373:
        /* <DEDUP_REMOVED lines=13> */
.L_x_374:
        /* <DEDUP_REMOVED lines=14> */
.L_x_375:
        /* <DEDUP_REMOVED lines=13> */
.L_x_376:
        /* <DEDUP_REMOVED lines=14> */
.L_x_354:
[----:B0-----:R-:W0:Y:S01]  /*58e0*/  @P1 LDC.64 R150, c[0x0][0x478] ;  /* 0x00011e00ff961b82 */ /* 0x001e220000000a00 */
[----:B------:R-:W-:Y:S01]  /*58f0*/  @P1 VIADD R159, R155, 0x100 ;  /* 0x000001009b9f1836 */ /* 0x000fe20000000000 */
[----:B------:R-:W-:-:S06]  /*5900*/  IADD3 R211, PT, PT, R211, 0x200, RZ ;  /* 0x00000200d3d37810 */ /* 0x000fcc0007ffe0ff */
[----:B------:R-:W1:Y:S01]  /*5910*/  @P2 LDC.64 R148, c[0x0][0x468] ;  /* 0x00011a00ff942b82 */ /* 0x000e620000000a00 */
[----:B0-----:R-:W-:-:S05]  /*5920*/  @P1 IMAD.WIDE.U32 R150, R159, 0x10, R150 ;  /* 0x000000109f961825 */ /* 0x001fca00078e0096 */
[----:B------:R0:W-:Y:S01]  /*5930*/  @P1 STG.E.128 desc[UR12][R150.64], R120 ;  /* 0x0000007896001986 */ /* 0x0001e2000c101d0c */
[----:B-1----:R-:W-:-:S05]  /*5940*/  @P2 IMAD.WIDE.U32 R148, R157, 0x10, R148 ;  /* 0x000000109d942825 */ /* 0x002fca00078e0094 */
[----:B------:R0:W-:Y:S01]  /*5950*/  @P2 STG.E.128 desc[UR12][R148.64], R92 ;  /* 0x0000005c94002986 */ /* 0x0001e2000c101d0c */
[----:B------:R-:W-:Y:S05]  /*5960*/  @!P2 BRA `(.L_x_377) ;  /* 0x00000000000ca947 */ /* 0x000fea0003800000 */
[----:B-----5:R-:W1:Y:S02]  /*5970*/  LDC.64 R140, c[0x0][0x390] ;  /* 0x0000e400ff8c7b82 */ /* 0x020e640000000a00 */
[----:B-1----:R-:W-:-:S06]  /*5980*/  IMAD.WIDE.U32 R140, R211, 0x10, R140 ;  /* 0x00000010d38c7825 */ /* 0x002fcc00078e008c */
[----:B------:R-:W5:Y:S02]  /*5990*/  LDG.E.128 R140, desc[UR12][R140.64] ;  /* 0x0000000c8c8c7981 */ /* 0x000f64000c1e1d00 */
.L_x_377:
[----:B0----5:R-:W-:Y:S02]  /*59a0*/  PRMT R148, R143, 0x7632, R148 ;  /* 0x000076328f947816 */ /* 0x021fe40000000094 */
[----:B------:R-:W-:Y:S02]  /*59b0*/  PRMT R149, R142, 0x7632, R149 ;  /* 0x000076328e957816 */ /* 0x000fe40000000095 */
[----:B------:R-:W-:Y:S02]  /*59c0*/  PRMT R150, R141, 0x7632, R150 ;  /* 0x000076328d967816 */ /* 0x000fe40000000096 */
[----:B------:R-:W-:Y:S01]  /*59d0*/  PRMT R151, R140, 0x7632, R151 ;  /* 0x000076328c977816 */ /* 0x000fe20000000097 */
[----:B------:R-:W-:Y:S06]  /*59e0*/  @!P0 BRA `(.L_x_378) ;  /* 0x0000000c006c8947 */ /* 0x000fec0003800000 */
[----:B------:R-:W-:Y:S05]  /*59f0*/  @!P1 BRA `(.L_x_379) ;  /* 0x0000000400c09947 */ /* 0x000fea0003800000 */
[----:B------:R-:W-:Y:S02]  /*5a00*/  ISETP.GT.AND P0, PT, R0, RZ, PT ;  /* 0x000000ff0000720c */ /* 0x000fe40003f04270 */
[C---:B------:R-:W-:Y:S02]  /*5a10*/  PRMT R0, R28.reuse, 0x7632, R0 ;  /* 0x000076321c007816 */ /* 0x040fe40000000000 */
[C---:B------:R-:W-:Y:S02]  /*5a20*/  SHF.L.U32 R157, R29.reuse, 0x10, RZ ;  /* 0x000000101d9d7819 */ /* 0x040fe400000006ff */
[----:B------:R-:W-:Y:S02]  /*5a30*/  PRMT R122, R29, 0x7632, R122 ;  /* 0x000076321d7a7816 */ /* 0x000fe4000000007a */
[----:B------:R-:W-:Y:S02]  /*5a40*/  SHF.L.U32 R151, R28, 0x10, RZ ;  /* 0x000000101c977819 */ /* 0x000fe400000006ff */
[----:B------:R-:W-:-:S02]  /*5a50*/  SHF.L.U32 R122, R122, 0x10, RZ ;  /* 0x000000107a7a7819 */ /* 0x000fc400000006ff */
[----:B------:R-:W-:Y:S01]  /*5a60*/  PRMT R149, R31, 0x7632, R149 ;  /* 0x000076321f957816 */ /* 0x000fe20000000095 */
[-CC-:B------:R-:W-:Y:S01]  /*5a70*/  @P0 FFMA.FTZ R123, R197, R152.reuse, R153.reuse ;  /* 0x00000098c57b0223 */ /* 0x180fe20000010099 */
[-CC-:B------:R-:W-:Y:S01]  /*5a80*/  @P0 FFMA.FTZ R121, R195, R152.reuse, R153.reuse ;  /* 0x00000098c3790223 */ /* 0x180fe20000010099 */
[-CC-:B------:R-:W-:Y:S01]  /*5a90*/  @P0 FFMA.FTZ R120, R208, R152.reuse, R153.reuse ;  /* 0x00000098d0780223 */ /* 0x180fe20000010099 */
[-CC-:B------:R-:W-:Y:S01]  /*5aa0*/  @P0 FFMA.FTZ R148, R210, R152.reuse, R153.reuse ;  /* 0x00000098d2940223 */ /* 0x180fe20000010099 */
[-CC-:B------:R-:W-:Y:S01]  /*5ab0*/  @P0 FFMA.FTZ R161, R199, R152.reuse, R153.reuse ;  /* 0x00000098c7a10223 */ /* 0x180fe20000010099 */
[-CC-:B------:R-:W-:Y:S01]  /*5ac0*/  @P0 FFMA.FTZ R150, R212, R152.reuse, R153.reuse ;  /* 0x00000098d4960223 */ /* 0x180fe20000010099 */
[-CC-:B------:R-:W-:Y:S01]  /*5ad0*/  @P0 FFMA.FTZ R163, R201, R152.reuse, R153.reuse ;  /* 0x00000098c9a30223 */ /* 0x180fe20000010099 */
[----:B------:R-:W-:Y:S01]  /*5ae0*/  @P0 FFMA.FTZ R152, R214, R152, R153 ;  /* 0x00000098d6980223 */ /* 0x000fe20000010099 */
[----:B------:R-:W-:Y:S01]  /*5af0*/  SHF.L.U32 R153, R0, 0x10, RZ ;  /* 0x0000001000997819 */ /* 0x000fe200000006ff */
[----:B------:R-:W-:Y:S01]  /*5b00*/  @P0 FADD.FTZ R0, R202, -R123 ;  /* 0x8000007bca000221 */ /* 0x000fe20000010000 */
[----:B------:R-:W-:Y:S01]  /*5b10*/  @P0 FADD.FTZ R121, R200, -R121 ;  /* 0x80000079c8790221 */ /* 0x000fe20000010000 */
[----:B------:R-:W-:Y:S01]  /*5b20*/  @P0 FADD.FTZ R123, R205, -R148 ;  /* 0x80000094cd7b0221 */ /* 0x000fe20000010000 */
[----:B------:R-:W-:Y:S01]  /*5b30*/  @P0 FADD.FTZ R120, R203, -R120 ;  /* 0x80000078cb780221 */ /* 0x000fe20000010000 */
[----:B------:R-:W-:Y:S01]  /*5b40*/  @P0 FFMA.FTZ R157, R172, R0, R157 ;  /* 0x00000000ac9d0223 */ /* 0x000fe2000001009d */
[----:B------:R-:W-:Y:S01]  /*5b50*/  PRMT R0, R30, 0x7632, R0 ;  /* 0x000076321e007816 */ /* 0x000fe20000000000 */
[C---:B------:R-:W-:Y:S01]  /*5b60*/  @P0 FFMA.FTZ R151, R172.reuse, R121, R151 ;  /* 0x00000079ac970223 */ /* 0x040fe20000010097 */
[C---:B------:R-:W-:Y:S01]  /*5b70*/  @P0 FFMA.FTZ R122, R172.reuse, R123, R122 ;  /* 0x0000007bac7a0223 */ /* 0x040fe2000001007a */
[----:B------:R-:W-:Y:S01]  /*5b80*/  SHF.L.U32 R149, R149, 0x10, RZ ;  /* 0x0000001095957819 */ /* 0x000fe200000006ff */
[----:B------:R-:W-:Y:S01]  /*5b90*/  @P0 FFMA.FTZ R153, R172, R120, R153 ;  /* 0x00000078ac990223 */ /* 0x000fe20000010099 */
[----:B------:R-:W-:Y:S01]  /*5ba0*/  SHF.L.U32 R148, R0, 0x10, RZ ;  /* 0x0000001000947819 */ /* 0x000fe200000006ff */
[----:B------:R-:W-:Y:S01]  /*5bb0*/  @P0 FADD.FTZ R121, R207, -R150 ;  /* 0x80000096cf790221 */ /* 0x000fe20000010000 */
[----:B------:R-:W-:Y:S01]  /*5bc0*/  SHF.L.U32 R159, R30, 0x10, RZ ;  /* 0x000000101e9f7819 */ /* 0x000fe200000006ff */
[----:B------:R-:W-:Y:S01]  /*5bd0*/  @P0 FADD.FTZ R152, R209, -R152 ;  /* 0x80000098d1980221 */ /* 0x000fe20000010000 */
[----:B------:R-:W-:Y:S01]  /*5be0*/  SHF.L.U32 R123, R31, 0x10, RZ ;  /* 0x000000101f7b7819 */ /* 0x000fe200000006ff */
        /* <DEDUP_REMOVED lines=17> */
.L_x_380:
        /* <DEDUP_REMOVED lines=9> */
.L_x_381:
        /* <DEDUP_REMOVED lines=8> */
.L_x_382:
        /* <DEDUP_REMOVED lines=9> */
.L_x_383:
        /* <DEDUP_REMOVED lines=8> */
.L_x_384:
        /* <DEDUP_REMOVED lines=9> */
.L_x_385:
        /* <DEDUP_REMOVED lines=8> */
.L_x_386:
        /* <DEDUP_REMOVED lines=13> */
.L_x_379:
        /* <DEDUP_REMOVED lines=13> */
.L_x_388:
[----:B------:R-:W-:Y:S05]  /*61d0*/  @!P2 BRA `(.L_x_389) ;  /* 0x000000000034a947 */ /* 0x000fea0003800000 */
[----:B------:R-:W-:Y:S01]  /*61e0*/  PRMT R0, R28, 0x7632, R0 ;  /* 0x000076321c007816 */ /* 0x000fe20000000000 */
[----:B------:R-:W-:Y:S01]  /*61f0*/  @P0 FFMA.FTZ R148, R208, R152, R153 ;  /* 0x00000098d0940223 */ /* 0x000fe20000010099 */
[----:B------:R-:W-:Y:S02]  /*6200*/  SHF.L.U32 R151, R4, 0x10, RZ ;  /* 0x0000001004977819 */ /* 0x000fe400000006ff */
[----:B------:R-:W-:Y:S01]  /*6210*/  SHF.L.U32 R149, R0, 0x10, RZ ;  /* 0x0000001000957819 */ /* 0x000fe200000006ff */
[----:B------:R-:W-:-:S04]  /*6220*/  @P0 FADD.FTZ R148, R203, -R148 ;  /* 0x80000094cb940221 */ /* 0x000fc80000010000 */
[----:B------:R-:W-:Y:S01]  /*6230*/  @P0 FFMA.FTZ R149, R172, R148, R149 ;  /* 0x00000094ac950223 */ /* 0x000fe20000010095 */
[----:B------:R-:W-:-:S03]  /*6240*/  PRMT R148, R140, 0x7632, R148 ;  /* 0x000076328c947816 */ /* 0x000fc60000000094 */
[----:B------:R-:W-:Y:S01]  /*6250*/  FMUL.FTZ R0, R149, UR16 ;  /* 0x0000001095007c20 */ /* 0x000fe20008410000 */
[----:B------:R-:W-:-:S03]  /*6260*/  SHF.L.U32 R148, R148, 0x10, RZ ;  /* 0x0000001094947819 */ /* 0x000fc600000006ff */
[----:B------:R-:W-:Y:S02]  /*6270*/  FMUL.FTZ R149, R151, R0 ;  /* 0x0000000097957220 */ /* 0x000fe40000410000 */
[----:B------:R-:W-:-:S03]  /*6280*/  FFMA.FTZ R81, R0, R148, R81 ;  /* 0x0000009400517223 */ /* 0x000fc60000010051 */
[----:B------:R-:W-:-:S04]  /*6290*/  F2FP.BF16.F32.PACK_AB R149, RZ, R149 ;  /* 0x00000095ff95723e */ /* 0x000fc800000010ff */
[----:B------:R-:W-:-:S07]  /*62a0*/  PRMT R92, R92, 0x5410, R149 ;  /* 0x000054105c5c7816 */ /* 0x000fce0000000095 */
.L_x_389:
        /* <DEDUP_REMOVED lines=12> */
.L_x_390:
        /* <DEDUP_REMOVED lines=14> */
.L_x_391:
        /* <DEDUP_REMOVED lines=12> */
.L_x_392:
[----:B------:R-:W-:Y:S05]  /*6510*/  @!P2 BRA `(.L_x_393) ;  /* 0x000000000034a947 */ /* 0x000fea0003800000 */
[----:B------:R-:W-:Y:S01]  /*6520*/  PRMT R0, R30, 0x7632, R0 ;  /* 0x000076321e007816 */ /* 0x000fe20000000000 */
[----:B------:R-:W-:Y:S01]  /*6530*/  @P0 FFMA.FTZ R148, R212, R152, R153 ;  /* 0x00000098d4940223 */ /* 0x000fe20000010099 */
[----:B------:R-:W-:Y:S02]  /*6540*/  IMAD.U32 R151, R6, 0x10000, RZ ;  /* 0x0001000006977824 */ /* 0x000fe400078e00ff */
        /* <DEDUP_REMOVED lines=10> */
.L_x_393:
        /* <DEDUP_REMOVED lines=12> */
.L_x_394:
        /* <DEDUP_REMOVED lines=13> */
[----:B------:R-:W-:Y:S01]  /*6780*/  PRMT R95, R95, 0x5410, R149 ;  /* 0x000054105f5f7816 */ /* 0x000fe20000000095 */
[----:B------:R-:W-:Y:S06]  /*6790*/  BRA `(.L_x_387) ;  /* 0x0000000c003c7947 */ /* 0x000fec0003800000 */
.L_x_378:
        /* <DEDUP_REMOVED lines=10> */
[----:B------:R-:W-:Y:S01]  /*6840*/  FADD.FTZ R123, R203, -R0 ;  /* 0x80000000cb7b7221 */ /* 0x000fe20000010000 */
[----:B------:R-:W-:Y:S01]  /*6850*/  FFMA.FTZ R152, R214, R152, R153 ;  /* 0x00000098d6987223 */ /* 0x000fe20000010099 */
[----:B------:R-:W-:Y:S01]  /*6860*/  FADD.FTZ R153, R205, -R120 ;  /* 0x80000078cd997221 */ /* 0x000fe20000010000 */
[----:B------:R-:W-:Y:S01]  /*6870*/  FADD.FTZ R157, R202, -R157 ;  /* 0x8000009dca9d7221 */ /* 0x000fe20000010000 */
[----:B------:R-:W-:Y:S01]  /*6880*/  FADD.FTZ R159, R204, -R159 ;  /* 0x8000009fcc9f7221 */ /* 0x000fe20000010000 */
[----:B------:R-:W-:Y:S01]  /*6890*/  FADD.FTZ R161, R207, -R122 ;  /* 0x8000007acfa17221 */ /* 0x000fe20000010000 */
[----:B------:R-:W-:Y:S01]  /*68a0*/  FADD.FTZ R163, R206, -R163 ;  /* 0x800000a3cea37221 */ /* 0x000fe20000010000 */
[C---:B------:R-:W-:Y:S01]  /*68b0*/  FMUL.FTZ R0, R172.reuse, R121 ;  /* 0x00000079ac007220 */ /* 0x040fe20000410000 */
[C---:B------:R-:W-:Y:S01]  /*68c0*/  FMUL.FTZ R120, R172.reuse, R123 ;  /* 0x0000007bac787220 */ /* 0x040fe20000410000 */
[----:B------:R-:W-:Y:S01]  /*68d0*/  FADD.FTZ R213, R209, -R152 ;  /* 0x80000098d1d57221 */ /* 0x000fe20000010000 */
[C---:B------:R-:W-:Y:S01]  /*68e0*/  FMUL.FTZ R123, R172.reuse, R153 ;  /* 0x00000099ac7b7220 */ /* 0x040fe20000410000 */
[C---:B------:R-:W-:Y:S01]  /*68f0*/  FMUL.FTZ R122, R172.reuse, R157 ;  /* 0x0000009dac7a7220 */ /* 0x040fe20000410000 */
[C---:B------:R-:W-:Y:S01]  /*6900*/  FMUL.FTZ R152, R172.reuse, R159 ;  /* 0x0000009fac987220 */ /* 0x040fe20000410000 */
[C---:B------:R-:W-:Y:S01]  /*6910*/  FMUL.FTZ R153, R172.reuse, R161 ;  /* 0x000000a1ac997220 */ /* 0x040fe20000410000 */
[C---:B------:R-:W-:Y:S01]  /*6920*/  FMUL.FTZ R154, R172.reuse, R163 ;  /* 0x000000a3ac9a7220 */ /* 0x040fe20000410000 */
[----:B------:R-:W-:Y:S01]  /*6930*/  FMUL.FTZ R172, R172, R213 ;  /* 0x000000d5acac7220 */ /* 0x000fe20000410000 */
[----:B------:R-:W-:-:S02]  /*6940*/  FSEL R157, R120, RZ, P0 ;  /* 0x000000ff789d7208 */ /* 0x000fc40000000000 */
        /* <DEDUP_REMOVED lines=9> */
.L_x_396:
        /* <DEDUP_REMOVED lines=8> */
.L_x_397:
        /* <DEDUP_REMOVED lines=10> */
.L_x_398:
        /* <DEDUP_REMOVED lines=8> */
.L_x_399:
        /* <DEDUP_REMOVED lines=10> */
.L_x_400:
        /* <DEDUP_REMOVED lines=8> */
.L_x_401:
[----:B------:R-:W-:Y:S02]  /*6ca0*/  F2FP.BF16.F32.PACK_AB R120, R157, R156 ;  /* 0x0000009c9d78723e */ /* 0x000fe400000010ff */
[----:B------:R-:W-:Y:S02]  /*6cb0*/  F2FP.BF16.F32.PACK_AB R121, R123, R122 ;  /* 0x0000007a7b79723e */ /* 0x000fe400000010ff */
[----:B------:R-:W-:Y:S02]  /*6cc0*/  FSEL R149, R172, RZ, P0 ;  /* 0x000000ffac957208 */ /* 0x000fe40000000000 */
[----:B------:R-:W-:Y:S01]  /*6cd0*/  FSEL R154, R154, RZ, P0 ;  /* 0x000000ff9a9a7208 */ /* 0x000fe20000000000 */
[----:B------:R-:W-:Y:S06]  /*6ce0*/  @!P2 BRA `(.L_x_402) ;  /* 0x00000000001ca947 */ /* 0x000fec0003800000 */
[----:B------:R-:W-:Y:S01]  /*6cf0*/  SHF.L.U32 R0, R99, 0x10, RZ ;  /* 0x0000001063007819 */ /* 0x000fe200000006ff */
[----:B------:R-:W-:Y:S01]  /*6d00*/  FMUL.FTZ R123, R154, UR16 ;  /* 0x000000109a7b7c20 */ /* 0x000fe20008410000 */
[----:B------:R-:W-:-:S03]  /*6d10*/  IMAD.U32 R151, R143, 0x10000, RZ ;  /* 0x000100008f977824 */ /* 0x000fc600078e00ff */
[-C--:B------:R-:W-:Y:S01]  /*6d20*/  FMUL.FTZ R0, R0, R123.reuse ;  /* 0x0000007b00007220 */ /* 0x080fe20000410000 */
[----:B------:R-:W-:-:S04]  /*6d30*/  FFMA.FTZ R86, R151, R123, R86 ;  /* 0x0000007b97567223 */ /* 0x000fc80000010056 */
[----:B------:R-:W-:-:S04]  /*6d40*/  F2FP.BF16.F32.PACK_AB R0, RZ, R0 ;  /* 0x00000000ff00723e */ /* 0x000fc800000010ff */
[----:B------:R-:W-:-:S07]  /*6d50*/  PRMT R95, R0, 0x7610, R95 ;  /* 0x00007610005f7816 */ /* 0x000fce000000005f */
.L_x_402:
        /* <DEDUP_REMOVED lines=11> */
.L_x_395:
        /* <DEDUP_REMOVED lines=13> */
.L_x_403:
        /* <DEDUP_REMOVED lines=13> */
.L_x_404:
        /* <DEDUP_REMOVED lines=13> */
.L_x_405:
        /* <DEDUP_REMOVED lines=13> */
.L_x_406:
        /* <DEDUP_REMOVED lines=13> */
.L_x_407:
        /* <DEDUP_REMOVED lines=13> */
.L_x_408:
        /* <DEDUP_REMOVED lines=13> */
.L_x_409:
[----:B------:R-:W-:Y:S05]  /*73c0*/  @!P2 BRA `(.L_x_387) ;  /* 0x000000000030a947 */ /* 0x000fea0003800000 */
[----:B------:R-:W-:Y:S01]  /*73d0*/  FFMA.FTZ R152, R214, R152, R153 ;  /* 0x00000098d6987223 */ /* 0x000fe20000010099 */
[----:B------:R-:W-:Y:S02]  /*73e0*/  ISETP.GT.AND P0, PT, R0, RZ, PT ;  /* 0x000000ff0000720c */ /* 0x000fe40003f04270 */
[----:B------:R-:W-:Y:S01]  /*73f0*/  SHF.L.U32 R150, R148, 0x10, RZ ;  /* 0x0000001094967819 */ /* 0x000fe200000006ff */
[----:B------:R-:W-:-:S04]  /*7400*/  FADD.FTZ R149, R209, -R152 ;  /* 0x80000098d1957221 */ /* 0x000fc80000010000 */
[----:B------:R-:W-:-:S05]  /*7410*/  FMUL.FTZ R149, R172, R149 ;  /* 0x00000095ac957220 */ /* 0x000fca0000410000 */
[----:B------:R-:W-:Y:S02]  /*7420*/  FSEL R0, R149, RZ, P0 ;  /* 0x000000ff95007208 */ /* 0x000fe40000000000 */
[----:B------:R-:W-:-:S03]  /*7430*/  SHF.L.U32 R149, R7, 0x10, RZ ;  /* 0x0000001007957819 */ /* 0x000fc600000006ff */
[----:B------:R-:W-:-:S04]  /*7440*/  FMUL.FTZ R0, R0, UR16 ;  /* 0x0000001000007c20 */ /* 0x000fc80008410000 */
[-C--:B------:R-:W-:Y:S01]  /*7450*/  FMUL.FTZ R148, R149, R0.reuse ;  /* 0x0000000095947220 */ /* 0x080fe20000410000 */
[----:B------:R-:W-:-:S04]  /*7460*/  FFMA.FTZ R87, R150, R0, R87 ;  /* 0x0000000096577223 */ /* 0x000fc80000010057 */
[----:B------:R-:W-:-:S04]  /*7470*/  F2FP.BF16.F32.PACK_AB R148, RZ, R148 ;  /* 0x00000094ff94723e */ /* 0x000fc800000010ff */
[----:B------:R-:W-:-:S07]  /*7480*/  PRMT R95, R95, 0x5410, R148 ;  /* 0x000054105f5f7816 */ /* 0x000fce0000000094 */
.L_x_387:
[----:B------:R-:W0:Y:S01]  /*7490*/  @P1 LDC.64 R152, c[0x0][0x478] ;  /* 0x00011e00ff981b82 */ /* 0x000e220000000a00 */
[----:B------:R-:W-:Y:S01]  /*74a0*/  @P1 IADD3 R155, PT, PT, R155, 0x200, RZ ;  /* 0x000002009b9b1810 */ /* 0x000fe20007ffe0ff */
[----:B------:R-:W-:-:S06]  /*74b0*/  UPLOP3.LUT UP1, UPT, UPT, UPT, UP1, 0x40, 0x4 ;  /* 0x000000000004789c */ /* 0x000fcc0003f2e810 */
        /* <DEDUP_REMOVED lines=9> */
.L_x_307:
[----:B------:R-:W1:Y:S08]  /*7550*/  S2UR UR4, SR_CTAID.X ;  /* 0x00000000000479c3 */ /* 0x000e700000002500 */
        /* <DEDUP_REMOVED lines=28> */
.L_x_411:
        /* <DEDUP_REMOVED lines=14> */
.L_x_10661:


//--------------------- .text._ZN10layer_norm13ln_bwd_kernelINS_13Kernel_traitsI13__nv_bfloat16S2_S2_S2_fjLj6144ELj1ELj1ELj8ELj16ENS_18Kernel_traits_baseILj6144ES2_S2_S2_S2_fjLj256EEEEELb1ELb0ELb0ELb0EEEvNS_9BwdParamsE --------------------------
	.section	.text._ZN10layer_norm13ln_bwd_kernelINS_13Kernel_traitsI13__nv_bfloat16S2_S2_S2_fjLj6144ELj1ELj1ELj8ELj16ENS_18Kernel_traits_baseILj6144ES2_S2_S2_S2_fjLj256EEEEELb1ELb0ELb0ELb0EEEvNS_9BwdParamsE,"ax",@progbits
	.align	128
        .global         _ZN10layer_norm13ln_bwd_kernelINS_13Kernel_traitsI13__nv_bfloat16S2_S2_S2_fjLj6144ELj1ELj1ELj8ELj16ENS_18Kernel_traits_baseILj6144ES2_S2_S2_S2_fjLj256EEEEELb1ELb0ELb0ELb0EEEvNS_9BwdParamsE
        .type           _ZN10layer_norm13ln_bwd_kernelINS_13Kernel_traitsI13__nv_bfloat16S2_S2_S2_fjLj6144ELj1ELj1ELj8ELj16ENS_18Kernel_traits_baseILj6144ES2_S2_S2_S2_fjLj256EEEEELb1ELb0ELb0ELb0EEEvNS_9BwdParamsE,@function
        .size           _ZN10layer_norm13ln_bwd_kernelINS_13Kernel_traitsI13__nv_bfloat16S2_S2_S2_fjLj6144ELj1ELj1ELj8ELj16ENS_18Kernel_traits_baseILj6144ES2_S2_S2_S2_fjLj256EEEEELb1ELb0ELb0ELb0EEEvNS_9BwdParamsE,(.L_x_10662 - _ZN10layer_norm13ln_bwd_kernelINS_13Kernel_traitsI13__nv_bfloat16S2_S2_S2_fjLj6144ELj1ELj1ELj8ELj16ENS_18Kernel_traits_baseILj6144ES2_S2_S2_S2_fjLj256EEEEELb1ELb0ELb0ELb0EEEvNS_9BwdParamsE)
        .other          _ZN10layer_norm13ln_bwd_kernelINS_13Kernel_traitsI13__nv_bfloat16S2_S2_S2_fjLj6144ELj1ELj1ELj8ELj16ENS_18Kernel_traits_baseILj6144ES2_S2_S2_S2_fjLj256EEEEELb1ELb0ELb0ELb0EEEvNS_9BwdParamsE,@"STO_CUDA_ENTRY STV_DEFAULT"
_ZN10layer_norm13ln_bwd_kernelINS_13Kernel_traitsI13__nv_bfloat16S2_S2_S2_fjLj6144ELj1ELj1ELj8ELj16ENS_18Kernel_traits_baseILj6144ES2_S2_S2_S2_fjLj256EEEEELb1ELb0ELb0ELb0EEEvNS_9BwdParamsE:
.text._ZN10layer_norm13ln_bwd_kernelINS_13Kernel_traitsI13__nv_bfloat16S2_S2_S2_fjLj6144ELj1ELj1ELj8ELj16ENS_18Kernel_traits_baseILj6144ES2_S2_S2_S2_fjLj256EEEEELb1ELb0ELb0ELb0EEEvNS_9BwdParamsE:
        /* <DEDUP_REMOVED lines=98> */
.L_x_443:
[----:B------:R-:W0:Y:S08]  /*0620*/  LDC.64 R76, c[0x0][0x3c0] ;  /* 0x0000f000ff4c7b82 */ /* 0x000e300000000a00 */
[----:B------:R-:W1:Y:S08]  /*0630*/  @P0 LDC.64 R80, c[0x0][0x3e0] ;  /* 0x0000f800ff500b82 */ /* 0x000e700000000a00 */
[----:B------:R-:W2:Y:S01]  /*0640*/  LDC.64 R78, c[0x0][0x3c8] ;  /* 0x0000f200ff4e7b82 */ /* 0x000ea20000000a00 */
[----:B0-----:R-:W-:-:S07]  /*0650*/  IMAD.WIDE R76, R95, 0x4, R76 ;  /* 0x000000045f4c7825 */ /* 0x001fce00078e024c */
[----:B------:R-:W0:Y:S01]  /*0660*/  LDC R94, c[0x0][0x388] ;  /* 0x0000e200ff5e7b82 */ /* 0x000e220000000800 */
[----:B------:R-:W3:Y:S01]  /*0670*/  LDG.E R76, desc[UR8][R76.64] ;  /* 0x000000084c4c7981 */ /* 0x000ee2000c1e1900 */
[----:B-1----:R-:W-:-:S05]  /*0680*/  @P0 IMAD.WIDE R80, R95, 0x2, R80 ;  /* 0x000000025f500825 */ /* 0x002fca00078e0250 */
[----:B------:R1:W5:Y:S01]  /*0690*/  @P0 LDG.E.U16 R149, desc[UR8][R80.64] ;  /* 0x0000000850950981 */ /* 0x000362000c1e1500 */
[C---:B--2---:R-:W-:Y:S01]  /*06a0*/  IMAD.WIDE R78, R95.reuse, 0x4, R78 ;  /* 0x000000045f4e7825 */ /* 0x044fe200078e024e */
[----:B------:R-:W2:Y:S04]  /*06b0*/  S2R R2, SR_TID.X ;  /* 0x0000000000027919 */ /* 0x000ea80000002100 */
[----:B------:R1:W5:Y:S01]  /*06c0*/  LDG.E R147, desc[UR8][R78.64] ;  /* 0x000000084e937981 */ /* 0x000362000c1e1900 */
[----:B------:R-:W-:Y:S01]  /*06d0*/  ISETP.GE.U32.AND P2, PT, R0, 0x100, PT ;  /* 0x000001000000780c */ /* 0x000fe20003f46070 */
[----:B0-----:R-:W-:-:S05]  /*06e0*/  IMAD R82, R95, R94, RZ ;  /* 0x0000005e5f527224 */ /* 0x001fca00078e02ff */
[----:B------:R-:W-:-:S04]  /*06f0*/  SHF.R.S32.HI R83, RZ, 0x1f, R82 ;  /* 0x0000001fff537819 */ /* 0x000fc80000011452 */
[----:B------:R-:W-:Y:S01]  /*0700*/  LEA.HI R83, R83, R82, RZ, 0x3 ;  /* 0x0000005253537211 */ /* 0x000fe200078f18ff */
[----:B------:R-:W-:Y:S01]  /*0710*/  BSSY.RECONVERGENT B0, `(.L_x_413) ;  /* 0x0000070000007945 */ /* 0x000fe20003800200 */
[----:B------:R-:W-:Y:S02]  /*0720*/  ISETP.NE.AND P5, PT, RZ, UR7, PT ;  /* 0x00000007ff007c0c */ /* 0x000fe4000bfa5270 */
[----:B------:R-:W-:Y:S02]  /*0730*/  CS2R R86, SRZ ;  /* 0x0000000000567805 */ /* 0x000fe4000001ff00 */
[C---:B------:R-:W-:Y:S02]  /*0740*/  ISETP.GE.U32.AND P3, PT, R0.reuse, 0x200, PT ;  /* 0x000002000000780c */ /* 0x040fe40003f66070 */
[----:B------:R-:W-:Y:S02]  /*0750*/  ISETP.GE.U32.AND P4, PT, R0, 0x300, PT ;  /* 0x000003000000780c */ /* 0x000fe40003f86070 */
[----:B--2---:R-:W-:-:S04]  /*0760*/  LEA.HI.SX32 R119, R83, R2, 0x1d ;  /* 0x0000000253777211 */ /* 0x004fc800078feaff */
[----:B------:R-:W-:Y:S02]  /*0770*/  MOV R85, R119 ;  /* 0x0000007700557202 */ /* 0x000fe40000000f00 */
[----:B---3--:R-:W-:Y:S01]  /*0780*/  FSEL R84, R76, RZ, !P5 ;  /* 0x000000ff4c547208 */ /* 0x008fe20006800000 */
[----:B-1----:R-:W-:Y:S06]  /*0790*/  @!P2 BRA `(.L_x_414) ;  /* 0x00000004009ca947 */ /* 0x002fec0003800000 */
[----:B------:R-:W0:Y:S08]  /*07a0*/  LDC.64 R76, c[0x0][0x3a8] ;  /* 0x0000ea00ff4c7b82 */ /* 0x000e300000000a00 */
[----:B------:R-:W1:Y:S08]  /*07b0*/  LDC.64 R80, c[0x0][0x428] ;  /* 0x00010a00ff507b82 */ /* 0x000e700000000a00 */
[----:B------:R-:W2:Y:S01]  /*07c0*/  LDC.64 R90, c[0x0][0x3b0] ;  /* 0x0000ec00ff5a7b82 */ /* 0x000ea20000000a00 */
[----:B0-----:R-:W-:-:S06]  /*07d0*/  IMAD.WIDE.U32 R76, R119, 0x10, R76 ;  /* 0x00000010774c7825 */ /* 0x001fcc00078e004c */
[----:B------:R-:W3:Y:S01]  /*07e0*/  LDG.E.128 R76, desc[UR8][R76.64] ;  /* 0x000000084c4c7981 */ /* 0x000ee2000c1e1d00 */
[----:B-1----:R-:W-:-:S06]  /*07f0*/  IMAD.WIDE.U32 R80, R119, 0x10, R80 ;  /* 0x0000001077507825 */ /* 0x002fcc00078e0050 */
[----:B------:R-:W4:Y:S01]  /*0800*/  LDG.E.128 R80, desc[UR8][R80.64] ;  /* 0x0000000850507981 */ /* 0x000f22000c1e1d00 */
[----:B------:R-:W-:Y:S01]  /*0810*/  ISETP.NE.U32.AND P1, PT, RZ, UR10, PT ;  /* 0x0000000aff007c0c */ /* 0x000fe2000bf25070 */
[----:B--2---:R-:W-:-:S03]  /*0820*/  IMAD.WIDE.U32 R90, R119, 0x8, R90 ;  /* 0x00000008775a7825 */ /* 0x004fc600078e005a */
[----:B------:R-:W-:-:S03]  /*0830*/  ISETP.NE.AND.EX P1, PT, RZ, UR11, PT, P1 ;  /* 0x0000000bff007c0c */ /* 0x000fc6000bf25310 */
[----:B------:R-:W5:Y:S10]  /*0840*/  LDG.E.64 R90, desc[UR8][R90.64] ;  /* 0x000000085a5a7981 */ /* 0x000f74000c1e1b00 */
[----:B------:R-:W0:Y:S01]  /*0850*/  @P1 LDC.64 R86, c[0x0][0x438] ;  /* 0x00010e00ff561b82 */ /* 0x000e220000000a00 */
[----:B------:R-:W-:-:S02]  /*0860*/  SHF.L.U32 R85, R112, 0x10, RZ ;  /* 0x0000001070557819 */ /* 0x000fc400000006ff */
        /* <DEDUP_REMOVED lines=8> */
[----:B---3--:R-:W-:-:S02]  /*08f0*/  SHF.L.U32 R3, R76, 0x10, RZ ;  /* 0x000000104c037819 */ /* 0x008fc400000006ff */
[----:B------:R-:W-:-:S03]  /*0900*/  SHF.L.U32 R127, R77, 0x10, RZ ;  /* 0x000000104d7f7819 */ /* 0x000fc600000006ff */
[----:B------:R-:W-:Y:S01]  /*0910*/  FADD.FTZ R126, -R84, R3 ;  /* 0x00000003547e7221 */ /* 0x000fe20000010100 */
[----:B------:R-:W-:Y:S02]  /*0920*/  SHF.L.U32 R133, R78, 0x10, RZ ;  /* 0x000000104e857819 */ /* 0x000fe400000006ff */
[----:B----4-:R-:W-:Y:S01]  /*0930*/  SHF.L.U32 R125, R80, 0x10, RZ ;  /* 0x00000010507d7819 */ /* 0x010fe200000006ff */
[----:B-----5:R-:W-:Y:S01]  /*0940*/  FMUL.FTZ R3, R147, R126 ;  /* 0x0000007e93037220 */ /* 0x020fe20000410000 */
[----:B0-----:R-:W-:Y:S01]  /*0950*/  FADD.FTZ R86, -R84, R127 ;  /* 0x0000007f54567221 */ /* 0x001fe20000010100 */
[----:B------:R-:W-:Y:S02]  /*0960*/  PRMT R77, R77, 0x7632, R77 ;  /* 0x000076324d4d7816 */ /* 0x000fe4000000004d */
[-C--:B------:R-:W-:Y:S01]  /*0970*/  FMUL.FTZ R126, R85, R125.reuse ;  /* 0x0000007d557e7220 */ /* 0x080fe20000410000 */
[----:B------:R-:W-:Y:S01]  /*0980*/  FADD.FTZ R36, R36, R125 ;  /* 0x0000007d24247221 */ /* 0x000fe20000010000 */
[----:B------:R-:W-:Y:S01]  /*0990*/  FFMA.FTZ R60, R3, R125, R60 ;  /* 0x0000007d033c7223 */ /* 0x000fe2000001003c */
[----:B------:R-:W-:Y:S01]  /*09a0*/  FMUL.FTZ R125, R147, R86 ;  /* 0x00000056937d7220 */ /* 0x000fe20000410000 */
[----:B------:R-:W-:Y:S01]  /*09b0*/  FADD.FTZ R86, -R84, R133 ;  /* 0x0000008554567221 */ /* 0x000fe20000010100 */
[----:B------:R-:W-:-:S02]  /*09c0*/  SHF.L.U32 R85, R82, 0x10, RZ ;  /* 0x0000001052557819 */ /* 0x000fc400000006ff */
[----:B------:R-:W-:Y:S01]  /*09d0*/  SHF.L.U32 R77, R77, 0x10, RZ ;  /* 0x000000104d4d7819 */ /* 0x000fe200000006ff */
[----:B------:R-:W-:Y:S01]  /*09e0*/  FMUL.FTZ R127, R147, R86 ;  /* 0x00000056937f7220 */ /* 0x000fe20000410000 */
[----:B------:R-:W-:Y:S02]  /*09f0*/  PRMT R76, R76, 0x7632, R76 ;  /* 0x000076324c4c7816 */ /* 0x000fe4000000004c */
[C---:B------:R-:W-:Y:S01]  /*0a00*/  SHF.L.U32 R129, R81.reuse, 0x10, RZ ;  /* 0x0000001051817819 */ /* 0x040fe200000006ff */
[----:B------:R-:W-:Y:S01]  /*0a10*/  FADD.FTZ R32, R32, R85 ;  /* 0x0000005520207221 */ /* 0x000fe20000010000 */
[----:B------:R-:W-:Y:S01]  /*0a20*/  PRMT R81, R81, 0x7632, R81 ;  /* 0x0000763251517816 */ /* 0x000fe20000000051 */
[-C--:B------:R-:W-:Y:S01]  /*0a30*/  FFMA.FTZ R56, R127, R85.reuse, R56 ;  /* 0x000000557f387223 */ /* 0x080fe20000010038 */
[----:B------:R-:W-:Y:S01]  /*0a40*/  FMUL.FTZ R130, R130, R85 ;  /* 0x0000005582827220 */ /* 0x000fe20000410000 */
[----:B------:R-:W-:Y:S01]  /*0a50*/  PRMT R80, R80, 0x7632, R80 ;  /* 0x0000763250507816 */ /* 0x000fe20000000050 */
[----:B------:R-:W-:Y:S01]  /*0a60*/  FADD.FTZ R138, -R84, R77 ;  /* 0x0000004d548a7221 */ /* 0x000fe20000010100 */
[----:B------:R-:W-:-:S02]  /*0a70*/  PRMT R78, R78, 0x7632, R78 ;  /* 0x000076324e4e7816 */ /* 0x000fc4000000004e */
[----:B------:R-:W-:Y:S01]  /*0a80*/  SHF.L.U32 R85, R76, 0x10, RZ ;  /* 0x000000104c557819 */ /* 0x000fe200000006ff */
[----:B------:R-:W-:Y:S01]  /*0a90*/  FMUL.FTZ R138, R147, R138 ;  /* 0x0000008a938a7220 */ /* 0x000fe20000410000 */
[----:B------:R-:W-:Y:S02]  /*0aa0*/  SHF.L.U32 R76, R81, 0x10, RZ ;  /* 0x00000010514c7819 */ /* 0x000fe400000006ff */
[----:B------:R-:W-:Y:S02]  /*0ab0*/  SHF.L.U32 R80, R80, 0x10, RZ ;  /* 0x0000001050507819 */ /* 0x000fe400000006ff */
[----:B------:R-:W-:Y:S02]  /*0ac0*/  SHF.L.U32 R133, R153, 0x10, RZ ;  /* 0x0000001099857819 */ /* 0x000fe400000006ff */
[----:B------:R-:W-:Y:S01]  /*0ad0*/  SHF.L.U32 R77, R78, 0x10, RZ ;  /* 0x000000104e4d7819 */ /* 0x000fe200000006ff */
[----:B------:R-:W-:Y:S01]  /*0ae0*/  FADD.FTZ R136, -R84, R85 ;  /* 0x0000005554887221 */ /* 0x000fe20000010100 */
[----:B------:R-:W-:Y:S01]  /*0af0*/  FADD.FTZ R39, R39, R76 ;  /* 0x0000004c27277221 */ /* 0x000fe20000010000 */
[-C--:B------:R-:W-:Y:S01]  /*0b00*/  FFMA.FTZ R63, R138, R76.reuse, R63 ;  /* 0x0000004c8a3f7223 */ /* 0x080fe2000001003f */
[----:B------:R-:W-:Y:S01]  /*0b10*/  FMUL.FTZ R135, R135, R76 ;  /* 0x0000004c87877220 */ /* 0x000fe20000410000 */
[----:B------:R-:W-:Y:S01]  /*0b20*/  FMUL.FTZ R133, R133, R80 ;  /* 0x0000005085857220 */ /* 0x000fe20000410000 */
[----:B------:R-:W-:Y:S01]  /*0b30*/  FADD.FTZ R140, -R84, R77 ;  /* 0x0000004d548c7221 */ /* 0x000fe20000010100 */
[----:B------:R-:W-:Y:S01]  /*0b40*/  FADD.FTZ R76, RZ, R126 ;  /* 0x0000007eff4c7221 */ /* 0x000fe20000010000 */
[----:B------:R-:W-:Y:S01]  /*0b50*/  FMUL.FTZ R136, R147, R136 ;  /* 0x0000008893887220 */ /* 0x000fe20000410000 */
[----:B------:R-:W-:Y:S01]  /*0b60*/  FFMA.FTZ R77, R3, R126, RZ ;  /* 0x0000007e034d7223 */ /* 0x000fe200000100ff */
[----:B------:R-:W-:-:S02]  /*0b70*/  SHF.L.U32 R87, R79, 0x10, RZ ;  /* 0x000000104f577819 */ /* 0x000fc400000006ff */
[----:B------:R-:W-:Y:S01]  /*0b80*/  PRMT R78, R79, 0x7632, R78 ;  /* 0x000076324f4e7816 */ /* 0x000fe2000000004e */
[----:B------:R-:W-:Y:S01]  /*0b90*/  FADD.FTZ R79, R76, R133 ;  /* 0x000000854c4f7221 */ /* 0x000fe20000010000 */
[----:B------:R-:W-:Y:S01]  /*0ba0*/  FMUL.FTZ R128, R128, R129 ;  /* 0x0000008180807220 */ /* 0x000fe20000410000 */
[----:B------:R-:W-:Y:S01]  /*0bb0*/  FFMA.FTZ R76, R136, R133, R77 ;  /* 0x00000085884c7223 */ /* 0x000fe2000001004d */
[----:B------:R-:W-:Y:S02]  /*0bc0*/  PRMT R82, R82, 0x7632, R82 ;  /* 0x0000763252527816 */ /* 0x000fe40000000052 */
[----:B------:R-:W-:Y:S01]  /*0bd0*/  SHF.L.U32 R81, R78, 0x10, RZ ;  /* 0x000000104e517819 */ /* 0x000fe200000006ff */
[----:B------:R-:W-:Y:S01]  /*0be0*/  FADD.FTZ R78, R79, R128 ;  /* 0x000000804f4e7221 */ /* 0x000fe20000010000 */
[----:B------:R-:W-:Y:S01]  /*0bf0*/  FFMA.FTZ R77, R125, R128, R76 ;  /* 0x000000807d4d7223 */ /* 0x000fe2000001004c */
[----:B------:R-:W-:Y:S01]  /*0c00*/  SHF.L.U32 R82, R82, 0x10, RZ ;  /* 0x0000001052527819 */ /* 0x000fe200000006ff */
[----:B------:R-:W-:Y:S01]  /*0c10*/  FADD.FTZ R86, -R84, R87 ;  /* 0x0000005754567221 */ /* 0x000fe20000010100 */
[----:B------:R-:W-:Y:S01]  /*0c20*/  FADD.FTZ R79, R78, R135 ;  /* 0x000000874e4f7221 */ /* 0x000fe20000010000 */
[----:B------:R-:W-:Y:S01]  /*0c30*/  FFMA.FTZ R76, R138, R135, R77 ;  /* 0x000000878a4c7223 */ /* 0x000fe2000001004d */
[----:B------:R-:W-:Y:S01]  /*0c40*/  SHF.L.U32 R87, R83, 0x10, RZ ;  /* 0x0000001053577819 */ /* 0x000fe200000006ff */
[----:B------:R-:W-:Y:S01]  /*0c50*/  FMUL.FTZ R140, R147, R140 ;  /* 0x0000008c938c7220 */ /* 0x000fe20000410000 */
[----:B------:R-:W-:Y:S01]  /*0c60*/  PRMT R83, R83, 0x7632, R83 ;  /* 0x0000763253537816 */ /* 0x000fe20000000053 */
[----:B------:R-:W-:Y:S01]  /*0c70*/  FMUL.FTZ R137, R137, R82 ;  /* 0x0000005289897220 */ /* 0x000fe20000410000 */
        /* <DEDUP_REMOVED lines=24> */
[----:B------:R-:W-:-:S07]  /*0e00*/  IADD3 R85, PT, PT, R119, 0x100, RZ ;  /* 0x0000010077557810 */ /* 0x000fce0007ffe0ff */
.L_x_414:
[----:B----4-:R-:W-:Y:S05]  /*0e10*/  BSYNC.RECONVERGENT B0 ;  /* 0x0000000000007941 */ /* 0x010fea0003800200 */
.L_x_413:
[----:B------:R-:W-:Y:S04]  /*0e20*/  BSSY.RECONVERGENT B0, `(.L_x_415) ;  /* 0x0000069000007945 */ /* 0x000fe80003800200 */
[----:B------:R-:W-:Y:S05]  /*0e30*/  @!P3 BRA `(.L_x_416) ;  /* 0x00000004009cb947 */ /* 0x000fea0003800000 */
        /* <DEDUP_REMOVED lines=12> */
[----:B------:R-:W-:Y:S01]  /*0f00*/  SHF.L.U32 R100, R68, 0x10, RZ ;  /* 0x0000001044647819 */ /* 0x000fe200000006ff */
[----:B0-----:R-:W-:-:S05]  /*0f10*/  @P1 IMAD.WIDE.U32 R98, R85, 0x10, R98 ;  /* 0x0000001055621825 */ /* 0x001fca00078e0062 */
[----:B------:R0:W5:Y:S02]  /*0f20*/  @P1 LDG.E.128 R8, desc[UR8][R98.64] ;  /* 0x0000000862081981 */ /* 0x000164000c1e1d00 */
[----:B0-----:R-:W-:Y:S02]  /*0f30*/  SHF.L.U32 R98, R69, 0x10, RZ ;  /* 0x0000001045627819 */ /* 0x001fe400000006ff */
[----:B------:R-:W-:Y:S02]  /*0f40*/  SHF.L.U32 R141, R155, 0x10, RZ ;  /* 0x000000109b8d7819 */ /* 0x000fe400000006ff */
[----:B------:R-:W-:Y:S02]  /*0f50*/  SHF.L.U32 R145, R154, 0x10, RZ ;  /* 0x000000109a917819 */ /* 0x000fe400000006ff */
[----:B------:R-:W-:Y:S02]  /*0f60*/  IADD3 R85, PT, PT, R85, 0x100, RZ ;  /* 0x0000010055557810 */ /* 0x000fe40007ffe0ff */
[----:B---3--:R-:W-:-:S02]  /*0f70*/  SHF.L.U32 R97, R76, 0x10, RZ ;  /* 0x000000104c617819 */ /* 0x008fc400000006ff */
[----:B------:R-:W-:-:S03]  /*0f80*/  SHF.L.U32 R103, R77, 0x10, RZ ;  /* 0x000000104d677819 */ /* 0x000fc600000006ff */
[----:B------:R-:W-:Y:S01]  /*0f90*/  FADD.FTZ R96, -R84, R97 ;  /* 0x0000006154607221 */ /* 0x000fe20000010100 */
[----:B----4-:R-:W-:-:S03]  /*0fa0*/  SHF.L.U32 R101, R80, 0x10, RZ ;  /* 0x0000001050657819 */ /* 0x010fc600000006ff */
[----:B-----5:R-:W-:Y:S01]  /*0fb0*/  FMUL.FTZ R97, R147, R96 ;  /* 0x0000006093617220 */ /* 0x020fe20000410000 */
[----:B------:R-:W-:Y:S01]  /*0fc0*/  FADD.FTZ R102, -R84, R103 ;  /* 0x0000006754667221 */ /* 0x000fe20000010100 */
[----:B------:R-:W-:Y:S01]  /*0fd0*/  SHF.L.U32 R103, R78, 0x10, RZ ;  /* 0x000000104e677819 */ /* 0x000fe200000006ff */
[-C--:B------:R-:W-:Y:S01]  /*0fe0*/  FMUL.FTZ R96, R100, R101.reuse ;  /* 0x0000006564607220 */ /* 0x080fe20000410000 */
[----:B------:R-:W-:Y:S01]  /*0ff0*/  FADD.FTZ R28, R28, R101 ;  /* 0x000000651c1c7221 */ /* 0x000fe20000010000 */
[----:B------:R-:W-:Y:S01]  /*1000*/  FFMA.FTZ R52, R97, R101, R52 ;  /* 0x0000006561347223 */ /* 0x000fe20000010034 */
[----:B------:R-:W-:Y:S01]  /*1010*/  SHF.L.U32 R101, R81, 0x10, RZ ;  /* 0x0000001051657819 */ /* 0x000fe200000006ff */
[----:B------:R-:W-:Y:S01]  /*1020*/  FMUL.FTZ R99, R147, R102 ;  /* 0x0000006693637220 */ /* 0x000fe20000410000 */
[----:B------:R-:W-:Y:S01]  /*1030*/  FADD.FTZ R100, -R84, R103 ;  /* 0x0000006754647221 */ /* 0x000fe20000010100 */
[----:B------:R-:W-:Y:S02]  /*1040*/  SHF.L.U32 R105, R79, 0x10, RZ ;  /* 0x000000104f697819 */ /* 0x000fe400000006ff */
[----:B------:R-:W-:Y:S01]  /*1050*/  FADD.FTZ R30, R30, R101 ;  /* 0x000000651e1e7221 */ /* 0x000fe20000010000 */
[-C--:B------:R-:W-:Y:S01]  /*1060*/  FFMA.FTZ R54, R99, R101.reuse, R54 ;  /* 0x0000006563367223 */ /* 0x080fe20000010036 */
[----:B------:R-:W-:Y:S01]  /*1070*/  FMUL.FTZ R98, R98, R101 ;  /* 0x0000006562627220 */ /* 0x000fe20000410000 */
[----:B------:R-:W-:Y:S01]  /*1080*/  FMUL.FTZ R101, R147, R100 ;  /* 0x0000006493657220 */ /* 0x000fe20000410000 */
[----:B------:R-:W-:-:S02]  /*1090*/  SHF.L.U32 R103, R82, 0x10, RZ ;  /* 0x0000001052677819 */ /* 0x000fc400000006ff */
[----:B------:R-:W-:Y:S01]  /*10a0*/  SHF.L.U32 R100, R70, 0x10, RZ ;  /* 0x0000001046647819 */ /* 0x000fe200000006ff */
[----:B------:R-:W-:Y:S01]  /*10b0*/  FADD.FTZ R102, -R84, R105 ;  /* 0x0000006954667221 */ /* 0x000fe20000010100 */
[----:B------:R-:W-:Y:S01]  /*10c0*/  PRMT R77, R77, 0x7632, R77 ;  /* 0x000076324d4d7816 */ /* 0x000fe2000000004d */
[----:B------:R-:W-:Y:S01]  /*10d0*/  FADD.FTZ R24, R24, R103 ;  /* 0x0000006718187221 */ /* 0x000fe20000010000 */
[----:B------:R-:W-:Y:S01]  /*10e0*/  PRMT R76, R76, 0x7632, R76 ;  /* 0x000076324c4c7816 */ /* 0x000fe2000000004c */
[-C--:B------:R-:W-:Y:S01]  /*10f0*/  FFMA.FTZ R48, R101, R103.reuse, R48 ;  /* 0x0000006765307223 */ /* 0x080fe20000010030 */
[----:B------:R-:W-:Y:S01]  /*1100*/  FMUL.FTZ R100, R100, R103 ;  /* 0x0000006764647220 */ /* 0x000fe20000410000 */
[----:B------:R-:W-:Y:S01]  /*1110*/  SHF.L.U32 R77, R77, 0x10, RZ ;  /* 0x000000104d4d7819 */ /* 0x000fe200000006ff */
[----:B------:R-:W-:Y:S01]  /*1120*/  FMUL.FTZ R103, R147, R102 ;  /* 0x0000006693677220 */ /* 0x000fe20000410000 */
[----:B------:R-:W-:Y:S02]  /*1130*/  SHF.L.U32 R139, R83, 0x10, RZ ;  /* 0x00000010538b7819 */ /* 0x000fe400000006ff */
[----:B------:R-:W-:-:S02]  /*1140*/  SHF.L.U32 R102, R71, 0x10, RZ ;  /* 0x0000001047667819 */ /* 0x000fc400000006ff */
[----:B------:R-:W-:Y:S01]  /*1150*/  SHF.L.U32 R105, R76, 0x10, RZ ;  /* 0x000000104c697819 */ /* 0x000fe200000006ff */
[----:B------:R-:W-:Y:S01]  /*1160*/  FADD.FTZ R142, -R84, R77 ;  /* 0x0000004d548e7221 */ /* 0x000fe20000010100 */
[----:B------:R-:W-:Y:S02]  /*1170*/  PRMT R81, R81, 0x7632, R81 ;  /* 0x0000763251517816 */ /* 0x000fe40000000051 */
[----:B------:R-:W-:Y:S02]  /*1180*/  PRMT R80, R80, 0x7632, R80 ;  /* 0x0000763250507816 */ /* 0x000fe40000000050 */
[----:B------:R-:W-:Y:S01]  /*1190*/  PRMT R78, R78, 0x7632, R78 ;  /* 0x000076324e4e7816 */ /* 0x000fe2000000004e */
[----:B------:R-:W-:Y:S01]  /*11a0*/  FADD.FTZ R26, R26, R139 ;  /* 0x0000008b1a1a7221 */ /* 0x000fe20000010000 */
[-C--:B------:R-:W-:Y:S01]  /*11b0*/  FFMA.FTZ R50, R103, R139.reuse, R50 ;  /* 0x0000008b67327223 */ /* 0x080fe20000010032 */
[----:B------:R-:W-:Y:S01]  /*11c0*/  FMUL.FTZ R102, R102, R139 ;  /* 0x0000008b66667220 */ /* 0x000fe20000410000 */
[----:B------:R-:W-:Y:S01]  /*11d0*/  FADD.FTZ R104, -R84, R105 ;  /* 0x0000006954687221 */ /* 0x000fe20000010100 */
[----:B------:R-:W-:Y:S01]  /*11e0*/  SHF.L.U32 R76, R81, 0x10, RZ ;  /* 0x00000010514c7819 */ /* 0x000fe200000006ff */
[----:B------:R-:W-:Y:S01]  /*11f0*/  FMUL.FTZ R142, R147, R142 ;  /* 0x0000008e938e7220 */ /* 0x000fe20000410000 */
[----:B------:R-:W-:-:S02]  /*1200*/  SHF.L.U32 R139, R156, 0x10, RZ ;  /* 0x000000109c8b7819 */ /* 0x000fc400000006ff */
[----:B------:R-:W-:Y:S02]  /*1210*/  SHF.L.U32 R80, R80, 0x10, RZ ;  /* 0x0000001050507819 */ /* 0x000fe400000006ff */
[----:B------:R-:W-:Y:S02]  /*1220*/  SHF.L.U32 R105, R157, 0x10, RZ ;  /* 0x000000109d697819 */ /* 0x000fe400000006ff */
[----:B------:R-:W-:Y:S01]  /*1230*/  SHF.L.U32 R77, R78, 0x10, RZ ;  /* 0x000000104e4d7819 */ /* 0x000fe200000006ff */
[----:B------:R-:W-:Y:S01]  /*1240*/  FADD.FTZ R31, R31, R76 ;  /* 0x0000004c1f1f7221 */ /* 0x000fe20000010000 */
[-C--:B------:R-:W-:Y:S01]  /*1250*/  FFMA.FTZ R55, R142, R76.reuse, R55 ;  /* 0x0000004c8e377223 */ /* 0x080fe20000010037 */
[----:B------:R-:W-:Y:S01]  /*1260*/  FMUL.FTZ R139, R139, R76 ;  /* 0x0000004c8b8b7220 */ /* 0x000fe20000410000 */
[----:B------:R-:W-:Y:S01]  /*1270*/  FMUL.FTZ R105, R105, R80 ;  /* 0x0000005069697220 */ /* 0x000fe20000410000 */
[----:B------:R-:W-:Y:S01]  /*1280*/  FADD.FTZ R144, -R84, R77 ;  /* 0x0000004d54907221 */ /* 0x000fe20000010100 */
[----:B------:R-:W-:Y:S01]  /*1290*/  FADD.FTZ R76, R87, R96 ;  /* 0x00000060574c7221 */ /* 0x000fe20000010000 */
[----:B------:R-:W-:Y:S01]  /*12a0*/  FMUL.FTZ R104, R147, R104 ;  /* 0x0000006893687220 */ /* 0x000fe20000410000 */
[----:B------:R-:W-:Y:S01]  /*12b0*/  FFMA.FTZ R77, R97, R96, R86 ;  /* 0x00000060614d7223 */ /* 0x000fe20000010056 */
[----:B------:R-:W-:Y:S01]  /*12c0*/  PRMT R78, R79, 0x7632, R78 ;  /* 0x000076324f4e7816 */ /* 0x000fe2000000004e */
[----:B------:R-:W-:-:S02]  /*12d0*/  FADD.FTZ R79, R76, R105 ;  /* 0x000000694c4f7221 */ /* 0x000fc40000010000 */
[----:B------:R-:W-:Y:S01]  /*12e0*/  FFMA.FTZ R76, R104, R105, R77 ;  /* 0x00000069684c7223 */ /* 0x000fe2000001004d */
[----:B------:R-:W-:Y:S02]  /*12f0*/  PRMT R82, R82, 0x7632, R82 ;  /* 0x0000763252527816 */ /* 0x000fe40000000052 */
[----:B------:R-:W-:Y:S01]  /*1300*/  SHF.L.U32 R81, R78, 0x10, RZ ;  /* 0x000000104e517819 */ /* 0x000fe200000006ff */
[----:B------:R-:W-:Y:S01]  /*1310*/  FADD.FTZ R78, R79, R98 ;  /* 0x000000624f4e7221 */ /* 0x000fe20000010000 */
[----:B------:R-:W-:Y:S01]  /*1320*/  FFMA.FTZ R77, R99, R98, R76 ;  /* 0x00000062634d7223 */ /* 0x000fe2000001004c */
[----:B------:R-:W-:Y:S02]  /*1330*/  SHF.L.U32 R82, R82, 0x10, RZ ;  /* 0x0000001052527819 */ /* 0x000fe400000006ff */
[----:B------:R-:W-:Y:S01]  /*1340*/  FADD.FTZ R79, R78, R139 ;  /* 0x0000008b4e4f7221 */ /* 0x000fe20000010000 */
[----:B------:R-:W-:Y:S01]  /*1350*/  FFMA.FTZ R76, R142, R139, R77 ;  /* 0x0000008b8e4c7223 */ /* 0x000fe2000001004d */
[----:B------:R-:W-:Y:S01]  /*1360*/  PRMT R83, R83, 0x7632, R83 ;  /* 0x0000763253537816 */ /* 0x000fe20000000053 */
[----:B------:R-:W-:Y:S01]  /*1370*/  FMUL.FTZ R144, R147, R144 ;  /* 0x0000009093907220 */ /* 0x000fe20000410000 */
[----:B------:R-:W-:Y:S01]  /*1380*/  FMUL.FTZ R141, R141, R82 ;  /* 0x000000528d8d7220 */ /* 0x000fe20000410000 */
[----:B------:R-:W-:Y:S01]  /*1390*/  FADD.FTZ R78, R79, R100 ;  /* 0x000000644f4e7221 */ /* 0x000fe20000010000 */
[----:B------:R-:W-:Y:S01]  /*13a0*/  FFMA.FTZ R77, R101, R100, R76 ;  /* 0x00000064654d7223 */ /* 0x000fe2000001004c */
[----:B------:R-:W-:Y:S01]  /*13b0*/  FADD.FTZ R29, R29, R80 ;  /* 0x000000501d1d7221 */ /* 0x000fe20000010000 */
[----:B------:R-:W-:Y:S01]  /*13c0*/  FFMA.FTZ R53, R104, R80, R53 ;  /* 0x0000005068357223 */ /* 0x000fe20000010035 */
[----:B------:R-:W-:Y:S01]  /*13d0*/  SHF.L.U32 R80, R83, 0x10, RZ ;  /* 0x0000001053507819 */ /* 0x000fe200000006ff */
[----:B------:R-:W-:Y:S01]  /*13e0*/  FADD.FTZ R148, -R84, R81 ;  /* 0x0000005154947221 */ /* 0x000fe20000010100 */
[----:B------:R-:W-:Y:S01]  /*13f0*/  FADD.FTZ R79, R78, R141 ;  /* 0x0000008d4e4f7221 */ /* 0x000fe20000010000 */
[----:B------:R-:W-:-:S02]  /*1400*/  FFMA.FTZ R76, R144, R141, R77 ;  /* 0x0000008d904c7223 */ /* 0x000fc4000001004d */
        /* <DEDUP_REMOVED lines=10> */
.L_x_416:
[----:B------:R-:W-:Y:S05]  /*14b0*/  BSYNC.RECONVERGENT B0 ;  /* 0x0000000000007941 */ /* 0x000fea0003800200 */
.L_x_415:
        /* <DEDUP_REMOVED lines=20> */
[C---:B---3--:R-:W-:Y:S02]  /*1600*/  PRMT R110, R81.reuse, 0x7632, R110 ;  /* 0x00007632516e7816 */ /* 0x048fe4000000006e */
[----:B------:R-:W-:Y:S02]  /*1610*/  SHF.L.U32 R81, R81, 0x10, RZ ;  /* 0x0000001051517819 */ /* 0x000fe400000006ff */
[----:B------:R-:W-:Y:S02]  /*1620*/  SHF.L.U32 R109, R80, 0x10, RZ ;  /* 0x00000010506d7819 */ /* 0x000fe400000006ff */
[----:B------:R-:W-:-:S02]  /*1630*/  PRMT R111, R82, 0x7632, R111 ;  /* 0x00007632526f7816 */ /* 0x000fc4000000006f */
[----:B------:R-:W-:Y:S01]  /*1640*/  SHF.L.U32 R117, R82, 0x10, RZ ;  /* 0x0000001052757819 */ /* 0x000fe200000006ff */
[----:B------:R-:W-:Y:S01]  /*1650*/  FADD.FTZ R82, -R84, R81 ;  /* 0x0000005154527221 */ /* 0x000fe20000010100 */
[----:B------:R-:W-:Y:S02]  /*1660*/  SHF.L.U32 R81, R110, 0x10, RZ ;  /* 0x000000106e517819 */ /* 0x000fe400000006ff */
[----:B------:R-:W-:Y:S01]  /*1670*/  PRMT R85, R80, 0x7632, R85 ;  /* 0x0000763250557816 */ /* 0x000fe20000000055 */
[C---:B------:R-:W-:Y:S02]  /*1680*/  FADD.FTZ R80, -R84.reuse, R109 ;  /* 0x0000006d54507221 */ /* 0x040fe40000010100 */
[----:B------:R-:W-:Y:S01]  /*1690*/  FADD.FTZ R122, -R84, R81 ;  /* 0x00000051547a7221 */ /* 0x000fe20000010100 */
[----:B----4-:R-:W-:Y:S01]  /*16a0*/  SHF.L.U32 R81, R76, 0x10, RZ ;  /* 0x000000104c517819 */ /* 0x010fe200000006ff */
[----:B0----5:R-:W-:Y:S01]  /*16b0*/  FMUL.FTZ R107, R147, R80 ;  /* 0x00000050936b7220 */ /* 0x021fe20000410000 */
[----:B------:R-:W-:-:S02]  /*16c0*/  PRMT R118, R83, 0x7632, R118 ;  /* 0x0000763253767816 */ /* 0x000fc40000000076 */
[----:B------:R-:W-:Y:S01]  /*16d0*/  SHF.L.U32 R83, R83, 0x10, RZ ;  /* 0x0000001053537819 */ /* 0x000fe200000006ff */
[-C--:B------:R-:W-:Y:S01]  /*16e0*/  FMUL.FTZ R108, R108, R81.reuse ;  /* 0x000000516c6c7220 */ /* 0x080fe20000410000 */
[----:B------:R-:W-:Y:S01]  /*16f0*/  SHF.L.U32 R111, R111, 0x10, RZ ;  /* 0x000000106f6f7819 */ /* 0x000fe200000006ff */
[----:B------:R-:W-:Y:S01]  /*1700*/  FADD.FTZ R20, R20, R81 ;  /* 0x0000005114147221 */ /* 0x000fe20000010000 */
[----:B------:R-:W-:Y:S01]  /*1710*/  FFMA.FTZ R44, R107, R81, R44 ;  /* 0x000000516b2c7223 */ /* 0x000fe2000001002c */
[----:B------:R-:W-:Y:S01]  /*1720*/  SHF.L.U32 R85, R85, 0x10, RZ ;  /* 0x0000001055557819 */ /* 0x000fe200000006ff */
[C---:B------:R-:W-:Y:S01]  /*1730*/  FADD.FTZ R116, -R84.reuse, R117 ;  /* 0x0000007554747221 */ /* 0x040fe20000010100 */
[----:B------:R-:W-:Y:S01]  /*1740*/  SHF.L.U32 R81, R77, 0x10, RZ ;  /* 0x000000104d517819 */ /* 0x000fe200000006ff */
[----:B------:R-:W-:Y:S01]  /*1750*/  FMUL.FTZ R109, R147, R82 ;  /* 0x00000052936d7220 */ /* 0x000fe20000410000 */
[----:B------:R-:W-:Y:S01]  /*1760*/  SHF.L.U32 R110, R65, 0x10, RZ ;  /* 0x00000010416e7819 */ /* 0x000fe200000006ff */
[C---:B------:R-:W-:Y:S01]  /*1770*/  FADD.FTZ R120, -R84.reuse, R83 ;  /* 0x0000005354787221 */ /* 0x040fe20000010100 */
[----:B------:R-:W-:Y:S01]  /*1780*/  FADD.FTZ R134, -R84, R111 ;  /* 0x0000006f54867221 */ /* 0x000fe20000010100 */
[----:B------:R-:W-:Y:S01]  /*1790*/  PRMT R76, R76, 0x7632, R76 ;  /* 0x000076324c4c7816 */ /* 0x000fe2000000004c */
[----:B------:R-:W-:Y:S01]  /*17a0*/  FADD.FTZ R106, -R84, R85 ;  /* 0x00000055546a7221 */ /* 0x000fe20000010100 */
[----:B------:R-:W-:Y:S01]  /*17b0*/  FADD.FTZ R22, R22, R81 ;  /* 0x0000005116167221 */ /* 0x000fe20000010000 */
[-C--:B------:R-:W-:Y:S01]  /*17c0*/  FFMA.FTZ R46, R109, R81.reuse, R46 ;  /* 0x000000516d2e7223 */ /* 0x080fe2000001002e */
[----:B------:R-:W-:Y:S01]  /*17d0*/  FMUL.FTZ R110, R110, R81 ;  /* 0x000000516e6e7220 */ /* 0x000fe20000410000 */
[----:B------:R-:W-:Y:S01]  /*17e0*/  FMUL.FTZ R111, R147, R116 ;  /* 0x00000074936f7220 */ /* 0x000fe20000410000 */
[----:B------:R-:W-:-:S02]  /*17f0*/  PRMT R77, R77, 0x7632, R77 ;  /* 0x000076324d4d7816 */ /* 0x000fc4000000004d */
[----:B------:R-:W-:Y:S02]  /*1800*/  SHF.L.U32 R81, R78, 0x10, RZ ;  /* 0x000000104e517819 */ /* 0x000fe400000006ff */
[----:B------:R-:W-:Y:S01]  /*1810*/  SHF.L.U32 R116, R66, 0x10, RZ ;  /* 0x0000001042747819 */ /* 0x000fe200000006ff */
[C---:B------:R-:W-:Y:S01]  /*1820*/  FMUL.FTZ R117, R147.reuse, R120 ;  /* 0x0000007893757220 */ /* 0x040fe20000410000 */
[----:B------:R-:W-:Y:S01]  /*1830*/  SHF.L.U32 R76, R76, 0x10, RZ ;  /* 0x000000104c4c7819 */ /* 0x000fe200000006ff */
        /* <DEDUP_REMOVED lines=9> */
[-C--:B------:R-:W-:Y:S01]  /*18d0*/  FFMA.FTZ R45, R106, R76.reuse, R45 ;  /* 0x0000004c6a2d7223 */ /* 0x080fe2000001002d */
[----:B------:R-:W-:Y:S01]  /*18e0*/  FMUL.FTZ R121, R121, R76 ;  /* 0x0000004c79797220 */ /* 0x000fe20000410000 */
[----:B------:R-:W-:Y:S01]  /*18f0*/  PRMT R79, R79, 0x7632, R79 ;  /* 0x000076324f4f7816 */ /* 0x000fe2000000004f */
[----:B------:R-:W-:Y:S01]  /*1900*/  FADD.FTZ R23, R23, R77 ;  /* 0x0000004d17177221 */ /* 0x000fe20000010000 */
[-C--:B------:R-:W-:Y:S01]  /*1910*/  FFMA.FTZ R47, R122, R77.reuse, R47 ;  /* 0x0000004d7a2f7223 */ /* 0x080fe2000001002f */
[----:B------:R-:W-:Y:S01]  /*1920*/  FMUL.FTZ R120, R120, R77 ;  /* 0x0000004d78787220 */ /* 0x000fe20000410000 */
[----:B------:R-:W-:Y:S01]  /*1930*/  FADD.FTZ R76, R87, R108 ;  /* 0x0000006c574c7221 */ /* 0x000fe20000010000 */
[----:B------:R-:W-:Y:S01]  /*1940*/  FFMA.FTZ R77, R107, R108, R86 ;  /* 0x0000006c6b4d7223 */ /* 0x000fe20000010056 */
[----:B------:R-:W-:-:S02]  /*1950*/  SHF.L.U32 R80, R79, 0x10, RZ ;  /* 0x000000104f507819 */ /* 0x000fc400000006ff */
[----:B------:R-:W-:Y:S01]  /*1960*/  FADD.FTZ R79, R76, R121 ;  /* 0x000000794c4f7221 */ /* 0x000fe20000010000 */
[----:B------:R-:W-:Y:S01]  /*1970*/  FFMA.FTZ R76, R106, R121, R77 ;  /* 0x000000796a4c7223 */ /* 0x000fe2000001004d */
[----:B------:R-:W-:Y:S02]  /*1980*/  PRMT R78, R78, 0x7632, R78 ;  /* 0x000076324e4e7816 */ /* 0x000fe4000000004e */
[----:B------:R-:W-:Y:S01]  /*1990*/  FADD.FTZ R79, R79, R110 ;  /* 0x0000006e4f4f7221 */ /* 0x000fe20000010000 */
[----:B------:R-:W-:Y:S01]  /*19a0*/  FFMA.FTZ R77, R109, R110, R76 ;  /* 0x0000006e6d4d7223 */ /* 0x000fe2000001004c */
[----:B------:R-:W-:Y:S01]  /*19b0*/  SHF.L.U32 R78, R78, 0x10, RZ ;  /* 0x000000104e4e7819 */ /* 0x000fe200000006ff */
[----:B------:R-:W-:Y:S01]  /*19c0*/  FMUL.FTZ R134, R147, R134 ;  /* 0x0000008693867220 */ /* 0x000fe20000410000 */
[----:B------:R-:W-:Y:S01]  /*19d0*/  FADD.FTZ R79, R79, R120 ;  /* 0x000000784f4f7221 */ /* 0x000fe20000010000 */
[----:B------:R-:W-:Y:S01]  /*19e0*/  FFMA.FTZ R76, R122, R120, R77 ;  /* 0x000000787a4c7223 */ /* 0x000fe2000001004d */
[----:B------:R-:W-:Y:S01]  /*19f0*/  SHF.L.U32 R83, R118, 0x10, RZ ;  /* 0x0000001076537819 */ /* 0x000fe200000006ff */
[----:B------:R-:W-:Y:S01]  /*1a00*/  FADD.FTZ R17, R17, R78 ;  /* 0x0000004e11117221 */ /* 0x000fe20000010000 */
[----:B------:R-:W-:Y:S01]  /*1a10*/  SHF.L.U32 R118, R67, 0x10, RZ ;  /* 0x0000001043767819 */ /* 0x000fe200000006ff */
[-C--:B------:R-:W-:Y:S01]  /*1a20*/  FFMA.FTZ R41, R134, R78.reuse, R41 ;  /* 0x0000004e86297223 */ /* 0x080fe20000010029 */
[----:B------:R-:W-:Y:S01]  /*1a30*/  FMUL.FTZ R123, R123, R78 ;  /* 0x0000004e7b7b7220 */ /* 0x000fe20000410000 */
[----:B------:R-:W-:Y:S01]  /*1a40*/  FADD.FTZ R78, R79, R116 ;  /* 0x000000744f4e7221 */ /* 0x000fe20000010000 */
[----:B------:R-:W-:Y:S01]  /*1a50*/  FFMA.FTZ R77, R111, R116, R76 ;  /* 0x000000746f4d7223 */ /* 0x000fe2000001004c */
[----:B------:R-:W-:Y:S01]  /*1a60*/  FADD.FTZ R124, -R84, R83 ;  /* 0x00000053547c7221 */ /* 0x000fe20000010100 */
[----:B------:R-:W-:Y:S01]  /*1a70*/  FMUL.FTZ R118, R118, R81 ;  /* 0x0000005176767220 */ /* 0x000fe20000410000 */
        /* <DEDUP_REMOVED lines=11> */
[----:B------:R-:W-:-:S07]  /*1b30*/  FFMA.FTZ R86, R124, R131, R77 ;  /* 0x000000837c567223 */ /* 0x000fce000001004d */
.L_x_418:
[----:B------:R-:W-:Y:S05]  /*1b40*/  BSYNC.RECONVERGENT B0 ;  /* 0x0000000000007941 */ /* 0x000fea0003800200 */
.L_x_417:
        /* <DEDUP_REMOVED lines=31> */
.L_x_420:
[----:B------:R-:W-:Y:S05]  /*1d40*/  BSYNC.RECONVERGENT B0 ;  /* 0x0000000000007941 */ /* 0x000fea0003800200 */
.L_x_419:
        /* <DEDUP_REMOVED lines=22> */
[----:B------:R-:W-:Y:S02]  /*1eb0*/  FADD.FTZ R76, R80, R77 ;  /* 0x0000004d504c7221 */ /* 0x000fe40000010000 */
[----:B------:R-:W0:Y:S01]  /*1ec0*/  LDS.128 R80, [UR5] ;  /* 0x00000005ff507984 */ /* 0x000e220008000c00 */
[----:B------:R-:W-:Y:S01]  /*1ed0*/  FADD.FTZ R77, R78, R85 ;  /* 0x000000554e4d7221 */ /* 0x000fe20000010000 */
[----:B------:R-:W-:Y:S02]  /*1ee0*/  FADD.FTZ R76, R79, R76 ;  /* 0x0000004c4f4c7221 */ /* 0x000fe40000010000 */
[----:B------:R-:W1:Y:S01]  /*1ef0*/  LDS.128 R84, [UR6] ;  /* 0x00000006ff547984 */ /* 0x000e620008000c00 */
[----:B0-----:R-:W-:Y:S01]  /*1f00*/  FADD.FTZ R77, R77, R80 ;  /* 0x000000504d4d7221 */ /* 0x001fe20000010000 */
[----:B------:R-:W-:Y:S01]  /*1f10*/  FADD.FTZ R76, R76, R81 ;  /* 0x000000514c4c7221 */ /* 0x000fe20000010000 */
[----:B------:R-:W-:-:S02]  /*1f20*/  HFMA2 R80, -RZ, RZ, 1.875, 0 ;  /* 0x3f800000ff507431 */ /* 0x000fc400000001ff */
[----:B------:R-:W-:Y:S01]  /*1f30*/  FADD.FTZ R77, R82, R77 ;  /* 0x0000004d524d7221 */ /* 0x000fe20000010000 */
[----:B------:R-:W-:-:S03]  /*1f40*/  FADD.FTZ R76, R83, R76 ;  /* 0x0000004c534c7221 */ /* 0x000fc60000010000 */
[----:B-1----:R-:W-:Y:S01]  /*1f50*/  FADD.FTZ R77, R77, R84 ;  /* 0x000000544d4d7221 */ /* 0x002fe20000010000 */
[----:B------:R-:W-:Y:S01]  /*1f60*/  FADD.FTZ R76, R76, R85 ;  /* 0x000000554c4c7221 */ /* 0x000fe20000010000 */
[----:B-----5:R-:W-:Y:S02]  /*1f70*/  @P0 SHF.L.U32 R80, R149, 0x10, RZ ;  /* 0x0000001095500819 */ /* 0x020fe400000006ff */
        /* <DEDUP_REMOVED lines=12> */
[-C--:B------:R-:W-:Y:S01]  /*2040*/  FFMA.FTZ R78, R146, R81.reuse, R82 ;  /* 0x00000051924e7223 */ /* 0x080fe20000010052 */
[----:B------:R-:W-:Y:S02]  /*2050*/  ISETP.GE.U32.AND P5, PT, R90, RZ, PT ;  /* 0x000000ff5a00720c */ /* 0x000fe40003fa6070 */
[----:B------:R-:W-:Y:S01]  /*2060*/  FADD.FTZ R76, R132, -R77 ;  /* 0x8000004d844c7221 */ /* 0x000fe20000010000 */
[----:B------:R-:W-:Y:S01]  /*2070*/  FADD.FTZ R84, R143, -R78 ;  /* 0x8000004e8f547221 */ /* 0x000fe20000010000 */
[-CC-:B------:R-:W-:Y:S01]  /*2080*/  FFMA.FTZ R77, R127, R81.reuse, R82.reuse ;  /* 0x000000517f4d7223 */ /* 0x180fe20000010052 */
[----:B------:R-:W-:Y:S01]  /*2090*/  FFMA.FTZ R78, R140, R81, R82 ;  /* 0x000000518c4e7223 */ /* 0x000fe20000010052 */
[C---:B------:R-:W-:Y:S01]  /*20a0*/  FMUL.FTZ R79, R147.reuse, R76 ;  /* 0x0000004c934f7220 */ /* 0x040fe20000410000 */
[----:B------:R-:W-:Y:S01]  /*20b0*/  FMUL.FTZ R85, R147, R84 ;  /* 0x0000005493557220 */ /* 0x000fe20000410000 */
[----:B------:R-:W-:Y:S01]  /*20c0*/  FADD.FTZ R76, R130, -R77 ;  /* 0x8000004d824c7221 */ /* 0x000fe20000010000 */
[----:B------:R-:W-:Y:S01]  /*20d0*/  FADD.FTZ R78, R137, -R78 ;  /* 0x8000004e894e7221 */ /* 0x000fe20000010000 */
[-C--:B------:R-:W-:Y:S01]  /*20e0*/  FMUL.FTZ R83, R79, R80.reuse ;  /* 0x000000504f537220 */ /* 0x080fe20000410000 */
[----:B------:R-:W-:Y:S01]  /*20f0*/  FMUL.FTZ R85, R85, R80 ;  /* 0x0000005055557220 */ /* 0x000fe20000410000 */
[C---:B------:R-:W-:Y:S01]  /*2100*/  FMUL.FTZ R77, R147.reuse, R76 ;  /* 0x0000004c934d7220 */ /* 0x040fe20000410000 */
[----:B------:R-:W-:Y:S01]  /*2110*/  FMUL.FTZ R79, R147, R78 ;  /* 0x0000004e934f7220 */ /* 0x000fe20000410000 */
[----:B------:R-:W-:Y:S01]  /*2120*/  FMUL.FTZ R83, R83, UR13 ;  /* 0x0000000d53537c20 */ /* 0x000fe20008410000 */
[----:B------:R-:W-:Y:S01]  /*2130*/  FMUL.FTZ R85, R85, UR13 ;  /* 0x0000000d55557c20 */ /* 0x000fe20008410000 */
[----:B------:R-:W-:Y:S01]  /*2140*/  LOP3.LUT P6, RZ, R91, 0xff0000, RZ, 0xc0, !PT ;  /* 0x00ff00005bff7812 */ /* 0x000fe200078cc0ff */
[-C--:B------:R-:W-:Y:S01]  /*2150*/  FMUL.FTZ R77, R77, R80.reuse ;  /* 0x000000504d4d7220 */ /* 0x080fe20000410000 */
[----:B------:R-:W-:Y:S01]  /*2160*/  ISETP.GE.U32.AND.EX P5, PT, R91, 0x1000000, PT, P5 ;  /* 0x010000005b00780c */ /* 0x000fe20003fa6150 */
[----:B------:R-:W-:Y:S01]  /*2170*/  FMUL.FTZ R79, R79, R80 ;  /* 0x000000504f4f7220 */ /* 0x000fe20000410000 */
[----:B------:R-:W-:Y:S01]  /*2180*/  FSEL R83, R83, RZ, P6 ;  /* 0x000000ff53537208 */ /* 0x000fe20003000000 */
[----:B------:R-:W-:Y:S01]  /*2190*/  FMUL.FTZ R77, R77, UR13 ;  /* 0x0000000d4d4d7c20 */ /* 0x000fe20008410000 */
[----:B------:R-:W-:Y:S01]  /*21a0*/  FSEL R76, R85, RZ, P5 ;  /* 0x000000ff554c7208 */ /* 0x000fe20002800000 */
[----:B------:R-:W-:Y:S01]  /*21b0*/  FMUL.FTZ R79, R79, UR13 ;  /* 0x0000000d4f4f7c20 */ /* 0x000fe20008410000 */
[----:B------:R-:W-:-:S02]  /*21c0*/  LOP3.LUT P6, RZ, R91, 0xff, RZ, 0xc0, !PT ;  /* 0x000000ff5bff7812 */ /* 0x000fc400078cc0ff */
[----:B------:R-:W-:Y:S02]  /*21d0*/  LOP3.LUT P5, RZ, R91, 0xff00, RZ, 0xc0, !PT ;  /* 0x0000ff005bff7812 */ /* 0x000fe400078ac0ff */
[----:B------:R-:W-:Y:S02]  /*21e0*/  FSEL R77, R77, RZ, P6 ;  /* 0x000000ff4d4d7208 */ /* 0x000fe40003000000 */
[----:B------:R-:W-:Y:S02]  /*21f0*/  FSEL R78, R79, RZ, P5 ;  /* 0x000000ff4f4e7208 */ /* 0x000fe40002800000 */
[----:B------:R-:W-:Y:S01]  /*2200*/  F2FP.BF16.F32.PACK_AB R79, R76, R83 ;  /* 0x000000534c4f723e */ /* 0x000fe200000010ff */
[--C-:B------:R-:W-:Y:S01]  /*2210*/  FFMA.FTZ R76, R138, R81, R82.reuse ;  /* 0x000000518a4c7223 */ /* 0x100fe20000010052 */
[----:B------:R-:W-:Y:S01]  /*2220*/  F2FP.BF16.F32.PACK_AB R78, R78, R77 ;  /* 0x0000004d4e4e723e */ /* 0x000fe200000010ff */
[-C--:B------:R-:W-:Y:S01]  /*2230*/  FFMA.FTZ R77, R125, R81.reuse, R82 ;  /* 0x000000517d4d7223 */ /* 0x080fe20000010052 */
[----:B------:R-:W-:Y:S01]  /*2240*/  LOP3.LUT P5, RZ, R90, 0xff0000, RZ, 0xc0, !PT ;  /* 0x00ff00005aff7812 */ /* 0x000fe200078ac0ff */
[----:B------:R-:W-:Y:S01]  /*2250*/  FADD.FTZ R86, R135, -R76 ;  /* 0x8000004c87567221 */ /* 0x000fe20000010000 */
[-CC-:B------:R-:W-:Y:S01]  /*2260*/  FFMA.FTZ R76, R136, R81.reuse, R82.reuse ;  /* 0x00000051884c7223 */ /* 0x180fe20000010052 */
[----:B------:R-:W-:Y:S01]  /*2270*/  FADD.FTZ R84, R128, -R77 ;  /* 0x8000004d80547221 */ /* 0x000fe20000010000 */
[----:B------:R-:W-:Y:S01]  /*2280*/  FFMA.FTZ R77, R3, R81, R82 ;  /* 0x00000051034d7223 */ /* 0x000fe20000010052 */
[C---:B------:R-:W-:Y:S01]  /*2290*/  FMUL.FTZ R87, R147.reuse, R86 ;  /* 0x0000005693577220 */ /* 0x040fe20000410000 */
[----:B------:R-:W-:Y:S01]  /*22a0*/  LOP3.LUT P6, RZ, R90, 0xff000000, RZ, 0xc0, !PT ;  /* 0xff0000005aff7812 */ /* 0x000fe200078cc0ff */
        /* <DEDUP_REMOVED lines=9> */
[-C--:B------:R-:W-:Y:S01]  /*2340*/  FMUL.FTZ R83, R83, R80.reuse ;  /* 0x0000005053537220 */ /* 0x080fe20000410000 */
[----:B------:R-:W-:-:S02]  /*2350*/  FMUL.FTZ R77, R77, R80 ;  /* 0x000000504d4d7220 */ /* 0x000fc40000410000 */
[----:B------:R-:W-:Y:S01]  /*2360*/  FSEL R84, R87, RZ, P6 ;  /* 0x000000ff57547208 */ /* 0x000fe20003000000 */
[----:B------:R-:W-:Y:S01]  /*2370*/  FMUL.FTZ R83, R83, UR13 ;  /* 0x0000000d53537c20 */ /* 0x000fe20008410000 */
[----:B------:R-:W-:Y:S01]  /*2380*/  FSEL R85, R85, RZ, P5 ;  /* 0x000000ff55557208 */ /* 0x000fe20002800000 */
[----:B------:R-:W-:Y:S01]  /*2390*/  FMUL.FTZ R77, R77, UR13 ;  /* 0x0000000d4d4d7c20 */ /* 0x000fe20008410000 */
[C---:B------:R-:W-:Y:S02]  /*23a0*/  LOP3.LUT P5, RZ, R90.reuse, 0xff00, RZ, 0xc0, !PT ;  /* 0x0000ff005aff7812 */ /* 0x040fe400078ac0ff */
[----:B------:R-:W-:Y:S02]  /*23b0*/  LOP3.LUT P6, RZ, R90, 0xff, RZ, 0xc0, !PT ;  /* 0x000000ff5aff7812 */ /* 0x000fe400078cc0ff */
[----:B------:R-:W-:Y:S02]  /*23c0*/  FSEL R83, R83, RZ, P5 ;  /* 0x000000ff53537208 */ /* 0x000fe40002800000 */
[----:B------:R-:W-:-:S02]  /*23d0*/  FSEL R76, R77, RZ, P6 ;  /* 0x000000ff4d4c7208 */ /* 0x000fc40003000000 */
[----:B------:R-:W-:Y:S02]  /*23e0*/  F2FP.BF16.F32.PACK_AB R77, R84, R85 ;  /* 0x00000055544d723e */ /* 0x000fe400000010ff */
[----:B------:R-:W-:Y:S01]  /*23f0*/  F2FP.BF16.F32.PACK_AB R76, R83, R76 ;  /* 0x0000004c534c723e */ /* 0x000fe200000010ff */
[----:B------:R-:W-:Y:S06]  /*2400*/  BRA `(.L_x_426) ;  /* 0x0000000400047947 */ /* 0x000fec0003800000 */
.L_x_425:
[-CC-:B------:R-:W-:Y:S01]  /*2410*/  FFMA.FTZ R73, R129, R81.reuse, R82.reuse ;  /* 0x0000005181497223 */ /* 0x180fe20000010052 */
[-CC-:B------:R-:W-:Y:S01]  /*2420*/  FFMA.FTZ R72, R146, R81.reuse, R82.reuse ;  /* 0x0000005192487223 */ /* 0x180fe20000010052 */
[-CC-:B------:R-:W-:Y:S01]  /*2430*/  FFMA.FTZ R74, R140, R81.reuse, R82.reuse ;  /* 0x000000518c4a7223 */ /* 0x180fe20000010052 */
[----:B------:R-:W-:Y:S01]  /*2440*/  ISETP.GE.U32.AND P5, PT, R90, RZ, PT ;  /* 0x000000ff5a00720c */ /* 0x000fe20003fa6070 */
[----:B------:R-:W-:Y:S01]  /*2450*/  FADD.FTZ R76, R132, -R73 ;  /* 0x80000049844c7221 */ /* 0x000fe20000010000 */
[----:B------:R-:W-:Y:S01]  /*2460*/  FFMA.FTZ R73, R127, R81, R82 ;  /* 0x000000517f497223 */ /* 0x000fe20000010052 */
[----:B------:R-:W-:Y:S01]  /*2470*/  FADD.FTZ R78, R143, -R72 ;  /* 0x800000488f4e7221 */ /* 0x000fe20000010000 */
[----:B------:R-:W-:Y:S01]  /*2480*/  FADD.FTZ R74, R137, -R74 ;  /* 0x8000004a894a7221 */ /* 0x000fe20000010000 */
[C---:B------:R-:W-:Y:S01]  /*2490*/  FMUL.FTZ R75, R147.reuse, R76 ;  /* 0x0000004c934b7220 */ /* 0x040fe20000410000 */
[----:B------:R-:W-:Y:S01]  /*24a0*/  FADD.FTZ R72, R130, -R73 ;  /* 0x8000004982487221 */ /* 0x000fe20000010000 */
[C---:B------:R-:W-:Y:S01]  /*24b0*/  FMUL.FTZ R78, R147.reuse, R78 ;  /* 0x0000004e934e7220 */ /* 0x040fe20000410000 */
[----:B------:R-:W-:Y:S01]  /*24c0*/  FMUL.FTZ R76, R147, R74 ;  /* 0x0000004a934c7220 */ /* 0x000fe20000410000 */
[----:B------:R-:W-:Y:S01]  /*24d0*/  LOP3.LUT P6, RZ, R91, 0xff0000, RZ, 0xc0, !PT ;  /* 0x00ff00005bff7812 */ /* 0x000fe200078cc0ff */
[----:B------:R-:W-:Y:S01]  /*24e0*/  FMUL.FTZ R73, R147, R72 ;  /* 0x0000004893497220 */ /* 0x000fe20000410000 */
[-C--:B------:R-:W-:Y:S01]  /*24f0*/  FMUL.FTZ R72, R75, R80.reuse ;  /* 0x000000504b487220 */ /* 0x080fe20000410000 */
[C---:B------:R-:W-:Y:S01]  /*2500*/  F2FP.BF16.F32.PACK_AB R75, R78.reuse, R75 ;  /* 0x0000004b4e4b723e */ /* 0x040fe200000010ff */
[-C--:B------:R-:W-:Y:S01]  /*2510*/  FMUL.FTZ R78, R78, R80.reuse ;  /* 0x000000504e4e7220 */ /* 0x080fe20000410000 */
[----:B------:R-:W-:Y:S01]  /*2520*/  ISETP.GE.U32.AND.EX P5, PT, R91, 0x1000000, PT, P5 ;  /* 0x010000005b00780c */ /* 0x000fe20003fa6150 */
[----:B------:R-:W-:Y:S01]  /*2530*/  FMUL.FTZ R77, R72, UR13 ;  /* 0x0000000d484d7c20 */ /* 0x000fe20008410000 */
[----:B------:R-:W-:Y:S01]  /*2540*/  F2FP.BF16.F32.PACK_AB R74, R76, R73 ;  /* 0x000000494c4a723e */ /* 0x000fe200000010ff */
[----:B------:R-:W-:Y:S01]  /*2550*/  FMUL.FTZ R78, R78, UR13 ;  /* 0x0000000d4e4e7c20 */ /* 0x000fe20008410000 */
[-C--:B------:R-:W-:Y:S01]  /*2560*/  FMUL.FTZ R72, R73, R80.reuse ;  /* 0x0000005049487220 */ /* 0x080fe20000410000 */
[----:B------:R-:W-:Y:S01]  /*2570*/  FMUL.FTZ R76, R76, R80 ;  /* 0x000000504c4c7220 */ /* 0x000fe20000410000 */
[----:B------:R-:W-:-:S02]  /*2580*/  FSEL R77, R77, RZ, P6 ;  /* 0x000000ff4d4d7208 */ /* 0x000fc40003000000 */
[----:B------:R-:W-:Y:S01]  /*2590*/  FMUL.FTZ R72, R72, UR13 ;  /* 0x0000000d48487c20 */ /* 0x000fe20008410000 */
[----:B------:R-:W-:Y:S01]  /*25a0*/  FMUL.FTZ R76, R76, UR13 ;  /* 0x0000000d4c4c7c20 */ /* 0x000fe20008410000 */
[----:B------:R-:W-:Y:S02]  /*25b0*/  FSEL R78, R78, RZ, P5 ;  /* 0x000000ff4e4e7208 */ /* 0x000fe40002800000 */
[C---:B------:R-:W-:Y:S02]  /*25c0*/  LOP3.LUT P6, RZ, R91.reuse, 0xff, RZ, 0xc0, !PT ;  /* 0x000000ff5bff7812 */ /* 0x040fe400078cc0ff */
[----:B------:R-:W-:Y:S02]  /*25d0*/  LOP3.LUT P5, RZ, R91, 0xff00, RZ, 0xc0, !PT ;  /* 0x0000ff005bff7812 */ /* 0x000fe400078ac0ff */
[----:B------:R-:W-:Y:S02]  /*25e0*/  FSEL R72, R72, RZ, P6 ;  /* 0x000000ff48487208 */ /* 0x000fe40003000000 */
[----:B------:R-:W-:Y:S01]  /*25f0*/  FSEL R73, R76, RZ, P5 ;  /* 0x000000ff4c497208 */ /* 0x000fe20002800000 */
[----:B------:R-:W-:Y:S01]  /*2600*/  FFMA.FTZ R76, R138, R81, R82 ;  /* 0x000000518a4c7223 */ /* 0x000fe20000010052 */
[----:B------:R-:W-:-:S02]  /*2610*/  F2FP.BF16.F32.PACK_AB R79, R78, R77 ;  /* 0x0000004d4e4f723e */ /* 0x000fc400000010ff */
[----:B------:R-:W-:Y:S01]  /*2620*/  F2FP.BF16.F32.PACK_AB R78, R73, R72 ;  /* 0x00000048494e723e */ /* 0x000fe200000010ff */
[-CC-:B------:R-:W-:Y:S01]  /*2630*/  FFMA.FTZ R73, R125, R81.reuse, R82.reuse ;  /* 0x000000517d497223 */ /* 0x180fe20000010052 */
[-C--:B------:R-:W-:Y:S01]  /*2640*/  FFMA.FTZ R72, R136, R81.reuse, R82 ;  /* 0x0000005188487223 */ /* 0x080fe20000010052 */
[----:B------:R-:W-:Y:S01]  /*2650*/  FADD.FTZ R86, R135, -R76 ;  /* 0x8000004c87567221 */ /* 0x000fe20000010000 */
[----:B------:R-:W-:Y:S01]  /*2660*/  LOP3.LUT P5, RZ, R90, 0xff0000, RZ, 0xc0, !PT ;  /* 0x00ff00005aff7812 */ /* 0x000fe200078ac0ff */
[----:B------:R-:W-:Y:S01]  /*2670*/  FADD.FTZ R84, R128, -R73 ;  /* 0x8000004980547221 */ /* 0x000fe20000010000 */
[----:B------:R-:W-:Y:S01]  /*2680*/  FFMA.FTZ R73, R3, R81, R82 ;  /* 0x0000005103497223 */ /* 0x000fe20000010052 */
[----:B------:R-:W-:Y:S01]  /*2690*/  FADD.FTZ R76, R133, -R72 ;  /* 0x80000048854c7221 */ /* 0x000fe20000010000 */
[C---:B------:R-:W-:Y:S01]  /*26a0*/  FMUL.FTZ R86, R147.reuse, R86 ;  /* 0x0000005693567220 */ /* 0x040fe20000410000 */
[----:B------:R-:W-:Y:S01]  /*26b0*/  LOP3.LUT P6, RZ, R90, 0xff000000, RZ, 0xc0, !PT ;  /* 0xff0000005aff7812 */ /* 0x000fe200078cc0ff */
[----:B------:R-:W-:Y:S01]  /*26c0*/  FADD.FTZ R72, R126, -R73 ;  /* 0x800000497e487221 */ /* 0x000fe20000010000 */
[C---:B------:R-:W-:Y:S01]  /*26d0*/  FMUL.FTZ R73, R147.reuse, R84 ;  /* 0x0000005493497220 */ /* 0x040fe20000410000 */
[----:B------:R-:W-:-:S02]  /*26e0*/  FMUL.FTZ R76, R147, R76 ;  /* 0x0000004c934c7220 */ /* 0x000fc40000410000 */
[----:B------:R-:W-:Y:S01]  /*26f0*/  FMUL.FTZ R77, R147, R72 ;  /* 0x00000048934d7220 */ /* 0x000fe20000410000 */
[-C--:B------:R-:W-:Y:S01]  /*2700*/  FMUL.FTZ R72, R73, R80.reuse ;  /* 0x0000005049487220 */ /* 0x080fe20000410000 */
[C---:B------:R-:W-:Y:S01]  /*2710*/  F2FP.BF16.F32.PACK_AB R73, R86.reuse, R73 ;  /* 0x000000495649723e */ /* 0x040fe200000010ff */
[-C--:B------:R-:W-:Y:S01]  /*2720*/  FMUL.FTZ R86, R86, R80.reuse ;  /* 0x0000005056567220 */ /* 0x080fe20000410000 */
[-C--:B------:R-:W-:Y:S01]  /*2730*/  FMUL.FTZ R83, R76, R80.reuse ;  /* 0x000000504c537220 */ /* 0x080fe20000410000 */
[----:B------:R-:W-:Y:S01]  /*2740*/  FMUL.FTZ R84, R72, UR13 ;  /* 0x0000000d48547c20 */ /* 0x000fe20008410000 */
[----:B------:R-:W-:Y:S01]  /*2750*/  F2FP.BF16.F32.PACK_AB R72, R76, R77 ;  /* 0x0000004d4c48723e */ /* 0x000fe200000010ff */
[----:B------:R-:W-:Y:S01]  /*2760*/  FMUL.FTZ R86, R86, UR13 ;  /* 0x0000000d56567c20 */ /* 0x000fe20008410000 */
[----:B------:R-:W-:Y:S01]  /*2770*/  FMUL.FTZ R77, R77, R80 ;  /* 0x000000504d4d7220 */ /* 0x000fe20000410000 */
[----:B------:R-:W-:Y:S01]  /*2780*/  FMUL.FTZ R83, R83, UR13 ;  /* 0x0000000d53537c20 */ /* 0x000fe20008410000 */
[----:B------:R-:W-:-:S02]  /*2790*/  FSEL R84, R84, RZ, P5 ;  /* 0x000000ff54547208 */ /* 0x000fc40002800000 */
[----:B------:R-:W-:Y:S01]  /*27a0*/  FMUL.FTZ R77, R77, UR13 ;  /* 0x0000000d4d4d7c20 */ /* 0x000fe20008410000 */
[----:B------:R-:W-:Y:S02]  /*27b0*/  FSEL R85, R86, RZ, P6 ;  /* 0x000000ff56557208 */ /* 0x000fe40003000000 */
[C---:B------:R-:W-:Y:S02]  /*27c0*/  LOP3.LUT P5, RZ, R90.reuse, 0xff00, RZ, 0xc0, !PT ;  /* 0x0000ff005aff7812 */ /* 0x040fe400078ac0ff */
[----:B------:R-:W-:Y:S02]  /*27d0*/  LOP3.LUT P6, RZ, R90, 0xff, RZ, 0xc0, !PT ;  /* 0x000000ff5aff7812 */ /* 0x000fe400078cc0ff */
[----:B------:R-:W-:Y:S02]  /*27e0*/  FSEL R83, R83, RZ, P5 ;  /* 0x000000ff53537208 */ /* 0x000fe40002800000 */
[----:B------:R-:W-:Y:S02]  /*27f0*/  FSEL R76, R77, RZ, P6 ;  /* 0x000000ff4d4c7208 */ /* 0x000fe40003000000 */
[----:B------:R-:W-:-:S02]  /*2800*/  F2FP.BF16.F32.PACK_AB R77, R85, R84 ;  /* 0x00000054554d723e */ /* 0x000fc400000010ff */
[----:B------:R-:W-:-:S07]  /*2810*/  F2FP.BF16.F32.PACK_AB R76, R83, R76 ;  /* 0x0000004c534c723e */ /* 0x000fce00000010ff */
.L_x_426:
[----:B------:R-:W0:Y:S08]  /*2820*/  @P1 LDC.64 R84, c[0x0][0x478] ;  /* 0x00011e00ff541b82 */ /* 0x000e300000000a00 */
[----:B------:R-:W1:Y:S01]  /*2830*/  LDC.64 R86, c[0x0][0x468] ;  /* 0x00011a00ff567b82 */ /* 0x000e620000000a00 */
[----:B0-----:R-:W-:-:S05]  /*2840*/  @P1 IMAD.WIDE.U32 R84, R119, 0x10, R84 ;  /* 0x0000001077541825 */ /* 0x001fca00078e0054 */
[----:B------:R0:W-:Y:S01]  /*2850*/  @P1 STG.E.128 desc[UR8][R84.64], R72 ;  /* 0x0000004854001986 */ /* 0x0001e2000c101d08 */
[C---:B-1----:R-:W-:Y:S01]  /*2860*/  IMAD.WIDE.U32 R86, R119.reuse, 0x10, R86 ;  /* 0x0000001077567825 */ /* 0x042fe200078e0056 */
[----:B------:R-:W-:-:S04]  /*2870*/  IADD3 R119, PT, PT, R119, 0x100, RZ ;  /* 0x0000010077777810 */ /* 0x000fc80007ffe0ff */
[----:B------:R0:W-:Y:S03]  /*2880*/  STG.E.128 desc[UR8][R86.64], R76 ;  /* 0x0000004c56007986 */ /* 0x0001e6000c101d08 */
.L_x_424:
[----:B------:R-:W-:Y:S05]  /*2890*/  BSYNC.RECONVERGENT B1 ;  /* 0x0000000000017941 */ /* 0x000fea0003800200 */
.L_x_423:
        /* <DEDUP_REMOVED lines=69> */
[----:B------:R-:W-:Y:S01]  /*2cf0*/  F2FP.BF16.F32.PACK_AB R76, R83, R76 ;  /* 0x0000004c534c723e */ /* 0x000fe200000010ff */
[----:B------:R-:W-:Y:S06]  /*2d00*/  BRA `(.L_x_430) ;  /* 0x0000000000f47947 */ /* 0x000fec0003800000 */
.L_x_429:
[-CC-:B0-----:R-:W-:Y:S01]  /*2d10*/  FFMA.FTZ R77, R103, R81.reuse, R82.reuse ;  /* 0x00000051674d7223 */ /* 0x181fe20000010052 */
        /* <DEDUP_REMOVED lines=59> */
[----:B------:R-:W-:-:S07]  /*30d0*/  F2FP.BF16.F32.PACK_AB R76, R83, R76 ;  /* 0x0000004c534c723e */ /* 0x000fce00000010ff */
.L_x_430:
[----:B------:R-:W0:Y:S08]  /*30e0*/  @P1 LDC.64 R84, c[0x0][0x478] ;  /* 0x00011e00ff541b82 */ /* 0x000e300000000a00 */
[----:B------:R-:W1:Y:S01]  /*30f0*/  LDC.64 R86, c[0x0][0x468] ;  /* 0x00011a00ff567b82 */ /* 0x000e620000000a00 */
[----:B0-----:R-:W-:-:S05]  /*3100*/  @P1 IMAD.WIDE.U32 R84, R119, 0x10, R84 ;  /* 0x0000001077541825 */ /* 0x001fca00078e0054 */
[----:B------:R2:W-:Y:S01]  /*3110*/  @P1 STG.E.128 desc[UR8][R84.64], R72 ;  /* 0x0000004854001986 */ /* 0x0005e2000c101d08 */
[C---:B-1----:R-:W-:Y:S01]  /*3120*/  IMAD.WIDE.U32 R86, R119.reuse, 0x10, R86 ;  /* 0x0000001077567825 */ /* 0x042fe200078e0056 */
[----:B------:R-:W-:-:S04]  /*3130*/  IADD3 R119, PT, PT, R119, 0x100, RZ ;  /* 0x0000010077777810 */ /* 0x000fc80007ffe0ff */
[----:B------:R2:W-:Y:S03]  /*3140*/  STG.E.128 desc[UR8][R86.64], R76 ;  /* 0x0000004c56007986 */ /* 0x0005e6000c101d08 */
.L_x_428:
[----:B------:R-:W-:Y:S05]  /*3150*/  BSYNC.RECONVERGENT B1 ;  /* 0x0000000000017941 */ /* 0x000fea0003800200 */
.L_x_427:
[----:B------:R-:W-:Y:S05]  /*3160*/  @!P4 BRA `(.L_x_431) ;  /* 0x0000002400f4c947 */ /* 0x000fea0003800000 */
[----:B------:R-:W-:-:S04]  /*3170*/  ISETP.NE.U32.AND P1, PT, RZ, UR14, PT ;  /* 0x0000000eff007c0c */ /* 0x000fc8000bf25070 */
[----:B------:R-:W-:-:S13]  /*3180*/  ISETP.NE.AND.EX P1, PT, RZ, UR15, PT, P1 ;  /* 0x0000000fff007c0c */ /* 0x000fda000bf25310 */
[----:B------:R-:W-:Y:S05]  /*3190*/  @!P1 BRA `(.L_x_432) ;  /* 0x0000000400089947 */ /* 0x000fea0003800000 */
[-CC-:B0-2---:R-:W-:Y:S01]  /*31a0*/  FFMA.FTZ R76, R124, R81.reuse, R82.reuse ;  /* 0x000000517c4c7223 */ /* 0x185fe20000010052 */
[-CC-:B------:R-:W-:Y:S01]  /*31b0*/  FFMA.FTZ R79, R117, R81.reuse, R82.reuse ;  /* 0x00000051754f7223 */ /* 0x180fe20000010052 */
[-CC-:B------:R-:W-:Y:S01]  /*31c0*/  FFMA.FTZ R75, R122, R81.reuse, R82.reuse ;  /* 0x000000517a4b7223 */ /* 0x180fe20000010052 */
[-C--:B------:R-:W-:Y:S01]  /*31d0*/  FFMA.FTZ R77, R111, R81.reuse, R82 ;  /* 0x000000516f4d7223 */ /* 0x080fe20000010052 */
[----:B------:R-:W-:Y:S01]  /*31e0*/  FADD.FTZ R162, R131, -R76 ;  /* 0x8000004c83a27221 */ /* 0x000fe20000010000 */
[-CC-:B------:R-:W-:Y:S01]  /*31f0*/  FFMA.FTZ R74, R134, R81.reuse, R82.reuse ;  /* 0x00000051864a7223 */ /* 0x180fe20000010052 */
[----:B------:R-:W-:Y:S01]  /*3200*/  FADD.FTZ R86, R118, -R79 ;  /* 0x8000004f76567221 */ /* 0x000fe20000010000 */
[-CC-:B------:R-:W-:Y:S01]  /*3210*/  FFMA.FTZ R73, R109, R81.reuse, R82.reuse ;  /* 0x000000516d497223 */ /* 0x180fe20000010052 */
[-CC-:B------:R-:W-:Y:S01]  /*3220*/  FFMA.FTZ R72, R106, R81.reuse, R82.reuse ;  /* 0x000000516a487223 */ /* 0x180fe20000010052 */
[----:B------:R-:W-:Y:S01]  /*3230*/  FADD.FTZ R78, R120, -R75 ;  /* 0x8000004b784e7221 */ /* 0x000fe20000010000 */
[----:B------:R-:W-:Y:S01]  /*3240*/  FFMA.FTZ R81, R107, R81, R82 ;  /* 0x000000516b517223 */ /* 0x000fe20000010052 */
[----:B------:R-:W-:Y:S01]  /*3250*/  FMUL.FTZ R75, R147, R162 ;  /* 0x000000a2934b7220 */ /* 0x000fe20000410000 */
[----:B------:R-:W-:Y:S01]  /*3260*/  FADD.FTZ R82, R116, -R77 ;  /* 0x8000004d74527221 */ /* 0x000fe20000010000 */
[----:B------:R-:W-:Y:S01]  /*3270*/  FADD.FTZ R84, R123, -R74 ;  /* 0x8000004a7b547221 */ /* 0x000fe20000010000 */
[----:B------:R-:W-:Y:S01]  /*3280*/  FMUL.FTZ R79, R147, R86 ;  /* 0x00000056934f7220 */ /* 0x000fe20000410000 */
[----:B------:R-:W-:Y:S01]  /*3290*/  FADD.FTZ R76, R110, -R73 ;  /* 0x800000496e4c7221 */ /* 0x000fe20000010000 */
[----:B------:R-:W-:Y:S01]  /*32a0*/  FADD.FTZ R74, R121, -R72 ;  /* 0x80000048794a7221 */ /* 0x000fe20000010000 */
[----:B------:R-:W-:Y:S01]  /*32b0*/  FMUL.FTZ R85, R75, R80 ;  /* 0x000000504b557220 */ /* 0x000fe20000410000 */
[----:B------:R-:W-:Y:S01]  /*32c0*/  FADD.FTZ R72, R108, -R81 ;  /* 0x800000516c487221 */ /* 0x000fe20000010000 */
[C---:B------:R-:W-:Y:S01]  /*32d0*/  FMUL.FTZ R77, R147.reuse, R82 ;  /* 0x00000052934d7220 */ /* 0x040fe20000410000 */
[----:B------:R-:W-:Y:S01]  /*32e0*/  FMUL.FTZ R84, R147, R84 ;  /* 0x0000005493547220 */ /* 0x000fe20000410000 */
[----:B------:R-:W-:Y:S01]  /*32f0*/  ISETP.GE.U32.AND P5, PT, R92, RZ, PT ;  /* 0x000000ff5c00720c */ /* 0x000fe20003fa6070 */
[----:B------:R-:W-:Y:S01]  /*3300*/  FMUL.FTZ R83, R79, R80 ;  /* 0x000000504f537220 */ /* 0x000fe20000410000 */
[C---:B------:R-:W-:Y:S01]  /*3310*/  FMUL.FTZ R73, R147.reuse, R76 ;  /* 0x0000004c93497220 */ /* 0x040fe20000410000 */
[C---:B------:R-:W-:Y:S01]  /*3320*/  FMUL.FTZ R78, R147.reuse, R78 ;  /* 0x0000004e934e7220 */ /* 0x040fe20000410000 */
[----:B------:R-:W-:Y:S01]  /*3330*/  FMUL.FTZ R76, R147, R74 ;  /* 0x0000004a934c7220 */ /* 0x000fe20000410000 */
[----:B------:R-:W-:Y:S01]  /*3340*/  F2FP.BF16.F32.PACK_AB R75, R75, R79 ;  /* 0x0000004f4b4b723e */ /* 0x000fe200000010ff */
[----:B------:R-:W-:Y:S01]  /*3350*/  FMUL.FTZ R85, R85, UR13 ;  /* 0x0000000d55557c20 */ /* 0x000fe20008410000 */
[----:B------:R-:W-:Y:S01]  /*3360*/  FMUL.FTZ R147, R147, R72 ;  /* 0x0000004893937220 */ /* 0x000fe20000410000 */
[-C--:B------:R-:W-:Y:S01]  /*3370*/  FMUL.FTZ R79, R77, R80.reuse ;  /* 0x000000504d4f7220 */ /* 0x080fe20000410000 */
[----:B------:R-:W-:Y:S01]  /*3380*/  ISETP.GE.U32.AND.EX P5, PT, R93, 0x1000000, PT, P5 ;  /* 0x010000005d00780c */ /* 0x000fe20003fa6150 */
[----:B------:R-:W-:Y:S01]  /*3390*/  FMUL.FTZ R83, R83, UR13 ;  /* 0x0000000d53537c20 */ /* 0x000fe20008410000 */
[C---:B------:R-:W-:Y:S01]  /*33a0*/  F2FP.BF16.F32.PACK_AB R74, R84.reuse, R77 ;  /* 0x0000004d544a723e */ /* 0x040fe200000010ff */
[-C--:B------:R-:W-:Y:S01]  /*33b0*/  FMUL.FTZ R84, R84, R80.reuse ;  /* 0x0000005054547220 */ /* 0x080fe20000410000 */
[----:B------:R-:W-:Y:S01]  /*33c0*/  LOP3.LUT P6, RZ, R93, 0xff0000, RZ, 0xc0, !PT ;  /* 0x00ff00005dff7812 */ /* 0x000fe200078cc0ff */
[----:B------:R-:W-:Y:S01]  /*33d0*/  FMUL.FTZ R79, R79, UR13 ;  /* 0x0000000d4f4f7c20 */ /* 0x000fe20008410000 */
[----:B------:R-:W-:Y:S01]  /*33e0*/  FSEL R85, R85, RZ, P5 ;  /* 0x000000ff55557208 */ /* 0x000fe20002800000 */
[CC--:B------:R-:W-:Y:S01]  /*33f0*/  FMUL.FTZ R77, R76.reuse, R80.reuse ;  /* 0x000000504c4d7220 */ /* 0x0c0fe20000410000 */
[----:B------:R-:W-:Y:S01]  /*3400*/  F2FP.BF16.F32.PACK_AB R72, R76, R147 ;  /* 0x000000934c48723e */ /* 0x000fe200000010ff */
[----:B------:R-:W-:Y:S01]  /*3410*/  FMUL.FTZ R84, R84, UR13 ;  /* 0x0000000d54547c20 */ /* 0x000fe20008410000 */
[----:B------:R-:W-:Y:S01]  /*3420*/  LOP3.LUT P5, RZ, R93, 0xff, RZ, 0xc0, !PT ;  /* 0x000000ff5dff7812 */ /* 0x000fe200078ac0ff */
[-C--:B------:R-:W-:Y:S01]  /*3430*/  FMUL.FTZ R81, R73, R80.reuse ;  /* 0x0000005049517220 */ /* 0x080fe20000410000 */
[----:B------:R-:W-:Y:S01]  /*3440*/  FSEL R76, R83, RZ, P6 ;  /* 0x000000ff534c7208 */ /* 0x000fe20003000000 */
[CC--:B------:R-:W-:Y:S01]  /*3450*/  FMUL.FTZ R82, R78.reuse, R80.reuse ;  /* 0x000000504e527220 */ /* 0x0c0fe20000410000 */
[----:B------:R-:W-:Y:S01]  /*3460*/  LOP3.LUT P6, RZ, R93, 0xff00, RZ, 0xc0, !PT ;  /* 0x0000ff005dff7812 */ /* 0x000fe200078cc0ff */
[----:B------:R-:W-:Y:S01]  /*3470*/  FMUL.FTZ R81, R81, UR13 ;  /* 0x0000000d51517c20 */ /* 0x000fe20008410000 */
[----:B------:R-:W-:Y:S01]  /*3480*/  F2FP.BF16.F32.PACK_AB R73, R78, R73 ;  /* 0x000000494e49723e */ /* 0x000fe200000010ff */
[----:B------:R-:W-:Y:S01]  /*3490*/  FMUL.FTZ R80, R147, R80 ;  /* 0x0000005093507220 */ /* 0x000fe20000410000 */
[----:B------:R-:W-:Y:S01]  /*34a0*/  FSEL R78, R79, RZ, P5 ;  /* 0x000000ff4f4e7208 */ /* 0x000fe20002800000 */
[----:B------:R-:W-:Y:S01]  /*34b0*/  FMUL.FTZ R77, R77, UR13 ;  /* 0x0000000d4d4d7c20 */ /* 0x000fe20008410000 */
[----:B------:R-:W-:Y:S01]  /*34c0*/  F2FP.BF16.F32.PACK_AB R79, R85, R76 ;  /* 0x0000004c554f723e */ /* 0x000fe200000010ff */
[----:B------:R-:W-:Y:S01]  /*34d0*/  FMUL.FTZ R76, R82, UR13 ;  /* 0x0000000d524c7c20 */ /* 0x000fe20008410000 */
[----:B------:R-:W-:Y:S01]  /*34e0*/  FSEL R83, R84, RZ, P6 ;  /* 0x000000ff54537208 */ /* 0x000fe20003000000 */
[----:B------:R-:W-:Y:S01]  /*34f0*/  FMUL.FTZ R80, R80, UR13 ;  /* 0x0000000d50507c20 */ /* 0x000fe20008410000 */
[----:B------:R-:W-:-:S02]  /*3500*/  LOP3.LUT P5, RZ, R92, 0xff0000, RZ, 0xc0, !PT ;  /* 0x00ff00005cff7812 */ /* 0x000fc400078ac0ff */
[----:B------:R-:W-:Y:S02]  /*3510*/  LOP3.LUT P6, RZ, R92, 0xff000000, RZ, 0xc0, !PT ;  /* 0xff0000005cff7812 */ /* 0x000fe400078cc0ff */
[----:B------:R-:W-:Y:S02]  /*3520*/  F2FP.BF16.F32.PACK_AB R78, R83, R78 ;  /* 0x0000004e534e723e */ /* 0x000fe400000010ff */
[----:B------:R-:W-:Y:S02]  /*3530*/  FSEL R82, R81, RZ, P5 ;  /* 0x000000ff51527208 */ /* 0x000fe40002800000 */
[----:B------:R-:W-:Y:S02]  /*3540*/  FSEL R83, R76, RZ, P6 ;  /* 0x000000ff4c537208 */ /* 0x000fe40003000000 */
[C---:B------:R-:W-:Y:S02]  /*3550*/  LOP3.LUT P5, RZ, R92.reuse, 0xff00, RZ, 0xc0, !PT ;  /* 0x0000ff005cff7812 */ /* 0x040fe400078ac0ff */
[----:B------:R-:W-:-:S02]  /*3560*/  LOP3.LUT P6, RZ, R92, 0xff, RZ, 0xc0, !PT ;  /* 0x000000ff5cff7812 */ /* 0x000fc400078cc0ff */
[----:B------:R-:W-:Y:S02]  /*3570*/  FSEL R81, R77, RZ, P5 ;  /* 0x000000ff4d517208 */ /* 0x000fe40002800000 */
[----:B------:R-:W-:Y:S02]  /*3580*/  FSEL R76, R80, RZ, P6 ;  /* 0x000000ff504c7208 */ /* 0x000fe40003000000 */
[----:B------:R-:W-:Y:S02]  /*3590*/  F2FP.BF16.F32.PACK_AB R77, R83, R82 ;  /* 0x00000052534d723e */ /* 0x000fe400000010ff */
[----:B------:R-:W-:Y:S01]  /*35a0*/  F2FP.BF16.F32.PACK_AB R76, R81, R76 ;  /* 0x0000004c514c723e */ /* 0x000fe200000010ff */
[----:B------:R-:W-:Y:S06]  /*35b0*/  BRA `(.L_x_433) ;  /* 0x0000000000f47947 */ /* 0x000fec0003800000 */
.L_x_432:
[-CC-:B0-2---:R-:W-:Y:S01]  /*35c0*/  FFMA.FTZ R84, R124, R81.reuse, R82.reuse ;  /* 0x000000517c547223 */ /* 0x185fe20000010052 */
[-CC-:B------:R-:W-:Y:S01]  /*35d0*/  FFMA.FTZ R85, R117, R81.reuse, R82.reuse ;  /* 0x0000005175557223 */ /* 0x180fe20000010052 */
[-CC-:B------:R-:W-:Y:S01]  /*35e0*/  FFMA.FTZ R83, R111, R81.reuse, R82.reuse ;  /* 0x000000516f537223 */ /* 0x180fe20000010052 */
[-C--:B------:R-:W-:Y:S01]  /*35f0*/  FFMA.FTZ R78, R134, R81.reuse, R82 ;  /* 0x00000051864e7223 */ /* 0x080fe20000010052 */
[----:B------:R-:W-:Y:S01]  /*3600*/  FADD.FTZ R166, R131, -R84 ;  /* 0x8000005483a67221 */ /* 0x000fe20000010000 */
[----:B------:R-:W-:Y:S01]  /*3610*/  FADD.FTZ R164, R118, -R85 ;  /* 0x8000005576a47221 */ /* 0x000fe20000010000 */
[-CC-:B------:R-:W-:Y:S01]  /*3620*/  FFMA.FTZ R77, R109, R81.reuse, R82.reuse ;  /* 0x000000516d4d7223 */ /* 0x180fe20000010052 */
[-CC-:B------:R-:W-:Y:S01]  /*3630*/  FFMA.FTZ R79, R122, R81.reuse, R82.reuse ;  /* 0x000000517a4f7223 */ /* 0x180fe20000010052 */
[-CC-:B------:R-:W-:Y:S01]  /*3640*/  FFMA.FTZ R76, R106, R81.reuse, R82.reuse ;  /* 0x000000516a4c7223 */ /* 0x180fe20000010052 */
[----:B------:R-:W-:Y:S01]  /*3650*/  FFMA.FTZ R81, R107, R81, R82 ;  /* 0x000000516b517223 */ /* 0x000fe20000010052 */
        /* <DEDUP_REMOVED lines=8> */
[-C--:B------:R-:W-:Y:S01]  /*36e0*/  FMUL.FTZ R149, R149, R80.reuse ;  /* 0x0000005095957220 */ /* 0x080fe20000410000 */
[----:B------:R-:W-:Y:S01]  /*36f0*/  FMUL.FTZ R87, R87, R80 ;  /* 0x0000005057577220 */ /* 0x000fe20000410000 */
[C---:B------:R-:W-:Y:S01]  /*3700*/  FMUL.FTZ R83, R147.reuse, R86 ;  /* 0x0000005693537220 */ /* 0x040fe20000410000 */
[C---:B------:R-:W-:Y:S01]  /*3710*/  FMUL.FTZ R85, R147.reuse, R162 ;  /* 0x000000a293557220 */ /* 0x040fe20000410000 */
[----:B------:R-:W-:Y:S01]  /*3720*/  ISETP.GE.U32.AND P5, PT, R92, RZ, PT ;  /* 0x000000ff5c00720c */ /* 0x000fe20003fa6070 */
[C---:B------:R-:W-:Y:S01]  /*3730*/  FMUL.FTZ R79, R147.reuse, R82 ;  /* 0x00000052934f7220 */ /* 0x040fe20000410000 */
[C---:B------:R-:W-:Y:S01]  /*3740*/  FMUL.FTZ R81, R147.reuse, R84 ;  /* 0x0000005493517220 */ /* 0x040fe20000410000 */
[C---:B------:R-:W-:Y:S01]  /*3750*/  FMUL.FTZ R77, R147.reuse, R78 ;  /* 0x0000004e934d7220 */ /* 0x040fe20000410000 */
[----:B------:R-:W-:Y:S01]  /*3760*/  FMUL.FTZ R147, R147, R76 ;  /* 0x0000004c93937220 */ /* 0x000fe20000410000 */
[----:B------:R-:W-:Y:S01]  /*3770*/  FMUL.FTZ R87, R87, UR13 ;  /* 0x0000000d57577c20 */ /* 0x000fe20008410000 */
[----:B------:R-:W-:Y:S01]  /*3780*/  FMUL.FTZ R149, R149, UR13 ;  /* 0x0000000d95957c20 */ /* 0x000fe20008410000 */
[-C--:B------:R-:W-:Y:S01]  /*3790*/  FMUL.FTZ R83, R83, R80.reuse ;  /* 0x0000005053537220 */ /* 0x080fe20000410000 */
[-C--:B------:R-:W-:Y:S01]  /*37a0*/  FMUL.FTZ R85, R85, R80.reuse ;  /* 0x0000005055557220 */ /* 0x080fe20000410000 */
[----:B------:R-:W-:Y:S01]  /*37b0*/  LOP3.LUT P6, RZ, R93, 0xff0000, RZ, 0xc0, !PT ;  /* 0x00ff00005dff7812 */ /* 0x000fe200078cc0ff */
[-C--:B------:R-:W-:Y:S01]  /*37c0*/  FMUL.FTZ R76, R79, R80.reuse ;  /* 0x000000504f4c7220 */ /* 0x080fe20000410000 */
[----:B------:R-:W-:Y:S01]  /*37d0*/  ISETP.GE.U32.AND.EX P5, PT, R93, 0x1000000, PT, P5 ;  /* 0x010000005d00780c */ /* 0x000fe20003fa6150 */
[-C--:B------:R-:W-:Y:S01]  /*37e0*/  FMUL.FTZ R81, R81, R80.reuse ;  /* 0x0000005051517220 */ /* 0x080fe20000410000 */
[-C--:B------:R-:W-:Y:S01]  /*37f0*/  FMUL.FTZ R77, R77, R80.reuse ;  /* 0x000000504d4d7220 */ /* 0x080fe20000410000 */
[----:B------:R-:W-:Y:S01]  /*3800*/  FMUL.FTZ R147, R147, R80 ;  /* 0x0000005093937220 */ /* 0x000fe20000410000 */
[----:B------:R-:W-:Y:S01]  /*3810*/  FSEL R79, R87, RZ, P6 ;  /* 0x000000ff574f7208 */ /* 0x000fe20003000000 */
[----:B------:R-:W-:Y:S01]  /*3820*/  FMUL.FTZ R83, R83, UR13 ;  /* 0x0000000d53537c20 */ /* 0x000fe20008410000 */
[----:B------:R-:W-:Y:S01]  /*3830*/  FMUL.FTZ R85, R85, UR13 ;  /* 0x0000000d55557c20 */ /* 0x000fe20008410000 */
[----:B------:R-:W-:Y:S01]  /*3840*/  FSEL R80, R149, RZ, P5 ;  /* 0x000000ff95507208 */ /* 0x000fe20002800000 */
[----:B------:R-:W-:Y:S01]  /*3850*/  FMUL.FTZ R76, R76, UR13 ;  /* 0x0000000d4c4c7c20 */ /* 0x000fe20008410000 */
[----:B------:R-:W-:Y:S01]  /*3860*/  LOP3.LUT P6, RZ, R93, 0xff, RZ, 0xc0, !PT ;  /* 0x000000ff5dff7812 */ /* 0x000fe200078cc0ff */
[----:B------:R-:W-:Y:S01]  /*3870*/  FMUL.FTZ R81, R81, UR13 ;  /* 0x0000000d51517c20 */ /* 0x000fe20008410000 */
[----:B------:R-:W-:Y:S01]  /*3880*/  LOP3.LUT P5, RZ, R93, 0xff00, RZ, 0xc0, !PT ;  /* 0x0000ff005dff7812 */ /* 0x000fe200078ac0ff */
[----:B------:R-:W-:Y:S01]  /*3890*/  FMUL.FTZ R77, R77, UR13 ;  /* 0x0000000d4d4d7c20 */ /* 0x000fe20008410000 */
[----:B------:R-:W-:Y:S01]  /*38a0*/  FSEL R78, R83, RZ, P6 ;  /* 0x000000ff534e7208 */ /* 0x000fe20003000000 */
[----:B------:R-:W-:Y:S01]  /*38b0*/  FMUL.FTZ R147, R147, UR13 ;  /* 0x0000000d93937c20 */ /* 0x000fe20008410000 */
[----:B------:R-:W-:-:S02]  /*38c0*/  FSEL R85, R85, RZ, P5 ;  /* 0x000000ff55557208 */ /* 0x000fc40002800000 */
[C---:B------:R-:W-:Y:S02]  /*38d0*/  LOP3.LUT P5, RZ, R92.reuse, 0xff0000, RZ, 0xc0, !PT ;  /* 0x00ff00005cff7812 */ /* 0x040fe400078ac0ff */
[----:B------:R-:W-:Y:S02]  /*38e0*/  LOP3.LUT P6, RZ, R92, 0xff000000, RZ, 0xc0, !PT ;  /* 0xff0000005cff7812 */ /* 0x000fe400078cc0ff */
[----:B------:R-:W-:Y:S02]  /*38f0*/  F2FP.BF16.F32.PACK_AB R79, R80, R79 ;  /* 0x0000004f504f723e */ /* 0x000fe400000010ff */
[----:B------:R-:W-:Y:S02]  /*3900*/  FSEL R80, R76, RZ, P5 ;  /* 0x000000ff4c507208 */ /* 0x000fe40002800000 */
[----:B------:R-:W-:Y:S02]  /*3910*/  FSEL R83, R81, RZ, P6 ;  /* 0x000000ff51537208 */ /* 0x000fe40003000000 */
[----:B------:R-:W-:-:S02]  /*3920*/  LOP3.LUT P5, RZ, R92, 0xff00, RZ, 0xc0, !PT ;  /* 0x0000ff005cff7812 */ /* 0x000fc400078ac0ff */
[----:B------:R-:W-:Y:S02]  /*3930*/  LOP3.LUT P6, RZ, R92, 0xff, RZ, 0xc0, !PT ;  /* 0x000000ff5cff7812 */ /* 0x000fe400078cc0ff */
[----:B------:R-:W-:Y:S02]  /*3940*/  FSEL R81, R77, RZ, P5 ;  /* 0x000000ff4d517208 */ /* 0x000fe40002800000 */
[----:B------:R-:W-:Y:S02]  /*3950*/  FSEL R76, R147, RZ, P6 ;  /* 0x000000ff934c7208 */ /* 0x000fe40003000000 */
[----:B------:R-:W-:Y:S02]  /*3960*/  F2FP.BF16.F32.PACK_AB R78, R85, R78 ;  /* 0x0000004e554e723e */ /* 0x000fe400000010ff */
[----:B------:R-:W-:Y:S02]  /*3970*/  F2FP.BF16.F32.PACK_AB R77, R83, R80 ;  /* 0x00000050534d723e */ /* 0x000fe400000010ff */
[----:B------:R-:W-:-:S07]  /*3980*/  F2FP.BF16.F32.PACK_AB R76, R81, R76 ;  /* 0x0000004c514c723e */ /* 0x000fce00000010ff */
.L_x_433:
[----:B------:R-:W0:Y:S08]  /*3990*/  @P1 LDC.64 R80, c[0x0][0x478] ;  /* 0x00011e00ff501b82 */ /* 0x000e300000000a00 */
[----:B------:R-:W1:Y:S01]  /*39a0*/  LDC.64 R82, c[0x0][0x468] ;  /* 0x00011a00ff527b82 */ /* 0x000e620000000a00 */
[----:B0-----:R-:W-:-:S05]  /*39b0*/  @P1 IMAD.WIDE.U32 R80, R119, 0x10, R80 ;  /* 0x0000001077501825 */ /* 0x001fca00078e0050 */
[----:B------:R4:W-:Y:S01]  /*39c0*/  @P1 STG.E.128 desc[UR8][R80.64], R72 ;  /* 0x0000004850001986 */ /* 0x0009e2000c101d08 */
[----:B-1----:R-:W-:-:S05]  /*39d0*/  IMAD.WIDE.U32 R82, R119, 0x10, R82 ;  /* 0x0000001077527825 */ /* 0x002fca00078e0052 */
[----:B------:R4:W-:Y:S01]  /*39e0*/  STG.E.128 desc[UR8][R82.64], R76 ;  /* 0x0000004c52007986 */ /* 0x0009e2000c101d08 */
[----:B------:R-:W-:Y:S05]  /*39f0*/  BRA `(.L_x_431) ;  /* 0x0000001c00d07947 */ /* 0x000fea0003800000 */
.L_x_422:
[----:B------:R-:W-:-:S04]  /*3a00*/  UISETP.NE.U32.AND UP0, UPT, UR14, URZ, UPT ;  /* 0x000000ff0e00728c */ /* 0x000fc8000bf05070 */
[----:B------:R-:W-:-:S09]  /*3a10*/  UISETP.NE.AND.EX UP0, UPT, UR15, URZ, UPT, UP0 ;  /* 0x000000ff0f00728c */ /* 0x000fd2000bf05300 */
[----:B------:R-:W-:Y:S05]  /*3a20*/  BRA.U UP0, `(.L_x_434) ;  /* 0x0000000d00bc7547 */ /* 0x000fea000b800000 */
[----:B------:R-:W-:Y:S01]  /*3a30*/  ISETP.GT.U32.AND P1, PT, R0, 0xff, PT ;  /* 0x000000ff0000780c */ /* 0x000fe20003f24070 */
[----:B------:R-:W-:-:S12]  /*3a40*/  BSSY.RECONVERGENT B1, `(.L_x_435) ;  /* 0x000004f000017945 */ /* 0x000fd80003800200 */
[----:B------:R-:W-:Y:S05]  /*3a50*/  @!P1 BRA `(.L_x_436) ;  /* 0x0000000400349947 */ /* 0x000fea0003800000 */
[-CC-:B------:R-:W-:Y:S01]  /*3a60*/  FFMA.FTZ R76, R146, R81.reuse, R82.reuse ;  /* 0x00000051924c7223 */ /* 0x180fe20000010052 */
[-CC-:B------:R-:W-:Y:S01]  /*3a70*/  FFMA.FTZ R84, R140, R81.reuse, R82.reuse ;  /* 0x000000518c547223 */ /* 0x180fe20000010052 */
[----:B------:R-:W-:Y:S01]  /*3a80*/  PRMT R77, R15, 0x7632, R77 ;  /* 0x000076320f4d7816 */ /* 0x000fe2000000004d */
[-C--:B------:R-:W-:Y:S01]  /*3a90*/  FFMA.FTZ R85, R129, R81.reuse, R82 ;  /* 0x0000005181557223 */ /* 0x080fe20000010052 */
[--C-:B------:R-:W-:Y:S01]  /*3aa0*/  FADD.FTZ R87, R143, -R76.reuse ;  /* 0x8000004c8f577221 */ /* 0x100fe20000010000 */
[----:B------:R-:W-:Y:S01]  /*3ab0*/  PRMT R76, R14, 0x7632, R76 ;  /* 0x000076320e4c7816 */ /* 0x000fe2000000004c */
[----:B------:R-:W-:Y:S01]  /*3ac0*/  FADD.FTZ R79, R137, -R84 ;  /* 0x80000054894f7221 */ /* 0x000fe20000010000 */
[----:B------:R-:W-:Y:S01]  /*3ad0*/  SHF.L.U32 R78, R77, 0x10, RZ ;  /* 0x000000104d4e7819 */ /* 0x000fe200000006ff */
[----:B------:R-:W-:Y:S01]  /*3ae0*/  FADD.FTZ R85, R132, -R85 ;  /* 0x8000005584557221 */ /* 0x000fe20000010000 */
[----:B------:R-:W-:Y:S01]  /*3af0*/  SHF.L.U32 R76, R76, 0x10, RZ ;  /* 0x000000104c4c7819 */ /* 0x000fe200000006ff */
[----:B------:R-:W-:Y:S01]  /*3b00*/  FFMA.FTZ R84, R136, R81, R82 ;  /* 0x0000005188547223 */ /* 0x000fe20000010052 */
[----:B------:R-:W-:Y:S01]  /*3b10*/  PRMT R77, R13, 0x7632, R77 ;  /* 0x000076320d4d7816 */ /* 0x000fe2000000004d */
[C---:B------:R-:W-:Y:S01]  /*3b20*/  FFMA.FTZ R87, R147.reuse, R87, R78 ;  /* 0x0000005793577223 */ /* 0x040fe2000001004e */
[----:B------:R-:W-:Y:S01]  /*3b30*/  ISETP.GE.U32.AND P1, PT, R90, RZ, PT ;  /* 0x000000ff5a00720c */ /* 0x000fe20003f26070 */
[----:B------:R-:W-:Y:S01]  /*3b40*/  FFMA.FTZ R79, R147, R79, R76 ;  /* 0x0000004f934f7223 */ /* 0x000fe2000001004c */
[-C--:B------:R-:W-:Y:S01]  /*3b50*/  FFMA.FTZ R76, R138, R81.reuse, R82 ;  /* 0x000000518a4c7223 */ /* 0x080fe20000010052 */
[----:B------:R-:W-:Y:S01]  /*3b60*/  SHF.L.U32 R78, R77, 0x10, RZ ;  /* 0x000000104d4e7819 */ /* 0x000fe200000006ff */
[----:B------:R-:W-:Y:S01]  /*3b70*/  FADD.FTZ R83, R133, -R84 ;  /* 0x8000005485537221 */ /* 0x000fe20000010000 */
[----:B------:R-:W-:Y:S01]  /*3b80*/  FFMA.FTZ R77, R127, R81, R82 ;  /* 0x000000517f4d7223 */ /* 0x000fe20000010052 */
[--C-:B------:R-:W-:Y:S01]  /*3b90*/  FADD.FTZ R149, R135, -R76.reuse ;  /* 0x8000004c87957221 */ /* 0x100fe20000010000 */
[----:B------:R-:W-:Y:S01]  /*3ba0*/  PRMT R76, R12, 0x7632, R76 ;  /* 0x000076320c4c7816 */ /* 0x000fe2000000004c */
[-C--:B------:R-:W-:Y:S01]  /*3bb0*/  FMUL.FTZ R87, R87, R80.reuse ;  /* 0x0000005057577220 */ /* 0x080fe20000410000 */
[----:B------:R-:W-:Y:S01]  /*3bc0*/  FADD.FTZ R77, R130, -R77 ;  /* 0x8000004d824d7221 */ /* 0x000fe20000010000 */
[----:B------:R-:W-:Y:S01]  /*3bd0*/  FFMA.FTZ R149, R147, R149, R78 ;  /* 0x0000009593957223 */ /* 0x000fe2000001004e */
[----:B------:R-:W-:Y:S01]  /*3be0*/  SHF.L.U32 R78, R15, 0x10, RZ ;  /* 0x000000100f4e7819 */ /* 0x000fe200000006ff */
[-C--:B------:R-:W-:Y:S01]  /*3bf0*/  FMUL.FTZ R79, R79, R80.reuse ;  /* 0x000000504f4f7220 */ /* 0x080fe20000410000 */
[----:B------:R-:W-:Y:S01]  /*3c00*/  SHF.L.U32 R76, R76, 0x10, RZ ;  /* 0x000000104c4c7819 */ /* 0x000fe200000006ff */
[----:B------:R-:W-:Y:S01]  /*3c10*/  FMUL.FTZ R87, R87, UR13 ;  /* 0x0000000d57577c20 */ /* 0x000fe20008410000 */
[----:B------:R-:W-:Y:S01]  /*3c20*/  LOP3.LUT P5, RZ, R91, 0xff0000, RZ, 0xc0, !PT ;  /* 0x00ff00005bff7812 */ /* 0x000fe200078ac0ff */
[----:B------:R-:W-:Y:S01]  /*3c30*/  FFMA.FTZ R85, R147, R85, R78 ;  /* 0x0000005593557223 */ /* 0x000fe2000001004e */
[----:B------:R-:W-:Y:S01]  /*3c40*/  ISETP.GE.U32.AND.EX P1, PT, R91, 0x1000000, PT, P1 ;  /* 0x010000005b00780c */ /* 0x000fe20003f26110 */
[----:B------:R-:W-:Y:S01]  /*3c50*/  FFMA.FTZ R83, R147, R83, R76 ;  /* 0x0000005393537223 */ /* 0x000fe2000001004c */
[----:B------:R-:W-:Y:S01]  /*3c60*/  SHF.L.U32 R76, R14, 0x10, RZ ;  /* 0x000000100e4c7819 */ /* 0x000fe200000006ff */
[-C--:B------:R-:W-:Y:S01]  /*3c70*/  FMUL.FTZ R85, R85, R80.reuse ;  /* 0x0000005055557220 */ /* 0x080fe20000410000 */
[----:B------:R-:W-:Y:S01]  /*3c80*/  FMUL.FTZ R79, R79, UR13 ;  /* 0x0000000d4f4f7c20 */ /* 0x000fe20008410000 */
[----:B------:R-:W-:Y:S01]  /*3c90*/  LOP3.LUT P6, RZ, R91, 0xff, RZ, 0xc0, !PT ;  /* 0x000000ff5bff7812 */ /* 0x000fe200078cc0ff */
[-C--:B------:R-:W-:Y:S01]  /*3ca0*/  FMUL.FTZ R149, R149, R80.reuse ;  /* 0x0000005095957220 */ /* 0x080fe20000410000 */
[----:B------:R-:W-:Y:S01]  /*3cb0*/  FMUL.FTZ R85, R85, UR13 ;  /* 0x0000000d55557c20 */ /* 0x000fe20008410000 */
[----:B------:R-:W-:Y:S01]  /*3cc0*/  FFMA.FTZ R77, R147, R77, R76 ;  /* 0x0000004d934d7223 */ /* 0x000fe2000001004c */
[----:B------:R-:W-:Y:S01]  /*3cd0*/  FSEL R76, R87, RZ, P1 ;  /* 0x000000ff574c7208 */ /* 0x000fe20000800000 */
[-C--:B------:R-:W-:Y:S01]  /*3ce0*/  FMUL.FTZ R83, R83, R80.reuse ;  /* 0x0000005053537220 */ /* 0x080fe20000410000 */
[----:B------:R-:W-:Y:S01]  /*3cf0*/  SHF.L.U32 R84, R13, 0x10, RZ ;  /* 0x000000100d547819 */ /* 0x000fe200000006ff */
[----:B------:R-:W-:Y:S01]  /*3d00*/  FMUL.FTZ R77, R77, R80 ;  /* 0x000000504d4d7220 */ /* 0x000fe20000410000 */
[----:B------:R-:W-:Y:S01]  /*3d10*/  FSEL R85, R85, RZ, P5 ;  /* 0x000000ff55557208 */ /* 0x000fe20002800000 */
[----:B------:R-:W-:Y:S01]  /*3d20*/  FMUL.FTZ R149, R149, UR13 ;  /* 0x0000000d95957c20 */ /* 0x000fe20008410000 */
[----:B------:R-:W-:Y:S01]  /*3d30*/  LOP3.LUT P5, RZ, R91, 0xff00, RZ, 0xc0, !PT ;  /* 0x0000ff005bff7812 */ /* 0x000fe200078ac0ff */
[----:B------:R-:W-:Y:S01]  /*3d40*/  FMUL.FTZ R77, R77, UR13 ;  /* 0x0000000d4d4d7c20 */ /* 0x000fe20008410000 */
[----:B------:R-:W-:Y:S01]  /*3d50*/  FMUL.FTZ R83, R83, UR13 ;  /* 0x0000000d53537c20 */ /* 0x000fe20008410000 */
[----:B------:R-:W-:-:S02]  /*3d60*/  LOP3.LUT P1, RZ, R90, 0xff000000, RZ, 0xc0, !PT ;  /* 0xff0000005aff7812 */ /* 0x000fc4000782c0ff */
[----:B------:R-:W-:Y:S02]  /*3d70*/  FSEL R78, R79, RZ, P5 ;  /* 0x000000ff4f4e7208 */ /* 0x000fe40002800000 */
[----:B------:R-:W-:Y:S01]  /*3d80*/  F2FP.BF16.F32.PACK_AB R79, R76, R85 ;  /* 0x000000554c4f723e */ /* 0x000fe200000010ff */
[--C-:B------:R-:W-:Y:S01]  /*3d90*/  FFMA.FTZ R85, R125, R81, R82.reuse ;  /* 0x000000517d557223 */ /* 0x100fe20000010052 */
[----:B------:R-:W-:Y:S02]  /*3da0*/  FSEL R77, R77, RZ, P6 ;  /* 0x000000ff4d4d7208 */ /* 0x000fe40003000000 */
[----:B------:R-:W-:Y:S01]  /*3db0*/  SHF.L.U32 R76, R12, 0x10, RZ ;  /* 0x000000100c4c7819 */ /* 0x000fe200000006ff */
[----:B------:R-:W-:Y:S01]  /*3dc0*/  FADD.FTZ R85, R128, -R85 ;  /* 0x8000005580557221 */ /* 0x000fe20000010000 */
[----:B------:R-:W-:Y:S01]  /*3dd0*/  F2FP.BF16.F32.PACK_AB R78, R78, R77 ;  /* 0x0000004d4e4e723e */ /* 0x000fe200000010ff */
[----:B------:R-:W-:Y:S01]  /*3de0*/  FFMA.FTZ R77, R3, R81, R82 ;  /* 0x00000051034d7223 */ /* 0x000fe20000010052 */
[C---:B------:R-:W-:Y:S01]  /*3df0*/  LOP3.LUT P6, RZ, R90.reuse, 0xff0000, RZ, 0xc0, !PT ;  /* 0x00ff00005aff7812 */ /* 0x040fe200078cc0ff */
[----:B------:R-:W-:Y:S01]  /*3e00*/  FFMA.FTZ R87, R147, R85, R84 ;  /* 0x0000005593577223 */ /* 0x000fe20000010054 */
[----:B------:R-:W-:Y:S01]  /*3e10*/  LOP3.LUT P5, RZ, R90, 0xff00, RZ, 0xc0, !PT ;  /* 0x0000ff005aff7812 */ /* 0x000fe200078ac0ff */
[----:B------:R-:W0:Y:S01]  /*3e20*/  LDC.64 R84, c[0x0][0x468] ;  /* 0x00011a00ff547b82 */ /* 0x000e220000000a00 */
[----:B------:R-:W-:Y:S01]  /*3e30*/  FADD.FTZ R77, R126, -R77 ;  /* 0x8000004d7e4d7221 */ /* 0x000fe20000010000 */
[----:B------:R-:W-:Y:S01]  /*3e40*/  FMUL.FTZ R87, R87, R80 ;  /* 0x0000005057577220 */ /* 0x000fe20000410000 */
[----:B------:R-:W-:-:S02]  /*3e50*/  FSEL R86, R149, RZ, P1 ;  /* 0x000000ff95567208 */ /* 0x000fc40000800000 */
[----:B------:R-:W-:Y:S01]  /*3e60*/  FFMA.FTZ R77, R147, R77, R76 ;  /* 0x0000004d934d7223 */ /* 0x000fe2000001004c */
[----:B------:R-:W-:Y:S01]  /*3e70*/  FMUL.FTZ R87, R87, UR13 ;  /* 0x0000000d57577c20 */ /* 0x000fe20008410000 */
[----:B------:R-:W-:Y:S02]  /*3e80*/  FSEL R83, R83, RZ, P5 ;  /* 0x000000ff53537208 */ /* 0x000fe40002800000 */
[----:B------:R-:W-:Y:S02]  /*3e90*/  FMUL.FTZ R77, R77, R80 ;  /* 0x000000504d4d7220 */ /* 0x000fe40000410000 */
[----:B------:R-:W-:Y:S02]  /*3ea0*/  FSEL R87, R87, RZ, P6 ;  /* 0x000000ff57577208 */ /* 0x000fe40003000000 */
[----:B------:R-:W-:Y:S01]  /*3eb0*/  FMUL.FTZ R77, R77, UR13 ;  /* 0x0000000d4d4d7c20 */ /* 0x000fe20008410000 */
[----:B------:R-:W-:-:S04]  /*3ec0*/  LOP3.LUT P6, RZ, R90, 0xff, RZ, 0xc0, !PT ;  /* 0x000000ff5aff7812 */ /* 0x000fc800078cc0ff */
[----:B------:R-:W-:Y:S02]  /*3ed0*/  FSEL R76, R77, RZ, P6 ;  /* 0x000000ff4d4c7208 */ /* 0x000fe40003000000 */
[----:B------:R-:W-:Y:S02]  /*3ee0*/  F2FP.BF16.F32.PACK_AB R77, R86, R87 ;  /* 0x00000057564d723e */ /* 0x000fe400000010ff */
[----:B------:R-:W-:Y:S01]  /*3ef0*/  F2FP.BF16.F32.PACK_AB R76, R83, R76 ;  /* 0x0000004c534c723e */ /* 0x000fe200000010ff */
[C---:B0-----:R-:W-:Y:S01]  /*3f00*/  IMAD.WIDE.U32 R84, R119.reuse, 0x10, R84 ;  /* 0x0000001077547825 */ /* 0x041fe200078e0054 */
[----:B------:R-:W-:-:S04]  /*3f10*/  IADD3 R119, PT, PT, R119, 0x100, RZ ;  /* 0x0000010077777810 */ /* 0x000fc80007ffe0ff */
[----:B------:R0:W-:Y:S03]  /*3f20*/  STG.E.128 desc[UR8][R84.64], R76 ;  /* 0x0000004c54007986 */ /* 0x0001e6000c101d08 */
.L_x_436:
[----:B------:R-:W-:Y:S05]  /*3f30*/  BSYNC.RECONVERGENT B1 ;  /* 0x0000000000017941 */ /* 0x000fea0003800200 */
.L_x_435:
[----:B------:R-:W-:Y:S04]  /*3f40*/  BSSY.RECONVERGENT B1, `(.L_x_437) ;  /* 0x000004f000017945 */ /* 0x000fe80003800200 */
[----:B------:R-:W-:Y:S05]  /*3f50*/  @!P3 BRA `(.L_x_438) ;  /* 0x000000040034b947 */ /* 0x000fea0003800000 */
[-CC-:B0-----:R-:W-:Y:S01]  /*3f60*/  FFMA.FTZ R76, R148, R81.reuse, R82.reuse ;  /* 0x00000051944c7223 */ /* 0x181fe20000010052 */
        /* <DEDUP_REMOVED lines=76> */
.L_x_438:
[----:B------:R-:W-:Y:S05]  /*4430*/  BSYNC.RECONVERGENT B1 ;  /* 0x0000000000017941 */ /* 0x000fea0003800200 */
.L_x_437:
[----:B------:R-:W-:Y:S05]  /*4440*/  @!P4 BRA `(.L_x_431) ;  /* 0x00000014003cc947 */ /* 0x000fea0003800000 */
[----:B01----:R-:W-:Y:S01]  /*4450*/  PRMT R76, R7, 0x7632, R76 ;  /* 0x00007632074c7816 */ /* 0x003fe2000000004c */
[-CC-:B------:R-:W-:Y:S01]  /*4460*/  FFMA.FTZ R78, R124, R81.reuse, R82.reuse ;  /* 0x000000517c4e7223 */ /* 0x180fe20000010052 */
[-CC-:B------:R-:W-:Y:S01]  /*4470*/  FFMA.FTZ R83, R122, R81.reuse, R82.reuse ;  /* 0x000000517a537223 */ /* 0x180fe20000010052 */
[-C--:B------:R-:W-:Y:S01]  /*4480*/  FFMA.FTZ R165, R117, R81.reuse, R82 ;  /* 0x0000005175a57223 */ /* 0x080fe20000010052 */
[----:B------:R-:W-:Y:S01]  /*4490*/  SHF.L.U32 R76, R76, 0x10, RZ ;  /* 0x000000104c4c7819 */ /* 0x000fe200000006ff */
[----:B------:R-:W-:Y:S01]  /*44a0*/  FADD.FTZ R149, R131, -R78 ;  /* 0x8000004e83957221 */ /* 0x000fe20000010000 */
[-CC-:B------:R-:W-:Y:S01]  /*44b0*/  FFMA.FTZ R78, R134, R81.reuse, R82.reuse ;  /* 0x00000051864e7223 */ /* 0x180fe20000010052 */
[-CC-:B------:R-:W-:Y:S01]  /*44c0*/  FFMA.FTZ R87, R111, R81.reuse, R82.reuse ;  /* 0x000000516f577223 */ /* 0x180fe20000010052 */
[----:B------:R-:W-:Y:S01]  /*44d0*/  FFMA.FTZ R163, R109, R81, R82 ;  /* 0x000000516da37223 */ /* 0x000fe20000010052 */
[--C-:B------:R-:W-:Y:S01]  /*44e0*/  FFMA.FTZ R149, R147, R149, R76.reuse ;  /* 0x0000009593957223 */ /* 0x100fe2000001004c */
[----:B------:R-:W-:Y:S01]  /*44f0*/  PRMT R76, R5, 0x7632, R76 ;  /* 0x00007632054c7816 */ /* 0x000fe2000000004c */
[-CC-:B------:R-:W-:Y:S01]  /*4500*/  FFMA.FTZ R79, R107, R81.reuse, R82.reuse ;  /* 0x000000516b4f7223 */ /* 0x180fe20000010052 */
[----:B------:R-:W-:Y:S01]  /*4510*/  FFMA.FTZ R84, R106, R81, R82 ;  /* 0x000000516a547223 */ /* 0x000fe20000010052 */
[----:B------:R-:W-:Y:S01]  /*4520*/  PRMT R77, R6, 0x7632, R77 ;  /* 0x00007632064d7816 */ /* 0x000fe2000000004d */
[----:B------:R-:W-:Y:S01]  /*4530*/  FADD.FTZ R81, R120, -R83 ;  /* 0x8000005378517221 */ /* 0x000fe20000010000 */
[----:B------:R-:W-:Y:S01]  /*4540*/  SHF.L.U32 R76, R76, 0x10, RZ ;  /* 0x000000104c4c7819 */ /* 0x000fe200000006ff */
[----:B------:R-:W-:Y:S01]  /*4550*/  FADD.FTZ R85, R123, -R78 ;  /* 0x8000004e7b557221 */ /* 0x000fe20000010000 */
[----:B------:R-:W-:Y:S01]  /*4560*/  SHF.L.U32 R78, R77, 0x10, RZ ;  /* 0x000000104d4e7819 */ /* 0x000fe200000006ff */
[----:B------:R-:W-:Y:S01]  /*4570*/  FADD.FTZ R83, R116, -R87 ;  /* 0x8000005774537221 */ /* 0x000fe20000010000 */
[----:B------:R-:W-:Y:S01]  /*4580*/  FADD.FTZ R165, R118, -R165 ;  /* 0x800000a576a57221 */ /* 0x000fe20000010000 */
[C---:B------:R-:W-:Y:S01]  /*4590*/  FFMA.FTZ R81, R147.reuse, R81, R76 ;  /* 0x0000005193517223 */ /* 0x040fe2000001004c */
[----:B------:R-:W-:Y:S01]  /*45a0*/  SHF.L.U32 R76, R6, 0x10, RZ ;  /* 0x00000010064c7819 */ /* 0x000fe200000006ff */
[----:B------:R-:W-:Y:S01]  /*45b0*/  FFMA.FTZ R85, R147, R85, R78 ;  /* 0x0000005593557223 */ /* 0x000fe2000001004e */
[----:B------:R-:W-:Y:S01]  /*45c0*/  SHF.L.U32 R78, R7, 0x10, RZ ;  /* 0x00000010074e7819 */ /* 0x000fe200000006ff */
[----:B------:R-:W-:Y:S01]  /*45d0*/  FADD.FTZ R86, R110, -R163 ;  /* 0x800000a36e567221 */ /* 0x000fe20000010000 */
[----:B------:R-:W-:Y:S01]  /*45e0*/  SHF.L.U32 R82, R5, 0x10, RZ ;  /* 0x0000001005527819 */ /* 0x000fe200000006ff */
[C-C-:B------:R-:W-:Y:S01]  /*45f0*/  FFMA.FTZ R83, R147.reuse, R83, R76.reuse ;  /* 0x0000005393537223 */ /* 0x140fe2000001004c */
[----:B------:R-:W-:Y:S01]  /*4600*/  PRMT R76, R4, 0x7632, R76 ;  /* 0x00007632044c7816 */ /* 0x000fe2000000004c */
[----:B------:R-:W-:Y:S01]  /*4610*/  FFMA.FTZ R87, R147, R165, R78 ;  /* 0x000000a593577223 */ /* 0x000fe2000001004e */
[----:B------:R-:W-:Y:S01]  /*4620*/  FADD.FTZ R77, R108, -R79 ;  /* 0x8000004f6c4d7221 */ /* 0x000fe20000010000 */
[----:B------:R-:W-:Y:S01]  /*4630*/  FADD.FTZ R163, R121, -R84 ;  /* 0x8000005479a37221 */ /* 0x000fe20000010000 */
[----:B------:R-:W-:Y:S01]  /*4640*/  SHF.L.U32 R78, R76, 0x10, RZ ;  /* 0x000000104c4e7819 */ /* 0x000fe200000006ff */
[-C--:B------:R-:W-:Y:S01]  /*4650*/  FMUL.FTZ R149, R149, R80.reuse ;  /* 0x0000005095957220 */ /* 0x080fe20000410000 */
[----:B------:R-:W-:Y:S01]  /*4660*/  SHF.L.U32 R76, R4, 0x10, RZ ;  /* 0x00000010044c7819 */ /* 0x000fe200000006ff */
[----:B------:R-:W-:Y:S01]  /*4670*/  FMUL.FTZ R87, R87, R80 ;  /* 0x0000005057577220 */ /* 0x000fe20000410000 */
[----:B------:R-:W-:Y:S01]  /*4680*/  ISETP.GE.U32.AND P1, PT, R92, RZ, PT ;  /* 0x000000ff5c00720c */ /* 0x000fe20003f26070 */
[----:B------:R-:W-:Y:S01]  /*4690*/  FFMA.FTZ R79, R147, R86, R82 ;  /* 0x00000056934f7223 */ /* 0x000fe20000010052 */
[----:B------:R-:W-:Y:S01]  /*46a0*/  FMUL.FTZ R149, R149, UR13 ;  /* 0x0000000d95957c20 */ /* 0x000fe20008410000 */
[C---:B------:R-:W-:Y:S01]  /*46b0*/  FFMA.FTZ R77, R147.reuse, R77, R76 ;  /* 0x0000004d934d7223 */ /* 0x040fe2000001004c */
[----:B------:R-:W-:Y:S01]  /*46c0*/  FFMA.FTZ R147, R147, R163, R78 ;  /* 0x000000a393937223 */ /* 0x000fe2000001004e */
[----:B------:R-:W-:Y:S01]  /*46d0*/  FMUL.FTZ R87, R87, UR13 ;  /* 0x0000000d57577c20 */ /* 0x000fe20008410000 */
[----:B------:R-:W-:Y:S01]  /*46e0*/  ISETP.GE.U32.AND.EX P1, PT, R93, 0x1000000, PT, P1 ;  /* 0x010000005d00780c */ /* 0x000fe20003f26110 */
[-C--:B------:R-:W-:Y:S01]  /*46f0*/  FMUL.FTZ R83, R83, R80.reuse ;  /* 0x0000005053537220 */ /* 0x080fe20000410000 */
[----:B------:R-:W-:Y:S01]  /*4700*/  LOP3.LUT P5, RZ, R93, 0xff0000, RZ, 0xc0, !PT ;  /* 0x00ff00005dff7812 */ /* 0x000fe200078ac0ff */
[-C--:B------:R-:W-:Y:S01]  /*4710*/  FMUL.FTZ R85, R85, R80.reuse ;  /* 0x0000005055557220 */ /* 0x080fe20000410000 */
[-C--:B------:R-:W-:Y:S01]  /*4720*/  FMUL.FTZ R76, R79, R80.reuse ;  /* 0x000000504f4c7220 */ /* 0x080fe20000410000 */
[-C--:B------:R-:W-:Y:S01]  /*4730*/  FMUL.FTZ R82, R81, R80.reuse ;  /* 0x0000005051527220 */ /* 0x080fe20000410000 */
[-C--:B------:R-:W-:Y:S01]  /*4740*/  FMUL.FTZ R77, R77, R80.reuse ;  /* 0x000000504d4d7220 */ /* 0x080fe20000410000 */
[----:B------:R-:W-:Y:S01]  /*4750*/  FMUL.FTZ R147, R147, R80 ;  /* 0x0000005093937220 */ /* 0x000fe20000410000 */
[----:B------:R-:W-:Y:S01]  /*4760*/  FSEL R80, R149, RZ, P1 ;  /* 0x000000ff95507208 */ /* 0x000fe20000800000 */
[----:B------:R-:W-:Y:S01]  /*4770*/  FMUL.FTZ R83, R83, UR13 ;  /* 0x0000000d53537c20 */ /* 0x000fe20008410000 */
[----:B------:R-:W-:Y:S01]  /*4780*/  FSEL R79, R87, RZ, P5 ;  /* 0x000000ff574f7208 */ /* 0x000fe20002800000 */
[----:B------:R-:W-:Y:S01]  /*4790*/  FMUL.FTZ R85, R85, UR13 ;  /* 0x0000000d55557c20 */ /* 0x000fe20008410000 */
[----:B------:R-:W-:Y:S01]  /*47a0*/  LOP3.LUT P6, RZ, R93, 0xff, RZ, 0xc0, !PT ;  /* 0x000000ff5dff7812 */ /* 0x000fe200078cc0ff */
[----:B------:R-:W-:Y:S01]  /*47b0*/  FMUL.FTZ R76, R76, UR13 ;  /* 0x0000000d4c4c7c20 */ /* 0x000fe20008410000 */
[----:B------:R-:W-:Y:S01]  /*47c0*/  F2FP.BF16.F32.PACK_AB R79, R80, R79 ;  /* 0x0000004f504f723e */ /* 0x000fe200000010ff */
[----:B------:R-:W-:Y:S01]  /*47d0*/  FMUL.FTZ R77, R77, UR13 ;  /* 0x0000000d4d4d7c20 */ /* 0x000fe20008410000 */
[----:B------:R-:W0:Y:S01]  /*47e0*/  LDC.64 R80, c[0x0][0x468] ;  /* 0x00011a00ff507b82 */ /* 0x000e220000000a00 */
[----:B------:R-:W-:Y:S01]  /*47f0*/  FSEL R78, R83, RZ, P6 ;  /* 0x000000ff534e7208 */ /* 0x000fe20003000000 */
[----:B------:R-:W-:Y:S01]  /*4800*/  FMUL.FTZ R83, R82, UR13 ;  /* 0x0000000d52537c20 */ /* 0x000fe20008410000 */
[----:B------:R-:W-:Y:S01]  /*4810*/  LOP3.LUT P5, RZ, R93, 0xff00, RZ, 0xc0, !PT ;  /* 0x0000ff005dff7812 */ /* 0x000fe200078ac0ff */
[----:B------:R-:W-:Y:S01]  /*4820*/  FMUL.FTZ R147, R147, UR13 ;  /* 0x0000000d93937c20 */ /* 0x000fe20008410000 */
[----:B------:R-:W-:-:S02]  /*4830*/  LOP3.LUT P6, RZ, R92, 0xff0000, RZ, 0xc0, !PT ;  /* 0x00ff00005cff7812 */ /* 0x000fc400078cc0ff */
[----:B------:R-:W-:Y:S02]  /*4840*/  FSEL R85, R85, RZ, P5 ;  /* 0x000000ff55557208 */ /* 0x000fe40002800000 */
[----:B------:R-:W-:Y:S02]  /*4850*/  FSEL R82, R76, RZ, P6 ;  /* 0x000000ff4c527208 */ /* 0x000fe40003000000 */
[C---:B------:R-:W-:Y:S02]  /*4860*/  LOP3.LUT P1, RZ, R92.reuse, 0xff000000, RZ, 0xc0, !PT ;  /* 0xff0000005cff7812 */ /* 0x040fe4000782c0ff */
[C---:B------:R-:W-:Y:S02]  /*4870*/  LOP3.LUT P5, RZ, R92.reuse, 0xff00, RZ, 0xc0, !PT ;  /* 0x0000ff005cff7812 */ /* 0x040fe400078ac0ff */
[----:B------:R-:W-:Y:S02]  /*4880*/  LOP3.LUT P6, RZ, R92, 0xff, RZ, 0xc0, !PT ;  /* 0x000000ff5cff7812 */ /* 0x000fe400078cc0ff */
[----:B------:R-:W-:-:S02]  /*4890*/  FSEL R83, R83, RZ, P1 ;  /* 0x000000ff53537208 */ /* 0x000fc40000800000 */
[----:B------:R-:W-:Y:S02]  /*48a0*/  FSEL R147, R147, RZ, P5 ;  /* 0x000000ff93937208 */ /* 0x000fe40002800000 */
[----:B------:R-:W-:Y:S02]  /*48b0*/  FSEL R76, R77, RZ, P6 ;  /* 0x000000ff4d4c7208 */ /* 0x000fe40003000000 */
[----:B------:R-:W-:Y:S01]  /*48c0*/  F2FP.BF16.F32.PACK_AB R78, R85, R78 ;  /* 0x0000004e554e723e */ /* 0x000fe200000010ff */
[----:B0-----:R-:W-:Y:S01]  /*48d0*/  IMAD.WIDE.U32 R80, R119, 0x10, R80 ;  /* 0x0000001077507825 */ /* 0x001fe200078e0050 */
[----:B------:R-:W-:Y:S02]  /*48e0*/  F2FP.BF16.F32.PACK_AB R77, R83, R82 ;  /* 0x00000052534d723e */ /* 0x000fe400000010ff */
[----:B------:R-:W-:-:S05]  /*48f0*/  F2FP.BF16.F32.PACK_AB R76, R147, R76 ;  /* 0x0000004c934c723e */ /* 0x000fca00000010ff */
[----:B------:R3:W-:Y:S01]  /*4900*/  STG.E.128 desc[UR8][R80.64], R76 ;  /* 0x0000004c50007986 */ /* 0x0007e2000c101d08 */
[----:B------:R-:W-:Y:S05]  /*4910*/  BRA `(.L_x_431) ;  /* 0x0000001000087947 */ /* 0x000fea0003800000 */
.L_x_434:
[----:B------:R-:W-:Y:S04]  /*4920*/  BSSY.RECONVERGENT B1, `(.L_x_439) ;  /* 0x0000056000017945 */ /* 0x000fe80003800200 */
[----:B------:R-:W-:Y:S05]  /*4930*/  @!P2 BRA `(.L_x_440) ;  /* 0x000000040050a947 */ /* 0x000fea0003800000 */
[-CC-:B------:R-:W-:Y:S01]  /*4940*/  FFMA.FTZ R72, R146, R81.reuse, R82.reuse ;  /* 0x0000005192487223 */ /* 0x180fe20000010052 */
[----:B------:R-:W-:Y:S01]  /*4950*/  PRMT R73, R15, 0x7632, R73 ;  /* 0x000076320f497816 */ /* 0x000fe20000000049 */
[-CC-:B------:R-:W-:Y:S01]  /*4960*/  FFMA.FTZ R74, R140, R81.reuse, R82.reuse ;  /* 0x000000518c4a7223 */ /* 0x180fe20000010052 */
[-C--:B------:R-:W-:Y:S01]  /*4970*/  FFMA.FTZ R75, R129, R81.reuse, R82 ;  /* 0x00000051814b7223 */ /* 0x080fe20000010052 */
[--C-:B------:R-:W-:Y:S01]  /*4980*/  FADD.FTZ R76, R143, -R72.reuse ;  /* 0x800000488f4c7221 */ /* 0x100fe20000010000 */
[----:B------:R-:W-:Y:S01]  /*4990*/  PRMT R72, R14, 0x7632, R72 ;  /* 0x000076320e487816 */ /* 0x000fe20000000048 */
[----:B------:R-:W-:Y:S01]  /*49a0*/  FADD.FTZ R74, R137, -R74 ;  /* 0x8000004a894a7221 */ /* 0x000fe20000010000 */
[----:B------:R-:W-:Y:S01]  /*49b0*/  SHF.L.U32 R78, R73, 0x10, RZ ;  /* 0x00000010494e7819 */ /* 0x000fe200000006ff */
[-CC-:B------:R-:W-:Y:S01]  /*49c0*/  FFMA.FTZ R77, R125, R81.reuse, R82.reuse ;  /* 0x000000517d4d7223 */ /* 0x180fe20000010052 */
[----:B------:R-:W-:Y:S01]  /*49d0*/  SHF.L.U32 R73, R72, 0x10, RZ ;  /* 0x0000001048497819 */ /* 0x000fe200000006ff */
[-C--:B------:R-:W-:Y:S01]  /*49e0*/  FFMA.FTZ R72, R138, R81.reuse, R82 ;  /* 0x000000518a487223 */ /* 0x080fe20000010052 */
[----:B------:R-:W-:Y:S01]  /*49f0*/  ISETP.GE.U32.AND P1, PT, R90, RZ, PT ;  /* 0x000000ff5a00720c */ /* 0x000fe20003f26070 */
[----:B------:R-:W-:Y:S01]  /*4a00*/  FFMA.FTZ R162, R147, R76, R78 ;  /* 0x0000004c93a27223 */ /* 0x000fe2000001004e */
[----:B------:R-:W-:Y:S01]  /*4a10*/  LOP3.LUT P5, RZ, R91, 0xff0000, RZ, 0xc0, !PT ;  /* 0x00ff00005bff7812 */ /* 0x000fe200078ac0ff */
[--C-:B------:R-:W-:Y:S01]  /*4a20*/  FFMA.FTZ R84, R147, R74, R73.reuse ;  /* 0x0000004a93547223 */ /* 0x100fe20000010049 */
[----:B------:R-:W-:Y:S01]  /*4a30*/  FADD.FTZ R76, R135, -R72 ;  /* 0x80000048874c7221 */ /* 0x000fe20000010000 */
[----:B------:R-:W-:Y:S01]  /*4a40*/  PRMT R73, R13, 0x7632, R73 ;  /* 0x000076320d497816 */ /* 0x000fe20000000049 */
[----:B------:R-:W-:Y:S01]  /*4a50*/  FFMA.FTZ R74, R136, R81, R82 ;  /* 0x00000051884a7223 */ /* 0x000fe20000010052 */
[----:B------:R-:W-:-:S02]  /*4a60*/  PRMT R72, R12, 0x7632, R72 ;  /* 0x000076320c487816 */ /* 0x000fc40000000048 */
[----:B------:R-:W-:Y:S01]  /*4a70*/  SHF.L.U32 R78, R73, 0x10, RZ ;  /* 0x00000010494e7819 */ /* 0x000fe200000006ff */
[----:B------:R-:W-:Y:S01]  /*4a80*/  FADD.FTZ R74, R133, -R74 ;  /* 0x8000004a854a7221 */ /* 0x000fe20000010000 */
[----:B------:R-:W-:Y:S02]  /*4a90*/  SHF.L.U32 R73, R72, 0x10, RZ ;  /* 0x0000001048497819 */ /* 0x000fe400000006ff */
[----:B------:R-:W-:Y:S01]  /*4aa0*/  ISETP.GE.U32.AND.EX P1, PT, R91, 0x1000000, PT, P1 ;  /* 0x010000005b00780c */ /* 0x000fe20003f26110 */
[C---:B------:R-:W-:Y:S01]  /*4ab0*/  FFMA.FTZ R149, R147.reuse, R76, R78 ;  /* 0x0000004c93957223 */ /* 0x040fe2000001004e */
[----:B------:R-:W-:Y:S01]  /*4ac0*/  FADD.FTZ R76, R132, -R75 ;  /* 0x8000004b844c7221 */ /* 0x000fe20000010000 */
[----:B------:R-:W-:Y:S01]  /*4ad0*/  FFMA.FTZ R86, R147, R74, R73 ;  /* 0x0000004a93567223 */ /* 0x000fe20000010049 */
[-CC-:B------:R-:W-:Y:S01]  /*4ae0*/  FFMA.FTZ R73, R127, R81.reuse, R82.reuse ;  /* 0x000000517f497223 */ /* 0x180fe20000010052 */
[----:B------:R-:W-:Y:S02]  /*4af0*/  SHF.L.U32 R75, R14, 0x10, RZ ;  /* 0x000000100e4b7819 */ /* 0x000fe400000006ff */
[----:B------:R-:W-:Y:S01]  /*4b00*/  SHF.L.U32 R78, R15, 0x10, RZ ;  /* 0x000000100f4e7819 */ /* 0x000fe200000006ff */
[----:B------:R-:W-:Y:S01]  /*4b10*/  FADD.FTZ R74, R130, -R73 ;  /* 0x80000049824a7221 */ /* 0x000fe20000010000 */
[----:B------:R-:W-:Y:S01]  /*4b20*/  LOP3.LUT P6, RZ, R91, 0xff, RZ, 0xc0, !PT ;  /* 0x000000ff5bff7812 */ /* 0x000fe200078cc0ff */
[----:B------:R-:W0:Y:S02]  /*4b30*/  LDC.64 R72, c[0x0][0x478] ;  /* 0x00011e00ff487b82 */ /* 0x000e240000000a00 */
[----:B------:R-:W-:Y:S01]  /*4b40*/  FFMA.FTZ R79, R147, R74, R75 ;  /* 0x0000004a934f7223 */ /* 0x000fe2000001004b */
[----:B------:R-:W-:Y:S01]  /*4b50*/  FFMA.FTZ R75, R3, R81, R82 ;  /* 0x00000051034b7223 */ /* 0x000fe20000010052 */
[----:B------:R-:W-:Y:S01]  /*4b60*/  FFMA.FTZ R85, R147, R76, R78 ;  /* 0x0000004c93557223 */ /* 0x000fe2000001004e */
[----:B------:R-:W-:Y:S01]  /*4b70*/  SHF.L.U32 R78, R13, 0x10, RZ ;  /* 0x000000100d4e7819 */ /* 0x000fe200000006ff */
[----:B------:R-:W-:Y:S01]  /*4b80*/  FADD.FTZ R76, R128, -R77 ;  /* 0x8000004d804c7221 */ /* 0x000fe20000010000 */
[----:B------:R-:W-:Y:S01]  /*4b90*/  FADD.FTZ R74, R126, -R75 ;  /* 0x8000004b7e4a7221 */ /* 0x000fe20000010000 */
[----:B------:R-:W-:-:S02]  /*4ba0*/  SHF.L.U32 R75, R12, 0x10, RZ ;  /* 0x000000100c4b7819 */ /* 0x000fc400000006ff */
[----:B------:R-:W-:-:S03]  /*4bb0*/  FFMA.FTZ R87, R147, R76, R78 ;  /* 0x0000004c93577223 */ /* 0x000fc6000001004e */
[----:B------:R-:W-:Y:S01]  /*4bc0*/  FFMA.FTZ R83, R147, R74, R75 ;  /* 0x0000004a93537223 */ /* 0x000fe2000001004b */
[C---:B------:R-:W-:Y:S01]  /*4bd0*/  F2FP.BF16.F32.PACK_AB R75, R162.reuse, R85 ;  /* 0x00000055a24b723e */ /* 0x040fe200000010ff */
[-C--:B------:R-:W-:Y:S01]  /*4be0*/  FMUL.FTZ R85, R85, R80.reuse ;  /* 0x0000005055557220 */ /* 0x080fe20000410000 */
[-C--:B------:R-:W-:Y:S01]  /*4bf0*/  FMUL.FTZ R162, R162, R80.reuse ;  /* 0x00000050a2a27220 */ /* 0x080fe20000410000 */
[C---:B------:R-:W-:Y:S01]  /*4c00*/  F2FP.BF16.F32.PACK_AB R74, R84.reuse, R79 ;  /* 0x0000004f544a723e */ /* 0x040fe200000010ff */
[-C--:B------:R-:W-:Y:S01]  /*4c10*/  FMUL.FTZ R79, R79, R80.reuse ;  /* 0x000000504f4f7220 */ /* 0x080fe20000410000 */
[----:B------:R-:W-:Y:S01]  /*4c20*/  FMUL.FTZ R85, R85, UR13 ;  /* 0x0000000d55557c20 */ /* 0x000fe20008410000 */
[----:B------:R-:W-:Y:S01]  /*4c30*/  FMUL.FTZ R84, R84, R80 ;  /* 0x0000005054547220 */ /* 0x000fe20000410000 */
[----:B------:R-:W-:Y:S01]  /*4c40*/  FMUL.FTZ R162, R162, UR13 ;  /* 0x0000000da2a27c20 */ /* 0x000fe20008410000 */
[----:B------:R-:W-:Y:S01]  /*4c50*/  FMUL.FTZ R79, R79, UR13 ;  /* 0x0000000d4f4f7c20 */ /* 0x000fe20008410000 */
[----:B0-----:R-:W-:Y:S01]  /*4c60*/  IMAD.WIDE.U32 R76, R119, 0x10, R72 ;  /* 0x00000010774c7825 */ /* 0x001fe200078e0048 */
[----:B------:R-:W-:-:S03]  /*4c70*/  F2FP.BF16.F32.PACK_AB R73, R149, R87 ;  /* 0x000000579549723e */ /* 0x000fc600000010ff */
[----:B------:R-:W-:Y:S01]  /*4c80*/  FMUL.FTZ R84, R84, UR13 ;  /* 0x0000000d54547c20 */ /* 0x000fe20008410000 */
[----:B------:R-:W-:Y:S01]  /*4c90*/  F2FP.BF16.F32.PACK_AB R72, R86, R83 ;  /* 0x000000535648723e */ /* 0x000fe200000010ff */
[-C--:B------:R-:W-:Y:S01]  /*4ca0*/  FMUL.FTZ R87, R87, R80.reuse ;  /* 0x0000005057577220 */ /* 0x080fe20000410000 */
[----:B------:R-:W-:Y:S01]  /*4cb0*/  FSEL R85, R85, RZ, P5 ;  /* 0x000000ff55557208 */ /* 0x000fe20002800000 */
[-C--:B------:R-:W-:Y:S01]  /*4cc0*/  FMUL.FTZ R83, R83, R80.reuse ;  /* 0x0000005053537220 */ /* 0x080fe20000410000 */
[----:B------:R-:W-:Y:S01]  /*4cd0*/  LOP3.LUT P5, RZ, R91, 0xff00, RZ, 0xc0, !PT ;  /* 0x0000ff005bff7812 */ /* 0x000fe200078ac0ff */
[----:B------:R0:W-:Y:S01]  /*4ce0*/  STG.E.128 desc[UR8][R76.64], R72 ;  /* 0x000000484c007986 */ /* 0x0001e2000c101d08 */
[----:B------:R-:W-:Y:S01]  /*4cf0*/  FSEL R162, R162, RZ, P1 ;  /* 0x000000ffa2a27208 */ /* 0x000fe20000800000 */
[----:B------:R-:W-:Y:S01]  /*4d00*/  FMUL.FTZ R87, R87, UR13 ;  /* 0x0000000d57577c20 */ /* 0x000fe20008410000 */
[----:B------:R-:W-:Y:S01]  /*4d10*/  FSEL R78, R79, RZ, P6 ;  /* 0x000000ff4f4e7208 */ /* 0x000fe20003000000 */
[-C--:B------:R-:W-:Y:S01]  /*4d20*/  FMUL.FTZ R149, R149, R80.reuse ;  /* 0x0000005095957220 */ /* 0x080fe20000410000 */
[----:B------:R-:W-:Y:S01]  /*4d30*/  F2FP.BF16.F32.PACK_AB R79, R162, R85 ;  /* 0x00000055a24f723e */ /* 0x000fe200000010ff */
[----:B------:R-:W-:Y:S01]  /*4d40*/  FMUL.FTZ R86, R86, R80 ;  /* 0x0000005056567220 */ /* 0x000fe20000410000 */
[----:B------:R-:W-:Y:S01]  /*4d50*/  LOP3.LUT P6, RZ, R90, 0xff0000, RZ, 0xc0, !PT ;  /* 0x00ff00005aff7812 */ /* 0x000fe200078cc0ff */
[----:B------:R-:W-:Y:S01]  /*4d60*/  FMUL.FTZ R83, R83, UR13 ;  /* 0x0000000d53537c20 */ /* 0x000fe20008410000 */
[----:B------:R-:W-:Y:S01]  /*4d70*/  FMUL.FTZ R149, R149, UR13 ;  /* 0x0000000d95957c20 */ /* 0x000fe20008410000 */
[----:B------:R-:W-:Y:S01]  /*4d80*/  FMUL.FTZ R86, R86, UR13 ;  /* 0x0000000d56567c20 */ /* 0x000fe20008410000 */
[----:B------:R-:W-:-:S04]  /*4d90*/  LOP3.LUT P1, RZ, R90, 0xff000000, RZ, 0xc0, !PT ;  /* 0xff0000005aff7812 */ /* 0x000fc8000782c0ff */
[----:B------:R-:W-:Y:S02]  /*4da0*/  FSEL R162, R149, RZ, P1 ;  /* 0x000000ff95a27208 */ /* 0x000fe40000800000 */
[----:B0-----:R-:W-:Y:S02]  /*4db0*/  FSEL R77, R84, RZ, P5 ;  /* 0x000000ff544d7208 */ /* 0x001fe40002800000 */
[----:B------:R-:W0:Y:S01]  /*4dc0*/  LDC.64 R84, c[0x0][0x468] ;  /* 0x00011a00ff547b82 */ /* 0x000e220000000a00 */
[C---:B------:R-:W-:Y:S02]  /*4dd0*/  LOP3.LUT P5, RZ, R90.reuse, 0xff, RZ, 0xc0, !PT ;  /* 0x000000ff5aff7812 */ /* 0x040fe400078ac0ff */
[----:B------:R-:W-:Y:S02]  /*4de0*/  F2FP.BF16.F32.PACK_AB R78, R77, R78 ;  /* 0x0000004e4d4e723e */ /* 0x000fe400000010ff */
[----:B------:R-:W-:Y:S02]  /*4df0*/  FSEL R77, R87, RZ, P6 ;  /* 0x000000ff574d7208 */ /* 0x000fe40003000000 */
[----:B------:R-:W-:-:S02]  /*4e00*/  LOP3.LUT P6, RZ, R90, 0xff00, RZ, 0xc0, !PT ;  /* 0x0000ff005aff7812 */ /* 0x000fc400078cc0ff */
[----:B------:R-:W-:Y:S02]  /*4e10*/  FSEL R76, R83, RZ, P5 ;  /* 0x000000ff534c7208 */ /* 0x000fe40002800000 */
[----:B------:R-:W-:Y:S02]  /*4e20*/  FSEL R83, R86, RZ, P6 ;  /* 0x000000ff56537208 */ /* 0x000fe40003000000 */
[----:B------:R-:W-:Y:S02]  /*4e30*/  F2FP.BF16.F32.PACK_AB R77, R162, R77 ;  /* 0x0000004da24d723e */ /* 0x000fe400000010ff */
[----:B------:R-:W-:Y:S01]  /*4e40*/  F2FP.BF16.F32.PACK_AB R76, R83, R76 ;  /* 0x0000004c534c723e */ /* 0x000fe200000010ff */
[C---:B0-----:R-:W-:Y:S01]  /*4e50*/  IMAD.WIDE.U32 R84, R119.reuse, 0x10, R84 ;  /* 0x0000001077547825 */ /* 0x041fe200078e0054 */
[----:B------:R-:W-:-:S04]  /*4e60*/  IADD3 R119, PT, PT, R119, 0x100, RZ ;  /* 0x0000010077777810 */ /* 0x000fc80007ffe0ff */
[----:B------:R0:W-:Y:S03]  /*4e70*/  STG.E.128 desc[UR8][R84.64], R76 ;  /* 0x0000004c54007986 */ /* 0x0001e6000c101d08 */
.L_x_440:
[----:B------:R-:W-:Y:S05]  /*4e80*/  BSYNC.RECONVERGENT B1 ;  /* 0x0000000000017941 */ /* 0x000fea0003800200 */
.L_x_439:
[----:B------:R-:W-:Y:S04]  /*4e90*/  BSSY.RECONVERGENT B1, `(.L_x_441) ;  /* 0x0000056000017945 */ /* 0x000fe80003800200 */
[----:B------:R-:W-:Y:S05]  /*4ea0*/  @!P3 BRA `(.L_x_442) ;  /* 0x000000040050b947 */ /* 0x000fea0003800000 */
[-CC-:B------:R-:W-:Y:S01]  /*4eb0*/  FFMA.FTZ R72, R148, R81.reuse, R82.reuse ;  /* 0x0000005194487223 */ /* 0x180fe20000010052 */
[----:B------:R-:W-:Y:S01]  /*4ec0*/  PRMT R73, R11, 0x7632, R73 ;  /* 0x000076320b497816 */ /* 0x000fe20000000049 */
[-CC-:B------:R-:W-:Y:S01]  /*4ed0*/  FFMA.FTZ R74, R144, R81.reuse, R82.reuse ;  /* 0x00000051904a7223 */ /* 0x180fe20000010052 */
[-C--:B------:R-:W-:Y:S01]  /*4ee0*/  FFMA.FTZ R75, R103, R81.reuse, R82 ;  /* 0x00000051674b7223 */ /* 0x080fe20000010052 */
[--C-:B0-----:R-:W-:Y:S01]  /*4ef0*/  FADD.FTZ R76, R145, -R72.reuse ;  /* 0x80000048914c7221 */ /* 0x101fe20000010000 */
        /* <DEDUP_REMOVED lines=79> */
.L_x_442:
[----:B------:R-:W-:Y:S05]  /*53f0*/  BSYNC.RECONVERGENT B1 ;  /* 0x0000000000017941 */ /* 0x000fea0003800200 */
.L_x_441:
[----:B------:R-:W-:Y:S05]  /*5400*/  @!P4 BRA `(.L_x_431) ;  /* 0x00000004004cc947 */ /* 0x000fea0003800000 */
[----:B------:R-:W-:Y:S01]  /*5410*/  PRMT R72, R7, 0x7632, R72 ;  /* 0x0000763207487816 */ /* 0x000fe20000000048 */
[-CC-:B------:R-:W-:Y:S01]  /*5420*/  FFMA.FTZ R74, R124, R81.reuse, R82.reuse ;  /* 0x000000517c4a7223 */ /* 0x180fe20000010052 */
[-CC-:B01----:R-:W-:Y:S01]  /*5430*/  FFMA.FTZ R76, R134, R81.reuse, R82.reuse ;  /* 0x00000051864c7223 */ /* 0x183fe20000010052 */
[-C--:B------:R-:W-:Y:S01]  /*5440*/  FFMA.FTZ R77, R122, R81.reuse, R82 ;  /* 0x000000517a4d7223 */ /* 0x080fe20000010052 */
[----:B------:R-:W-:Y:S01]  /*5450*/  SHF.L.U32 R72, R72, 0x10, RZ ;  /* 0x0000001048487819 */ /* 0x000fe200000006ff */
[----:B------:R-:W-:Y:S01]  /*5460*/  FADD.FTZ R74, R131, -R74 ;  /* 0x8000004a834a7221 */ /* 0x000fe20000010000 */
[----:B------:R-:W-:Y:S01]  /*5470*/  FADD.FTZ R76, R123, -R76 ;  /* 0x8000004c7b4c7221 */ /* 0x000fe20000010000 */
[-CC-:B------:R-:W-:Y:S01]  /*5480*/  FFMA.FTZ R85, R117, R81.reuse, R82.reuse ;  /* 0x0000005175557223 */ /* 0x180fe20000010052 */
[-C--:B------:R-:W-:Y:S01]  /*5490*/  FFMA.FTZ R83, R111, R81.reuse, R82 ;  /* 0x000000516f537223 */ /* 0x080fe20000010052 */
[----:B------:R-:W-:Y:S01]  /*54a0*/  FFMA.FTZ R86, R147, R74, R72 ;  /* 0x0000004a93567223 */ /* 0x000fe20000010048 */
[----:B------:R-:W-:Y:S01]  /*54b0*/  PRMT R74, R6, 0x7632, R74 ;  /* 0x00007632064a7816 */ /* 0x000fe2000000004a */
[-C--:B------:R-:W-:Y:S01]  /*54c0*/  FFMA.FTZ R75, R109, R81.reuse, R82 ;  /* 0x000000516d4b7223 */ /* 0x080fe20000010052 */
[----:B------:R-:W-:Y:S01]  /*54d0*/  PRMT R72, R5, 0x7632, R72 ;  /* 0x0000763205487816 */ /* 0x000fe20000000048 */
[-CC-:B------:R-:W-:Y:S01]  /*54e0*/  FFMA.FTZ R73, R107, R81.reuse, R82.reuse ;  /* 0x000000516b497223 */ /* 0x180fe20000010052 */
[----:B------:R-:W-:Y:S01]  /*54f0*/  SHF.L.U32 R74, R74, 0x10, RZ ;  /* 0x000000104a4a7819 */ /* 0x000fe200000006ff */
[----:B------:R-:W-:Y:S01]  /*5500*/  FFMA.FTZ R82, R106, R81, R82 ;  /* 0x000000516a527223 */ /* 0x000fe20000010052 */
[----:B------:R-:W-:Y:S01]  /*5510*/  SHF.L.U32 R79, R72, 0x10, RZ ;  /* 0x00000010484f7819 */ /* 0x000fe200000006ff */
[----:B------:R-:W-:Y:S01]  /*5520*/  FADD.FTZ R72, R120, -R77 ;  /* 0x8000004d78487221 */ /* 0x000fe20000010000 */
[----:B------:R-:W-:Y:S01]  /*5530*/  SHF.L.U32 R77, R6, 0x10, RZ ;  /* 0x00000010064d7819 */ /* 0x000fe200000006ff */
[----:B------:R-:W-:Y:S01]  /*5540*/  FFMA.FTZ R84, R147, R76, R74 ;  /* 0x0000004c93547223 */ /* 0x000fe2000001004a */
[----:B------:R-:W-:Y:S01]  /*5550*/  SHF.L.U32 R76, R7, 0x10, RZ ;  /* 0x00000010074c7819 */ /* 0x000fe200000006ff */
[----:B------:R-:W-:Y:S01]  /*5560*/  FADD.FTZ R74, R118, -R85 ;  /* 0x80000055764a7221 */ /* 0x000fe20000010000 */
[----:B------:R-:W-:Y:S01]  /*5570*/  FFMA.FTZ R78, R147, R72, R79 ;  /* 0x00000048934e7223 */ /* 0x000fe2000001004f */
[----:B------:R-:W-:Y:S01]  /*5580*/  FADD.FTZ R72, R116, -R83 ;  /* 0x8000005374487221 */ /* 0x000fe20000010000 */
[----:B------:R-:W-:Y:S01]  /*5590*/  FADD.FTZ R82, R121, -R82 ;  /* 0x8000005279527221 */ /* 0x000fe20000010000 */
[C---:B------:R-:W-:Y:S01]  /*55a0*/  FFMA.FTZ R83, R147.reuse, R74, R76 ;  /* 0x0000004a93537223 */ /* 0x040fe2000001004c */
[----:B------:R-:W-:Y:S01]  /*55b0*/  PRMT R74, R4, 0x7632, R74 ;  /* 0x00007632044a7816 */ /* 0x000fe2000000004a */
[----:B------:R-:W-:Y:S01]  /*55c0*/  FFMA.FTZ R81, R147, R72, R77 ;  /* 0x0000004893517223 */ /* 0x000fe2000001004d */
[----:B------:R-:W-:Y:S01]  /*55d0*/  FADD.FTZ R76, R110, -R75 ;  /* 0x8000004b6e4c7221 */ /* 0x000fe20000010000 */
[----:B------:R-:W-:Y:S01]  /*55e0*/  FADD.FTZ R72, R108, -R73 ;  /* 0x800000496c487221 */ /* 0x000fe20000010000 */
[----:B------:R-:W-:Y:S01]  /*55f0*/  SHF.L.U32 R75, R74, 0x10, RZ ;  /* 0x000000104a4b7819 */ /* 0x000fe200000006ff */
[----:B------:R-:W-:Y:S01]  /*5600*/  FMUL.FTZ R87, R83, R80 ;  /* 0x0000005053577220 */ /* 0x000fe20000410000 */
[----:B------:R-:W-:-:S02]  /*5610*/  SHF.L.U32 R73, R4, 0x10, RZ ;  /* 0x0000001004497819 */ /* 0x000fc400000006ff */
[----:B------:R-:W-:Y:S01]  /*5620*/  SHF.L.U32 R74, R5, 0x10, RZ ;  /* 0x00000010054a7819 */ /* 0x000fe200000006ff */
[----:B------:R-:W-:Y:S01]  /*5630*/  FMUL.FTZ R87, R87, UR13 ;  /* 0x0000000d57577c20 */ /* 0x000fe20008410000 */
[----:B------:R-:W-:Y:S01]  /*5640*/  LOP3.LUT P5, RZ, R93, 0xff0000, RZ, 0xc0, !PT ;  /* 0x00ff00005dff7812 */ /* 0x000fe200078ac0ff */
[C---:B------:R-:W-:Y:S01]  /*5650*/  FFMA.FTZ R77, R147.reuse, R72, R73 ;  /* 0x00000048934d7223 */ /* 0x040fe20000010049 */
[C---:B------:R-:W-:Y:S01]  /*5660*/  FFMA.FTZ R72, R147.reuse, R82, R75 ;  /* 0x0000005293487223 */ /* 0x040fe2000001004b */
[----:B------:R-:W-:Y:S01]  /*5670*/  FFMA.FTZ R79, R147, R76, R74 ;  /* 0x0000004c934f7223 */ /* 0x000fe2000001004a */
[----:B------:R-:W-:Y:S01]  /*5680*/  F2FP.BF16.F32.PACK_AB R75, R86, R83 ;  /* 0x00000053564b723e */ /* 0x000fe200000010ff */
[-C--:B------:R-:W-:Y:S01]  /*5690*/  FMUL.FTZ R82, R81, R80.reuse ;  /* 0x0000005051527220 */ /* 0x080fe20000410000 */
[----:B------:R-:W-:Y:S01]  /*56a0*/  F2FP.BF16.F32.PACK_AB R74, R84, R81 ;  /* 0x00000051544a723e */ /* 0x000fe200000010ff */
[-C--:B------:R-:W-:Y:S01]  /*56b0*/  FMUL.FTZ R83, R86, R80.reuse ;  /* 0x0000005056537220 */ /* 0x080fe20000410000 */
[-C--:B------:R-:W-:Y:S01]  /*56c0*/  FMUL.FTZ R81, R84, R80.reuse ;  /* 0x0000005054517220 */ /* 0x080fe20000410000 */
[----:B------:R-:W-:Y:S01]  /*56d0*/  ISETP.GE.U32.AND P1, PT, R92, RZ, PT ;  /* 0x000000ff5c00720c */ /* 0x000fe20003f26070 */
[-C--:B------:R-:W-:Y:S01]  /*56e0*/  FMUL.FTZ R85, R79, R80.reuse ;  /* 0x000000504f557220 */ /* 0x080fe20000410000 */
[----:B------:R-:W-:Y:S01]  /*56f0*/  F2FP.BF16.F32.PACK_AB R73, R78, R79 ;  /* 0x0000004f4e49723e */ /* 0x000fe200000010ff */
[----:B------:R-:W-:Y:S01]  /*5700*/  FMUL.FTZ R83, R83, UR13 ;  /* 0x0000000d53537c20 */ /* 0x000fe20008410000 */
[----:B------:R-:W-:Y:S01]  /*5710*/  FMUL.FTZ R81, R81, UR13 ;  /* 0x0000000d51517c20 */ /* 0x000fe20008410000 */
[----:B------:R-:W-:Y:S01]  /*5720*/  FSEL R79, R87, RZ, P5 ;  /* 0x000000ff574f7208 */ /* 0x000fe20002800000 */
[----:B------:R-:W-:Y:S01]  /*5730*/  FMUL.FTZ R82, R82, UR13 ;  /* 0x0000000d52527c20 */ /* 0x000fe20008410000 */
[C---:B------:R-:W-:Y:S01]  /*5740*/  ISETP.GE.U32.AND.EX P1, PT, R93.reuse, 0x1000000, PT, P1 ;  /* 0x010000005d00780c */ /* 0x040fe20003f26110 */
[-C--:B------:R-:W-:Y:S01]  /*5750*/  FMUL.FTZ R86, R78, R80.reuse ;  /* 0x000000504e567220 */ /* 0x080fe20000410000 */
[----:B------:R-:W-:Y:S01]  /*5760*/  LOP3.LUT P5, RZ, R93, 0xff00, RZ, 0xc0, !PT ;  /* 0x0000ff005dff7812 */ /* 0x000fe200078ac0ff */
[-C--:B------:R-:W-:Y:S01]  /*5770*/  FMUL.FTZ R76, R77, R80.reuse ;  /* 0x000000504d4c7220 */ /* 0x080fe20000410000 */
[----:B------:R-:W-:Y:S01]  /*5780*/  LOP3.LUT P6, RZ, R93, 0xff, RZ, 0xc0, !PT ;  /* 0x000000ff5dff7812 */ /* 0x000fe200078cc0ff */
[----:B------:R-:W-:Y:S01]  /*5790*/  FMUL.FTZ R84, R72, R80 ;  /* 0x0000005048547220 */ /* 0x000fe20000410000 */
[----:B------:R-:W-:Y:S01]  /*57a0*/  FSEL R80, R83, RZ, P1 ;  /* 0x000000ff53507208 */ /* 0x000fe20000800000 */
[----:B------:R-:W-:Y:S01]  /*57b0*/  FMUL.FTZ R85, R85, UR13 ;  /* 0x0000000d55557c20 */ /* 0x000fe20008410000 */
[----:B------:R-:W-:Y:S01]  /*57c0*/  FSEL R81, R81, RZ, P5 ;  /* 0x000000ff51517208 */ /* 0x000fe20002800000 */
[----:B------:R-:W-:Y:S01]  /*57d0*/  FMUL.FTZ R86, R86, UR13 ;  /* 0x0000000d56567c20 */ /* 0x000fe20008410000 */
[----:B------:R-:W-:Y:S01]  /*57e0*/  FSEL R78, R82, RZ, P6 ;  /* 0x000000ff524e7208 */ /* 0x000fe20003000000 */
[----:B------:R-:W-:Y:S01]  /*57f0*/  FMUL.FTZ R76, R76, UR13 ;  /* 0x0000000d4c4c7c20 */ /* 0x000fe20008410000 */
[----:B------:R-:W-:Y:S01]  /*5800*/  F2FP.BF16.F32.PACK_AB R79, R80, R79 ;  /* 0x0000004f504f723e */ /* 0x000fe200000010ff */
[----:B------:R-:W0:Y:S01]  /*5810*/  LDC.64 R82, c[0x0][0x468] ;  /* 0x00011a00ff527b82 */ /* 0x000e220000000a00 */
[----:B------:R-:W-:Y:S01]  /*5820*/  F2FP.BF16.F32.PACK_AB R78, R81, R78 ;  /* 0x0000004e514e723e */ /* 0x000fe200000010ff */
[----:B------:R-:W-:Y:S01]  /*5830*/  FMUL.FTZ R84, R84, UR13 ;  /* 0x0000000d54547c20 */ /* 0x000fe20008410000 */
[----:B------:R-:W-:-:S02]  /*5840*/  LOP3.LUT P6, RZ, R92, 0xff0000, RZ, 0xc0, !PT ;  /* 0x00ff00005cff7812 */ /* 0x000fc400078cc0ff */
[----:B------:R-:W-:Y:S02]  /*5850*/  F2FP.BF16.F32.PACK_AB R72, R72, R77 ;  /* 0x0000004d4848723e */ /* 0x000fe400000010ff */
[----:B------:R-:W-:Y:S01]  /*5860*/  FSEL R77, R85, RZ, P6 ;  /* 0x000000ff554d7208 */ /* 0x000fe20003000000 */
[----:B------:R-:W1:Y:S01]  /*5870*/  LDC.64 R80, c[0x0][0x478] ;  /* 0x00011e00ff507b82 */ /* 0x000e620000000a00 */
[C---:B------:R-:W-:Y:S02]  /*5880*/  LOP3.LUT P1, RZ, R92.reuse, 0xff000000, RZ, 0xc0, !PT ;  /* 0xff0000005cff7812 */ /* 0x040fe4000782c0ff */
[C---:B------:R-:W-:Y:S02]  /*5890*/  LOP3.LUT P5, RZ, R92.reuse, 0xff, RZ, 0xc0, !PT ;  /* 0x000000ff5cff7812 */ /* 0x040fe400078ac0ff */
[----:B------:R-:W-:Y:S02]  /*58a0*/  LOP3.LUT P6, RZ, R92, 0xff00, RZ, 0xc0, !PT ;  /* 0x0000ff005cff7812 */ /* 0x000fe400078cc0ff */
[----:B------:R-:W-:-:S02]  /*58b0*/  FSEL R86, R86, RZ, P1 ;  /* 0x000000ff56567208 */ /* 0x000fc40000800000 */
[----:B------:R-:W-:Y:S02]  /*58c0*/  FSEL R76, R76, RZ, P5 ;  /* 0x000000ff4c4c7208 */ /* 0x000fe40002800000 */
[----:B------:R-:W-:Y:S02]  /*58d0*/  FSEL R85, R84, RZ, P6 ;  /* 0x000000ff54557208 */ /* 0x000fe40003000000 */
[----:B------:R-:W-:Y:S02]  /*58e0*/  F2FP.BF16.F32.PACK_AB R77, R86, R77 ;  /* 0x0000004d564d723e */ /* 0x000fe400000010ff */
[----:B------:R-:W-:Y:S01]  /*58f0*/  F2FP.BF16.F32.PACK_AB R76, R85, R76 ;  /* 0x0000004c554c723e */ /* 0x000fe200000010ff */
[----:B0-----:R-:W-:-:S04]  /*5900*/  IMAD.WIDE.U32 R82, R119, 0x10, R82 ;  /* 0x0000001077527825 */ /* 0x001fc800078e0052 */
[----:B-1----:R-:W-:-:S05]  /*5910*/  IMAD.WIDE.U32 R80, R119, 0x10, R80 ;  /* 0x0000001077507825 */ /* 0x002fca00078e0050 */
[----:B------:R2:W-:Y:S04]  /*5920*/  STG.E.128 desc[UR8][R80.64], R72 ;  /* 0x0000004850007986 */ /* 0x0005e8000c101d08 */
[----:B------:R2:W-:Y:S02]  /*5930*/  STG.E.128 desc[UR8][R82.64], R76 ;  /* 0x0000004c52007986 */ /* 0x0005e4000c101d08 */
.L_x_431:
[----:B------:R-:W-:Y:S05]  /*5940*/  BSYNC.RECONVERGENT B0 ;  /* 0x0000000000007941 */ /* 0x000fea0003800200 */
.L_x_421:
[----:B01234-:R-:W0:Y:S01]  /*5950*/  LDC.64 R76, c[0x0][0x380] ;  /* 0x0000e000ff4c7b82 */ /* 0x01fe220000000a00 */
[----:B------:R-:W-:Y:S01]  /*5960*/  UPLOP3.LUT UP1, UPT, UPT, UPT, UP1, 0x40, 0x4 ;  /* 0x000000000004789c */ /* 0x000fe20003f2e810 */
[----:B0-----:R-:W-:-:S04]  /*5970*/  IADD3 R95, PT, PT, R95, R76, RZ ;  /* 0x0000004c5f5f7210 */ /* 0x001fc80007ffe0ff */
[----:B------:R-:W-:-:S13]  /*5980*/  ISETP.GE.AND P1, PT, R95, R77, PT ;  /* 0x0000004d5f00720c */ /* 0x000fda0003f26270 */
[----:B------:R-:W-:Y:S05]  /*5990*/  @!P1 BRA `(.L_x_443) ;  /* 0xffffffac00209947 */ /* 0x000fea000383ffff */
.L_x_412:
[----:B------:R-:W0:Y:S08]  /*59a0*/  S2UR UR4, SR_CTAID.X ;  /* 0x00000000000479c3 */ /* 0x000e300000002500 */
[----:B------:R-:W1:Y:S08]  /*59b0*/  LDC.64 R4, c[0x0][0x440] ;  /* 0x00011000ff047b82 */ /* 0x000e700000000a00 */
[----:B------:R-:W2:Y:S08]  /*59c0*/  LDC.64 R6, c[0x0][0x448] ;  /* 0x00011200ff067b82 */ /* 0x000eb00000000a00 */
[----:B------:R-:W3:Y:S01]  /*59d0*/  LDC.64 R8, c[0x0][0x440] ;  /* 0x00011000ff087b82 */ /* 0x000ee20000000a00 */
[----:B0-----:R-:W-:-:S05]  /*59e0*/  IMAD R3, R94, UR4, RZ ;  /* 0x000000045e037c24 */ /* 0x001fca000f8e02ff */
[----:B------:R-:W-:Y:S02]  /*59f0*/  LEA.HI R13, R3, R2, RZ, 0x1d ;  /* 0x00000002030d7211 */ /* 0x000fe400078fe8ff */
        /* <DEDUP_REMOVED lines=25> */
.L_x_444:
        /* <DEDUP_REMOVED lines=15> */
.L_x_10662:


//--------------------- .text._ZN10layer_norm13ln_bwd_kernelINS_13Kernel_traitsI13__nv_bfloat16S2_S2_S2_fjLj6144ELj1ELj1ELj8ELj16ENS_18Kernel_traits_baseILj6144ES2_S2_S2_S2_fjLj256EEEEELb1ELb0ELb0ELb1EEEvNS_9BwdParamsE --------------------------
	.section	.text._ZN10layer_norm13ln_bwd_kernelINS_13Kernel_traitsI13__nv_bfloat16S2_S2_S2_fjLj6144ELj1ELj1ELj8ELj16ENS_18Kernel_traits_baseILj6144ES2_S2_S2_S2_fjLj256EEEEELb1ELb0ELb0ELb1EEEvNS_9BwdParamsE,"ax",@progbits
	.align	128
        .global         _ZN10layer_norm13ln_bwd_kernelINS_13Kernel_traitsI13__nv_bfloat16S2_S2_S2_fjLj6144ELj1ELj1ELj8ELj16ENS_18Kernel_traits_baseILj6144ES2_S2_S2_S2_fjLj256EEEEELb1ELb0ELb0ELb1EEEvNS_9BwdParamsE
        .type           _ZN10layer_norm13ln_bwd_kernelINS_13Kernel_traitsI13__nv_bfloat16S2_S2_S2_fjLj6144ELj1ELj1ELj8ELj16ENS_18Kernel_traits_baseILj6144ES2_S2_S2_S2_fjLj256EEEEELb1ELb0ELb0ELb1EEEvNS_9BwdParamsE,@function
        .size           _ZN10layer_norm13ln_bwd_kernelINS_13Kernel_traitsI13__nv_bfloat16S2_S2_S2_fjLj6144ELj1ELj1ELj8ELj16ENS_18Kernel_traits_baseILj6144ES2_S2_S2_S2_fjLj256EEEEELb1ELb0ELb0ELb1EEEvNS_9BwdParamsE,(.L_x_10663 - _ZN10layer_norm13ln_bwd_kernelINS_13Kernel_traitsI13__nv_bfloat16S2_S2_S2_fjLj6144ELj1ELj1ELj8ELj16ENS_18Kernel_traits_baseILj6144ES2_S2_S2_S2_fjLj256EEEEELb1ELb0ELb0ELb1EEEvNS_9BwdParamsE)
        .other          _ZN10layer_norm13ln_bwd_kernelINS_13Kernel_traitsI13__nv_bfloat16S2_S2_S2_fjLj6144ELj1ELj1ELj8ELj16ENS_18Kernel_traits_baseILj6144ES2_S2_S2_S2_fjLj256EEEEELb1ELb0ELb0ELb1EEEvNS_9BwdParamsE,@"STO_CUDA_ENTRY STV_DEFAULT"
_ZN10layer_norm13ln_bwd_kernelINS_13Kernel_traitsI13__nv_bfloat16S2_S2_S2_fjLj6144ELj1ELj1ELj8ELj16ENS_18Kernel_traits_baseILj6144ES2_S2_S2_S2_fjLj256EEEEELb1ELb0ELb0ELb1EEEvNS_9BwdParamsE:
.text._ZN10layer_norm13ln_bwd_kernelINS_13Kernel_traitsI13__nv_bfloat16S2_S2_S2_fjLj6144ELj1ELj1ELj8ELj16ENS_18Kernel_traits_baseILj6144ES2_S2_S2_S2_fjLj256EEEEELb1ELb0ELb0ELb1EEEvNS_9BwdParamsE:
        /* <DEDUP_REMOVED lines=32> */
[----:B------:R-:W-:Y:S02]  /*0200*/  PLOP3.LUT P2, PT, PT, PT, PT, 0x8, 0x80 ;  /* 0x000000000080781c */ /* 0x000fe40003f4e170 */
[----:B------:R-:W-:Y:S02]  /*0210*/  CS2R R82, SRZ ;  /* 0x0000000000527805 */ /* 0x000fe4000001ff00 */
[----:B------:R-:W-:Y:S02]  /*0220*/  MOV R104, UR5 ;  /* 0x0000000500687c02 */ /* 0x000fe40008000f00 */
        /* <DEDUP_REMOVED lines=21> */
[----:B------:R-:W-:Y:S01]  /*0380*/  CS2R R46, SRZ ;  /* 0x00000000002e7805 */ /* 0x000fe2000001ff00 */
[----:B------:R-:W1:Y:S01]  /*0390*/  LDC.64 R2, c[0x0][0x3e0] ;  /* 0x0000f800ff027b82 */ /* 0x000e620000000a00 */
[----:B------:R-:W-:-:S02]  /*03a0*/  CS2R R44, SRZ ;  /* 0x00000000002c7805 */ /* 0x000fc4000001ff00 */
[----:B------:R-:W-:Y:S01]  /*03b0*/  MOV R105, RZ ;  /* 0x000000ff00697202 */ /* 0x000fe20000000f00 */
[----:B0-----:R-:W2:Y:S01]  /*03c0*/  LDG.E.128 R12, desc[UR6][R84.64] ;  /* 0x00000006540c7981 */ /* 0x001ea2000c1e1d00 */
[----:B------:R-:W0:Y:S03]  /*03d0*/  LDCU UR4, c[0x0][0x408] ;  /* 0x00008100ff0477ac */ /* 0x000e260008000800 */
[----:B------:R-:W3:Y:S01]  /*03e0*/  LDG.E.128 R8, desc[UR6][R84.64+0x1000] ;  /* 0x0010000654087981 */ /* 0x000ee2000c1e1d00 */
[----:B------:R-:W4:Y:S03]  /*03f0*/  LDCU UR9, c[0x0][0x388] ;  /* 0x00007100ff0977ac */ /* 0x000f260008000800 */
[----:B------:R5:W4:Y:S01]  /*0400*/  LDG.E.128 R4, desc[UR6][R84.64+0x2000] ;  /* 0x0020000654047981 */ /* 0x000b22000c1e1d00 */
[----:B------:R-:W0:Y:S01]  /*0410*/  LDCU.U8 UR8, c[0x0][0x410] ;  /* 0x00008200ff0877ac */ /* 0x000e220008000000 */
[----:B------:R-:W0:Y:S01]  /*0420*/  LDCU UR12, c[0x0][0x400] ;  /* 0x00008000ff0c77ac */ /* 0x000e220008000800 */
[----:B------:R-:W0:Y:S01]  /*0430*/  LDCU.64 UR14, c[0x0][0x478] ;  /* 0x00008f00ff0e77ac */ /* 0x000e220008000a00 */
[----:B-----5:R-:W-:Y:S01]  /*0440*/  HFMA2 R85, -RZ, RZ, 0, 0 ;  /* 0x00000000ff557431 */ /* 0x020fe200000001ff */
[----:B-1----:R-:W-:Y:S01]  /*0450*/  ISETP.NE.U32.AND P1, PT, R2, RZ, PT ;  /* 0x000000ff0200720c */ /* 0x002fe20003f25070 */
[----:B------:R-:W1:Y:S03]  /*0460*/  LDCU.64 UR10, c[0x0][0x438] ;  /* 0x00008700ff0a77ac */ /* 0x000e660008000a00 */
[----:B------:R-:W-:-:S02]  /*0470*/  ISETP.NE.AND.EX P1, PT, R3, RZ, PT, P1 ;  /* 0x000000ff0300720c */ /* 0x000fc40003f25310 */
[----:B--2---:R-:W-:Y:S02]  /*0480*/  PRMT R103, R12, 0x7632, R103 ;  /* 0x000076320c677816 */ /* 0x004fe40000000067 */
[----:B------:R-:W-:Y:S02]  /*0490*/  PRMT R102, R13, 0x7632, R102 ;  /* 0x000076320d667816 */ /* 0x000fe40000000066 */
[----:B------:R-:W-:Y:S02]  /*04a0*/  PRMT R101, R14, 0x7632, R101 ;  /* 0x000076320e657816 */ /* 0x000fe40000000065 */
[----:B------:R-:W-:Y:S02]  /*04b0*/  PRMT R100, R15, 0x7632, R100 ;  /* 0x000076320f647816 */ /* 0x000fe40000000064 */
[----:B---3--:R-:W-:Y:S02]  /*04c0*/  PRMT R99, R8, 0x7632, R99 ;  /* 0x0000763208637816 */ /* 0x008fe40000000063 */
[----:B------:R-:W-:-:S02]  /*04d0*/  PRMT R98, R9, 0x7632, R98 ;  /* 0x0000763209627816 */ /* 0x000fc40000000062 */
[----:B------:R-:W-:Y:S02]  /*04e0*/  PRMT R97, R10, 0x7632, R97 ;  /* 0x000076320a617816 */ /* 0x000fe40000000061 */
[----:B------:R-:W-:Y:S02]  /*04f0*/  PRMT R96, R11, 0x7632, R96 ;  /* 0x000076320b607816 */ /* 0x000fe40000000060 */
[----:B----4-:R-:W-:Y:S02]  /*0500*/  PRMT R95, R4, 0x7632, R95 ;  /* 0x00007632045f7816 */ /* 0x010fe4000000005f */
[----:B------:R-:W-:Y:S02]  /*0510*/  PRMT R94, R5, 0x7632, R94 ;  /* 0x00007632055e7816 */ /* 0x000fe4000000005e */
[----:B------:R-:W-:Y:S02]  /*0520*/  PRMT R93, R6, 0x7632, R93 ;  /* 0x00007632065d7816 */ /* 0x000fe4000000005d */
[----:B------:R-:W-:-:S02]  /*0530*/  PRMT R92, R7, 0x7632, R92 ;  /* 0x00007632075c7816 */ /* 0x000fc4000000005c */
        /* <DEDUP_REMOVED lines=23> */
[----:B01----:R-:W-:-:S07]  /*06b0*/  SHF.L.U32 R92, R92, 0x10, RZ ;  /* 0x000000105c5c7819 */ /* 0x003fce00000006ff */
.L_x_455:
[----:B------:R-:W0:Y:S01]  /*06c0*/  S2R R84, SR_TID.X ;  /* 0x0000000000547919 */ /* 0x000e220000002100 */
[----:B------:R-:W-:Y:S01]  /*06d0*/  IMAD R0, R104, UR9, RZ ;  /* 0x0000000968007c24 */ /* 0x000fe2000f8e02ff */
[----:B------:R-:W1:Y:S04]  /*06e0*/  LDC.64 R36, c[0x0][0x3a8] ;  /* 0x0000ea00ff247b82 */ /* 0x000e680000000a00 */
[----:B------:R-:W-:-:S04]  /*06f0*/  SHF.R.S32.HI R3, RZ, 0x1f, R0 ;  /* 0x0000001fff037819 */ /* 0x000fc80000011400 */
[----:B------:R-:W-:Y:S01]  /*0700*/  LEA.HI R3, R3, R0, RZ, 0x3 ;  /* 0x0000000003037211 */ /* 0x000fe200078f18ff */
[----:B------:R-:W2:Y:S08]  /*0710*/  LDC.64 R40, c[0x0][0x428] ;  /* 0x00010a00ff287b82 */ /* 0x000eb00000000a00 */
[----:B------:R-:W3:Y:S01]  /*0720*/  LDC.64 R124, c[0x0][0x3c8] ;  /* 0x0000f200ff7c7b82 */ /* 0x000ee20000000a00 */
[----:B0-----:R-:W-:-:S07]  /*0730*/  LEA.HI.SX32 R123, R3, R84, 0x1d ;  /* 0x00000054037b7211 */ /* 0x001fce00078feaff */
[----:B------:R-:W0:Y:S01]  /*0740*/  LDC.64 R2, c[0x0][0x3c0] ;  /* 0x0000f000ff027b82 */ /* 0x000e220000000a00 */
[C---:B------:R-:W-:Y:S01]  /*0750*/  IADD3 R121, PT, PT, R123.reuse, 0x100, RZ ;  /* 0x000001007b797810 */ /* 0x040fe20007ffe0ff */
[C---:B-1----:R-:W-:Y:S01]  /*0760*/  IMAD.WIDE.U32 R20, R123.reuse, 0x10, R36 ;  /* 0x000000107b147825 */ /* 0x042fe200078e0024 */
[----:B------:R-:W-:-:S03]  /*0770*/  IADD3 R119, PT, PT, R123, 0x200, RZ ;  /* 0x000002007b777810 */ /* 0x000fc60007ffe0ff */
[----:B------:R-:W-:Y:S02]  /*0780*/  IMAD.WIDE.U32 R28, R121, 0x10, R36 ;  /* 0x00000010791c7825 */ /* 0x000fe400078e0024 */
[----:B------:R-:W4:Y:S02]  /*0790*/  LDG.E.128 R20, desc[UR6][R20.64] ;  /* 0x0000000614147981 */ /* 0x000f24000c1e1d00 */
[--C-:B--2---:R-:W-:Y:S02]  /*07a0*/  IMAD.WIDE.U32 R24, R123, 0x10, R40.reuse ;  /* 0x000000107b187825 */ /* 0x104fe400078e0028 */
[----:B------:R-:W2:Y:S02]  /*07b0*/  LDG.E.128 R28, desc[UR6][R28.64] ;  /* 0x000000061c1c7981 */ /* 0x000ea4000c1e1d00 */
[----:B------:R-:W-:Y:S02]  /*07c0*/  IMAD.WIDE.U32 R32, R121, 0x10, R40 ;  /* 0x0000001079207825 */ /* 0x000fe400078e0028 */
[----:B------:R-:W2:Y:S02]  /*07d0*/  LDG.E.128 R24, desc[UR6][R24.64] ;  /* 0x0000000618187981 */ /* 0x000ea4000c1e1d00 */
[----:B------:R-:W-:-:S02]  /*07e0*/  IMAD.WIDE.U32 R36, R119, 0x10, R36 ;  /* 0x0000001077247825 */ /* 0x000fc400078e0024 */
[----:B------:R-:W2:Y:S02]  /*07f0*/  LDG.E.128 R32, desc[UR6][R32.64] ;  /* 0x0000000620207981 */ /* 0x000ea4000c1e1d00 */
[C---:B0-----:R-:W-:Y:S02]  /*0800*/  IMAD.WIDE R2, R104.reuse, 0x4, R2 ;  /* 0x0000000468027825 */ /* 0x041fe400078e0202 */
[----:B------:R-:W2:Y:S04]  /*0810*/  LDG.E.128 R36, desc[UR6][R36.64] ;  /* 0x0000000624247981 */ /* 0x000ea8000c1e1d00 */
[----:B------:R0:W2:Y:S01]  /*0820*/  LDG.E R133, desc[UR6][R2.64] ;  /* 0x0000000602857981 */ /* 0x0000a2000c1e1900 */
[----:B---3--:R-:W-:-:S05]  /*0830*/  IMAD.WIDE R124, R104, 0x4, R124 ;  /* 0x00000004687c7825 */ /* 0x008fca00078e027c */
[----:B------:R1:W3:Y:S01]  /*0840*/  LDG.E R118, desc[UR6][R124.64] ;  /* 0x000000067c767981 */ /* 0x0002e2000c1e1900 */
[----:B------:R-:W-:-:S06]  /*0850*/  IMAD.WIDE.U32 R40, R119, 0x10, R40 ;  /* 0x0000001077287825 */ /* 0x000fcc00078e0028 */
[----:B------:R-:W3:Y:S01]  /*0860*/  LDG.E.128 R40, desc[UR6][R40.64] ;  /* 0x0000000628287981 */ /* 0x000ee2000c1e1d00 */
[----:B------:R-:W1:Y:S01]  /*0870*/  S2R R0, SR_CgaCtaId ;  /* 0x0000000000007919 */ /* 0x000e620000008800 */
[----:B------:R-:W-:Y:S02]  /*0880*/  LOP3.LUT P3, RZ, R84, 0x1f, RZ, 0xc0, !PT ;  /* 0x0000001f54ff7812 */ /* 0x000fe4000786c0ff */
[----:B------:R-:W-:Y:S02]  /*0890*/  PLOP3.LUT P0, PT, PT, PT, PT, 0x80, 0x8 ;  /* 0x000000000008781c */ /* 0x000fe40003f0f070 */
[----:B------:R-:W-:-:S09]  /*08a0*/  MOV R131, 0x400 ;  /* 0x0000040000837802 */ /* 0x000fd20000000f00 */
[----:B------:R-:W-:Y:S02]  /*08b0*/  @!P3 PLOP3.LUT P0, PT, P2, PT, PT, 0x80, 0x8 ;  /* 0x000000000008b81c */ /* 0x000fe4000170f070 */
[----:B0-----:R-:W-:-:S04]  /*08c0*/  @!P3 SHF.R.U32.HI R2, RZ, 0x2, R84 ;  /* 0x00000002ff02b819 */ /* 0x001fc80000011654 */
[----:B------:R-:W-:Y:S02]  /*08d0*/  @!P3 LOP3.LUT R2, R2, 0x38, RZ, 0xc0, !PT ;  /* 0x000000380202b812 */ /* 0x000fe400078ec0ff */
[----:B-1----:R-:W-:-:S04]  /*08e0*/  LEA R131, R0, R131, 0x18 ;  /* 0x0000008300837211 */ /* 0x002fc800078ec0ff */
[----:B------:R-:W-:-:S04]  /*08f0*/  IADD3 R132, PT, PT, R131, 0x6040, RZ ;  /* 0x0000604083847810 */ /* 0x000fc80007ffe0ff */
[----:B------:R-:W-:Y:S02]  /*0900*/  @!P3 MOV R0, R132 ;  /* 0x000000840000b202 */ /* 0x000fe40000000f00 */
[----:B------:R-:W-:Y:S02]  /*0910*/  @!P0 IADD3 R0, PT, PT, R131, 0x6000, RZ ;  /* 0x0000600083008810 */ /* 0x000fe40007ffe0ff */
[----:B------:R-:W-:Y:S02]  /*0920*/  ISETP.NE.AND P4, PT, RZ, UR8, PT ;  /* 0x00000008ff007c0c */ /* 0x000fe4000bf85270 */
[----:B------:R-:W-:Y:S02]  /*0930*/  @!P3 IADD3 R144, PT, PT, R2, R0, RZ ;  /* 0x000000000290b210 */ /* 0x000fe40007ffe0ff */
[----:B----4-:R-:W-:Y:S02]  /*0940*/  PRMT R0, R20, 0x7632, R0 ;  /* 0x0000763214007816 */ /* 0x010fe40000000000 */
[----:B--2---:R-:W-:-:S02]  /*0950*/  PRMT R139, R31, 0x7632, R139 ;  /* 0x000076321f8b7816 */ /* 0x004fc4000000008b */
[----:B------:R-:W-:Y:S02]  /*0960*/  SHF.L.U32 R0, R0, 0x10, RZ ;  /* 0x0000001000007819 */ /* 0x000fe400000006ff */
[C---:B------:R-:W-:Y:S02]  /*0970*/  PRMT R3, R21.reuse, 0x7632, R3 ;  /* 0x0000763215037816 */ /* 0x040fe40000000003 */
[----:B------:R-:W-:Y:S02]  /*0980*/  PRMT R127, R28, 0x7632, R127 ;  /* 0x000076321c7f7816 */ /* 0x000fe4000000007f */
[----:B------:R-:W-:Y:S02]  /*0990*/  SHF.L.U32 R21, R21, 0x10, RZ ;  /* 0x0000001015157819 */ /* 0x000fe400000006ff */
[----:B------:R-:W-:Y:S02]  /*09a0*/  SHF.L.U32 R20, R20, 0x10, RZ ;  /* 0x0000001014147819 */ /* 0x000fe400000006ff */
[----:B------:R-:W-:-:S02]  /*09b0*/  PRMT R2, R24, 0x7632, R2 ;  /* 0x0000763218027816 */ /* 0x000fc40000000002 */
[----:B------:R-:W-:Y:S02]  /*09c0*/  FSEL R155, R133, RZ, !P4 ;  /* 0x000000ff859b7208 */ /* 0x000fe40006000000 */
[----:B------:R-:W-:Y:S02]  /*09d0*/  SHF.L.U32 R139, R139, 0x10, RZ ;  /* 0x000000108b8b7819 */ /* 0x000fe400000006ff */
[----:B------:R-:W-:Y:S01]  /*09e0*/  SHF.L.U32 R24, R24, 0x10, RZ ;  /* 0x0000001018187819 */ /* 0x000fe200000006ff */
[----:B------:R-:W-:Y:S01]  /*09f0*/  FADD.FTZ R151, -R155, R0 ;  /* 0x000000009b977221 */ /* 0x000fe20000010100 */
[----:B------:R-:W-:Y:S02]  /*0a00*/  SHF.L.U32 R140, R31, 0x10, RZ ;  /* 0x000000101f8c7819 */ /* 0x000fe400000006ff */
[----:B------:R-:W-:Y:S02]  /*0a10*/  PRMT R125, R23, 0x7632, R125 ;  /* 0x00007632177d7816 */ /* 0x000fe4000000007d */
[----:B------:R-:W-:-:S02]  /*0a20*/  PRMT R31, R33, 0x7632, R31 ;  /* 0x00007632211f7816 */ /* 0x000fc4000000001f */
[----:B------:R-:W-:Y:S02]  /*0a30*/  SHF.L.U32 R147, R33, 0x10, RZ ;  /* 0x0000001021937819 */ /* 0x000fe400000006ff */
[C---:B------:R-:W-:Y:S02]  /*0a40*/  PRMT R120, R22.reuse, 0x7632, R120 ;  /* 0x0000763216787816 */ /* 0x040fe40000000078 */
[----:B------:R-:W-:Y:S02]  /*0a50*/  SHF.L.U32 R122, R22, 0x10, RZ ;  /* 0x00000010167a7819 */ /* 0x000fe400000006ff */
[----:B------:R-:W-:Y:S02]  /*0a60*/  SHF.L.U32 R23, R23, 0x10, RZ ;  /* 0x0000001017177819 */ /* 0x000fe400000006ff */
[----:B------:R-:W-:Y:S02]  /*0a70*/  PRMT R33, R36, 0x7632, R33 ;  /* 0x0000763224217816 */ /* 0x000fe40000000021 */
[----:B------:R-:W-:Y:S01]  /*0a80*/  SHF.L.U32 R0, R127, 0x10, RZ ;  /* 0x000000107f007819 */ /* 0x000fe200000006ff */
[----:B------:R-:W-:Y:S01]  /*0a90*/  FADD.FTZ R137, -R155, R21 ;  /* 0x000000159b897221 */ /* 0x000fe20000010100 */
[----:B------:R-:W-:Y:S01]  /*0aa0*/  PRMT R22, R25, 0x7632, R22 ;  /* 0x0000763219167816 */ /* 0x000fe20000000016 */
[----:B------:R-:W-:Y:S01]  /*0ab0*/  FADD.FTZ R169, -R155, R139 ;  /* 0x0000008b9ba97221 */ /* 0x000fe20000010100 */
[----:B------:R-:W-:Y:S01]  /*0ac0*/  SHF.L.U32 R134, R25, 0x10, RZ ;  /* 0x0000001019867819 */ /* 0x000fe200000006ff */
[----:B------:R-:W-:Y:S01]  /*0ad0*/  FADD.FTZ R25, -R155, R20 ;  /* 0x000000149b197221 */ /* 0x000fe20000010100 */
[----:B------:R-:W-:Y:S01]  /*0ae0*/  PRMT R142, R38, 0x7632, R142 ;  /* 0x00007632268e7816 */ /* 0x000fe2000000008e */
[----:B------:R-:W-:Y:S01]  /*0af0*/  FMUL.FTZ R139, R117, R24 ;  /* 0x00000018758b7220 */ /* 0x000fe20000410000 */
[----:B------:R-:W-:Y:S01]  /*0b00*/  SHF.L.U32 R2, R2, 0x10, RZ ;  /* 0x0000001002027819 */ /* 0x000fe200000006ff */
[----:B------:R-:W-:Y:S01]  /*0b10*/  FADD.FTZ R145, -R155, R23 ;  /* 0x000000179b917221 */ /* 0x000fe20000010100 */
[----:B------:R-:W-:Y:S01]  /*0b20*/  SHF.L.U32 R20, R33, 0x10, RZ ;  /* 0x0000001021147819 */ /* 0x000fe200000006ff */
[----:B------:R-:W-:Y:S01]  /*0b30*/  FADD.FTZ R33, -R155, R0 ;  /* 0x000000009b217221 */ /* 0x000fe20000010100 */
[----:B------:R-:W-:Y:S01]  /*0b40*/  SHF.L.U32 R23, R142, 0x10, RZ ;  /* 0x000000108e177819 */ /* 0x000fe200000006ff */
[C---:B---3--:R-:W-:Y:S01]  /*0b50*/  FMUL.FTZ R137, R118.reuse, R137 ;  /* 0x0000008976897220 */ /* 0x048fe20000410000 */
[----:B------:R-:W-:Y:S01]  /*0b60*/  FMUL.FTZ R0, R118, R25 ;  /* 0x0000001976007220 */ /* 0x000fe20000410000 */
[----:B------:R-:W-:Y:S01]  /*0b70*/  FMUL.FTZ R142, R103, R2 ;  /* 0x00000002678e7220 */ /* 0x000fe20000410000 */
[----:B------:R-:W-:Y:S01]  /*0b80*/  FADD.FTZ R25, RZ, R139 ;  /* 0x0000008bff197221 */ /* 0x000fe20000010000 */
[----:B------:R-:W-:Y:S01]  /*0b90*/  PRMT R136, R30, 0x7632, R136 ;  /* 0x000076321e887816 */ /* 0x000fe20000000088 */
[----:B------:R-:W-:Y:S01]  /*0ba0*/  FADD.FTZ R87, R134, R87 ;  /* 0x0000005786577221 */ /* 0x000fe20000010000 */
[----:B------:R-:W-:Y:S01]  /*0bb0*/  SHF.L.U32 R138, R30, 0x10, RZ ;  /* 0x000000101e8a7819 */ /* 0x000fe200000006ff */
[-C--:B------:R-:W-:Y:S01]  /*0bc0*/  FFMA.FTZ R88, R137, R134.reuse, R88 ;  /* 0x0000008689587223 */ /* 0x080fe20000010058 */
[----:B------:R-:W-:Y:S01]  /*0bd0*/  SHF.L.U32 R22, R22, 0x10, RZ ;  /* 0x0000001016167819 */ /* 0x000fe200000006ff */
[----:B------:R-:W-:Y:S01]  /*0be0*/  FMUL.FTZ R134, R116, R134 ;  /* 0x0000008674867220 */ /* 0x000fe20000410000 */
[C---:B------:R-:W-:Y:S01]  /*0bf0*/  PRMT R165, R35.reuse, 0x7632, R165 ;  /* 0x0000763223a57816 */ /* 0x040fe200000000a5 */
[----:B------:R-:W-:Y:S01]  /*0c00*/  FADD.FTZ R25, R142, R25 ;  /* 0x000000198e197221 */ /* 0x000fe20000010000 */
[----:B------:R-:W-:-:S02]  /*0c10*/  SHF.L.U32 R163, R35, 0x10, RZ ;  /* 0x0000001023a37819 */ /* 0x000fc400000006ff */
[----:B------:R-:W-:Y:S01]  /*0c20*/  PRMT R35, R37, 0x7632, R35 ;  /* 0x0000763225237816 */ /* 0x000fe20000000023 */
[----:B------:R-:W-:Y:S01]  /*0c30*/  FADD.FTZ R153, -R155, R138 ;  /* 0x0000008a9b997221 */ /* 0x000fe20000010100 */
[----:B------:R-:W-:Y:S02]  /*0c40*/  PRMT R124, R26, 0x7632, R124 ;  /* 0x000076321a7c7816 */ /* 0x000fe4000000007c */
[----:B------:R-:W-:Y:S02]  /*0c50*/  PRMT R143, R39, 0x7632, R143 ;  /* 0x00007632278f7816 */ /* 0x000fe4000000008f */
[----:B------:R-:W-:Y:S01]  /*0c60*/  SHF.L.U32 R136, R136, 0x10, RZ ;  /* 0x0000001088887819 */ /* 0x000fe200000006ff */
[----:B------:R-:W-:Y:S01]  /*0c70*/  FMUL.FTZ R138, R102, R22 ;  /* 0x00000016668a7220 */ /* 0x000fe20000410000 */
[----:B------:R-:W-:Y:S01]  /*0c80*/  SHF.L.U32 R26, R26, 0x10, RZ ;  /* 0x000000101a1a7819 */ /* 0x000fe200000006ff */
[----:B------:R-:W-:Y:S01]  /*0c90*/  FADD.FTZ R25, R134, R25 ;  /* 0x0000001986197221 */ /* 0x000fe20000010000 */
[----:B------:R-:W-:Y:S01]  /*0ca0*/  SHF.L.U32 R21, R35, 0x10, RZ ;  /* 0x0000001023157819 */ /* 0x000fe200000006ff */
[----:B------:R-:W-:Y:S01]  /*0cb0*/  FADD.FTZ R167, -R155, R136 ;  /* 0x000000889ba77221 */ /* 0x000fe20000010100 */
[----:B------:R-:W-:Y:S01]  /*0cc0*/  SHF.L.U32 R143, R143, 0x10, RZ ;  /* 0x000000108f8f7819 */ /* 0x000fe200000006ff */
[----:B------:R-:W-:Y:S01]  /*0cd0*/  FMUL.FTZ R151, R118, R151 ;  /* 0x0000009776977220 */ /* 0x000fe20000410000 */
[----:B------:R-:W-:Y:S01]  /*0ce0*/  SHF.L.U32 R124, R124, 0x10, RZ ;  /* 0x000000107c7c7819 */ /* 0x000fe200000006ff */
[----:B------:R-:W-:Y:S01]  /*0cf0*/  FMUL.FTZ R136, R115, R26 ;  /* 0x0000001a73887220 */ /* 0x000fe20000410000 */
[----:B------:R-:W-:Y:S01]  /*0d00*/  FADD.FTZ R25, R138, R25 ;  /* 0x000000198a197221 */ /* 0x000fe20000010000 */
[----:B------:R-:W-:Y:S01]  /*0d10*/  SHF.L.U32 R120, R120, 0x10, RZ ;  /* 0x0000001078787819 */ /* 0x000fe200000006ff */
[----:B------:R-:W-:Y:S01]  /*0d20*/  FADD.FTZ R175, -R155, R21 ;  /* 0x000000159baf7221 */ /* 0x000fe20000010100 */
[----:B------:R-:W-:Y:S01]  /*0d30*/  PRMT R126, R27, 0x7632, R126 ;  /* 0x000076321b7e7816 */ /* 0x000fe2000000007e */
[----:B------:R-:W-:Y:S01]  /*0d40*/  FADD.FTZ R21, -R155, R143 ;  /* 0x0000008f9b157221 */ /* 0x000fe20000010100 */
[----:B------:R-:W-:Y:S01]  /*0d50*/  SHF.L.U32 R129, R27, 0x10, RZ ;  /* 0x000000101b817819 */ /* 0x000fe200000006ff */
[----:B------:R-:W-:Y:S01]  /*0d60*/  FADD.FTZ R89, R2, R89 ;  /* 0x0000005902597221 */ /* 0x000fe20000010000 */
[----:B------:R-:W-:Y:S01]  /*0d70*/  FFMA.FTZ R90, R151, R2, R90 ;  /* 0x00000002975a7223 */ /* 0x000fe2000001005a */
[----:B------:R-:W-:Y:S01]  /*0d80*/  FMUL.FTZ R143, R101, R124 ;  /* 0x0000007c658f7220 */ /* 0x000fe20000410000 */
[----:B------:R-:W-:Y:S01]  /*0d90*/  FADD.FTZ R2, R136, R25 ;  /* 0x0000001988027221 */ /* 0x000fe20000010000 */
[C---:B------:R-:W-:Y:S01]  /*0da0*/  FADD.FTZ R27, -R155.reuse, R120 ;  /* 0x000000789b1b7221 */ /* 0x040fe20000010100 */
[----:B------:R-:W-:Y:S01]  /*0db0*/  FADD.FTZ R161, -R155, R140 ;  /* 0x0000008c9ba17221 */ /* 0x000fe20000010100 */
[----:B------:R-:W-:Y:S01]  /*0dc0*/  SHF.L.U32 R126, R126, 0x10, RZ ;  /* 0x000000107e7e7819 */ /* 0x000fe200000006ff */
[----:B------:R-:W-:Y:S01]  /*0dd0*/  FMUL.FTZ R140, R114, R129 ;  /* 0x00000081728c7220 */ /* 0x000fe20000410000 */
[----:B------:R-:W-:Y:S01]  /*0de0*/  SHF.L.U32 R3, R3, 0x10, RZ ;  /* 0x0000001003037819 */ /* 0x000fe200000006ff */
[----:B------:R-:W-:Y:S01]  /*0df0*/  FADD.FTZ R25, R143, R2 ;  /* 0x000000028f197221 */ /* 0x000fe20000010000 */
[----:B------:R-:W-:Y:S01]  /*0e00*/  FFMA.FTZ R2, R0, R139, RZ ;  /* 0x0000008b00027223 */ /* 0x000fe200000100ff */
[----:B------:R-:W-:Y:S01]  /*0e10*/  PRMT R128, R29, 0x7632, R128 ;  /* 0x000076321d807816 */ /* 0x000fe20000000080 */
[----:B------:R-:W-:Y:S01]  /*0e20*/  FMUL.FTZ R148, R118, R27 ;  /* 0x0000001b76947220 */ /* 0x000fe20000410000 */
[----:B------:R-:W-:-:S02]  /*0e30*/  PRMT R30, R32, 0x7632, R30 ;  /* 0x00007632201e7816 */ /* 0x000fc4000000001e */
[----:B------:R-:W-:Y:S01]  /*0e40*/  SHF.L.U32 R125, R125, 0x10, RZ ;  /* 0x000000107d7d7819 */ /* 0x000fe200000006ff */
[----:B------:R-:W-:Y:S01]  /*0e50*/  FMUL.FTZ R154, R100, R126 ;  /* 0x0000007e649a7220 */ /* 0x000fe20000410000 */
[----:B------:R-:W-:Y:S01]  /*0e60*/  SHF.L.U32 R32, R32, 0x10, RZ ;  /* 0x0000001020207819 */ /* 0x000fe200000006ff */
[----:B------:R-:W-:Y:S01]  /*0e70*/  FADD.FTZ R25, R140, R25 ;  /* 0x000000198c197221 */ /* 0x000fe20000010000 */
[----:B------:R-:W-:Y:S01]  /*0e80*/  FADD.FTZ R149, -R155, R3 ;  /* 0x000000039b957221 */ /* 0x000fe20000010100 */
[----:B------:R-:W-:Y:S01]  /*0e90*/  FFMA.FTZ R2, R151, R142, R2 ;  /* 0x0000008e97027223 */ /* 0x000fe20000010002 */
[----:B------:R-:W-:Y:S01]  /*0ea0*/  SHF.L.U32 R130, R29, 0x10, RZ ;  /* 0x000000101d827819 */ /* 0x000fe200000006ff */
[----:B------:R-:W-:Y:S01]  /*0eb0*/  FADD.FTZ R29, -R155, R125 ;  /* 0x0000007d9b1d7221 */ /* 0x000fe20000010100 */
[----:B------:R-:W-:Y:S01]  /*0ec0*/  SHF.L.U32 R128, R128, 0x10, RZ ;  /* 0x0000001080807819 */ /* 0x000fe200000006ff */
[----:B------:R-:W-:Y:S01]  /*0ed0*/  FADD.FTZ R65, R124, R65 ;  /* 0x000000417c417221 */ /* 0x000fe20000010000 */
[----:B------:R-:W-:Y:S01]  /*0ee0*/  FFMA.FTZ R45, R148, R124, R45 ;  /* 0x0000007c942d7223 */ /* 0x000fe2000001002d */
[----:B------:R-:W-:Y:S01]  /*0ef0*/  SHF.L.U32 R30, R30, 0x10, RZ ;  /* 0x000000101e1e7819 */ /* 0x000fe200000006ff */
[----:B------:R-:W-:Y:S01]  /*0f00*/  FMUL.FTZ R124, R113, R32 ;  /* 0x00000020717c7220 */ /* 0x000fe20000410000 */
[----:B------:R-:W-:Y:S01]  /*0f10*/  FADD.FTZ R25, R154, R25 ;  /* 0x000000199a197221 */ /* 0x000fe20000010000 */
[----:B------:R-:W-:Y:S01]  /*0f20*/  FADD.FTZ R141, -R155, R122 ;  /* 0x0000007a9b8d7221 */ /* 0x000fe20000010100 */
[C---:B------:R-:W-:Y:S01]  /*0f30*/  FMUL.FTZ R149, R118.reuse, R149 ;  /* 0x0000009576957220 */ /* 0x040fe20000410000 */
[----:B------:R-:W-:Y:S01]  /*0f40*/  FFMA.FTZ R2, R137, R134, R2 ;  /* 0x0000008689027223 */ /* 0x000fe20000010002 */
[----:B------:R-:W-:Y:S01]  /*0f50*/  FADD.FTZ R35, -R155, R128 ;  /* 0x000000809b237221 */ /* 0x000fe20000010100 */
[----:B------:R-:W-:Y:S01]  /*0f60*/  FMUL.FTZ R158, R118, R29 ;  /* 0x0000001d769e7220 */ /* 0x000fe20000410000 */
[----:B------:R-:W-:Y:S01]  /*0f70*/  FMUL.FTZ R128, R99, R30 ;  /* 0x0000001e63807220 */ /* 0x000fe20000410000 */
[----:B------:R-:W-:Y:S01]  /*0f80*/  FADD.FTZ R25, R124, R25 ;  /* 0x000000197c197221 */ /* 0x000fe20000010000 */
[C---:B------:R-:W-:Y:S01]  /*0f90*/  FMUL.FTZ R141, R118.reuse, R141 ;  /* 0x0000008d768d7220 */ /* 0x040fe20000410000 */
[----:B------:R-:W-:Y:S01]  /*0fa0*/  FFMA.FTZ R2, R149, R138, R2 ;  /* 0x0000008a95027223 */ /* 0x000fe20000010002 */
[----:B------:R-:W-:Y:S01]  /*0fb0*/  FADD.FTZ R135, -R155, R130 ;  /* 0x000000829b877221 */ /* 0x000fe20000010100 */
[----:B------:R-:W-:Y:S01]  /*0fc0*/  FMUL.FTZ R145, R118, R145 ;  /* 0x0000009176917220 */ /* 0x000fe20000410000 */
[----:B------:R-:W-:Y:S01]  /*0fd0*/  FADD.FTZ R67, R126, R67 ;  /* 0x000000437e437221 */ /* 0x000fe20000010000 */
[----:B------:R-:W-:Y:S01]  /*0fe0*/  FFMA.FTZ R47, R158, R126, R47 ;  /* 0x0000007e9e2f7223 */ /* 0x000fe2000001002f */
[----:B------:R-:W-:Y:S01]  /*0ff0*/  SHF.L.U32 R31, R31, 0x10, RZ ;  /* 0x000000101f1f7819 */ /* 0x000fe200000006ff */
[----:B------:R-:W-:Y:S01]  /*1000*/  FMUL.FTZ R126, R112, R147 ;  /* 0x00000093707e7220 */ /* 0x000fe20000410000 */
[----:B------:R-:W-:Y:S01]  /*1010*/  FADD.FTZ R27, R128, R25 ;  /* 0x00000019801b7221 */ /* 0x000fe20000010000 */
[----:B------:R-:W-:Y:S01]  /*1020*/  FFMA.FTZ R25, R141, R136, R2 ;  /* 0x000000888d197223 */ /* 0x000fe20000010002 */
[C---:B------:R-:W-:Y:S01]  /*1030*/  PRMT R168, R34.reuse, 0x7632, R168 ;  /* 0x0000763222a87816 */ /* 0x040fe200000000a8 */
[----:B------:R-:W-:Y:S01]  /*1040*/  FADD.FTZ R173, -R155, R20 ;  /* 0x000000149bad7221 */ /* 0x000fe20000010100 */
[----:B------:R-:W-:Y:S01]  /*1050*/  SHF.L.U32 R34, R34, 0x10, RZ ;  /* 0x0000001022227819 */ /* 0x000fe200000006ff */
[----:B------:R-:W-:Y:S01]  /*1060*/  FADD.FTZ R66, R129, R66 ;  /* 0x0000004281427221 */ /* 0x000fe20000010000 */
[----:B------:R-:W-:Y:S01]  /*1070*/  FFMA.FTZ R46, R145, R129, R46 ;  /* 0x00000081912e7223 */ /* 0x000fe2000001002e */
        /* <DEDUP_REMOVED lines=9> */
[----:B------:R-:W-:Y:S01]  /*1110*/  FADD.FTZ R20, R129, R20 ;  /* 0x0000001481147221 */ /* 0x000fe20000010000 */
[----:B------:R-:W-:Y:S01]  /*1120*/  FADD.FTZ R133, -R155, R28 ;  /* 0x0000001c9b857221 */ /* 0x000fe20000010100 */
[----:B------:R-:W-:Y:S01]  /*1130*/  FFMA.FTZ R25, R145, R140, R2 ;  /* 0x0000008c91197223 */ /* 0x000fe20000010002 */
[----:B------:R-:W-:Y:S01]  /*1140*/  FMUL.FTZ R130, R97, R168 ;  /* 0x000000a861827220 */ /* 0x000fe20000410000 */
[----:B------:R-:W-:Y:S01]  /*1150*/  FADD.FTZ R27, R147, R20 ;  /* 0x00000014931b7221 */ /* 0x000fe20000010000 */
[----:B------:R-:W-:Y:S01]  /*1160*/  FMUL.FTZ R133, R118, R133 ;  /* 0x0000008576857220 */ /* 0x000fe20000410000 */
[----:B------:R-:W-:Y:S01]  /*1170*/  FFMA.FTZ R2, R158, R154, R25 ;  /* 0x0000009a9e027223 */ /* 0x000fe20000010019 */
[----:B------:R-:W-:Y:S01]  /*1180*/  SHF.L.U32 R165, R165, 0x10, RZ ;  /* 0x00000010a5a57819 */ /* 0x000fe200000006ff */
[----:B------:R-:W-:Y:S01]  /*1190*/  FMUL.FTZ R152, R110, R163 ;  /* 0x000000a36e987220 */ /* 0x000fe20000410000 */
[----:B------:R-:W-:Y:S01]  /*11a0*/  FADD.FTZ R27, R130, R27 ;  /* 0x0000001b821b7221 */ /* 0x000fe20000010000 */
[----:B------:R-:W-:Y:S01]  /*11b0*/  FMUL.FTZ R146, R118, R33 ;  /* 0x0000002176927220 */ /* 0x000fe20000410000 */
[----:B------:R-:W-:Y:S01]  /*11c0*/  FFMA.FTZ R25, R133, R124, R2 ;  /* 0x0000007c85197223 */ /* 0x000fe20000010002 */
[----:B------:R-:W-:Y:S01]  /*11d0*/  SHF.L.U32 R39, R39, 0x10, RZ ;  /* 0x0000001027277819 */ /* 0x000fe200000006ff */
[----:B------:R-:W-:Y:S01]  /*11e0*/  FADD.FTZ R27, R152, R27 ;  /* 0x0000001b981b7221 */ /* 0x000fe20000010000 */
[----:B------:R-:W-:Y:S01]  /*11f0*/  PRMT R170, R40, 0x7632, R170 ;  /* 0x0000763228aa7816 */ /* 0x000fe200000000aa */
[----:B------:R-:W-:Y:S01]  /*1200*/  FMUL.FTZ R160, R96, R165 ;  /* 0x000000a560a07220 */ /* 0x000fe20000410000 */
[----:B------:R-:W-:Y:S01]  /*1210*/  SHF.L.U32 R156, R40, 0x10, RZ ;  /* 0x00000010289c7819 */ /* 0x000fe200000006ff */
[----:B------:R-:W-:Y:S01]  /*1220*/  FFMA.FTZ R2, R146, R128, R25 ;  /* 0x0000008092027223 */ /* 0x000fe20000010019 */
[----:B------:R-:W-:Y:S01]  /*1230*/  SHF.L.U32 R36, R36, 0x10, RZ ;  /* 0x0000001024247819 */ /* 0x000fe200000006ff */
[----:B------:R-:W-:Y:S01]  /*1240*/  FADD.FTZ R127, -R155, R39 ;  /* 0x000000279b7f7221 */ /* 0x000fe20000010100 */
[----:B------:R-:W-:Y:S01]  /*1250*/  SHF.L.U32 R170, R170, 0x10, RZ ;  /* 0x00000010aaaa7819 */ /* 0x000fe200000006ff */
[----:B------:R-:W-:Y:S01]  /*1260*/  FADD.FTZ R20, R160, R27 ;  /* 0x0000001ba0147221 */ /* 0x000fe20000010000 */
[----:B------:R-:W-:Y:S01]  /*1270*/  FMUL.FTZ R39, R109, R156 ;  /* 0x0000009c6d277220 */ /* 0x000fe20000410000 */
[C---:B------:R-:W-:Y:S01]  /*1280*/  FMUL.FTZ R150, R118.reuse, R35 ;  /* 0x0000002376967220 */ /* 0x040fe20000410000 */
[----:B------:R-:W-:Y:S01]  /*1290*/  FFMA.FTZ R25, R135, R126, R2 ;  /* 0x0000007e87197223 */ /* 0x000fe20000010002 */
[----:B------:R-:W-:Y:S01]  /*12a0*/  SHF.L.U32 R37, R37, 0x10, RZ ;  /* 0x0000001025257819 */ /* 0x000fe200000006ff */
[----:B------:R-:W-:Y:S01]  /*12b0*/  FMUL.FTZ R161, R118, R161 ;  /* 0x000000a176a17220 */ /* 0x000fe20000410000 */
[----:B------:R-:W-:Y:S01]  /*12c0*/  FADD.FTZ R171, -R155, R36 ;  /* 0x000000249bab7221 */ /* 0x000fe20000010100 */
[----:B------:R-:W-:Y:S01]  /*12d0*/  PRMT R28, R41, 0x7632, R28 ;  /* 0x00007632291c7816 */ /* 0x000fe2000000001c */
[----:B------:R-:W-:Y:S01]  /*12e0*/  FADD.FTZ R27, R39, R20 ;  /* 0x00000014271b7221 */ /* 0x000fe20000010000 */
[----:B------:R-:W-:Y:S01]  /*12f0*/  SHF.L.U32 R159, R41, 0x10, RZ ;  /* 0x00000010299f7819 */ /* 0x000fe200000006ff */
[----:B------:R-:W-:Y:S01]  /*1300*/  FMUL.FTZ R36, R95, R170 ;  /* 0x000000aa5f247220 */ /* 0x000fe20000410000 */
[----:B------:R-:W-:Y:S01]  /*1310*/  SHF.L.U32 R38, R38, 0x10, RZ ;  /* 0x0000001026267819 */ /* 0x000fe200000006ff */
[----:B------:R-:W-:Y:S01]  /*1320*/  FMUL.FTZ R153, R118, R153 ;  /* 0x0000009976997220 */ /* 0x000fe20000410000 */
[----:B------:R-:W-:Y:S01]  /*1330*/  FFMA.FTZ R2, R150, R129, R25 ;  /* 0x0000008196027223 */ /* 0x000fe20000010019 */
[----:B------:R-:W-:Y:S01]  /*1340*/  FADD.FTZ R74, R163, R74 ;  /* 0x0000004aa34a7221 */ /* 0x000fe20000010000 */
[----:B------:R-:W-:Y:S01]  /*1350*/  FFMA.FTZ R54, R161, R163, R54 ;  /* 0x000000a3a1367223 */ /* 0x000fe20000010036 */
[----:B------:R-:W-:Y:S01]  /*1360*/  FADD.FTZ R3, -R155, R37 ;  /* 0x000000259b037221 */ /* 0x000fe20000010100 */
[----:B------:R-:W-:Y:S01]  /*1370*/  SHF.L.U32 R163, R28, 0x10, RZ ;  /* 0x000000101ca37819 */ /* 0x000fe200000006ff */
[----:B------:R-:W-:Y:S01]  /*1380*/  FADD.FTZ R20, R27, R36 ;  /* 0x000000241b147221 */ /* 0x000fe20000010000 */
[----:B------:R-:W-:Y:S01]  /*1390*/  FMUL.FTZ R37, R108, R159 ;  /* 0x0000009f6c257220 */ /* 0x000fe20000410000 */
[----:B------:R-:W-:Y:S01]  /*13a0*/  FMUL.FTZ R162, R118, R167 ;  /* 0x000000a776a27220 */ /* 0x000fe20000410000 */
[----:B------:R-:W-:Y:S01]  /*13b0*/  FFMA.FTZ R25, R153, R147, R2 ;  /* 0x0000009399197223 */ /* 0x000fe20000010002 */
[C---:B------:R-:W-:Y:S01]  /*13c0*/  FADD.FTZ R125, -R155.reuse, R38 ;  /* 0x000000269b7d7221 */ /* 0x040fe20000010100 */
[----:B------:R-:W-:Y:S01]  /*13d0*/  FADD.FTZ R23, -R155, R23 ;  /* 0x000000179b177221 */ /* 0x000fe20000010100 */
[----:B------:R-:W-:Y:S01]  /*13e0*/  PRMT R166, R42, 0x7632, R166 ;  /* 0x000076322aa67816 */ /* 0x000fe200000000a6 */
[----:B------:R-:W-:Y:S01]  /*13f0*/  FADD.FTZ R72, R34, R72 ;  /* 0x0000004822487221 */ /* 0x000fe20000010000 */
[----:B------:R-:W-:Y:S01]  /*1400*/  SHF.L.U32 R155, R42, 0x10, RZ ;  /* 0x000000102a9b7819 */ /* 0x000fe200000006ff */
[----:B------:R-:W-:Y:S01]  /*1410*/  FFMA.FTZ R52, R153, R34, R52 ;  /* 0x0000002299347223 */ /* 0x000fe20000010034 */
[----:B------:R-:W-:Y:S01]  /*1420*/  PRMT R38, R43, 0x7632, R38 ;  /* 0x000076322b267816 */ /* 0x000fe20000000026 */
[----:B------:R-:W-:Y:S01]  /*1430*/  FADD.FTZ R27, R20, R37 ;  /* 0x00000025141b7221 */ /* 0x000fe20000010000 */
[----:B------:R-:W-:Y:S01]  /*1440*/  FMUL.FTZ R34, R94, R163 ;  /* 0x000000a35e227220 */ /* 0x000fe20000410000 */
[----:B------:R-:W-:Y:S01]  /*1450*/  FFMA.FTZ R2, R162, R130, R25 ;  /* 0x00000082a2027223 */ /* 0x000fe20000010019 */
[----:B------:R-:W-:-:S02]  /*1460*/  SHF.L.U32 R166, R166, 0x10, RZ ;  /* 0x00000010a6a67819 */ /* 0x000fc400000006ff */
[----:B------:R-:W-:Y:S01]  /*1470*/  SHF.L.U32 R167, R38, 0x10, RZ ;  /* 0x0000001026a77819 */ /* 0x000fe200000006ff */
[----:B------:R-:W-:Y:S01]  /*1480*/  FADD.FTZ R27, R27, R34 ;  /* 0x000000221b1b7221 */ /* 0x000fe20000010000 */
[----:B------:R-:W-:Y:S01]  /*1490*/  FMUL.FTZ R38, R107, R155 ;  /* 0x0000009b6b267220 */ /* 0x000fe20000410000 */
[----:B------:R-:W-:Y:S01]  /*14a0*/  FMUL.FTZ R164, R118, R169 ;  /* 0x000000a976a47220 */ /* 0x000fe20000410000 */
[----:B------:R-:W-:Y:S01]  /*14b0*/  FFMA.FTZ R25, R161, R152, R2 ;  /* 0x00000098a1197223 */ /* 0x000fe20000010002 */
[----:B------:R-:W-:Y:S01]  /*14c0*/  SHF.L.U32 R157, R43, 0x10, RZ ;  /* 0x000000102b9d7819 */ /* 0x000fe200000006ff */
[----:B------:R-:W-:Y:S01]  /*14d0*/  FADD.FTZ R68, R32, R68 ;  /* 0x0000004420447221 */ /* 0x000fe20000010000 */
[----:B------:R-:W-:Y:S01]  /*14e0*/  FFMA.FTZ R48, R133, R32, R48 ;  /* 0x0000002085307223 */ /* 0x000fe20000010030 */
[----:B------:R-:W-:Y:S01]  /*14f0*/  FADD.FTZ R27, R27, R38 ;  /* 0x000000261b1b7221 */ /* 0x000fe20000010000 */
[----:B------:R-:W-:Y:S01]  /*1500*/  FMUL.FTZ R32, R93, R166 ;  /* 0x000000a65d207220 */ /* 0x000fe20000410000 */
[----:B------:R-:W-:Y:S01]  /*1510*/  FMUL.FTZ R41, R118, R171 ;  /* 0x000000ab76297220 */ /* 0x000fe20000410000 */
[----:B------:R-:W-:Y:S01]  /*1520*/  FFMA.FTZ R20, R164, R160, R25 ;  /* 0x000000a0a4147223 */ /* 0x000fe20000010019 */
[----:B------:R-:W-:Y:S01]  /*1530*/  FMUL.FTZ R33, R106, R157 ;  /* 0x0000009d6a217220 */ /* 0x000fe20000410000 */
[----:B------:R-:W-:Y:S01]  /*1540*/  FADD.FTZ R2, R27, R32 ;  /* 0x000000201b027221 */ /* 0x000fe20000010000 */
[C---:B------:R-:W-:Y:S01]  /*1550*/  FMUL.FTZ R40, R118.reuse, R173 ;  /* 0x000000ad76287220 */ /* 0x040fe20000410000 */
[----:B------:R-:W-:Y:S01]  /*1560*/  FFMA.FTZ R25, R41, R39, R20 ;  /* 0x0000002729197223 */ /* 0x000fe20000010014 */
[----:B------:R-:W-:Y:S01]  /*1570*/  FMUL.FTZ R43, R118, R3 ;  /* 0x00000003762b7220 */ /* 0x000fe20000410000 */
[----:B------:R-:W-:-:S02]  /*1580*/  FADD.FTZ R20, R2, R33 ;  /* 0x0000002102147221 */ /* 0x000fc40000010000 */
[----:B------:R-:W-:Y:S01]  /*1590*/  FFMA.FTZ R2, R40, R36, R25 ;  /* 0x0000002428027223 */ /* 0x000fe20000010019 */
[----:B------:R-:W-:-:S03]  /*15a0*/  FMUL.FTZ R42, R118, R175 ;  /* 0x000000af762a7220 */ /* 0x000fc60000410000 */
[----:B------:R-:W-:Y:S01]  /*15b0*/  FFMA.FTZ R3, R43, R37, R2 ;  /* 0x000000252b037223 */ /* 0x000fe20000010002 */
[----:B------:R-:W-:-:S03]  /*15c0*/  FMUL.FTZ R125, R118, R125 ;  /* 0x0000007d767d7220 */ /* 0x000fc60000410000 */
[----:B------:R-:W-:Y:S01]  /*15d0*/  FFMA.FTZ R2, R42, R34, R3 ;  /* 0x000000222a027223 */ /* 0x000fe20000010003 */
[----:B------:R-:W-:-:S03]  /*15e0*/  FMUL.FTZ R120, R118, R23 ;  /* 0x0000001776787220 */ /* 0x000fc60000410000 */
[----:B------:R-:W-:Y:S01]  /*15f0*/  FFMA.FTZ R3, R125, R38, R2 ;  /* 0x000000267d037223 */ /* 0x000fe20000010002 */
[----:B------:R-:W-:-:S03]  /*1600*/  FMUL.FTZ R127, R118, R127 ;  /* 0x0000007f767f7220 */ /* 0x000fc60000410000 */
[----:B------:R-:W-:Y:S01]  /*1610*/  FFMA.FTZ R2, R120, R32, R3 ;  /* 0x0000002078027223 */ /* 0x000fe20000010003 */
[----:B------:R-:W-:Y:S01]  /*1620*/  FMUL.FTZ R35, R92, R167 ;  /* 0x000000a75c237220 */ /* 0x000fe20000410000 */
[----:B------:R-:W-:Y:S02]  /*1630*/  FMUL.FTZ R122, R118, R21 ;  /* 0x00000015767a7220 */ /* 0x000fe40000410000 */
[----:B------:R-:W-:-:S04]  /*1640*/  FFMA.FTZ R3, R127, R33, R2 ;  /* 0x000000217f037223 */ /* 0x000fc80000010002 */
[----:B------:R-:W-:Y:S01]  /*1650*/  FFMA.FTZ R3, R122, R35, R3 ;  /* 0x000000237a037223 */ /* 0x000fe20000010003 */
[----:B------:R-:W-:-:S04]  /*1660*/  FADD.FTZ R20, R20, R35 ;  /* 0x0000002314147221 */ /* 0x000fc80000010000 */
[----:B------:R-:W0:Y:S04]  /*1670*/  SHFL.DOWN PT, R2, R3, 0x10, 0x1f ;  /* 0x0a001f0003027f89 */ /* 0x000e2800000e0000 */
[----:B------:R-:W1:Y:S01]  /*1680*/  SHFL.DOWN PT, R25, R20, 0x10, 0x1f ;  /* 0x0a001f0014197f89 */ /* 0x000e6200000e0000 */
[----:B0-----:R-:W-:Y:S01]  /*1690*/  FADD.FTZ R2, R3, R2 ;  /* 0x0000000203027221 */ /* 0x001fe20000010000 */
[----:B-1----:R-:W-:-:S04]  /*16a0*/  FADD.FTZ R25, R20, R25 ;  /* 0x0000001914197221 */ /* 0x002fc80000010000 */
[----:B------:R-:W0:Y:S04]  /*16b0*/  SHFL.DOWN PT, R21, R2, 0x8, 0x1f ;  /* 0x09001f0002157f89 */ /* 0x000e2800000e0000 */
[----:B------:R-:W1:Y:S01]  /*16c0*/  SHFL.DOWN PT, R20, R25, 0x8, 0x1f ;  /* 0x09001f0019147f89 */ /* 0x000e6200000e0000 */
[----:B------:R-:W-:Y:S01]  /*16d0*/  FADD.FTZ R85, R22, R85 ;  /* 0x0000005516557221 */ /* 0x000fe20000010000 */
[----:B------:R-:W-:Y:S01]  /*16e0*/  FFMA.FTZ R86, R149, R22, R86 ;  /* 0x0000001695567223 */ /* 0x000fe20000010056 */
[----:B0-----:R-:W-:Y:S01]  /*16f0*/  FADD.FTZ R21, R2, R21 ;  /* 0x0000001502157221 */ /* 0x001fe20000010000 */
[----:B-1----:R-:W-:-:S04]  /*1700*/  FADD.FTZ R22, R25, R20 ;  /* 0x0000001419167221 */ /* 0x002fc80000010000 */
[----:B------:R-:W0:Y:S01]  /*1710*/  SHFL.DOWN PT, R20, R21, 0x4, 0x1f ;  /* 0x08801f0015147f89 */ /* 0x000e2200000e0000 */
[----:B------:R-:W-:Y:S01]  /*1720*/  FADD.FTZ R91, R24, R91 ;  /* 0x0000005b185b7221 */ /* 0x000fe20000010000 */
[----:B------:R-:W-:Y:S02]  /*1730*/  FFMA.FTZ R105, R0, R24, R105 ;  /* 0x0000001800697223 */ /* 0x000fe40000010069 */
[----:B------:R-:W1:Y:S01]  /*1740*/  SHFL.DOWN PT, R23, R22, 0x4, 0x1f ;  /* 0x08801f0016177f89 */ /* 0x000e6200000e0000 */
[----:B0-----:R-:W-:-:S05]  /*1750*/  FADD.FTZ R24, R21, R20 ;  /* 0x0000001415187221 */ /* 0x001fca0000010000 */
[----:B------:R-:W0:Y:S01]  /*1760*/  SHFL.DOWN PT, R3, R24, 0x2, 0x1f ;  /* 0x08401f0018037f89 */ /* 0x000e2200000e0000 */
[----:B-1----:R-:W-:-:S05]  /*1770*/  FADD.FTZ R23, R22, R23 ;  /* 0x0000001716177221 */ /* 0x002fca0000010000 */
[----:B------:R-:W1:Y:S01]  /*1780*/  SHFL.DOWN PT, R20, R23, 0x2, 0x1f ;  /* 0x08401f0017147f89 */ /* 0x000e6200000e0000 */
[----:B0-----:R-:W-:-:S05]  /*1790*/  FADD.FTZ R25, R24, R3 ;  /* 0x0000000318197221 */ /* 0x001fca0000010000 */
[----:B------:R-:W0:Y:S01]  /*17a0*/  SHFL.DOWN PT, R2, R25, 0x1, 0x1f ;  /* 0x08201f0019027f89 */ /* 0x000e2200000e0000 */
[----:B-1----:R-:W-:-:S05]  /*17b0*/  FADD.FTZ R28, R23, R20 ;  /* 0x00000014171c7221 */ /* 0x002fca0000010000 */
[----:B------:R-:W1:Y:S01]  /*17c0*/  SHFL.DOWN PT, R3, R28, 0x1, 0x1f ;  /* 0x08201f001c037f89 */ /* 0x000e6200000e0000 */
[----:B0-----:R-:W-:Y:S02]  /*17d0*/  FADD.FTZ R21, R25, R2 ;  /* 0x0000000219157221 */ /* 0x001fe40000010000 */
[----:B------:R-:W0:Y:S01]  /*17e0*/  @P1 LDC.64 R24, c[0x0][0x3e0] ;  /* 0x0000f800ff181b82 */ /* 0x000e220000000a00 */
[----:B-1----:R-:W-:-:S05]  /*17f0*/  FADD.FTZ R20, R28, R3 ;  /* 0x000000031c147221 */ /* 0x002fca0000010000 */
[----:B------:R1:W-:Y:S01]  /*1800*/  @!P3 STS.64 [R144], R20 ;  /* 0x000000149000b388 */ /* 0x0003e20000000a00 */
[----:B0-----:R-:W-:-:S05]  /*1810*/  @P1 IMAD.WIDE R24, R104, 0x2, R24 ;  /* 0x0000000268181825 */ /* 0x001fca00078e0218 */
[----:B-1----:R-:W2:Y:S01]  /*1820*/  @P1 LDG.E.U16 R144, desc[UR6][R24.64] ;  /* 0x0000000618901981 */ /* 0x002ea2000c1e1500 */
[----:B------:R-:W-:-:S04]  /*1830*/  ISETP.NE.U32.AND P0, PT, RZ, UR10, PT ;  /* 0x0000000aff007c0c */ /* 0x000fc8000bf05070 */
[----:B------:R-:W-:-:S13]  /*1840*/  ISETP.NE.AND.EX P0, PT, RZ, UR11, PT, P0 ;  /* 0x0000000bff007c0c */ /* 0x000fda000bf05300 */
[----:B------:R-:W0:Y:S01]  /*1850*/  @P0 LDC.64 R2, c[0x0][0x438] ;  /* 0x00010e00ff020b82 */ /* 0x000e220000000a00 */
[----:B------:R-:W-:Y:S01]  /*1860*/  FADD.FTZ R64, R26, R64 ;  /* 0x000000401a407221 */ /* 0x000fe20000010000 */
[----:B------:R-:W-:-:S06]  /*1870*/  FFMA.FTZ R44, R141, R26, R44 ;  /* 0x0000001a8d2c7223 */ /* 0x000fcc000001002c */
[----:B------:R-:W1:Y:S01]  /*1880*/  @P0 LDC.64 R22, c[0x0][0x438] ;  /* 0x00010e00ff160b82 */ /* 0x000e620000000a00 */
[----:B0-----:R-:W-:-:S07]  /*1890*/  @P0 IMAD.WIDE.U32 R26, R123, 0x10, R2 ;  /* 0x000000107b1a0825 */ /* 0x001fce00078e0002 */
[----:B------:R-:W0:Y:S01]  /*18a0*/  @P0 LDC.64 R2, c[0x0][0x438] ;  /* 0x00010e00ff020b82 */ /* 0x000e220000000a00 */
[----:B------:R-:W-:Y:S01]  /*18b0*/  FADD.FTZ R69, R30, R69 ;  /* 0x000000451e457221 */ /* 0x000fe20000010000 */
[----:B------:R-:W-:Y:S01]  /*18c0*/  FFMA.FTZ R49, R146, R30, R49 ;  /* 0x0000001e92317223 */ /* 0x000fe20000010031 */
[----:B------:R-:W-:Y:S01]  /*18d0*/  FADD.FTZ R71, R31, R71 ;  /* 0x000000471f477221 */ /* 0x000fe20000010000 */
[----:B------:R-:W-:Y:S01]  /*18e0*/  FFMA.FTZ R51, R150, R31, R51 ;  /* 0x0000001f96337223 */ /* 0x000fe20000010033 */
[----:B------:R-:W5:Y:S01]  /*18f0*/  @P0 LDG.E.128 R4, desc[UR6][R26.64] ;  /* 0x000000061a040981 */ /* 0x000f62000c1e1d00 */
[----:B0-----:R-:W-:Y:S02]  /*1900*/  @P0 IMAD.WIDE.U32 R28, R119, 0x10, R2 ;  /* 0x00000010771c0825 */ /* 0x001fe400078e0002 */
[----:B------:R-:W0:Y:S03]  /*1910*/  LDC.64 R2, c[0x0][0x3b0] ;  /* 0x0000ec00ff027b82 */ /* 0x000e260000000a00 */
[----:B------:R3:W5:Y:S01]  /*1920*/  @P0 LDG.E.128 R12, desc[UR6][R28.64] ;  /* 0x000000061c0c0981 */ /* 0x000762000c1e1d00 */
[----:B-1----:R-:W-:-:S05]  /*1930*/  @P0 IMAD.WIDE.U32 R22, R121, 0x10, R22 ;  /* 0x0000001079160825 */ /* 0x002fca00078e0016 */
[----:B------:R1:W5:Y:S01]  /*1940*/  @P0 LDG.E.128 R8, desc[UR6][R22.64] ;  /* 0x0000000616080981 */ /* 0x000362000c1e1d00 */
[----:B0-----:R-:W-:-:S04]  /*1950*/  IMAD.WIDE.U32 R30, R123, 0x8, R2 ;  /* 0x000000087b1e7825 */ /* 0x001fc800078e0002 */
[--C-:B---3--:R-:W-:Y:S02]  /*1960*/  IMAD.WIDE.U32 R28, R121, 0x8, R2.reuse ;  /* 0x00000008791c7825 */ /* 0x108fe400078e0002 */
[----:B------:R-:W5:Y:S02]  /*1970*/  LDG.E.64 R30, desc[UR6][R30.64] ;  /* 0x000000061e1e7981 */ /* 0x000f64000c1e1b00 */
[----:B------:R-:W-:Y:S02]  /*1980*/  IMAD.WIDE.U32 R2, R119, 0x8, R2 ;  /* 0x0000000877027825 */ /* 0x000fe400078e0002 */
[----:B------:R-:W5:Y:S04]  /*1990*/  LDG.E.64 R28, desc[UR6][R28.64] ;  /* 0x000000061c1c7981 */ /* 0x000f68000c1e1b00 */
[----:B------:R-:W5:Y:S01]  /*19a0*/  LDG.E.64 R2, desc[UR6][R2.64] ;  /* 0x0000000602027981 */ /* 0x000f62000c1e1b00 */
[C---:B------:R-:W-:Y:S01]  /*19b0*/  @!P2 IADD3 R132, PT, PT, R131.reuse, 0x6000, RZ ;  /* 0x000060008384a810 */ /* 0x040fe20007ffe0ff */
[----:B------:R-:W-:Y:S06]  /*19c0*/  BAR.SYNC.DEFER_BLOCKING 0x0 ;  /* 0x0000000000007b1d */ /* 0x000fec0000010000 */
[----:B------:R-:W0:Y:S01]  /*19d0*/  LDS.128 R24, [R132] ;  /* 0x0000000084187984 */ /* 0x000e220000000c00 */
[----:B------:R-:W-:-:S02]  /*19e0*/  IADD3 R20, PT, PT, R131, 0x6050, RZ ;  /* 0x0000605083147810 */ /* 0x000fc40007ffe0ff */
[----:B------:R-:W-:Y:S01]  /*19f0*/  @!P2 IADD3 R20, PT, PT, R131, 0x6010, RZ ;  /* 0x000060108314a810 */ /* 0x000fe20007ffe0ff */
[----:B------:R-:W-:Y:S01]  /*1a00*/  FADD.FTZ R80, R155, R80 ;  /* 0x000000509b507221 */ /* 0x000fe20000010000 */
[----:B------:R-:W-:Y:S01]  /*1a10*/  FFMA.FTZ R60, R125, R155, R60 ;  /* 0x0000009b7d3c7223 */ /* 0x000fe2000001003c */
[----:B0-----:R-:W-:-:S04]  /*1a20*/  FADD.FTZ R21, RZ, R24 ;  /* 0x00000018ff157221 */ /* 0x001fc80000010000 */
[----:B------:R-:W-:Y:S02]  /*1a30*/  FADD.FTZ R155, R26, R21 ;  /* 0x000000151a9b7221 */ /* 0x000fe40000010000 */
[----:B-1----:R-:W0:Y:S01]  /*1a40*/  LDS.128 R20, [R20] ;  /* 0x0000000014147984 */ /* 0x002e220000000c00 */
[----:B------:R-:W-:Y:S01]  /*1a50*/  FADD.FTZ R24, RZ, R25 ;  /* 0x00000019ff187221 */ /* 0x000fe20000010000 */
[C---:B------:R-:W-:Y:S02]  /*1a60*/  IADD3 R25, PT, PT, R131.reuse, 0x6060, RZ ;  /* 0x0000606083197810 */ /* 0x040fe40007ffe0ff */
[----:B------:R-:W-:Y:S01]  /*1a70*/  @!P2 IADD3 R25, PT, PT, R131, 0x6020, RZ ;  /* 0x000060208319a810 */ /* 0x000fe20007ffe0ff */
[----:B------:R-:W-:-:S04]  /*1a80*/  FADD.FTZ R24, R27, R24 ;  /* 0x000000181b187221 */ /* 0x000fc80000010000 */
[----:B0-----:R-:W-:Y:S01]  /*1a90*/  FADD.FTZ R132, R24, R21 ;  /* 0x0000001518847221 */ /* 0x001fe20000010000 */
[C---:B------:R-:W-:Y:S01]  /*1aa0*/  IADD3 R21, PT, PT, R131.reuse, 0x6070, RZ ;  /* 0x0000607083157810 */ /* 0x040fe20007ffe0ff */
[----:B------:R-:W0:Y:S01]  /*1ab0*/  LDS.128 R24, [R25] ;  /* 0x0000000019187984 */ /* 0x000e220000000c00 */
[----:B------:R-:W-:Y:S01]  /*1ac0*/  @!P2 IADD3 R21, PT, PT, R131, 0x6030, RZ ;  /* 0x000060308315a810 */ /* 0x000fe20007ffe0ff */
[----:B------:R-:W-:Y:S01]  /*1ad0*/  FADD.FTZ R155, R155, R20 ;  /* 0x000000149b9b7221 */ /* 0x000fe20000010000 */
[----:B------:R-:W-:-:S03]  /*1ae0*/  FADD.FTZ R132, R23, R132 ;  /* 0x0000008417847221 */ /* 0x000fc60000010000 */
[----:B------:R-:W-:Y:S02]  /*1af0*/  FADD.FTZ R155, R22, R155 ;  /* 0x0000009b169b7221 */ /* 0x000fe40000010000 */
[----:B------:R-:W1:Y:S01]  /*1b00*/  LDS.128 R20, [R21] ;  /* 0x0000000015147984 */ /* 0x000e620000000c00 */
        /* <DEDUP_REMOVED lines=11> */
[----:B0-----:R-:W-:Y:S01]  /*1bc0*/  FADD.FTZ R155, R155, R24 ;  /* 0x000000189b9b7221 */ /* 0x001fe20000010000 */
[----:B------:R-:W-:-:S03]  /*1bd0*/  FADD.FTZ R132, R132, R25 ;  /* 0x0000001984847221 */ /* 0x000fc60000010000 */
[----:B------:R-:W-:Y:S01]  /*1be0*/  FADD.FTZ R155, R26, R155 ;  /* 0x0000009b1a9b7221 */ /* 0x000fe20000010000 */
[----:B------:R-:W-:-:S03]  /*1bf0*/  FADD.FTZ R132, R27, R132 ;  /* 0x000000841b847221 */ /* 0x000fc60000010000 */
[----:B-1----:R-:W-:Y:S01]  /*1c00*/  FADD.FTZ R155, R155, R20 ;  /* 0x000000149b9b7221 */ /* 0x002fe20000010000 */
        /* <DEDUP_REMOVED lines=12> */
[----:B------:R-:W-:Y:S01]  /*1cd0*/  FMUL.FTZ R132, R132, UR12 ;  /* 0x0000000c84847c20 */ /* 0x000fe20008410000 */
[----:B------:R-:W-:-:S02]  /*1ce0*/  FSEL R155, R22, RZ, !P4 ;  /* 0x000000ff169b7208 */ /* 0x000fc40006000000 */
[----:B--2---:R-:W-:Y:S01]  /*1cf0*/  @P1 SHF.L.U32 R131, R144, 0x10, RZ ;  /* 0x0000001090831819 */ /* 0x004fe200000006ff */
[----:B------:R-:W-:Y:S06]  /*1d00*/  @!P0 BRA `(.L_x_446) ;  /* 0x0000001c00708947 */ /* 0x000fec0003800000 */
[----:B------:R-:W-:-:S04]  /*1d10*/  UISETP.NE.U32.AND UP0, UPT, UR14, URZ, UPT ;  /* 0x000000ff0e00728c */ /* 0x000fc8000bf05070 */
[----:B------:R-:W-:-:S09]  /*1d20*/  UISETP.NE.AND.EX UP0, UPT, UR15, URZ, UPT, UP0 ;  /* 0x000000ff0f00728c */ /* 0x000fd2000bf05300 */
[----:B------:R-:W-:Y:S05]  /*1d30*/  BRA.U UP0, `(.L_x_447) ;  /* 0x0000000d008c7547 */ /* 0x000fea000b800000 */
[-CC-:B------:R-:W-:Y:S01]  /*1d40*/  FFMA.FTZ R20, R0, R132.reuse, R155.reuse ;  /* 0x0000008400147223 */ /* 0x180fe2000001009b */
[C---:B-----5:R-:W-:Y:S01]  /*1d50*/  PRMT R22, R4.reuse, 0x7632, R22 ;  /* 0x0000763204167816 */ /* 0x060fe20000000016 */
[-CC-:B------:R-:W-:Y:S01]  /*1d60*/  FFMA.FTZ R151, R151, R132.reuse, R155.reuse ;  /* 0x0000008497977223 */ /* 0x180fe2000001009b */
[----:B------:R-:W-:Y:S01]  /*1d70*/  SHF.L.U32 R27, R4, 0x10, RZ ;  /* 0x00000010041b7819 */ /* 0x000fe200000006ff */
[-C--:B------:R-:W-:Y:S01]  /*1d80*/  FFMA.FTZ R137, R137, R132.reuse, R155 ;  /* 0x0000008489897223 */ /* 0x080fe2000001009b */
[----:B------:R-:W-:Y:S01]  /*1d90*/  FADD.FTZ R139, R139, -R20 ;  /* 0x800000148b8b7221 */ /* 0x000fe20000010000 */
[----:B------:R-:W-:Y:S01]  /*1da0*/  SHF.L.U32 R22, R22, 0x10, RZ ;  /* 0x0000001016167819 */ /* 0x000fe200000006ff */
[----:B------:R-:W-:Y:S01]  /*1db0*/  FADD.FTZ R151, R142, -R151 ;  /* 0x800000978e977221 */ /* 0x000fe20000010000 */
[----:B------:R-:W-:Y:S01]  /*1dc0*/  SHF.L.U32 R24, R5, 0x10, RZ ;  /* 0x0000001005187819 */ /* 0x000fe200000006ff */
[----:B------:R-:W-:Y:S01]  /*1dd0*/  FADD.FTZ R137, R134, -R137 ;  /* 0x8000008986897221 */ /* 0x000fe20000010000 */
[C---:B------:R-:W-:Y:S01]  /*1de0*/  FFMA.FTZ R20, R118.reuse, R139, R27 ;  /* 0x0000008b76147223 */ /* 0x040fe2000001001b */
[----:B------:R-:W-:Y:S01]  /*1df0*/  FFMA.FTZ R22, R118, R151, R22 ;  /* 0x0000009776167223 */ /* 0x000fe20000010016 */
[----:B------:R-:W-:Y:S01]  /*1e00*/  LOP3.LUT P4, RZ, R30, 0xff, RZ, 0xc0, !PT ;  /* 0x000000ff1eff7812 */ /* 0x000fe2000788c0ff */
[----:B------:R-:W-:Y:S01]  /*1e10*/  FFMA.FTZ R24, R118, R137, R24 ;  /* 0x0000008976187223 */ /* 0x000fe20000010018 */
[-C--:B------:R-:W-:Y:S01]  /*1e20*/  FMUL.FTZ R20, R20, R131.reuse ;  /* 0x0000008314147220 */ /* 0x080fe20000410000 */
[-C--:B------:R-:W-:Y:S01]  /*1e30*/  FMUL.FTZ R22, R22, R131.reuse ;  /* 0x0000008316167220 */ /* 0x080fe20000410000 */
[----:B------:R-:W-:Y:S01]  /*1e40*/  LOP3.LUT P5, RZ, R30, 0xff00, RZ, 0xc0, !PT ;  /* 0x0000ff001eff7812 */ /* 0x000fe200078ac0ff */
[----:B------:R-:W-:Y:S01]  /*1e50*/  FMUL.FTZ R24, R24, R131 ;  /* 0x0000008318187220 */ /* 0x000fe20000410000 */
[----:B------:R-:W-:Y:S01]  /*1e60*/  FMUL.FTZ R20, R20, UR4 ;  /* 0x0000000414147c20 */ /* 0x000fe20008410000 */
[----:B------:R-:W-:Y:S01]  /*1e70*/  FMUL.FTZ R22, R22, UR4 ;  /* 0x0000000416167c20 */ /* 0x000fe20008410000 */
[----:B------:R-:W-:Y:S01]  /*1e80*/  LOP3.LUT P6, RZ, R30, 0xff0000, RZ, 0xc0, !PT ;  /* 0x00ff00001eff7812 */ /* 0x000fe200078cc0ff */
[----:B------:R-:W-:Y:S01]  /*1e90*/  FMUL.FTZ R24, R24, UR4 ;  /* 0x0000000418187c20 */ /* 0x000fe20008410000 */
[-CC-:B------:R-:W-:Y:S01]  /*1ea0*/  FFMA.FTZ R149, R149, R132.reuse, R155.reuse ;  /* 0x0000008495957223 */ /* 0x180fe2000001009b */
[----:B------:R-:W-:Y:S01]  /*1eb0*/  FSEL R20, R20, RZ, P4 ;  /* 0x000000ff14147208 */ /* 0x000fe20002000000 */
[-C--:B------:R-:W-:Y:S01]  /*1ec0*/  FFMA.FTZ R141, R141, R132.reuse, R155 ;  /* 0x000000848d8d7223 */ /* 0x080fe2000001009b */
[----:B------:R-:W-:Y:S01]  /*1ed0*/  ISETP.GE.U32.AND P4, PT, R30, RZ, PT ;  /* 0x000000ff1e00720c */ /* 0x000fe20003f86070 */
[----:B------:R-:W-:Y:S01]  /*1ee0*/  FADD.FTZ R149, R138, -R149 ;  /* 0x800000958a957221 */ /* 0x000fe20000010000 */
[----:B------:R-:W-:Y:S01]  /*1ef0*/  FSEL R27, R22, RZ, P5 ;  /* 0x000000ff161b7208 */ /* 0x000fe20002800000 */
[-CC-:B------:R-:W-:Y:S01]  /*1f00*/  FFMA.FTZ R148, R148, R132.reuse, R155.reuse ;  /* 0x0000008494947223 */ /* 0x180fe2000001009b */
[----:B------:R-:W-:Y:S01]  /*1f10*/  PRMT R22, R5, 0x7632, R22 ;  /* 0x0000763205167816 */ /* 0x000fe20000000016 */
[-CC-:B------:R-:W-:Y:S01]  /*1f20*/  FFMA.FTZ R133, R133, R132.reuse, R155.reuse ;  /* 0x0000008485857223 */ /* 0x180fe2000001009b */
[----:B------:R-:W-:Y:S01]  /*1f30*/  FSEL R24, R24, RZ, P6 ;  /* 0x000000ff18187208 */ /* 0x000fe20003000000 */
[-CC-:B------:R-:W-:Y:S01]  /*1f40*/  FFMA.FTZ R159, R146, R132.reuse, R155.reuse ;  /* 0x00000084929f7223 */ /* 0x180fe2000001009b */
[----:B------:R-:W-:Y:S01]  /*1f50*/  LOP3.LUT P3, RZ, R31, 0xff, RZ, 0xc0, !PT ;  /* 0x000000ff1fff7812 */ /* 0x000fe2000786c0ff */
[-CC-:B------:R-:W-:Y:S01]  /*1f60*/  FFMA.FTZ R135, R135, R132.reuse, R155.reuse ;  /* 0x0000008487877223 */ /* 0x180fe2000001009b */
[----:B------:R-:W-:Y:S01]  /*1f70*/  LOP3.LUT P5, RZ, R31, 0xff00, RZ, 0xc0, !PT ;  /* 0x0000ff001fff7812 */ /* 0x000fe200078ac0ff */
[-CC-:B------:R-:W-:Y:S01]  /*1f80*/  FFMA.FTZ R146, R41, R132.reuse, R155.reuse ;  /* 0x0000008429927223 */ /* 0x180fe2000001009b */
[C---:B------:R-:W-:Y:S01]  /*1f90*/  LOP3.LUT P6, RZ, R31.reuse, 0xff0000, RZ, 0xc0, !PT ;  /* 0x00ff00001fff7812 */ /* 0x040fe200078cc0ff */
[-C--:B------:R-:W-:Y:S01]  /*1fa0*/  FFMA.FTZ R23, R40, R132.reuse, R155 ;  /* 0x0000008428177223 */ /* 0x080fe2000001009b */
[----:B------:R-:W-:Y:S01]  /*1fb0*/  ISETP.GE.U32.AND.EX P4, PT, R31, 0x1000000, PT, P4 ;  /* 0x010000001f00780c */ /* 0x000fe20003f86140 */
[----:B------:R-:W-:Y:S01]  /*1fc0*/  FADD.FTZ R141, R136, -R141 ;  /* 0x8000008d888d7221 */ /* 0x000fe20000010000 */
[----:B------:R-:W-:Y:S01]  /*1fd0*/  SHF.L.U32 R31, R22, 0x10, RZ ;  /* 0x00000010161f7819 */ /* 0x000fe200000006ff */
[----:B------:R-:W-:Y:S01]  /*1fe0*/  FADD.FTZ R143, R143, -R148 ;  /* 0x800000948f8f7221 */ /* 0x000fe20000010000 */
[----:B------:R-:W-:Y:S01]  /*1ff0*/  PRMT R26, R6, 0x7632, R26 ;  /* 0x00007632061a7816 */ /* 0x000fe2000000001a */
[-C--:B------:R-:W-:Y:S01]  /*2000*/  FFMA.FTZ R157, R158, R132.reuse, R155 ;  /* 0x000000849e9d7223 */ /* 0x080fe2000001009b */
[----:B------:R-:W-:Y:S01]  /*2010*/  LOP3.LUT P0, RZ, R30, 0xff000000, RZ, 0xc0, !PT ;  /* 0xff0000001eff7812 */ /* 0x000fe2000780c0ff */
[----:B------:R-:W-:Y:S01]  /*2020*/  FFMA.FTZ R22, R118, R149, R31 ;  /* 0x0000009576167223 */ /* 0x000fe2000001001f */
[----:B------:R-:W-:Y:S01]  /*2030*/  SHF.L.U32 R30, R6, 0x10, RZ ;  /* 0x00000010061e7819 */ /* 0x000fe200000006ff */
[----:B------:R-:W-:Y:S01]  /*2040*/  FADD.FTZ R133, R124, -R133 ;  /* 0x800000857c857221 */ /* 0x000fe20000010000 */
[----:B------:R-:W-:Y:S01]  /*2050*/  SHF.L.U32 R26, R26, 0x10, RZ ;  /* 0x000000101a1a7819 */ /* 0x000fe200000006ff */
[-C--:B------:R-:W-:Y:S01]  /*2060*/  FFMA.FTZ R145, R145, R132.reuse, R155 ;  /* 0x0000008491917223 */ /* 0x080fe2000001009b */
[----:B------:R-:W-:Y:S01]  /*2070*/  PRMT R40, R7, 0x7632, R40 ;  /* 0x0000763207287816 */ /* 0x000fe20000000028 */
[----:B------:R-:W-:Y:S01]  /*2080*/  FADD.FTZ R135, R126, -R135 ;  /* 0x800000877e877221 */ /* 0x000fe20000010000 */
[----:B------:R-:W-:Y:S01]  /*2090*/  PRMT R31, R8, 0x7632, R31 ;  /* 0x00007632081f7816 */ /* 0x000fe2000000001f */
[-CC-:B------:R-:W-:Y:S01]  /*20a0*/  FFMA.FTZ R21, R42, R132.reuse, R155.reuse ;  /* 0x000000842a157223 */ /* 0x180fe2000001009b */
[----:B------:R-:W-:Y:S01]  /*20b0*/  SHF.L.U32 R41, R8, 0x10, RZ ;  /* 0x0000001008297819 */ /* 0x000fe200000006ff */
[-C--:B------:R-:W-:Y:S01]  /*20c0*/  FFMA.FTZ R25, R120, R132.reuse, R155 ;  /* 0x0000008478197223 */ /* 0x080fe2000001009b */
[----:B------:R-:W-:Y:S01]  /*20d0*/  FFMA.FTZ R30, R118, R141, R30 ;  /* 0x0000008d761e7223 */ /* 0x000fe2000001001e */
[----:B------:R-:W-:Y:S01]  /*20e0*/  SHF.L.U32 R40, R40, 0x10, RZ ;  /* 0x0000001028287819 */ /* 0x000fe200000006ff */
[----:B------:R-:W-:Y:S01]  /*20f0*/  FFMA.FTZ R26, R118, R143, R26 ;  /* 0x0000008f761a7223 */ /* 0x000fe2000001001a */
[----:B------:R-:W-:Y:S01]  /*2100*/  SHF.L.U32 R124, R31, 0x10, RZ ;  /* 0x000000101f7c7819 */ /* 0x000fe200000006ff */
[----:B------:R-:W-:Y:S01]  /*2110*/  FMUL.FTZ R22, R22, R131 ;  /* 0x0000008316167220 */ /* 0x000fe20000410000 */
[----:B------:R-:W-:Y:S01]  /*2120*/  SHF.L.U32 R126, R9, 0x10, RZ ;  /* 0x00000010097e7819 */ /* 0x000fe200000006ff */
[----:B------:R-:W-:Y:S01]  /*2130*/  FADD.FTZ R157, R154, -R157 ;  /* 0x8000009d9a9d7221 */ /* 0x000fe20000010000 */
[----:B------:R-:W-:Y:S01]  /*2140*/  FADD.FTZ R159, R128, -R159 ;  /* 0x8000009f809f7221 */ /* 0x000fe20000010000 */
[----:B------:R-:W-:Y:S01]  /*2150*/  SHF.L.U32 R42, R7, 0x10, RZ ;  /* 0x00000010072a7819 */ /* 0x000fe200000006ff */
[----:B------:R-:W-:Y:S01]  /*2160*/  FFMA.FTZ R120, R118, R133, R41 ;  /* 0x0000008576787223 */ /* 0x000fe20000010029 */
[----:B------:R-:W-:Y:S01]  /*2170*/  FADD.FTZ R145, R140, -R145 ;  /* 0x800000918c917221 */ /* 0x000fe20000010000 */
[-C--:B------:R-:W-:Y:S01]  /*2180*/  FMUL.FTZ R30, R30, R131.reuse ;  /* 0x000000831e1e7220 */ /* 0x080fe20000410000 */
[----:B------:R-:W-:Y:S01]  /*2190*/  FMUL.FTZ R22, R22, UR4 ;  /* 0x0000000416167c20 */ /* 0x000fe20008410000 */
[----:B------:R-:W-:Y:S01]  /*21a0*/  FMUL.FTZ R26, R26, R131 ;  /* 0x000000831a1a7220 */ /* 0x000fe20000410000 */
[C---:B------:R-:W-:Y:S01]  /*21b0*/  FFMA.FTZ R40, R118.reuse, R157, R40 ;  /* 0x0000009d76287223 */ /* 0x040fe20000010028 */
[C---:B------:R-:W-:Y:S01]  /*21c0*/  FFMA.FTZ R124, R118.reuse, R159, R124 ;  /* 0x0000009f767c7223 */ /* 0x040fe2000001007c */
[----:B------:R-:W-:Y:S01]  /*21d0*/  FFMA.FTZ R126, R118, R135, R126 ;  /* 0x00000087767e7223 */ /* 0x000fe2000001007e */
[----:B------:R-:W-:Y:S01]  /*21e0*/  FMUL.FTZ R120, R120, R131 ;  /* 0x0000008378787220 */ /* 0x000fe20000410000 */
[----:B------:R-:W-:Y:S01]  /*21f0*/  FFMA.FTZ R42, R118, R145, R42 ;  /* 0x00000091762a7223 */ /* 0x000fe2000001002a */
[----:B------:R-:W-:Y:S01]  /*2200*/  FMUL.FTZ R30, R30, UR4 ;  /* 0x000000041e1e7c20 */ /* 0x000fe20008410000 */
[----:B------:R-:W-:Y:S01]  /*2210*/  FMUL.FTZ R26, R26, UR4 ;  /* 0x000000041a1a7c20 */ /* 0x000fe20008410000 */
[----:B------:R-:W-:Y:S01]  /*2220*/  FSEL R31, R22, RZ, P0 ;  /* 0x000000ff161f7208 */ /* 0x000fe20000000000 */
[-C--:B------:R-:W-:Y:S01]  /*2230*/  FMUL.FTZ R40, R40, R131.reuse ;  /* 0x0000008328287220 */ /* 0x080fe20000410000 */
[-C--:B------:R-:W-:Y:S01]  /*2240*/  FMUL.FTZ R124, R124, R131.reuse ;  /* 0x000000837c7c7220 */ /* 0x080fe20000410000 */
[-C--:B------:R-:W-:Y:S01]  /*2250*/  FMUL.FTZ R126, R126, R131.reuse ;  /* 0x000000837e7e7220 */ /* 0x080fe20000410000 */
[----:B------:R-:W-:Y:S01]  /*2260*/  FMUL.FTZ R120, R120, UR4 ;  /* 0x0000000478787c20 */ /* 0x000fe20008410000 */
[----:B------:R-:W-:Y:S01]  /*2270*/  LOP3.LUT P0, RZ, R28, 0xff, RZ, 0xc0, !PT ;  /* 0x000000ff1cff7812 */ /* 0x000fe2000780c0ff */
[----:B------:R-:W-:Y:S01]  /*2280*/  FMUL.FTZ R42, R42, R131 ;  /* 0x000000832a2a7220 */ /* 0x000fe20000410000 */
[----:B------:R-:W-:Y:S01]  /*2290*/  FSEL R22, R30, RZ, P3 ;  /* 0x000000ff1e167208 */ /* 0x000fe20001800000 */
[----:B------:R-:W-:Y:S01]  /*22a0*/  FMUL.FTZ R40, R40, UR4 ;  /* 0x0000000428287c20 */ /* 0x000fe20008410000 */
[----:B------:R-:W-:Y:S01]  /*22b0*/  FSEL R41, R26, RZ, P5 ;  /* 0x000000ff1a297208 */ /* 0x000fe20002800000 */
[----:B------:R-:W-:Y:S01]  /*22c0*/  FMUL.FTZ R124, R124, UR4 ;  /* 0x000000047c7c7c20 */ /* 0x000fe20008410000 */
[----:B------:R-:W-:Y:S01]  /*22d0*/  FMUL.FTZ R126, R126, UR4 ;  /* 0x000000047e7e7c20 */ /* 0x000fe20008410000 */
[----:B------:R-:W-:Y:S01]  /*22e0*/  LOP3.LUT P3, RZ, R28, 0xff00, RZ, 0xc0, !PT ;  /* 0x0000ff001cff7812 */ /* 0x000fe2000786c0ff */
[----:B------:R-:W-:Y:S01]  /*22f0*/  FMUL.FTZ R42, R42, UR4 ;  /* 0x000000042a2a7c20 */ /* 0x000fe20008410000 */
[----:B------:R-:W-:Y:S01]  /*2300*/  LOP3.LUT P5, RZ, R28, 0xff0000, RZ, 0xc0, !PT ;  /* 0x00ff00001cff7812 */ /* 0x000fe200078ac0ff */
[-CC-:B------:R-:W-:Y:S01]  /*2310*/  FFMA.FTZ R156, R43, R132.reuse, R155.reuse ;  /* 0x000000842b9c7223 */ /* 0x180fe2000001009b */
[----:B------:R-:W-:Y:S01]  /*2320*/  FSEL R120, R120, RZ, P0 ;  /* 0x000000ff78787208 */ /* 0x000fe20000000000 */
[-CC-:B------:R-:W-:Y:S01]  /*2330*/  FFMA.FTZ R150, R150, R132.reuse, R155.reuse ;  /* 0x0000008496967223 */ /* 0x180fe2000001009b */
[----:B------:R-:W-:Y:S01]  /*2340*/  ISETP.GE.U32.AND P0, PT, R28, RZ, PT ;  /* 0x000000ff1c00720c */ /* 0x000fe20003f06070 */
[-CC-:B------:R-:W-:Y:S01]  /*2350*/  FFMA.FTZ R165, R125, R132.reuse, R155.reuse ;  /* 0x000000847da57223 */ /* 0x180fe2000001009b */
[----:B------:R-:W-:Y:S01]  /*2360*/  PRMT R26, R9, 0x7632, R26 ;  /* 0x00007632091a7816 */ /* 0x000fe2000000001a */
[-CC-:B------:R-:W-:Y:S01]  /*2370*/  FFMA.FTZ R0, R127, R132.reuse, R155.reuse ;  /* 0x000000847f007223 */ /* 0x180fe2000001009b */
[----:B------:R-:W-:Y:S01]  /*2380*/  FSEL R43, R40, RZ, P4 ;  /* 0x000000ff282b7208 */ /* 0x000fe20002000000 */
[----:B------:R-:W-:Y:S01]  /*2390*/  FADD.FTZ R127, R37, -R156 ;  /* 0x8000009c257f7221 */ /* 0x000fe20000010000 */
[----:B------:R-:W-:Y:S01]  /*23a0*/  FSEL R125, R124, RZ, P3 ;  /* 0x000000ff7c7d7208 */ /* 0x000fe20001800000 */
[-CC-:B------:R-:W-:Y:S01]  /*23b0*/  FFMA.FTZ R144, R153, R132.reuse, R155.reuse ;  /* 0x0000008499907223 */ /* 0x180fe2000001009b */
[----:B------:R-:W-:Y:S01]  /*23c0*/  FSEL R126, R126, RZ, P5 ;  /* 0x000000ff7e7e7208 */ /* 0x000fe20002800000 */
[----:B------:R-:W-:Y:S01]  /*23d0*/  FADD.FTZ R129, R129, -R150 ;  /* 0x8000009681817221 */ /* 0x000fe20000010000 */
[----:B------:R-:W-:Y:S01]  /*23e0*/  FSEL R42, R42, RZ, P6 ;  /* 0x000000ff2a2a7208 */ /* 0x000fe20003000000 */
[-CC-:B------:R-:W-:Y:S01]  /*23f0*/  FFMA.FTZ R153, R162, R132.reuse, R155.reuse ;  /* 0x00000084a2997223 */ /* 0x180fe2000001009b */
[C---:B------:R-:W-:Y:S01]  /*2400*/  LOP3.LUT P4, RZ, R29.reuse, 0xff, RZ, 0xc0, !PT ;  /* 0x000000ff1dff7812 */ /* 0x040fe2000788c0ff */
[-C--:B------:R-:W-:Y:S01]  /*2410*/  FFMA.FTZ R163, R164, R132.reuse, R155 ;  /* 0x00000084a4a37223 */ /* 0x080fe2000001009b */
[C---:B------:R-:W-:Y:S01]  /*2420*/  LOP3.LUT P3, RZ, R29.reuse, 0xff00, RZ, 0xc0, !PT ;  /* 0x0000ff001dff7812 */ /* 0x040fe2000786c0ff */
[----:B------:R-:W-:Y:S01]  /*2430*/  FADD.FTZ R153, R130, -R153 ;  /* 0x8000009982997221 */ /* 0x000fe20000010000 */
[C---:B------:R-:W-:Y:S01]  /*2440*/  LOP3.LUT P5, RZ, R29.reuse, 0xff0000, RZ, 0xc0, !PT ;  /* 0x00ff00001dff7812 */ /* 0x040fe200078ac0ff */
[----:B------:R-:W-:Y:S01]  /*2450*/  FADD.FTZ R163, R160, -R163 ;  /* 0x800000a3a0a37221 */ /* 0x000fe20000010000 */
[----:B------:R-:W-:Y:S01]  /*2460*/  ISETP.GE.U32.AND.EX P0, PT, R29, 0x1000000, PT, P0 ;  /* 0x010000001d00780c */ /* 0x000fe20003f06100 */
[-C--:B------:R-:W-:Y:S01]  /*2470*/  FFMA.FTZ R161, R161, R132.reuse, R155 ;  /* 0x00000084a1a17223 */ /* 0x080fe2000001009b */
[----:B------:R-:W-:Y:S01]  /*2480*/  LOP3.LUT P6, RZ, R28, 0xff000000, RZ, 0xc0, !PT ;  /* 0xff0000001cff7812 */ /* 0x000fe200078cc0ff */
[----:B------:R-:W-:Y:S01]  /*2490*/  FADD.FTZ R39, R39, -R146 ;  /* 0x8000009227277221 */ /* 0x000fe20000010000 */
[----:B------:R-:W-:Y:S01]  /*24a0*/  SHF.L.U32 R29, R26, 0x10, RZ ;  /* 0x000000101a1d7819 */ /* 0x000fe200000006ff */
[----:B------:R-:W-:Y:S01]  /*24b0*/  FADD.FTZ R165, R38, -R165 ;  /* 0x800000a526a57221 */ /* 0x000fe20000010000 */
[----:B------:R-:W-:Y:S01]  /*24c0*/  PRMT R28, R10, 0x7632, R28 ;  /* 0x000076320a1c7816 */ /* 0x000fe2000000001c */
[----:B------:R-:W-:Y:S01]  /*24d0*/  FADD.FTZ R147, R147, -R144 ;  /* 0x8000009093937221 */ /* 0x000fe20000010000 */
[----:B------:R-:W-:Y:S01]  /*24e0*/  PRMT R37, R11, 0x7632, R37 ;  /* 0x000076320b257816 */ /* 0x000fe20000000025 */
[----:B------:R-:W-:Y:S01]  /*24f0*/  FFMA.FTZ R26, R118, R129, R29 ;  /* 0x00000081761a7223 */ /* 0x000fe2000001001d */
[----:B------:R-:W-:Y:S01]  /*2500*/  SHF.L.U32 R28, R28, 0x10, RZ ;  /* 0x000000101c1c7819 */ /* 0x000fe200000006ff */
[----:B------:R-:W-:Y:S01]  /*2510*/  FADD.FTZ R161, R152, -R161 ;  /* 0x800000a198a17221 */ /* 0x000fe20000010000 */
[----:B------:R-:W-:Y:S01]  /*2520*/  SHF.L.U32 R40, R37, 0x10, RZ ;  /* 0x0000001025287819 */ /* 0x000fe200000006ff */
[----:B------:R-:W-:Y:S01]  /*2530*/  FMUL.FTZ R26, R26, R131 ;  /* 0x000000831a1a7220 */ /* 0x000fe20000410000 */
[----:B------:R-:W-:Y:S01]  /*2540*/  SHF.L.U32 R29, R12, 0x10, RZ ;  /* 0x000000100c1d7819 */ /* 0x000fe200000006ff */
[----:B------:R-:W-:Y:S01]  /*2550*/  FFMA.FTZ R28, R118, R153, R28 ;  /* 0x00000099761c7223 */ /* 0x000fe2000001001c */
[----:B------:R-:W-:Y:S01]  /*2560*/  SHF.L.U32 R30, R10, 0x10, RZ ;  /* 0x000000100a1e7819 */ /* 0x000fe200000006ff */
[C---:B------:R-:W-:Y:S01]  /*2570*/  FFMA.FTZ R40, R118.reuse, R163, R40 ;  /* 0x000000a376287223 */ /* 0x040fe20000010028 */
[----:B------:R-:W-:Y:S01]  /*2580*/  SHF.L.U32 R38, R11, 0x10, RZ ;  /* 0x000000100b267819 */ /* 0x000fe200000006ff */
[C---:B------:R-:W-:Y:S01]  /*2590*/  FFMA.FTZ R124, R118.reuse, R39, R29 ;  /* 0x00000027767c7223 */ /* 0x040fe2000001001d */
[----:B------:R-:W-:Y:S01]  /*25a0*/  SHF.L.U32 R128, R13, 0x10, RZ ;  /* 0x000000100d807819 */ /* 0x000fe200000006ff */
[----:B------:R-:W-:Y:S01]  /*25b0*/  FFMA.FTZ R30, R118, R147, R30 ;  /* 0x00000093761e7223 */ /* 0x000fe2000001001e */
[----:B------:R-:W-:Y:S01]  /*25c0*/  SHF.L.U32 R130, R14, 0x10, RZ ;  /* 0x000000100e827819 */ /* 0x000fe200000006ff */
[----:B------:R-:W-:Y:S01]  /*25d0*/  FMUL.FTZ R26, R26, UR4 ;  /* 0x000000041a1a7c20 */ /* 0x000fe20008410000 */
[-C--:B------:R-:W-:Y:S01]  /*25e0*/  FMUL.FTZ R28, R28, R131.reuse ;  /* 0x000000831c1c7220 */ /* 0x080fe20000410000 */
[----:B------:R-:W-:Y:S01]  /*25f0*/  FMUL.FTZ R40, R40, R131 ;  /* 0x0000008328287220 */ /* 0x000fe20000410000 */
[C---:B------:R-:W-:Y:S01]  /*2600*/  FFMA.FTZ R38, R118.reuse, R161, R38 ;  /* 0x000000a176267223 */ /* 0x040fe20000010026 */
[C---:B------:R-:W-:Y:S01]  /*2610*/  FFMA.FTZ R128, R118.reuse, R127, R128 ;  /* 0x0000007f76807223 */ /* 0x040fe20000010080 */
[----:B------:R-:W-:Y:S01]  /*2620*/  FFMA.FTZ R130, R118, R165, R130 ;  /* 0x000000a576827223 */ /* 0x000fe20000010082 */
[-C--:B------:R-:W-:Y:S01]  /*2630*/  FMUL.FTZ R124, R124, R131.reuse ;  /* 0x000000837c7c7220 */ /* 0x080fe20000410000 */
[-C--:B------:R-:W-:Y:S01]  /*2640*/  FMUL.FTZ R30, R30, R131.reuse ;  /* 0x000000831e1e7220 */ /* 0x080fe20000410000 */
[----:B------:R-:W-:Y:S01]  /*2650*/  FMUL.FTZ R28, R28, UR4 ;  /* 0x000000041c1c7c20 */ /* 0x000fe20008410000 */
[----:B------:R-:W-:Y:S01]  /*2660*/  FMUL.FTZ R40, R40, UR4 ;  /* 0x0000000428287c20 */ /* 0x000fe20008410000 */
[----:B------:R-:W-:Y:S01]  /*2670*/  FSEL R29, R26, RZ, P6 ;  /* 0x000000ff1a1d7208 */ /* 0x000fe20003000000 */
[-C--:B------:R-:W-:Y:S01]  /*2680*/  FMUL.FTZ R38, R38, R131.reuse ;  /* 0x0000008326267220 */ /* 0x080fe20000410000 */
[-C--:B------:R-:W-:Y:S01]  /*2690*/  FMUL.FTZ R128, R128, R131.reuse ;  /* 0x0000008380807220 */ /* 0x080fe20000410000 */
[----:B------:R-:W-:Y:S01]  /*26a0*/  FMUL.FTZ R130, R130, R131 ;  /* 0x0000008382827220 */ /* 0x000fe20000410000 */
[----:B------:R-:W-:Y:S01]  /*26b0*/  FMUL.FTZ R124, R124, UR4 ;  /* 0x000000047c7c7c20 */ /* 0x000fe20008410000 */
[----:B------:R-:W-:Y:S01]  /*26c0*/  LOP3.LUT P6, RZ, R2, 0xff, RZ, 0xc0, !PT ;  /* 0x000000ff02ff7812 */ /* 0x000fe200078cc0ff */
[----:B------:R-:W-:Y:S01]  /*26d0*/  FMUL.FTZ R30, R30, UR4 ;  /* 0x000000041e1e7c20 */ /* 0x000fe20008410000 */
[----:B------:R-:W-:Y:S01]  /*26e0*/  FMUL.FTZ R38, R38, UR4 ;  /* 0x0000000426267c20 */ /* 0x000fe20008410000 */
[----:B------:R-:W-:Y:S01]  /*26f0*/  FSEL R37, R28, RZ, P3 ;  /* 0x000000ff1c257208 */ /* 0x000fe20001800000 */
[----:B------:R-:W-:Y:S01]  /*2700*/  FMUL.FTZ R128, R128, UR4 ;  /* 0x0000000480807c20 */ /* 0x000fe20008410000 */
[----:B------:R-:W-:Y:S01]  /*2710*/  FSEL R39, R40, RZ, P0 ;  /* 0x000000ff28277208 */ /* 0x000fe20000000000 */
[----:B------:R-:W-:Y:S01]  /*2720*/  FMUL.FTZ R130, R130, UR4 ;  /* 0x0000000482827c20 */ /* 0x000fe20008410000 */
[----:B------:R-:W-:Y:S01]  /*2730*/  LOP3.LUT P3, RZ, R2, 0xff0000, RZ, 0xc0, !PT ;  /* 0x00ff000002ff7812 */ /* 0x000fe2000786c0ff */
[----:B------:R-:W-:Y:S01]  /*2740*/  FADD.FTZ R127, R34, -R21 ;  /* 0x80000015227f7221 */ /* 0x000fe20000010000 */
[----:B------:R-:W-:Y:S01]  /*2750*/  LOP3.LUT P0, RZ, R3, 0xff, RZ, 0xc0, !PT ;  /* 0x000000ff03ff7812 */ /* 0x000fe2000780c0ff */
[----:B------:R-:W-:Y:S01]  /*2760*/  FADD.FTZ R129, R32, -R25 ;  /* 0x8000001920817221 */ /* 0x000fe20000010000 */
[----:B------:R-:W-:Y:S01]  /*2770*/  FSEL R28, R124, RZ, P6 ;  /* 0x000000ff7c1c7208 */ /* 0x000fe20003000000 */
[----:B------:R-:W-:Y:S01]  /*2780*/  FADD.FTZ R33, R33, -R0 ;  /* 0x8000000021217221 */ /* 0x000fe20000010000 */
[----:B------:R-:W-:Y:S01]  /*2790*/  ISETP.GE.U32.AND P6, PT, R2, RZ, PT ;  /* 0x000000ff0200720c */ /* 0x000fe20003fc6070 */
[----:B------:R-:W-:Y:S01]  /*27a0*/  FFMA.FTZ R122, R122, R132, R155 ;  /* 0x000000847a7a7223 */ /* 0x000fe2000001009b */
[----:B------:R-:W-:Y:S01]  /*27b0*/  FSEL R26, R30, RZ, P4 ;  /* 0x000000ff1e1a7208 */ /* 0x000fe20002000000 */
[----:B------:R-:W-:Y:S01]  /*27c0*/  FADD.FTZ R23, R36, -R23 ;  /* 0x8000001724177221 */ /* 0x000fe20000010000 */
[----:B------:R-:W-:Y:S01]  /*27d0*/  FSEL R38, R38, RZ, P5 ;  /* 0x000000ff26267208 */ /* 0x000fe20002800000 */
[----:B------:R-:W-:Y:S01]  /*27e0*/  FADD.FTZ R35, R35, -R122 ;  /* 0x8000007a23237221 */ /* 0x000fe20000010000 */
[----:B------:R-:W-:-:S02]  /*27f0*/  FSEL R128, R128, RZ, P3 ;  /* 0x000000ff80807208 */ /* 0x000fc40001800000 */
[----:B------:R-:W-:Y:S02]  /*2800*/  FSEL R130, R130, RZ, P0 ;  /* 0x000000ff82827208 */ /* 0x000fe40000000000 */
[----:B------:R-:W-:Y:S02]  /*2810*/  PRMT R30, R15, 0x7632, R30 ;  /* 0x000076320f1e7816 */ /* 0x000fe4000000001e */
[C---:B------:R-:W-:Y:S02]  /*2820*/  LOP3.LUT P4, RZ, R2.reuse, 0xff00, RZ, 0xc0, !PT ;  /* 0x0000ff0002ff7812 */ /* 0x040fe4000788c0ff */
[----:B------:R-:W-:Y:S02]  /*2830*/  LOP3.LUT P5, RZ, R2, 0xff000000, RZ, 0xc0, !PT ;  /* 0xff00000002ff7812 */ /* 0x000fe400078ac0ff */
[C---:B------:R-:W-:Y:S02]  /*2840*/  LOP3.LUT P3, RZ, R3.reuse, 0xff00, RZ, 0xc0, !PT ;  /* 0x0000ff0003ff7812 */ /* 0x040fe4000786c0ff */
[----:B------:R-:W-:-:S02]  /*2850*/  LOP3.LUT P0, RZ, R3, 0xff0000, RZ, 0xc0, !PT ;  /* 0x00ff000003ff7812 */ /* 0x000fc4000780c0ff */
[----:B------:R-:W-:Y:S02]  /*2860*/  ISETP.GE.U32.AND.EX P6, PT, R3, 0x1000000, PT, P6 ;  /* 0x010000000300780c */ /* 0x000fe40003fc6160 */
[----:B------:R-:W-:Y:S01]  /*2870*/  PRMT R0, R12, 0x7632, R0 ;  /* 0x000076320c007816 */ /* 0x000fe20000000000 */
[----:B------:R-:W0:Y:S01]  /*2880*/  LDC.64 R2, c[0x0][0x468] ;  /* 0x00011a00ff027b82 */ /* 0x000e220000000a00 */
[----:B------:R-:W-:Y:S02]  /*2890*/  PRMT R21, R13, 0x7632, R21 ;  /* 0x000076320d157816 */ /* 0x000fe40000000015 */
[----:B------:R-:W-:Y:S02]  /*28a0*/  PRMT R25, R14, 0x7632, R25 ;  /* 0x000076320e197816 */ /* 0x000fe40000000019 */
[----:B------:R-:W-:Y:S02]  /*28b0*/  SHF.L.U32 R133, R30, 0x10, RZ ;  /* 0x000000101e857819 */ /* 0x000fe400000006ff */
[----:B------:R-:W-:-:S02]  /*28c0*/  SHF.L.U32 R0, R0, 0x10, RZ ;  /* 0x0000001000007819 */ /* 0x000fc400000006ff */
[----:B------:R-:W-:Y:S01]  /*28d0*/  SHF.L.U32 R30, R21, 0x10, RZ ;  /* 0x00000010151e7819 */ /* 0x000fe200000006ff */
[C---:B------:R-:W-:Y:S01]  /*28e0*/  FFMA.FTZ R36, R118.reuse, R35, R133 ;  /* 0x0000002376247223 */ /* 0x040fe20000010085 */
[----:B------:R-:W-:Y:S01]  /*28f0*/  SHF.L.U32 R32, R25, 0x10, RZ ;  /* 0x0000001019207819 */ /* 0x000fe200000006ff */
[C---:B------:R-:W-:Y:S01]  /*2900*/  FFMA.FTZ R0, R118.reuse, R23, R0 ;  /* 0x0000001776007223 */ /* 0x040fe20000010000 */
[----:B------:R-:W-:Y:S01]  /*2910*/  SHF.L.U32 R34, R15, 0x10, RZ ;  /* 0x000000100f227819 */ /* 0x000fe200000006ff */
[----:B------:R-:W-:Y:S01]  /*2920*/  FFMA.FTZ R30, R118, R127, R30 ;  /* 0x0000007f761e7223 */ /* 0x000fe2000001001e */
[----:B------:R-:W-:Y:S01]  /*2930*/  FMUL.FTZ R40, R36, R131 ;  /* 0x0000008324287220 */ /* 0x000fe20000410000 */
[----:B------:R-:W-:Y:S01]  /*2940*/  FFMA.FTZ R32, R118, R129, R32 ;  /* 0x0000008176207223 */ /* 0x000fe20000010020 */
[----:B------:R-:W-:Y:S01]  /*2950*/  FMUL.FTZ R0, R0, R131 ;  /* 0x0000008300007220 */ /* 0x000fe20000410000 */
[----:B------:R-:W-:Y:S01]  /*2960*/  FFMA.FTZ R34, R118, R33, R34 ;  /* 0x0000002176227223 */ /* 0x000fe20000010022 */
[-C--:B------:R-:W-:Y:S01]  /*2970*/  FMUL.FTZ R30, R30, R131.reuse ;  /* 0x000000831e1e7220 */ /* 0x080fe20000410000 */
[-C--:B------:R-:W-:Y:S01]  /*2980*/  FMUL.FTZ R36, R32, R131.reuse ;  /* 0x0000008320247220 */ /* 0x080fe20000410000 */
[----:B------:R-:W-:Y:S01]  /*2990*/  FMUL.FTZ R40, R40, UR4 ;  /* 0x0000000428287c20 */ /* 0x000fe20008410000 */
[----:B------:R-:W-:Y:S01]  /*29a0*/  FMUL.FTZ R131, R34, R131 ;  /* 0x0000008322837220 */ /* 0x000fe20000410000 */
[----:B------:R-:W-:Y:S01]  /*29b0*/  FMUL.FTZ R30, R30, UR4 ;  /* 0x000000041e1e7c20 */ /* 0x000fe20008410000 */
[----:B------:R-:W-:Y:S01]  /*29c0*/  FMUL.FTZ R36, R36, UR4 ;  /* 0x0000000424247c20 */ /* 0x000fe20008410000 */
[----:B------:R-:W-:Y:S01]  /*29d0*/  FMUL.FTZ R0, R0, UR4 ;  /* 0x0000000400007c20 */ /* 0x000fe20008410000 */
[----:B------:R-:W-:Y:S01]  /*29e0*/  FMUL.FTZ R131, R131, UR4 ;  /* 0x0000000483837c20 */ /* 0x000fe20008410000 */
[----:B------:R-:W-:Y:S01]  /*29f0*/  F2FP.BF16.F32.PACK_AB R20, R27, R20 ;  /* 0x000000141b14723e */ /* 0x000fe200000010ff */
[----:B0-----:R-:W-:Y:S01]  /*2a00*/  IMAD.WIDE.U32 R32, R123, 0x10, R2 ;  /* 0x000000107b207825 */ /* 0x001fe200078e0002 */
[----:B------:R-:W-:-:S02]  /*2a10*/  F2FP.BF16.F32.PACK_AB R21, R31, R24 ;  /* 0x000000181f15723e */ /* 0x000fc400000010ff */
[----:B------:R-:W-:Y:S01]  /*2a20*/  F2FP.BF16.F32.PACK_AB R27, R39, R38 ;  /* 0x00000026271b723e */ /* 0x000fe200000010ff */
[--C-:B------:R-:W-:Y:S01]  /*2a30*/  IMAD.WIDE.U32 R34, R121, 0x10, R2.reuse ;  /* 0x0000001079227825 */ /* 0x100fe200078e0002 */
[----:B------:R-:W-:Y:S02]  /*2a40*/  F2FP.BF16.F32.PACK_AB R26, R37, R26 ;  /* 0x0000001a251a723e */ /* 0x000fe400000010ff */
[----:B------:R-:W-:Y:S01]  /*2a50*/  F2FP.BF16.F32.PACK_AB R25, R29, R126 ;  /* 0x0000007e1d19723e */ /* 0x000fe200000010ff */
[----:B------:R-:W-:Y:S01]  /*2a60*/  IMAD.WIDE.U32 R2, R119, 0x10, R2 ;  /* 0x0000001077027825 */ /* 0x000fe200078e0002 */
[----:B------:R-:W-:Y:S02]  /*2a70*/  FSEL R31, R131, RZ, P0 ;  /* 0x000000ff831f7208 */ /* 0x000fe40000000000 */
[----:B------:R-:W-:Y:S02]  /*2a80*/  FSEL R40, R40, RZ, P6 ;  /* 0x000000ff28287208 */ /* 0x000fe40003000000 */
[----:B------:R-:W-:-:S02]  /*2a90*/  FSEL R39, R36, RZ, P3 ;  /* 0x000000ff24277208 */ /* 0x000fc40001800000 */
[----:B------:R-:W-:Y:S02]  /*2aa0*/  FSEL R29, R30, RZ, P5 ;  /* 0x000000ff1e1d7208 */ /* 0x000fe40002800000 */
[----:B------:R-:W-:Y:S02]  /*2ab0*/  FSEL R37, R0, RZ, P4 ;  /* 0x000000ff00257208 */ /* 0x000fe40002000000 */
        /* <DEDUP_REMOVED lines=8> */
[----:B------:R-:W-:-:S05]  /*2b40*/  F2FP.BF16.F32.PACK_AB R28, R37, R28 ;  /* 0x0000001c251c723e */ /* 0x000fca00000010ff */
[----:B------:R0:W-:Y:S01]  /*2b50*/  STG.E.128 desc[UR6][R2.64], R28 ;  /* 0x0000001c02007986 */ /* 0x0001e2000c101d06 */
[----:B------:R-:W-:Y:S05]  /*2b60*/  BRA `(.L_x_448) ;  /* 0x0000002800207947 */ /* 0x000fea0003800000 */
.L_x_447:
[-CC-:B------:R-:W-:Y:S01]  /*2b70*/  FFMA.FTZ R17, R158, R132.reuse, R155.reuse ;  /* 0x000000849e117223 */ /* 0x180fe2000001009b */
[----:B-----5:R-:W-:Y:S01]  /*2b80*/  PRMT R16, R7, 0x7632, R16 ;  /* 0x0000763207107816 */ /* 0x020fe20000000010 */
[-CC-:B------:R-:W-:Y:S01]  /*2b90*/  FFMA.FTZ R145, R145, R132.reuse, R155.reuse ;  /* 0x0000008491917223 */ /* 0x180fe2000001009b */
[-C--:B------:R-:W-:Y:S01]  /*2ba0*/  FFMA.FTZ R141, R141, R132.reuse, R155 ;  /* 0x000000848d8d7223 */ /* 0x080fe2000001009b */
[----:B------:R-:W-:Y:S01]  /*2bb0*/  FADD.FTZ R27, R154, -R17 ;  /* 0x800000119a1b7221 */ /* 0x000fe20000010000 */
[----:B------:R-:W-:Y:S01]  /*2bc0*/  SHF.L.U32 R17, R7, 0x10, RZ ;  /* 0x0000001007117819 */ /* 0x000fe200000006ff */
[----:B------:R-:W-:Y:S01]  /*2bd0*/  FADD.FTZ R145, R140, -R145 ;  /* 0x800000918c917221 */ /* 0x000fe20000010000 */
[----:B------:R-:W-:Y:S01]  /*2be0*/  SHF.L.U32 R16, R16, 0x10, RZ ;  /* 0x0000001010107819 */ /* 0x000fe200000006ff */
[----:B------:R-:W-:Y:S01]  /*2bf0*/  FADD.FTZ R141, R136, -R141 ;  /* 0x8000008d888d7221 */ /* 0x000fe20000010000 */
[----:B------:R-:W-:Y:S01]  /*2c00*/  SHF.L.U32 R26, R6, 0x10, RZ ;  /* 0x00000010061a7819 */ /* 0x000fe200000006ff */
[----:B------:R-:W-:Y:S01]  /*2c10*/  FFMA.FTZ R18, R118, R145, R17 ;  /* 0x0000009176127223 */ /* 0x000fe20000010011 */
[----:B------:R-:W-:Y:S01]  /*2c20*/  ISETP.GE.U32.AND P3, PT, R30, RZ, PT ;  /* 0x000000ff1e00720c */ /* 0x000fe20003f66070 */
[C---:B------:R-:W-:Y:S01]  /*2c30*/  FFMA.FTZ R27, R118.reuse, R27, R16 ;  /* 0x0000001b761b7223 */ /* 0x040fe20000010010 */
[----:B------:R-:W-:Y:S01]  /*2c40*/  LOP3.LUT P4, RZ, R31, 0xff0000, RZ, 0xc0, !PT ;  /* 0x00ff00001fff7812 */ /* 0x000fe2000788c0ff */
[----:B------:R-:W-:Y:S01]  /*2c50*/  FFMA.FTZ R26, R118, R141, R26 ;  /* 0x0000008d761a7223 */ /* 0x000fe2000001001a */
[-C--:B------:R-:W-:Y:S01]  /*2c60*/  FMUL.FTZ R19, R18, R131.reuse ;  /* 0x0000008312137220 */ /* 0x080fe20000410000 */
[-C--:B------:R-:W-:Y:S01]  /*2c70*/  FMUL.FTZ R20, R27, R131.reuse ;  /* 0x000000831b147220 */ /* 0x080fe20000410000 */
[----:B------:R-:W-:Y:S01]  /*2c80*/  ISETP.GE.U32.AND.EX P3, PT, R31, 0x1000000, PT, P3 ;  /* 0x010000001f00780c */ /* 0x000fe20003f66130 */
[----:B------:R-:W-:Y:S01]  /*2c90*/  FMUL.FTZ R16, R26, R131 ;  /* 0x000000831a107220 */ /* 0x000fe20000410000 */
[----:B------:R-:W-:Y:S01]  /*2ca0*/  FMUL.FTZ R19, R19, UR4 ;  /* 0x0000000413137c20 */ /* 0x000fe20008410000 */
[----:B------:R-:W-:Y:S01]  /*2cb0*/  FMUL.FTZ R20, R20, UR4 ;  /* 0x0000000414147c20 */ /* 0x000fe20008410000 */
[----:B------:R-:W-:Y:S01]  /*2cc0*/  LOP3.LUT P5, RZ, R31, 0xff, RZ, 0xc0, !PT ;  /* 0x000000ff1fff7812 */ /* 0x000fe200078ac0ff */
[----:B------:R-:W-:Y:S01]  /*2cd0*/  FMUL.FTZ R16, R16, UR4 ;  /* 0x0000000410107c20 */ /* 0x000fe20008410000 */
[-CC-:B------:R-:W-:Y:S01]  /*2ce0*/  FFMA.FTZ R17, R137, R132.reuse, R155.reuse ;  /* 0x0000008489117223 */ /* 0x180fe2000001009b */
[----:B------:R-:W-:Y:S01]  /*2cf0*/  FSEL R136, R19, RZ, P4 ;  /* 0x000000ff13887208 */ /* 0x000fe20002000000 */
[-CC-:B------:R-:W-:Y:S01]  /*2d00*/  FFMA.FTZ R0, R0, R132.reuse, R155.reuse ;  /* 0x0000008400007223 */ /* 0x180fe2000001009b */
[----:B------:R-:W-:Y:S01]  /*2d10*/  FSEL R137, R20, RZ, P3 ;  /* 0x000000ff14897208 */ /* 0x000fe20001800000 */
[-CC-:B------:R-:W-:Y:S01]  /*2d20*/  FFMA.FTZ R148, R148, R132.reuse, R155.reuse ;  /* 0x0000008494947223 */ /* 0x180fe2000001009b */
[C---:B------:R-:W-:Y:S01]  /*2d30*/  LOP3.LUT P0, RZ, R30.reuse, 0xff, RZ, 0xc0, !PT ;  /* 0x000000ff1eff7812 */ /* 0x040fe2000780c0ff */
[----:B------:R-:W-:Y:S01]  /*2d40*/  FADD.FTZ R139, R139, -R0 ;  /* 0x800000008b8b7221 */ /* 0x000fe20000010000 */
[C---:B------:R-:W-:Y:S01]  /*2d50*/  LOP3.LUT P6, RZ, R30.reuse, 0xff00, RZ, 0xc0, !PT ;  /* 0x0000ff001eff7812 */ /* 0x040fe200078cc0ff */
[----:B------:R-:W-:Y:S01]  /*2d60*/  FADD.FTZ R19, R143, -R148 ;  /* 0x800000948f137221 */ /* 0x000fe20000010000 */
[C---:B------:R-:W-:Y:S01]  /*2d70*/  LOP3.LUT P4, RZ, R30.reuse, 0xff0000, RZ, 0xc0, !PT ;  /* 0x00ff00001eff7812 */ /* 0x040fe2000788c0ff */
[-C--:B------:R-:W-:Y:S01]  /*2d80*/  FFMA.FTZ R149, R149, R132.reuse, R155 ;  /* 0x0000008495957223 */ /* 0x080fe2000001009b */
[----:B------:R-:W-:Y:S01]  /*2d90*/  LOP3.LUT P3, RZ, R30, 0xff000000, RZ, 0xc0, !PT ;  /* 0xff0000001eff7812 */ /* 0x000fe2000786c0ff */
[----:B------:R-:W-:Y:S01]  /*2da0*/  FADD.FTZ R17, R134, -R17 ;  /* 0x8000001186117221 */ /* 0x000fe20000010000 */
[----:B------:R-:W-:Y:S01]  /*2db0*/  FSEL R30, R16, RZ, P5 ;  /* 0x000000ff101e7208 */ /* 0x000fe20002800000 */
[-C--:B------:R-:W-:Y:S01]  /*2dc0*/  FFMA.FTZ R16, R153, R132.reuse, R155 ;  /* 0x0000008499107223 */ /* 0x080fe2000001009b */
[----:B------:R-:W-:Y:S01]  /*2dd0*/  PRMT R0, R6, 0x7632, R0 ;  /* 0x0000763206007816 */ /* 0x000fe20000000000 */
[----:B------:R-:W-:Y:S01]  /*2de0*/  FADD.FTZ R149, R138, -R149 ;  /* 0x800000958a957221 */ /* 0x000fe20000010000 */
[----:B------:R-:W-:Y:S01]  /*2df0*/  SHF.L.U32 R24, R5, 0x10, RZ ;  /* 0x0000001005187819 */ /* 0x000fe200000006ff */
[--C-:B------:R-:W-:Y:S01]  /*2e00*/  FADD.FTZ R147, R147, -R16.reuse ;  /* 0x8000001093937221 */ /* 0x100fe20000010000 */
[----:B------:R-:W-:Y:S01]  /*2e10*/  PRMT R16, R5, 0x7632, R16 ;  /* 0x0000763205107816 */ /* 0x000fe20000000010 */
[-C--:B------:R-:W-:Y:S01]  /*2e20*/  FFMA.FTZ R151, R151, R132.reuse, R155 ;  /* 0x0000008497977223 */ /* 0x080fe2000001009b */
[----:B------:R-:W-:Y:S01]  /*2e30*/  SHF.L.U32 R21, R0, 0x10, RZ ;  /* 0x0000001000157819 */ /* 0x000fe200000006ff */
[----:B------:R-:W-:Y:S01]  /*2e40*/  FFMA.FTZ R24, R118, R17, R24 ;  /* 0x0000001176187223 */ /* 0x000fe20000010018 */
[----:B------:R-:W-:Y:S01]  /*2e50*/  SHF.L.U32 R20, R16, 0x10, RZ ;  /* 0x0000001010147819 */ /* 0x000fe200000006ff */
[----:B------:R-:W-:Y:S01]  /*2e60*/  FADD.FTZ R151, R142, -R151 ;  /* 0x800000978e977221 */ /* 0x000fe20000010000 */
[----:B------:R-:W-:Y:S01]  /*2e70*/  SHF.L.U32 R16, R4, 0x10, RZ ;  /* 0x0000001004107819 */ /* 0x000fe200000006ff */
[----:B------:R-:W-:Y:S01]  /*2e80*/  FFMA.FTZ R19, R118, R19, R21 ;  /* 0x0000001376137223 */ /* 0x000fe20000010015 */
[----:B------:R-:W-:Y:S01]  /*2e90*/  PRMT R0, R4, 0x7632, R0 ;  /* 0x0000763204007816 */ /* 0x000fe20000000000 */
[C---:B------:R-:W-:Y:S01]  /*2ea0*/  FFMA.FTZ R25, R118.reuse, R149, R20 ;  /* 0x0000009576197223 */ /* 0x040fe20000010014 */
[----:B------:R-:W-:Y:S01]  /*2eb0*/  PRMT R17, R11, 0x7632, R17 ;  /* 0x000076320b117816 */ /* 0x000fe20000000011 */
[----:B------:R-:W-:Y:S01]  /*2ec0*/  FFMA.FTZ R140, R118, R139, R16 ;  /* 0x0000008b768c7223 */ /* 0x000fe20000010010 */
[-C--:B------:R-:W-:Y:S01]  /*2ed0*/  FMUL.FTZ R16, R19, R131.reuse ;  /* 0x0000008313107220 */ /* 0x080fe20000410000 */
[----:B------:R-:W-:Y:S01]  /*2ee0*/  LOP3.LUT P5, RZ, R31, 0xff00, RZ, 0xc0, !PT ;  /* 0x0000ff001fff7812 */ /* 0x000fe200078ac0ff */
[-CC-:B------:R-:W-:Y:S01]  /*2ef0*/  FFMA.FTZ R161, R161, R132.reuse, R155.reuse ;  /* 0x00000084a1a17223 */ /* 0x180fe2000001009b */
[----:B------:R-:W-:Y:S01]  /*2f00*/  SHF.L.U32 R0, R0, 0x10, RZ ;  /* 0x0000001000007819 */ /* 0x000fe200000006ff */
[----:B------:R-:W-:Y:S01]  /*2f10*/  FMUL.FTZ R16, R16, UR4 ;  /* 0x0000000410107c20 */ /* 0x000fe20008410000 */
[-C--:B------:R-:W-:Y:S01]  /*2f20*/  FFMA.FTZ R23, R164, R132.reuse, R155 ;  /* 0x00000084a4177223 */ /* 0x080fe2000001009b */
[----:B------:R-:W-:Y:S01]  /*2f30*/  SHF.L.U32 R134, R17, 0x10, RZ ;  /* 0x0000001011867819 */ /* 0x000fe200000006ff */
[----:B------:R-:W-:Y:S01]  /*2f40*/  FMUL.FTZ R17, R25, R131 ;  /* 0x0000008319117220 */ /* 0x000fe20000410000 */
[----:B------:R-:W-:Y:S01]  /*2f50*/  SHF.L.U32 R21, R11, 0x10, RZ ;  /* 0x000000100b157819 */ /* 0x000fe200000006ff */
[----:B------:R-:W-:Y:S01]  /*2f60*/  FFMA.FTZ R151, R118, R151, R0 ;  /* 0x0000009776977223 */ /* 0x000fe20000010000 */
[----:B------:R-:W-:Y:S01]  /*2f70*/  FSEL R31, R16, RZ, P5 ;  /* 0x000000ff101f7208 */ /* 0x000fe20002800000 */
[-C--:B------:R-:W-:Y:S01]  /*2f80*/  FMUL.FTZ R16, R140, R131.reuse ;  /* 0x000000838c107220 */ /* 0x080fe20000410000 */
[----:B------:R-:W-:Y:S01]  /*2f90*/  FADD.FTZ R161, R152, -R161 ;  /* 0x800000a198a17221 */ /* 0x000fe20000010000 */
[----:B------:R-:W-:Y:S01]  /*2fa0*/  FADD.FTZ R23, R160, -R23 ;  /* 0x80000017a0177221 */ /* 0x000fe20000010000 */
[----:B------:R-:W-:Y:S01]  /*2fb0*/  SHF.L.U32 R22, R10, 0x10, RZ ;  /* 0x000000100a167819 */ /* 0x000fe200000006ff */
[----:B------:R-:W-:Y:S01]  /*2fc0*/  FMUL.FTZ R139, R17, UR4 ;  /* 0x00000004118b7c20 */ /* 0x000fe20008410000 */
[----:B------:R-:W-:Y:S01]  /*2fd0*/  FMUL.FTZ R17, R151, R131 ;  /* 0x0000008397117220 */ /* 0x000fe20000410000 */
[----:B------:R-:W-:Y:S01]  /*2fe0*/  FMUL.FTZ R16, R16, UR4 ;  /* 0x0000000410107c20 */ /* 0x000fe20008410000 */
[C---:B------:R-:W-:Y:S01]  /*2ff0*/  FFMA.FTZ R20, R118.reuse, R161, R21 ;  /* 0x000000a176147223 */ /* 0x040fe20000010015 */
[C---:B------:R-:W-:Y:S01]  /*3000*/  FFMA.FTZ R23, R118.reuse, R23, R134 ;  /* 0x0000001776177223 */ /* 0x040fe20000010086 */
[----:B------:R-:W-:Y:S01]  /*3010*/  FFMA.FTZ R22, R118, R147, R22 ;  /* 0x0000009376167223 */ /* 0x000fe20000010016 */
[----:B------:R-:W-:Y:S01]  /*3020*/  FMUL.FTZ R17, R17, UR4 ;  /* 0x0000000411117c20 */ /* 0x000fe20008410000 */
[-C--:B------:R-:W-:Y:S01]  /*3030*/  FMUL.FTZ R0, R24, R131.reuse ;  /* 0x0000008318007220 */ /* 0x080fe20000410000 */
[-C--:B------:R-:W-:Y:S01]  /*3040*/  FMUL.FTZ R21, R20, R131.reuse ;  /* 0x0000008314157220 */ /* 0x080fe20000410000 */
[----:B------:R-:W-:Y:S01]  /*3050*/  FSEL R134, R16, RZ, P0 ;  /* 0x000000ff10867208 */ /* 0x000fe20000000000 */
[-C--:B------:R-:W-:Y:S01]  /*3060*/  FMUL.FTZ R138, R23, R131.reuse ;  /* 0x00000083178a7220 */ /* 0x080fe20000410000 */
[----:B------:R-:W-:Y:S01]  /*3070*/  ISETP.GE.U32.AND P0, PT, R28, RZ, PT ;  /* 0x000000ff1c00720c */ /* 0x000fe20003f06070 */
[----:B------:R-:W-:Y:S01]  /*3080*/  FMUL.FTZ R16, R22, R131 ;  /* 0x0000008316107220 */ /* 0x000fe20000410000 */
[----:B------:R-:W-:Y:S01]  /*3090*/  FMUL.FTZ R0, R0, UR4 ;  /* 0x0000000400007c20 */ /* 0x000fe20008410000 */
[----:B------:R-:W-:Y:S01]  /*30a0*/  FMUL.FTZ R21, R21, UR4 ;  /* 0x0000000415157c20 */ /* 0x000fe20008410000 */
[----:B------:R-:W-:Y:S01]  /*30b0*/  FSEL R141, R17, RZ, P6 ;  /* 0x000000ff118d7208 */ /* 0x000fe20003000000 */
[----:B------:R-:W-:Y:S01]  /*30c0*/  FMUL.FTZ R143, R138, UR4 ;  /* 0x000000048a8f7c20 */ /* 0x000fe20008410000 */
[C---:B------:R-:W-:Y:S01]  /*30d0*/  LOP3.LUT P6, RZ, R29.reuse, 0xff0000, RZ, 0xc0, !PT ;  /* 0x00ff00001dff7812 */ /* 0x040fe200078cc0ff */
[----:B------:R-:W-:Y:S01]  /*30e0*/  FMUL.FTZ R16, R16, UR4 ;  /* 0x0000000410107c20 */ /* 0x000fe20008410000 */
[----:B------:R-:W-:Y:S01]  /*30f0*/  ISETP.GE.U32.AND.EX P0, PT, R29, 0x1000000, PT, P0 ;  /* 0x010000001d00780c */ /* 0x000fe20003f06100 */
[-CC-:B------:R-:W-:Y:S01]  /*3100*/  FFMA.FTZ R135, R135, R132.reuse, R155.reuse ;  /* 0x0000008487877223 */ /* 0x180fe2000001009b */
[----:B------:R-:W-:Y:S01]  /*3110*/  FSEL R139, R139, RZ, P3 ;  /* 0x000000ff8b8b7208 */ /* 0x000fe20001800000 */
[-CC-:B------:R-:W-:Y:S01]  /*3120*/  FFMA.FTZ R17, R146, R132.reuse, R155.reuse ;  /* 0x0000008492117223 */ /* 0x180fe2000001009b */
[----:B------:R-:W-:Y:S01]  /*3130*/  LOP3.LUT P3, RZ, R29, 0xff, RZ, 0xc0, !PT ;  /* 0x000000ff1dff7812 */ /* 0x000fe2000786c0ff */
[-CC-:B------:R-:W-:Y:S01]  /*3140*/  FFMA.FTZ R133, R133, R132.reuse, R155.reuse ;  /* 0x0000008485857223 */ /* 0x180fe2000001009b */
[----:B------:R-:W-:Y:S01]  /*3150*/  FSEL R0, R0, RZ, P4 ;  /* 0x000000ff00007208 */ /* 0x000fe20002000000 */
[-CC-:B------:R-:W-:Y:S01]  /*3160*/  FFMA.FTZ R125, R125, R132.reuse, R155.reuse ;  /* 0x000000847d7d7223 */ /* 0x180fe2000001009b */
[----:B------:R-:W-:Y:S01]  /*3170*/  FSEL R138, R21, RZ, P6 ;  /* 0x000000ff158a7208 */ /* 0x000fe20003000000 */
[-C--:B------:R-:W-:Y:S01]  /*3180*/  FFMA.FTZ R21, R162, R132.reuse, R155 ;  /* 0x00000084a2157223 */ /* 0x080fe2000001009b */
[----:B------:R-:W-:Y:S01]  /*3190*/  FSEL R143, R143, RZ, P0 ;  /* 0x000000ff8f8f7208 */ /* 0x000fe20000000000 */
[----:B------:R-:W-:Y:S01]  /*31a0*/  FADD.FTZ R135, R126, -R135 ;  /* 0x800000877e877221 */ /* 0x000fe20000010000 */
[----:B------:R-:W-:Y:S01]  /*31b0*/  LOP3.LUT P5, RZ, R28, 0xff, RZ, 0xc0, !PT ;  /* 0x000000ff1cff7812 */ /* 0x000fe200078ac0ff */
[----:B------:R-:W-:Y:S01]  /*31c0*/  FADD.FTZ R17, R128, -R17 ;  /* 0x8000001180117221 */ /* 0x000fe20000010000 */
[----:B------:R-:W-:Y:S01]  /*31d0*/  LOP3.LUT P4, RZ, R28, 0xff00, RZ, 0xc0, !PT ;  /* 0x0000ff001cff7812 */ /* 0x000fe2000788c0ff */
[----:B------:R-:W-:Y:S01]  /*31e0*/  FADD.FTZ R133, R124, -R133 ;  /* 0x800000857c857221 */ /* 0x000fe20000010000 */
[----:B------:R-:W-:Y:S01]  /*31f0*/  LOP3.LUT P6, RZ, R28, 0xff0000, RZ, 0xc0, !PT ;  /* 0x00ff00001cff7812 */ /* 0x000fe200078cc0ff */
[----:B------:R-:W-:Y:S01]  /*3200*/  FADD.FTZ R125, R38, -R125 ;  /* 0x8000007d267d7221 */ /* 0x000fe20000010000 */
[----:B------:R-:W-:Y:S01]  /*3210*/  LOP3.LUT P0, RZ, R28, 0xff000000, RZ, 0xc0, !PT ;  /* 0xff0000001cff7812 */ /* 0x000fe2000780c0ff */
[-CC-:B------:R-:W-:Y:S01]  /*3220*/  FFMA.FTZ R150, R150, R132.reuse, R155.reuse ;  /* 0x0000008496967223 */ /* 0x180fe2000001009b */
[----:B------:R-:W-:Y:S01]  /*3230*/  FSEL R28, R16, RZ, P3 ;  /* 0x000000ff101c7208 */ /* 0x000fe20001800000 */
[-CC-:B------:R-:W-:Y:S01]  /*3240*/  FFMA.FTZ R16, R41, R132.reuse, R155.reuse ;  /* 0x0000008429107223 */ /* 0x180fe2000001009b */
[-CC-:B------:R-:W-:Y:S01]  /*3250*/  FFMA.FTZ R41, R40, R132.reuse, R155.reuse ;  /* 0x0000008428297223 */ /* 0x180fe2000001009b */
[-C--:B------:R-:W-:Y:S01]  /*3260*/  FFMA.FTZ R40, R43, R132.reuse, R155 ;  /* 0x000000842b287223 */ /* 0x080fe2000001009b */
[----:B------:R-:W-:Y:S01]  /*3270*/  LOP3.LUT P3, RZ, R29, 0xff00, RZ, 0xc0, !PT ;  /* 0x0000ff001dff7812 */ /* 0x000fe2000786c0ff */
[--C-:B------:R-:W-:Y:S01]  /*3280*/  FADD.FTZ R39, R39, -R16.reuse ;  /* 0x8000001027277221 */ /* 0x100fe20000010000 */
[----:B------:R-:W-:Y:S01]  /*3290*/  PRMT R16, R10, 0x7632, R16 ;  /* 0x000076320a107816 */ /* 0x000fe20000000010 */
[----:B------:R-:W-:Y:S01]  /*32a0*/  FADD.FTZ R43, R37, -R40 ;  /* 0x80000028252b7221 */ /* 0x000fe20000010000 */
[----:B------:R-:W-:Y:S01]  /*32b0*/  FADD.FTZ R29, R130, -R21 ;  /* 0x80000015821d7221 */ /* 0x000fe20000010000 */
[C---:B------:R-:W-:Y:S01]  /*32c0*/  SHF.L.U32 R40, R9.reuse, 0x10, RZ ;  /* 0x0000001009287819 */ /* 0x040fe200000006ff */
[-CC-:B------:R-:W-:Y:S01]  /*32d0*/  FFMA.FTZ R145, R42, R132.reuse, R155.reuse ;  /* 0x000000842a917223 */ /* 0x180fe2000001009b */
[----:B------:R-:W-:Y:S01]  /*32e0*/  SHF.L.U32 R37, R16, 0x10, RZ ;  /* 0x0000001010257819 */ /* 0x000fe200000006ff */
[-C--:B------:R-:W-:Y:S01]  /*32f0*/  FFMA.FTZ R147, R120, R132.reuse, R155 ;  /* 0x0000008478937223 */ /* 0x080fe2000001009b */
[----:B------:R-:W-:Y:S01]  /*3300*/  PRMT R16, R8, 0x7632, R16 ;  /* 0x0000763208107816 */ /* 0x000fe20000000010 */
[C---:B------:R-:W-:Y:S01]  /*3310*/  FFMA.FTZ R124, R118.reuse, R135, R40 ;  /* 0x00000087767c7223 */ /* 0x040fe20000010028 */
[----:B------:R-:W-:Y:S01]  /*3320*/  PRMT R21, R9, 0x7632, R21 ;  /* 0x0000763209157816 */ /* 0x000fe20000000015 */
[----:B------:R-:W-:Y:S01]  /*3330*/  FFMA.FTZ R128, R118, R29, R37 ;  /* 0x0000001d76807223 */ /* 0x000fe20000010025 */
[----:B------:R-:W-:Y:S01]  /*3340*/  SHF.L.U32 R16, R16, 0x10, RZ ;  /* 0x0000001010107819 */ /* 0x000fe200000006ff */
[----:B------:R-:W-:Y:S01]  /*3350*/  FADD.FTZ R129, R129, -R150 ;  /* 0x8000009681817221 */ /* 0x000fe20000010000 */
[----:B------:R-:W-:Y:S01]  /*3360*/  SHF.L.U32 R38, R8, 0x10, RZ ;  /* 0x0000001008267819 */ /* 0x000fe200000006ff */
[-CC-:B------:R-:W-:Y:S01]  /*3370*/  FFMA.FTZ R148, R122, R132.reuse, R155.reuse ;  /* 0x000000847a947223 */ /* 0x180fe2000001009b */
[----:B------:R-:W-:Y:S01]  /*3380*/  SHF.L.U32 R42, R21, 0x10, RZ ;  /* 0x00000010152a7819 */ /* 0x000fe200000006ff */
[----:B------:R-:W-:Y:S01]  /*3390*/  FFMA.FTZ R29, R118, R17, R16 ;  /* 0x00000011761d7223 */ /* 0x000fe20000010010 */
[-C--:B------:R-:W-:Y:S01]  /*33a0*/  FMUL.FTZ R17, R128, R131.reuse ;  /* 0x0000008380117220 */ /* 0x080fe20000410000 */
[----:B------:R-:W-:Y:S01]  /*33b0*/  FMUL.FTZ R16, R124, R131 ;  /* 0x000000837c107220 */ /* 0x000fe20000410000 */
[C---:B------:R-:W-:Y:S01]  /*33c0*/  FFMA.FTZ R120, R118.reuse, R133, R38 ;  /* 0x0000008576787223 */ /* 0x040fe20000010026 */
[----:B------:R-:W-:Y:S01]  /*33d0*/  FFMA.FTZ R21, R118, R129, R42 ;  /* 0x0000008176157223 */ /* 0x000fe2000001002a */
[----:B------:R-:W-:Y:S01]  /*33e0*/  FMUL.FTZ R38, R17, UR4 ;  /* 0x0000000411267c20 */ /* 0x000fe20008410000 */
[----:B------:R-:W-:Y:S01]  /*33f0*/  FMUL.FTZ R17, R16, UR4 ;  /* 0x0000000410117c20 */ /* 0x000fe20008410000 */
[----:B------:R-:W-:Y:S01]  /*3400*/  FMUL.FTZ R16, R120, R131 ;  /* 0x0000008378107220 */ /* 0x000fe20000410000 */
[----:B------:R-:W-:Y:S01]  /*3410*/  SHF.L.U32 R42, R14, 0x10, RZ ;  /* 0x000000100e2a7819 */ /* 0x000fe200000006ff */
[----:B------:R-:W-:Y:S01]  /*3420*/  FFMA.FTZ R146, R127, R132, R155 ;  /* 0x000000847f927223 */ /* 0x000fe2000001009b */
[----:B------:R-:W-:Y:S01]  /*3430*/  SHF.L.U32 R37, R12, 0x10, RZ ;  /* 0x000000100c257819 */ /* 0x000fe200000006ff */
[----:B------:R-:W-:Y:S01]  /*3440*/  FMUL.FTZ R16, R16, UR4 ;  /* 0x0000000410107c20 */ /* 0x000fe20008410000 */
[----:B------:R-:W-:Y:S01]  /*3450*/  SHF.L.U32 R40, R13, 0x10, RZ ;  /* 0x000000100d287819 */ /* 0x000fe200000006ff */
[C---:B------:R-:W-:Y:S01]  /*3460*/  FFMA.FTZ R144, R118.reuse, R125, R42 ;  /* 0x0000007d76907223 */ /* 0x040fe2000001002a */
[----:B------:R-:W-:Y:S01]  /*3470*/  FSEL R126, R17, RZ, P6 ;  /* 0x000000ff117e7208 */ /* 0x000fe20003000000 */
[----:B------:R-:W-:Y:S01]  /*3480*/  FMUL.FTZ R17, R29, R131 ;  /* 0x000000831d117220 */ /* 0x000fe20000410000 */
[----:B------:R-:W-:Y:S01]  /*3490*/  FFMA.FTZ R130, R118, R39, R37 ;  /* 0x0000002776827223 */ /* 0x000fe20000010025 */
[----:B------:R-:W-:Y:S01]  /*34a0*/  FMUL.FTZ R37, R21, R131 ;  /* 0x0000008315257220 */ /* 0x000fe20000410000 */
[----:B------:R-:W-:Y:S01]  /*34b0*/  FSEL R122, R16, RZ, P5 ;  /* 0x000000ff107a7208 */ /* 0x000fe20002800000 */
[----:B------:R-:W-:Y:S01]  /*34c0*/  FFMA.FTZ R142, R118, R43, R40 ;  /* 0x0000002b768e7223 */ /* 0x000fe20000010028 */
[----:B------:R-:W-:Y:S01]  /*34d0*/  FMUL.FTZ R17, R17, UR4 ;  /* 0x0000000411117c20 */ /* 0x000fe20008410000 */
[-C--:B------:R-:W-:Y:S01]  /*34e0*/  FMUL.FTZ R16, R144, R131.reuse ;  /* 0x0000008390107220 */ /* 0x080fe20000410000 */
[----:B------:R-:W-:Y:S01]  /*34f0*/  FSEL R129, R38, RZ, P3 ;  /* 0x000000ff26817208 */ /* 0x000fe20001800000 */
[----:B------:R-:W-:Y:S01]  /*3500*/  FMUL.FTZ R37, R37, UR4 ;  /* 0x0000000425257c20 */ /* 0x000fe20008410000 */
[-C--:B------:R-:W-:Y:S01]  /*3510*/  FMUL.FTZ R38, R142, R131.reuse ;  /* 0x000000838e267220 */ /* 0x080fe20000410000 */
[----:B------:R-:W-:Y:S01]  /*3520*/  FSEL R125, R17, RZ, P4 ;  /* 0x000000ff117d7208 */ /* 0x000fe20002000000 */
[----:B------:R-:W-:Y:S01]  /*3530*/  FMUL.FTZ R39, R16, UR4 ;  /* 0x0000000410277c20 */ /* 0x000fe20008410000 */
[----:B------:R-:W-:Y:S01]  /*3540*/  LOP3.LUT P3, RZ, R2, 0xff, RZ, 0xc0, !PT ;  /* 0x000000ff02ff7812 */ /* 0x000fe2000786c0ff */
[----:B------:R-:W0:Y:S01]  /*3550*/  LDC.64 R16, c[0x0][0x478] ;  /* 0x00011e00ff107b82 */ /* 0x000e220000000a00 */
[----:B------:R-:W-:Y:S01]  /*3560*/  FSEL R127, R37, RZ, P0 ;  /* 0x000000ff257f7208 */ /* 0x000fe20000000000 */
[----:B------:R-:W-:Y:S01]  /*3570*/  FMUL.FTZ R38, R38, UR4 ;  /* 0x0000000426267c20 */ /* 0x000fe20008410000 */
[----:B------:R-:W-:Y:S01]  /*3580*/  LOP3.LUT P0, RZ, R2, 0xff0000, RZ, 0xc0, !PT ;  /* 0x00ff000002ff7812 */ /* 0x000fe2000780c0ff */
[----:B------:R-:W-:Y:S01]  /*3590*/  FMUL.FTZ R37, R130, R131 ;  /* 0x0000008382257220 */ /* 0x000fe20000410000 */
[----:B------:R-:W-:Y:S01]  /*35a0*/  LOP3.LUT P6, RZ, R2, 0xff00, RZ, 0xc0, !PT ;  /* 0x0000ff0002ff7812 */ /* 0x000fe200078cc0ff */
[----:B------:R-:W-:Y:S01]  /*35b0*/  FADD.FTZ R145, R34, -R145 ;  /* 0x8000009122917221 */ /* 0x000fe20000010000 */
[----:B------:R-:W-:Y:S01]  /*35c0*/  FSEL R133, R38, RZ, P0 ;  /* 0x000000ff26857208 */ /* 0x000fe20000000000 */
[----:B------:R-:W-:Y:S01]  /*35d0*/  FMUL.FTZ R37, R37, UR4 ;  /* 0x0000000425257c20 */ /* 0x000fe20008410000 */
[----:B------:R-:W-:Y:S01]  /*35e0*/  LOP3.LUT P5, RZ, R2, 0xff000000, RZ, 0xc0, !PT ;  /* 0xff00000002ff7812 */ /* 0x000fe200078ac0ff */
[----:B------:R-:W-:Y:S01]  /*35f0*/  FADD.FTZ R147, R32, -R147 ;  /* 0x8000009320937221 */ /* 0x000fe20000010000 */
[----:B------:R-:W-:Y:S01]  /*3600*/  ISETP.GE.U32.AND P0, PT, R2, RZ, PT ;  /* 0x000000ff0200720c */ /* 0x000fe20003f06070 */
[----:B------:R-:W-:Y:S01]  /*3610*/  FADD.FTZ R41, R36, -R41 ;  /* 0x8000002924297221 */ /* 0x000fe20000010000 */
[----:B------:R-:W-:-:S02]  /*3620*/  LOP3.LUT P4, RZ, R3, 0xff, RZ, 0xc0, !PT ;  /* 0x000000ff03ff7812 */ /* 0x000fc4000788c0ff */
[----:B------:R-:W-:Y:S02]  /*3630*/  PRMT R2, R15, 0x7632, R2 ;  /* 0x000076320f027816 */ /* 0x000fe40000000002 */
[----:B------:R-:W-:Y:S01]  /*3640*/  FSEL R132, R37, RZ, P3 ;  /* 0x000000ff25847208 */ /* 0x000fe20001800000 */
[----:B------:R-:W-:Y:S01]  /*3650*/  FADD.FTZ R37, R35, -R148 ;  /* 0x8000009423257221 */ /* 0x000fe20000010000 */
[----:B------:R-:W-:Y:S01]  /*3660*/  FSEL R135, R39, RZ, P4 ;  /* 0x000000ff27877208 */ /* 0x000fe20002000000 */
[----:B------:R-:W-:Y:S01]  /*3670*/  FADD.FTZ R35, R33, -R146 ;  /* 0x8000009221237221 */ /* 0x000fe20000010000 */
[C---:B------:R-:W-:Y:S02]  /*3680*/  LOP3.LUT P3, RZ, R3.reuse, 0xff00, RZ, 0xc0, !PT ;  /* 0x0000ff0003ff7812 */ /* 0x040fe4000786c0ff */
[C---:B------:R-:W-:Y:S02]  /*3690*/  LOP3.LUT P4, RZ, R3.reuse, 0xff0000, RZ, 0xc0, !PT ;  /* 0x00ff000003ff7812 */ /* 0x040fe4000788c0ff */
[----:B------:R-:W-:-:S02]  /*36a0*/  ISETP.GE.U32.AND.EX P0, PT, R3, 0x1000000, PT, P0 ;  /* 0x010000000300780c */ /* 0x000fc40003f06100 */
[----:B------:R-:W-:Y:S02]  /*36b0*/  SHF.L.U32 R39, R2, 0x10, RZ ;  /* 0x0000001002277819 */ /* 0x000fe400000006ff */
[----:B------:R-:W1:Y:S01]  /*36c0*/  LDC.64 R2, c[0x0][0x468] ;  /* 0x00011a00ff027b82 */ /* 0x000e620000000a00 */
[----:B------:R-:W-:Y:S02]  /*36d0*/  F2FP.BF16.F32.PACK_AB R27, R27, R18 ;  /* 0x000000121b1b723e */ /* 0x000fe400000010ff */
[----:B------:R-:W-:Y:S01]  /*36e0*/  F2FP.BF16.F32.PACK_AB R26, R19, R26 ;  /* 0x0000001a131a723e */ /* 0x000fe200000010ff */
[----:B------:R-:W-:Y:S01]  /*36f0*/  FFMA.FTZ R146, R118, R37, R39 ;  /* 0x0000002576927223 */ /* 0x000fe20000010027 */
[----:B------:R-:W-:Y:S01]  /*3700*/  PRMT R18, R12, 0x7632, R18 ;  /* 0x000076320c127816 */ /* 0x000fe20000000012 */
[----:B0-----:R-:W-:Y:S01]  /*3710*/  IMAD.WIDE.U32 R38, R119, 0x10, R16 ;  /* 0x0000001077267825 */ /* 0x001fe200078e0010 */
[----:B------:R-:W-:Y:S02]  /*3720*/  PRMT R19, R13, 0x7632, R19 ;  /* 0x000076320d137816 */ /* 0x000fe40000000013 */
[----:B------:R-:W-:-:S02]  /*3730*/  PRMT R34, R14, 0x7632, R34 ;  /* 0x000076320e227816 */ /* 0x000fc40000000022 */
[----:B------:R-:W-:Y:S02]  /*3740*/  SHF.L.U32 R33, R18, 0x10, RZ ;  /* 0x0000001012217819 */ /* 0x000fe400000006ff */
[----:B------:R-:W-:Y:S01]  /*3750*/  SHF.L.U32 R32, R19, 0x10, RZ ;  /* 0x0000001013207819 */ /* 0x000fe200000006ff */
[----:B------:R-:W-:Y:S01]  /*3760*/  IMAD.WIDE.U32 R18, R123, 0x10, R16 ;  /* 0x000000107b127825 */ /* 0x000fe200078e0010 */
[----:B------:R-:W-:-:S03]  /*3770*/  SHF.L.U32 R34, R34, 0x10, RZ ;  /* 0x0000001022227819 */ /* 0x000fc600000006ff */
[C---:B------:R-:W-:Y:S01]  /*3780*/  FFMA.FTZ R33, R118.reuse, R41, R33 ;  /* 0x0000002976217223 */ /* 0x040fe20000010021 */
[----:B------:R-:W-:Y:S01]  /*3790*/  SHF.L.U32 R36, R15, 0x10, RZ ;  /* 0x000000100f247819 */ /* 0x000fe200000006ff */
[C---:B------:R-:W-:Y:S01]  /*37a0*/  FFMA.FTZ R32, R118.reuse, R145, R32 ;  /* 0x0000009176207223 */ /* 0x040fe20000010020 */
[----:B------:R-:W-:Y:S01]  /*37b0*/  F2FP.BF16.F32.PACK_AB R25, R25, R24 ;  /* 0x000000181919723e */ /* 0x000fe200000010ff */
[C---:B------:R-:W-:Y:S01]  /*37c0*/  FFMA.FTZ R34, R118.reuse, R147, R34 ;  /* 0x0000009376227223 */ /* 0x040fe20000010022 */
[----:B------:R-:W-:Y:S01]  /*37d0*/  F2FP.BF16.F32.PACK_AB R24, R151, R140 ;  /* 0x0000008c9718723e */ /* 0x000fe200000010ff */
[----:B------:R-:W-:Y:S01]  /*37e0*/  FFMA.FTZ R118, R118, R35, R36 ;  /* 0x0000002376767223 */ /* 0x000fe20000010024 */
[----:B------:R-:W-:Y:S01]  /*37f0*/  IMAD.WIDE.U32 R36, R121, 0x10, R16 ;  /* 0x0000001079247825 */ /* 0x000fe200078e0010 */
[----:B------:R-:W-:-:S03]  /*3800*/  F2FP.BF16.F32.PACK_AB R16, R33, R130 ;  /* 0x000000822110723e */ /* 0x000fc600000010ff */
[-C--:B------:R-:W-:Y:S01]  /*3810*/  FMUL.FTZ R33, R33, R131.reuse ;  /* 0x0000008321217220 */ /* 0x080fe20000410000 */
[----:B------:R0:W-:Y:S01]  /*3820*/  STG.E.128 desc[UR6][R18.64], R24 ;  /* 0x0000001812007986 */ /* 0x0001e2000c101d06 */
[C---:B------:R-:W-:Y:S01]  /*3830*/  F2FP.BF16.F32.PACK_AB R17, R32.reuse, R142 ;  /* 0x0000008e2011723e */ /* 0x040fe200000010ff */
[-C--:B------:R-:W-:Y:S01]  /*3840*/  FMUL.FTZ R32, R32, R131.reuse ;  /* 0x0000008320207220 */ /* 0x080fe20000410000 */
[----:B------:R-:W-:Y:S01]  /*3850*/  FMUL.FTZ R35, R118, R131 ;  /* 0x0000008376237220 */ /* 0x000fe20000410000 */
[----:B------:R-:W-:Y:S01]  /*3860*/  FMUL.FTZ R33, R33, UR4 ;  /* 0x0000000421217c20 */ /* 0x000fe20008410000 */
[----:B-1----:R-:W-:-:S04]  /*3870*/  IMAD.WIDE.U32 R40, R123, 0x10, R2 ;  /* 0x000000107b287825 */ /* 0x002fc800078e0002 */
[----:B------:R-:W-:Y:S01]  /*3880*/  FMUL.FTZ R32, R32, UR4 ;  /* 0x0000000420207c20 */ /* 0x000fe20008410000 */
[----:B------:R-:W-:Y:S01]  /*3890*/  FMUL.FTZ R35, R35, UR4 ;  /* 0x0000000423237c20 */ /* 0x000fe20008410000 */
[----:B------:R-:W-:Y:S01]  /*38a0*/  F2FP.BF16.F32.PACK_AB R23, R23, R20 ;  /* 0x000000141717723e */ /* 0x000fe200000010ff */
[--C-:B------:R-:W-:Y:S01]  /*38b0*/  IMAD.WIDE.U32 R42, R121, 0x10, R2.reuse ;  /* 0x00000010792a7825 */ /* 0x100fe200078e0002 */
[----:B------:R-:W-:Y:S02]  /*38c0*/  F2FP.BF16.F32.PACK_AB R22, R128, R22 ;  /* 0x000000168016723e */ /* 0x000fe400000010ff */
[----:B------:R-:W-:Y:S01]  /*38d0*/  FSEL R32, R32, RZ, P5 ;  /* 0x000000ff20207208 */ /* 0x000fe20002800000 */
[----:B------:R-:W-:Y:S01]  /*38e0*/  IMAD.WIDE.U32 R2, R119, 0x10, R2 ;  /* 0x0000001077027825 */ /* 0x000fe200078e0002 */
[----:B------:R-:W-:Y:S02]  /*38f0*/  FSEL R35, R35, RZ, P4 ;  /* 0x000000ff23237208 */ /* 0x000fe40002000000 */
[----:B------:R-:W-:-:S02]  /*3900*/  FSEL R119, R33, RZ, P6 ;  /* 0x000000ff21777208 */ /* 0x000fc40003000000 */
[C---:B0-----:R-:W-:Y:S01]  /*3910*/  F2FP.BF16.F32.PACK_AB R18, R34.reuse, R144 ;  /* 0x000000902212723e */ /* 0x041fe200000010ff */
[-C--:B------:R-:W-:Y:S01]  /*3920*/  FMUL.FTZ R34, R34, R131.reuse ;  /* 0x0000008322227220 */ /* 0x080fe20000410000 */
[----:B------:R-:W-:Y:S01]  /*3930*/  FMUL.FTZ R131, R146, R131 ;  /* 0x0000008392837220 */ /* 0x000fe20000410000 */
[----:B------:R-:W-:Y:S02]  /*3940*/  F2FP.BF16.F32.PACK_AB R25, R139, R0 ;  /* 0x000000008b19723e */ /* 0x000fe400000010ff */
[----:B------:R-:W-:Y:S01]  /*3950*/  FMUL.FTZ R34, R34, UR4 ;  /* 0x0000000422227c20 */ /* 0x000fe20008410000 */
[----:B------:R-:W-:Y:S01]  /*3960*/  FMUL.FTZ R131, R131, UR4 ;  /* 0x0000000483837c20 */ /* 0x000fe20008410000 */
[----:B------:R-:W-:Y:S02]  /*3970*/  F2FP.BF16.F32.PACK_AB R27, R137, R136 ;  /* 0x00000088891b723e */ /* 0x000fe400000010ff */
[----:B------:R-:W-:Y:S02]  /*3980*/  F2FP.BF16.F32.PACK_AB R26, R31, R30 ;  /* 0x0000001e1f1a723e */ /* 0x000fe400000010ff */
[----:B------:R-:W-:-:S02]  /*3990*/  F2FP.BF16.F32.PACK_AB R24, R141, R134 ;  /* 0x000000868d18723e */ /* 0x000fc400000010ff */
[----:B------:R-:W-:Y:S02]  /*39a0*/  FSEL R0, R131, RZ, P0 ;  /* 0x000000ff83007208 */ /* 0x000fe40000000000 */
[----:B------:R-:W-:Y:S01]  /*39b0*/  FSEL R34, R34, RZ, P3 ;  /* 0x000000ff22227208 */ /* 0x000fe20001800000 */
[----:B------:R1:W-:Y:S01]  /*39c0*/  STG.E.128 desc[UR6][R40.64], R24 ;  /* 0x0000001828007986 */ /* 0x0003e2000c101d06 */
[----:B------:R-:W-:Y:S02]  /*39d0*/  F2FP.BF16.F32.PACK_AB R21, R21, R124 ;  /* 0x0000007c1515723e */ /* 0x000fe400000010ff */
[----:B------:R-:W-:Y:S02]  /*39e0*/  F2FP.BF16.F32.PACK_AB R20, R29, R120 ;  /* 0x000000781d14723e */ /* 0x000fe400000010ff */
[----:B------:R-:W-:Y:S02]  /*39f0*/  F2FP.BF16.F32.PACK_AB R30, R129, R28 ;  /* 0x0000001c811e723e */ /* 0x000fe400000010ff */
[----:B------:R-:W-:Y:S01]  /*3a00*/  F2FP.BF16.F32.PACK_AB R31, R143, R138 ;  /* 0x0000008a8f1f723e */ /* 0x000fe200000010ff */
[----:B------:R1:W-:Y:S01]  /*3a10*/  STG.E.128 desc[UR6][R36.64], R20 ;  /* 0x0000001424007986 */ /* 0x0003e2000c101d06 */
[----:B------:R-:W-:-:S02]  /*3a20*/  F2FP.BF16.F32.PACK_AB R29, R127, R126 ;  /* 0x0000007e7f1d723e */ /* 0x000fc400000010ff */
[----:B------:R-:W-:Y:S02]  /*3a30*/  F2FP.BF16.F32.PACK_AB R28, R125, R122 ;  /* 0x0000007a7d1c723e */ /* 0x000fe400000010ff */
[----:B------:R-:W-:Y:S02]  /*3a40*/  F2FP.BF16.F32.PACK_AB R19, R146, R118 ;  /* 0x000000769213723e */ /* 0x000fe400000010ff */
[----:B------:R-:W-:Y:S01]  /*3a50*/  F2FP.BF16.F32.PACK_AB R33, R32, R133 ;  /* 0x000000852021723e */ /* 0x000fe200000010ff */
[----:B------:R1:W-:Y:S01]  /*3a60*/  STG.E.128 desc[UR6][R42.64], R28 ;  /* 0x0000001c2a007986 */ /* 0x0003e2000c101d06 */
[----:B------:R-:W-:Y:S02]  /*3a70*/  F2FP.BF16.F32.PACK_AB R35, R0, R35 ;  /* 0x000000230023723e */ /* 0x000fe400000010ff */
[----:B------:R-:W-:Y:S01]  /*3a80*/  F2FP.BF16.F32.PACK_AB R34, R34, R135 ;  /* 0x000000872222723e */ /* 0x000fe200000010ff */
[----:B------:R1:W-:Y:S01]  /*3a90*/  STG.E.128 desc[UR6][R38.64], R16 ;  /* 0x0000001026007986 */ /* 0x0003e2000c101d06 */
[----:B------:R-:W-:-:S05]  /*3aa0*/  F2FP.BF16.F32.PACK_AB R32, R119, R132 ;  /* 0x000000847720723e */ /* 0x000fca00000010ff */
[----:B------:R1:W-:Y:S01]  /*3ab0*/  STG.E.128 desc[UR6][R2.64], R32 ;  /* 0x0000002002007986 */ /* 0x0003e2000c101d06 */
[----:B------:R-:W-:Y:S05]  /*3ac0*/  BRA `(.L_x_448) ;  /* 0x0000001800487947 */ /* 0x000fea0003800000 */
.L_x_446:
        /* <DEDUP_REMOVED lines=9> */
[----:B------:R-:W-:Y:S01]  /*3b60*/  FADD.FTZ R139, R139, -R0 ;  /* 0x800000008b8b7221 */ /* 0x000fe20000010000 */
[-CC-:B------:R-:W-:Y:S01]  /*3b70*/  FFMA.FTZ R145, R145, R132.reuse, R155.reuse ;  /* 0x0000008491917223 */ /* 0x180fe2000001009b */
[C---:B------:R-:W-:Y:S01]  /*3b80*/  FMUL.FTZ R22, R118.reuse, R141 ;  /* 0x0000008d76167220 */ /* 0x040fe20000410000 */
[----:B------:R-:W-:Y:S01]  /*3b90*/  FMUL.FTZ R0, R118, R151 ;  /* 0x0000009776007220 */ /* 0x000fe20000410000 */
[-C--:B------:R-:W-:Y:S01]  /*3ba0*/  FFMA.FTZ R149, R149, R132.reuse, R155 ;  /* 0x0000008495957223 */ /* 0x080fe2000001009b */
[----:B------:R-:W-:Y:S01]  /*3bb0*/  FADD.FTZ R137, R134, -R137 ;  /* 0x8000008986897221 */ /* 0x000fe20000010000 */
[-C--:B------:R-:W-:Y:S01]  /*3bc0*/  FMUL.FTZ R22, R22, R131.reuse ;  /* 0x0000008316167220 */ /* 0x080fe20000410000 */
[----:B------:R-:W-:Y:S01]  /*3bd0*/  FMUL.FTZ R0, R0, R131 ;  /* 0x0000008300007220 */ /* 0x000fe20000410000 */
[----:B------:R-:W-:Y:S01]  /*3be0*/  FADD.FTZ R145, R140, -R145 ;  /* 0x800000918c917221 */ /* 0x000fe20000010000 */
[-CC-:B------:R-:W-:Y:S01]  /*3bf0*/  FFMA.FTZ R148, R148, R132.reuse, R155.reuse ;  /* 0x0000008494947223 */ /* 0x180fe2000001009b */
[----:B------:R-:W-:Y:S01]  /*3c00*/  FFMA.FTZ R21, R158, R132, R155 ;  /* 0x000000849e157223 */ /* 0x000fe2000001009b */
[----:B------:R-:W-:Y:S01]  /*3c10*/  FMUL.FTZ R22, R22, UR4 ;  /* 0x0000000416167c20 */ /* 0x000fe20008410000 */
[----:B------:R-:W-:Y:S01]  /*3c20*/  FMUL.FTZ R0, R0, UR4 ;  /* 0x0000000400007c20 */ /* 0x000fe20008410000 */
[----:B-----5:R-:W-:Y:S01]  /*3c30*/  LOP3.LUT P6, RZ, R31, 0xff, RZ, 0xc0, !PT ;  /* 0x000000ff1fff7812 */ /* 0x020fe200078cc0ff */
[----:B------:R-:W-:Y:S01]  /*3c40*/  FADD.FTZ R149, R138, -R149 ;  /* 0x800000958a957221 */ /* 0x000fe20000010000 */
[----:B------:R-:W-:Y:S01]  /*3c50*/  LOP3.LUT P3, RZ, R30, 0xff00, RZ, 0xc0, !PT ;  /* 0x0000ff001eff7812 */ /* 0x000fe2000786c0ff */
[C---:B------:R-:W-:Y:S01]  /*3c60*/  FMUL.FTZ R20, R118.reuse, R137 ;  /* 0x0000008976147220 */ /* 0x040fe20000410000 */
[----:B------:R-:W-:Y:S01]  /*3c70*/  FMUL.FTZ R134, R118, R145 ;  /* 0x0000009176867220 */ /* 0x000fe20000410000 */
[----:B------:R-:W-:Y:S01]  /*3c80*/  FADD.FTZ R143, R143, -R148 ;  /* 0x800000948f8f7221 */ /* 0x000fe20000010000 */
[----:B------:R-:W-:Y:S01]  /*3c90*/  FADD.FTZ R21, R154, -R21 ;  /* 0x800000159a157221 */ /* 0x000fe20000010000 */
[----:B------:R-:W-:Y:S01]  /*3ca0*/  FSEL R24, R22, RZ, P6 ;  /* 0x000000ff16187208 */ /* 0x000fe20003000000 */
[----:B------:R-:W-:Y:S01]  /*3cb0*/  FMUL.FTZ R20, R20, R131 ;  /* 0x0000008314147220 */ /* 0x000fe20000410000 */
[----:B------:R-:W-:Y:S01]  /*3cc0*/  FSEL R25, R0, RZ, P3 ;  /* 0x000000ff00197208 */ /* 0x000fe20001800000 */
[----:B------:R-:W-:Y:S01]  /*3cd0*/  FMUL.FTZ R22, R118, R149 ;  /* 0x0000009576167220 */ /* 0x000fe20000410000 */
[----:B------:R-:W-:Y:S01]  /*3ce0*/  FMUL.FTZ R134, R134, R131 ;  /* 0x0000008386867220 */ /* 0x000fe20000410000 */
[C---:B------:R-:W-:Y:S01]  /*3cf0*/  FMUL.FTZ R26, R118.reuse, R143 ;  /* 0x0000008f761a7220 */ /* 0x040fe20000410000 */
[C---:B------:R-:W-:Y:S01]  /*3d00*/  FMUL.FTZ R136, R118.reuse, R21 ;  /* 0x0000001576887220 */ /* 0x040fe20000410000 */
[----:B------:R-:W-:Y:S01]  /*3d10*/  FMUL.FTZ R0, R118, R139 ;  /* 0x0000008b76007220 */ /* 0x000fe20000410000 */
[----:B------:R-:W-:Y:S01]  /*3d20*/  FMUL.FTZ R20, R20, UR4 ;  /* 0x0000000414147c20 */ /* 0x000fe20008410000 */
[-C--:B------:R-:W-:Y:S01]  /*3d30*/  FMUL.FTZ R22, R22, R131.reuse ;  /* 0x0000008316167220 */ /* 0x080fe20000410000 */
[----:B------:R-:W-:Y:S01]  /*3d40*/  FMUL.FTZ R134, R134, UR4 ;  /* 0x0000000486867c20 */ /* 0x000fe20008410000 */
[----:B------:R-:W-:Y:S01]  /*3d50*/  LOP3.LUT P5, RZ, R30, 0xff0000, RZ, 0xc0, !PT ;  /* 0x00ff00001eff7812 */ /* 0x000fe200078ac0ff */
[-C--:B------:R-:W-:Y:S01]  /*3d60*/  FMUL.FTZ R26, R26, R131.reuse ;  /* 0x000000831a1a7220 */ /* 0x080fe20000410000 */
[----:B------:R-:W-:Y:S01]  /*3d70*/  LOP3.LUT P6, RZ, R31, 0xff0000, RZ, 0xc0, !PT ;  /* 0x00ff00001fff7812 */ /* 0x000fe200078cc0ff */
[-C--:B------:R-:W-:Y:S01]  /*3d80*/  FMUL.FTZ R136, R136, R131.reuse ;  /* 0x0000008388887220 */ /* 0x080fe20000410000 */
[----:B------:R-:W-:Y:S01]  /*3d90*/  FMUL.FTZ R0, R0, R131 ;  /* 0x0000008300007220 */ /* 0x000fe20000410000 */
[----:B------:R-:W-:Y:S01]  /*3da0*/  ISETP.GE.U32.AND P3, PT, R30, RZ, PT ;  /* 0x000000ff1e00720c */ /* 0x000fe20003f66070 */
[----:B------:R-:W-:Y:S01]  /*3db0*/  FMUL.FTZ R22, R22, UR4 ;  /* 0x0000000416167c20 */ /* 0x000fe20008410000 */
[----:B------:R-:W-:Y:S01]  /*3dc0*/  LOP3.LUT P4, RZ, R30, 0xff000000, RZ, 0xc0, !PT ;  /* 0xff0000001eff7812 */ /* 0x000fe2000788c0ff */
[----:B------:R-:W-:Y:S01]  /*3dd0*/  FMUL.FTZ R136, R136, UR4 ;  /* 0x0000000488887c20 */ /* 0x000fe20008410000 */
[----:B------:R-:W-:Y:S01]  /*3de0*/  FSEL R20, R20, RZ, P5 ;  /* 0x000000ff14147208 */ /* 0x000fe20002800000 */
[----:B------:R-:W-:Y:S01]  /*3df0*/  FMUL.FTZ R26, R26, UR4 ;  /* 0x000000041a1a7c20 */ /* 0x000fe20008410000 */
[----:B------:R-:W-:Y:S01]  /*3e00*/  FMUL.FTZ R0, R0, UR4 ;  /* 0x0000000400007c20 */ /* 0x000fe20008410000 */
[----:B------:R-:W-:-:S02]  /*3e10*/  FSEL R23, R134, RZ, P6 ;  /* 0x000000ff86177208 */ /* 0x000fc40003000000 */
[C---:B------:R-:W-:Y:S02]  /*3e20*/  LOP3.LUT P5, RZ, R31.reuse, 0xff00, RZ, 0xc0, !PT ;  /* 0x0000ff001fff7812 */ /* 0x040fe400078ac0ff */
[----:B------:R-:W-:Y:S02]  /*3e30*/  ISETP.GE.U32.AND.EX P3, PT, R31, 0x1000000, PT, P3 ;  /* 0x010000001f00780c */ /* 0x000fe40003f66130 */
[----:B------:R-:W-:Y:S02]  /*3e40*/  LOP3.LUT P6, RZ, R30, 0xff, RZ, 0xc0, !PT ;  /* 0x000000ff1eff7812 */ /* 0x000fe400078cc0ff */
[----:B------:R-:W-:Y:S02]  /*3e50*/  FSEL R21, R22, RZ, P4 ;  /* 0x000000ff16157208 */ /* 0x000fe40002000000 */
[----:B------:R-:W-:Y:S02]  /*3e60*/  FSEL R136, R136, RZ, P3 ;  /* 0x000000ff88887208 */ /* 0x000fe40001800000 */
[----:B------:R-:W-:-:S02]  /*3e70*/  FSEL R27, R26, RZ, P5 ;  /* 0x000000ff1a1b7208 */ /* 0x000fc40002800000 */
[----:B------:R-:W-:Y:S02]  /*3e80*/  FSEL R0, R0, RZ, P6 ;  /* 0x000000ff00007208 */ /* 0x000fe40003000000 */
[----:B------:R-:W-:Y:S02]  /*3e90*/  F2FP.BF16.F32.PACK_AB R21, R21, R20 ;  /* 0x000000141515723e */ /* 0x000fe400000010ff */
[----:B------:R-:W-:Y:S02]  /*3ea0*/  F2FP.BF16.F32.PACK_AB R23, R136, R23 ;  /* 0x000000178817723e */ /* 0x000fe400000010ff */
[----:B------:R-:W-:Y:S02]  /*3eb0*/  F2FP.BF16.F32.PACK_AB R22, R27, R24 ;  /* 0x000000181b16723e */ /* 0x000fe400000010ff */
[----:B------:R-:W-:Y:S01]  /*3ec0*/  F2FP.BF16.F32.PACK_AB R20, R25, R0 ;  /* 0x000000001914723e */ /* 0x000fe200000010ff */
[----:B------:R-:W-:Y:S06]  /*3ed0*/  BRA `(.L_x_450) ;  /* 0x0000000400047947 */ /* 0x000fec0003800000 */
.L_x_449:
[-CC-:B------:R-:W-:Y:S01]  /*3ee0*/  FFMA.FTZ R145, R145, R132.reuse, R155.reuse ;  /* 0x0000008491917223 */ /* 0x180fe2000001009b */
[-CC-:B------:R-:W-:Y:S01]  /*3ef0*/  FFMA.FTZ R17, R158, R132.reuse, R155.reuse ;  /* 0x000000849e117223 */ /* 0x180fe2000001009b */
[-CC-:B------:R-:W-:Y:S01]  /*3f00*/  FFMA.FTZ R141, R141, R132.reuse, R155.reuse ;  /* 0x000000848d8d7223 */ /* 0x180fe2000001009b */
[-C--:B------:R-:W-:Y:S01]  /*3f10*/  FFMA.FTZ R148, R148, R132.reuse, R155 ;  /* 0x0000008494947223 */ /* 0x080fe2000001009b */
[----:B------:R-:W-:Y:S01]  /*3f20*/  FADD.FTZ R145, R140, -R145 ;  /* 0x800000918c917221 */ /* 0x000fe20000010000 */
[----:B------:R-:W-:Y:S01]  /*3f30*/  FADD.FTZ R17, R154, -R17 ;  /* 0x800000119a117221 */ /* 0x000fe20000010000 */
        /* <DEDUP_REMOVED lines=8> */
[----:B-----5:R-:W-:Y:S01]  /*3fc0*/  ISETP.GE.U32.AND P3, PT, R30, RZ, PT ;  /* 0x000000ff1e00720c */ /* 0x020fe20003f66070 */
[-C--:B------:R-:W-:Y:S01]  /*3fd0*/  FMUL.FTZ R16, R18, R131.reuse ;  /* 0x0000008312107220 */ /* 0x080fe20000410000 */
[-CC-:B------:R-:W-:Y:S01]  /*3fe0*/  FFMA.FTZ R137, R137, R132.reuse, R155.reuse ;  /* 0x0000008489897223 */ /* 0x180fe2000001009b */
[-CC-:B------:R-:W-:Y:S01]  /*3ff0*/  FFMA.FTZ R149, R149, R132.reuse, R155.reuse ;  /* 0x0000008495957223 */ /* 0x180fe2000001009b */
[----:B------:R-:W-:Y:S01]  /*4000*/  FMUL.FTZ R19, R17, UR4 ;  /* 0x0000000411137c20 */ /* 0x000fe20008410000 */
[-CC-:B------:R-:W-:Y:S01]  /*4010*/  FFMA.FTZ R151, R151, R132.reuse, R155.reuse ;  /* 0x0000008497977223 */ /* 0x180fe2000001009b */
[----:B------:R-:W-:Y:S01]  /*4020*/  FFMA.FTZ R0, R0, R132, R155 ;  /* 0x0000008400007223 */ /* 0x000fe2000001009b */
[----:B------:R-:W-:Y:S01]  /*4030*/  LOP3.LUT P6, RZ, R31, 0xff0000, RZ, 0xc0, !PT ;  /* 0x00ff00001fff7812 */ /* 0x000fe200078cc0ff */
[----:B------:R-:W-:Y:S01]  /*4040*/  FMUL.FTZ R17, R143, R131 ;  /* 0x000000838f117220 */ /* 0x000fe20000410000 */
[----:B------:R-:W-:Y:S01]  /*4050*/  FMUL.FTZ R22, R22, UR4 ;  /* 0x0000000416167c20 */ /* 0x000fe20008410000 */
[C---:B------:R-:W-:Y:S01]  /*4060*/  ISETP.GE.U32.AND.EX P3, PT, R31.reuse, 0x1000000, PT, P3 ;  /* 0x010000001f00780c */ /* 0x040fe20003f66130 */
[----:B------:R-:W-:Y:S01]  /*4070*/  FMUL.FTZ R16, R16, UR4 ;  /* 0x0000000410107c20 */ /* 0x000fe20008410000 */
[----:B------:R-:W-:Y:S01]  /*4080*/  FADD.FTZ R137, R134, -R137 ;  /* 0x8000008986897221 */ /* 0x000fe20000010000 */
[----:B------:R-:W-:Y:S01]  /*4090*/  FADD.FTZ R149, R138, -R149 ;  /* 0x800000958a957221 */ /* 0x000fe20000010000 */
[----:B------:R-:W-:Y:S01]  /*40a0*/  LOP3.LUT P5, RZ, R31, 0xff, RZ, 0xc0, !PT ;  /* 0x000000ff1fff7812 */ /* 0x000fe200078ac0ff */
[----:B------:R-:W-:Y:S01]  /*40b0*/  FADD.FTZ R151, R142, -R151 ;  /* 0x800000978e977221 */ /* 0x000fe20000010000 */
[----:B------:R-:W-:Y:S01]  /*40c0*/  FADD.FTZ R139, R139, -R0 ;  /* 0x800000008b8b7221 */ /* 0x000fe20000010000 */
[----:B------:R-:W-:Y:S01]  /*40d0*/  FSEL R23, R19, RZ, P6 ;  /* 0x000000ff13177208 */ /* 0x000fe20003000000 */
[----:B------:R-:W-:Y:S01]  /*40e0*/  FMUL.FTZ R17, R17, UR4 ;  /* 0x0000000411117c20 */ /* 0x000fe20008410000 */
[----:B------:R-:W-:Y:S01]  /*40f0*/  LOP3.LUT P6, RZ, R31, 0xff00, RZ, 0xc0, !PT ;  /* 0x0000ff001fff7812 */ /* 0x000fe200078cc0ff */
[----:B------:R-:W-:Y:S01]  /*4100*/  FMUL.FTZ R0, R118, R137 ;  /* 0x0000008976007220 */ /* 0x000fe20000410000 */
[----:B------:R-:W-:Y:S01]  /*4110*/  FSEL R26, R22, RZ, P3 ;  /* 0x000000ff161a7208 */ /* 0x000fe20001800000 */
[----:B------:R-:W-:Y:S01]  /*4120*/  FMUL.FTZ R149, R118, R149 ;  /* 0x0000009576957220 */ /* 0x000fe20000410000 */
[----:B------:R-:W-:Y:S01]  /*4130*/  FSEL R22, R16, RZ, P5 ;  /* 0x000000ff10167208 */ /* 0x000fe20002800000 */
[C---:B------:R-:W-:Y:S01]  /*4140*/  FMUL.FTZ R151, R118.reuse, R151 ;  /* 0x0000009776977220 */ /* 0x040fe20000410000 */
[----:B------:R-:W-:Y:S01]  /*4150*/  FMUL.FTZ R16, R118, R139 ;  /* 0x0000008b76107220 */ /* 0x000fe20000410000 */
[----:B------:R-:W-:-:S02]  /*4160*/  FSEL R27, R17, RZ, P6 ;  /* 0x000000ff111b7208 */ /* 0x000fc40003000000 */
[----:B------:R-:W-:Y:S01]  /*4170*/  F2FP.BF16.F32.PACK_AB R19, R21, R20 ;  /* 0x000000141513723e */ /* 0x000fe200000010ff */
[-C--:B------:R-:W-:Y:S01]  /*4180*/  FMUL.FTZ R21, R0, R131.reuse ;  /* 0x0000008300157220 */ /* 0x080fe20000410000 */
[C---:B------:R-:W-:Y:S01]  /*4190*/  F2FP.BF16.F32.PACK_AB R17, R149.reuse, R0 ;  /* 0x000000009511723e */ /* 0x040fe200000010ff */
[-C--:B------:R-:W-:Y:S01]  /*41a0*/  FMUL.FTZ R149, R149, R131.reuse ;  /* 0x0000008395957220 */ /* 0x080fe20000410000 */
[-C--:B------:R-:W-:Y:S01]  /*41b0*/  FMUL.FTZ R20, R151, R131.reuse ;  /* 0x0000008397147220 */ /* 0x080fe20000410000 */
[----:B------:R-:W-:Y:S01]  /*41c0*/  FMUL.FTZ R0, R16, R131 ;  /* 0x0000008310007220 */ /* 0x000fe20000410000 */
[----:B------:R-:W-:Y:S01]  /*41d0*/  FMUL.FTZ R21, R21, UR4 ;  /* 0x0000000415157c20 */ /* 0x000fe20008410000 */
[----:B------:R-:W-:Y:S01]  /*41e0*/  FMUL.FTZ R149, R149, UR4 ;  /* 0x0000000495957c20 */ /* 0x000fe20008410000 */
[----:B------:R-:W-:Y:S01]  /*41f0*/  FMUL.FTZ R20, R20, UR4 ;  /* 0x0000000414147c20 */ /* 0x000fe20008410000 */
[----:B------:R-:W-:Y:S01]  /*4200*/  FMUL.FTZ R0, R0, UR4 ;  /* 0x0000000400007c20 */ /* 0x000fe20008410000 */
[----:B------:R-:W-:-:S02]  /*4210*/  LOP3.LUT P4, RZ, R30, 0xff, RZ, 0xc0, !PT ;  /* 0x000000ff1eff7812 */ /* 0x000fc4000788c0ff */
[C---:B------:R-:W-:Y:S02]  /*4220*/  LOP3.LUT P3, RZ, R30.reuse, 0xff00, RZ, 0xc0, !PT ;  /* 0x0000ff001eff7812 */ /* 0x040fe4000786c0ff */
[C---:B------:R-:W-:Y:S02]  /*4230*/  LOP3.LUT P5, RZ, R30.reuse, 0xff0000, RZ, 0xc0, !PT ;  /* 0x00ff00001eff7812 */ /* 0x040fe400078ac0ff */
        /* <DEDUP_REMOVED lines=8> */
[----:B------:R-:W-:Y:S02]  /*42c0*/  F2FP.BF16.F32.PACK_AB R22, R27, R22 ;  /* 0x000000161b16723e */ /* 0x000fe400000010ff */
[----:B------:R-:W-:-:S02]  /*42d0*/  F2FP.BF16.F32.PACK_AB R21, R24, R21 ;  /* 0x000000151815723e */ /* 0x000fc400000010ff */
[----:B------:R-:W-:-:S07]  /*42e0*/  F2FP.BF16.F32.PACK_AB R20, R25, R0 ;  /* 0x000000001914723e */ /* 0x000fce00000010ff */
.L_x_450:
[----:B------:R-:W0:Y:S08]  /*42f0*/  @P0 LDC.64 R26, c[0x0][0x478] ;  /* 0x00011e00ff1a0b82 */ /* 0x000e300000000a00 */
[----:B------:R-:W1:Y:S01]  /*4300*/  LDC.64 R24, c[0x0][0x468] ;  /* 0x00011a00ff187b82 */ /* 0x000e620000000a00 */
[----:B0-----:R-:W-:-:S05]  /*4310*/  @P0 IMAD.WIDE.U32 R26, R123, 0x10, R26 ;  /* 0x000000107b1a0825 */ /* 0x001fca00078e001a */
[----:B------:R0:W-:Y:S01]  /*4320*/  @P0 STG.E.128 desc[UR6][R26.64], R16 ;  /* 0x000000101a000986 */ /* 0x0001e2000c101d06 */
[----:B-1----:R-:W-:-:S05]  /*4330*/  IMAD.WIDE.U32 R30, R123, 0x10, R24 ;  /* 0x000000107b1e7825 */ /* 0x002fca00078e0018 */
[----:B------:R0:W-:Y:S01]  /*4340*/  STG.E.128 desc[UR6][R30.64], R20 ;  /* 0x000000141e007986 */ /* 0x0001e2000c101d06 */
[----:B------:R-:W-:Y:S05]  /*4350*/  @!P0 BRA `(.L_x_451) ;  /* 0x0000000400088947 */ /* 0x000fea0003800000 */
[-CC-:B------:R-:W-:Y:S01]  /*4360*/  FFMA.FTZ R161, R161, R132.reuse, R155.reuse ;  /* 0x00000084a1a17223 */ /* 0x180fe2000001009b */
[-CC-:B0-----:R-:W-:Y:S01]  /*4370*/  FFMA.FTZ R17, R162, R132.reuse, R155.reuse ;  /* 0x00000084a2117223 */ /* 0x181fe2000001009b */
[-CC-:B------:R-:W-:Y:S01]  /*4380*/  FFMA.FTZ R0, R153, R132.reuse, R155.reuse ;  /* 0x0000008499007223 */ /* 0x180fe2000001009b */
[-C--:B------:R-:W-:Y:S01]  /*4390*/  FFMA.FTZ R21, R164, R132.reuse, R155 ;  /* 0x00000084a4157223 */ /* 0x080fe2000001009b */
[----:B------:R-:W-:Y:S01]  /*43a0*/  FADD.FTZ R161, R152, -R161 ;  /* 0x800000a198a17221 */ /* 0x000fe20000010000 */
[----:B------:R-:W-:Y:S01]  /*43b0*/  FADD.FTZ R19, R130, -R17 ;  /* 0x8000001182137221 */ /* 0x000fe20000010000 */
[----:B------:R-:W-:Y:S01]  /*43c0*/  FADD.FTZ R147, R147, -R0 ;  /* 0x8000000093937221 */ /* 0x000fe20000010000 */
[----:B------:R-:W-:Y:S01]  /*43d0*/  LOP3.LUT P6, RZ, R29, 0xff0000, RZ, 0xc0, !PT ;  /* 0x00ff00001dff7812 */ /* 0x000fe200078cc0ff */
[C---:B------:R-:W-:Y:S01]  /*43e0*/  FMUL.FTZ R20, R118.reuse, R161 ;  /* 0x000000a176147220 */ /* 0x040fe20000410000 */
[C---:B------:R-:W-:Y:S01]  /*43f0*/  FMUL.FTZ R16, R118.reuse, R19 ;  /* 0x0000001376107220 */ /* 0x040fe20000410000 */
[----:B------:R-:W-:Y:S01]  /*4400*/  FMUL.FTZ R18, R118, R147 ;  /* 0x0000009376127220 */ /* 0x000fe20000410000 */
[----:B------:R-:W-:Y:S01]  /*4410*/  FADD.FTZ R21, R160, -R21 ;  /* 0x80000015a0157221 */ /* 0x000fe20000010000 */
[-C--:B------:R-:W-:Y:S01]  /*4420*/  FMUL.FTZ R17, R20, R131.reuse ;  /* 0x0000008314117220 */ /* 0x080fe20000410000 */
[-CC-:B------:R-:W-:Y:S01]  /*4430*/  FFMA.FTZ R135, R135, R132.reuse, R155.reuse ;  /* 0x0000008487877223 */ /* 0x180fe2000001009b */
[----:B------:R-:W-:Y:S01]  /*4440*/  FMUL.FTZ R0, R18, R131 ;  /* 0x0000008312007220 */ /* 0x000fe20000410000 */
[----:B------:R-:W-:Y:S01]  /*4450*/  FMUL.FTZ R21, R118, R21 ;  /* 0x0000001576157220 */ /* 0x000fe20000410000 */
[----:B------:R-:W-:Y:S01]  /*4460*/  FMUL.FTZ R19, R17, UR4 ;  /* 0x0000000411137c20 */ /* 0x000fe20008410000 */
[-C--:B------:R-:W-:Y:S01]  /*4470*/  FMUL.FTZ R17, R16, R131.reuse ;  /* 0x0000008310117220 */ /* 0x080fe20000410000 */
[-CC-:B------:R-:W-:Y:S01]  /*4480*/  FFMA.FTZ R150, R150, R132.reuse, R155.reuse ;  /* 0x0000008496967223 */ /* 0x180fe2000001009b */
[----:B------:R-:W-:Y:S01]  /*4490*/  FMUL.FTZ R0, R0, UR4 ;  /* 0x0000000400007c20 */ /* 0x000fe20008410000 */
[-C--:B------:R-:W-:Y:S01]  /*44a0*/  FFMA.FTZ R133, R133, R132.reuse, R155 ;  /* 0x0000008485857223 */ /* 0x080fe2000001009b */
[----:B------:R-:W-:Y:S01]  /*44b0*/  FSEL R30, R19, RZ, P6 ;  /* 0x000000ff131e7208 */ /* 0x000fe20003000000 */
[----:B------:R-:W-:Y:S01]  /*44c0*/  FMUL.FTZ R17, R17, UR4 ;  /* 0x0000000411117c20 */ /* 0x000fe20008410000 */
[----:B------:R-:W-:Y:S01]  /*44d0*/  LOP3.LUT P6, RZ, R29, 0xff00, RZ, 0xc0, !PT ;  /* 0x0000ff001dff7812 */ /* 0x000fe200078cc0ff */
[----:B------:R-:W-:Y:S01]  /*44e0*/  FMUL.FTZ R22, R21, R131 ;  /* 0x0000008315167220 */ /* 0x000fe20000410000 */
[----:B------:R-:W-:Y:S01]  /*44f0*/  LOP3.LUT P5, RZ, R29, 0xff, RZ, 0xc0, !PT ;  /* 0x000000ff1dff7812 */ /* 0x000fe200078ac0ff */
[----:B------:R-:W-:Y:S01]  /*4500*/  FADD.FTZ R135, R126, -R135 ;  /* 0x800000877e877221 */ /* 0x000fe20000010000 */
[----:B------:R-:W-:Y:S01]  /*4510*/  FSEL R31, R17, RZ, P6 ;  /* 0x000000ff111f7208 */ /* 0x000fe20003000000 */
[----:B------:R-:W-:Y:S01]  /*4520*/  FFMA.FTZ R17, R146, R132, R155 ;  /* 0x0000008492117223 */ /* 0x000fe2000001009b */
[----:B------:R-:W-:Y:S01]  /*4530*/  ISETP.GE.U32.AND P3, PT, R28, RZ, PT ;  /* 0x000000ff1c00720c */ /* 0x000fe20003f66070 */
[----:B------:R-:W-:Y:S01]  /*4540*/  FADD.FTZ R129, R129, -R150 ;  /* 0x8000009681817221 */ /* 0x000fe20000010000 */
[----:B------:R-:W-:Y:S01]  /*4550*/  FADD.FTZ R133, R124, -R133 ;  /* 0x800000857c857221 */ /* 0x000fe20000010000 */
[----:B------:R-:W-:Y:S01]  /*4560*/  FADD.FTZ R17, R128, -R17 ;  /* 0x8000001180117221 */ /* 0x000fe20000010000 */
[----:B------:R-:W-:Y:S01]  /*4570*/  FMUL.FTZ R22, R22, UR4 ;  /* 0x0000000416167c20 */ /* 0x000fe20008410000 */
[----:B------:R-:W-:Y:S01]  /*4580*/  FSEL R26, R0, RZ, P5 ;  /* 0x000000ff001a7208 */ /* 0x000fe20002800000 */
[C---:B------:R-:W-:Y:S01]  /*4590*/  FMUL.FTZ R0, R118.reuse, R135 ;  /* 0x0000008776007220 */ /* 0x040fe20000410000 */
[----:B------:R-:W-:Y:S01]  /*45a0*/  F2FP.BF16.F32.PACK_AB R19, R21, R20 ;  /* 0x000000141513723e */ /* 0x000fe200000010ff */
[C---:B------:R-:W-:Y:S01]  /*45b0*/  FMUL.FTZ R21, R118.reuse, R129 ;  /* 0x0000008176157220 */ /* 0x040fe20000410000 */
[----:B------:R-:W-:Y:S01]  /*45c0*/  ISETP.GE.U32.AND.EX P3, PT, R29, 0x1000000, PT, P3 ;  /* 0x010000001d00780c */ /* 0x000fe20003f66130 */
[----:B------:R-:W-:Y:S01]  /*45d0*/  FMUL.FTZ R20, R118, R17 ;  /* 0x0000001176147220 */ /* 0x000fe20000410000 */
[----:B------:R-:W-:Y:S01]  /*45e0*/  F2FP.BF16.F32.PACK_AB R18, R16, R18 ;  /* 0x000000121012723e */ /* 0x000fe200000010ff */
[----:B------:R-:W-:Y:S01]  /*45f0*/  FMUL.FTZ R16, R118, R133 ;  /* 0x0000008576107220 */ /* 0x000fe20000410000 */
[----:B------:R-:W-:Y:S01]  /*4600*/  FSEL R123, R22, RZ, P3 ;  /* 0x000000ff167b7208 */ /* 0x000fe20001800000 */
[-C--:B------:R-:W-:Y:S01]  /*4610*/  FMUL.FTZ R22, R0, R131.reuse ;  /* 0x0000008300167220 */ /* 0x080fe20000410000 */
[C---:B------:R-:W-:Y:S01]  /*4620*/  F2FP.BF16.F32.PACK_AB R17, R21.reuse, R0 ;  /* 0x000000001511723e */ /* 0x040fe200000010ff */
[-C--:B------:R-:W-:Y:S01]  /*4630*/  FMUL.FTZ R23, R21, R131.reuse ;  /* 0x0000008315177220 */ /* 0x080fe20000410000 */
[-C--:B------:R-:W-:Y:S01]  /*4640*/  FMUL.FTZ R21, R20, R131.reuse ;  /* 0x0000008314157220 */ /* 0x080fe20000410000 */
[----:B------:R-:W-:Y:S01]  /*4650*/  FMUL.FTZ R0, R16, R131 ;  /* 0x0000008310007220 */ /* 0x000fe20000410000 */
[----:B------:R-:W-:Y:S01]  /*4660*/  FMUL.FTZ R22, R22, UR4 ;  /* 0x0000000416167c20 */ /* 0x000fe20008410000 */
[----:B------:R-:W-:Y:S01]  /*4670*/  FMUL.FTZ R23, R23, UR4 ;  /* 0x0000000417177c20 */ /* 0x000fe20008410000 */
[C---:B------:R-:W-:Y:S01]  /*4680*/  LOP3.LUT P5, RZ, R28.reuse, 0xff0000, RZ, 0xc0, !PT ;  /* 0x00ff00001cff7812 */ /* 0x040fe200078ac0ff */
[----:B------:R-:W-:Y:S01]  /*4690*/  FMUL.FTZ R21, R21, UR4 ;  /* 0x0000000415157c20 */ /* 0x000fe20008410000 */
[----:B------:R-:W-:Y:S01]  /*46a0*/  LOP3.LUT P6, RZ, R28, 0xff000000, RZ, 0xc0, !PT ;  /* 0xff0000001cff7812 */ /* 0x000fe200078cc0ff */
[----:B------:R-:W-:Y:S01]  /*46b0*/  FMUL.FTZ R0, R0, UR4 ;  /* 0x0000000400007c20 */ /* 0x000fe20008410000 */
[----:B------:R-:W-:-:S02]  /*46c0*/  LOP3.LUT P4, RZ, R28, 0xff, RZ, 0xc0, !PT ;  /* 0x000000ff1cff7812 */ /* 0x000fc4000788c0ff */
[----:B------:R-:W-:Y:S02]  /*46d0*/  LOP3.LUT P3, RZ, R28, 0xff00, RZ, 0xc0, !PT ;  /* 0x0000ff001cff7812 */ /* 0x000fe4000786c0ff */
[----:B------:R-:W-:Y:S02]  /*46e0*/  F2FP.BF16.F32.PACK_AB R16, R20, R16 ;  /* 0x000000101410723e */ /* 0x000fe400000010ff */
[----:B------:R-:W-:Y:S02]  /*46f0*/  FSEL R20, R22, RZ, P5 ;  /* 0x000000ff16147208 */ /* 0x000fe40002800000 */
[----:B------:R-:W-:Y:S02]  /*4700*/  FSEL R29, R23, RZ, P6 ;  /* 0x000000ff171d7208 */ /* 0x000fe40003000000 */
[----:B------:R-:W-:Y:S02]  /*4710*/  FSEL R27, R21, RZ, P3 ;  /* 0x000000ff151b7208 */ /* 0x000fe40001800000 */
[----:B------:R-:W-:-:S02]  /*4720*/  FSEL R0, R0, RZ, P4 ;  /* 0x000000ff00007208 */ /* 0x000fc40002000000 */
[----:B------:R-:W-:Y:S02]  /*4730*/  F2FP.BF16.F32.PACK_AB R21, R29, R20 ;  /* 0x000000141d15723e */ /* 0x000fe400000010ff */
[----:B------:R-:W-:Y:S02]  /*4740*/  F2FP.BF16.F32.PACK_AB R23, R123, R30 ;  /* 0x0000001e7b17723e */ /* 0x000fe400000010ff */
[----:B------:R-:W-:Y:S02]  /*4750*/  F2FP.BF16.F32.PACK_AB R22, R31, R26 ;  /* 0x0000001a1f16723e */ /* 0x000fe400000010ff */
[----:B------:R-:W-:Y:S01]  /*4760*/  F2FP.BF16.F32.PACK_AB R20, R27, R0 ;  /* 0x000000001b14723e */ /* 0x000fe200000010ff */
[----:B------:R-:W-:Y:S06]  /*4770*/  BRA `(.L_x_452) ;  /* 0x0000000000f47947 */ /* 0x000fec0003800000 */
.L_x_451:
[-CC-:B------:R-:W-:Y:S01]  /*4780*/  FFMA.FTZ R0, R153, R132.reuse, R155.reuse ;  /* 0x0000008499007223 */ /* 0x180fe2000001009b */
[-CC-:B0-----:R-:W-:Y:S01]  /*4790*/  FFMA.FTZ R21, R146, R132.reuse, R155.reuse ;  /* 0x0000008492157223 */ /* 0x181fe2000001009b */
[-CC-:B------:R-:W-:Y:S01]  /*47a0*/  FFMA.FTZ R135, R135, R132.reuse, R155.reuse ;  /* 0x0000008487877223 */ /* 0x180fe2000001009b */
[-C--:B------:R-:W-:Y:S01]  /*47b0*/  FFMA.FTZ R161, R161, R132.reuse, R155 ;  /* 0x00000084a1a17223 */ /* 0x080fe2000001009b */
[----:B------:R-:W-:Y:S01]  /*47c0*/  FADD.FTZ R147, R147, -R0 ;  /* 0x8000000093937221 */ /* 0x000fe20000010000 */
[----:B------:R-:W-:Y:S01]  /*47d0*/  FADD.FTZ R21, R128, -R21 ;  /* 0x8000001580157221 */ /* 0x000fe20000010000 */
[-CC-:B------:R-:W-:Y:S01]  /*47e0*/  FFMA.FTZ R133, R133, R132.reuse, R155.reuse ;  /* 0x0000008485857223 */ /* 0x180fe2000001009b */
[-C--:B------:R-:W-:Y:S01]  /*47f0*/  FFMA.FTZ R150, R150, R132.reuse, R155 ;  /* 0x0000008496967223 */ /* 0x080fe2000001009b */
[C---:B------:R-:W-:Y:S01]  /*4800*/  FMUL.FTZ R22, R118.reuse, R147 ;  /* 0x0000009376167220 */ /* 0x040fe20000410000 */
[----:B------:R-:W-:Y:S01]  /*4810*/  FMUL.FTZ R0, R118, R21 ;  /* 0x0000001576007220 */ /* 0x000fe20000410000 */
[----:B------:R-:W-:Y:S01]  /*4820*/  FADD.FTZ R135, R126, -R135 ;  /* 0x800000877e877221 */ /* 0x000fe20000010000 */
[----:B------:R-:W-:Y:S01]  /*4830*/  FADD.FTZ R161, R152, -R161 ;  /* 0x800000a198a17221 */ /* 0x000fe20000010000 */
[-C--:B------:R-:W-:Y:S01]  /*4840*/  FMUL.FTZ R22, R22, R131.reuse ;  /* 0x0000008316167220 */ /* 0x080fe20000410000 */
[----:B------:R-:W-:Y:S01]  /*4850*/  FMUL.FTZ R0, R0, R131 ;  /* 0x0000008300007220 */ /* 0x000fe20000410000 */
[-CC-:B------:R-:W-:Y:S01]  /*4860*/  FFMA.FTZ R23, R162, R132.reuse, R155.reuse ;  /* 0x00000084a2177223 */ /* 0x180fe2000001009b */
[----:B------:R-:W-:Y:S01]  /*4870*/  FFMA.FTZ R27, R164, R132, R155 ;  /* 0x00000084a41b7223 */ /* 0x000fe2000001009b */
[----:B------:R-:W-:Y:S01]  /*4880*/  FMUL.FTZ R22, R22, UR4 ;  /* 0x0000000416167c20 */ /* 0x000fe20008410000 */
[----:B------:R-:W-:Y:S01]  /*4890*/  FADD.FTZ R133, R124, -R133 ;  /* 0x800000857c857221 */ /* 0x000fe20000010000 */
[----:B------:R-:W-:Y:S01]  /*48a0*/  FMUL.FTZ R0, R0, UR4 ;  /* 0x0000000400007c20 */ /* 0x000fe20008410000 */
[----:B------:R-:W-:Y:S01]  /*48b0*/  LOP3.LUT P6, RZ, R29, 0xff, RZ, 0xc0, !PT ;  /* 0x000000ff1dff7812 */ /* 0x000fe200078cc0ff */
        /* <DEDUP_REMOVED lines=40> */
[----:B------:R-:W-:-:S07]  /*4b40*/  F2FP.BF16.F32.PACK_AB R20, R27, R0 ;  /* 0x000000001b14723e */ /* 0x000fce00000010ff */
.L_x_452:
[----:B------:R-:W0:Y:S01]  /*4b50*/  @P0 LDC.64 R26, c[0x0][0x478] ;  /* 0x00011e00ff1a0b82 */ /* 0x000e220000000a00 */
[----:B------:R-:W-:-:S04]  /*4b60*/  IMAD.WIDE.U32 R28, R121, 0x10, R24 ;  /* 0x00000010791c7825 */ /* 0x000fc800078e0018 */
[----:B0-----:R-:W-:-:S05]  /*4b70*/  @P0 IMAD.WIDE.U32 R26, R121, 0x10, R26 ;  /* 0x00000010791a0825 */ /* 0x001fca00078e001a */
[----:B------:R0:W-:Y:S04]  /*4b80*/  @P0 STG.E.128 desc[UR6][R26.64], R16 ;  /* 0x000000101a000986 */ /* 0x0001e8000c101d06 */
[----:B------:R0:W-:Y:S01]  /*4b90*/  STG.E.128 desc[UR6][R28.64], R20 ;  /* 0x000000141c007986 */ /* 0x0001e2000c101d06 */
[----:B------:R-:W-:Y:S05]  /*4ba0*/  @!P0 BRA `(.L_x_453) ;  /* 0x0000000400088947 */ /* 0x000fea0003800000 */
[-CC-:B0-----:R-:W-:Y:S01]  /*4bb0*/  FFMA.FTZ R16, R127, R132.reuse, R155.reuse ;  /* 0x000000847f107223 */ /* 0x181fe2000001009b */
        /* <DEDUP_REMOVED lines=12> */
[----:B------:R-:W-:Y:S01]  /*4c80*/  LOP3.LUT P5, RZ, R3, 0xff0000, RZ, 0xc0, !PT ;  /* 0x00ff000003ff7812 */ /* 0x000fe200078ac0ff */
[-C--:B------:R-:W-:Y:S01]  /*4c90*/  FMUL.FTZ R16, R18, R131.reuse ;  /* 0x0000008312107220 */ /* 0x080fe20000410000 */
[-C--:B------:R-:W-:Y:S01]  /*4ca0*/  FMUL.FTZ R19, R17, R131.reuse ;  /* 0x0000008311137220 */ /* 0x080fe20000410000 */
[----:B------:R-:W-:Y:S01]  /*4cb0*/  FMUL.FTZ R21, R0, UR4 ;  /* 0x0000000400157c20 */ /* 0x000fe20008410000 */
[----:B------:R-:W-:Y:S01]  /*4cc0*/  FMUL.FTZ R0, R20, R131 ;  /* 0x0000008314007220 */ /* 0x000fe20000410000 */
[-CC-:B------:R-:W-:Y:S01]  /*4cd0*/  FFMA.FTZ R31, R42, R132.reuse, R155.reuse ;  /* 0x000000842a1f7223 */ /* 0x180fe2000001009b */
[-CC-:B------:R-:W-:Y:S01]  /*4ce0*/  FFMA.FTZ R122, R122, R132.reuse, R155.reuse ;  /* 0x000000847a7a7223 */ /* 0x180fe2000001009b */
[----:B------:R-:W-:Y:S01]  /*4cf0*/  FMUL.FTZ R16, R16, UR4 ;  /* 0x0000000410107c20 */ /* 0x000fe20008410000 */
[----:B------:R-:W-:Y:S01]  /*4d00*/  FMUL.FTZ R19, R19, UR4 ;  /* 0x0000000413137c20 */ /* 0x000fe20008410000 */
[----:B------:R-:W-:Y:S01]  /*4d10*/  FSEL R27, R21, RZ, P5 ;  /* 0x000000ff151b7208 */ /* 0x000fe20002800000 */
[----:B------:R-:W-:Y:S01]  /*4d20*/  FMUL.FTZ R0, R0, UR4 ;  /* 0x0000000400007c20 */ /* 0x000fe20008410000 */
[-CC-:B------:R-:W-:Y:S01]  /*4d30*/  FFMA.FTZ R29, R40, R132.reuse, R155.reuse ;  /* 0x00000084281d7223 */ /* 0x180fe2000001009b */
[----:B------:R-:W-:Y:S01]  /*4d40*/  LOP3.LUT P6, RZ, R2, 0xff0000, RZ, 0xc0, !PT ;  /* 0x00ff000002ff7812 */ /* 0x000fe200078cc0ff */
[----:B------:R-:W-:Y:S01]  /*4d50*/  FFMA.FTZ R132, R41, R132, R155 ;  /* 0x0000008429847223 */ /* 0x000fe2000001009b */
[C---:B------:R-:W-:Y:S01]  /*4d60*/  LOP3.LUT P3, RZ, R3.reuse, 0xff, RZ, 0xc0, !PT ;  /* 0x000000ff03ff7812 */ /* 0x040fe2000786c0ff */
[----:B------:R-:W-:Y:S01]  /*4d70*/  FADD.FTZ R31, R34, -R31 ;  /* 0x8000001f221f7221 */ /* 0x000fe20000010000 */
[----:B------:R-:W-:Y:S01]  /*4d80*/  LOP3.LUT P5, RZ, R3, 0xff00, RZ, 0xc0, !PT ;  /* 0x0000ff0003ff7812 */ /* 0x000fe200078ac0ff */
[----:B------:R-:W-:Y:S01]  /*4d90*/  FADD.FTZ R35, R35, -R122 ;  /* 0x8000007a23237221 */ /* 0x000fe20000010000 */
[----:B------:R-:W-:Y:S01]  /*4da0*/  FSEL R22, R16, RZ, P3 ;  /* 0x000000ff10167208 */ /* 0x000fe20001800000 */
[----:B------:R-:W-:Y:S01]  /*4db0*/  FADD.FTZ R29, R36, -R29 ;  /* 0x8000001d241d7221 */ /* 0x000fe20000010000 */
[----:B------:R-:W-:Y:S01]  /*4dc0*/  FSEL R23, R19, RZ, P5 ;  /* 0x000000ff13177208 */ /* 0x000fe20002800000 */
[----:B------:R-:W-:Y:S01]  /*4dd0*/  FADD.FTZ R39, R39, -R132 ;  /* 0x8000008427277221 */ /* 0x000fe20000010000 */
[----:B------:R-:W-:Y:S01]  /*4de0*/  FSEL R21, R0, RZ, P6 ;  /* 0x000000ff00157208 */ /* 0x000fe20003000000 */
[----:B------:R-:W-:Y:S01]  /*4df0*/  FMUL.FTZ R28, R118, R35 ;  /* 0x00000023761c7220 */ /* 0x000fe20000410000 */
[----:B------:R-:W-:Y:S01]  /*4e00*/  LOP3.LUT P4, RZ, R2, 0xff, RZ, 0xc0, !PT ;  /* 0x000000ff02ff7812 */ /* 0x000fe2000788c0ff */
[----:B------:R-:W-:Y:S01]  /*4e10*/  FMUL.FTZ R0, R118, R29 ;  /* 0x0000001d76007220 */ /* 0x000fe20000410000 */
[----:B------:R-:W-:Y:S01]  /*4e20*/  ISETP.GE.U32.AND P3, PT, R2, RZ, PT ;  /* 0x000000ff0200720c */ /* 0x000fe20003f66070 */
[----:B------:R-:W-:Y:S01]  /*4e30*/  FMUL.FTZ R16, R118, R39 ;  /* 0x0000002776107220 */ /* 0x000fe20000410000 */
[----:B------:R-:W-:-:S02]  /*4e40*/  LOP3.LUT P5, RZ, R2, 0xff00, RZ, 0xc0, !PT ;  /* 0x0000ff0002ff7812 */ /* 0x000fc400078ac0ff */
[----:B------:R-:W-:Y:S01]  /*4e50*/  LOP3.LUT P6, RZ, R2, 0xff000000, RZ, 0xc0, !PT ;  /* 0xff00000002ff7812 */ /* 0x000fe200078cc0ff */
[----:B------:R-:W-:Y:S01]  /*4e60*/  FMUL.FTZ R2, R118, R31 ;  /* 0x0000001f76027220 */ /* 0x000fe20000410000 */
[----:B------:R-:W-:Y:S02]  /*4e70*/  ISETP.GE.U32.AND.EX P3, PT, R3, 0x1000000, PT, P3 ;  /* 0x010000000300780c */ /* 0x000fe40003f66130 */
[----:B------:R-:W-:Y:S01]  /*4e80*/  F2FP.BF16.F32.PACK_AB R18, R17, R18 ;  /* 0x000000121112723e */ /* 0x000fe200000010ff */
[CC--:B------:R-:W-:Y:S01]  /*4e90*/  FMUL.FTZ R3, R2.reuse, R131.reuse ;  /* 0x0000008302037220 */ /* 0x0c0fe20000410000 */
[----:B------:R-:W-:Y:S01]  /*4ea0*/  F2FP.BF16.F32.PACK_AB R17, R2, R20 ;  /* 0x000000140211723e */ /* 0x000fe200000010ff */
[-C--:B------:R-:W-:Y:S01]  /*4eb0*/  FMUL.FTZ R2, R0, R131.reuse ;  /* 0x0000008300027220 */ /* 0x080fe20000410000 */
[C---:B------:R-:W-:Y:S01]  /*4ec0*/  F2FP.BF16.F32.PACK_AB R19, R28.reuse, R26 ;  /* 0x0000001a1c13723e */ /* 0x040fe200000010ff */
[-C--:B------:R-:W-:Y:S01]  /*4ed0*/  FMUL.FTZ R28, R28, R131.reuse ;  /* 0x000000831c1c7220 */ /* 0x080fe20000410000 */
[----:B------:R-:W-:Y:S01]  /*4ee0*/  FMUL.FTZ R131, R16, R131 ;  /* 0x0000008310837220 */ /* 0x000fe20000410000 */
[----:B------:R-:W-:Y:S01]  /*4ef0*/  FMUL.FTZ R3, R3, UR4 ;  /* 0x0000000403037c20 */ /* 0x000fe20008410000 */
[----:B------:R-:W-:Y:S01]  /*4f00*/  FMUL.FTZ R2, R2, UR4 ;  /* 0x0000000402027c20 */ /* 0x000fe20008410000 */
[----:B------:R-:W-:Y:S01]  /*4f10*/  FMUL.FTZ R28, R28, UR4 ;  /* 0x000000041c1c7c20 */ /* 0x000fe20008410000 */
[----:B------:R-:W-:Y:S01]  /*4f20*/  FMUL.FTZ R131, R131, UR4 ;  /* 0x0000000483837c20 */ /* 0x000fe20008410000 */
[----:B------:R-:W-:-:S02]  /*4f30*/  F2FP.BF16.F32.PACK_AB R16, R0, R16 ;  /* 0x000000100010723e */ /* 0x000fc400000010ff */
[----:B------:R-:W-:Y:S02]  /*4f40*/  FSEL R0, R3, RZ, P6 ;  /* 0x000000ff03007208 */ /* 0x000fe40003000000 */
[----:B------:R-:W-:Y:S02]  /*4f50*/  FSEL R3, R2, RZ, P5 ;  /* 0x000000ff02037208 */ /* 0x000fe40002800000 */
[----:B------:R-:W-:Y:S02]  /*4f60*/  FSEL R28, R28, RZ, P3 ;  /* 0x000000ff1c1c7208 */ /* 0x000fe40001800000 */
[----:B------:R-:W-:Y:S02]  /*4f70*/  FSEL R20, R131, RZ, P4 ;  /* 0x000000ff83147208 */ /* 0x000fe40002000000 */
[----:B------:R-:W-:Y:S02]  /*4f80*/  F2FP.BF16.F32.PACK_AB R22, R23, R22 ;  /* 0x000000161716723e */ /* 0x000fe400000010ff */
[----:B------:R-:W-:-:S02]  /*4f90*/  F2FP.BF16.F32.PACK_AB R21, R0, R21 ;  /* 0x000000150015723e */ /* 0x000fc400000010ff */
[----:B------:R-:W-:Y:S02]  /*4fa0*/  F2FP.BF16.F32.PACK_AB R23, R28, R27 ;  /* 0x0000001b1c17723e */ /* 0x000fe400000010ff */
[----:B------:R-:W-:Y:S01]  /*4fb0*/  F2FP.BF16.F32.PACK_AB R20, R3, R20 ;  /* 0x000000140314723e */ /* 0x000fe200000010ff */
[----:B------:R-:W-:Y:S06]  /*4fc0*/  BRA `(.L_x_454) ;  /* 0x0000000000f47947 */ /* 0x000fec0003800000 */
.L_x_453:
[-CC-:B------:R-:W-:Y:S01]  /*4fd0*/  FFMA.FTZ R125, R125, R132.reuse, R155.reuse ;  /* 0x000000847d7d7223 */ /* 0x180fe2000001009b */
[-CC-:B0-----:R-:W-:Y:S01]  /*4fe0*/  FFMA.FTZ R21, R40, R132.reuse, R155.reuse ;  /* 0x0000008428157223 */ /* 0x181fe2000001009b */
[-CC-:B------:R-:W-:Y:S01]  /*4ff0*/  FFMA.FTZ R0, R43, R132.reuse, R155.reuse ;  /* 0x000000842b007223 */ /* 0x180fe2000001009b */
[-C--:B------:R-:W-:Y:S01]  /*5000*/  FFMA.FTZ R20, R127, R132.reuse, R155 ;  /* 0x000000847f147223 */ /* 0x080fe2000001009b */
[----:B------:R-:W-:Y:S01]  /*5010*/  FADD.FTZ R125, R38, -R125 ;  /* 0x8000007d267d7221 */ /* 0x000fe20000010000 */
[----:B------:R-:W-:Y:S01]  /*5020*/  FADD.FTZ R21, R36, -R21 ;  /* 0x8000001524157221 */ /* 0x000fe20000010000 */
[----:B------:R-:W-:Y:S01]  /*5030*/  FADD.FTZ R37, R37, -R0 ;  /* 0x8000000025257221 */ /* 0x000fe20000010000 */
[-CC-:B------:R-:W-:Y:S01]  /*5040*/  FFMA.FTZ R23, R42, R132.reuse, R155.reuse ;  /* 0x000000842a177223 */ /* 0x180fe2000001009b */
[----:B------:R-:W-:Y:S01]  /*5050*/  FMUL.FTZ R26, R118, R125 ;  /* 0x0000007d761a7220 */ /* 0x000fe20000410000 */
[-CC-:B------:R-:W-:Y:S01]  /*5060*/  FFMA.FTZ R27, R120, R132.reuse, R155.reuse ;  /* 0x00000084781b7223 */ /* 0x180fe2000001009b */
[-CC-:B------:R-:W-:Y:S01]  /*5070*/  FFMA.FTZ R122, R122, R132.reuse, R155.reuse ;  /* 0x000000847a7a7223 */ /* 0x180fe2000001009b */
[----:B------:R-:W-:Y:S01]  /*5080*/  FADD.FTZ R33, R33, -R20 ;  /* 0x8000001421217221 */ /* 0x000fe20000010000 */
[----:B------:R-:W-:Y:S01]  /*5090*/  FMUL.FTZ R0, R118, R21 ;  /* 0x0000001576007220 */ /* 0x000fe20000410000 */
[----:B------:R-:W-:Y:S01]  /*50a0*/  FFMA.FTZ R132, R41, R132, R155 ;  /* 0x0000008429847223 */ /* 0x000fe2000001009b */
[----:B------:R-:W-:Y:S01]  /*50b0*/  FMUL.FTZ R26, R26, R131 ;  /* 0x000000831a1a7220 */ /* 0x000fe20000410000 */
[----:B------:R-:W-:Y:S01]  /*50c0*/  FADD.FTZ R23, R34, -R23 ;  /* 0x8000001722177221 */ /* 0x000fe20000010000 */
[----:B------:R-:W-:Y:S01]  /*50d0*/  FADD.FTZ R27, R32, -R27 ;  /* 0x8000001b201b7221 */ /* 0x000fe20000010000 */
[----:B------:R-:W-:Y:S01]  /*50e0*/  FADD.FTZ R35, R35, -R122 ;  /* 0x8000007a23237221 */ /* 0x000fe20000010000 */
[C---:B------:R-:W-:Y:S01]  /*50f0*/  FMUL.FTZ R20, R118.reuse, R37 ;  /* 0x0000002576147220 */ /* 0x040fe20000410000 */
[----:B------:R-:W-:Y:S01]  /*5100*/  FMUL.FTZ R30, R118, R33 ;  /* 0x00000021761e7220 */ /* 0x000fe20000410000 */
[----:B------:R-:W-:Y:S01]  /*5110*/  FMUL.FTZ R0, R0, R131 ;  /* 0x0000008300007220 */ /* 0x000fe20000410000 */
[----:B------:R-:W-:Y:S01]  /*5120*/  FADD.FTZ R39, R39, -R132 ;  /* 0x8000008427277221 */ /* 0x000fe20000010000 */
[----:B------:R-:W-:Y:S01]  /*5130*/  FMUL.FTZ R26, R26, UR4 ;  /* 0x000000041a1a7c20 */ /* 0x000fe20008410000 */
[C---:B------:R-:W-:Y:S01]  /*5140*/  FMUL.FTZ R22, R118.reuse, R23 ;  /* 0x0000001776167220 */ /* 0x040fe20000410000 */
[C---:B------:R-:W-:Y:S01]  /*5150*/  FMUL.FTZ R28, R118.reuse, R27 ;  /* 0x0000001b761c7220 */ /* 0x040fe20000410000 */
[----:B------:R-:W-:Y:S01]  /*5160*/  FMUL.FTZ R32, R118, R35 ;  /* 0x0000002376207220 */ /* 0x000fe20000410000 */
[-C--:B------:R-:W-:Y:S01]  /*5170*/  FMUL.FTZ R20, R20, R131.reuse ;  /* 0x0000008314147220 */ /* 0x080fe20000410000 */
[----:B------:R-:W-:Y:S01]  /*5180*/  FMUL.FTZ R30, R30, R131 ;  /* 0x000000831e1e7220 */ /* 0x000fe20000410000 */
[----:B------:R-:W-:Y:S01]  /*5190*/  FMUL.FTZ R0, R0, UR4 ;  /* 0x0000000400007c20 */ /* 0x000fe20008410000 */
[C---:B------:R-:W-:Y:S01]  /*51a0*/  LOP3.LUT P6, RZ, R3.reuse, 0xff, RZ, 0xc0, !PT ;  /* 0x000000ff03ff7812 */ /* 0x040fe200078cc0ff */
[----:B------:R-:W-:Y:S01]  /*51b0*/  FMUL.FTZ R118, R118, R39 ;  /* 0x0000002776767220 */ /* 0x000fe20000410000 */
[----:B------:R-:W-:Y:S01]  /*51c0*/  LOP3.LUT P3, RZ, R2, 0xff00, RZ, 0xc0, !PT ;  /* 0x0000ff0002ff7812 */ /* 0x000fe2000786c0ff */
[----:B------:R-:W-:Y:S01]  /*51d0*/  FMUL.FTZ R20, R20, UR4 ;  /* 0x0000000414147c20 */ /* 0x000fe20008410000 */
[----:B------:R-:W-:Y:S01]  /*51e0*/  FSEL R26, R26, RZ, P6 ;  /* 0x000000ff1a1a7208 */ /* 0x000fe20003000000 */
[----:B------:R-:W-:Y:S01]  /*51f0*/  FMUL.FTZ R30, R30, UR4 ;  /* 0x000000041e1e7c20 */ /* 0x000fe20008410000 */
[-C--:B------:R-:W-:Y:S01]  /*5200*/  FMUL.FTZ R22, R22, R131.reuse ;  /* 0x0000008316167220 */ /* 0x080fe20000410000 */
[-C--:B------:R-:W-:Y:S01]  /*5210*/  FMUL.FTZ R28, R28, R131.reuse ;  /* 0x000000831c1c7220 */ /* 0x080fe20000410000 */
[-C--:B------:R-:W-:Y:S01]  /*5220*/  FMUL.FTZ R32, R32, R131.reuse ;  /* 0x0000008320207220 */ /* 0x080fe20000410000 */
[----:B------:R-:W-:Y:S01]  /*5230*/  FMUL.FTZ R118, R118, R131 ;  /* 0x0000008376767220 */ /* 0x000fe20000410000 */
[----:B------:R-:W-:Y:S01]  /*5240*/  LOP3.LUT P5, RZ, R2, 0xff0000, RZ, 0xc0, !PT ;  /* 0x00ff000002ff7812 */ /* 0x000fe200078ac0ff */
[----:B------:R-:W-:Y:S01]  /*5250*/  FMUL.FTZ R22, R22, UR4 ;  /* 0x0000000416167c20 */ /* 0x000fe20008410000 */
[----:B------:R-:W-:Y:S01]  /*5260*/  FSEL R27, R0, RZ, P3 ;  /* 0x000000ff001b7208 */ /* 0x000fe20001800000 */
[----:B------:R-:W-:Y:S01]  /*5270*/  FMUL.FTZ R32, R32, UR4 ;  /* 0x0000000420207c20 */ /* 0x000fe20008410000 */
[----:B------:R-:W-:Y:S01]  /*5280*/  LOP3.LUT P6, RZ, R3, 0xff0000, RZ, 0xc0, !PT ;  /* 0x00ff000003ff7812 */ /* 0x000fe200078cc0ff */
[----:B------:R-:W-:Y:S01]  /*5290*/  FMUL.FTZ R28, R28, UR4 ;  /* 0x000000041c1c7c20 */ /* 0x000fe20008410000 */
[----:B------:R-:W-:Y:S01]  /*52a0*/  ISETP.GE.U32.AND P3, PT, R2, RZ, PT ;  /* 0x000000ff0200720c */ /* 0x000fe20003f66070 */
[----:B------:R-:W-:Y:S01]  /*52b0*/  FMUL.FTZ R118, R118, UR4 ;  /* 0x0000000476767c20 */ /* 0x000fe20008410000 */
[----:B------:R-:W-:-:S02]  /*52c0*/  FSEL R21, R20, RZ, P5 ;  /* 0x000000ff14157208 */ /* 0x000fc40002800000 */
[----:B------:R-:W-:Y:S02]  /*52d0*/  FSEL R23, R30, RZ, P6 ;  /* 0x000000ff1e177208 */ /* 0x000fe40003000000 */
[C---:B------:R-:W-:Y:S02]  /*52e0*/  LOP3.LUT P4, RZ, R2.reuse, 0xff000000, RZ, 0xc0, !PT ;  /* 0xff00000002ff7812 */ /* 0x040fe4000788c0ff */
[C---:B------:R-:W-:Y:S02]  /*52f0*/  LOP3.LUT P5, RZ, R3.reuse, 0xff00, RZ, 0xc0, !PT ;  /* 0x0000ff0003ff7812 */ /* 0x040fe400078ac0ff */
[----:B------:R-:W-:Y:S02]  /*5300*/  ISETP.GE.U32.AND.EX P3, PT, R3, 0x1000000, PT, P3 ;  /* 0x010000000300780c */ /* 0x000fe40003f66130 */
[----:B------:R-:W-:Y:S02]  /*5310*/  LOP3.LUT P6, RZ, R2, 0xff, RZ, 0xc0, !PT ;  /* 0x000000ff02ff7812 */ /* 0x000fe400078cc0ff */
[----:B------:R-:W-:-:S02]  /*5320*/  FSEL R32, R32, RZ, P3 ;  /* 0x000000ff20207208 */ /* 0x000fc40001800000 */
[----:B------:R-:W-:Y:S02]  /*5330*/  FSEL R3, R28, RZ, P5 ;  /* 0x000000ff1c037208 */ /* 0x000fe40002800000 */
[----:B------:R-:W-:Y:S02]  /*5340*/  FSEL R0, R22, RZ, P4 ;  /* 0x000000ff16007208 */ /* 0x000fe40002000000 */
[----:B------:R-:W-:Y:S02]  /*5350*/  FSEL R20, R118, RZ, P6 ;  /* 0x000000ff76147208 */ /* 0x000fe40003000000 */
[----:B------:R-:W-:Y:S02]  /*5360*/  F2FP.BF16.F32.PACK_AB R23, R32, R23 ;  /* 0x000000172017723e */ /* 0x000fe400000010ff */
[----:B------:R-:W-:Y:S02]  /*5370*/  F2FP.BF16.F32.PACK_AB R22, R3, R26 ;  /* 0x0000001a0316723e */ /* 0x000fe400000010ff */
[----:B------:R-:W-:-:S02]  /*5380*/  F2FP.BF16.F32.PACK_AB R21, R0, R21 ;  /* 0x000000150015723e */ /* 0x000fc400000010ff */
[----:B------:R-:W-:-:S07]  /*5390*/  F2FP.BF16.F32.PACK_AB R20, R27, R20 ;  /* 0x000000141b14723e */ /* 0x000fce00000010ff */
.L_x_454:
[----:B------:R-:W0:Y:S01]  /*53a0*/  @P0 LDC.64 R2, c[0x0][0x478] ;  /* 0x00011e00ff020b82 */ /* 0x000e220000000a00 */
[----:B------:R-:W-:-:S04]  /*53b0*/  IMAD.WIDE.U32 R24, R119, 0x10, R24 ;  /* 0x0000001077187825 */ /* 0x000fc800078e0018 */
[----:B0-----:R-:W-:-:S05]  /*53c0*/  @P0 IMAD.WIDE.U32 R2, R119, 0x10, R2 ;  /* 0x0000001077020825 */ /* 0x001fca00078e0002 */
[----:B------:R2:W-:Y:S04]  /*53d0*/  @P0 STG.E.128 desc[UR6][R2.64], R16 ;  /* 0x0000001002000986 */ /* 0x0005e8000c101d06 */
[----:B------:R2:W-:Y:S02]  /*53e0*/  STG.E.128 desc[UR6][R24.64], R20 ;  /* 0x0000001418007986 */ /* 0x0005e4000c101d06 */
.L_x_448:
[----:B012---:R-:W0:Y:S01]  /*53f0*/  LDC.64 R2, c[0x0][0x380] ;  /* 0x0000e000ff027b82 */ /* 0x007e220000000a00 */
[----:B------:R-:W-:Y:S02]  /*5400*/  PLOP3.LUT P2, PT, P2, PT, PT, 0x8, 0x80 ;  /* 0x000000000080781c */ /* 0x000fe4000174e170 */
[----:B0-----:R-:W-:-:S04]  /*5410*/  IADD3 R104, PT, PT, R104, R2, RZ ;  /* 0x0000000268687210 */ /* 0x001fc80007ffe0ff */
        /* <DEDUP_REMOVED lines=9> */
[----:B------:R-:W-:-:S07]  /*54b0*/  MOV R11, R85 ;  /* 0x00000055000b7202 */ /* 0x000fce0000000f00 */
.L_x_445:
        /* <DEDUP_REMOVED lines=21> */
.L_x_456:
        /* <DEDUP_REMOVED lines=15> */
.L_x_10663:


//--------------------- .text._ZN10layer_norm22ln_bwd_finalize_kernelINS_22Kernel_traits_finalizeILj6144E13__nv_bfloat16S2_S2_S2_fjLb0ELj1024ELj4ENS_18Kernel_traits_baseILj6144ES2_S2_S2_S2_fjLj1024EEEEELb0ELb0EEEvNS_9BwdParamsE --------------------------
	.section	.text._ZN10layer_norm22ln_bwd_finalize_kernelINS_22Kernel_traits_finalizeILj6144E13__nv_bfloat16S2_S2_S2_fjLb0ELj1024ELj4ENS_18Kernel_traits_baseILj6144ES2_S2_S2_S2_fjLj1024EEEEELb0ELb0EEEvNS_9BwdParamsE,"ax",@progbits
	.align	128
        .global         _ZN10layer_norm22ln_bwd_finalize_kernelINS_22Kernel_traits_finalizeILj6144E13__nv_bfloat16S2_S2_S2_fjLb0ELj1024ELj4ENS_18Kernel_traits_baseILj6144ES2_S2_S2_S2_fjLj1024EEEEELb0ELb0EEEvNS_9BwdParamsE
        .type           _ZN10layer_norm22ln_bwd_finalize_kernelINS_22Kernel_traits_finalizeILj6144E13__nv_bfloat16S2_S2_S2_fjLb0ELj1024ELj4ENS_18Kernel_traits_baseILj6144ES2_S2_S2_S2_fjLj1024EEEEELb0ELb0EEEvNS_9BwdParamsE,@function
        .size           _ZN10layer_norm22ln_bwd_finalize_kernelINS_22Kernel_traits_finalizeILj6144E13__nv_bfloat16S2_S2_S2_fjLb0ELj1024ELj4ENS_18Kernel_traits_baseILj6144ES2_S2_S2_S2_fjLj1024EEEEELb0ELb0EEEvNS_9BwdParamsE,(.L_x_10664 - _ZN10layer_norm22ln_bwd_finalize_kernelINS_22Kernel_traits_finalizeILj6144E13__nv_bfloat16S2_S2_S2_fjLb0ELj1024ELj4ENS_18Kernel_traits_baseILj6144ES2_S2_S2_S2_fjLj1024EEEEELb0ELb0EEEvNS_9BwdParamsE)
        .other          _ZN10layer_norm22ln_bwd_finalize_kernelINS_22Kernel_traits_finalizeILj6144E13__nv_bfloat16S2_S2_S2_fjLb0ELj1024ELj4ENS_18Kernel_traits_baseILj6144ES2_S2_S2_S2_fjLj1024EEEEELb0ELb0EEEvNS_9BwdParamsE,@"STO_CUDA_ENTRY STV_DEFAULT"
_ZN10layer_norm22ln_bwd_finalize_kernelINS_22Kernel_traits_finalizeILj6144E13__nv_bfloat16S2_S2_S2_fjLb0ELj1024ELj4ENS_18Kernel_traits_baseILj6144ES2_S2_S2_S2_fjLj1024EEEEELb0ELb0EEEvNS_9BwdParamsE:
.text._ZN10layer_norm22ln_bwd_finalize_kernelINS_22Kernel_traits_finalizeILj6144E13__nv_bfloat16S2_S2_S2_fjLb0ELj1024ELj4ENS_18Kernel_traits_baseILj6144ES2_S2_S2_S2_fjLj1024EEEEELb0ELb0EEEvNS_9BwdParamsE:
[----:B------:R-:W-:Y:S01]  /*0000*/  LDC R1, c[0x0][0x37c] ;  /* 0x0000df00ff017b82 */ /* 0x000fe20000000800 */
[----:B------:R-:W0:Y:S01]  /*0010*/  S2R R58, SR_CTAID.X ;  /* 0x00000000003a7919 */ /* 0x000e220000002500 */
[----:B------:R-:W1:Y:S01]  /*0020*/  S2R R0, SR_TID.X ;  /* 0x0000000000007919 */ /* 0x000e620000002100 */
[----:B0-----:R-:W-:-:S04]  /*0030*/  SHF.L.U32 R5, R58, 0x5, RZ ;  /* 0x000000053a057819 */ /* 0x001fc800000006ff */
[----:B-1----:R-:W-:-:S04]  /*0040*/  LOP3.LUT R3, R5, 0x1f, R0, 0xf8, !PT ;  /* 0x0000001f05037812 */ /* 0x002fc800078ef800 */
[----:B------:R-:W-:-:S13]  /*0050*/  ISETP.GT.U32.AND P0, PT, R3, 0x17ff, PT ;  /* 0x000017ff0300780c */ /* 0x000fda0003f04070 */
[----:B------:R-:W-:Y:S05]  /*0060*/  @P0 EXIT ;  /* 0x000000000000094d */ /* 0x000fea0003800000 */
[----:B------:R-:W0:Y:S01]  /*0070*/  LDC R54, c[0x0][0x388] ;  /* 0x0000e200ff367b82 */ /* 0x000e220000000800 */
[----:B------:R-:W1:Y:S01]  /*0080*/  LDCU UR8, c[0x0][0x380] ;  /* 0x00007000ff0877ac */ /* 0x000e620008000800 */
[----:B------:R-:W-:Y:S01]  /*0090*/  SHF.R.U32.HI R2, RZ, 0x5, R0 ;  /* 0x00000005ff027819 */ /* 0x000fe20000011600 */
[----:B------:R-:W-:Y:S01]  /*00a0*/  BSSY.RECONVERGENT B0, `(.L_x_457) ;  /* 0x0000136000007945 */ /* 0x000fe20003800200 */
[----:B------:R-:W-:Y:S01]  /*00b0*/  LOP3.LUT R57, R0, 0x1f, RZ, 0xc0, !PT ;  /* 0x0000001f00397812 */ /* 0x000fe200078ec0ff */
[----:B------:R-:W2:Y:S01]  /*00c0*/  LDCU.64 UR6, c[0x0][0x358] ;  /* 0x00006b00ff0677ac */ /* 0x000ea20008000a00 */
[----:B------:R-:W-:Y:S02]  /*00d0*/  MOV R43, RZ ;  /* 0x000000ff002b7202 */ /* 0x000fe40000000f00 */
[----:B-1----:R-:W-:-:S04]  /*00e0*/  ISETP.GE.U32.AND P0, PT, R2, UR8, PT ;  /* 0x0000000802007c0c */ /* 0x002fc8000bf06070 */
[----:B0-----:R-:W-:Y:S01]  /*00f0*/  ISETP.GE.U32.OR P0, PT, R3, R54, P0 ;  /* 0x000000360300720c */ /* 0x001fe20000706470 */
[----:B------:R-:W-:-:S12]  /*0100*/  HFMA2 R3, -RZ, RZ, 0, 0 ;  /* 0x00000000ff037431 */ /* 0x000fd800000001ff */
[----:B--2---:R-:W-:Y:S05]  /*0110*/  @P0 BRA `(.L_x_458) ;  /* 0x0000001000b80947 */ /* 0x004fea0003800000 */
[----:B------:R-:W-:Y:S01]  /*0120*/  LOP3.LUT R32, R2, 0x20, RZ, 0xfc, !PT ;  /* 0x0000002002207812 */ /* 0x000fe200078efcff */
[----:B------:R-:W-:Y:S01]  /*0130*/  BSSY.RECONVERGENT B1, `(.L_x_459) ;  /* 0x00000b1000017945 */ /* 0x000fe20003800200 */
[----:B------:R-:W-:Y:S02]  /*0140*/  LOP3.LUT R3, RZ, R2, RZ, 0x33, !PT ;  /* 0x00000002ff037212 */ /* 0x000fe400078e33ff */
[----:B------:R-:W-:Y:S02]  /*0150*/  VIMNMX.U32 R0, PT, PT, R32, UR8, !PT ;  /* 0x0000000820007c48 */ /* 0x000fe4000ffe0000 */
[----:B------:R-:W-:Y:S02]  /*0160*/  MOV R43, RZ ;  /* 0x000000ff002b7202 */ /* 0x000fe40000000f00 */
[----:B------:R-:W-:Y:S02]  /*0170*/  IADD3 R0, PT, PT, R0, R3, RZ ;  /* 0x0000000300007210 */ /* 0x000fe40007ffe0ff */
[----:B------:R-:W-:-:S02]  /*0180*/  MOV R3, RZ ;  /* 0x000000ff00037202 */ /* 0x000fc40000000f00 */
[C---:B------:R-:W-:Y:S02]  /*0190*/  ISETP.GE.U32.AND P1, PT, R0.reuse, 0x1e0, PT ;  /* 0x000001e00000780c */ /* 0x040fe40003f26070 */
[----:B------:R-:W-:-:S04]  /*01a0*/  LEA.HI R55, R0, 0x1, RZ, 0x1b ;  /* 0x0000000100377811 */ /* 0x000fc800078fd8ff */
[----:B------:R-:W-:-:S07]  /*01b0*/  LOP3.LUT P0, R56, R55, 0xf, RZ, 0xc0, !PT ;  /* 0x0000000f37387812 */ /* 0x000fce000780c0ff */
[----:B------:R-:W-:Y:S06]  /*01c0*/  @!P1 BRA `(.L_x_460) ;  /* 0x00000008009c9947 */ /* 0x000fec0003800000 */
[----:B------:R-:W-:Y:S01]  /*01d0*/  LOP3.LUT R7, R2, 0x140, RZ, 0xfc, !PT ;  /* 0x0000014002077812 */ /* 0x000fe200078efcff */
[-CC-:B------:R-:W-:Y:S01]  /*01e0*/  IMAD R32, R32, R54.reuse, R5.reuse ;  /* 0x0000003620207224 */ /* 0x180fe200078e0205 */
[C---:B------:R-:W-:Y:S01]  /*01f0*/  LOP3.LUT R9, R2.reuse, 0x160, RZ, 0xfc, !PT ;  /* 0x0000016002097812 */ /* 0x040fe200078efcff */
[----:B------:R-:W-:Y:S01]  /*0200*/  HFMA2 R43, -RZ, RZ, 0, 0 ;  /* 0x00000000ff2b7431 */ /* 0x000fe200000001ff */
[C---:B------:R-:W-:Y:S01]  /*0210*/  LOP3.LUT R11, R2.reuse, 0x180, RZ, 0xfc, !PT ;  /* 0x00000180020b7812 */ /* 0x040fe200078efcff */
[-CC-:B------:R-:W-:Y:S01]  /*0220*/  IMAD R8, R7, R54.reuse, R5.reuse ;  /* 0x0000003607087224 */ /* 0x180fe200078e0205 */
[C---:B------:R-:W-:Y:S01]  /*0230*/  LOP3.LUT R0, R2.reuse, 0x100, RZ, 0xfc, !PT ;  /* 0x0000010002007812 */ /* 0x040fe200078efcff */
[-CC-:B------:R-:W-:Y:S01]  /*0240*/  IMAD R10, R9, R54.reuse, R5.reuse ;  /* 0x00000036090a7224 */ /* 0x180fe200078e0205 */
[C---:B------:R-:W-:Y:S01]  /*0250*/  LOP3.LUT R13, R2.reuse, 0x1a0, RZ, 0xfc, !PT ;  /* 0x000001a0020d7812 */ /* 0x040fe200078efcff */
[-CC-:B------:R-:W-:Y:S01]  /*0260*/  IMAD R12, R11, R54.reuse, R5.reuse ;  /* 0x000000360b0c7224 */ /* 0x180fe200078e0205 */
[----:B------:R-:W-:Y:S01]  /*0270*/  LOP3.LUT R15, R2, 0x1c0, RZ, 0xfc, !PT ;  /* 0x000001c0020f7812 */ /* 0x000fe200078efcff */
[-CC-:B------:R-:W-:Y:S01]  /*0280*/  IMAD R4, R0, R54.reuse, R5.reuse ;  /* 0x0000003600047224 */ /* 0x180fe200078e0205 */
        /* <DEDUP_REMOVED lines=17> */
[--C-:B------:R-:W-:Y:S01]  /*03a0*/  IMAD R28, R27, R54, R5.reuse ;  /* 0x000000361b1c7224 */ /* 0x100fe200078e0205 */
[----:B------:R-:W-:Y:S01]  /*03b0*/  IADD3 R7, PT, PT, R57, R8, RZ ;  /* 0x0000000839077210 */ /* 0x000fe20007ffe0ff */
[--C-:B------:R-:W-:Y:S01]  /*03c0*/  IMAD R30, R29, R54, R5.reuse ;  /* 0x000000361d1e7224 */ /* 0x100fe200078e0205 */
[C---:B------:R-:W-:Y:S01]  /*03d0*/  IADD3 R8, PT, PT, R57.reuse, R10, RZ ;  /* 0x0000000a39087210 */ /* 0x040fe20007ffe0ff */
[----:B------:R-:W-:Y:S01]  /*03e0*/  IMAD R0, R2, R54, R5 ;  /* 0x0000003602007224 */ /* 0x000fe200078e0205 */
[----:B------:R-:W-:-:S02]  /*03f0*/  IADD3 R9, PT, PT, R57, R12, RZ ;  /* 0x0000000c39097210 */ /* 0x000fc40007ffe0ff */
[C---:B------:R-:W-:Y:S02]  /*0400*/  IADD3 R17, PT, PT, R57.reuse, R4, RZ ;  /* 0x0000000439117210 */ /* 0x040fe40007ffe0ff */
[C---:B------:R-:W-:Y:S02]  /*0410*/  IADD3 R10, PT, PT, R57.reuse, R14, RZ ;  /* 0x0000000e390a7210 */ /* 0x040fe40007ffe0ff */
[C---:B------:R-:W-:Y:S02]  /*0420*/  IADD3 R11, PT, PT, R57.reuse, R16, RZ ;  /* 0x00000010390b7210 */ /* 0x040fe40007ffe0ff */
[C---:B------:R-:W-:Y:S02]  /*0430*/  IADD3 R12, PT, PT, R57.reuse, R18, RZ ;  /* 0x00000012390c7210 */ /* 0x040fe40007ffe0ff */
[C---:B------:R-:W-:Y:S02]  /*0440*/  IADD3 R5, PT, PT, R57.reuse, R32, RZ ;  /* 0x0000002039057210 */ /* 0x040fe40007ffe0ff */
[----:B------:R-:W-:-:S02]  /*0450*/  IADD3 R0, PT, PT, R57, R0, RZ ;  /* 0x0000000039007210 */ /* 0x000fc40007ffe0ff */
[----:B------:R-:W-:Y:S02]  /*0460*/  IADD3 R19, PT, PT, -R19, RZ, RZ ;  /* 0x000000ff13137210 */ /* 0x000fe40007ffe1ff */
[C---:B------:R-:W-:Y:S02]  /*0470*/  IADD3 R6, PT, PT, R57.reuse, R6, RZ ;  /* 0x0000000639067210 */ /* 0x040fe40007ffe0ff */
[C---:B------:R-:W-:Y:S02]  /*0480*/  IADD3 R13, PT, PT, R57.reuse, R20, RZ ;  /* 0x00000014390d7210 */ /* 0x040fe40007ffe0ff */
[C---:B------:R-:W-:Y:S02]  /*0490*/  IADD3 R14, PT, PT, R57.reuse, R22, RZ ;  /* 0x00000016390e7210 */ /* 0x040fe40007ffe0ff */
[C---:B------:R-:W-:Y:S02]  /*04a0*/  IADD3 R15, PT, PT, R57.reuse, R24, RZ ;  /* 0x00000018390f7210 */ /* 0x040fe40007ffe0ff */
[----:B------:R-:W-:-:S02]  /*04b0*/  IADD3 R16, PT, PT, R57, R26, RZ ;  /* 0x0000001a39107210 */ /* 0x000fc40007ffe0ff */
[C---:B------:R-:W-:Y:S02]  /*04c0*/  IADD3 R4, PT, PT, R57.reuse, R28, RZ ;  /* 0x0000001c39047210 */ /* 0x040fe40007ffe0ff */
[----:B------:R-:W-:-:S07]  /*04d0*/  IADD3 R18, PT, PT, R57, R30, RZ ;  /* 0x0000001e39127210 */ /* 0x000fce0007ffe0ff */
.L_x_461:
[----:B------:R-:W0:Y:S08]  /*04e0*/  LDC.64 R50, c[0x0][0x440] ;  /* 0x00011000ff327b82 */ /* 0x000e300000000a00 */
[----:B------:R-:W1:Y:S01]  /*04f0*/  LDC.64 R52, c[0x0][0x448] ;  /* 0x00011200ff347b82 */ /* 0x000e620000000a00 */
[----:B0-----:R-:W-:-:S06]  /*0500*/  IMAD.WIDE.U32 R44, R0, 0x4, R50 ;  /* 0x00000004002c7825 */ /* 0x001fcc00078e0032 */
[----:B------:R-:W2:Y:S01]  /*0510*/  LDG.E R44, desc[UR6][R44.64] ;  /* 0x000000062c2c7981 */ /* 0x000ea2000c1e1900 */
[----:B------:R-:W-:-:S04]  /*0520*/  IMAD.WIDE.U32 R20, R4, 0x4, R50 ;  /* 0x0000000404147825 */ /* 0x000fc800078e0032 */
[----:B------:R-:W-:Y:S01]  /*0530*/  IMAD.WIDE.U32 R24, R15, 0x4, R50 ;  /* 0x000000040f187825 */ /* 0x000fe200078e0032 */
[----:B------:R0:W3:Y:S03]  /*0540*/  LDG.E R48, desc[UR6][R20.64] ;  /* 0x0000000614307981 */ /* 0x0000e6000c1e1900 */
[----:B-1----:R-:W-:Y:S02]  /*0550*/  IMAD.WIDE.U32 R40, R0, 0x4, R52 ;  /* 0x0000000400287825 */ /* 0x002fe400078e0034 */
[----:B------:R-:W4:Y:S02]  /*0560*/  LDG.E R25, desc[UR6][R24.64] ;  /* 0x0000000618197981 */ /* 0x000f24000c1e1900 */
[--C-:B------:R-:W-:Y:S02]  /*0570*/  IMAD.WIDE.U32 R22, R5, 0x4, R50.reuse ;  /* 0x0000000405167825 */ /* 0x100fe400078e0032 */
[----:B------:R-:W5:Y:S02]  /*0580*/  LDG.E R40, desc[UR6][R40.64] ;  /* 0x0000000628287981 */ /* 0x000f64000c1e1900 */
[----:B0-----:R-:W-:-:S02]  /*0590*/  IMAD.WIDE.U32 R20, R16, 0x4, R50 ;  /* 0x0000000410147825 */ /* 0x001fc400078e0032 */
[----:B------:R0:W3:Y:S02]  /*05a0*/  LDG.E R49, desc[UR6][R22.64] ;  /* 0x0000000616317981 */ /* 0x0000e4000c1e1900 */
[----:B------:R-:W-:Y:S02]  /*05b0*/  IMAD.WIDE.U32 R38, R5, 0x4, R52 ;  /* 0x0000000405267825 */ /* 0x000fe400078e0034 */
[----:B------:R1:W4:Y:S02]  /*05c0*/  LDG.E R24, desc[UR6][R20.64] ;  /* 0x0000000614187981 */ /* 0x000324000c1e1900 */
[--C-:B------:R-:W-:Y:S02]  /*05d0*/  IMAD.WIDE.U32 R26, R13, 0x4, R50.reuse ;  /* 0x000000040d1a7825 */ /* 0x100fe400078e0032 */
[----:B------:R-:W4:Y:S02]  /*05e0*/  LDG.E R38, desc[UR6][R38.64] ;  /* 0x0000000626267981 */ /* 0x000f24000c1e1900 */
[----:B0-----:R-:W-:-:S02]  /*05f0*/  IMAD.WIDE.U32 R22, R14, 0x4, R50 ;  /* 0x000000040e167825 */ /* 0x001fc400078e0032 */
[----:B------:R-:W4:Y:S02]  /*0600*/  LDG.E R27, desc[UR6][R26.64] ;  /* 0x000000061a1b7981 */ /* 0x000f24000c1e1900 */
[----:B-1----:R-:W-:-:S04]  /*0610*/  IMAD.WIDE.U32 R20, R7, 0x4, R50 ;  /* 0x0000000407147825 */ /* 0x002fc800078e0032 */
[--C-:B------:R-:W-:Y:S02]  /*0620*/  IMAD.WIDE.U32 R28, R8, 0x4, R50.reuse ;  /* 0x00000004081c7825 */ /* 0x100fe400078e0032 */
[----:B------:R-:W4:Y:S02]  /*0630*/  LDG.E R21, desc[UR6][R20.64] ;  /* 0x0000000614157981 */ /* 0x000f24000c1e1900 */
[----:B------:R-:W-:Y:S02]  /*0640*/  IMAD.WIDE.U32 R32, R9, 0x4, R50 ;  /* 0x0000000409207825 */ /* 0x000fe400078e0032 */
[----:B------:R0:W4:Y:S02]  /*0650*/  LDG.E R26, desc[UR6][R22.64] ;  /* 0x00000006161a7981 */ /* 0x000124000c1e1900 */
[----:B------:R-:W-:Y:S02]  /*0660*/  IMAD.WIDE.U32 R34, R4, 0x4, R52 ;  /* 0x0000000404227825 */ /* 0x000fe400078e0034 */
[----:B------:R-:W4:Y:S02]  /*0670*/  LDG.E R36, desc[UR6][R32.64] ;  /* 0x0000000620247981 */ /* 0x000f24000c1e1900 */
[----:B------:R-:W-:-:S02]  /*0680*/  IMAD.WIDE.U32 R46, R18, 0x4, R50 ;  /* 0x00000004122e7825 */ /* 0x000fc400078e0032 */
[----:B------:R1:W4:Y:S02]  /*0690*/  LDG.E R20, desc[UR6][R28.64] ;  /* 0x000000061c147981 */ /* 0x000324000c1e1900 */
[--C-:B0-----:R-:W-:Y:S02]  /*06a0*/  IMAD.WIDE.U32 R22, R17, 0x4, R50.reuse ;  /* 0x0000000411167825 */ /* 0x101fe400078e0032 */
[----:B------:R0:W4:Y:S02]  /*06b0*/  LDG.E R37, desc[UR6][R34.64] ;  /* 0x0000000622257981 */ /* 0x000124000c1e1900 */
[----:B------:R-:W-:Y:S02]  /*06c0*/  IMAD.WIDE.U32 R30, R6, 0x4, R50 ;  /* 0x00000004061e7825 */ /* 0x000fe400078e0032 */
[----:B------:R-:W4:Y:S02]  /*06d0*/  LDG.E R46, desc[UR6][R46.64] ;  /* 0x000000062e2e7981 */ /* 0x000f24000c1e1900 */
[----:B-1----:R-:W-:-:S02]  /*06e0*/  IMAD.WIDE.U32 R28, R18, 0x4, R52 ;  /* 0x00000004121c7825 */ /* 0x002fc400078e0034 */
[----:B------:R-:W4:Y:S02]  /*06f0*/  LDG.E R23, desc[UR6][R22.64] ;  /* 0x0000000616177981 */ /* 0x000f24000c1e1900 */
[--C-:B------:R-:W-:Y:S02]  /*0700*/  IMAD.WIDE.U32 R32, R13, 0x4, R52.reuse ;  /* 0x000000040d207825 */ /* 0x100fe400078e0034 */
[----:B------:R-:W4:Y:S04]  /*0710*/  LDG.E R41, desc[UR6][R28.64] ;  /* 0x000000061c297981 */ /* 0x000f28000c1e1900 */
[----:B------:R1:W4:Y:S04]  /*0720*/  LDG.E R42, desc[UR6][R32.64] ;  /* 0x00000006202a7981 */ /* 0x000328000c1e1900 */
[----:B------:R1:W4:Y:S01]  /*0730*/  LDG.E R22, desc[UR6][R30.64] ;  /* 0x000000061e167981 */ /* 0x000322000c1e1900 */
[----:B0-----:R-:W-:-:S04]  /*0740*/  IMAD.WIDE.U32 R34, R15, 0x4, R52 ;  /* 0x000000040f227825 */ /* 0x001fc800078e0034 */
[----:B-1----:R-:W-:Y:S02]  /*0750*/  IMAD.WIDE.U32 R32, R14, 0x4, R52 ;  /* 0x000000040e207825 */ /* 0x002fe400078e0034 */
[----:B------:R-:W4:Y:S02]  /*0760*/  LDG.E R34, desc[UR6][R34.64] ;  /* 0x0000000622227981 */ /* 0x000f24000c1e1900 */
[----:B------:R-:W-:-:S04]  /*0770*/  IMAD.WIDE.U32 R30, R10, 0x4, R50 ;  /* 0x000000040a1e7825 */ /* 0x000fc800078e0032 */
[--C-:B------:R-:W-:Y:S01]  /*0780*/  IMAD.WIDE.U32 R28, R12, 0x4, R50.reuse ;  /* 0x000000040c1c7825 */ /* 0x100fe200078e0032 */
[----:B------:R0:W4:Y:S04]  /*0790*/  LDG.E R39, desc[UR6][R30.64] ;  /* 0x000000061e277981 */ /* 0x000128000c1e1900 */
[----:B------:R1:W4:Y:S01]  /*07a0*/  LDG.E R47, desc[UR6][R28.64] ;  /* 0x000000061c2f7981 */ /* 0x000322000c1e1900 */
[----:B0-----:R-:W-:-:S04]  /*07b0*/  IMAD.WIDE.U32 R30, R11, 0x4, R50 ;  /* 0x000000040b1e7825 */ /* 0x001fc800078e0032 */
[--C-:B-1----:R-:W-:Y:S01]  /*07c0*/  IMAD.WIDE.U32 R28, R16, 0x4, R52.reuse ;  /* 0x00000004101c7825 */ /* 0x102fe200078e0034 */
[----:B------:R0:W4:Y:S04]  /*07d0*/  LDG.E R45, desc[UR6][R30.64] ;  /* 0x000000061e2d7981 */ /* 0x000128000c1e1900 */
[----:B------:R1:W4:Y:S01]  /*07e0*/  LDG.E R35, desc[UR6][R28.64] ;  /* 0x000000061c237981 */ /* 0x000322000c1e1900 */
[----:B0-----:R-:W-:-:S04]  /*07f0*/  IMAD.WIDE.U32 R30, R17, 0x4, R52 ;  /* 0x00000004111e7825 */ /* 0x001fc800078e0034 */
[--C-:B-1----:R-:W-:Y:S01]  /*0800*/  IMAD.WIDE.U32 R28, R7, 0x4, R52.reuse ;  /* 0x00000004071c7825 */ /* 0x102fe200078e0034 */
[----:B------:R0:W4:Y:S03]  /*0810*/  LDG.E R50, desc[UR6][R30.64] ;  /* 0x000000061e327981 */ /* 0x000126000c1e1900 */
[----:B0-----:R-:W-:-:S06]  /*0820*/  IMAD.WIDE.U32 R30, R8, 0x4, R52 ;  /* 0x00000004081e7825 */ /* 0x001fcc00078e0034 */
[----:B------:R-:W4:Y:S01]  /*0830*/  LDG.E R30, desc[UR6][R30.64] ;  /* 0x000000061e1e7981 */ /* 0x000f22000c1e1900 */
[----:B--2---:R-:W-:-:S03]  /*0840*/  FADD.FTZ R44, R44, R43 ;  /* 0x0000002b2c2c7221 */ /* 0x004fc60000010000 */
[----:B------:R0:W2:Y:S02]  /*0850*/  LDG.E R43, desc[UR6][R32.64] ;  /* 0x00000006202b7981 */ /* 0x0000a4000c1e1900 */
[----:B0-----:R-:W-:-:S06]  /*0860*/  IMAD.WIDE.U32 R32, R6, 0x4, R52 ;  /* 0x0000000406207825 */ /* 0x001fcc00078e0034 */
[----:B------:R-:W2:Y:S04]  /*0870*/  LDG.E R32, desc[UR6][R32.64] ;  /* 0x0000000620207981 */ /* 0x000ea8000c1e1900 */
[----:B------:R0:W2:Y:S02]  /*0880*/  LDG.E R33, desc[UR6][R28.64] ;  /* 0x000000061c217981 */ /* 0x0000a4000c1e1900 */
[----:B0-----:R-:W-:-:S05]  /*0890*/  IMAD.WIDE.U32 R28, R9, 0x4, R52 ;  /* 0x00000004091c7825 */ /* 0x001fca00078e0034 */
[----:B------:R0:W2:Y:S02]  /*08a0*/  LDG.E R51, desc[UR6][R28.64] ;  /* 0x000000061c337981 */ /* 0x0000a4000c1e1900 */
[----:B0-----:R-:W-:-:S05]  /*08b0*/  IMAD.WIDE.U32 R28, R10, 0x4, R52 ;  /* 0x000000040a1c7825 */ /* 0x001fca00078e0034 */
[----:B------:R0:W2:Y:S02]  /*08c0*/  LDG.E R59, desc[UR6][R28.64] ;  /* 0x000000061c3b7981 */ /* 0x0000a4000c1e1900 */
[----:B0-----:R-:W-:-:S05]  /*08d0*/  IMAD.WIDE.U32 R28, R11, 0x4, R52 ;  /* 0x000000040b1c7825 */ /* 0x001fca00078e0034 */
[----:B------:R0:W2:Y:S02]  /*08e0*/  LDG.E R60, desc[UR6][R28.64] ;  /* 0x000000061c3c7981 */ /* 0x0000a4000c1e1900 */
[----:B0-----:R-:W-:-:S05]  /*08f0*/  IMAD.WIDE.U32 R28, R12, 0x4, R52 ;  /* 0x000000040c1c7825 */ /* 0x001fca00078e0034 */
[----:B------:R-:W2:Y:S01]  /*0900*/  LDG.E R52, desc[UR6][R28.64] ;  /* 0x000000061c347981 */ /* 0x000ea2000c1e1900 */
[----:B-----5:R-:W-:Y:S01]  /*0910*/  FADD.FTZ R3, R40, R3 ;  /* 0x0000000328037221 */ /* 0x020fe20000010000 */
[----:B---3--:R-:W-:-:S03]  /*0920*/  FADD.FTZ R49, R44, R49 ;  /* 0x000000312c317221 */ /* 0x008fc60000010000 */
[----:B----4-:R-:W-:Y:S01]  /*0930*/  FADD.FTZ R38, R3, R38 ;  /* 0x0000002603267221 */ /* 0x010fe20000010000 */
[----:B------:R-:W-:-:S03]  /*0940*/  FADD.FTZ R49, R49, R48 ;  /* 0x0000003031317221 */ /* 0x000fc60000010000 */
[----:B------:R-:W-:Y:S01]  /*0950*/  FADD.FTZ R38, R38, R37 ;  /* 0x0000002526267221 */ /* 0x000fe20000010000 */
[----:B------:R-:W-:-:S03]  /*0960*/  FADD.FTZ R46, R49, R46 ;  /* 0x0000002e312e7221 */ /* 0x000fc60000010000 */
[----:B------:R-:W-:Y:S01]  /*0970*/  FADD.FTZ R41, R38, R41 ;  /* 0x0000002926297221 */ /* 0x000fe20000010000 */
[----:B------:R-:W-:-:S03]  /*0980*/  FADD.FTZ R27, R46, R27 ;  /* 0x0000001b2e1b7221 */ /* 0x000fc60000010000 */
[----:B------:R-:W-:Y:S01]  /*0990*/  FADD.FTZ R42, R41, R42 ;  /* 0x0000002a292a7221 */ /* 0x000fe20000010000 */
[----:B------:R-:W-:-:S04]  /*09a0*/  FADD.FTZ R26, R27, R26 ;  /* 0x0000001a1b1a7221 */ /* 0x000fc80000010000 */
[----:B------:R-:W-:-:S04]  /*09b0*/  FADD.FTZ R25, R26, R25 ;  /* 0x000000191a197221 */ /* 0x000fc80000010000 */
[----:B------:R-:W-:-:S04]  /*09c0*/  FADD.FTZ R24, R25, R24 ;  /* 0x0000001819187221 */ /* 0x000fc80000010000 */
[----:B------:R-:W-:-:S04]  /*09d0*/  FADD.FTZ R23, R24, R23 ;  /* 0x0000001718177221 */ /* 0x000fc80000010000 */
[----:B------:R-:W-:Y:S01]  /*09e0*/  FADD.FTZ R22, R23, R22 ;  /* 0x0000001617167221 */ /* 0x000fe20000010000 */
[----:B------:R-:W-:-:S03]  /*09f0*/  IADD3 R19, PT, PT, R19, 0x10, RZ ;  /* 0x0000001013137810 */ /* 0x000fc60007ffe0ff */
[----:B------:R-:W-:Y:S01]  /*0a00*/  FADD.FTZ R21, R22, R21 ;  /* 0x0000001516157221 */ /* 0x000fe20000010000 */
[----:B------:R-:W-:-:S03]  /*0a10*/  ISETP.NE.AND P1, PT, R19, RZ, PT ;  /* 0x000000ff1300720c */ /* 0x000fc60003f25270 */
[----:B------:R-:W-:-:S04]  /*0a20*/  FADD.FTZ R21, R21, R20 ;  /* 0x0000001415157221 */ /* 0x000fc80000010000 */
[----:B------:R-:W-:-:S04]  /*0a30*/  FADD.FTZ R36, R21, R36 ;  /* 0x0000002415247221 */ /* 0x000fc80000010000 */
[----:B------:R-:W-:-:S04]  /*0a40*/  FADD.FTZ R36, R36, R39 ;  /* 0x0000002724247221 */ /* 0x000fc80000010000 */
[----:B------:R-:W-:Y:S01]  /*0a50*/  FADD.FTZ R36, R36, R45 ;  /* 0x0000002d24247221 */ /* 0x000fe20000010000 */
[----:B------:R-:W-:Y:S02]  /*0a60*/  IADD3 R2, PT, PT, R2, 0x200, RZ ;  /* 0x0000020002027810 */ /* 0x000fe40007ffe0ff */
[C---:B------:R-:W-:Y:S02]  /*0a70*/  LEA R0, R54.reuse, R0, 0x9 ;  /* 0x0000000036007211 */ /* 0x040fe400078e48ff */
[C---:B------:R-:W-:Y:S02]  /*0a80*/  LEA R5, R54.reuse, R5, 0x9 ;  /* 0x0000000536057211 */ /* 0x040fe400078e48ff */
[C---:B------:R-:W-:Y:S02]  /*0a90*/  LEA R4, R54.reuse, R4, 0x9 ;  /* 0x0000000436047211 */ /* 0x040fe400078e48ff */
[C---:B------:R-:W-:Y:S02]  /*0aa0*/  LEA R18, R54.reuse, R18, 0x9 ;  /* 0x0000001236127211 */ /* 0x040fe400078e48ff */
[----:B------:R-:W-:-:S02]  /*0ab0*/  LEA R13, R54, R13, 0x9 ;  /* 0x0000000d360d7211 */ /* 0x000fc400078e48ff */
[C---:B------:R-:W-:Y:S02]  /*0ac0*/  LEA R14, R54.reuse, R14, 0x9 ;  /* 0x0000000e360e7211 */ /* 0x040fe400078e48ff */
        /* <DEDUP_REMOVED lines=9> */
[----:B------:R-:W-:Y:S01]  /*0b60*/  LEA R12, R54, R12, 0x9 ;  /* 0x0000000c360c7211 */ /* 0x000fe200078e48ff */
[----:B--2---:R-:W-:-:S04]  /*0b70*/  FADD.FTZ R43, R42, R43 ;  /* 0x0000002b2a2b7221 */ /* 0x004fc80000010000 */
[----:B------:R-:W-:-:S04]  /*0b80*/  FADD.FTZ R34, R43, R34 ;  /* 0x000000222b227221 */ /* 0x000fc80000010000 */
[----:B------:R-:W-:-:S04]  /*0b90*/  FADD.FTZ R35, R34, R35 ;  /* 0x0000002322237221 */ /* 0x000fc80000010000 */
[----:B------:R-:W-:-:S04]  /*0ba0*/  FADD.FTZ R35, R35, R50 ;  /* 0x0000003223237221 */ /* 0x000fc80000010000 */
[----:B------:R-:W-:-:S04]  /*0bb0*/  FADD.FTZ R32, R35, R32 ;  /* 0x0000002023207221 */ /* 0x000fc80000010000 */
[----:B------:R-:W-:-:S04]  /*0bc0*/  FADD.FTZ R33, R32, R33 ;  /* 0x0000002120217221 */ /* 0x000fc80000010000 */
[----:B------:R-:W-:-:S04]  /*0bd0*/  FADD.FTZ R30, R33, R30 ;  /* 0x0000001e211e7221 */ /* 0x000fc80000010000 */
[----:B------:R-:W-:Y:S01]  /*0be0*/  FADD.FTZ R30, R30, R51 ;  /* 0x000000331e1e7221 */ /* 0x000fe20000010000 */
[----:B------:R-:W-:-:S03]  /*0bf0*/  FADD.FTZ R43, R36, R47 ;  /* 0x0000002f242b7221 */ /* 0x000fc60000010000 */
[----:B------:R-:W-:-:S04]  /*0c00*/  FADD.FTZ R59, R30, R59 ;  /* 0x0000003b1e3b7221 */ /* 0x000fc80000010000 */
[----:B------:R-:W-:-:S04]  /*0c10*/  FADD.FTZ R59, R59, R60 ;  /* 0x0000003c3b3b7221 */ /* 0x000fc80000010000 */
[----:B------:R-:W-:Y:S01]  /*0c20*/  FADD.FTZ R3, R59, R52 ;  /* 0x000000343b037221 */ /* 0x000fe20000010000 */
[----:B------:R-:W-:Y:S06]  /*0c30*/  @P1 BRA `(.L_x_461) ;  /* 0xfffffff800281947 */ /* 0x000fec000383ffff */
.L_x_460:
[----:B------:R-:W-:Y:S05]  /*0c40*/  BSYNC.RECONVERGENT B1 ;  /* 0x0000000000017941 */ /* 0x000fea0003800200 */
.L_x_459:
[----:B------:R-:W-:Y:S05]  /*0c50*/  @!P0 BRA `(.L_x_458) ;  /* 0x0000000400e88947 */ /* 0x000fea0003800000 */
[----:B------:R-:W0:Y:S01]  /*0c60*/  S2R R0, SR_TID.X ;  /* 0x0000000000007919 */ /* 0x000e220000002100 */
[----:B------:R-:W-:Y:S01]  /*0c70*/  ISETP.GE.U32.AND P0, PT, R56, 0x8, PT ;  /* 0x000000083800780c */ /* 0x000fe20003f06070 */
[----:B------:R-:W-:Y:S01]  /*0c80*/  BSSY.RECONVERGENT B1, `(.L_x_462) ;  /* 0x0000041000017945 */ /* 0x000fe20003800200 */
[----:B------:R-:W-:Y:S02]  /*0c90*/  LOP3.LUT R34, R55, 0x7, RZ, 0xc0, !PT ;  /* 0x0000000737227812 */ /* 0x000fe400078ec0ff */
[----:B------:R-:W-:Y:S02]  /*0ca0*/  SHF.L.U32 R7, R58, 0x5, RZ ;  /* 0x000000053a077819 */ /* 0x000fe400000006ff */
[----:B------:R-:W-:Y:S02]  /*0cb0*/  ISETP.NE.AND P1, PT, R34, RZ, PT ;  /* 0x000000ff2200720c */ /* 0x000fe40003f25270 */
[----:B0-----:R-:W-:-:S05]  /*0cc0*/  LOP3.LUT R11, R7, 0x1f, R0, 0xf8, !PT ;  /* 0x0000001f070b7812 */ /* 0x001fca00078ef800 */
[----:B------:R-:W-:Y:S06]  /*0cd0*/  @!P0 BRA `(.L_x_463) ;  /* 0x0000000000ec8947 */ /* 0x000fec0003800000 */
[----:B------:R-:W0:Y:S01]  /*0ce0*/  LDC.64 R4, c[0x0][0x448] ;  /* 0x00011200ff047b82 */ /* 0x000e220000000a00 */
[----:B------:R-:W-:-:S05]  /*0cf0*/  IMAD R13, R2, R54, R11 ;  /* 0x00000036020d7224 */ /* 0x000fca00078e020b */
[CC--:B------:R-:W-:Y:S02]  /*0d00*/  LEA R21, R54.reuse, R13.reuse, 0x5 ;  /* 0x0000000d36157211 */ /* 0x0c0fe400078e28ff */
[----:B------:R-:W1:Y:S01]  /*0d10*/  LDC.64 R8, c[0x0][0x440] ;  /* 0x00011000ff087b82 */ /* 0x000e620000000a00 */
[CC--:B------:R-:W-:Y:S02]  /*0d20*/  LEA R23, R54.reuse, R13.reuse, 0x6 ;  /* 0x0000000d36177211 */ /* 0x0c0fe400078e30ff */
[C---:B------:R-:W-:Y:S02]  /*0d30*/  LEA R33, R54.reuse, R13, 0x7 ;  /* 0x0000000d36217211 */ /* 0x040fe400078e38ff */
[----:B------:R-:W-:Y:S01]  /*0d40*/  LEA R27, R54, R23, 0x5 ;  /* 0x00000017361b7211 */ /* 0x000fe200078e28ff */
[----:B0-----:R-:W-:-:S06]  /*0d50*/  IMAD.WIDE.U32 R14, R13, 0x4, R4 ;  /* 0x000000040d0e7825 */ /* 0x001fcc00078e0004 */
[----:B------:R0:W2:Y:S01]  /*0d60*/  LDG.E R14, desc[UR6][R14.64] ;  /* 0x000000060e0e7981 */ /* 0x0000a2000c1e1900 */
[----:B-1----:R-:W-:-:S04]  /*0d70*/  IMAD.WIDE.U32 R16, R13, 0x4, R8 ;  /* 0x000000040d107825 */ /* 0x002fc800078e0008 */
[C---:B------:R-:W-:Y:S01]  /*0d80*/  IMAD.WIDE.U32 R18, R21.reuse, 0x4, R8 ;  /* 0x0000000415127825 */ /* 0x040fe200078e0008 */
[----:B------:R-:W3:Y:S03]  /*0d90*/  LDG.E R0, desc[UR6][R16.64] ;  /* 0x0000000610007981 */ /* 0x000ee6000c1e1900 */
[----:B------:R-:W-:Y:S01]  /*0da0*/  IMAD.WIDE.U32 R20, R21, 0x4, R4 ;  /* 0x0000000415147825 */ /* 0x000fe200078e0004 */
[----:B------:R1:W4:Y:S03]  /*0db0*/  LDG.E R6, desc[UR6][R18.64] ;  /* 0x0000000612067981 */ /* 0x000326000c1e1900 */
[C---:B------:R-:W-:Y:S01]  /*0dc0*/  IMAD.WIDE.U32 R12, R23.reuse, 0x4, R8 ;  /* 0x00000004170c7825 */ /* 0x040fe200078e0008 */
[----:B------:R5:W4:Y:S03]  /*0dd0*/  LDG.E R35, desc[UR6][R20.64] ;  /* 0x0000000614237981 */ /* 0x000b26000c1e1900 */
[----:B------:R-:W-:-:S04]  /*0de0*/  IMAD.WIDE.U32 R22, R23, 0x4, R4 ;  /* 0x0000000417167825 */ /* 0x000fc800078e0004 */
[C---:B------:R-:W-:Y:S01]  /*0df0*/  IMAD.WIDE.U32 R24, R27.reuse, 0x4, R8 ;  /* 0x000000041b187825 */ /* 0x040fe200078e0008 */
[----:B------:R5:W4:Y:S03]  /*0e00*/  LDG.E R12, desc[UR6][R12.64] ;  /* 0x000000060c0c7981 */ /* 0x000b26000c1e1900 */
[--C-:B------:R-:W-:Y:S01]  /*0e10*/  IMAD.WIDE.U32 R26, R27, 0x4, R4.reuse ;  /* 0x000000041b1a7825 */ /* 0x100fe200078e0004 */
[----:B------:R-:W4:Y:S01]  /*0e20*/  LDG.E R23, desc[UR6][R22.64] ;  /* 0x0000000616177981 */ /* 0x000f22000c1e1900 */
[CC--:B0-----:R-:W-:Y:S02]  /*0e30*/  LEA R15, R54.reuse, R33.reuse, 0x5 ;  /* 0x00000021360f7211 */ /* 0x0c1fe400078e28ff */
[----:B------:R-:W-:Y:S01]  /*0e40*/  IMAD.WIDE.U32 R30, R33, 0x4, R4 ;  /* 0x00000004211e7825 */ /* 0x000fe200078e0004 */
[----:B------:R-:W4:Y:S01]  /*0e50*/  LDG.E R25, desc[UR6][R24.64] ;  /* 0x0000000618197981 */ /* 0x000f22000c1e1900 */
[----:B-1----:R-:W-:-:S02]  /*0e60*/  LEA R19, R54, R33, 0x6 ;  /* 0x0000002136137211 */ /* 0x002fc400078e30ff */
[--C-:B------:R-:W-:Y:S01]  /*0e70*/  IMAD.WIDE.U32 R28, R33, 0x4, R8.reuse ;  /* 0x00000004211c7825 */ /* 0x100fe200078e0008 */
[----:B------:R-:W4:Y:S03]  /*0e80*/  LDG.E R27, desc[UR6][R26.64] ;  /* 0x000000061a1b7981 */ /* 0x000f26000c1e1900 */
[C---:B------:R-:W-:Y:S01]  /*0e90*/  IMAD.WIDE.U32 R32, R15.reuse, 0x4, R8 ;  /* 0x000000040f207825 */ /* 0x040fe200078e0008 */
[----:B------:R-:W4:Y:S03]  /*0ea0*/  LDG.E R10, desc[UR6][R28.64] ;  /* 0x000000061c0a7981 */ /* 0x000f26000c1e1900 */
[----:B-----5:R-:W-:Y:S01]  /*0eb0*/  IMAD.WIDE.U32 R20, R15, 0x4, R4 ;  /* 0x000000040f147825 */ /* 0x020fe200078e0004 */
[----:B------:R-:W5:Y:S01]  /*0ec0*/  LDG.E R31, desc[UR6][R30.64] ;  /* 0x000000061e1f7981 */ /* 0x000f62000c1e1900 */
[----:B------:R-:W-:-:S02]  /*0ed0*/  LEA R13, R54, R19, 0x5 ;  /* 0x00000013360d7211 */ /* 0x000fc400078e28ff */
[C---:B------:R-:W-:Y:S01]  /*0ee0*/  IMAD.WIDE.U32 R16, R19.reuse, 0x4, R8 ;  /* 0x0000000413107825 */ /* 0x040fe200078e0008 */
[----:B------:R-:W5:Y:S03]  /*0ef0*/  LDG.E R33, desc[UR6][R32.64] ;  /* 0x0000000620217981 */ /* 0x000f66000c1e1900 */
[----:B------:R-:W-:Y:S01]  /*0f00*/  IMAD.WIDE.U32 R18, R19, 0x4, R4 ;  /* 0x0000000413127825 */ /* 0x000fe200078e0004 */
[----:B------:R-:W5:Y:S03]  /*0f10*/  LDG.E R21, desc[UR6][R20.64] ;  /* 0x0000000614157981 */ /* 0x000f66000c1e1900 */
[C---:B------:R-:W-:Y:S01]  /*0f20*/  IMAD.WIDE.U32 R8, R13.reuse, 0x4, R8 ;  /* 0x000000040d087825 */ /* 0x040fe200078e0008 */
[----:B------:R-:W5:Y:S03]  /*0f30*/  LDG.E R17, desc[UR6][R16.64] ;  /* 0x0000000610117981 */ /* 0x000f66000c1e1900 */
[----:B------:R-:W-:Y:S01]  /*0f40*/  IMAD.WIDE.U32 R4, R13, 0x4, R4 ;  /* 0x000000040d047825 */ /* 0x000fe200078e0004 */
[----:B------:R-:W5:Y:S04]  /*0f50*/  LDG.E R19, desc[UR6][R18.64] ;  /* 0x0000000612137981 */ /* 0x000f68000c1e1900 */
[----:B------:R-:W5:Y:S04]  /*0f60*/  LDG.E R9, desc[UR6][R8.64] ;  /* 0x0000000608097981 */ /* 0x000f68000c1e1900 */
[----:B------:R-:W5:Y:S01]  /*0f70*/  LDG.E R5, desc[UR6][R4.64] ;  /* 0x0000000604057981 */ /* 0x000f62000c1e1900 */
[----:B------:R-:W-:Y:S01]  /*0f80*/  IADD3 R2, PT, PT, R2, 0x100, RZ ;  /* 0x0000010002027810 */ /* 0x000fe20007ffe0ff */
[----:B--2---:R-:W-:Y:S01]  /*0f90*/  FADD.FTZ R14, R3, R14 ;  /* 0x0000000e030e7221 */ /* 0x004fe20000010000 */
[----:B---3--:R-:W-:-:S04]  /*0fa0*/  FADD.FTZ R43, R43, R0 ;  /* 0x000000002b2b7221 */ /* 0x008fc80000010000 */
[----:B----4-:R-:W-:Y:S01]  /*0fb0*/  FADD.FTZ R43, R43, R6 ;  /* 0x000000062b2b7221 */ /* 0x010fe20000010000 */
[----:B------:R-:W-:-:S03]  /*0fc0*/  FADD.FTZ R14, R14, R35 ;  /* 0x000000230e0e7221 */ /* 0x000fc60000010000 */
[----:B------:R-:W-:Y:S01]  /*0fd0*/  FADD.FTZ R12, R43, R12 ;  /* 0x0000000c2b0c7221 */ /* 0x000fe20000010000 */
[----:B------:R-:W-:-:S03]  /*0fe0*/  FADD.FTZ R14, R14, R23 ;  /* 0x000000170e0e7221 */ /* 0x000fc60000010000 */
[----:B------:R-:W-:Y:S01]  /*0ff0*/  FADD.FTZ R25, R12, R25 ;  /* 0x000000190c197221 */ /* 0x000fe20000010000 */
[----:B------:R-:W-:-:S03]  /*1000*/  FADD.FTZ R14, R14, R27 ;  /* 0x0000001b0e0e7221 */ /* 0x000fc60000010000 */
[----:B------:R-:W-:Y:S01]  /*1010*/  FADD.FTZ R10, R25, R10 ;  /* 0x0000000a190a7221 */ /* 0x000fe20000010000 */
[----:B-----5:R-:W-:-:S03]  /*1020*/  FADD.FTZ R14, R14, R31 ;  /* 0x0000001f0e0e7221 */ /* 0x020fc60000010000 */
[----:B------:R-:W-:Y:S01]  /*1030*/  FADD.FTZ R10, R10, R33 ;  /* 0x000000210a0a7221 */ /* 0x000fe20000010000 */
[----:B------:R-:W-:-:S03]  /*1040*/  FADD.FTZ R14, R14, R21 ;  /* 0x000000150e0e7221 */ /* 0x000fc60000010000 */
[----:B------:R-:W-:Y:S01]  /*1050*/  FADD.FTZ R10, R10, R17 ;  /* 0x000000110a0a7221 */ /* 0x000fe20000010000 */
[----:B------:R-:W-:-:S03]  /*1060*/  FADD.FTZ R14, R14, R19 ;  /* 0x000000130e0e7221 */ /* 0x000fc60000010000 */
[----:B------:R-:W-:Y:S01]  /*1070*/  FADD.FTZ R43, R10, R9 ;  /* 0x000000090a2b7221 */ /* 0x000fe20000010000 */
[----:B------:R-:W-:-:S07]  /*1080*/  FADD.FTZ R3, R14, R5 ;  /* 0x000000050e037221 */ /* 0x000fce0000010000 */
.L_x_463:
[----:B------:R-:W-:Y:S05]  /*1090*/  BSYNC.RECONVERGENT B1 ;  /* 0x0000000000017941 */ /* 0x000fea0003800200 */
.L_x_462:
[----:B------:R-:W-:Y:S05]  /*10a0*/  @!P1 BRA `(.L_x_458) ;  /* 0x0000000000d49947 */ /* 0x000fea0003800000 */
[----:B------:R-:W-:Y:S01]  /*10b0*/  ISETP.GE.U32.AND P0, PT, R34, 0x4, PT ;  /* 0x000000042200780c */ /* 0x000fe20003f06070 */
[----:B------:R-:W-:Y:S01]  /*10c0*/  BSSY.RECONVERGENT B1, `(.L_x_464) ;  /* 0x0000023000017945 */ /* 0x000fe20003800200 */
[----:B------:R-:W-:-:S04]  /*10d0*/  LOP3.LUT R0, R55, 0x3, RZ, 0xc0, !PT ;  /* 0x0000000337007812 */ /* 0x000fc800078ec0ff */
[----:B------:R-:W-:-:S07]  /*10e0*/  ISETP.NE.AND P1, PT, R0, RZ, PT ;  /* 0x000000ff0000720c */ /* 0x000fce0003f25270 */
[----:B------:R-:W-:Y:S06]  /*10f0*/  @!P0 BRA `(.L_x_465) ;  /* 0x00000000007c8947 */ /* 0x000fec0003800000 */
[----:B------:R-:W0:Y:S01]  /*1100*/  LDC.64 R4, c[0x0][0x440] ;  /* 0x00011000ff047b82 */ /* 0x000e220000000a00 */
[----:B------:R-:W-:-:S05]  /*1110*/  IMAD R15, R2, R54, R11 ;  /* 0x00000036020f7224 */ /* 0x000fca00078e020b */
[CC--:B------:R-:W-:Y:S02]  /*1120*/  LEA R17, R54.reuse, R15.reuse, 0x5 ;  /* 0x0000000f36117211 */ /* 0x0c0fe400078e28ff */
[----:B------:R-:W1:Y:S01]  /*1130*/  LDC.64 R12, c[0x0][0x448] ;  /* 0x00011200ff0c7b82 */ /* 0x000e620000000a00 */
[----:B------:R-:W-:-:S04]  /*1140*/  LEA R21, R54, R15, 0x6 ;  /* 0x0000000f36157211 */ /* 0x000fc800078e30ff */
[----:B------:R-:W-:Y:S01]  /*1150*/  LEA R23, R54, R21, 0x5 ;  /* 0x0000001536177211 */ /* 0x000fe200078e28ff */
[----:B0-----:R-:W-:-:S04]  /*1160*/  IMAD.WIDE.U32 R8, R15, 0x4, R4 ;  /* 0x000000040f087825 */ /* 0x001fc800078e0004 */
[----:B-1----:R-:W-:Y:S02]  /*1170*/  IMAD.WIDE.U32 R10, R15, 0x4, R12 ;  /* 0x000000040f0a7825 */ /* 0x002fe400078e000c */
[----:B------:R-:W2:Y:S02]  /*1180*/  LDG.E R8, desc[UR6][R8.64] ;  /* 0x0000000608087981 */ /* 0x000ea4000c1e1900 */
[C---:B------:R-:W-:Y:S02]  /*1190*/  IMAD.WIDE.U32 R14, R17.reuse, 0x4, R4 ;  /* 0x00000004110e7825 */ /* 0x040fe400078e0004 */
[----:B------:R-:W3:Y:S02]  /*11a0*/  LDG.E R10, desc[UR6][R10.64] ;  /* 0x000000060a0a7981 */ /* 0x000ee4000c1e1900 */
[----:B------:R-:W-:Y:S02]  /*11b0*/  IMAD.WIDE.U32 R16, R17, 0x4, R12 ;  /* 0x0000000411107825 */ /* 0x000fe400078e000c */
[----:B------:R-:W4:Y:S02]  /*11c0*/  LDG.E R15, desc[UR6][R14.64] ;  /* 0x000000060e0f7981 */ /* 0x000f24000c1e1900 */
[----:B------:R-:W-:-:S02]  /*11d0*/  IMAD.WIDE.U32 R18, R21, 0x4, R4 ;  /* 0x0000000415127825 */ /* 0x000fc400078e0004 */
[----:B------:R-:W5:Y:S02]  /*11e0*/  LDG.E R17, desc[UR6][R16.64] ;  /* 0x0000000610117981 */ /* 0x000f64000c1e1900 */
[----:B------:R-:W-:Y:S02]  /*11f0*/  IMAD.WIDE.U32 R20, R21, 0x4, R12 ;  /* 0x0000000415147825 */ /* 0x000fe400078e000c */
[----:B------:R-:W5:Y:S02]  /*1200*/  LDG.E R19, desc[UR6][R18.64] ;  /* 0x0000000612137981 */ /* 0x000f64000c1e1900 */
[C---:B------:R-:W-:Y:S02]  /*1210*/  IMAD.WIDE.U32 R4, R23.reuse, 0x4, R4 ;  /* 0x0000000417047825 */ /* 0x040fe400078e0004 */
[----:B------:R-:W5:Y:S02]  /*1220*/  LDG.E R21, desc[UR6][R20.64] ;  /* 0x0000000614157981 */ /* 0x000f64000c1e1900 */
[----:B------:R-:W-:-:S02]  /*1230*/  IMAD.WIDE.U32 R12, R23, 0x4, R12 ;  /* 0x00000004170c7825 */ /* 0x000fc400078e000c */
[----:B------:R-:W5:Y:S04]  /*1240*/  LDG.E R5, desc[UR6][R4.64] ;  /* 0x0000000604057981 */ /* 0x000f68000c1e1900 */
[----:B------:R-:W5:Y:S01]  /*1250*/  LDG.E R13, desc[UR6][R12.64] ;  /* 0x000000060c0d7981 */ /* 0x000f62000c1e1900 */
[----:B------:R-:W-:Y:S01]  /*1260*/  IADD3 R2, PT, PT, R2, 0x80, RZ ;  /* 0x0000008002027810 */ /* 0x000fe20007ffe0ff */
[----:B--2---:R-:W-:Y:S01]  /*1270*/  FADD.FTZ R8, R43, R8 ;  /* 0x000000082b087221 */ /* 0x004fe20000010000 */
[----:B---3--:R-:W-:-:S03]  /*1280*/  FADD.FTZ R10, R3, R10 ;  /* 0x0000000a030a7221 */ /* 0x008fc60000010000 */
[----:B----4-:R-:W-:Y:S01]  /*1290*/  FADD.FTZ R8, R8, R15 ;  /* 0x0000000f08087221 */ /* 0x010fe20000010000 */
[----:B-----5:R-:W-:-:S03]  /*12a0*/  FADD.FTZ R10, R10, R17 ;  /* 0x000000110a0a7221 */ /* 0x020fc60000010000 */
[----:B------:R-:W-:Y:S01]  /*12b0*/  FADD.FTZ R8, R8, R19 ;  /* 0x0000001308087221 */ /* 0x000fe20000010000 */
[----:B------:R-:W-:-:S03]  /*12c0*/  FADD.FTZ R10, R10, R21 ;  /* 0x000000150a0a7221 */ /* 0x000fc60000010000 */
[----:B------:R-:W-:Y:S01]  /*12d0*/  FADD.FTZ R43, R8, R5 ;  /* 0x00000005082b7221 */ /* 0x000fe20000010000 */
[----:B------:R-:W-:-:S07]  /*12e0*/  FADD.FTZ R3, R10, R13 ;  /* 0x0000000d0a037221 */ /* 0x000fce0000010000 */
.L_x_465:
[----:B------:R-:W-:Y:S05]  /*12f0*/  BSYNC.RECONVERGENT B1 ;  /* 0x0000000000017941 */ /* 0x000fea0003800200 */
.L_x_464:
[----:B------:R-:W-:Y:S05]  /*1300*/  @!P1 BRA `(.L_x_458) ;  /* 0x00000000003c9947 */ /* 0x000fea0003800000 */
[----:B------:R-:W0:Y:S01]  /*1310*/  LDC.64 R8, c[0x0][0x440] ;  /* 0x00011000ff087b82 */ /* 0x000e220000000a00 */
[----:B------:R-:W-:Y:S01]  /*1320*/  IMAD R2, R2, R54, R7 ;  /* 0x0000003602027224 */ /* 0x000fe200078e0207 */
[----:B------:R-:W-:-:S04]  /*1330*/  IADD3 R0, PT, PT, -R0, RZ, RZ ;  /* 0x000000ff00007210 */ /* 0x000fc80007ffe1ff */
[----:B------:R-:W-:Y:S02]  /*1340*/  IADD3 R13, PT, PT, R57, R2, RZ ;  /* 0x00000002390d7210 */ /* 0x000fe40007ffe0ff */
[----:B------:R-:W1:Y:S05]  /*1350*/  LDC.64 R10, c[0x0][0x448] ;  /* 0x00011200ff0a7b82 */ /* 0x000e6a0000000a00 */
.L_x_466:
[----:B0-----:R-:W-:-:S04]  /*1360*/  IMAD.WIDE.U32 R4, R13, 0x4, R8 ;  /* 0x000000040d047825 */ /* 0x001fc800078e0008 */
[----:B-1----:R-:W-:Y:S02]  /*1370*/  IMAD.WIDE.U32 R6, R13, 0x4, R10 ;  /* 0x000000040d067825 */ /* 0x002fe400078e000a */
[----:B------:R-:W2:Y:S04]  /*1380*/  LDG.E R4, desc[UR6][R4.64] ;  /* 0x0000000604047981 */ /* 0x000ea8000c1e1900 */
[----:B------:R-:W3:Y:S01]  /*1390*/  LDG.E R6, desc[UR6][R6.64] ;  /* 0x0000000606067981 */ /* 0x000ee2000c1e1900 */
[----:B------:R-:W-:Y:S02]  /*13a0*/  IADD3 R0, PT, PT, R0, 0x1, RZ ;  /* 0x0000000100007810 */ /* 0x000fe40007ffe0ff */
[----:B------:R-:W-:Y:S02]  /*13b0*/  LEA R13, R54, R13, 0x5 ;  /* 0x0000000d360d7211 */ /* 0x000fe400078e28ff */
[----:B------:R-:W-:Y:S01]  /*13c0*/  ISETP.NE.AND P0, PT, R0, RZ, PT ;  /* 0x000000ff0000720c */ /* 0x000fe20003f05270 */
[----:B--2---:R-:W-:Y:S01]  /*13d0*/  FADD.FTZ R43, R4, R43 ;  /* 0x0000002b042b7221 */ /* 0x004fe20000010000 */
[----:B---3--:R-:W-:-:S11]  /*13e0*/  FADD.FTZ R3, R6, R3 ;  /* 0x0000000306037221 */ /* 0x008fd60000010000 */
[----:B------:R-:W-:Y:S05]  /*13f0*/  @P0 BRA `(.L_x_466) ;  /* 0xfffffffc00d80947 */ /* 0x000fea000383ffff */
.L_x_458:
[----:B------:R-:W-:Y:S05]  /*1400*/  BSYNC.RECONVERGENT B0 ;  /* 0x0000000000007941 */ /* 0x000fea0003800200 */
.L_x_457:
[----:B------:R-:W0:Y:S01]  /*1410*/  S2R R5, SR_TID.X ;  /* 0x0000000000057919 */ /* 0x000e220000002100 */
[----:B------:R-:W1:Y:S01]  /*1420*/  S2UR UR5, SR_CgaCtaId ;  /* 0x00000000000579c3 */ /* 0x000e620000008800 */
[----:B------:R-:W-:Y:S01]  /*1430*/  UMOV UR4, 0x400 ;  /* 0x0000040000047882 */ /* 0x000fe20000000000 */
[----:B------:R-:W-:Y:S02]  /*1440*/  SHF.L.U32 R58, R58, 0x4, RZ ;  /* 0x000000043a3a7819 */ /* 0x000fe400000006ff */
[----:B------:R-:W-:Y:S02]  /*1450*/  ISETP.NE.AND P0, PT, R57, RZ, PT ;  /* 0x000000ff3900720c */ /* 0x000fe40003f05270 */
[----:B------:R-:W-:Y:S01]  /*1460*/  LOP3.LUT R58, R58, 0x7ffffff0, RZ, 0xc0, !PT ;  /* 0x7ffffff03a3a7812 */ /* 0x000fe200078ec0ff */
[----:B-1----:R-:W-:Y:S01]  /*1470*/  ULEA UR4, UR5, UR4, 0x18 ;  /* 0x0000000405047291 */ /* 0x002fe2000f8ec0ff */
[----:B0-----:R-:W-:-:S04]  /*1480*/  SHF.R.U32.HI R12, RZ, 0x5, R5 ;  /* 0x00000005ff0c7819 */ /* 0x001fc80000011605 */
[----:B------:R-:W-:-:S04]  /*1490*/  LOP3.LUT R0, R12, 0x1f, R5, 0x78, !PT ;  /* 0x0000001f0c007812 */ /* 0x000fc800078e7805 */
[----:B------:R-:W-:Y:S02]  /*14a0*/  LOP3.LUT R2, R0, 0x3e0, R5, 0xf8, !PT ;  /* 0x000003e000027812 */ /* 0x000fe400078ef805 */
[----:B------:R-:W-:Y:S02]  /*14b0*/  SHF.L.U32 R5, R57, 0x7, RZ ;  /* 0x0000000739057819 */ /* 0x000fe400000006ff */
[----:B------:R-:W-:Y:S02]  /*14c0*/  LEA R2, R2, UR4, 0x2 ;  /* 0x0000000402027c11 */ /* 0x000fe4000f8e10ff */
[----:B------:R-:W-:-:S03]  /*14d0*/  SHF.L.U32 R0, R0, 0x2, RZ ;  /* 0x0000000200007819 */ /* 0x000fc600000006ff */
[----:B------:R-:W-:Y:S01]  /*14e0*/  STS [R2], R3 ;  /* 0x0000000302007388 */ /* 0x000fe20000000800 */
[----:B------:R-:W-:-:S03]  /*14f0*/  LOP3.LUT R0, R5, R0, RZ, 0xfc, !PT ;  /* 0x0000000005007212 */ /* 0x000fc600078efcff */
[----:B------:R-:W-:Y:S01]  /*1500*/  STS [R2+0x1000], R43 ;  /* 0x0010002b02007388 */ /* 0x000fe20000000800 */
[----:B------:R-:W-:Y:S06]  /*1510*/  BAR.SYNC.DEFER_BLOCKING 0x0 ;  /* 0x0000000000007b1d */ /* 0x000fec0000010000 */
[----:B------:R-:W0:Y:S04]  /*1520*/  LDS R4, [R0+UR4] ;  /* 0x0000000400047984 */ /* 0x000e280008000800 */
[----:B------:R-:W1:Y:S04]  /*1530*/  LDS R5, [R0+UR4+0x1000] ;  /* 0x0010000400057984 */ /* 0x000e680008000800 */
[----:B0-----:R-:W0:Y:S04]  /*1540*/  SHFL.BFLY PT, R7, R4, 0x1, 0x1f ;  /* 0x0c201f0004077f89 */ /* 0x001e2800000e0000 */
[----:B-1----:R-:W1:Y:S01]  /*1550*/  SHFL.BFLY PT, R6, R5, 0x1, 0x1f ;  /* 0x0c201f0005067f89 */ /* 0x002e6200000e0000 */
[----:B0-----:R-:W-:Y:S01]  /*1560*/  FADD.FTZ R8, R4, R7 ;  /* 0x0000000704087221 */ /* 0x001fe20000010000 */
[----:B-1----:R-:W-:-:S04]  /*1570*/  FADD.FTZ R6, R5, R6 ;  /* 0x0000000605067221 */ /* 0x002fc80000010000 */
[----:B------:R-:W0:Y:S04]  /*1580*/  SHFL.BFLY PT, R9, R8, 0x2, 0x1f ;  /* 0x0c401f0008097f89 */ /* 0x000e2800000e0000 */
[----:B------:R-:W1:Y:S01]  /*1590*/  SHFL.BFLY PT, R7, R6, 0x2, 0x1f ;  /* 0x0c401f0006077f89 */ /* 0x000e6200000e0000 */
[----:B0-----:R-:W-:Y:S01]  /*15a0*/  FADD.FTZ R9, R8, R9 ;  /* 0x0000000908097221 */ /* 0x001fe20000010000 */
[----:B-1----:R-:W-:-:S04]  /*15b0*/  FADD.FTZ R7, R6, R7 ;  /* 0x0000000706077221 */ /* 0x002fc80000010000 */
[----:B------:R-:W0:Y:S04]  /*15c0*/  SHFL.BFLY PT, R10, R9, 0x4, 0x1f ;  /* 0x0c801f00090a7f89 */ /* 0x000e2800000e0000 */
[----:B------:R-:W1:Y:S01]  /*15d0*/  SHFL.BFLY PT, R2, R7, 0x4, 0x1f ;  /* 0x0c801f0007027f89 */ /* 0x000e6200000e0000 */
[----:B0-----:R-:W-:Y:S01]  /*15e0*/  FADD.FTZ R10, R9, R10 ;  /* 0x0000000a090a7221 */ /* 0x001fe20000010000 */
[----:B------:R-:W-:Y:S01]  /*15f0*/  IADD3 R9, PT, PT, R57, R58, RZ ;  /* 0x0000003a39097210 */ /* 0x000fe20007ffe0ff */
[----:B-1----:R-:W-:-:S03]  /*1600*/  FADD.FTZ R2, R7, R2 ;  /* 0x0000000207027221 */ /* 0x002fc60000010000 */
[----:B------:R-:W0:Y:S01]  /*1610*/  SHFL.BFLY PT, R5, R10, 0x8, 0x1f ;  /* 0x0d001f000a057f89 */ /* 0x000e2200000e0000 */
[----:B------:R-:W-:-:S03]  /*1620*/  SHF.L.U32 R7, R9, 0x1, RZ ;  /* 0x0000000109077819 */ /* 0x000fc600000006ff */
[----:B------:R-:W1:Y:S01]  /*1630*/  SHFL.BFLY PT, R3, R2, 0x8, 0x1f ;  /* 0x0d001f0002037f89 */ /* 0x000e6200000e0000 */
[----:B------:R-:W-:Y:S02]  /*1640*/  ISETP.GE.U32.AND P1, PT, R7, R54, PT ;  /* 0x000000360700720c */ /* 0x000fe40003f26070 */
[----:B------:R-:W-:Y:S01]  /*1650*/  @!P0 LEA R7, R12, UR4, 0x2 ;  /* 0x000000040c078c11 */ /* 0x000fe2000f8e10ff */
[----:B0-----:R-:W-:Y:S01]  /*1660*/  FADD.FTZ R5, R10, R5 ;  /* 0x000000050a057221 */ /* 0x001fe20000010000 */
[----:B-1----:R-:W-:-:S04]  /*1670*/  FADD.FTZ R3, R2, R3 ;  /* 0x0000000302037221 */ /* 0x002fc80000010000 */
[----:B------:R-:W0:Y:S04]  /*1680*/  SHFL.BFLY PT, R4, R5, 0x10, 0x1f ;  /* 0x0e001f0005047f89 */ /* 0x000e2800000e0000 */
[----:B------:R-:W1:Y:S01]  /*1690*/  SHFL.BFLY PT, R0, R3, 0x10, 0x1f ;  /* 0x0e001f0003007f89 */ /* 0x000e6200000e0000 */
[----:B0-----:R-:W-:Y:S01]  /*16a0*/  FADD.FTZ R4, R5, R4 ;  /* 0x0000000405047221 */ /* 0x001fe20000010000 */
[----:B-1----:R-:W-:-:S04]  /*16b0*/  FADD.FTZ R0, R3, R0 ;  /* 0x0000000003007221 */ /* 0x002fc80000010000 */
[----:B------:R0:W-:Y:S04]  /*16c0*/  @!P0 STS [R7+0x2000], R4 ;  /* 0x0020000407008388 */ /* 0x0001e80000000800 */
[----:B------:R0:W-:Y:S01]  /*16d0*/  @!P0 STS [R7+0x2080], R0 ;  /* 0x0020800007008388 */ /* 0x0001e20000000800 */
[----:B------:R-:W-:Y:S06]  /*16e0*/  BAR.SYNC.DEFER_BLOCKING 0x0 ;  /* 0x0000000000007b1d */ /* 0x000fec0000010000 */
[----:B------:R-:W-:Y:S05]  /*16f0*/  @P1 EXIT ;  /* 0x000000000000194d */ /* 0x000fea0003800000 */
[----:B------:R-:W-:-:S04]  /*1700*/  ISETP.GT.U32.AND P0, PT, R57, 0xf, PT ;  /* 0x0000000f3900780c */ /* 0x000fc80003f04070 */
[----:B------:R-:W-:-:S13]  /*1710*/  ISETP.NE.OR P0, PT, R12, 0x1f, P0 ;  /* 0x0000001f0c00780c */ /* 0x000fda0000705670 */
[----:B------:R-:W-:Y:S05]  /*1720*/  @P0 EXIT ;  /* 0x000000000000094d */ /* 0x000fea0003800000 */
[----:B------:R-:W-:Y:S01]  /*1730*/  LEA R57, R57, UR4, 0x3 ;  /* 0x0000000439397c11 */ /* 0x000fe2000f8e18ff */
[----:B------:R-:W1:Y:S04]  /*1740*/  LDC.64 R2, c[0x0][0x488] ;  /* 0x00012200ff027b82 */ /* 0x000e680000000a00 */
[----:B0-----:R-:W0:Y:S04]  /*1750*/  LDS.64 R6, [R57+0x2000] ;  /* 0x0020000039067984 */ /* 0x001e280000000a00 */
[----:B------:R-:W2:Y:S01]  /*1760*/  LDS.64 R10, [R57+0x2080] ;  /* 0x00208000390a7984 */ /* 0x000ea20000000a00 */
[----:B------:R-:W3:Y:S01]  /*1770*/  LDC.64 R4, c[0x0][0x480] ;  /* 0x00012000ff047b82 */ /* 0x000ee20000000a00 */
[----:B-1----:R-:W-:-:S04]  /*1780*/  IMAD.WIDE.U32 R2, R9, 0x4, R2 ;  /* 0x0000000409027825 */ /* 0x002fc800078e0002 */
[----:B---3--:R-:W-:Y:S01]  /*1790*/  IMAD.WIDE.U32 R4, R9, 0x4, R4 ;  /* 0x0000000409047825 */ /* 0x008fe200078e0004 */
[----:B0-----:R-:W-:Y:S02]  /*17a0*/  F2FP.BF16.F32.PACK_AB R7, R7, R6 ;  /* 0x000000060707723e */ /* 0x001fe400000010ff */
[----:B--2---:R-:W-:-:S03]  /*17b0*/  F2FP.BF16.F32.PACK_AB R11, R11, R10 ;  /* 0x0000000a0b0b723e */ /* 0x004fc600000010ff */
[----:B------:R-:W-:Y:S04]  /*17c0*/  STG.E desc[UR6][R2.64], R7 ;  /* 0x0000000702007986 */ /* 0x000fe8000c101906 */
[----:B------:R-:W-:Y:S01]  /*17d0*/  STG.E desc[UR6][R4.64], R11 ;  /* 0x0000000b04007986 */ /* 0x000fe2000c101906 */
[----:B------:R-:W-:Y:S05]  /*17e0*/  EXIT ;  /* 0x000000000000794d */ /* 0x000fea0003800000 */
.L_x_467:
        /* <DEDUP_REMOVED lines=9> */
.L_x_10664:


//--------------------- .text._ZN10layer_norm13ln_bwd_kernelINS_13Kernel_traitsI13__nv_bfloat16S2_S2_S2_fjLj6144ELj1ELj1ELj8ELj16ENS_18Kernel_traits_baseILj6144ES2_S2_S2_S2_fjLj256EEEEELb1ELb0ELb1ELb0EEEvNS_9BwdParamsE --------------------------
	.section	.text._ZN10layer_norm13ln_bwd_kernelINS_13Kernel_traitsI13__nv_bfloat16S2_S2_S2_fjLj6144ELj1ELj1ELj8ELj16ENS_18Kernel_traits_baseILj6144ES2_S2_S2_S2_fjLj256EEEEELb1ELb0ELb1ELb0EEEvNS_9BwdParamsE,"ax",@progbits
	.align	128
        .global         _ZN10layer_norm13ln_bwd_kernelINS_13Kernel_traitsI13__nv_bfloat16S2_S2_S2_fjLj6144ELj1ELj1ELj8ELj16ENS_18Kernel_traits_baseILj6144ES2_S2_S2_S2_fjLj256EEEEELb1ELb0ELb1ELb0EEEvNS_9BwdParamsE
        .type           _ZN10layer_norm13ln_bwd_kernelINS_13Kernel_traitsI13__nv_bfloat16S2_S2_S2_fjLj6144ELj1ELj1ELj8ELj16ENS_18Kernel_traits_baseILj6144ES2_S2_S2_S2_fjLj256EEEEELb1ELb0ELb1ELb0EEEvNS_9BwdParamsE,@function
        .size           _ZN10layer_norm13ln_bwd_kernelINS_13Kernel_traitsI13__nv_bfloat16S2_S2_S2_fjLj6144ELj1ELj1ELj8ELj16ENS_18Kernel_traits_baseILj6144ES2_S2_S2_S2_fjLj256EEEEELb1ELb0ELb1ELb0EEEvNS_9BwdParamsE,(.L_x_10665 - _ZN10layer_norm13ln_bwd_kernelINS_13Kernel_traitsI13__nv_bfloat16S2_S2_S2_fjLj6144ELj1ELj1ELj8ELj16ENS_18Kernel_traits_baseILj6144ES2_S2_S2_S2_fjLj256EEEEELb1ELb0ELb1ELb0EEEvNS_9BwdParamsE)
        .other          _ZN10layer_norm13ln_bwd_kernelINS_13Kernel_traitsI13__nv_bfloat16S2_S2_S2_fjLj6144ELj1ELj1ELj8ELj16ENS_18Kernel_traits_baseILj6144ES2_S2_S2_S2_fjLj256EEEEELb1ELb0ELb1ELb0EEEvNS_9BwdParamsE,@"STO_CUDA_ENTRY STV_DEFAULT"
_ZN10layer_norm13ln_bwd_kernelINS_13Kernel_traitsI13__nv_bfloat16S2_S2_S2_fjLj6144ELj1ELj1ELj8ELj16ENS_18Kernel_traits_baseILj6144ES2_S2_S2_S2_fjLj256EEEEELb1ELb0ELb1ELb0EEEvNS_9BwdParamsE:
.text._ZN10layer_norm13ln_bwd_kernelINS_13Kernel_traitsI13__nv_bfloat16S2_S2_S2_fjLj6144ELj1ELj1ELj8ELj16ENS_18Kernel_traits_baseILj6144ES2_S2_S2_S2_fjLj256EEEEELb1ELb0ELb1ELb0EEEvNS_9BwdParamsE:
        /* <DEDUP_REMOVED lines=18> */
[----:B------:R-:W-:-:S06]  /*0120*/  @P1 LOP3.LUT R11, R11, 0x100, RZ, 0xfc, !PT ;  /* 0x000001000b0b1812 */ /* 0x000fcc00078efcff */
[----:B------:R-:W0:Y:S01]  /*0130*/  S2UR UR4, SR_CTAID.X ;  /* 0x00000000000479c3 */ /* 0x000e220000002500 */
[----:B--2---:R0:W5:Y:S01]  /*0140*/  @P1 LDG.E.128 R120, desc[UR8][R2.64] ;  /* 0x0000000802781981 */ /* 0x004162000c1e1d00 */
[----:B-1----:R-:W-:-:S04]  /*0150*/  @P2 IMAD.WIDE.U32 R6, R11, 0x10, R4 ;  /* 0x000000100b062825 */ /* 0x002fc800078e0004 */
[----:B------:R-:W-:Y:S01]  /*0160*/  @P2 VIADD R11, R11, 0x100 ;  /* 0x000001000b0b2836 */ /* 0x000fe20000000000 */
[----:B------:R1:W5:Y:S03]  /*0170*/  @P2 LDG.E.128 R68, desc[UR8][R6.64] ;  /* 0x0000000806442981 */ /* 0x000366000c1e1d00 */
[----:B----4-:R-:W-:-:S05]  /*0180*/  @P3 IMAD.WIDE.U32 R4, R11, 0x10, R8 ;  /* 0x000000100b043825 */ /* 0x010fca00078e0008 */
[----:B------:R1:W5:Y:S01]  /*0190*/  @P3 LDG.E.128 R64, desc[UR8][R4.64] ;  /* 0x0000000804403981 */ /* 0x000362000c1e1d00 */
[----:B0-----:R-:W-:-:S04]  /*01a0*/  MOV R2, UR4 ;  /* 0x0000000400027c02 */ /* 0x001fc80008000f00 */
        /* <DEDUP_REMOVED lines=25> */
[----:B-1----:R-:W-:Y:S06]  /*0340*/  @P0 BRA `(.L_x_468) ;  /* 0x0000006c008c0947 */ /* 0x002fec0003800000 */
        /* <DEDUP_REMOVED lines=37> */
[----:B------:R-:W0:Y:S01]  /*05a0*/  LDCU.U8 UR10, c[0x0][0x410] ;  /* 0x00008200ff0a77ac */ /* 0x000e220008000000 */
[----:B------:R-:W1:Y:S01]  /*05b0*/  LDCU UR11, c[0x0][0x400] ;  /* 0x00008000ff0b77ac */ /* 0x000e620008000800 */
[----:B------:R-:W2:Y:S01]  /*05c0*/  LDCU.64 UR14, c[0x0][0x408] ;  /* 0x00008100ff0e77ac */ /* 0x000ea20008000a00 */
[----:B------:R-:W3:Y:S01]  /*05d0*/  LDCU.64 UR12, c[0x0][0x438] ;  /* 0x00008700ff0c77ac */ /* 0x000ee20008000a00 */
[----:B------:R-:W4:Y:S06]  /*05e0*/  LDCU.64 UR6, c[0x0][0x478] ;  /* 0x00008f00ff0677ac */ /* 0x000f2c0008000a00 */
.L_x_581:
[----:B0-----:R-:W0:Y:S08]  /*05f0*/  LDC.64 R82, c[0x0][0x3f8] ;  /* 0x0000fe00ff527b82 */ /* 0x001e300000000a00 */
[----:B------:R-:W1:Y:S08]  /*0600*/  LDC.64 R80, c[0x0][0x3c8] ;  /* 0x0000f200ff507b82 */ /* 0x000e700000000a00 */
[----:B--2---:R-:W2:Y:S01]  /*0610*/  LDC.64 R84, c[0x0][0x3f0] ;  /* 0x0000fc00ff547b82 */ /* 0x004ea20000000a00 */
[----:B0-----:R-:W-:-:S07]  /*0620*/  IMAD.WIDE R82, R2, 0x4, R82 ;  /* 0x0000000402527825 */ /* 0x001fce00078e0252 */
[----:B------:R-:W0:Y:S01]  /*0630*/  LDC.64 R86, c[0x0][0x3c0] ;  /* 0x0000f000ff567b82 */ /* 0x000e220000000a00 */
[----:B------:R-:W3:Y:S01]  /*0640*/  LDG.E R108, desc[UR8][R82.64] ;  /* 0x00000008526c7981 */ /* 0x000ee2000c1e1900 */
[----:B-1----:R-:W-:-:S05]  /*0650*/  IMAD.WIDE R80, R2, 0x4, R80 ;  /* 0x0000000402507825 */ /* 0x002fca00078e0250 */
[----:B------:R1:W5:Y:S01]  /*0660*/  LDG.E R118, desc[UR8][R80.64] ;  /* 0x0000000850767981 */ /* 0x000362000c1e1900 */
[----:B--2---:R-:W-:-:S05]  /*0670*/  IMAD.WIDE R84, R2, 0x4, R84 ;  /* 0x0000000402547825 */ /* 0x004fca00078e0254 */
[----:B------:R1:W5:Y:S01]  /*0680*/  LDG.E R147, desc[UR8][R84.64] ;  /* 0x0000000854937981 */ /* 0x000362000c1e1900 */
[----:B------:R-:W-:Y:S01]  /*0690*/  BSSY.RECONVERGENT B0, `(.L_x_469) ;  /* 0x0000198000007945 */ /* 0x000fe20003800200 */
[----:B---3--:R-:W-:-:S13]  /*06a0*/  ISETP.GE.AND P5, PT, R108, 0x1, PT ;  /* 0x000000016c00780c */ /* 0x008fda0003fa6270 */
[----:B01----:R-:W-:Y:S05]  /*06b0*/  @!P5 BRA `(.L_x_470) ;  /* 0x000000140068d947 */ /* 0x003fea0003800000 */
[----:B------:R-:W-:Y:S01]  /*06c0*/  IMAD.WIDE R80, R2, 0x4, R86 ;  /* 0x0000000402507825 */ /* 0x000fe200078e0256 */
[----:B------:R-:W0:Y:S05]  /*06d0*/  LDC R111, c[0x0][0x388] ;  /* 0x0000e200ff6f7b82 */ /* 0x000e2a0000000800 */
[----:B------:R1:W2:Y:S01]  /*06e0*/  LDG.E R80, desc[UR8][R80.64] ;  /* 0x0000000850507981 */ /* 0x0002a2000c1e1900 */
[----:B-----5:R-:W-:Y:S01]  /*06f0*/  ISETP.GE.AND P4, PT, R147, 0x1, PT ;  /* 0x000000019300780c */ /* 0x020fe20003f86270 */
[----:B------:R-:W-:Y:S01]  /*0700*/  IMAD.MOV.U32 R150, RZ, RZ, RZ ;  /* 0x000000ffff967224 */ /* 0x000fe200078e00ff */
[----:B------:R-:W-:Y:S01]  /*0710*/  IADD3 R84, PT, PT, R108, -0x1, RZ ;  /* 0xffffffff6c547810 */ /* 0x000fe20007ffe0ff */
[----:B------:R-:W-:Y:S01]  /*0720*/  BSSY.RECONVERGENT B1, `(.L_x_471) ;  /* 0x000007f000017945 */ /* 0x000fe20003800200 */
[----:B------:R-:W-:-:S02]  /*0730*/  ISETP.GE.U32.AND P1, PT, R0, 0x100, PT ;  /* 0x000001000000780c */ /* 0x000fc40003f26070 */
[----:B------:R-:W-:Y:S02]  /*0740*/  CS2R R154, SRZ ;  /* 0x00000000009a7805 */ /* 0x000fe4000001ff00 */
[----:B------:R-:W-:Y:S02]  /*0750*/  ISETP.NE.AND P0, PT, RZ, UR10, PT ;  /* 0x0000000aff007c0c */ /* 0x000fe4000bf05270 */
[C---:B------:R-:W-:Y:S02]  /*0760*/  ISETP.GE.U32.AND P2, PT, R0.reuse, 0x200, PT ;  /* 0x000002000000780c */ /* 0x040fe40003f46070 */
[----:B------:R-:W-:Y:S02]  /*0770*/  ISETP.GE.U32.AND P3, PT, R0, 0x300, PT ;  /* 0x000003000000780c */ /* 0x000fe40003f66070 */
[----:B------:R-:W-:-:S05]  /*0780*/  @P4 IADD3 R82, PT, PT, R147, -0x1, RZ ;  /* 0xffffffff93524810 */ /* 0x000fca0007ffe0ff */
[-C--:B0-----:R-:W-:Y:S02]  /*0790*/  @P4 IMAD R82, R82, R111.reuse, RZ ;  /* 0x0000006f52524224 */ /* 0x081fe400078e02ff */
[----:B------:R-:W-:-:S03]  /*07a0*/  IMAD R84, R84, R111, RZ ;  /* 0x0000006f54547224 */ /* 0x000fc600078e02ff */
[----:B------:R-:W-:-:S04]  /*07b0*/  @P4 SHF.R.S32.HI R83, RZ, 0x1f, R82 ;  /* 0x0000001fff534819 */ /* 0x000fc80000011452 */
[----:B------:R-:W-:-:S04]  /*07c0*/  @P4 LEA.HI R82, R83, R82, RZ, 0x3 ;  /* 0x0000005253524211 */ /* 0x000fc800078f18ff */
[----:B------:R-:W-:Y:S01]  /*07d0*/  @P4 LEA.HI.SX32 R150, R82, R153, 0x1d ;  /* 0x0000009952964211 */ /* 0x000fe200078feaff */
[----:B------:R-:W-:-:S05]  /*07e0*/  IMAD R82, R2, R111, RZ ;  /* 0x0000006f02527224 */ /* 0x000fca00078e02ff */
[----:B-1----:R-:W-:-:S04]  /*07f0*/  SHF.R.S32.HI R81, RZ, 0x1f, R82 ;  /* 0x0000001fff517819 */ /* 0x002fc80000011452 */
        /* <DEDUP_REMOVED lines=20> */
[----:B------:R-:W-:-:S02]  /*0940*/  IMAD.U32 R129, R120, 0x10000, RZ ;  /* 0x0001000078817824 */ /* 0x000fc400078e00ff */
[----:B0-----:R-:W-:-:S05]  /*0950*/  @P0 IMAD.WIDE.U32 R130, R152, 0x10, R130 ;  /* 0x0000001098820825 */ /* 0x001fca00078e0082 */
[----:B------:R0:W5:Y:S01]  /*0960*/  @P0 LDG.E.128 R12, desc[UR8][R130.64] ;  /* 0x00000008820c0981 */ /* 0x000162000c1e1d00 */
[----:B------:R-:W-:Y:S01]  /*0970*/  IMAD.U32 R141, R158, 0x10000, RZ ;  /* 0x000100009e8d7824 */ /* 0x000fe200078e00ff */
[----:B------:R-:W-:Y:S02]  /*0980*/  SHF.L.U32 R143, R157, 0x10, RZ ;  /* 0x000000109d8f7819 */ /* 0x000fe400000006ff */
[----:B------:R-:W-:Y:S01]  /*0990*/  SHF.L.U32 R145, R156, 0x10, RZ ;  /* 0x000000109c917819 */ /* 0x000fe200000006ff */
[----:B------:R-:W-:Y:S01]  /*09a0*/  VIADD R153, R153, 0x100 ;  /* 0x0000010099997836 */ /* 0x000fe20000000000 */
[----:B------:R-:W-:Y:S02]  /*09b0*/  IADD3 R150, PT, PT, R150, 0x100, RZ ;  /* 0x0000010096967810 */ /* 0x000fe40007ffe0ff */
[----:B------:R-:W-:Y:S01]  /*09c0*/  IADD3 R152, PT, PT, R152, 0x100, RZ ;  /* 0x0000010098987810 */ /* 0x000fe20007ffe0ff */
[----:B---3--:R-:W-:Y:S01]  /*09d0*/  IMAD.U32 R132, R80, 0x10000, RZ ;  /* 0x0001000050847824 */ /* 0x008fe200078e00ff */
[----:B------:R-:W-:-:S03]  /*09e0*/  SHF.L.U32 R134, R81, 0x10, RZ ;  /* 0x0000001051867819 */ /* 0x000fc600000006ff */
[C---:B------:R-:W-:Y:S02]  /*09f0*/  FADD.FTZ R3, -R151.reuse, R132 ;  /* 0x0000008497037221 */ /* 0x040fe40000010100 */
[----:B------:R-:W-:Y:S01]  /*0a00*/  FADD.FTZ R137, -R151, R134 ;  /* 0x0000008697897221 */ /* 0x000fe20000010100 */
[----:B----4-:R-:W-:Y:S01]  /*0a10*/  SHF.L.U32 R132, R84, 0x10, RZ ;  /* 0x0000001054847819 */ /* 0x010fe200000006ff */
[----:B------:R-:W-:Y:S01]  /*0a20*/  FMUL.FTZ R3, R118, R3 ;  /* 0x0000000376037220 */ /* 0x000fe20000410000 */
[----:B------:R-:W-:Y:S02]  /*0a30*/  SHF.L.U32 R134, R82, 0x10, RZ ;  /* 0x0000001052867819 */ /* 0x000fe400000006ff */
[----:B0-----:R-:W-:Y:S01]  /*0a40*/  SHF.L.U32 R131, R85, 0x10, RZ ;  /* 0x0000001055837819 */ /* 0x001fe200000006ff */
[----:B------:R-:W-:Y:S01]  /*0a50*/  FADD.FTZ R36, R36, R132 ;  /* 0x0000008424247221 */ /* 0x000fe20000010000 */
[-C--:B------:R-:W-:Y:S01]  /*0a60*/  FFMA.FTZ R60, R3, R132.reuse, R60 ;  /* 0x00000084033c7223 */ /* 0x080fe2000001003c */
[----:B------:R-:W-:Y:S01]  /*0a70*/  FMUL.FTZ R130, R129, R132 ;  /* 0x0000008481827220 */ /* 0x000fe20000410000 */
[----:B------:R-:W-:Y:S01]  /*0a80*/  FMUL.FTZ R129, R118, R137 ;  /* 0x0000008976817220 */ /* 0x000fe20000410000 */
[----:B------:R-:W-:-:S02]  /*0a90*/  IMAD.U32 R132, R121, 0x10000, RZ ;  /* 0x0001000079847824 */ /* 0x000fc400078e00ff */
[----:B------:R-:W-:Y:S01]  /*0aa0*/  FADD.FTZ R137, -R151, R134 ;  /* 0x0000008697897221 */ /* 0x000fe20000010100 */
[----:B------:R-:W-:Y:S01]  /*0ab0*/  SHF.L.U32 R140, R83, 0x10, RZ ;  /* 0x00000010538c7819 */ /* 0x000fe200000006ff */
[----:B------:R-:W-:Y:S01]  /*0ac0*/  FADD.FTZ R38, R38, R131 ;  /* 0x0000008326267221 */ /* 0x000fe20000010000 */
[-C--:B------:R-:W-:Y:S01]  /*0ad0*/  FFMA.FTZ R62, R129, R131.reuse, R62 ;  /* 0x00000083813e7223 */ /* 0x080fe2000001003e */
[----:B------:R-:W-:Y:S01]  /*0ae0*/  FMUL.FTZ R132, R132, R131 ;  /* 0x0000008384847220 */ /* 0x000fe20000410000 */
[----:B------:R-:W-:Y:S01]  /*0af0*/  FMUL.FTZ R131, R118, R137 ;  /* 0x0000008976837220 */ /* 0x000fe20000410000 */
[----:B------:R-:W-:Y:S01]  /*0b00*/  SHF.L.U32 R137, R86, 0x10, RZ ;  /* 0x0000001056897819 */ /* 0x000fe200000006ff */
[----:B------:R-:W-:Y:S02]  /*0b10*/  IMAD.U32 R134, R122, 0x10000, RZ ;  /* 0x000100007a867824 */ /* 0x000fe400078e00ff */
[----:B------:R-:W-:Y:S01]  /*0b20*/  FADD.FTZ R139, -R151, R140 ;  /* 0x0000008c978b7221 */ /* 0x000fe20000010100 */
[----:B------:R-:W-:Y:S01]  /*0b30*/  PRMT R80, R80, 0x7632, R80 ;  /* 0x0000763250507816 */ /* 0x000fe20000000050 */
[----:B------:R-:W-:Y:S01]  /*0b40*/  FADD.FTZ R32, R32, R137 ;  /* 0x0000008920207221 */ /* 0x000fe20000010000 */
[-C--:B------:R-:W-:Y:S01]  /*0b50*/  FFMA.FTZ R56, R131, R137.reuse, R56 ;  /* 0x0000008983387223 */ /* 0x080fe20000010038 */
[----:B------:R-:W-:Y:S01]  /*0b60*/  FMUL.FTZ R134, R134, R137 ;  /* 0x0000008986867220 */ /* 0x000fe20000410000 */
[----:B------:R-:W-:Y:S01]  /*0b70*/  FMUL.FTZ R137, R118, R139 ;  /* 0x0000008b76897220 */ /* 0x000fe20000410000 */
[----:B------:R-:W-:-:S02]  /*0b80*/  SHF.L.U32 R139, R87, 0x10, RZ ;  /* 0x00000010578b7819 */ /* 0x000fc400000006ff */
[----:B------:R-:W-:Y:S01]  /*0b90*/  SHF.L.U32 R140, R123, 0x10, RZ ;  /* 0x000000107b8c7819 */ /* 0x000fe200000006ff */
[----:B------:R-:W-:Y:S01]  /*0ba0*/  IMAD.U32 R80, R80, 0x10000, RZ ;  /* 0x0001000050507824 */ /* 0x000fe200078e00ff */
[----:B------:R-:W-:Y:S01]  /*0bb0*/  PRMT R81, R81, 0x7632, R81 ;  /* 0x0000763251517816 */ /* 0x000fe20000000051 */
[----:B------:R-:W-:Y:S01]  /*0bc0*/  FADD.FTZ R34, R34, R139 ;  /* 0x0000008b22227221 */ /* 0x000fe20000010000 */
[-C--:B------:R-:W-:Y:S01]  /*0bd0*/  FFMA.FTZ R58, R137, R139.reuse, R58 ;  /* 0x0000008b893a7223 */ /* 0x080fe2000001003a */
[----:B------:R-:W-:Y:S01]  /*0be0*/  FMUL.FTZ R140, R140, R139 ;  /* 0x0000008b8c8c7220 */ /* 0x000fe20000410000 */
[----:B------:R-:W-:Y:S01]  /*0bf0*/  FADD.FTZ R139, -R151, R80 ;  /* 0x00000050978b7221 */ /* 0x000fe20000010100 */
[----:B------:R-:W-:Y:S01]  /*0c00*/  IMAD.U32 R80, R81, 0x10000, RZ ;  /* 0x0001000051507824 */ /* 0x000fe200078e00ff */
[----:B------:R-:W-:Y:S02]  /*0c10*/  PRMT R82, R82, 0x7632, R82 ;  /* 0x0000763252527816 */ /* 0x000fe40000000052 */
[----:B------:R-:W-:Y:S01]  /*0c20*/  PRMT R85, R85, 0x7632, R85 ;  /* 0x0000763255557816 */ /* 0x000fe20000000055 */
[----:B------:R-:W-:Y:S01]  /*0c30*/  FADD.FTZ R81, -R151, R80 ;  /* 0x0000005097517221 */ /* 0x000fe20000010100 */
[----:B------:R-:W-:-:S02]  /*0c40*/  PRMT R84, R84, 0x7632, R84 ;  /* 0x0000763254547816 */ /* 0x000fc40000000054 */
[----:B------:R-:W-:Y:S01]  /*0c50*/  SHF.L.U32 R82, R82, 0x10, RZ ;  /* 0x0000001052527819 */ /* 0x000fe200000006ff */
[C---:B------:R-:W-:Y:S01]  /*0c60*/  FMUL.FTZ R142, R118.reuse, R139 ;  /* 0x0000008b768e7220 */ /* 0x040fe20000410000 */
[----:B------:R-:W-:Y:S01]  /*0c70*/  SHF.L.U32 R80, R85, 0x10, RZ ;  /* 0x0000001055507819 */ /* 0x000fe200000006ff */
[----:B------:R-:W-:Y:S01]  /*0c80*/  FMUL.FTZ R144, R118, R81 ;  /* 0x0000005176907220 */ /* 0x000fe20000410000 */
[----:B------:R-:W-:Y:S01]  /*0c90*/  SHF.L.U32 R84, R84, 0x10, RZ ;  /* 0x0000001054547819 */ /* 0x000fe200000006ff */
[----:B------:R-:W-:Y:S01]  /*0ca0*/  FADD.FTZ R81, -R151, R82 ;  /* 0x0000005297517221 */ /* 0x000fe20000010100 */
[----:B------:R-:W-:Y:S01]  /*0cb0*/  SHF.L.U32 R139, R159, 0x10, RZ ;  /* 0x000000109f8b7819 */ /* 0x000fe200000006ff */
[----:B------:R-:W-:Y:S01]  /*0cc0*/  FADD.FTZ R39, R39, R80 ;  /* 0x0000005027277221 */ /* 0x000fe20000010000 */
[----:B------:R-:W-:Y:S01]  /*0cd0*/  PRMT R83, R83, 0x7632, R83 ;  /* 0x0000763253537816 */ /* 0x000fe20000000053 */
[-C--:B------:R-:W-:Y:S01]  /*0ce0*/  FFMA.FTZ R63, R144, R80.reuse, R63 ;  /* 0x00000050903f7223 */ /* 0x080fe2000001003f */
[----:B------:R-:W-:Y:S01]  /*0cf0*/  FMUL.FTZ R141, R141, R80 ;  /* 0x000000508d8d7220 */ /* 0x000fe20000410000 */
[----:B------:R-:W-:Y:S01]  /*0d00*/  FMUL.FTZ R139, R139, R84 ;  /* 0x000000548b8b7220 */ /* 0x000fe20000410000 */
[----:B------:R-:W-:Y:S01]  /*0d10*/  FMUL.FTZ R146, R118, R81 ;  /* 0x0000005176927220 */ /* 0x000fe20000410000 */
[----:B------:R-:W-:Y:S01]  /*0d20*/  FADD.FTZ R80, RZ, R130 ;  /* 0x00000082ff507221 */ /* 0x000fe20000010000 */
[----:B------:R-:W-:Y:S01]  /*0d30*/  FFMA.FTZ R81, R3, R130, RZ ;  /* 0x0000008203517223 */ /* 0x000fe200000100ff */
[----:B------:R-:W-:-:S02]  /*0d40*/  IMAD.U32 R82, R83, 0x10000, RZ ;  /* 0x0001000053527824 */ /* 0x000fc400078e00ff */
[----:B------:R-:W-:Y:S01]  /*0d50*/  FADD.FTZ R83, R80, R139 ;  /* 0x0000008b50537221 */ /* 0x000fe20000010000 */
[----:B------:R-:W-:Y:S01]  /*0d60*/  FFMA.FTZ R80, R142, R139, R81 ;  /* 0x0000008b8e507223 */ /* 0x000fe20000010051 */
[----:B------:R-:W-:Y:S01]  /*0d70*/  PRMT R86, R86, 0x7632, R86 ;  /* 0x0000763256567816 */ /* 0x000fe20000000056 */
[----:B------:R-:W-:Y:S01]  /*0d80*/  FADD.FTZ R85, -R151, R82 ;  /* 0x0000005297557221 */ /* 0x000fe20000010100 */
[----:B------:R-:W-:Y:S01]  /*0d90*/  FADD.FTZ R82, R83, R132 ;  /* 0x0000008453527221 */ /* 0x000fe20000010000 */
[----:B------:R-:W-:Y:S01]  /*0da0*/  FFMA.FTZ R81, R129, R132, R80 ;  /* 0x0000008481517223 */ /* 0x000fe20000010050 */
[----:B------:R-:W-:Y:S02]  /*0db0*/  SHF.L.U32 R86, R86, 0x10, RZ ;  /* 0x0000001056567819 */ /* 0x000fe400000006ff */
[----:B------:R-:W-:Y:S01]  /*0dc0*/  FADD.FTZ R83, R82, R141 ;  /* 0x0000008d52537221 */ /* 0x000fe20000010000 */
[----:B------:R-:W-:Y:S01]  /*0dd0*/  FFMA.FTZ R80, R144, R141, R81 ;  /* 0x0000008d90507223 */ /* 0x000fe20000010051 */
[----:B------:R-:W-:Y:S01]  /*0de0*/  PRMT R87, R87, 0x7632, R87 ;  /* 0x0000763257577816 */ /* 0x000fe20000000057 */
        /* <DEDUP_REMOVED lines=18> */
.L_x_472:
[----:B----4-:R-:W-:Y:S05]  /*0f10*/  BSYNC.RECONVERGENT B1 ;  /* 0x0000000000017941 */ /* 0x010fea0003800200 */
.L_x_471:
[----:B------:R-:W-:Y:S04]  /*0f20*/  BSSY.RECONVERGENT B1, `(.L_x_473) ;  /* 0x000006b000017945 */ /* 0x000fe80003800200 */
[----:B------:R-:W-:Y:S05]  /*0f30*/  @!P2 BRA `(.L_x_474) ;  /* 0x0000000400a4a947 */ /* 0x000fea0003800000 */
[----:B------:R-:W0:Y:S08]  /*0f40*/  LDC.64 R80, c[0x0][0x3a8] ;  /* 0x0000ea00ff507b82 */ /* 0x000e300000000a00 */
[----:B------:R-:W1:Y:S01]  /*0f50*/  LDC.64 R84, c[0x0][0x428] ;  /* 0x00010a00ff547b82 */ /* 0x000e620000000a00 */
[----:B------:R-:W-:-:S07]  /*0f60*/  ISETP.NE.U32.AND P0, PT, RZ, UR12, PT ;  /* 0x0000000cff007c0c */ /* 0x000fce000bf05070 */
[----:B------:R-:W2:Y:S01]  /*0f70*/  LDC.64 R94, c[0x0][0x3b0] ;  /* 0x0000ec00ff5e7b82 */ /* 0x000ea20000000a00 */
[----:B0-----:R-:W-:-:S06]  /*0f80*/  IMAD.WIDE.U32 R80, R152, 0x10, R80 ;  /* 0x0000001098507825 */ /* 0x001fcc00078e0050 */
[----:B------:R-:W3:Y:S01]  /*0f90*/  LDG.E.128 R80, desc[UR8][R80.64] ;  /* 0x0000000850507981 */ /* 0x000ee2000c1e1d00 */
[----:B-1----:R-:W-:-:S06]  /*0fa0*/  IMAD.WIDE.U32 R84, R153, 0x10, R84 ;  /* 0x0000001099547825 */ /* 0x002fcc00078e0054 */
[----:B------:R-:W4:Y:S01]  /*0fb0*/  LDG.E.128 R84, desc[UR8][R84.64] ;  /* 0x0000000854547981 */ /* 0x000f22000c1e1d00 */
[----:B------:R-:W-:-:S13]  /*0fc0*/  ISETP.NE.AND.EX P0, PT, RZ, UR13, PT, P0 ;  /* 0x0000000dff007c0c */ /* 0x000fda000bf05300 */
[----:B------:R-:W0:Y:S02]  /*0fd0*/  @P0 LDC.64 R90, c[0x0][0x438] ;  /* 0x00010e00ff5a0b82 */ /* 0x000e240000000a00 */
[----:B0-----:R-:W-:-:S04]  /*0fe0*/  @P0 IMAD.WIDE.U32 R96, R152, 0x10, R90 ;  /* 0x0000001098600825 */ /* 0x001fc800078e005a */
[----:B--2---:R-:W-:Y:S01]  /*0ff0*/  IMAD.WIDE.U32 R90, R150, 0x8, R94 ;  /* 0x00000008965a7825 */ /* 0x004fe200078e005e */
[----:B------:R0:W5:Y:S05]  /*1000*/  @P0 LDG.E.128 R8, desc[UR8][R96.64] ;  /* 0x0000000860080981 */ /* 0x00016a000c1e1d00 */
[----:B------:R-:W5:Y:S01]  /*1010*/  LDG.E.64 R90, desc[UR8][R90.64] ;  /* 0x000000085a5a7981 */ /* 0x000f62000c1e1b00 */
[----:B------:R-:W-:Y:S01]  /*1020*/  IMAD.U32 R105, R162, 0x10000, RZ ;  /* 0x00010000a2697824 */ /* 0x000fe200078e00ff */
[----:B------:R-:W-:Y:S01]  /*1030*/  SHF.L.U32 R107, R161, 0x10, RZ ;  /* 0x00000010a16b7819 */ /* 0x000fe200000006ff */
[----:B------:R-:W-:Y:S01]  /*1040*/  VIADD R153, R153, 0x100 ;  /* 0x0000010099997836 */ /* 0x000fe20000000000 */
[----:B------:R-:W-:Y:S01]  /*1050*/  SHF.L.U32 R109, R160, 0x10, RZ ;  /* 0x00000010a06d7819 */ /* 0x000fe200000006ff */
[----:B0-----:R-:W-:Y:S01]  /*1060*/  IMAD.U32 R96, R69, 0x10000, RZ ;  /* 0x0001000045607824 */ /* 0x001fe200078e00ff */
[----:B------:R-:W-:-:S02]  /*1070*/  IADD3 R150, PT, PT, R150, 0x100, RZ ;  /* 0x0000010096967810 */ /* 0x000fc40007ffe0ff */
[----:B------:R-:W-:Y:S01]  /*1080*/  IADD3 R152, PT, PT, R152, 0x100, RZ ;  /* 0x0000010098987810 */ /* 0x000fe20007ffe0ff */
[----:B---3--:R-:W-:Y:S01]  /*1090*/  IMAD.U32 R94, R80, 0x10000, RZ ;  /* 0x00010000505e7824 */ /* 0x008fe200078e00ff */
[----:B------:R-:W-:Y:S02]  /*10a0*/  SHF.L.U32 R98, R81, 0x10, RZ ;  /* 0x0000001051627819 */ /* 0x000fe400000006ff */
[----:B------:R-:W-:Y:S01]  /*10b0*/  SHF.L.U32 R100, R83, 0x10, RZ ;  /* 0x0000001053647819 */ /* 0x000fe200000006ff */
[C---:B------:R-:W-:Y:S01]  /*10c0*/  FADD.FTZ R95, -R151.reuse, R94 ;  /* 0x0000005e975f7221 */ /* 0x040fe20000010100 */
[----:B------:R-:W-:Y:S02]  /*10d0*/  IMAD.U32 R94, R68, 0x10000, RZ ;  /* 0x00010000445e7824 */ /* 0x000fe400078e00ff */
[C---:B------:R-:W-:Y:S01]  /*10e0*/  FADD.FTZ R101, -R151.reuse, R98 ;  /* 0x0000006297657221 */ /* 0x040fe20000010100 */
[----:B------:R-:W-:Y:S01]  /*10f0*/  SHF.L.U32 R98, R82, 0x10, RZ ;  /* 0x0000001052627819 */ /* 0x000fe200000006ff */
[----:B------:R-:W-:Y:S01]  /*1100*/  FMUL.FTZ R95, R118, R95 ;  /* 0x0000005f765f7220 */ /* 0x000fe20000410000 */
[----:B----4-:R-:W-:Y:S01]  /*1110*/  SHF.L.U32 R99, R84, 0x10, RZ ;  /* 0x0000001054637819 */ /* 0x010fe200000006ff */
[----:B------:R-:W-:Y:S01]  /*1120*/  FMUL.FTZ R97, R118, R101 ;  /* 0x0000006576617220 */ /* 0x000fe20000410000 */
[C---:B------:R-:W-:Y:S01]  /*1130*/  FADD.FTZ R103, -R151.reuse, R100 ;  /* 0x0000006497677221 */ /* 0x040fe20000010100 */
[----:B------:R-:W-:Y:S01]  /*1140*/  FADD.FTZ R101, -R151, R98 ;  /* 0x0000006297657221 */ /* 0x000fe20000010100 */
[----:B------:R-:W-:-:S02]  /*1150*/  IMAD.U32 R98, R70, 0x10000, RZ ;  /* 0x0001000046627824 */ /* 0x000fc400078e00ff */
[----:B------:R-:W-:Y:S01]  /*1160*/  FADD.FTZ R28, R28, R99 ;  /* 0x000000631c1c7221 */ /* 0x000fe20000010000 */
[-C--:B------:R-:W-:Y:S01]  /*1170*/  FFMA.FTZ R52, R95, R99.reuse, R52 ;  /* 0x000000635f347223 */ /* 0x080fe20000010034 */
[----:B------:R-:W-:Y:S01]  /*1180*/  FMUL.FTZ R94, R94, R99 ;  /* 0x000000635e5e7220 */ /* 0x000fe20000410000 */
[----:B------:R-:W-:Y:S02]  /*1190*/  SHF.L.U32 R99, R85, 0x10, RZ ;  /* 0x0000001055637819 */ /* 0x000fe400000006ff */
[----:B------:R-:W-:Y:S02]  /*11a0*/  PRMT R80, R80, 0x7632, R80 ;  /* 0x0000763250507816 */ /* 0x000fe40000000050 */
[----:B------:R-:W-:Y:S01]  /*11b0*/  SHF.L.U32 R100, R71, 0x10, RZ ;  /* 0x0000001047647819 */ /* 0x000fe200000006ff */
[----:B------:R-:W-:Y:S01]  /*11c0*/  FADD.FTZ R30, R30, R99 ;  /* 0x000000631e1e7221 */ /* 0x000fe20000010000 */
[-C--:B------:R-:W-:Y:S01]  /*11d0*/  FFMA.FTZ R54, R97, R99.reuse, R54 ;  /* 0x0000006361367223 */ /* 0x080fe20000010036 */
[----:B------:R-:W-:Y:S01]  /*11e0*/  FMUL.FTZ R96, R96, R99 ;  /* 0x0000006360607220 */ /* 0x000fe20000410000 */
[----:B------:R-:W-:Y:S01]  /*11f0*/  FMUL.FTZ R99, R118, R101 ;  /* 0x0000006576637220 */ /* 0x000fe20000410000 */
[----:B------:R-:W-:Y:S01]  /*1200*/  SHF.L.U32 R101, R86, 0x10, RZ ;  /* 0x0000001056657819 */ /* 0x000fe200000006ff */
[----:B------:R-:W-:Y:S01]  /*1210*/  IMAD.U32 R80, R80, 0x10000, RZ ;  /* 0x0001000050507824 */ /* 0x000fe200078e00ff */
[----:B------:R-:W-:-:S02]  /*1220*/  PRMT R81, R81, 0x7632, R81 ;  /* 0x0000763251517816 */ /* 0x000fc40000000051 */
[----:B------:R-:W-:Y:S01]  /*1230*/  PRMT R82, R82, 0x7632, R82 ;  /* 0x0000763252527816 */ /* 0x000fe20000000052 */
[----:B------:R-:W-:Y:S01]  /*1240*/  FADD.FTZ R24, R24, R101 ;  /* 0x0000006518187221 */ /* 0x000fe20000010000 */
[-C--:B------:R-:W-:Y:S01]  /*1250*/  FFMA.FTZ R48, R99, R101.reuse, R48 ;  /* 0x0000006563307223 */ /* 0x080fe20000010030 */
[----:B------:R-:W-:Y:S01]  /*1260*/  FMUL.FTZ R98, R98, R101 ;  /* 0x0000006562627220 */ /* 0x000fe20000410000 */
[----:B------:R-:W-:Y:S01]  /*1270*/  FMUL.FTZ R101, R118, R103 ;  /* 0x0000006776657220 */ /* 0x000fe20000410000 */
[----:B------:R-:W-:Y:S02]  /*1280*/  SHF.L.U32 R103, R87, 0x10, RZ ;  /* 0x0000001057677819 */ /* 0x000fe400000006ff */
[----:B------:R-:W-:Y:S02]  /*1290*/  PRMT R85, R85, 0x7632, R85 ;  /* 0x0000763255557816 */ /* 0x000fe40000000055 */
[----:B------:R-:W-:Y:S01]  /*12a0*/  PRMT R84, R84, 0x7632, R84 ;  /* 0x0000763254547816 */ /* 0x000fe20000000054 */
[----:B------:R-:W-:Y:S01]  /*12b0*/  FADD.FTZ R26, R26, R103 ;  /* 0x000000671a1a7221 */ /* 0x000fe20000010000 */
[-C--:B------:R-:W-:Y:S01]  /*12c0*/  FFMA.FTZ R50, R101, R103.reuse, R50 ;  /* 0x0000006765327223 */ /* 0x080fe20000010032 */
[----:B------:R-:W-:Y:S01]  /*12d0*/  FMUL.FTZ R100, R100, R103 ;  /* 0x0000006764647220 */ /* 0x000fe20000410000 */
[----:B------:R-:W-:Y:S01]  /*12e0*/  FADD.FTZ R103, -R151, R80 ;  /* 0x0000005097677221 */ /* 0x000fe20000010100 */
[----:B------:R-:W-:Y:S01]  /*12f0*/  IMAD.U32 R80, R81, 0x10000, RZ ;  /* 0x0001000051507824 */ /* 0x000fe200078e00ff */
[----:B------:R-:W-:-:S02]  /*1300*/  SHF.L.U32 R82, R82, 0x10, RZ ;  /* 0x0000001052527819 */ /* 0x000fc400000006ff */
[----:B------:R-:W-:Y:S01]  /*1310*/  FMUL.FTZ R102, R118, R103 ;  /* 0x0000006776667220 */ /* 0x000fe20000410000 */
[----:B------:R-:W-:Y:S01]  /*1320*/  FADD.FTZ R81, -R151, R80 ;  /* 0x0000005097517221 */ /* 0x000fe20000010100 */
[----:B------:R-:W-:Y:S02]  /*1330*/  SHF.L.U32 R80, R85, 0x10, RZ ;  /* 0x0000001055507819 */ /* 0x000fe400000006ff */
[----:B------:R-:W-:Y:S01]  /*1340*/  SHF.L.U32 R84, R84, 0x10, RZ ;  /* 0x0000001054547819 */ /* 0x000fe200000006ff */
[----:B------:R-:W-:Y:S01]  /*1350*/  FMUL.FTZ R104, R118, R81 ;  /* 0x0000005176687220 */ /* 0x000fe20000410000 */
[----:B------:R-:W-:Y:S01]  /*1360*/  SHF.L.U32 R103, R163, 0x10, RZ ;  /* 0x00000010a3677819 */ /* 0x000fe200000006ff */
[----:B------:R-:W-:Y:S01]  /*1370*/  FADD.FTZ R81, -R151, R82 ;  /* 0x0000005297517221 */ /* 0x000fe20000010100 */
[----:B------:R-:W-:Y:S01]  /*1380*/  PRMT R83, R83, 0x7632, R83 ;  /* 0x0000763253537816 */ /* 0x000fe20000000053 */
[----:B------:R-:W-:Y:S01]  /*1390*/  FADD.FTZ R31, R31, R80 ;  /* 0x000000501f1f7221 */ /* 0x000fe20000010000 */
[-C--:B------:R-:W-:Y:S01]  /*13a0*/  FFMA.FTZ R55, R104, R80.reuse, R55 ;  /* 0x0000005068377223 */ /* 0x080fe20000010037 */
[----:B------:R-:W-:Y:S01]  /*13b0*/  FMUL.FTZ R105, R105, R80 ;  /* 0x0000005069697220 */ /* 0x000fe20000410000 */
[----:B------:R-:W-:Y:S01]  /*13c0*/  FMUL.FTZ R103, R103, R84 ;  /* 0x0000005467677220 */ /* 0x000fe20000410000 */
[----:B------:R-:W-:Y:S01]  /*13d0*/  FMUL.FTZ R106, R118, R81 ;  /* 0x00000051766a7220 */ /* 0x000fe20000410000 */
[----:B------:R-:W-:Y:S01]  /*13e0*/  FADD.FTZ R80, R155, R94 ;  /* 0x0000005e9b507221 */ /* 0x000fe20000010000 */
[----:B------:R-:W-:Y:S01]  /*13f0*/  FFMA.FTZ R81, R95, R94, R154 ;  /* 0x0000005e5f517223 */ /* 0x000fe2000001009a */
[----:B------:R-:W-:Y:S01]  /*1400*/  IMAD.U32 R82, R83, 0x10000, RZ ;  /* 0x0001000053527824 */ /* 0x000fe200078e00ff */
[----:B------:R-:W-:Y:S01]  /*1410*/  PRMT R86, R86, 0x7632, R86 ;  /* 0x0000763256567816 */ /* 0x000fe20000000056 */
[----:B------:R-:W-:Y:S01]  /*1420*/  FADD.FTZ R83, R80, R103 ;  /* 0x0000006750537221 */ /* 0x000fe20000010000 */
[----:B------:R-:W-:Y:S01]  /*1430*/  FFMA.FTZ R80, R102, R103, R81 ;  /* 0x0000006766507223 */ /* 0x000fe20000010051 */
[----:B------:R-:W-:Y:S01]  /*1440*/  FADD.FTZ R85, -R151, R82 ;  /* 0x0000005297557221 */ /* 0x000fe20000010100 */
[----:B------:R-:W-:Y:S01]  /*1450*/  SHF.L.U32 R86, R86, 0x10, RZ ;  /* 0x0000001056567819 */ /* 0x000fe200000006ff */
[----:B------:R-:W-:Y:S01]  /*1460*/  FADD.FTZ R82, R83, R96 ;  /* 0x0000006053527221 */ /* 0x000fe20000010000 */
[----:B------:R-:W-:Y:S01]  /*1470*/  FFMA.FTZ R81, R97, R96, R80 ;  /* 0x0000006061517223 */ /* 0x000fe20000010050 */
[----:B------:R-:W-:Y:S01]  /*1480*/  PRMT R87, R87, 0x7632, R87 ;  /* 0x0000763257577816 */ /* 0x000fe20000000057 */
[----:B------:R-:W-:Y:S01]  /*1490*/  FADD.FTZ R29, R29, R84 ;  /* 0x000000541d1d7221 */ /* 0x000fe20000010000 */
[----:B------:R-:W-:Y:S01]  /*14a0*/  FADD.FTZ R83, R82, R105 ;  /* 0x0000006952537221 */ /* 0x000fe20000010000 */
[----:B------:R-:W-:Y:S01]  /*14b0*/  FFMA.FTZ R80, R104, R105, R81 ;  /* 0x0000006968507223 */ /* 0x000fe20000010051 */
[----:B------:R-:W-:Y:S01]  /*14c0*/  FMUL.FTZ R107, R107, R86 ;  /* 0x000000566b6b7220 */ /* 0x000fe20000410000 */
[----:B------:R-:W-:Y:S01]  /*14d0*/  FFMA.FTZ R53, R102, R84, R53 ;  /* 0x0000005466357223 */ /* 0x000fe20000010035 */
[----:B------:R-:W-:Y:S01]  /*14e0*/  FADD.FTZ R82, R83, R98 ;  /* 0x0000006253527221 */ /* 0x000fe20000010000 */
[----:B------:R-:W-:Y:S01]  /*14f0*/  FFMA.FTZ R81, R99, R98, R80 ;  /* 0x0000006263517223 */ /* 0x000fe20000010050 */
[----:B------:R-:W-:Y:S01]  /*1500*/  SHF.L.U32 R84, R87, 0x10, RZ ;  /* 0x0000001057547819 */ /* 0x000fe200000006ff */
[----:B------:R-:W-:Y:S01]  /*1510*/  FMUL.FTZ R110, R118, R85 ;  /* 0x00000055766e7220 */ /* 0x000fe20000410000 */
[----:B------:R-:W-:Y:S01]  /*1520*/  FADD.FTZ R83, R82, R107 ;  /* 0x0000006b52537221 */ /* 0x000fe20000010000 */
[C---:B------:R-:W-:Y:S01]  /*1530*/  FFMA.FTZ R80, R106.reuse, R107, R81 ;  /* 0x0000006b6a507223 */ /* 0x040fe20000010051 */
        /* <DEDUP_REMOVED lines=9> */
.L_x_474:
[----:B------:R-:W-:Y:S05]  /*15d0*/  BSYNC.RECONVERGENT B1 ;  /* 0x0000000000017941 */ /* 0x000fea0003800200 */
.L_x_473:
        /* <DEDUP_REMOVED lines=12> */
[----:B------:R-:W0:Y:S02]  /*16a0*/  @P0 LDC.64 R112, c[0x0][0x438] ;  /* 0x00010e00ff700b82 */ /* 0x000e240000000a00 */
[----:B0-----:R-:W-:-:S05]  /*16b0*/  @P0 IMAD.WIDE.U32 R112, R152, 0x10, R112 ;  /* 0x0000001098700825 */ /* 0x001fca00078e0070 */
[----:B------:R0:W5:Y:S02]  /*16c0*/  @P0 LDG.E.128 R4, desc[UR8][R112.64] ;  /* 0x0000000870040981 */ /* 0x000164000c1e1d00 */
[----:B0-----:R-:W-:Y:S01]  /*16d0*/  IMAD.U32 R112, R64, 0x10000, RZ ;  /* 0x0001000040707824 */ /* 0x001fe200078e00ff */
[----:B------:R-:W-:Y:S02]  /*16e0*/  SHF.L.U32 R135, R165, 0x10, RZ ;  /* 0x00000010a5877819 */ /* 0x000fe400000006ff */
[C---:B---3--:R-:W-:Y:S01]  /*16f0*/  PRMT R114, R84.reuse, 0x7632, R114 ;  /* 0x0000763254727816 */ /* 0x048fe20000000072 */
[----:B------:R-:W-:Y:S01]  /*1700*/  IMAD.U32 R84, R84, 0x10000, RZ ;  /* 0x0001000054547824 */ /* 0x000fe200078e00ff */
[C---:B------:R-:W-:Y:S02]  /*1710*/  PRMT R115, R85.reuse, 0x7632, R115 ;  /* 0x0000763255737816 */ /* 0x040fe40000000073 */
[----:B------:R-:W-:Y:S01]  /*1720*/  SHF.L.U32 R116, R85, 0x10, RZ ;  /* 0x0000001055747819 */ /* 0x000fe200000006ff */
[----:B------:R-:W-:Y:S01]  /*1730*/  FADD.FTZ R85, -R151, R84 ;  /* 0x0000005497557221 */ /* 0x000fe20000010100 */
[----:B------:R-:W-:-:S02]  /*1740*/  PRMT R119, R86, 0x7632, R119 ;  /* 0x0000763256777816 */ /* 0x000fc40000000077 */
[----:B------:R-:W-:Y:S01]  /*1750*/  SHF.L.U32 R86, R86, 0x10, RZ ;  /* 0x0000001056567819 */ /* 0x000fe200000006ff */
[----:B------:R-:W-:Y:S01]  /*1760*/  FMUL.FTZ R113, R118, R85 ;  /* 0x0000005576717220 */ /* 0x000fe20000410000 */
[----:B------:R-:W-:Y:S02]  /*1770*/  SHF.L.U32 R114, R114, 0x10, RZ ;  /* 0x0000001072727819 */ /* 0x000fe400000006ff */
[----:B----4-:R-:W-:Y:S01]  /*1780*/  SHF.L.U32 R85, R80, 0x10, RZ ;  /* 0x0000001050557819 */ /* 0x010fe200000006ff */
[----:B------:R-:W-:Y:S01]  /*1790*/  FADD.FTZ R117, -R151, R116 ;  /* 0x0000007497757221 */ /* 0x000fe20000010100 */
[C---:B------:R-:W-:Y:S01]  /*17a0*/  PRMT R124, R87.reuse, 0x7632, R124 ;  /* 0x00007632577c7816 */ /* 0x040fe2000000007c */
[----:B------:R-:W-:Y:S01]  /*17b0*/  IMAD.U32 R126, R87, 0x10000, RZ ;  /* 0x00010000577e7824 */ /* 0x000fe200078e00ff */
[----:B------:R-:W-:Y:S01]  /*17c0*/  SHF.L.U32 R84, R115, 0x10, RZ ;  /* 0x0000001073547819 */ /* 0x000fe200000006ff */
[C---:B------:R-:W-:Y:S01]  /*17d0*/  FADD.FTZ R125, -R151.reuse, R86 ;  /* 0x00000056977d7221 */ /* 0x040fe20000010100 */
[----:B------:R-:W-:Y:S01]  /*17e0*/  FADD.FTZ R87, -R151, R114 ;  /* 0x0000007297577221 */ /* 0x000fe20000010100 */
[----:B------:R-:W-:Y:S01]  /*17f0*/  FADD.FTZ R20, R20, R85 ;  /* 0x0000005514147221 */ /* 0x000fe20000010000 */
[-C--:B------:R-:W-:Y:S01]  /*1800*/  FFMA.FTZ R44, R113, R85.reuse, R44 ;  /* 0x00000055712c7223 */ /* 0x080fe2000001002c */
[----:B------:R-:W-:Y:S01]  /*1810*/  FMUL.FTZ R112, R112, R85 ;  /* 0x0000005570707220 */ /* 0x000fe20000410000 */
[----:B------:R-:W-:Y:S01]  /*1820*/  PRMT R80, R80, 0x7632, R80 ;  /* 0x0000763250507816 */ /* 0x000fe20000000050 */
[----:B------:R-:W-:Y:S01]  /*1830*/  FMUL.FTZ R115, R118, R117 ;  /* 0x0000007576737220 */ /* 0x000fe20000410000 */
[----:B------:R-:W-:-:S02]  /*1840*/  SHF.L.U32 R85, R81, 0x10, RZ ;  /* 0x0000001051557819 */ /* 0x000fc400000006ff */
[----:B------:R-:W-:Y:S01]  /*1850*/  SHF.L.U32 R114, R65, 0x10, RZ ;  /* 0x0000001041727819 */ /* 0x000fe200000006ff */
[----:B------:R-:W-:Y:S02]  /*1860*/  IMAD.U32 R86, R119, 0x10000, RZ ;  /* 0x0001000077567824 */ /* 0x000fe400078e00ff */
[----:B------:R-:W-:Y:S01]  /*1870*/  FMUL.FTZ R117, R118, R125 ;  /* 0x0000007d76757220 */ /* 0x000fe20000410000 */
[C---:B------:R-:W-:Y:S01]  /*1880*/  FADD.FTZ R119, -R151.reuse, R126 ;  /* 0x0000007e97777221 */ /* 0x040fe20000010100 */
[----:B------:R-:W-:Y:S01]  /*1890*/  FADD.FTZ R127, -R151, R84 ;  /* 0x00000054977f7221 */ /* 0x000fe20000010100 */
[----:B------:R-:W-:Y:S01]  /*18a0*/  SHF.L.U32 R80, R80, 0x10, RZ ;  /* 0x0000001050507819 */ /* 0x000fe200000006ff */
[----:B------:R-:W-:Y:S01]  /*18b0*/  FMUL.FTZ R126, R118, R87 ;  /* 0x00000057767e7220 */ /* 0x000fe20000410000 */
[----:B------:R-:W-:Y:S01]  /*18c0*/  SHF.L.U32 R125, R167, 0x10, RZ ;  /* 0x00000010a77d7819 */ /* 0x000fe200000006ff */
[----:B------:R-:W-:Y:S01]  /*18d0*/  FADD.FTZ R22, R22, R85 ;  /* 0x0000005516167221 */ /* 0x000fe20000010000 */
[----:B------:R-:W-:Y:S01]  /*18e0*/  PRMT R81, R81, 0x7632, R81 ;  /* 0x0000763251517816 */ /* 0x000fe20000000051 */
[-C--:B------:R-:W-:Y:S01]  /*18f0*/  FFMA.FTZ R46, R115, R85.reuse, R46 ;  /* 0x00000055732e7223 */ /* 0x080fe2000001002e */
[----:B------:R-:W-:Y:S01]  /*1900*/  FMUL.FTZ R114, R114, R85 ;  /* 0x0000005572727220 */ /* 0x000fe20000410000 */
[----:B------:R-:W-:Y:S01]  /*1910*/  SHF.L.U32 R116, R66, 0x10, RZ ;  /* 0x0000001042747819 */ /* 0x000fe200000006ff */
[----:B------:R-:W-:-:S02]  /*1920*/  IMAD.U32 R85, R82, 0x10000, RZ ;  /* 0x0001000052557824 */ /* 0x000fc400078e00ff */
[----:B------:R-:W-:Y:S01]  /*1930*/  FMUL.FTZ R128, R118, R127 ;  /* 0x0000007f76807220 */ /* 0x000fe20000410000 */
[----:B------:R-:W-:Y:S01]  /*1940*/  FADD.FTZ R21, R21, R80 ;  /* 0x0000005015157221 */ /* 0x000fe20000010000 */
[-C--:B------:R-:W-:Y:S01]  /*1950*/  FFMA.FTZ R45, R126, R80.reuse, R45 ;  /* 0x000000507e2d7223 */ /* 0x080fe2000001002d */
[----:B------:R-:W-:Y:S01]  /*1960*/  FMUL.FTZ R125, R125, R80 ;  /* 0x000000507d7d7220 */ /* 0x000fe20000410000 */
[----:B------:R-:W-:Y:S01]  /*1970*/  SHF.L.U32 R127, R166, 0x10, RZ ;  /* 0x00000010a67f7819 */ /* 0x000fe200000006ff */
[----:B------:R-:W-:Y:S02]  /*1980*/  IMAD.U32 R80, R81, 0x10000, RZ ;  /* 0x0001000051507824 */ /* 0x000fe400078e00ff */
[----:B------:R-:W-:Y:S01]  /*1990*/  FADD.FTZ R16, R16, R85 ;  /* 0x0000005510107221 */ /* 0x000fe20000010000 */
[-C--:B------:R-:W-:Y:S01]  /*19a0*/  FFMA.FTZ R40, R117, R85.reuse, R40 ;  /* 0x0000005575287223 */ /* 0x080fe20000010028 */
[----:B------:R-:W-:Y:S01]  /*19b0*/  FMUL.FTZ R116, R116, R85 ;  /* 0x0000005574747220 */ /* 0x000fe20000410000 */
[----:B------:R-:W-:Y:S01]  /*19c0*/  SHF.L.U32 R85, R83, 0x10, RZ ;  /* 0x0000001053557819 */ /* 0x000fe200000006ff */
[----:B------:R-:W-:Y:S01]  /*19d0*/  FADD.FTZ R23, R23, R80 ;  /* 0x0000005017177221 */ /* 0x000fe20000010000 */
[----:B------:R-:W-:Y:S01]  /*19e0*/  PRMT R83, R83, 0x7632, R83 ;  /* 0x0000763253537816 */ /* 0x000fe20000000053 */
[-C--:B------:R-:W-:Y:S01]  /*19f0*/  FFMA.FTZ R47, R128, R80.reuse, R47 ;  /* 0x00000050802f7223 */ /* 0x080fe2000001002f */
[----:B------:R-:W-:Y:S01]  /*1a00*/  FMUL.FTZ R127, R127, R80 ;  /* 0x000000507f7f7220 */ /* 0x000fe20000410000 */
[----:B------:R-:W-:Y:S01]  /*1a10*/  FADD.FTZ R80, R155, R112 ;  /* 0x000000709b507221 */ /* 0x000fe20000010000 */
[----:B------:R-:W-:Y:S01]  /*1a20*/  FFMA.FTZ R81, R113, R112, R154 ;  /* 0x0000007071517223 */ /* 0x000fe2000001009a */
[----:B------:R-:W-:Y:S01]  /*1a30*/  FADD.FTZ R133, -R151, R86 ;  /* 0x0000005697857221 */ /* 0x000fe20000010100 */
[----:B------:R-:W-:Y:S01]  /*1a40*/  IMAD.U32 R86, R83, 0x10000, RZ ;  /* 0x0001000053567824 */ /* 0x000fe200078e00ff */
[----:B------:R-:W-:Y:S01]  /*1a50*/  PRMT R82, R82, 0x7632, R82 ;  /* 0x0000763252527816 */ /* 0x000fe20000000052 */
[----:B------:R-:W-:Y:S01]  /*1a60*/  FADD.FTZ R83, R80, R125 ;  /* 0x0000007d50537221 */ /* 0x000fe20000010000 */
[----:B------:R-:W-:-:S02]  /*1a70*/  FFMA.FTZ R80, R126, R125, R81 ;  /* 0x0000007d7e507223 */ /* 0x000fc40000010051 */
[----:B------:R-:W-:Y:S01]  /*1a80*/  SHF.L.U32 R84, R82, 0x10, RZ ;  /* 0x0000001052547819 */ /* 0x000fe200000006ff */
[----:B------:R-:W-:Y:S01]  /*1a90*/  FADD.FTZ R82, R83, R114 ;  /* 0x0000007253527221 */ /* 0x000fe20000010000 */
[----:B------:R-:W-:Y:S01]  /*1aa0*/  FFMA.FTZ R81, R115, R114, R80 ;  /* 0x0000007273517223 */ /* 0x000fe20000010050 */
[----:B------:R-:W-:Y:S02]  /*1ab0*/  SHF.L.U32 R124, R124, 0x10, RZ ;  /* 0x000000107c7c7819 */ /* 0x000fe400000006ff */
[----:B------:R-:W-:Y:S01]  /*1ac0*/  FADD.FTZ R83, R82, R127 ;  /* 0x0000007f52537221 */ /* 0x000fe20000010000 */
[----:B------:R-:W-:Y:S01]  /*1ad0*/  FFMA.FTZ R80, R128, R127, R81 ;  /* 0x0000007f80507223 */ /* 0x000fe20000010051 */
[----:B------:R-:W-:Y:S01]  /*1ae0*/  FMUL.FTZ R138, R118, R133 ;  /* 0x00000085768a7220 */ /* 0x000fe20000410000 */
[----:B------:R-:W-:Y:S01]  /*1af0*/  FADD.FTZ R151, -R151, R124 ;  /* 0x0000007c97977221 */ /* 0x000fe20000010100 */
[----:B------:R-:W-:Y:S02]  /*1b00*/  IMAD.U32 R124, R67, 0x10000, RZ ;  /* 0x00010000437c7824 */ /* 0x000fe400078e00ff */
        /* <DEDUP_REMOVED lines=21> */
.L_x_470:
[----:B------:R-:W0:Y:S01]  /*1c60*/  LDC R111, c[0x0][0x388] ;  /* 0x0000e200ff6f7b82 */ /* 0x000e220000000800 */
[----:B-----5:R-:W-:Y:S01]  /*1c70*/  ISETP.GE.AND P4, PT, R147, 0x1, PT ;  /* 0x000000019300780c */ /* 0x020fe20003f86270 */
[----:B------:R-:W-:Y:S01]  /*1c80*/  HFMA2 R169, -RZ, RZ, 0, 0 ;  /* 0x00000000ffa97431 */ /* 0x000fe200000001ff */
[----:B------:R-:W-:-:S04]  /*1c90*/  UISETP.NE.U32.AND UP0, UPT, UR12, URZ, UPT ;  /* 0x000000ff0c00728c */ /* 0x000fc8000bf05070 */
[----:B------:R-:W-:-:S07]  /*1ca0*/  UISETP.NE.AND.EX UP0, UPT, UR13, URZ, UPT, UP0 ;  /* 0x000000ff0d00728c */ /* 0x000fce000bf05300 */
[----:B------:R-:W-:-:S04]  /*1cb0*/  @P4 VIADD R80, R147, 0xffffffff ;  /* 0xffffffff93504836 */ /* 0x000fc80000000000 */
[----:B0-----:R-:W-:-:S05]  /*1cc0*/  @P4 IMAD R80, R80, R111, RZ ;  /* 0x0000006f50504224 */ /* 0x001fca00078e02ff */
[----:B------:R-:W-:-:S04]  /*1cd0*/  @P4 SHF.R.S32.HI R81, RZ, 0x1f, R80 ;  /* 0x0000001fff514819 */ /* 0x000fc80000011450 */
[----:B------:R-:W-:-:S04]  /*1ce0*/  @P4 LEA.HI R80, R81, R80, RZ, 0x3 ;  /* 0x0000005051504211 */ /* 0x000fc800078f18ff */
[----:B------:R-:W-:Y:S01]  /*1cf0*/  @P4 LEA.HI.SX32 R169, R80, R153, 0x1d ;  /* 0x0000009950a94211 */ /* 0x000fe200078feaff */
[----:B------:R-:W-:-:S05]  /*1d00*/  IMAD R80, R2, R111, RZ ;  /* 0x0000006f02507224 */ /* 0x000fca00078e02ff */
[----:B------:R-:W-:-:S04]  /*1d10*/  SHF.R.S32.HI R81, RZ, 0x1f, R80 ;  /* 0x0000001fff517819 */ /* 0x000fc80000011450 */
[----:B------:R-:W-:-:S04]  /*1d20*/  LEA.HI R80, R81, R80, RZ, 0x3 ;  /* 0x0000005051507211 */ /* 0x000fc800078f18ff */
[----:B------:R-:W-:-:S04]  /*1d30*/  LEA.HI.SX32 R149, R80, R153, 0x1d ;  /* 0x0000009950957211 */ /* 0x000fc800078feaff */
[----:B------:R-:W-:Y:S01]  /*1d40*/  MOV R151, R149 ;  /* 0x0000009500977202 */ /* 0x000fe20000000f00 */
[----:B------:R-:W-:Y:S06]  /*1d50*/  BRA.U UP0, `(.L_x_476) ;  /* 0x0000000100447547 */ /* 0x000fec000b800000 */
[C---:B------:R-:W-:Y:S02]  /*1d60*/  ISETP.GE.U32.AND P1, PT, R0.reuse, 0x100, PT ;  /* 0x000001000000780c */ /* 0x040fe40003f26070 */
[----:B------:R-:W-:-:S11]  /*1d70*/  ISETP.GE.U32.AND P2, PT, R0, 0x200, PT ;  /* 0x000002000000780c */ /* 0x000fd60003f46070 */
[----:B------:R-:W0:Y:S08]  /*1d80*/  @P1 LDC.64 R80, c[0x0][0x3b0] ;  /* 0x0000ec00ff501b82 */ /* 0x000e300000000a00 */
[----:B------:R-:W1:Y:S01]  /*1d90*/  @P2 LDC.64 R82, c[0x0][0x3b0] ;  /* 0x0000ec00ff522b82 */ /* 0x000e620000000a00 */
[----:B0-----:R-:W-:-:S04]  /*1da0*/  @P1 IMAD.WIDE.U32 R80, R169, 0x8, R80 ;  /* 0x00000008a9501825 */ /* 0x001fc800078e0050 */
[----:B------:R-:W-:Y:S01]  /*1db0*/  @P1 VIADD R169, R169, 0x100 ;  /* 0x00000100a9a91836 */ /* 0x000fe20000000000 */
[----:B------:R0:W5:Y:S03]  /*1dc0*/  @P1 LDG.E.64 R92, desc[UR8][R80.64] ;  /* 0x00000008505c1981 */ /* 0x000166000c1e1b00 */
[----:B-1----:R-:W-:-:S05]  /*1dd0*/  @P2 IMAD.WIDE.U32 R82, R169, 0x8, R82 ;  /* 0x00000008a9522825 */ /* 0x002fca00078e0052 */
[----:B------:R0:W5:Y:S01]  /*1de0*/  @P2 LDG.E.64 R90, desc[UR8][R82.64] ;  /* 0x00000008525a2981 */ /* 0x000162000c1e1b00 */
[----:B------:R-:W-:Y:S02]  /*1df0*/  ISETP.GE.U32.AND P3, PT, R0, 0x300, PT ;  /* 0x000003000000780c */ /* 0x000fe40003f66070 */
[----:B------:R-:W-:Y:S02]  /*1e00*/  CS2R R154, SRZ ;  /* 0x00000000009a7805 */ /* 0x000fe4000001ff00 */
[----:B------:R-:W-:-:S09]  /*1e10*/  @P2 IADD3 R169, PT, PT, R169, 0x100, RZ ;  /* 0x00000100a9a92810 */ /* 0x000fd20007ffe0ff */
[----:B0-----:R-:W-:Y:S05]  /*1e20*/  @!P3 BRA `(.L_x_475) ;  /* 0x000000000078b947 */ /* 0x001fea0003800000 */
[----:B------:R-:W0:Y:S02]  /*1e30*/  LDC.64 R88, c[0x0][0x3b0] ;  /* 0x0000ec00ff587b82 */ /* 0x000e240000000a00 */
[----:B0-----:R-:W-:-:S06]  /*1e40*/  IMAD.WIDE.U32 R88, R169, 0x8, R88 ;  /* 0x00000008a9587825 */ /* 0x001fcc00078e0058 */
[----:B------:R-:W5:Y:S01]  /*1e50*/  LDG.E.64 R88, desc[UR8][R88.64] ;  /* 0x0000000858587981 */ /* 0x000f62000c1e1b00 */
[----:B------:R-:W-:Y:S05]  /*1e60*/  BRA `(.L_x_475) ;  /* 0x0000000000687947 */ /* 0x000fea0003800000 */
.L_x_476:
[C---:B------:R-:W-:Y:S02]  /*1e70*/  ISETP.GE.U32.AND P1, PT, R0.reuse, 0x100, PT ;  /* 0x000001000000780c */ /* 0x040fe40003f26070 */
[C---:B------:R-:W-:Y:S02]  /*1e80*/  ISETP.GE.U32.AND P2, PT, R0.reuse, 0x200, PT ;  /* 0x000002000000780c */ /* 0x040fe40003f46070 */
[----:B------:R-:W-:-:S09]  /*1e90*/  ISETP.GE.U32.AND P3, PT, R0, 0x300, PT ;  /* 0x000003000000780c */ /* 0x000fd20003f66070 */
[----:B------:R-:W0:Y:S08]  /*1ea0*/  @P1 LDC.64 R80, c[0x0][0x438] ;  /* 0x00010e00ff501b82 */ /* 0x000e300000000a00 */
[----:B------:R-:W1:Y:S08]  /*1eb0*/  @P2 LDC.64 R82, c[0x0][0x438] ;  /* 0x00010e00ff522b82 */ /* 0x000e700000000a00 */
[----:B------:R-:W2:Y:S01]  /*1ec0*/  @P3 LDC.64 R84, c[0x0][0x438] ;  /* 0x00010e00ff543b82 */ /* 0x000ea20000000a00 */
[C---:B0-----:R-:W-:Y:S01]  /*1ed0*/  @P1 IMAD.WIDE.U32 R80, R151.reuse, 0x10, R80 ;  /* 0x0000001097501825 */ /* 0x041fe200078e0050 */
[----:B------:R-:W-:-:S04]  /*1ee0*/  @P1 IADD3 R151, PT, PT, R151, 0x100, RZ ;  /* 0x0000010097971810 */ /* 0x000fc80007ffe0ff */
[----:B------:R0:W5:Y:S01]  /*1ef0*/  @P1 LDG.E.128 R12, desc[UR8][R80.64] ;  /* 0x00000008500c1981 */ /* 0x000162000c1e1d00 */
[----:B-1----:R-:W-:-:S04]  /*1f00*/  @P2 IMAD.WIDE.U32 R86, R151, 0x10, R82 ;  /* 0x0000001097562825 */ /* 0x002fc800078e0052 */
[----:B------:R-:W-:Y:S01]  /*1f10*/  @P2 VIADD R151, R151, 0x100 ;  /* 0x0000010097972836 */ /* 0x000fe20000000000 */
[----:B------:R1:W5:Y:S01]  /*1f20*/  @P2 LDG.E.128 R8, desc[UR8][R86.64] ;  /* 0x0000000856082981 */ /* 0x000362000c1e1d00 */
[----:B0-----:R-:W0:Y:S02]  /*1f30*/  @P3 LDC.64 R80, c[0x0][0x3b0] ;  /* 0x0000ec00ff503b82 */ /* 0x001e240000000a00 */
[----:B--2---:R-:W-:-:S05]  /*1f40*/  @P3 IMAD.WIDE.U32 R82, R151, 0x10, R84 ;  /* 0x0000001097523825 */ /* 0x004fca00078e0054 */
[----:B------:R1:W5:Y:S01]  /*1f50*/  @P3 LDG.E.128 R4, desc[UR8][R82.64] ;  /* 0x0000000852043981 */ /* 0x000362000c1e1d00 */
[----:B------:R-:W2:Y:S08]  /*1f60*/  @P1 LDC.64 R84, c[0x0][0x3b0] ;  /* 0x0000ec00ff541b82 */ /* 0x000eb00000000a00 */
[----:B------:R-:W3:Y:S01]  /*1f70*/  @P2 LDC.64 R150, c[0x0][0x3b0] ;  /* 0x0000ec00ff962b82 */ /* 0x000ee20000000a00 */
[C---:B--2---:R-:W-:Y:S01]  /*1f80*/  @P1 IMAD.WIDE.U32 R84, R169.reuse, 0x8, R84 ;  /* 0x00000008a9541825 */ /* 0x044fe200078e0054 */
[----:B------:R-:W-:-:S04]  /*1f90*/  @P1 IADD3 R169, PT, PT, R169, 0x100, RZ ;  /* 0x00000100a9a91810 */ /* 0x000fc80007ffe0ff */
[----:B------:R1:W5:Y:S01]  /*1fa0*/  @P1 LDG.E.64 R92, desc[UR8][R84.64] ;  /* 0x00000008545c1981 */ /* 0x000362000c1e1b00 */
[C---:B---3--:R-:W-:Y:S01]  /*1fb0*/  @P2 IMAD.WIDE.U32 R150, R169.reuse, 0x8, R150 ;  /* 0x00000008a9962825 */ /* 0x048fe200078e0096 */
[----:B------:R-:W-:-:S04]  /*1fc0*/  @P2 IADD3 R169, PT, PT, R169, 0x100, RZ ;  /* 0x00000100a9a92810 */ /* 0x000fc80007ffe0ff */
[----:B------:R1:W5:Y:S01]  /*1fd0*/  @P2 LDG.E.64 R90, desc[UR8][R150.64] ;  /* 0x00000008965a2981 */ /* 0x000362000c1e1b00 */
[----:B0-----:R-:W-:-:S05]  /*1fe0*/  @P3 IMAD.WIDE.U32 R80, R169, 0x8, R80 ;  /* 0x00000008a9503825 */ /* 0x001fca00078e0050 */
[----:B------:R1:W5:Y:S01]  /*1ff0*/  @P3 LDG.E.64 R88, desc[UR8][R80.64] ;  /* 0x0000000850583981 */ /* 0x000362000c1e1b00 */
[----:B------:R-:W-:-:S07]  /*2000*/  CS2R R154, SRZ ;  /* 0x00000000009a7805 */ /* 0x000fce000001ff00 */
.L_x_475:
[----:B----4-:R-:W-:Y:S05]  /*2010*/  BSYNC.RECONVERGENT B0 ;  /* 0x0000000000007941 */ /* 0x010fea0003800200 */
.L_x_469:
[----:B-1----:R-:W0:Y:S01]  /*2020*/  SHFL.DOWN PT, R80, R155, 0x10, 0x1f ;  /* 0x0a001f009b507f89 */ /* 0x002e2200000e0000 */
        /* <DEDUP_REMOVED lines=31> */
.L_x_478:
[----:B------:R-:W-:Y:S05]  /*2220*/  BSYNC.RECONVERGENT B0 ;  /* 0x0000000000007941 */ /* 0x000fea0003800200 */
.L_x_477:
[----:B------:R-:W1:Y:S08]  /*2230*/  S2UR UR5, SR_CgaCtaId ;  /* 0x00000000000579c3 */ /* 0x000e700000008800 */
[----:B------:R-:W-:Y:S01]  /*2240*/  BAR.SYNC.DEFER_BLOCKING 0x0 ;  /* 0x0000000000007b1d */ /* 0x000fe20000010000 */
[----:B------:R-:W-:Y:S01]  /*2250*/  @P4 VIADD R86, R147, 0xffffffff ;  /* 0xffffffff93564836 */ /* 0x000fe20000000000 */
[----:B------:R-:W-:-:S02]  /*2260*/  ISETP.NE.AND P0, PT, RZ, UR10, PT ;  /* 0x0000000aff007c0c */ /* 0x000fc4000bf05270 */
[----:B-----5:R-:W-:Y:S01]  /*2270*/  PRMT R87, R12, 0x7632, R87 ;  /* 0x000076320c577816 */ /* 0x020fe20000000057 */
[----:B------:R-:W-:Y:S01]  /*2280*/  @P4 IMAD R86, R86, R111, RZ ;  /* 0x0000006f56564224 */ /* 0x000fe200078e02ff */
[----:B------:R-:W-:Y:S01]  /*2290*/  UMOV UR4, 0x400 ;  /* 0x0000040000047882 */ /* 0x000fe20000000000 */
[----:B------:R-:W-:Y:S01]  /*22a0*/  BSSY.RECONVERGENT B0, `(.L_x_479) ;  /* 0x00001bb000007945 */ /* 0x000fe20003800200 */
[----:B-1----:R-:W-:-:S04]  /*22b0*/  ULEA UR4, UR5, UR4, 0x18 ;  /* 0x0000000405047291 */ /* 0x002fc8000f8ec0ff */
[----:B------:R-:W-:Y:S02]  /*22c0*/  UIADD3 UR5, UPT, UPT, UR4, 0x6040, URZ ;  /* 0x0000604004057890 */ /* 0x000fe4000fffe0ff */
[----:B------:R-:W-:-:S09]  /*22d0*/  @!UP1 UIADD3 UR5, UPT, UPT, UR4, 0x6000, URZ ;  /* 0x0000600004059890 */ /* 0x000fd2000fffe0ff */
[----:B0-----:R-:W0:Y:S01]  /*22e0*/  LDS.128 R80, [UR5] ;  /* 0x00000005ff507984 */ /* 0x001e220008000c00 */
[----:B------:R-:W-:Y:S02]  /*22f0*/  UIADD3 UR5, UPT, UPT, UR4, 0x6050, URZ ;  /* 0x0000605004057890 */ /* 0x000fe4000fffe0ff */
[----:B------:R-:W-:Y:S01]  /*2300*/  @!UP1 UIADD3 UR5, UPT, UPT, UR4, 0x6010, URZ ;  /* 0x0000601004059890 */ /* 0x000fe2000fffe0ff */
[----:B0-----:R-:W-:Y:S01]  /*2310*/  FADD.FTZ R85, RZ, R80 ;  /* 0x00000050ff557221 */ /* 0x001fe20000010000 */
[----:B------:R-:W-:-:S03]  /*2320*/  FADD.FTZ R80, RZ, R81 ;  /* 0x00000051ff507221 */ /* 0x000fc60000010000 */
[----:B------:R-:W-:Y:S01]  /*2330*/  FADD.FTZ R85, R82, R85 ;  /* 0x0000005552557221 */ /* 0x000fe20000010000 */
[----:B------:R-:W-:-:S03]  /*2340*/  FADD.FTZ R84, R83, R80 ;  /* 0x0000005053547221 */ /* 0x000fc60000010000 */
[----:B------:R-:W0:Y:S01]  /*2350*/  LDS.128 R80, [UR5] ;  /* 0x00000005ff507984 */ /* 0x000e220008000c00 */
[----:B------:R-:W-:Y:S02]  /*2360*/  UIADD3 UR5, UPT, UPT, UR4, 0x6060, URZ ;  /* 0x0000606004057890 */ /* 0x000fe4000fffe0ff */
[----:B------:R-:W-:Y:S01]  /*2370*/  @!UP1 UIADD3 UR5, UPT, UPT, UR4, 0x6020, URZ ;  /* 0x0000602004059890 */ /* 0x000fe2000fffe0ff */
[----:B0-----:R-:W-:Y:S01]  /*2380*/  FADD.FTZ R85, R85, R80 ;  /* 0x0000005055557221 */ /* 0x001fe20000010000 */
[----:B------:R-:W-:-:S03]  /*2390*/  FADD.FTZ R84, R84, R81 ;  /* 0x0000005154547221 */ /* 0x000fc60000010000 */
        /* <DEDUP_REMOVED lines=9> */
[----:B------:R-:W0:Y:S02]  /*2430*/  LDS.128 R80, [UR5] ;  /* 0x00000005ff507984 */ /* 0x000e240008000c00 */
[----:B0-----:R-:W-:Y:S01]  /*2440*/  FADD.FTZ R85, R85, R80 ;  /* 0x0000005055557221 */ /* 0x001fe20000010000 */
[----:B------:R-:W-:Y:S01]  /*2450*/  FADD.FTZ R84, R84, R81 ;  /* 0x0000005154547221 */ /* 0x000fe20000010000 */
[----:B------:R-:W-:Y:S01]  /*2460*/  @P4 SHF.R.S32.HI R81, RZ, 0x1f, R86 ;  /* 0x0000001fff514819 */ /* 0x000fe20000011456 */
[----:B------:R-:W-:Y:S02]  /*2470*/  HFMA2 R80, -RZ, RZ, 0, 0 ;  /* 0x00000000ff507431 */ /* 0x000fe400000001ff */
[--C-:B------:R-:W-:Y:S01]  /*2480*/  FADD.FTZ R82, R82, R85.reuse ;  /* 0x0000005552527221 */ /* 0x100fe20000010000 */
[----:B------:R-:W-:Y:S02]  /*2490*/  PRMT R85, R14, 0x7632, R85 ;  /* 0x000076320e557816 */ /* 0x000fe40000000055 */
[----:B------:R-:W-:Y:S01]  /*24a0*/  @P4 LEA.HI R86, R81, R86, RZ, 0x3 ;  /* 0x0000005651564211 */ /* 0x000fe200078f18ff */
[----:B------:R-:W-:Y:S01]  /*24b0*/  FADD.FTZ R81, R83, R84 ;  /* 0x0000005453517221 */ /* 0x000fe20000010000 */
[----:B------:R-:W-:Y:S01]  /*24c0*/  FMUL.FTZ R84, R82, UR11 ;  /* 0x0000000b52547c20 */ /* 0x000fe20008410000 */
[----:B------:R-:W-:-:S02]  /*24d0*/  PRMT R82, R4, 0x7632, R82 ;  /* 0x0000763204527816 */ /* 0x000fc40000000052 */
[----:B------:R-:W-:Y:S01]  /*24e0*/  @P4 LEA.HI.SX32 R80, R86, R153, 0x1d ;  /* 0x0000009956504211 */ /* 0x000fe200078feaff */
[----:B------:R-:W-:Y:S01]  /*24f0*/  FMUL.FTZ R81, R81, UR11 ;  /* 0x0000000b51517c20 */ /* 0x000fe20008410000 */
[----:B------:R-:W-:Y:S02]  /*2500*/  FSEL R84, R84, RZ, !P0 ;  /* 0x000000ff54547208 */ /* 0x000fe40004000000 */
[----:B------:R-:W-:Y:S02]  /*2510*/  PRMT R83, R15, 0x7632, R83 ;  /* 0x000076320f537816 */ /* 0x000fe40000000053 */
        /* <DEDUP_REMOVED lines=15> */
[----:B------:R-:W-:Y:S02]  /*2610*/  FSEL R83, R83, RZ, P0 ;  /* 0x000000ff53537208 */ /* 0x000fe40000000000 */
[----:B------:R-:W-:-:S03]  /*2620*/  LOP3.LUT P0, RZ, R92, 0xff, RZ, 0xc0, !PT ;  /* 0x000000ff5cff7812 */ /* 0x000fc6000780c0ff */
[----:B------:R-:W-:-:S04]  /*2630*/  FMUL.FTZ R83, R83, UR15 ;  /* 0x0000000f53537c20 */ /* 0x000fc80008410000 */
[----:B------:R-:W-:-:S05]  /*2640*/  FMUL.FTZ R83, R83, UR14 ;  /* 0x0000000e53537c20 */ /* 0x000fca0008410000 */
[----:B------:R-:W-:-:S04]  /*2650*/  FSEL R83, R83, RZ, P0 ;  /* 0x000000ff53537208 */ /* 0x000fc80000000000 */
[----:B------:R-:W-:-:S04]  /*2660*/  F2FP.BF16.F32.PACK_AB R83, RZ, R83 ;  /* 0x00000053ff53723e */ /* 0x000fc800000010ff */
[----:B------:R-:W-:-:S07]  /*2670*/  PRMT R72, R83, 0x7610, R72 ;  /* 0x0000761053487816 */ /* 0x000fce0000000048 */
.L_x_483:
        /* <DEDUP_REMOVED lines=12> */
.L_x_484:
        /* <DEDUP_REMOVED lines=12> */
.L_x_485:
        /* <DEDUP_REMOVED lines=12> */
.L_x_486:
        /* <DEDUP_REMOVED lines=12> */
.L_x_487:
        /* <DEDUP_REMOVED lines=12> */
.L_x_488:
        /* <DEDUP_REMOVED lines=12> */
.L_x_489:
[----:B------:R-:W-:Y:S05]  /*2b00*/  @!P4 BRA `(.L_x_490) ;  /* 0x0000001000a8c947 */ /* 0x000fea0003800000 */
[----:B------:R-:W-:Y:S01]  /*2b10*/  FFMA.FTZ R86, R148, R81, R84 ;  /* 0x0000005194567223 */ /* 0x000fe20000010054 */
[----:B------:R-:W-:-:S03]  /*2b20*/  ISETP.GT.AND P0, PT, R108, RZ, PT ;  /* 0x000000ff6c00720c */ /* 0x000fc60003f04270 */
[----:B------:R-:W-:-:S04]  /*2b30*/  FADD.FTZ R83, R145, -R86 ;  /* 0x8000005691537221 */ /* 0x000fc80000010000 */
[----:B------:R-:W-:-:S05]  /*2b40*/  FMUL.FTZ R83, R118, R83 ;  /* 0x0000005376537220 */ /* 0x000fca0000410000 */
[----:B------:R-:W-:Y:S02]  /*2b50*/  FSEL R83, R83, RZ, P0 ;  /* 0x000000ff53537208 */ /* 0x000fe40000000000 */
[----:B------:R-:W-:-:S03]  /*2b60*/  ISETP.GE.U32.AND P0, PT, R92, RZ, PT ;  /* 0x000000ff5c00720c */ /* 0x000fc60003f06070 */
[----:B------:R-:W-:Y:S01]  /*2b70*/  FMUL.FTZ R83, R83, UR15 ;  /* 0x0000000f53537c20 */ /* 0x000fe20008410000 */
[----:B------:R-:W-:-:S03]  /*2b80*/  ISETP.GE.U32.AND.EX P0, PT, R93, 0x1000000, PT, P0 ;  /* 0x010000005d00780c */ /* 0x000fc60003f06100 */
[----:B------:R-:W-:-:S05]  /*2b90*/  FMUL.FTZ R83, R83, UR14 ;  /* 0x0000000e53537c20 */ /* 0x000fca0008410000 */
[----:B------:R-:W-:-:S04]  /*2ba0*/  FSEL R83, R83, RZ, P0 ;  /* 0x000000ff53537208 */ /* 0x000fc80000000000 */
[----:B------:R-:W-:-:S04]  /*2bb0*/  F2FP.BF16.F32.PACK_AB R83, RZ, R83 ;  /* 0x00000053ff53723e */ /* 0x000fc800000010ff */
[----:B------:R-:W-:Y:S01]  /*2bc0*/  PRMT R75, R75, 0x5410, R83 ;  /* 0x000054104b4b7816 */ /* 0x000fe20000000053 */
[----:B------:R-:W-:Y:S06]  /*2bd0*/  BRA `(.L_x_490) ;  /* 0x0000001000747947 */ /* 0x000fec0003800000 */
.L_x_482:
[-CC-:B------:R-:W-:Y:S01]  /*2be0*/  FFMA.FTZ R76, R142, R81.reuse, R84.reuse ;  /* 0x000000518e4c7223 */ /* 0x180fe20000010054 */
[-CC-:B------:R-:W-:Y:S01]  /*2bf0*/  FFMA.FTZ R77, R3, R81.reuse, R84.reuse ;  /* 0x00000051034d7223 */ /* 0x180fe20000010054 */
[-C--:B------:R-:W-:Y:S01]  /*2c00*/  FFMA.FTZ R83, R129, R81.reuse, R84 ;  /* 0x0000005181537223 */ /* 0x080fe20000010054 */
[----:B------:R-:W-:Y:S01]  /*2c10*/  ISETP.GT.AND P0, PT, R108, RZ, PT ;  /* 0x000000ff6c00720c */ /* 0x000fe20003f04270 */
[----:B------:R-:W-:Y:S01]  /*2c20*/  FADD.FTZ R79, R139, -R76 ;  /* 0x8000004c8b4f7221 */ /* 0x000fe20000010000 */
[----:B------:R-:W-:Y:S01]  /*2c30*/  FADD.FTZ R77, R130, -R77 ;  /* 0x8000004d824d7221 */ /* 0x000fe20000010000 */
[----:B------:R-:W-:Y:S01]  /*2c40*/  FFMA.FTZ R76, R144, R81, R84 ;  /* 0x00000051904c7223 */ /* 0x000fe20000010054 */
[----:B------:R-:W-:Y:S01]  /*2c50*/  FADD.FTZ R83, R132, -R83 ;  /* 0x8000005384537221 */ /* 0x000fe20000010000 */
[C---:B------:R-:W-:Y:S01]  /*2c60*/  FMUL.FTZ R79, R118.reuse, R79 ;  /* 0x0000004f764f7220 */ /* 0x040fe20000410000 */
[C---:B------:R-:W-:Y:S01]  /*2c70*/  FMUL.FTZ R77, R118.reuse, R77 ;  /* 0x0000004d764d7220 */ /* 0x040fe20000410000 */
[----:B------:R-:W-:Y:S01]  /*2c80*/  FADD.FTZ R85, R141, -R76 ;  /* 0x8000004c8d557221 */ /* 0x000fe20000010000 */
[----:B------:R-:W-:-:S02]  /*2c90*/  FMUL.FTZ R83, R118, R83 ;  /* 0x0000005376537220 */ /* 0x000fc40000410000 */
[----:B------:R-:W-:Y:S01]  /*2ca0*/  FSEL R78, R79, RZ, P0 ;  /* 0x000000ff4f4e7208 */ /* 0x000fe20000000000 */
[----:B------:R-:W-:Y:S01]  /*2cb0*/  FMUL.FTZ R85, R118, R85 ;  /* 0x0000005576557220 */ /* 0x000fe20000410000 */
[----:B------:R-:W-:Y:S01]  /*2cc0*/  FSEL R77, R77, RZ, P0 ;  /* 0x000000ff4d4d7208 */ /* 0x000fe20000000000 */
[----:B------:R-:W-:Y:S06]  /*2cd0*/  @!P4 BRA `(.L_x_491) ;  /* 0x000000000018c947 */ /* 0x000fec0003800000 */
[----:B------:R-:W-:Y:S01]  /*2ce0*/  FMUL.FTZ R76, R77, UR15 ;  /* 0x0000000f4d4c7c20 */ /* 0x000fe20008410000 */
[----:B------:R-:W-:-:S03]  /*2cf0*/  LOP3.LUT P5, RZ, R92, 0xff, RZ, 0xc0, !PT ;  /* 0x000000ff5cff7812 */ /* 0x000fc600078ac0ff */
[----:B------:R-:W-:-:S05]  /*2d00*/  FMUL.FTZ R76, R76, UR14 ;  /* 0x0000000e4c4c7c20 */ /* 0x000fca0008410000 */
[----:B------:R-:W-:-:S04]  /*2d10*/  FSEL R76, R76, RZ, P5 ;  /* 0x000000ff4c4c7208 */ /* 0x000fc80002800000 */
[----:B------:R-:W-:-:S04]  /*2d20*/  F2FP.BF16.F32.PACK_AB R76, RZ, R76 ;  /* 0x0000004cff4c723e */ /* 0x000fc800000010ff */
[----:B------:R-:W-:-:S07]  /*2d30*/  PRMT R72, R76, 0x7610, R72 ;  /* 0x000076104c487816 */ /* 0x000fce0000000048 */
.L_x_491:
[----:B------:R-:W-:Y:S05]  /*2d40*/  @!P4 BRA `(.L_x_492) ;  /* 0x000000000018c947 */ /* 0x000fea0003800000 */
[----:B------:R-:W-:Y:S01]  /*2d50*/  FMUL.FTZ R76, R78, UR15 ;  /* 0x0000000f4e4c7c20 */ /* 0x000fe20008410000 */
[----:B------:R-:W-:-:S03]  /*2d60*/  LOP3.LUT P5, RZ, R92, 0xff00, RZ, 0xc0, !PT ;  /* 0x0000ff005cff7812 */ /* 0x000fc600078ac0ff */
[----:B------:R-:W-:-:S05]  /*2d70*/  FMUL.FTZ R76, R76, UR14 ;  /* 0x0000000e4c4c7c20 */ /* 0x000fca0008410000 */
[----:B------:R-:W-:-:S04]  /*2d80*/  FSEL R76, R76, RZ, P5 ;  /* 0x000000ff4c4c7208 */ /* 0x000fc80002800000 */
[----:B------:R-:W-:-:S04]  /*2d90*/  F2FP.BF16.F32.PACK_AB R76, RZ, R76 ;  /* 0x0000004cff4c723e */ /* 0x000fc800000010ff */
[----:B------:R-:W-:-:S07]  /*2da0*/  PRMT R72, R72, 0x5410, R76 ;  /* 0x0000541048487816 */ /* 0x000fce000000004c */
.L_x_492:
[----:B------:R-:W-:Y:S02]  /*2db0*/  F2FP.BF16.F32.PACK_AB R76, R78, R77 ;  /* 0x0000004d4e4c723e */ /* 0x000fe400000010ff */
[----:B------:R-:W-:Y:S02]  /*2dc0*/  FSEL R78, R85, RZ, P0 ;  /* 0x000000ff554e7208 */ /* 0x000fe40000000000 */
        /* <DEDUP_REMOVED lines=8> */
.L_x_493:
[----:B------:R-:W-:Y:S01]  /*2e50*/  F2FP.BF16.F32.PACK_AB R77, R78, R83 ;  /* 0x000000534e4d723e */ /* 0x000fe200000010ff */
[----:B------:R-:W-:Y:S06]  /*2e60*/  @!P4 BRA `(.L_x_494) ;  /* 0x000000000018c947 */ /* 0x000fec0003800000 */
[----:B------:R-:W-:Y:S01]  /*2e70*/  FMUL.FTZ R78, R78, UR15 ;  /* 0x0000000f4e4e7c20 */ /* 0x000fe20008410000 */
[----:B------:R-:W-:-:S03]  /*2e80*/  LOP3.LUT P5, RZ, R92, 0xff000000, RZ, 0xc0, !PT ;  /* 0xff0000005cff7812 */ /* 0x000fc600078ac0ff */
[----:B------:R-:W-:-:S05]  /*2e90*/  FMUL.FTZ R78, R78, UR14 ;  /* 0x0000000e4e4e7c20 */ /* 0x000fca0008410000 */
[----:B------:R-:W-:-:S04]  /*2ea0*/  FSEL R78, R78, RZ, P5 ;  /* 0x000000ff4e4e7208 */ /* 0x000fc80002800000 */
[----:B------:R-:W-:-:S04]  /*2eb0*/  F2FP.BF16.F32.PACK_AB R78, RZ, R78 ;  /* 0x0000004eff4e723e */ /* 0x000fc800000010ff */
[----:B------:R-:W-:-:S07]  /*2ec0*/  PRMT R73, R73, 0x5410, R78 ;  /* 0x0000541049497816 */ /* 0x000fce000000004e */
.L_x_494:
[-CC-:B------:R-:W-:Y:S01]  /*2ed0*/  FFMA.FTZ R78, R146, R81.reuse, R84.reuse ;  /* 0x00000051924e7223 */ /* 0x180fe20000010054 */
[-CC-:B------:R-:W-:Y:S01]  /*2ee0*/  FFMA.FTZ R79, R131, R81.reuse, R84.reuse ;  /* 0x00000051834f7223 */ /* 0x180fe20000010054 */
[-C--:B------:R-:W-:Y:S02]  /*2ef0*/  FFMA.FTZ R85, R137, R81.reuse, R84 ;  /* 0x0000005189557223 */ /* 0x080fe40000010054 */
        /* <DEDUP_REMOVED lines=18> */
.L_x_495:
[----:B------:R-:W-:Y:S05]  /*3020*/  @!P4 BRA `(.L_x_496) ;  /* 0x000000000018c947 */ /* 0x000fea0003800000 */
[----:B------:R-:W-:Y:S01]  /*3030*/  FMUL.FTZ R78, R86, UR15 ;  /* 0x0000000f564e7c20 */ /* 0x000fe20008410000 */
[----:B------:R-:W-:-:S03]  /*3040*/  LOP3.LUT P5, RZ, R93, 0xff00, RZ, 0xc0, !PT ;  /* 0x0000ff005dff7812 */ /* 0x000fc600078ac0ff */
[----:B------:R-:W-:-:S05]  /*3050*/  FMUL.FTZ R78, R78, UR14 ;  /* 0x0000000e4e4e7c20 */ /* 0x000fca0008410000 */
[----:B------:R-:W-:-:S04]  /*3060*/  FSEL R78, R78, RZ, P5 ;  /* 0x000000ff4e4e7208 */ /* 0x000fc80002800000 */
[----:B------:R-:W-:-:S04]  /*3070*/  F2FP.BF16.F32.PACK_AB R78, RZ, R78 ;  /* 0x0000004eff4e723e */ /* 0x000fc800000010ff */
[----:B------:R-:W-:-:S07]  /*3080*/  PRMT R74, R74, 0x5410, R78 ;  /* 0x000054104a4a7816 */ /* 0x000fce000000004e */
.L_x_496:
        /* <DEDUP_REMOVED lines=10> */
.L_x_497:
[----:B------:R-:W-:Y:S01]  /*3130*/  F2FP.BF16.F32.PACK_AB R79, R86, R85 ;  /* 0x00000055564f723e */ /* 0x000fe200000010ff */
[----:B------:R-:W-:Y:S06]  /*3140*/  @!P4 BRA `(.L_x_490) ;  /* 0x0000000c0018c947 */ /* 0x000fec0003800000 */
[----:B------:R-:W-:Y:S01]  /*3150*/  FMUL.FTZ R83, R86, UR15 ;  /* 0x0000000f56537c20 */ /* 0x000fe20008410000 */
[----:B------:R-:W-:-:S03]  /*3160*/  ISETP.GE.U32.AND P0, PT, R92, RZ, PT ;  /* 0x000000ff5c00720c */ /* 0x000fc60003f06070 */
[----:B------:R-:W-:Y:S01]  /*3170*/  FMUL.FTZ R83, R83, UR14 ;  /* 0x0000000e53537c20 */ /* 0x000fe20008410000 */
[----:B------:R-:W-:-:S04]  /*3180*/  ISETP.GE.U32.AND.EX P0, PT, R93, 0x1000000, PT, P0 ;  /* 0x010000005d00780c */ /* 0x000fc80003f06100 */
[----:B------:R-:W-:-:S04]  /*3190*/  FSEL R83, R83, RZ, P0 ;  /* 0x000000ff53537208 */ /* 0x000fc80000000000 */
[----:B------:R-:W-:-:S04]  /*31a0*/  F2FP.BF16.F32.PACK_AB R83, RZ, R83 ;  /* 0x00000053ff53723e */ /* 0x000fc800000010ff */
[----:B------:R-:W-:Y:S01]  /*31b0*/  PRMT R75, R75, 0x5410, R83 ;  /* 0x000054104b4b7816 */ /* 0x000fe20000000053 */
[----:B------:R-:W-:Y:S06]  /*31c0*/  BRA `(.L_x_490) ;  /* 0x0000000800f87947 */ /* 0x000fec0003800000 */
.L_x_481:
        /* <DEDUP_REMOVED lines=8> */
[----:B------:R-:W-:-:S03]  /*3250*/  LOP3.LUT P5, RZ, R92, 0xff, RZ, 0xc0, !PT ;  /* 0x000000ff5cff7812 */ /* 0x000fc600078ac0ff */
[----:B------:R-:W-:Y:S01]  /*3260*/  @P0 FADD.FTZ R150, R130, -R147 ;  /* 0x8000009382960221 */ /* 0x000fe20000010000 */
[----:B------:R-:W-:-:S05]  /*3270*/  SHF.L.U32 R147, R12, 0x10, RZ ;  /* 0x000000100c937819 */ /* 0x000fca00000006ff */
[----:B------:R-:W-:-:S04]  /*3280*/  @P0 FFMA.FTZ R147, R118, R150, R147 ;  /* 0x0000009676930223 */ /* 0x000fc80000010093 */
[----:B------:R-:W-:-:S04]  /*3290*/  FMUL.FTZ R147, R147, UR15 ;  /* 0x0000000f93937c20 */ /* 0x000fc80008410000 */
[----:B------:R-:W-:-:S05]  /*32a0*/  FMUL.FTZ R147, R147, UR14 ;  /* 0x0000000e93937c20 */ /* 0x000fca0008410000 */
[----:B------:R-:W-:-:S04]  /*32b0*/  FSEL R147, R147, RZ, P5 ;  /* 0x000000ff93937208 */ /* 0x000fc80002800000 */
[----:B------:R-:W-:-:S04]  /*32c0*/  F2FP.BF16.F32.PACK_AB R147, RZ, R147 ;  /* 0x00000093ff93723e */ /* 0x000fc800000010ff */
[----:B------:R-:W-:-:S07]  /*32d0*/  PRMT R72, R147, 0x7610, R72 ;  /* 0x0000761093487816 */ /* 0x000fce0000000048 */
.L_x_499:
[----:B------:R-:W-:Y:S05]  /*32e0*/  @!P4 BRA `(.L_x_500) ;  /* 0x000000000028c947 */ /* 0x000fea0003800000 */
[----:B------:R-:W-:Y:S01]  /*32f0*/  @P0 FFMA.FTZ R150, R142, R81, R84 ;  /* 0x000000518e960223 */ /* 0x000fe20000010054 */
[----:B------:R-:W-:Y:S01]  /*3300*/  IMAD.U32 R87, R87, 0x10000, RZ ;  /* 0x0001000057577824 */ /* 0x000fe200078e00ff */
[----:B------:R-:W-:Y:S02]  /*3310*/  LOP3.LUT P5, RZ, R92, 0xff00, RZ, 0xc0, !PT ;  /* 0x0000ff005cff7812 */ /* 0x000fe400078ac0ff */
[----:B------:R-:W-:-:S04]  /*3320*/  @P0 FADD.FTZ R150, R139, -R150 ;  /* 0x800000968b960221 */ /* 0x000fc80000010000 */
[----:B------:R-:W-:-:S04]  /*3330*/  @P0 FFMA.FTZ R87, R118, R150, R87 ;  /* 0x0000009676570223 */ /* 0x000fc80000010057 */
[----:B------:R-:W-:-:S04]  /*3340*/  FMUL.FTZ R87, R87, UR15 ;  /* 0x0000000f57577c20 */ /* 0x000fc80008410000 */
[----:B------:R-:W-:-:S05]  /*3350*/  FMUL.FTZ R87, R87, UR14 ;  /* 0x0000000e57577c20 */ /* 0x000fca0008410000 */
[----:B------:R-:W-:-:S04]  /*3360*/  FSEL R87, R87, RZ, P5 ;  /* 0x000000ff57577208 */ /* 0x000fc80002800000 */
[----:B------:R-:W-:-:S04]  /*3370*/  F2FP.BF16.F32.PACK_AB R87, RZ, R87 ;  /* 0x00000057ff57723e */ /* 0x000fc800000010ff */
[----:B------:R-:W-:-:S07]  /*3380*/  PRMT R72, R72, 0x5410, R87 ;  /* 0x0000541048487816 */ /* 0x000fce0000000057 */
.L_x_500:
[----:B------:R-:W-:Y:S05]  /*3390*/  @!P4 BRA `(.L_x_501) ;  /* 0x000000000028c947 */ /* 0x000fea0003800000 */
        /* <DEDUP_REMOVED lines=10> */
.L_x_501:
[----:B------:R-:W-:Y:S05]  /*3440*/  @!P4 BRA `(.L_x_502) ;  /* 0x000000000028c947 */ /* 0x000fea0003800000 */
[----:B------:R-:W-:Y:S01]  /*3450*/  @P0 FFMA.FTZ R150, R144, R81, R84 ;  /* 0x0000005190960223 */ /* 0x000fe20000010054 */
[----:B------:R-:W-:Y:S02]  /*3460*/  SHF.L.U32 R87, R86, 0x10, RZ ;  /* 0x0000001056577819 */ /* 0x000fe400000006ff */
[----:B------:R-:W-:Y:S01]  /*3470*/  LOP3.LUT P5, RZ, R92, 0xff000000, RZ, 0xc0, !PT ;  /* 0xff0000005cff7812 */ /* 0x000fe200078ac0ff */
[----:B------:R-:W-:-:S04]  /*3480*/  @P0 FADD.FTZ R150, R141, -R150 ;  /* 0x800000968d960221 */ /* 0x000fc80000010000 */
[----:B------:R-:W-:-:S04]  /*3490*/  @P0 FFMA.FTZ R87, R118, R150, R87 ;  /* 0x0000009676570223 */ /* 0x000fc80000010057 */
[----:B------:R-:W-:-:S04]  /*34a0*/  FMUL.FTZ R87, R87, UR15 ;  /* 0x0000000f57577c20 */ /* 0x000fc80008410000 */
[----:B------:R-:W-:-:S05]  /*34b0*/  FMUL.FTZ R87, R87, UR14 ;  /* 0x0000000e57577c20 */ /* 0x000fca0008410000 */
[----:B------:R-:W-:-:S04]  /*34c0*/  FSEL R87, R87, RZ, P5 ;  /* 0x000000ff57577208 */ /* 0x000fc80002800000 */
[----:B------:R-:W-:-:S04]  /*34d0*/  F2FP.BF16.F32.PACK_AB R87, RZ, R87 ;  /* 0x00000057ff57723e */ /* 0x000fc800000010ff */
[----:B------:R-:W-:-:S07]  /*34e0*/  PRMT R73, R73, 0x5410, R87 ;  /* 0x0000541049497816 */ /* 0x000fce0000000057 */
.L_x_502:
[----:B------:R-:W-:Y:S05]  /*34f0*/  @!P4 BRA `(.L_x_503) ;  /* 0x000000000028c947 */ /* 0x000fea0003800000 */
[----:B------:R-:W-:Y:S01]  /*3500*/  @P0 FFMA.FTZ R87, R131, R81, R84 ;  /* 0x0000005183570223 */ /* 0x000fe20000010054 */
[----:B------:R-:W-:-:S03]  /*3510*/  LOP3.LUT P5, RZ, R93, 0xff, RZ, 0xc0, !PT ;  /* 0x000000ff5dff7812 */ /* 0x000fc600078ac0ff */
[----:B------:R-:W-:Y:S01]  /*3520*/  @P0 FADD.FTZ R86, R134, -R87 ;  /* 0x8000005786560221 */ /* 0x000fe20000010000 */
[----:B------:R-:W-:-:S04]  /*3530*/  IMAD.U32 R87, R14, 0x10000, RZ ;  /* 0x000100000e577824 */ /* 0x000fc800078e00ff */
[----:B------:R-:W-:-:S04]  /*3540*/  @P0 FFMA.FTZ R87, R118, R86, R87 ;  /* 0x0000005676570223 */ /* 0x000fc80000010057 */
[----:B------:R-:W-:-:S04]  /*3550*/  FMUL.FTZ R87, R87, UR15 ;  /* 0x0000000f57577c20 */ /* 0x000fc80008410000 */
[----:B------:R-:W-:-:S05]  /*3560*/  FMUL.FTZ R87, R87, UR14 ;  /* 0x0000000e57577c20 */ /* 0x000fca0008410000 */
[----:B------:R-:W-:-:S04]  /*3570*/  FSEL R87, R87, RZ, P5 ;  /* 0x000000ff57577208 */ /* 0x000fc80002800000 */
[----:B------:R-:W-:-:S04]  /*3580*/  F2FP.BF16.F32.PACK_AB R87, RZ, R87 ;  /* 0x00000057ff57723e */ /* 0x000fc800000010ff */
[----:B------:R-:W-:-:S07]  /*3590*/  PRMT R74, R87, 0x7610, R74 ;  /* 0x00007610574a7816 */ /* 0x000fce000000004a */
.L_x_503:
        /* <DEDUP_REMOVED lines=11> */
.L_x_504:
        /* <DEDUP_REMOVED lines=11> */
.L_x_505:
[----:B------:R-:W-:Y:S05]  /*3700*/  @!P4 BRA `(.L_x_490) ;  /* 0x0000000400a8c947 */ /* 0x000fea0003800000 */
[----:B------:R-:W-:Y:S01]  /*3710*/  @P0 FFMA.FTZ R86, R148, R81, R84 ;  /* 0x0000005194560223 */ /* 0x000fe20000010054 */
[----:B------:R-:W-:-:S03]  /*3720*/  IMAD.U32 R83, R83, 0x10000, RZ ;  /* 0x0001000053537824 */ /* 0x000fc600078e00ff */
[----:B------:R-:W-:-:S04]  /*3730*/  @P0 FADD.FTZ R86, R145, -R86 ;  /* 0x8000005691560221 */ /* 0x000fc80000010000 */
[----:B------:R-:W-:Y:S01]  /*3740*/  @P0 FFMA.FTZ R83, R118, R86, R83 ;  /* 0x0000005676530223 */ /* 0x000fe20000010053 */
        /* <DEDUP_REMOVED lines=8> */
.L_x_498:
[----:B------:R-:W-:Y:S01]  /*37d0*/  ISETP.GT.AND P0, PT, R108, RZ, PT ;  /* 0x000000ff6c00720c */ /* 0x000fe20003f04270 */
[----:B------:R-:W-:Y:S01]  /*37e0*/  IMAD.U32 R79, R13, 0x10000, RZ ;  /* 0x000100000d4f7824 */ /* 0x000fe200078e00ff */
[----:B------:R-:W-:Y:S02]  /*37f0*/  SHF.L.U32 R87, R87, 0x10, RZ ;  /* 0x0000001057577819 */ /* 0x000fe400000006ff */
[----:B------:R-:W-:-:S09]  /*3800*/  SHF.L.U32 R86, R86, 0x10, RZ ;  /* 0x0000001056567819 */ /* 0x000fd200000006ff */
[-CC-:B------:R-:W-:Y:S01]  /*3810*/  @P0 FFMA.FTZ R76, R142, R81.reuse, R84.reuse ;  /* 0x000000518e4c0223 */ /* 0x180fe20000010054 */
[----:B------:R-:W-:-:S03]  /*3820*/  @P0 FFMA.FTZ R77, R129, R81, R84 ;  /* 0x00000051814d0223 */ /* 0x000fc60000010054 */
[----:B------:R-:W-:Y:S01]  /*3830*/  @P0 FADD.FTZ R76, R139, -R76 ;  /* 0x8000004c8b4c0221 */ /* 0x000fe20000010000 */
[----:B------:R-:W-:-:S03]  /*3840*/  @P0 FADD.FTZ R77, R132, -R77 ;  /* 0x8000004d844d0221 */ /* 0x000fc60000010000 */
[----:B------:R-:W-:Y:S01]  /*3850*/  @P0 FFMA.FTZ R87, R118, R76, R87 ;  /* 0x0000004c76570223 */ /* 0x000fe20000010057 */
[--C-:B------:R-:W-:Y:S01]  /*3860*/  @P0 FFMA.FTZ R76, R144, R81, R84.reuse ;  /* 0x00000051904c0223 */ /* 0x100fe20000010054 */
[----:B------:R-:W-:Y:S01]  /*3870*/  @P0 FFMA.FTZ R79, R118, R77, R79 ;  /* 0x0000004d764f0223 */ /* 0x000fe2000001004f */
[----:B------:R-:W-:Y:S02]  /*3880*/  @P5 FFMA.FTZ R77, R3, R81, R84 ;  /* 0x00000051034d5223 */ /* 0x000fe40000010054 */
[----:B------:R-:W-:Y:S02]  /*3890*/  @P0 FADD.FTZ R147, R141, -R76 ;  /* 0x8000004c8d930221 */ /* 0x000fe40000010000 */
[----:B------:R-:W-:Y:S01]  /*38a0*/  @P5 FADD.FTZ R76, R130, -R77 ;  /* 0x8000004d824c5221 */ /* 0x000fe20000010000 */
[----:B------:R-:W-:Y:S01]  /*38b0*/  SHF.L.U32 R77, R12, 0x10, RZ ;  /* 0x000000100c4d7819 */ /* 0x000fe200000006ff */
[----:B------:R-:W-:-:S04]  /*38c0*/  @P0 FFMA.FTZ R86, R118, R147, R86 ;  /* 0x0000009376560223 */ /* 0x000fc80000010056 */
[----:B------:R-:W-:Y:S01]  /*38d0*/  @P5 FFMA.FTZ R77, R118, R76, R77 ;  /* 0x0000004c764d5223 */ /* 0x000fe2000001004d */
[----:B------:R-:W-:Y:S06]  /*38e0*/  @!P4 BRA `(.L_x_506) ;  /* 0x000000000018c947 */ /* 0x000fec0003800000 */
[----:B------:R-:W-:Y:S01]  /*38f0*/  FMUL.FTZ R76, R77, UR15 ;  /* 0x0000000f4d4c7c20 */ /* 0x000fe20008410000 */
[----:B------:R-:W-:-:S03]  /*3900*/  LOP3.LUT P5, RZ, R92, 0xff, RZ, 0xc0, !PT ;  /* 0x000000ff5cff7812 */ /* 0x000fc600078ac0ff */
[----:B------:R-:W-:-:S05]  /*3910*/  FMUL.FTZ R76, R76, UR14 ;  /* 0x0000000e4c4c7c20 */ /* 0x000fca0008410000 */
[----:B------:R-:W-:-:S04]  /*3920*/  FSEL R76, R76, RZ, P5 ;  /* 0x000000ff4c4c7208 */ /* 0x000fc80002800000 */
[----:B------:R-:W-:-:S04]  /*3930*/  F2FP.BF16.F32.PACK_AB R76, RZ, R76 ;  /* 0x0000004cff4c723e */ /* 0x000fc800000010ff */
[----:B------:R-:W-:-:S07]  /*3940*/  PRMT R72, R76, 0x7610, R72 ;  /* 0x000076104c487816 */ /* 0x000fce0000000048 */
.L_x_506:
[----:B------:R-:W-:Y:S01]  /*3950*/  @P0 FFMA.FTZ R147, R131, R81, R84 ;  /* 0x0000005183930223 */ /* 0x000fe20000010054 */
[----:B------:R-:W-:-:S03]  /*3960*/  IMAD.U32 R85, R85, 0x10000, RZ ;  /* 0x0001000055557824 */ /* 0x000fc600078e00ff */
[----:B------:R-:W-:Y:S01]  /*3970*/  @P0 FADD.FTZ R76, R134, -R147 ;  /* 0x80000093864c0221 */ /* 0x000fe20000010000 */
[----:B------:R-:W-:-:S05]  /*3980*/  SHF.L.U32 R147, R14, 0x10, RZ ;  /* 0x000000100e937819 */ /* 0x000fca00000006ff */
[----:B------:R-:W-:Y:S01]  /*3990*/  @P0 FFMA.FTZ R147, R118, R76, R147 ;  /* 0x0000004c76930223 */ /* 0x000fe20000010093 */
[----:B------:R-:W-:-:S04]  /*39a0*/  @P0 FFMA.FTZ R76, R146, R81, R84 ;  /* 0x00000051924c0223 */ /* 0x000fc80000010054 */
[----:B------:R-:W-:-:S04]  /*39b0*/  @P0 FADD.FTZ R76, R143, -R76 ;  /* 0x8000004c8f4c0221 */ /* 0x000fc80000010000 */
[----:B------:R-:W-:Y:S01]  /*39c0*/  @P0 FFMA.FTZ R85, R118, R76, R85 ;  /* 0x0000004c76550223 */ /* 0x000fe20000010055 */
        /* <DEDUP_REMOVED lines=8> */
.L_x_507:
[----:B------:R-:W-:Y:S05]  /*3a50*/  @!P4 BRA `(.L_x_508) ;  /* 0x000000000018c947 */ /* 0x000fea0003800000 */
[----:B------:R-:W-:Y:S01]  /*3a60*/  FMUL.FTZ R77, R79, UR15 ;  /* 0x0000000f4f4d7c20 */ /* 0x000fe20008410000 */
[----:B------:R-:W-:-:S03]  /*3a70*/  LOP3.LUT P5, RZ, R92, 0xff0000, RZ, 0xc0, !PT ;  /* 0x00ff00005cff7812 */ /* 0x000fc600078ac0ff */
[----:B------:R-:W-:-:S05]  /*3a80*/  FMUL.FTZ R77, R77, UR14 ;  /* 0x0000000e4d4d7c20 */ /* 0x000fca0008410000 */
[----:B------:R-:W-:-:S04]  /*3a90*/  FSEL R77, R77, RZ, P5 ;  /* 0x000000ff4d4d7208 */ /* 0x000fc80002800000 */
[----:B------:R-:W-:-:S04]  /*3aa0*/  F2FP.BF16.F32.PACK_AB R77, RZ, R77 ;  /* 0x0000004dff4d723e */ /* 0x000fc800000010ff */
[----:B------:R-:W-:-:S07]  /*3ab0*/  PRMT R73, R77, 0x7610, R73 ;  /* 0x000076104d497816 */ /* 0x000fce0000000049 */
.L_x_508:
[-CC-:B------:R-:W-:Y:S01]  /*3ac0*/  @P0 FFMA.FTZ R77, R137, R81.reuse, R84.reuse ;  /* 0x00000051894d0223 */ /* 0x180fe20000010054 */
[----:B------:R-:W-:Y:S01]  /*3ad0*/  @P0 FFMA.FTZ R78, R148, R81, R84 ;  /* 0x00000051944e0223 */ /* 0x000fe20000010054 */
[----:B------:R-:W-:Y:S02]  /*3ae0*/  SHF.L.U32 R87, R15, 0x10, RZ ;  /* 0x000000100f577819 */ /* 0x000fe400000006ff */
[----:B------:R-:W-:Y:S01]  /*3af0*/  @P0 FADD.FTZ R77, R140, -R77 ;  /* 0x8000004d8c4d0221 */ /* 0x000fe20000010000 */
[----:B------:R-:W-:Y:S01]  /*3b00*/  SHF.L.U32 R83, R83, 0x10, RZ ;  /* 0x0000001053537819 */ /* 0x000fe200000006ff */
[----:B------:R-:W-:Y:S02]  /*3b10*/  @P0 FADD.FTZ R78, R145, -R78 ;  /* 0x8000004e914e0221 */ /* 0x000fe40000010000 */
[----:B------:R-:W-:Y:S01]  /*3b20*/  @P0 FFMA.FTZ R87, R118, R77, R87 ;  /* 0x0000004d76570223 */ /* 0x000fe20000010057 */
[----:B------:R-:W-:Y:S01]  /*3b30*/  F2FP.BF16.F32.PACK_AB R77, R86, R79 ;  /* 0x0000004f564d723e */ /* 0x000fe200000010ff */
        /* <DEDUP_REMOVED lines=8> */
.L_x_509:
[----:B------:R-:W-:Y:S05]  /*3bc0*/  @!P4 BRA `(.L_x_510) ;  /* 0x000000000018c947 */ /* 0x000fea0003800000 */
[----:B------:R-:W-:Y:S01]  /*3bd0*/  FMUL.FTZ R78, R147, UR15 ;  /* 0x0000000f934e7c20 */ /* 0x000fe20008410000 */
[----:B------:R-:W-:-:S03]  /*3be0*/  LOP3.LUT P0, RZ, R93, 0xff, RZ, 0xc0, !PT ;  /* 0x000000ff5dff7812 */ /* 0x000fc6000780c0ff */
[----:B------:R-:W-:-:S05]  /*3bf0*/  FMUL.FTZ R78, R78, UR14 ;  /* 0x0000000e4e4e7c20 */ /* 0x000fca0008410000 */
[----:B------:R-:W-:-:S04]  /*3c00*/  FSEL R78, R78, RZ, P0 ;  /* 0x000000ff4e4e7208 */ /* 0x000fc80000000000 */
[----:B------:R-:W-:-:S04]  /*3c10*/  F2FP.BF16.F32.PACK_AB R78, RZ, R78 ;  /* 0x0000004eff4e723e */ /* 0x000fc800000010ff */
[----:B------:R-:W-:-:S07]  /*3c20*/  PRMT R74, R78, 0x7610, R74 ;  /* 0x000076104e4a7816 */ /* 0x000fce000000004a */
.L_x_510:
        /* <DEDUP_REMOVED lines=8> */
.L_x_511:
[----:B------:R-:W-:Y:S05]  /*3cb0*/  @!P4 BRA `(.L_x_512) ;  /* 0x000000000018c947 */ /* 0x000fea0003800000 */
[----:B------:R-:W-:Y:S01]  /*3cc0*/  FMUL.FTZ R79, R87, UR15 ;  /* 0x0000000f574f7c20 */ /* 0x000fe20008410000 */
[----:B------:R-:W-:-:S03]  /*3cd0*/  LOP3.LUT P0, RZ, R93, 0xff0000, RZ, 0xc0, !PT ;  /* 0x00ff00005dff7812 */ /* 0x000fc6000780c0ff */
[----:B------:R-:W-:-:S05]  /*3ce0*/  FMUL.FTZ R79, R79, UR14 ;  /* 0x0000000e4f4f7c20 */ /* 0x000fca0008410000 */
[----:B------:R-:W-:-:S04]  /*3cf0*/  FSEL R79, R79, RZ, P0 ;  /* 0x000000ff4f4f7208 */ /* 0x000fc80000000000 */
[----:B------:R-:W-:-:S04]  /*3d00*/  F2FP.BF16.F32.PACK_AB R79, RZ, R79 ;  /* 0x0000004fff4f723e */ /* 0x000fc800000010ff */
[----:B------:R-:W-:-:S07]  /*3d10*/  PRMT R75, R79, 0x7610, R75 ;  /* 0x000076104f4b7816 */ /* 0x000fce000000004b */
.L_x_512:
        /* <DEDUP_REMOVED lines=8> */
[----:B------:R-:W-:-:S07]  /*3da0*/  PRMT R75, R75, 0x5410, R83 ;  /* 0x000054104b4b7816 */ /* 0x000fce0000000053 */
.L_x_490:
        /* <DEDUP_REMOVED lines=10> */
.L_x_480:
[----:B------:R-:W-:Y:S05]  /*3e50*/  BSYNC.RECONVERGENT B0 ;  /* 0x0000000000007941 */ /* 0x000fea0003800200 */
.L_x_479:
[----:B------:R-:W-:Y:S04]  /*3e60*/  BSSY.RECONVERGENT B0, `(.L_x_513) ;  /* 0x0000197000007945 */ /* 0x000fe80003800200 */
        /* <DEDUP_REMOVED lines=9> */
[----:B0-----:R-:W-:Y:S02]  /*3f00*/  PRMT R76, R8, 0x7632, R76 ;  /* 0x00007632084c7816 */ /* 0x001fe4000000004c */
[C---:B------:R-:W-:Y:S02]  /*3f10*/  SHF.L.U32 R83, R9.reuse, 0x10, RZ ;  /* 0x0000001009537819 */ /* 0x040fe400000006ff */
[----:B------:R-:W-:Y:S02]  /*3f20*/  SHF.L.U32 R79, R76, 0x10, RZ ;  /* 0x000000104c4f7819 */ /* 0x000fe400000006ff */
[----:B------:R-:W-:-:S05]  /*3f30*/  PRMT R76, R9, 0x7632, R76 ;  /* 0x00007632094c7816 */ /* 0x000fca000000004c */
[-CC-:B------:R-:W-:Y:S01]  /*3f40*/  @P5 FFMA.FTZ R78, R102, R81.reuse, R84.reuse ;  /* 0x00000051664e5223 */ /* 0x180fe20000010054 */
[----:B------:R-:W-:-:S03]  /*3f50*/  @P5 FFMA.FTZ R77, R97, R81, R84 ;  /* 0x00000051614d5223 */ /* 0x000fc60000010054 */
[----:B------:R-:W-:Y:S01]  /*3f60*/  @P5 FADD.FTZ R78, R103, -R78 ;  /* 0x8000004e674e5221 */ /* 0x000fe20000010000 */
[----:B------:R-:W-:-:S03]  /*3f70*/  @P5 FADD.FTZ R77, R96, -R77 ;  /* 0x8000004d604d5221 */ /* 0x000fc60000010000 */
[----:B------:R-:W-:Y:S01]  /*3f80*/  @P5 FFMA.FTZ R79, R118, R78, R79 ;  /* 0x0000004e764f5223 */ /* 0x000fe2000001004f */
[----:B------:R-:W-:Y:S02]  /*3f90*/  IMAD.U32 R78, R76, 0x10000, RZ ;  /* 0x000100004c4e7824 */ /* 0x000fe400078e00ff */
[--C-:B------:R-:W-:Y:S01]  /*3fa0*/  @P5 FFMA.FTZ R76, R104, R81, R84.reuse ;  /* 0x00000051684c5223 */ /* 0x100fe20000010054 */
[----:B------:R-:W-:Y:S01]  /*3fb0*/  @P5 FFMA.FTZ R83, R118, R77, R83 ;  /* 0x0000004d76535223 */ /* 0x000fe20000010053 */
[----:B------:R-:W-:Y:S02]  /*3fc0*/  @P5 FFMA.FTZ R77, R99, R81, R84 ;  /* 0x00000051634d5223 */ /* 0x000fe40000010054 */
[--C-:B------:R-:W-:Y:S01]  /*3fd0*/  @P5 FADD.FTZ R85, R105, -R76.reuse ;  /* 0x8000004c69555221 */ /* 0x100fe20000010000 */
[----:B------:R-:W-:Y:S01]  /*3fe0*/  PRMT R76, R10, 0x7632, R76 ;  /* 0x000076320a4c7816 */ /* 0x000fe2000000004c */
[----:B------:R-:W-:Y:S02]  /*3ff0*/  @P5 FADD.FTZ R77, R98, -R77 ;  /* 0x8000004d624d5221 */ /* 0x000fe40000010000 */
[----:B------:R-:W-:Y:S01]  /*4000*/  @P5 FFMA.FTZ R78, R118, R85, R78 ;  /* 0x00000055764e5223 */ /* 0x000fe2000001004e */
[----:B------:R-:W-:Y:S01]  /*4010*/  IMAD.U32 R85, R10, 0x10000, RZ ;  /* 0x000100000a557824 */ /* 0x000fe200078e00ff */
[----:B------:R-:W-:Y:S01]  /*4020*/  SHF.L.U32 R86, R76, 0x10, RZ ;  /* 0x000000104c567819 */ /* 0x000fe200000006ff */
[----:B------:R-:W-:-:S02]  /*4030*/  @P5 FFMA.FTZ R76, R106, R81, R84 ;  /* 0x000000516a4c5223 */ /* 0x000fc40000010054 */
[----:B------:R-:W-:Y:S01]  /*4040*/  @P5 FFMA.FTZ R85, R118, R77, R85 ;  /* 0x0000004d76555223 */ /* 0x000fe20000010055 */
[----:B------:R-:W-:Y:S01]  /*4050*/  @P5 FFMA.FTZ R77, R95, R81, R84 ;  /* 0x000000515f4d5223 */ /* 0x000fe20000010054 */
[----:B------:R-:W-:-:S03]  /*4060*/  @P5 FADD.FTZ R87, R107, -R76 ;  /* 0x8000004c6b575221 */ /* 0x000fc60000010000 */
        /* <DEDUP_REMOVED lines=11> */
.L_x_517:
[----:B------:R-:W-:-:S04]  /*4120*/  @P5 FFMA.FTZ R87, R101, R81, R84 ;  /* 0x0000005165575223 */ /* 0x000fc80000010054 */
[----:B------:R-:W-:Y:S01]  /*4130*/  @P5 FADD.FTZ R76, R100, -R87 ;  /* 0x80000057644c5221 */ /* 0x000fe20000010000 */
[----:B------:R-:W-:-:S05]  /*4140*/  SHF.L.U32 R87, R11, 0x10, RZ ;  /* 0x000000100b577819 */ /* 0x000fca00000006ff */
        /* <DEDUP_REMOVED lines=9> */
.L_x_518:
[----:B------:R-:W-:Y:S05]  /*41e0*/  @!P4 BRA `(.L_x_519) ;  /* 0x000000000018c947 */ /* 0x000fea0003800000 */
[----:B------:R-:W-:Y:S01]  /*41f0*/  FMUL.FTZ R77, R83, UR15 ;  /* 0x0000000f534d7c20 */ /* 0x000fe20008410000 */
[----:B------:R-:W-:-:S03]  /*4200*/  LOP3.LUT P6, RZ, R90, 0xff0000, RZ, 0xc0, !PT ;  /* 0x00ff00005aff7812 */ /* 0x000fc600078cc0ff */
[----:B------:R-:W-:-:S05]  /*4210*/  FMUL.FTZ R77, R77, UR14 ;  /* 0x0000000e4d4d7c20 */ /* 0x000fca0008410000 */
[----:B------:R-:W-:-:S04]  /*4220*/  FSEL R77, R77, RZ, P6 ;  /* 0x000000ff4d4d7208 */ /* 0x000fc80003000000 */
[----:B------:R-:W-:-:S04]  /*4230*/  F2FP.BF16.F32.PACK_AB R77, RZ, R77 ;  /* 0x0000004dff4d723e */ /* 0x000fc800000010ff */
[----:B------:R-:W-:-:S07]  /*4240*/  PRMT R73, R77, 0x7610, R73 ;  /* 0x000076104d497816 */ /* 0x000fce0000000049 */
.L_x_519:
[----:B------:R-:W-:Y:S01]  /*4250*/  PRMT R77, R11, 0x7632, R77 ;  /* 0x000076320b4d7816 */ /* 0x000fe2000000004d */
[----:B------:R-:W-:-:S04]  /*4260*/  @P5 FFMA.FTZ R150, R110, R81, R84 ;  /* 0x000000516e965223 */ /* 0x000fc80000010054 */
[----:B------:R-:W-:Y:S02]  /*4270*/  IMAD.U32 R147, R77, 0x10000, RZ ;  /* 0x000100004d937824 */ /* 0x000fe400078e00ff */
[----:B------:R-:W-:Y:S01]  /*4280*/  @P5 FADD.FTZ R150, R109, -R150 ;  /* 0x800000966d965221 */ /* 0x000fe20000010000 */
[----:B------:R-:W-:-:S03]  /*4290*/  F2FP.BF16.F32.PACK_AB R77, R78, R83 ;  /* 0x000000534e4d723e */ /* 0x000fc600000010ff */
        /* <DEDUP_REMOVED lines=8> */
.L_x_520:
[----:B------:R-:W-:Y:S05]  /*4320*/  @!P4 BRA `(.L_x_521) ;  /* 0x000000000018c947 */ /* 0x000fea0003800000 */
[----:B------:R-:W-:Y:S01]  /*4330*/  FMUL.FTZ R78, R85, UR15 ;  /* 0x0000000f554e7c20 */ /* 0x000fe20008410000 */
[----:B------:R-:W-:-:S03]  /*4340*/  LOP3.LUT P5, RZ, R91, 0xff, RZ, 0xc0, !PT ;  /* 0x000000ff5bff7812 */ /* 0x000fc600078ac0ff */
[----:B------:R-:W-:-:S05]  /*4350*/  FMUL.FTZ R78, R78, UR14 ;  /* 0x0000000e4e4e7c20 */ /* 0x000fca0008410000 */
[----:B------:R-:W-:-:S04]  /*4360*/  FSEL R78, R78, RZ, P5 ;  /* 0x000000ff4e4e7208 */ /* 0x000fc80002800000 */
[----:B------:R-:W-:-:S04]  /*4370*/  F2FP.BF16.F32.PACK_AB R78, RZ, R78 ;  /* 0x0000004eff4e723e */ /* 0x000fc800000010ff */
[----:B------:R-:W-:-:S07]  /*4380*/  PRMT R74, R78, 0x7610, R74 ;  /* 0x000076104e4a7816 */ /* 0x000fce000000004a */
.L_x_521:
        /* <DEDUP_REMOVED lines=8> */
.L_x_522:
[----:B------:R-:W-:Y:S05]  /*4410*/  @!P4 BRA `(.L_x_523) ;  /* 0x000000000018c947 */ /* 0x000fea0003800000 */
[----:B------:R-:W-:Y:S01]  /*4420*/  FMUL.FTZ R79, R87, UR15 ;  /* 0x0000000f574f7c20 */ /* 0x000fe20008410000 */
[----:B------:R-:W-:-:S03]  /*4430*/  LOP3.LUT P5, RZ, R91, 0xff0000, RZ, 0xc0, !PT ;  /* 0x00ff00005bff7812 */ /* 0x000fc600078ac0ff */
[----:B------:R-:W-:-:S05]  /*4440*/  FMUL.FTZ R79, R79, UR14 ;  /* 0x0000000e4f4f7c20 */ /* 0x000fca0008410000 */
[----:B------:R-:W-:-:S04]  /*4450*/  FSEL R79, R79, RZ, P5 ;  /* 0x000000ff4f4f7208 */ /* 0x000fc80002800000 */
[----:B------:R-:W-:-:S04]  /*4460*/  F2FP.BF16.F32.PACK_AB R79, RZ, R79 ;  /* 0x0000004fff4f723e */ /* 0x000fc800000010ff */
[----:B------:R-:W-:-:S07]  /*4470*/  PRMT R75, R79, 0x7610, R75 ;  /* 0x000076104f4b7816 */ /* 0x000fce000000004b */
.L_x_523:
        /* <DEDUP_REMOVED lines=10> */
.L_x_516:
        /* <DEDUP_REMOVED lines=11> */
[----:B0-----:R-:W-:-:S07]  /*45d0*/  PRMT R72, R83, 0x7610, R72 ;  /* 0x0000761053487816 */ /* 0x001fce0000000048 */
.L_x_525:
[----:B------:R-:W-:Y:S05]  /*45e0*/  @!P4 BRA `(.L_x_526) ;  /* 0x00000000002cc947 */ /* 0x000fea0003800000 */
[----:B------:R-:W-:Y:S01]  /*45f0*/  PRMT R83, R8, 0x7632, R83 ;  /* 0x0000763208537816 */ /* 0x000fe20000000053 */
[----:B0-----:R-:W-:Y:S01]  /*4600*/  @P5 FFMA.FTZ R86, R102, R81, R84 ;  /* 0x0000005166565223 */ /* 0x001fe20000010054 */
[----:B------:R-:W-:Y:S02]  /*4610*/  LOP3.LUT P6, RZ, R90, 0xff00, RZ, 0xc0, !PT ;  /* 0x0000ff005aff7812 */ /* 0x000fe400078cc0ff */
[----:B------:R-:W-:Y:S01]  /*4620*/  SHF.L.U32 R83, R83, 0x10, RZ ;  /* 0x0000001053537819 */ /* 0x000fe200000006ff */
[----:B------:R-:W-:-:S04]  /*4630*/  @P5 FADD.FTZ R86, R103, -R86 ;  /* 0x8000005667565221 */ /* 0x000fc80000010000 */
[----:B------:R-:W-:-:S04]  /*4640*/  @P5 FFMA.FTZ R83, R118, R86, R83 ;  /* 0x0000005676535223 */ /* 0x000fc80000010053 */
[----:B------:R-:W-:-:S04]  /*4650*/  FMUL.FTZ R83, R83, UR15 ;  /* 0x0000000f53537c20 */ /* 0x000fc80008410000 */
[----:B------:R-:W-:-:S05]  /*4660*/  FMUL.FTZ R83, R83, UR14 ;  /* 0x0000000e53537c20 */ /* 0x000fca0008410000 */
[----:B------:R-:W-:-:S04]  /*4670*/  FSEL R83, R83, RZ, P6 ;  /* 0x000000ff53537208 */ /* 0x000fc80003000000 */
[----:B------:R-:W-:-:S04]  /*4680*/  F2FP.BF16.F32.PACK_AB R83, RZ, R83 ;  /* 0x00000053ff53723e */ /* 0x000fc800000010ff */
[----:B------:R-:W-:-:S07]  /*4690*/  PRMT R72, R72, 0x5410, R83 ;  /* 0x0000541048487816 */ /* 0x000fce0000000053 */
.L_x_526:
        /* <DEDUP_REMOVED lines=10> */
[----:B0-----:R-:W-:-:S07]  /*4740*/  PRMT R73, R83, 0x7610, R73 ;  /* 0x0000761053497816 */ /* 0x001fce0000000049 */
.L_x_527:
        /* <DEDUP_REMOVED lines=12> */
.L_x_528:
        /* <DEDUP_REMOVED lines=11> */
.L_x_529:
[----:B------:R-:W-:Y:S05]  /*48c0*/  @!P4 BRA `(.L_x_530) ;  /* 0x00000000002cc947 */ /* 0x000fea0003800000 */
[----:B------:R-:W-:Y:S01]  /*48d0*/  PRMT R83, R10, 0x7632, R83 ;  /* 0x000076320a537816 */ /* 0x000fe20000000053 */
[----:B0-----:R-:W-:Y:S01]  /*48e0*/  @P5 FFMA.FTZ R86, R106, R81, R84 ;  /* 0x000000516a565223 */ /* 0x001fe20000010054 */
[----:B------:R-:W-:-:S03]  /*48f0*/  LOP3.LUT P6, RZ, R91, 0xff00, RZ, 0xc0, !PT ;  /* 0x0000ff005bff7812 */ /* 0x000fc600078cc0ff */
[----:B------:R-:W-:Y:S02]  /*4900*/  IMAD.U32 R83, R83, 0x10000, RZ ;  /* 0x0001000053537824 */ /* 0x000fe400078e00ff */
[----:B------:R-:W-:-:S04]  /*4910*/  @P5 FADD.FTZ R86, R107, -R86 ;  /* 0x800000566b565221 */ /* 0x000fc80000010000 */
[----:B------:R-:W-:-:S04]  /*4920*/  @P5 FFMA.FTZ R83, R118, R86, R83 ;  /* 0x0000005676535223 */ /* 0x000fc80000010053 */
[----:B------:R-:W-:-:S04]  /*4930*/  FMUL.FTZ R83, R83, UR15 ;  /* 0x0000000f53537c20 */ /* 0x000fc80008410000 */
[----:B------:R-:W-:-:S05]  /*4940*/  FMUL.FTZ R83, R83, UR14 ;  /* 0x0000000e53537c20 */ /* 0x000fca0008410000 */
[----:B------:R-:W-:-:S04]  /*4950*/  FSEL R83, R83, RZ, P6 ;  /* 0x000000ff53537208 */ /* 0x000fc80003000000 */
[----:B------:R-:W-:-:S04]  /*4960*/  F2FP.BF16.F32.PACK_AB R83, RZ, R83 ;  /* 0x00000053ff53723e */ /* 0x000fc800000010ff */
[----:B------:R-:W-:-:S07]  /*4970*/  PRMT R74, R74, 0x5410, R83 ;  /* 0x000054104a4a7816 */ /* 0x000fce0000000053 */
.L_x_530:
        /* <DEDUP_REMOVED lines=11> */
.L_x_531:
[----:B------:R-:W-:Y:S05]  /*4a30*/  @!P4 BRA `(.L_x_524) ;  /* 0x0000000c0044c947 */ /* 0x000fea0003800000 */
[----:B------:R-:W-:Y:S01]  /*4a40*/  PRMT R83, R11, 0x7632, R83 ;  /* 0x000076320b537816 */ /* 0x000fe20000000053 */
[----:B0-----:R-:W-:-:S03]  /*4a50*/  @P5 FFMA.FTZ R86, R110, R81, R84 ;  /* 0x000000516e565223 */ /* 0x001fc60000010054 */
[----:B------:R-:W-:Y:S01]  /*4a60*/  SHF.L.U32 R83, R83, 0x10, RZ ;  /* 0x0000001053537819 */ /* 0x000fe200000006ff */
        /* <DEDUP_REMOVED lines=10> */
.L_x_515:
[----:B0-----:R-:W0:Y:S02]  /*4b10*/  LDC.64 R86, c[0x0][0x478] ;  /* 0x00011e00ff567b82 */ /* 0x001e240000000a00 */
[----:B0-----:R-:W-:-:S04]  /*4b20*/  ISETP.NE.U32.AND P0, PT, R86, RZ, PT ;  /* 0x000000ff5600720c */ /* 0x001fc80003f05070 */
[----:B------:R-:W-:-:S13]  /*4b30*/  ISETP.NE.AND.EX P0, PT, R87, RZ, PT, P0 ;  /* 0x000000ff5700720c */ /* 0x000fda0003f05300 */
[----:B------:R-:W-:Y:S05]  /*4b40*/  @!P0 BRA `(.L_x_532) ;  /* 0x00000004007c8947 */ /* 0x000fea0003800000 */
[-CC-:B------:R-:W-:Y:S01]  /*4b50*/  FFMA.FTZ R76, R102, R81.reuse, R84.reuse ;  /* 0x00000051664c7223 */ /* 0x180fe20000010054 */
[-CC-:B------:R-:W-:Y:S01]  /*4b60*/  FFMA.FTZ R77, R95, R81.reuse, R84.reuse ;  /* 0x000000515f4d7223 */ /* 0x180fe20000010054 */
[-C--:B------:R-:W-:Y:S01]  /*4b70*/  FFMA.FTZ R85, R97, R81.reuse, R84 ;  /* 0x0000005161557223 */ /* 0x080fe20000010054 */
[----:B------:R-:W-:Y:S01]  /*4b80*/  ISETP.GT.AND P5, PT, R108, RZ, PT ;  /* 0x000000ff6c00720c */ /* 0x000fe20003fa4270 */
[----:B------:R-:W-:Y:S01]  /*4b90*/  FADD.FTZ R83, R103, -R76 ;  /* 0x8000004c67537221 */ /* 0x000fe20000010000 */
[----:B------:R-:W-:Y:S01]  /*4ba0*/  FFMA.FTZ R76, R104, R81, R84 ;  /* 0x00000051684c7223 */ /* 0x000fe20000010054 */
[----:B------:R-:W-:Y:S01]  /*4bb0*/  FADD.FTZ R79, R94, -R77 ;  /* 0x8000004d5e4f7221 */ /* 0x000fe20000010000 */
[----:B------:R-:W-:Y:S01]  /*4bc0*/  FADD.FTZ R85, R96, -R85 ;  /* 0x8000005560557221 */ /* 0x000fe20000010000 */
[C---:B------:R-:W-:Y:S01]  /*4bd0*/  FMUL.FTZ R77, R118.reuse, R83 ;  /* 0x00000053764d7220 */ /* 0x040fe20000410000 */
[----:B------:R-:W-:Y:S01]  /*4be0*/  FADD.FTZ R87, R105, -R76 ;  /* 0x8000004c69577221 */ /* 0x000fe20000010000 */
[C---:B------:R-:W-:Y:S01]  /*4bf0*/  FMUL.FTZ R76, R118.reuse, R79 ;  /* 0x0000004f764c7220 */ /* 0x040fe20000410000 */
        /* <DEDUP_REMOVED lines=11> */
.L_x_533:
[----:B------:R-:W-:Y:S05]  /*4cb0*/  @!P4 BRA `(.L_x_534) ;  /* 0x000000000018c947 */ /* 0x000fea0003800000 */
[----:B------:R-:W-:Y:S01]  /*4cc0*/  FMUL.FTZ R76, R86, UR15 ;  /* 0x0000000f564c7c20 */ /* 0x000fe20008410000 */
[----:B------:R-:W-:-:S03]  /*4cd0*/  LOP3.LUT P6, RZ, R90, 0xff00, RZ, 0xc0, !PT ;  /* 0x0000ff005aff7812 */ /* 0x000fc600078cc0ff */
[----:B------:R-:W-:-:S05]  /*4ce0*/  FMUL.FTZ R76, R76, UR14 ;  /* 0x0000000e4c4c7c20 */ /* 0x000fca0008410000 */
[----:B------:R-:W-:-:S04]  /*4cf0*/  FSEL R76, R76, RZ, P6 ;  /* 0x000000ff4c4c7208 */ /* 0x000fc80003000000 */
[----:B------:R-:W-:-:S04]  /*4d00*/  F2FP.BF16.F32.PACK_AB R76, RZ, R76 ;  /* 0x0000004cff4c723e */ /* 0x000fc800000010ff */
[----:B------:R-:W-:-:S07]  /*4d10*/  PRMT R72, R72, 0x5410, R76 ;  /* 0x0000541048487816 */ /* 0x000fce000000004c */
.L_x_534:
        /* <DEDUP_REMOVED lines=10> */
.L_x_535:
        /* <DEDUP_REMOVED lines=8> */
.L_x_536:
[-CC-:B------:R-:W-:Y:S01]  /*4e40*/  FFMA.FTZ R78, R106, R81.reuse, R84.reuse ;  /* 0x000000516a4e7223 */ /* 0x180fe20000010054 */
[-CC-:B------:R-:W-:Y:S01]  /*4e50*/  FFMA.FTZ R79, R99, R81.reuse, R84.reuse ;  /* 0x00000051634f7223 */ /* 0x180fe20000010054 */
[-C--:B------:R-:W-:Y:S02]  /*4e60*/  FFMA.FTZ R87, R101, R81.reuse, R84 ;  /* 0x0000005165577223 */ /* 0x080fe40000010054 */
        /* <DEDUP_REMOVED lines=18> */
.L_x_537:
[----:B------:R-:W-:Y:S05]  /*4f90*/  @!P4 BRA `(.L_x_538) ;  /* 0x000000000018c947 */ /* 0x000fea0003800000 */
[----:B------:R-:W-:Y:S01]  /*4fa0*/  FMUL.FTZ R78, R86, UR15 ;  /* 0x0000000f564e7c20 */ /* 0x000fe20008410000 */
[----:B------:R-:W-:-:S03]  /*4fb0*/  LOP3.LUT P6, RZ, R91, 0xff00, RZ, 0xc0, !PT ;  /* 0x0000ff005bff7812 */ /* 0x000fc600078cc0ff */
[----:B------:R-:W-:-:S05]  /*4fc0*/  FMUL.FTZ R78, R78, UR14 ;  /* 0x0000000e4e4e7c20 */ /* 0x000fca0008410000 */
[----:B------:R-:W-:-:S04]  /*4fd0*/  FSEL R78, R78, RZ, P6 ;  /* 0x000000ff4e4e7208 */ /* 0x000fc80003000000 */
[----:B------:R-:W-:-:S04]  /*4fe0*/  F2FP.BF16.F32.PACK_AB R78, RZ, R78 ;  /* 0x0000004eff4e723e */ /* 0x000fc800000010ff */
[----:B------:R-:W-:-:S07]  /*4ff0*/  PRMT R74, R74, 0x5410, R78 ;  /* 0x000054104a4a7816 */ /* 0x000fce000000004e */
.L_x_538:
        /* <DEDUP_REMOVED lines=10> */
.L_x_539:
        /* <DEDUP_REMOVED lines=10> */
.L_x_532:
        /* <DEDUP_REMOVED lines=12> */
.L_x_540:
        /* <DEDUP_REMOVED lines=12> */
.L_x_541:
        /* <DEDUP_REMOVED lines=12> */
.L_x_542:
        /* <DEDUP_REMOVED lines=12> */
.L_x_543:
        /* <DEDUP_REMOVED lines=12> */
.L_x_544:
        /* <DEDUP_REMOVED lines=12> */
.L_x_545:
        /* <DEDUP_REMOVED lines=12> */
.L_x_546:
        /* <DEDUP_REMOVED lines=12> */
[----:B------:R-:W-:-:S07]  /*5740*/  PRMT R75, R75, 0x5410, R83 ;  /* 0x000054104b4b7816 */ /* 0x000fce0000000053 */
.L_x_524:
[----:B0-----:R-:W0:Y:S08]  /*5750*/  @P0 LDC.64 R86, c[0x0][0x478] ;  /* 0x00011e00ff560b82 */ /* 0x001e300000000a00 */
[----:B------:R-:W1:Y:S01]  /*5760*/  @P4 LDC.64 R150, c[0x0][0x468] ;  /* 0x00011a00ff964b82 */ /* 0x000e620000000a00 */
[----:B0-----:R-:W-:-:S04]  /*5770*/  @P0 IMAD.WIDE.U32 R86, R149, 0x10, R86 ;  /* 0x0000001095560825 */ /* 0x001fc800078e0056 */
[----:B------:R-:W-:Y:S01]  /*5780*/  VIADD R149, R149, 0x100 ;  /* 0x0000010095957836 */ /* 0x000fe20000000000 */
[----:B------:R2:W-:Y:S01]  /*5790*/  @P0 STG.E.128 desc[UR8][R86.64], R76 ;  /* 0x0000004c56000986 */ /* 0x0005e2000c101d08 */
[C---:B-1----:R-:W-:Y:S01]  /*57a0*/  @P4 IMAD.WIDE.U32 R150, R80.reuse, 0x10, R150 ;  /* 0x0000001050964825 */ /* 0x042fe200078e0096 */
[----:B------:R-:W-:-:S04]  /*57b0*/  IADD3 R80, PT, PT, R80, 0x100, RZ ;  /* 0x0000010050507810 */ /* 0x000fc80007ffe0ff */
[----:B------:R2:W-:Y:S03]  /*57c0*/  @P4 STG.E.128 desc[UR8][R150.64], R72 ;  /* 0x0000004896004986 */ /* 0x0005e6000c101d08 */
.L_x_514:
[----:B------:R-:W-:Y:S05]  /*57d0*/  BSYNC.RECONVERGENT B0 ;  /* 0x0000000000007941 */ /* 0x000fea0003800200 */
.L_x_513:
        /* <DEDUP_REMOVED lines=12> */
[----:B------:R-:W-:-:S05]  /*58a0*/  PRMT R76, R5, 0x7632, R76 ;  /* 0x00007632054c7816 */ /* 0x000fca000000004c */
[-CC-:B------:R-:W-:Y:S01]  /*58b0*/  @P5 FFMA.FTZ R78, R126, R81.reuse, R84.reuse ;  /* 0x000000517e4e5223 */ /* 0x180fe20000010054 */
[-CC-:B------:R-:W-:Y:S01]  /*58c0*/  @P5 FFMA.FTZ R82, R128, R81.reuse, R84.reuse ;  /* 0x0000005180525223 */ /* 0x180fe20000010054 */
[-CC-:B------:R-:W-:Y:S01]  /*58d0*/  @P5 FFMA.FTZ R83, R115, R81.reuse, R84.reuse ;  /* 0x0000005173535223 */ /* 0x180fe20000010054 */
[-C--:B------:R-:W-:Y:S01]  /*58e0*/  @P5 FFMA.FTZ R77, R113, R81.reuse, R84 ;  /* 0x00000051714d5223 */ /* 0x080fe20000010054 */
[----:B------:R-:W-:Y:S01]  /*58f0*/  @P5 FADD.FTZ R78, R125, -R78 ;  /* 0x8000004e7d4e5221 */ /* 0x000fe20000010000 */
[-CC-:B------:R-:W-:Y:S01]  /*5900*/  @P5 FFMA.FTZ R87, R117, R81.reuse, R84.reuse ;  /* 0x0000005175575223 */ /* 0x180fe20000010054 */
[-CC-:B------:R-:W-:Y:S01]  /*5910*/  @P5 FFMA.FTZ R86, R138, R81.reuse, R84.reuse ;  /* 0x000000518a565223 */ /* 0x180fe20000010054 */
[-CC-:B------:R-:W-:Y:S01]  /*5920*/  @P5 FFMA.FTZ R147, R119, R81.reuse, R84.reuse ;  /* 0x0000005177935223 */ /* 0x180fe20000010054 */
[----:B------:R-:W-:Y:S01]  /*5930*/  @P5 FFMA.FTZ R79, R118, R78, R79 ;  /* 0x0000004e764f5223 */ /* 0x000fe2000001004f */
[----:B------:R-:W-:Y:S01]  /*5940*/  @P5 FFMA.FTZ R108, R136, R81, R84 ;  /* 0x00000051886c5223 */ /* 0x000fe20000010054 */
[----:B------:R-:W-:Y:S01]  /*5950*/  IMAD.U32 R78, R76, 0x10000, RZ ;  /* 0x000100004c4e7824 */ /* 0x000fe200078e00ff */
[----:B------:R-:W-:Y:S01]  /*5960*/  SHF.L.U32 R81, R5, 0x10, RZ ;  /* 0x0000001005517819 */ /* 0x000fe200000006ff */
[----:B------:R-:W-:Y:S01]  /*5970*/  @P5 FADD.FTZ R85, R127, -R82 ;  /* 0x800000527f555221 */ /* 0x000fe20000010000 */
[----:B------:R-:W-:Y:S01]  /*5980*/  PRMT R76, R6, 0x7632, R76 ;  /* 0x00007632064c7816 */ /* 0x000fe2000000004c */
[----:B------:R-:W-:Y:S01]  /*5990*/  @P5 FADD.FTZ R83, R114, -R83 ;  /* 0x8000005372535221 */ /* 0x000fe20000010000 */
[----:B------:R-:W-:Y:S01]  /*59a0*/  @P5 FADD.FTZ R87, R116, -R87 ;  /* 0x8000005774575221 */ /* 0x000fe20000010000 */
[----:B------:R-:W-:Y:S01]  /*59b0*/  @P5 FFMA.FTZ R78, R118, R85, R78 ;  /* 0x00000055764e5223 */ /* 0x000fe2000001004e */
[----:B------:R-:W-:Y:S01]  /*59c0*/  SHF.L.U32 R82, R76, 0x10, RZ ;  /* 0x000000104c527819 */ /* 0x000fe200000006ff */
[----:B------:R-:W-:Y:S01]  /*59d0*/  @P5 FFMA.FTZ R81, R118, R83, R81 ;  /* 0x0000005376515223 */ /* 0x000fe20000010051 */
[----:B------:R-:W-:Y:S01]  /*59e0*/  @P5 FADD.FTZ R85, R135, -R86 ;  /* 0x8000005687555221 */ /* 0x000fe20000010000 */
[----:B------:R-:W-:Y:S01]  /*59f0*/  PRMT R76, R7, 0x7632, R76 ;  /* 0x00007632074c7816 */ /* 0x000fe2000000004c */
[----:B------:R-:W-:-:S02]  /*5a00*/  IMAD.U32 R83, R6, 0x10000, RZ ;  /* 0x0001000006537824 */ /* 0x000fc400078e00ff */
[----:B------:R-:W-:Y:S01]  /*5a10*/  @P5 FADD.FTZ R147, R124, -R147 ;  /* 0x800000937c935221 */ /* 0x000fe20000010000 */
[----:B------:R-:W-:Y:S01]  /*5a20*/  @P5 FFMA.FTZ R82, R118, R85, R82 ;  /* 0x0000005576525223 */ /* 0x000fe20000010052 */
[----:B------:R-:W-:Y:S01]  /*5a30*/  SHF.L.U32 R84, R76, 0x10, RZ ;  /* 0x000000104c547819 */ /* 0x000fe200000006ff */
[----:B------:R-:W-:Y:S01]  /*5a40*/  @P5 FFMA.FTZ R83, R118, R87, R83 ;  /* 0x0000005776535223 */ /* 0x000fe20000010053 */
[----:B------:R-:W-:Y:S01]  /*5a50*/  SHF.L.U32 R85, R7, 0x10, RZ ;  /* 0x0000001007557819 */ /* 0x000fe200000006ff */
[----:B------:R-:W-:Y:S01]  /*5a60*/  @P5 FADD.FTZ R76, R112, -R77 ;  /* 0x8000004d704c5221 */ /* 0x000fe20000010000 */
[----:B------:R-:W-:Y:S01]  /*5a70*/  @P5 FADD.FTZ R87, R133, -R108 ;  /* 0x8000006c85575221 */ /* 0x000fe20000010000 */
[----:B------:R-:W-:Y:S02]  /*5a80*/  IMAD.U32 R77, R4, 0x10000, RZ ;  /* 0x00010000044d7824 */ /* 0x000fe400078e00ff */
[C---:B------:R-:W-:Y:S01]  /*5a90*/  @P5 FFMA.FTZ R85, R118.reuse, R147, R85 ;  /* 0x0000009376555223 */ /* 0x040fe20000010055 */
[C---:B------:R-:W-:Y:S01]  /*5aa0*/  @P5 FFMA.FTZ R84, R118.reuse, R87, R84 ;  /* 0x0000005776545223 */ /* 0x040fe20000010054 */
        /* <DEDUP_REMOVED lines=8> */
.L_x_551:
        /* <DEDUP_REMOVED lines=8> */
.L_x_552:
[----:B------:R-:W-:Y:S05]  /*5bb0*/  @!P4 BRA `(.L_x_553) ;  /* 0x000000000018c947 */ /* 0x000fea0003800000 */
[----:B------:R-:W-:Y:S01]  /*5bc0*/  FMUL.FTZ R77, R81, UR15 ;  /* 0x0000000f514d7c20 */ /* 0x000fe20008410000 */
[----:B------:R-:W-:-:S03]  /*5bd0*/  LOP3.LUT P5, RZ, R88, 0xff0000, RZ, 0xc0, !PT ;  /* 0x00ff000058ff7812 */ /* 0x000fc600078ac0ff */
[----:B------:R-:W-:-:S05]  /*5be0*/  FMUL.FTZ R77, R77, UR14 ;  /* 0x0000000e4d4d7c20 */ /* 0x000fca0008410000 */
[----:B------:R-:W-:-:S04]  /*5bf0*/  FSEL R77, R77, RZ, P5 ;  /* 0x000000ff4d4d7208 */ /* 0x000fc80002800000 */
[----:B------:R-:W-:-:S04]  /*5c00*/  F2FP.BF16.F32.PACK_AB R77, RZ, R77 ;  /* 0x0000004dff4d723e */ /* 0x000fc800000010ff */
[----:B------:R-:W-:-:S07]  /*5c10*/  PRMT R73, R77, 0x7610, R73 ;  /* 0x000076104d497816 */ /* 0x000fce0000000049 */
.L_x_553:
        /* <DEDUP_REMOVED lines=8> */
.L_x_554:
[----:B------:R-:W-:Y:S05]  /*5ca0*/  @!P4 BRA `(.L_x_555) ;  /* 0x000000000018c947 */ /* 0x000fea0003800000 */
[----:B------:R-:W-:Y:S01]  /*5cb0*/  FMUL.FTZ R78, R83, UR15 ;  /* 0x0000000f534e7c20 */ /* 0x000fe20008410000 */
[----:B------:R-:W-:-:S03]  /*5cc0*/  LOP3.LUT P5, RZ, R89, 0xff, RZ, 0xc0, !PT ;  /* 0x000000ff59ff7812 */ /* 0x000fc600078ac0ff */
[----:B------:R-:W-:-:S05]  /*5cd0*/  FMUL.FTZ R78, R78, UR14 ;  /* 0x0000000e4e4e7c20 */ /* 0x000fca0008410000 */
[----:B------:R-:W-:-:S04]  /*5ce0*/  FSEL R78, R78, RZ, P5 ;  /* 0x000000ff4e4e7208 */ /* 0x000fc80002800000 */
[----:B------:R-:W-:-:S04]  /*5cf0*/  F2FP.BF16.F32.PACK_AB R78, RZ, R78 ;  /* 0x0000004eff4e723e */ /* 0x000fc800000010ff */
[----:B------:R-:W-:-:S07]  /*5d00*/  PRMT R74, R78, 0x7610, R74 ;  /* 0x000076104e4a7816 */ /* 0x000fce000000004a */
.L_x_555:
        /* <DEDUP_REMOVED lines=8> */
.L_x_556:
[----:B------:R-:W-:Y:S05]  /*5d90*/  @!P4 BRA `(.L_x_557) ;  /* 0x000000000018c947 */ /* 0x000fea0003800000 */
[----:B------:R-:W-:Y:S01]  /*5da0*/  FMUL.FTZ R79, R85, UR15 ;  /* 0x0000000f554f7c20 */ /* 0x000fe20008410000 */
[----:B------:R-:W-:-:S03]  /*5db0*/  LOP3.LUT P5, RZ, R89, 0xff0000, RZ, 0xc0, !PT ;  /* 0x00ff000059ff7812 */ /* 0x000fc600078ac0ff */
[----:B------:R-:W-:-:S05]  /*5dc0*/  FMUL.FTZ R79, R79, UR14 ;  /* 0x0000000e4f4f7c20 */ /* 0x000fca0008410000 */
[----:B------:R-:W-:-:S04]  /*5dd0*/  FSEL R79, R79, RZ, P5 ;  /* 0x000000ff4f4f7208 */ /* 0x000fc80002800000 */
[----:B------:R-:W-:-:S04]  /*5de0*/  F2FP.BF16.F32.PACK_AB R79, RZ, R79 ;  /* 0x0000004fff4f723e */ /* 0x000fc800000010ff */
[----:B------:R-:W-:-:S07]  /*5df0*/  PRMT R75, R79, 0x7610, R75 ;  /* 0x000076104f4b7816 */ /* 0x000fce000000004b */
.L_x_557:
        /* <DEDUP_REMOVED lines=10> */
.L_x_550:
        /* <DEDUP_REMOVED lines=11> */
[----:B0-2---:R-:W-:-:S07]  /*5f50*/  PRMT R72, R83, 0x7610, R72 ;  /* 0x0000761053487816 */ /* 0x005fce0000000048 */
.L_x_559:
[----:B------:R-:W-:Y:S05]  /*5f60*/  @!P4 BRA `(.L_x_560) ;  /* 0x000000000028c947 */ /* 0x000fea0003800000 */
[----:B0-2---:R-:W-:Y:S01]  /*5f70*/  @P5 FFMA.FTZ R86, R126, R81, R84 ;  /* 0x000000517e565223 */ /* 0x005fe20000010054 */
        /* <DEDUP_REMOVED lines=9> */
.L_x_560:
        /* <DEDUP_REMOVED lines=11> */
.L_x_561:
[----:B------:R-:W-:Y:S05]  /*60c0*/  @!P4 BRA `(.L_x_562) ;  /* 0x00000000002cc947 */ /* 0x000fea0003800000 */
[----:B------:R-:W-:Y:S01]  /*60d0*/  PRMT R82, R5, 0x7632, R82 ;  /* 0x0000763205527816 */ /* 0x000fe20000000052 */
[----:B0-2---:R-:W-:Y:S01]  /*60e0*/  @P5 FFMA.FTZ R86, R128, R81, R84 ;  /* 0x0000005180565223 */ /* 0x005fe20000010054 */
        /* <DEDUP_REMOVED lines=9> */
.L_x_562:
        /* <DEDUP_REMOVED lines=11> */
.L_x_563:
[----:B------:R-:W-:Y:S05]  /*6230*/  @!P4 BRA `(.L_x_564) ;  /* 0x00000000002cc947 */ /* 0x000fea0003800000 */
[----:B------:R-:W-:Y:S01]  /*6240*/  PRMT R82, R6, 0x7632, R82 ;  /* 0x0000763206527816 */ /* 0x000fe20000000052 */
[----:B0-2---:R-:W-:Y:S01]  /*6250*/  @P5 FFMA.FTZ R86, R138, R81, R84 ;  /* 0x000000518a565223 */ /* 0x005fe20000010054 */
        /* <DEDUP_REMOVED lines=9> */
.L_x_564:
        /* <DEDUP_REMOVED lines=11> */
.L_x_565:
[----:B------:R-:W-:Y:S05]  /*63a0*/  @!P4 BRA `(.L_x_558) ;  /* 0x0000000c0044c947 */ /* 0x000fea0003800000 */
[----:B------:R-:W-:Y:S01]  /*63b0*/  @P5 FFMA.FTZ R84, R136, R81, R84 ;  /* 0x0000005188545223 */ /* 0x000fe20000010054 */
[----:B------:R-:W-:-:S03]  /*63c0*/  PRMT R81, R7, 0x7632, R81 ;  /* 0x0000763207517816 */ /* 0x000fc60000000051 */
[----:B------:R-:W-:Y:S02]  /*63d0*/  @P5 FADD.FTZ R84, R133, -R84 ;  /* 0x8000005485545221 */ /* 0x000fe40000010000 */
[----:B------:R-:W-:-:S04]  /*63e0*/  IMAD.U32 R81, R81, 0x10000, RZ ;  /* 0x0001000051517824 */ /* 0x000fc800078e00ff */
[----:B------:R-:W-:Y:S01]  /*63f0*/  @P5 FFMA.FTZ R81, R118, R84, R81 ;  /* 0x0000005476515223 */ /* 0x000fe20000010051 */
[----:B------:R-:W-:-:S03]  /*6400*/  ISETP.GE.U32.AND P5, PT, R88, RZ, PT ;  /* 0x000000ff5800720c */ /* 0x000fc60003fa6070 */
[----:B------:R-:W-:Y:S01]  /*6410*/  FMUL.FTZ R81, R81, UR15 ;  /* 0x0000000f51517c20 */ /* 0x000fe20008410000 */
[----:B------:R-:W-:-:S03]  /*6420*/  ISETP.GE.U32.AND.EX P5, PT, R89, 0x1000000, PT, P5 ;  /* 0x010000005900780c */ /* 0x000fc60003fa6150 */
[----:B------:R-:W-:-:S05]  /*6430*/  FMUL.FTZ R81, R81, UR14 ;  /* 0x0000000e51517c20 */ /* 0x000fca0008410000 */
[----:B------:R-:W-:-:S04]  /*6440*/  FSEL R81, R81, RZ, P5 ;  /* 0x000000ff51517208 */ /* 0x000fc80002800000 */
[----:B------:R-:W-:-:S04]  /*6450*/  F2FP.BF16.F32.PACK_AB R81, RZ, R81 ;  /* 0x00000051ff51723e */ /* 0x000fc800000010ff */
[----:B0-2---:R-:W-:Y:S01]  /*6460*/  PRMT R75, R75, 0x5410, R81 ;  /* 0x000054104b4b7816 */ /* 0x005fe20000000051 */
[----:B------:R-:W-:Y:S06]  /*6470*/  BRA `(.L_x_558) ;  /* 0x0000000c00107947 */ /* 0x000fec0003800000 */
.L_x_549:
[----:B------:R-:W1:Y:S02]  /*6480*/  LDC.64 R82, c[0x0][0x478] ;  /* 0x00011e00ff527b82 */ /* 0x000e640000000a00 */
[----:B-1----:R-:W-:-:S04]  /*6490*/  ISETP.NE.U32.AND P0, PT, R82, RZ, PT ;  /* 0x000000ff5200720c */ /* 0x002fc80003f05070 */
[----:B------:R-:W-:-:S13]  /*64a0*/  ISETP.NE.AND.EX P0, PT, R83, RZ, PT, P0 ;  /* 0x000000ff5300720c */ /* 0x000fda0003f05300 */
[----:B------:R-:W-:Y:S05]  /*64b0*/  @!P0 BRA `(.L_x_566) ;  /* 0x00000004007c8947 */ /* 0x000fea0003800000 */
        /* <DEDUP_REMOVED lines=10> */
[----:B------:R-:W-:Y:S01]  /*6560*/  FMUL.FTZ R76, R118, R77 ;  /* 0x0000004d764c7220 */ /* 0x000fe20000410000 */
[----:B------:R-:W-:Y:S01]  /*6570*/  FADD.FTZ R83, R114, -R83 ;  /* 0x8000005372537221 */ /* 0x000fe20000010000 */
[----:B------:R-:W-:Y:S01]  /*6580*/  FADD.FTZ R81, R127, -R78 ;  /* 0x8000004e7f517221 */ /* 0x000fe20000010000 */
[----:B------:R-:W-:Y:S01]  /*6590*/  FMUL.FTZ R77, R118, R79 ;  /* 0x0000004f764d7220 */ /* 0x000fe20000410000 */
[----:B------:R-:W-:Y:S01]  /*65a0*/  ISETP.GT.AND P5, PT, R108, RZ, PT ;  /* 0x000000ff6c00720c */ /* 0x000fe20003fa4270 */
        /* <DEDUP_REMOVED lines=19> */
.L_x_567:
[----:B------:R-:W-:Y:S05]  /*66e0*/  @!P4 BRA `(.L_x_568) ;  /* 0x000000000018c947 */ /* 0x000fea0003800000 */
[----:B------:R-:W-:Y:S01]  /*66f0*/  FMUL.FTZ R76, R84, UR15 ;  /* 0x0000000f544c7c20 */ /* 0x000fe20008410000 */
[----:B------:R-:W-:-:S03]  /*6700*/  LOP3.LUT P6, RZ, R88, 0xff00, RZ, 0xc0, !PT ;  /* 0x0000ff0058ff7812 */ /* 0x000fc600078cc0ff */
[----:B------:R-:W-:-:S05]  /*6710*/  FMUL.FTZ R76, R76, UR14 ;  /* 0x0000000e4c4c7c20 */ /* 0x000fca0008410000 */
[----:B------:R-:W-:-:S04]  /*6720*/  FSEL R76, R76, RZ, P6 ;  /* 0x000000ff4c4c7208 */ /* 0x000fc80003000000 */
[----:B------:R-:W-:-:S04]  /*6730*/  F2FP.BF16.F32.PACK_AB R76, RZ, R76 ;  /* 0x0000004cff4c723e */ /* 0x000fc800000010ff */
[----:B------:R-:W-:-:S07]  /*6740*/  PRMT R72, R72, 0x5410, R76 ;  /* 0x0000541048487816 */ /* 0x000fce000000004c */
.L_x_568:
        /* <DEDUP_REMOVED lines=10> */
.L_x_569:
[----:B------:R-:W-:Y:S05]  /*67f0*/  @!P4 BRA `(.L_x_570) ;  /* 0x000000000018c947 */ /* 0x000fea0003800000 */
[----:B------:R-:W-:Y:S01]  /*6800*/  FMUL.FTZ R77, R79, UR15 ;  /* 0x0000000f4f4d7c20 */ /* 0x000fe20008410000 */
[----:B------:R-:W-:-:S03]  /*6810*/  LOP3.LUT P6, RZ, R88, 0xff000000, RZ, 0xc0, !PT ;  /* 0xff00000058ff7812 */ /* 0x000fc600078cc0ff */
[----:B------:R-:W-:-:S05]  /*6820*/  FMUL.FTZ R77, R77, UR14 ;  /* 0x0000000e4d4d7c20 */ /* 0x000fca0008410000 */
[----:B------:R-:W-:-:S04]  /*6830*/  FSEL R77, R77, RZ, P6 ;  /* 0x000000ff4d4d7208 */ /* 0x000fc80003000000 */
[----:B------:R-:W-:-:S04]  /*6840*/  F2FP.BF16.F32.PACK_AB R77, RZ, R77 ;  /* 0x0000004dff4d723e */ /* 0x000fc800000010ff */
[----:B------:R-:W-:-:S07]  /*6850*/  PRMT R73, R73, 0x5410, R77 ;  /* 0x0000541049497816 */ /* 0x000fce000000004d */
.L_x_570:
        /* <DEDUP_REMOVED lines=10> */
.L_x_571:
[----:B------:R-:W-:Y:S05]  /*6900*/  @!P4 BRA `(.L_x_572) ;  /* 0x000000000018c947 */ /* 0x000fea0003800000 */
[----:B------:R-:W-:Y:S01]  /*6910*/  FMUL.FTZ R78, R82, UR15 ;  /* 0x0000000f524e7c20 */ /* 0x000fe20008410000 */
[----:B------:R-:W-:-:S03]  /*6920*/  LOP3.LUT P6, RZ, R89, 0xff00, RZ, 0xc0, !PT ;  /* 0x0000ff0059ff7812 */ /* 0x000fc600078cc0ff */
[----:B------:R-:W-:-:S05]  /*6930*/  FMUL.FTZ R78, R78, UR14 ;  /* 0x0000000e4e4e7c20 */ /* 0x000fca0008410000 */
[----:B------:R-:W-:-:S04]  /*6940*/  FSEL R78, R78, RZ, P6 ;  /* 0x000000ff4e4e7208 */ /* 0x000fc80003000000 */
[----:B------:R-:W-:-:S04]  /*6950*/  F2FP.BF16.F32.PACK_AB R78, RZ, R78 ;  /* 0x0000004eff4e723e */ /* 0x000fc800000010ff */
[----:B------:R-:W-:-:S07]  /*6960*/  PRMT R74, R74, 0x5410, R78 ;  /* 0x000054104a4a7816 */ /* 0x000fce000000004e */
.L_x_572:
        /* <DEDUP_REMOVED lines=10> */
.L_x_573:
        /* <DEDUP_REMOVED lines=10> */
.L_x_566:
        /* <DEDUP_REMOVED lines=11> */
[----:B0-2---:R-:W-:-:S07]  /*6b60*/  PRMT R72, R83, 0x7610, R72 ;  /* 0x0000761053487816 */ /* 0x005fce0000000048 */
.L_x_574:
        /* <DEDUP_REMOVED lines=12> */
.L_x_575:
        /* <DEDUP_REMOVED lines=12> */
.L_x_576:
        /* <DEDUP_REMOVED lines=12> */
.L_x_577:
        /* <DEDUP_REMOVED lines=12> */
.L_x_578:
        /* <DEDUP_REMOVED lines=12> */
.L_x_579:
        /* <DEDUP_REMOVED lines=12> */
.L_x_580:
        /* <DEDUP_REMOVED lines=12> */
[----:B0-2---:R-:W-:-:S07]  /*70b0*/  PRMT R75, R75, 0x5410, R81 ;  /* 0x000054104b4b7816 */ /* 0x005fce0000000051 */
.L_x_558:
[----:B------:R-:W1:Y:S08]  /*70c0*/  @P0 LDC.64 R82, c[0x0][0x478] ;  /* 0x00011e00ff520b82 */ /* 0x000e700000000a00 */
[----:B------:R-:W3:Y:S01]  /*70d0*/  @P4 LDC.64 R84, c[0x0][0x468] ;  /* 0x00011a00ff544b82 */ /* 0x000ee20000000a00 */
[----:B-1----:R-:W-:-:S05]  /*70e0*/  @P0 IMAD.WIDE.U32 R82, R149, 0x10, R82 ;  /* 0x0000001095520825 */ /* 0x002fca00078e0052 */
[----:B------:R1:W-:Y:S01]  /*70f0*/  @P0 STG.E.128 desc[UR8][R82.64], R76 ;  /* 0x0000004c52000986 */ /* 0x0003e2000c101d08 */
[----:B---3--:R-:W-:-:S05]  /*7100*/  @P4 IMAD.WIDE.U32 R80, R80, 0x10, R84 ;  /* 0x0000001050504825 */ /* 0x008fca00078e0054 */
[----:B------:R1:W-:Y:S02]  /*7110*/  @P4 STG.E.128 desc[UR8][R80.64], R72 ;  /* 0x0000004850004986 */ /* 0x0003e4000c101d08 */
.L_x_548:
[----:B------:R-:W-:Y:S05]  /*7120*/  BSYNC.RECONVERGENT B0 ;  /* 0x0000000000007941 */ /* 0x000fea0003800200 */
.L_x_547:
[----:B-1----:R-:W1:Y:S01]  /*7130*/  LDC.64 R80, c[0x0][0x380] ;  /* 0x0000e000ff507b82 */ /* 0x002e620000000a00 */
[----:B------:R-:W-:Y:S01]  /*7140*/  UPLOP3.LUT UP1, UPT, UPT, UPT, UP1, 0x40, 0x4 ;  /* 0x000000000004789c */ /* 0x000fe20003f2e810 */
[----:B-1----:R-:W-:-:S04]  /*7150*/  IADD3 R2, PT, PT, R2, R80, RZ ;  /* 0x0000005002027210 */ /* 0x002fc80007ffe0ff */
[----:B------:R-:W-:-:S13]  /*7160*/  ISETP.GE.AND P0, PT, R2, R81, PT ;  /* 0x000000510200720c */ /* 0x000fda0003f06270 */
[----:B------:R-:W-:Y:S05]  /*7170*/  @!P0 BRA `(.L_x_581) ;  /* 0xffffff94001c8947 */ /* 0x000fea000383ffff */
.L_x_468:
        /* <DEDUP_REMOVED lines=31> */
.L_x_582:
        /* <DEDUP_REMOVED lines=9> */
.L_x_10665:


//--------------------- .text._ZN10layer_norm22ln_bwd_finalize_kernelINS_22Kernel_traits_finalizeILj6144E13__nv_bfloat16S2_S2_S2_fjLb0ELj1024ELj4ENS_18Kernel_traits_baseILj6144ES2_S2_S2_S2_fjLj1024EEEEELb0ELb1EEEvNS_9BwdParamsE --------------------------
	.section	.text._ZN10layer_norm22ln_bwd_finalize_kernelINS_22Kernel_traits_finalizeILj6144E13__nv_bfloat16S2_S2_S2_fjLb0ELj1024ELj4ENS_18Kernel_traits_baseILj6144ES2_S2_S2_S2_fjLj1024EEEEELb0ELb1EEEvNS_9BwdParamsE,"ax",@progbits
	.align	128
        .global         _ZN10layer_norm22ln_bwd_finalize_kernelINS_22Kernel_traits_finalizeILj6144E13__nv_bfloat16S2_S2_S2_fjLb0ELj1024ELj4ENS_18Kernel_traits_baseILj6144ES2_S2_S2_S2_fjLj1024EEEEELb0ELb1EEEvNS_9BwdParamsE
        .type           _ZN10layer_norm22ln_bwd_finalize_kernelINS_22Kernel_traits_finalizeILj6144E13__nv_bfloat16S2_S2_S2_fjLb0ELj1024ELj4ENS_18Kernel_traits_baseILj6144ES2_S2_S2_S2_fjLj1024EEEEELb0ELb1EEEvNS_9BwdParamsE,@function
        .size           _ZN10layer_norm22ln_bwd_finalize_kernelINS_22Kernel_traits_finalizeILj6144E13__nv_bfloat16S2_S2_S2_fjLb0ELj1024ELj4ENS_18Kernel_traits_baseILj6144ES2_S2_S2_S2_fjLj1024EEEEELb0ELb1EEEvNS_9BwdParamsE,(.L_x_10666 - _ZN10layer_norm22ln_bwd_finalize_kernelINS_22Kernel_traits_finalizeILj6144E13__nv_bfloat16S2_S2_S2_fjLb0ELj1024ELj4ENS_18Kernel_traits_baseILj6144ES2_S2_S2_S2_fjLj1024EEEEELb0ELb1EEEvNS_9BwdParamsE)
        .other          _ZN10layer_norm22ln_bwd_finalize_kernelINS_22Kernel_traits_finalizeILj6144E13__nv_bfloat16S2_S2_S2_fjLb0ELj1024ELj4ENS_18Kernel_traits_baseILj6144ES2_S2_S2_S2_fjLj1024EEEEELb0ELb1EEEvNS_9BwdParamsE,@"STO_CUDA_ENTRY STV_DEFAULT"
_ZN10layer_norm22ln_bwd_finalize_kernelINS_22Kernel_traits_finalizeILj6144E13__nv_bfloat16S2_S2_S2_fjLb0ELj1024ELj4ENS_18Kernel_traits_baseILj6144ES2_S2_S2_S2_fjLj1024EEEEELb0ELb1EEEvNS_9BwdParamsE:
.text._ZN10layer_norm22ln_bwd_finalize_kernelINS_22Kernel_traits_finalizeILj6144E13__nv_bfloat16S2_S2_S2_fjLb0ELj1024ELj4ENS_18Kernel_traits_baseILj6144ES2_S2_S2_S2_fjLj1024EEEEELb0ELb1EEEvNS_9BwdParamsE:
[----:B------:R-:W-:Y:S01]  /*0000*/  LDC R1, c[0x0][0x37c] ;  /* 0x0000df00ff017b82 */ /* 0x000fe20000000800 */
[----:B------:R-:W0:Y:S01]  /*0010*/  S2R R58, SR_CTAID.X ;  /* 0x00000000003a7919 */ /* 0x000e220000002500 */
[----:B------:R-:W1:Y:S01]  /*0020*/  S2R R57, SR_TID.X ;  /* 0x0000000000397919 */ /* 0x000e620000002100 */
[----:B0-----:R-:W-:-:S04]  /*0030*/  SHF.L.U32 R0, R58, 0x5, RZ ;  /* 0x000000053a007819 */ /* 0x001fc800000006ff */
[----:B-1----:R-:W-:-:S04]  /*0040*/  LOP3.LUT R2, R0, 0x1f, R57, 0xf8, !PT ;  /* 0x0000001f00027812 */ /* 0x002fc800078ef839 */
[----:B------:R-:W-:-:S13]  /*0050*/  ISETP.GT.U32.AND P0, PT, R2, 0x17ff, PT ;  /* 0x000017ff0200780c */ /* 0x000fda0003f04070 */
[----:B------:R-:W-:Y:S05]  /*0060*/  @P0 EXIT ;  /* 0x000000000000094d */ /* 0x000fea0003800000 */
[----:B------:R-:W0:Y:S01]  /*0070*/  LDCU UR8, c[0x0][0x380] ;  /* 0x00007000ff0877ac */ /* 0x000e220008000800 */
[----:B------:R-:W-:Y:S01]  /*0080*/  SHF.R.U32.HI R2, RZ, 0x5, R57 ;  /* 0x00000005ff027819 */ /* 0x000fe20000011639 */
[----:B------:R-:W-:Y:S01]  /*0090*/  BSSY.RECONVERGENT B0, `(.L_x_583) ;  /* 0x0000139000007945 */ /* 0x000fe20003800200 */
[----:B------:R-:W-:Y:S01]  /*00a0*/  HFMA2 R3, -RZ, RZ, 0, 0 ;  /* 0x00000000ff037431 */ /* 0x000fe200000001ff */
[----:B------:R-:W1:Y:S01]  /*00b0*/  LDCU.64 UR6, c[0x0][0x358] ;  /* 0x00006b00ff0677ac */ /* 0x000e620008000a00 */
[----:B------:R-:W-:Y:S02]  /*00c0*/  LOP3.LUT R57, R57, 0x1f, RZ, 0xc0, !PT ;  /* 0x0000001f39397812 */ /* 0x000fe400078ec0ff */
[----:B------:R-:W-:Y:S02]  /*00d0*/  MOV R43, RZ ;  /* 0x000000ff002b7202 */ /* 0x000fe40000000f00 */
[----:B0-----:R-:W-:-:S13]  /*00e0*/  ISETP.GE.U32.AND P0, PT, R2, UR8, PT ;  /* 0x0000000802007c0c */ /* 0x001fda000bf06070 */
[----:B-1----:R-:W-:Y:S05]  /*00f0*/  @P0 BRA `(.L_x_584) ;  /* 0x0000001000c80947 */ /* 0x002fea0003800000 */
[----:B------:R-:W-:Y:S01]  /*0100*/  LOP3.LUT R36, R2, 0x20, RZ, 0xfc, !PT ;  /* 0x0000002002247812 */ /* 0x000fe200078efcff */
[----:B------:R-:W-:Y:S01]  /*0110*/  BSSY.RECONVERGENT B1, `(.L_x_585) ;  /* 0x00000b2000017945 */ /* 0x000fe20003800200 */
[----:B------:R-:W-:Y:S02]  /*0120*/  LOP3.LUT R4, RZ, R2, RZ, 0x33, !PT ;  /* 0x00000002ff047212 */ /* 0x000fe400078e33ff */
[----:B------:R-:W-:Y:S02]  /*0130*/  VIMNMX.U32 R3, PT, PT, R36, UR8, !PT ;  /* 0x0000000824037c48 */ /* 0x000fe4000ffe0000 */
[----:B------:R-:W-:Y:S02]  /*0140*/  MOV R43, RZ ;  /* 0x000000ff002b7202 */ /* 0x000fe40000000f00 */
[----:B------:R-:W-:-:S04]  /*0150*/  IADD3 R3, PT, PT, R3, R4, RZ ;  /* 0x0000000403037210 */ /* 0x000fc80007ffe0ff */
[C---:B------:R-:W-:Y:S02]  /*0160*/  ISETP.GE.U32.AND P1, PT, R3.reuse, 0x1e0, PT ;  /* 0x000001e00300780c */ /* 0x040fe40003f26070 */
[----:B------:R-:W-:Y:S02]  /*0170*/  LEA.HI R54, R3, 0x1, RZ, 0x1b ;  /* 0x0000000103367811 */ /* 0x000fe400078fd8ff */
[----:B------:R-:W-:Y:S02]  /*0180*/  MOV R3, RZ ;  /* 0x000000ff00037202 */ /* 0x000fe40000000f00 */
[----:B------:R-:W-:-:S07]  /*0190*/  LOP3.LUT P0, R56, R54, 0xf, RZ, 0xc0, !PT ;  /* 0x0000000f36387812 */ /* 0x000fce000780c0ff */
[----:B------:R-:W-:Y:S06]  /*01a0*/  @!P1 BRA `(.L_x_586) ;  /* 0x0000000800a09947 */ /* 0x000fec0003800000 */
[----:B------:R-:W0:Y:S01]  /*01b0*/  LDC R55, c[0x0][0x388] ;  /* 0x0000e200ff377b82 */ /* 0x000e220000000800 */
[C---:B------:R-:W-:Y:S01]  /*01c0*/  LOP3.LUT R5, R2.reuse, 0x120, RZ, 0xfc, !PT ;  /* 0x0000012002057812 */ /* 0x040fe200078efcff */
[----:B------:R-:W-:Y:S01]  /*01d0*/  HFMA2 R43, -RZ, RZ, 0, 0 ;  /* 0x00000000ff2b7431 */ /* 0x000fe200000001ff */
[C---:B------:R-:W-:Y:S02]  /*01e0*/  LOP3.LUT R7, R2.reuse, 0x140, RZ, 0xfc, !PT ;  /* 0x0000014002077812 */ /* 0x040fe400078efcff */
[C---:B------:R-:W-:Y:S02]  /*01f0*/  LOP3.LUT R4, R2.reuse, 0x100, RZ, 0xfc, !PT ;  /* 0x0000010002047812 */ /* 0x040fe400078efcff */
[C---:B------:R-:W-:Y:S02]  /*0200*/  LOP3.LUT R9, R2.reuse, 0x160, RZ, 0xfc, !PT ;  /* 0x0000016002097812 */ /* 0x040fe400078efcff */
[C---:B------:R-:W-:Y:S02]  /*0210*/  LOP3.LUT R11, R2.reuse, 0x180, RZ, 0xfc, !PT ;  /* 0x00000180020b7812 */ /* 0x040fe400078efcff */
[----:B------:R-:W-:-:S02]  /*0220*/  LOP3.LUT R12, R2, 0x1a0, RZ, 0xfc, !PT ;  /* 0x000001a0020c7812 */ /* 0x000fc400078efcff */
[C---:B------:R-:W-:Y:S02]  /*0230*/  LOP3.LUT R13, R2.reuse, 0x1c0, RZ, 0xfc, !PT ;  /* 0x000001c0020d7812 */ /* 0x040fe400078efcff */
[C---:B------:R-:W-:Y:S02]  /*0240*/  LOP3.LUT R15, R2.reuse, 0x1e0, RZ, 0xfc, !PT ;  /* 0x000001e0020f7812 */ /* 0x040fe400078efcff */
[C---:B------:R-:W-:Y:S02]  /*0250*/  LOP3.LUT R16, R2.reuse, 0x80, RZ, 0xfc, !PT ;  /* 0x0000008002107812 */ /* 0x040fe400078efcff */
[C---:B------:R-:W-:Y:S02]  /*0260*/  LOP3.LUT R17, R2.reuse, 0xa0, RZ, 0xfc, !PT ;  /* 0x000000a002117812 */ /* 0x040fe400078efcff */
[C---:B------:R-:W-:Y:S02]  /*0270*/  LOP3.LUT R19, R2.reuse, 0xc0, RZ, 0xfc, !PT ;  /* 0x000000c002137812 */ /* 0x040fe400078efcff */
[C---:B------:R-:W-:Y:S01]  /*0280*/  LOP3.LUT R21, R2.reuse, 0xe0, RZ, 0xfc, !PT ;  /* 0x000000e002157812 */ /* 0x040fe200078efcff */
[-CC-:B0-----:R-:W-:Y:S01]  /*0290*/  IMAD R6, R5, R55.reuse, R0.reuse ;  /* 0x0000003705067224 */ /* 0x181fe200078e0200 */
[C---:B------:R-:W-:Y:S01]  /*02a0*/  LOP3.LUT R23, R2.reuse, 0x40, RZ, 0xfc, !PT ;  /* 0x0000004002177812 */ /* 0x040fe200078efcff */
[-CC-:B------:R-:W-:Y:S01]  /*02b0*/  IMAD R8, R7, R55.reuse, R0.reuse ;  /* 0x0000003707087224 */ /* 0x180fe200078e0200 */
[----:B------:R-:W-:Y:S01]  /*02c0*/  LOP3.LUT R25, R2, 0x60, RZ, 0xfc, !PT ;  /* 0x0000006002197812 */ /* 0x000fe200078efcff */
[-CC-:B------:R-:W-:Y:S01]  /*02d0*/  IMAD R36, R36, R55.reuse, R0.reuse ;  /* 0x0000003724247224 */ /* 0x180fe200078e0200 */
[----:B------:R-:W-:Y:S01]  /*02e0*/  LOP3.LUT R27, R54, 0xffffff0, RZ, 0xc0, !PT ;  /* 0x0ffffff0361b7812 */ /* 0x000fe200078ec0ff */
[-CC-:B------:R-:W-:Y:S01]  /*02f0*/  IMAD R4, R4, R55.reuse, R0.reuse ;  /* 0x0000003704047224 */ /* 0x180fe200078e0200 */
[----:B------:R-:W-:Y:S01]  /*0300*/  IADD3 R5, PT, PT, R57, R6, RZ ;  /* 0x0000000639057210 */ /* 0x000fe20007ffe0ff */
[-CC-:B------:R-:W-:Y:S01]  /*0310*/  IMAD R10, R9, R55.reuse, R0.reuse ;  /* 0x00000037090a7224 */ /* 0x180fe200078e0200 */
[----:B------:R-:W-:Y:S01]  /*0320*/  IADD3 R6, PT, PT, R57, R8, RZ ;  /* 0x0000000839067210 */ /* 0x000fe20007ffe0ff */
[----:B------:R-:W-:-:S02]  /*0330*/  IMAD R14, R11, R55, R0 ;  /* 0x000000370b0e7224 */ /* 0x000fc400078e0200 */
[-CC-:B------:R-:W-:Y:S01]  /*0340*/  IMAD R18, R12, R55.reuse, R0.reuse ;  /* 0x000000370c127224 */ /* 0x180fe200078e0200 */
[----:B------:R-:W-:Y:S01]  /*0350*/  IADD3 R7, PT, PT, R57, R10, RZ ;  /* 0x0000000a39077210 */ /* 0x000fe20007ffe0ff */
[-CC-:B------:R-:W-:Y:S01]  /*0360*/  IMAD R20, R13, R55.reuse, R0.reuse ;  /* 0x000000370d147224 */ /* 0x180fe200078e0200 */
[----:B------:R-:W-:Y:S01]  /*0370*/  IADD3 R8, PT, PT, R57, R14, RZ ;  /* 0x0000000e39087210 */ /* 0x000fe20007ffe0ff */
[-CC-:B------:R-:W-:Y:S01]  /*0380*/  IMAD R22, R15, R55.reuse, R0.reuse ;  /* 0x000000370f167224 */ /* 0x180fe200078e0200 */
[C---:B------:R-:W-:Y:S01]  /*0390*/  IADD3 R9, PT, PT, R57.reuse, R18, RZ ;  /* 0x0000001239097210 */ /* 0x040fe20007ffe0ff */
[-CC-:B------:R-:W-:Y:S01]  /*03a0*/  IMAD R24, R16, R55.reuse, R0.reuse ;  /* 0x0000003710187224 */ /* 0x180fe200078e0200 */
[----:B------:R-:W-:Y:S01]  /*03b0*/  IADD3 R16, PT, PT, R57, R4, RZ ;  /* 0x0000000439107210 */ /* 0x000fe20007ffe0ff */
[-CC-:B------:R-:W-:Y:S01]  /*03c0*/  IMAD R26, R17, R55.reuse, R0.reuse ;  /* 0x00000037111a7224 */ /* 0x180fe200078e0200 */
[----:B------:R-:W-:Y:S01]  /*03d0*/  IADD3 R12, PT, PT, R57, R36, RZ ;  /* 0x00000024390c7210 */ /* 0x000fe20007ffe0ff */
[-CC-:B------:R-:W-:Y:S01]  /*03e0*/  IMAD R28, R19, R55.reuse, R0.reuse ;  /* 0x00000037131c7224 */ /* 0x180fe200078e0200 */
[----:B------:R-:W-:Y:S01]  /*03f0*/  IADD3 R19, PT, PT, -R27, RZ, RZ ;  /* 0x000000ff1b137210 */ /* 0x000fe20007ffe1ff */
[-CC-:B------:R-:W-:Y:S01]  /*0400*/  IMAD R30, R21, R55.reuse, R0.reuse ;  /* 0x00000037151e7224 */ /* 0x180fe200078e0200 */
[----:B------:R-:W-:Y:S01]  /*0410*/  IADD3 R10, PT, PT, R57, R20, RZ ;  /* 0x00000014390a7210 */ /* 0x000fe20007ffe0ff */
[-CC-:B------:R-:W-:Y:S01]  /*0420*/  IMAD R32, R23, R55.reuse, R0.reuse ;  /* 0x0000003717207224 */ /* 0x180fe200078e0200 */
[----:B------:R-:W-:Y:S01]  /*0430*/  IADD3 R11, PT, PT, R57, R22, RZ ;  /* 0x00000016390b7210 */ /* 0x000fe20007ffe0ff */
[-CC-:B------:R-:W-:Y:S01]  /*0440*/  IMAD R34, R25, R55.reuse, R0.reuse ;  /* 0x0000003719227224 */ /* 0x180fe200078e0200 */
[C---:B------:R-:W-:Y:S01]  /*0450*/  IADD3 R18, PT, PT, R57.reuse, R24, RZ ;  /* 0x0000001839127210 */ /* 0x040fe20007ffe0ff */
[----:B------:R-:W-:Y:S01]  /*0460*/  IMAD R0, R2, R55, R0 ;  /* 0x0000003702007224 */ /* 0x000fe200078e0200 */
[----:B------:R-:W-:-:S02]  /*0470*/  IADD3 R13, PT, PT, R57, R26, RZ ;  /* 0x0000001a390d7210 */ /* 0x000fc40007ffe0ff */
[C---:B------:R-:W-:Y:S02]  /*0480*/  IADD3 R14, PT, PT, R57.reuse, R28, RZ ;  /* 0x0000001c390e7210 */ /* 0x040fe40007ffe0ff */
[C---:B------:R-:W-:Y:S02]  /*0490*/  IADD3 R15, PT, PT, R57.reuse, R30, RZ ;  /* 0x0000001e390f7210 */ /* 0x040fe40007ffe0ff */
[C---:B------:R-:W-:Y:S02]  /*04a0*/  IADD3 R4, PT, PT, R57.reuse, R32, RZ ;  /* 0x0000002039047210 */ /* 0x040fe40007ffe0ff */
[C---:B------:R-:W-:Y:S02]  /*04b0*/  IADD3 R17, PT, PT, R57.reuse, R34, RZ ;  /* 0x0000002239117210 */ /* 0x040fe40007ffe0ff */
[----:B------:R-:W-:-:S07]  /*04c0*/  IADD3 R0, PT, PT, R57, R0, RZ ;  /* 0x0000000039007210 */ /* 0x000fce0007ffe0ff */
.L_x_587:
        /* <DEDUP_REMOVED lines=118> */
.L_x_586:
[----:B------:R-:W-:Y:S05]  /*0c30*/  BSYNC.RECONVERGENT B1 ;  /* 0x0000000000017941 */ /* 0x000fea0003800200 */
.L_x_585:
        /* <DEDUP_REMOVED lines=9> */
[----:B------:R-:W0:Y:S08]  /*0cd0*/  LDC R32, c[0x0][0x388] ;  /* 0x0000e200ff207b82 */ /* 0x000e300000000800 */
[----:B------:R-:W1:Y:S08]  /*0ce0*/  LDC.64 R6, c[0x0][0x448] ;  /* 0x00011200ff067b82 */ /* 0x000e700000000a00 */
[----:B------:R-:W2:Y:S01]  /*0cf0*/  LDC.64 R8, c[0x0][0x440] ;  /* 0x00011000ff087b82 */ /* 0x000ea20000000a00 */
[----:B0-----:R-:W-:-:S05]  /*0d00*/  IMAD R13, R2, R32, R11 ;  /* 0x00000020020d7224 */ /* 0x001fca00078e020b */
[CC--:B------:R-:W-:Y:S02]  /*0d10*/  LEA R21, R32.reuse, R13.reuse, 0x5 ;  /* 0x0000000d20157211 */ /* 0x0c0fe400078e28ff */
[CC--:B------:R-:W-:Y:S01]  /*0d20*/  LEA R23, R32.reuse, R13.reuse, 0x6 ;  /* 0x0000000d20177211 */ /* 0x0c0fe200078e30ff */
[----:B-1----:R-:W-:Y:S01]  /*0d30*/  IMAD.WIDE.U32 R14, R13, 0x4, R6 ;  /* 0x000000040d0e7825 */ /* 0x002fe200078e0006 */
[----:B------:R-:W-:-:S03]  /*0d40*/  LEA R29, R32, R13, 0x7 ;  /* 0x0000000d201d7211 */ /* 0x000fc600078e38ff */
[--C-:B--2---:R-:W-:Y:S02]  /*0d50*/  IMAD.WIDE.U32 R16, R13, 0x4, R8.reuse ;  /* 0x000000040d107825 */ /* 0x104fe400078e0008 */
[----:B------:R0:W2:Y:S02]  /*0d60*/  LDG.E R14, desc[UR6][R14.64] ;  /* 0x000000060e0e7981 */ /* 0x0000a4000c1e1900 */
[C---:B------:R-:W-:Y:S02]  /*0d70*/  IMAD.WIDE.U32 R18, R21.reuse, 0x4, R8 ;  /* 0x0000000415127825 */ /* 0x040fe400078e0008 */
[----:B------:R1:W3:Y:S01]  /*0d80*/  LDG.E R0, desc[UR6][R16.64] ;  /* 0x0000000610007981 */ /* 0x0002e2000c1e1900 */
[----:B------:R-:W-:Y:S01]  /*0d90*/  LEA R27, R32, R23, 0x5 ;  /* 0x00000017201b7211 */ /* 0x000fe200078e28ff */
[----:B------:R-:W-:Y:S02]  /*0da0*/  IMAD.WIDE.U32 R20, R21, 0x4, R6 ;  /* 0x0000000415147825 */ /* 0x000fe400078e0006 */
[----:B------:R4:W5:Y:S02]  /*0db0*/  LDG.E R4, desc[UR6][R18.64] ;  /* 0x0000000612047981 */ /* 0x000964000c1e1900 */
[----:B------:R-:W-:-:S02]  /*0dc0*/  IMAD.WIDE.U32 R12, R23, 0x4, R8 ;  /* 0x00000004170c7825 */ /* 0x000fc400078e0008 */
[----:B------:R-:W5:Y:S02]  /*0dd0*/  LDG.E R31, desc[UR6][R20.64] ;  /* 0x00000006141f7981 */ /* 0x000f64000c1e1900 */
[----:B------:R-:W-:Y:S01]  /*0de0*/  IMAD.WIDE.U32 R22, R23, 0x4, R6 ;  /* 0x0000000417167825 */ /* 0x000fe200078e0006 */
[----:B0-----:R-:W-:Y:S01]  /*0df0*/  LEA R15, R32, R29, 0x5 ;  /* 0x0000001d200f7211 */ /* 0x001fe200078e28ff */
[----:B------:R0:W5:Y:S02]  /*0e00*/  LDG.E R12, desc[UR6][R12.64] ;  /* 0x000000060c0c7981 */ /* 0x000164000c1e1900 */
[C---:B-1----:R-:W-:Y:S02]  /*0e10*/  IMAD.WIDE.U32 R16, R27.reuse, 0x4, R8 ;  /* 0x000000041b107825 */ /* 0x042fe400078e0008 */
[----:B------:R1:W5:Y:S02]  /*0e20*/  LDG.E R33, desc[UR6][R22.64] ;  /* 0x0000000616217981 */ /* 0x000364000c1e1900 */
[----:B----4-:R-:W-:-:S02]  /*0e30*/  IMAD.WIDE.U32 R18, R27, 0x4, R6 ;  /* 0x000000041b127825 */ /* 0x010fc400078e0006 */
[----:B------:R-:W4:Y:S02]  /*0e40*/  LDG.E R17, desc[UR6][R16.64] ;  /* 0x0000000610117981 */ /* 0x000f24000c1e1900 */
[C---:B------:R-:W-:Y:S01]  /*0e50*/  IMAD.WIDE.U32 R26, R29.reuse, 0x4, R6 ;  /* 0x000000041d1a7825 */ /* 0x040fe200078e0006 */
[----:B0-----:R-:W-:Y:S01]  /*0e60*/  LEA R13, R32, R29, 0x6 ;  /* 0x0000001d200d7211 */ /* 0x001fe200078e30ff */
[----:B------:R-:W4:Y:S02]  /*0e70*/  LDG.E R19, desc[UR6][R18.64] ;  /* 0x0000000612137981 */ /* 0x000f24000c1e1900 */
[--C-:B------:R-:W-:Y:S02]  /*0e80*/  IMAD.WIDE.U32 R24, R29, 0x4, R8.reuse ;  /* 0x000000041d187825 */ /* 0x100fe400078e0008 */
[----:B------:R-:W4:Y:S02]  /*0e90*/  LDG.E R27, desc[UR6][R26.64] ;  /* 0x000000061a1b7981 */ /* 0x000f24000c1e1900 */
[----:B------:R-:W-:-:S02]  /*0ea0*/  IMAD.WIDE.U32 R28, R15, 0x4, R8 ;  /* 0x000000040f1c7825 */ /* 0x000fc400078e0008 */
[----:B------:R0:W4:Y:S02]  /*0eb0*/  LDG.E R10, desc[UR6][R24.64] ;  /* 0x00000006180a7981 */ /* 0x000124000c1e1900 */
[--C-:B------:R-:W-:Y:S01]  /*0ec0*/  IMAD.WIDE.U32 R20, R15, 0x4, R6.reuse ;  /* 0x000000040f147825 */ /* 0x100fe200078e0006 */
[----:B------:R-:W-:Y:S01]  /*0ed0*/  LEA R15, R32, R13, 0x5 ;  /* 0x0000000d200f7211 */ /* 0x000fe200078e28ff */
[----:B------:R-:W4:Y:S02]  /*0ee0*/  LDG.E R29, desc[UR6][R28.64] ;  /* 0x000000061c1d7981 */ /* 0x000f24000c1e1900 */
[C---:B-1----:R-:W-:Y:S02]  /*0ef0*/  IMAD.WIDE.U32 R22, R13.reuse, 0x4, R6 ;  /* 0x000000040d167825 */ /* 0x042fe400078e0006 */
[----:B------:R-:W4:Y:S02]  /*0f00*/  LDG.E R21, desc[UR6][R20.64] ;  /* 0x0000000614157981 */ /* 0x000f24000c1e1900 */
[----:B0-----:R-:W-:-:S02]  /*0f10*/  IMAD.WIDE.U32 R24, R13, 0x4, R8 ;  /* 0x000000040d187825 */ /* 0x001fc400078e0008 */
[----:B------:R-:W4:Y:S02]  /*0f20*/  LDG.E R23, desc[UR6][R22.64] ;  /* 0x0000000616177981 */ /* 0x000f24000c1e1900 */
[C---:B------:R-:W-:Y:S02]  /*0f30*/  IMAD.WIDE.U32 R8, R15.reuse, 0x4, R8 ;  /* 0x000000040f087825 */ /* 0x040fe400078e0008 */
[----:B------:R-:W4:Y:S02]  /*0f40*/  LDG.E R25, desc[UR6][R24.64] ;  /* 0x0000000618197981 */ /* 0x000f24000c1e1900 */
[----:B------:R-:W-:Y:S02]  /*0f50*/  IMAD.WIDE.U32 R6, R15, 0x4, R6 ;  /* 0x000000040f067825 */ /* 0x000fe400078e0006 */
[----:B------:R-:W4:Y:S04]  /*0f60*/  LDG.E R9, desc[UR6][R8.64] ;  /* 0x0000000608097981 */ /* 0x000f28000c1e1900 */
[----:B------:R-:W4:Y:S01]  /*0f70*/  LDG.E R7, desc[UR6][R6.64] ;  /* 0x0000000606077981 */ /* 0x000f22000c1e1900 */
[----:B------:R-:W-:Y:S01]  /*0f80*/  IADD3 R2, PT, PT, R2, 0x100, RZ ;  /* 0x0000010002027810 */ /* 0x000fe20007ffe0ff */
[----:B--2---:R-:W-:Y:S01]  /*0f90*/  FADD.FTZ R14, R3, R14 ;  /* 0x0000000e030e7221 */ /* 0x004fe20000010000 */
[----:B---3--:R-:W-:-:S04]  /*0fa0*/  FADD.FTZ R43, R43, R0 ;  /* 0x000000002b2b7221 */ /* 0x008fc80000010000 */
[----:B-----5:R-:W-:Y:S01]  /*0fb0*/  FADD.FTZ R43, R43, R4 ;  /* 0x000000042b2b7221 */ /* 0x020fe20000010000 */
[----:B------:R-:W-:-:S03]  /*0fc0*/  FADD.FTZ R14, R14, R31 ;  /* 0x0000001f0e0e7221 */ /* 0x000fc60000010000 */
[----:B------:R-:W-:Y:S01]  /*0fd0*/  FADD.FTZ R12, R43, R12 ;  /* 0x0000000c2b0c7221 */ /* 0x000fe20000010000 */
[----:B------:R-:W-:-:S03]  /*0fe0*/  FADD.FTZ R14, R14, R33 ;  /* 0x000000210e0e7221 */ /* 0x000fc60000010000 */
[----:B----4-:R-:W-:Y:S01]  /*0ff0*/  FADD.FTZ R17, R12, R17 ;  /* 0x000000110c117221 */ /* 0x010fe20000010000 */
[----:B------:R-:W-:-:S04]  /*1000*/  FADD.FTZ R14, R14, R19 ;  /* 0x000000130e0e7221 */ /* 0x000fc80000010000 */
[----:B------:R-:W-:Y:S01]  /*1010*/  FADD.FTZ R14, R14, R27 ;  /* 0x0000001b0e0e7221 */ /* 0x000fe20000010000 */
[----:B------:R-:W-:-:S04]  /*1020*/  FADD.FTZ R10, R17, R10 ;  /* 0x0000000a110a7221 */ /* 0x000fc80000010000 */
[----:B------:R-:W-:Y:S01]  /*1030*/  FADD.FTZ R10, R10, R29 ;  /* 0x0000001d0a0a7221 */ /* 0x000fe20000010000 */
[----:B------:R-:W-:-:S04]  /*1040*/  FADD.FTZ R14, R14, R21 ;  /* 0x000000150e0e7221 */ /* 0x000fc80000010000 */
[----:B------:R-:W-:Y:S01]  /*1050*/  FADD.FTZ R14, R14, R23 ;  /* 0x000000170e0e7221 */ /* 0x000fe20000010000 */
[----:B------:R-:W-:-:S04]  /*1060*/  FADD.FTZ R10, R10, R25 ;  /* 0x000000190a0a7221 */ /* 0x000fc80000010000 */
[----:B------:R-:W-:Y:S01]  /*1070*/  FADD.FTZ R43, R10, R9 ;  /* 0x000000090a2b7221 */ /* 0x000fe20000010000 */
[----:B------:R-:W-:-:S07]  /*1080*/  FADD.FTZ R3, R14, R7 ;  /* 0x000000070e037221 */ /* 0x000fce0000010000 */
.L_x_589:
[----:B------:R-:W-:Y:S05]  /*1090*/  BSYNC.RECONVERGENT B1 ;  /* 0x0000000000017941 */ /* 0x000fea0003800200 */
.L_x_588:
[----:B------:R-:W-:Y:S05]  /*10a0*/  @!P1 BRA `(.L_x_584) ;  /* 0x0000000000dc9947 */ /* 0x000fea0003800000 */
[----:B------:R-:W-:Y:S01]  /*10b0*/  ISETP.GE.U32.AND P0, PT, R30, 0x4, PT ;  /* 0x000000041e00780c */ /* 0x000fe20003f06070 */
[----:B------:R-:W-:Y:S01]  /*10c0*/  BSSY.RECONVERGENT B1, `(.L_x_590) ;  /* 0x0000024000017945 */ /* 0x000fe20003800200 */
[----:B------:R-:W-:-:S04]  /*10d0*/  LOP3.LUT R0, R54, 0x3, RZ, 0xc0, !PT ;  /* 0x0000000336007812 */ /* 0x000fc800078ec0ff */
[----:B------:R-:W-:-:S07]  /*10e0*/  ISETP.NE.AND P1, PT, R0, RZ, PT ;  /* 0x000000ff0000720c */ /* 0x000fce0003f25270 */
[----:B------:R-:W-:Y:S06]  /*10f0*/  @!P0 BRA `(.L_x_591) ;  /* 0x0000000000808947 */ /* 0x000fec0003800000 */
[----:B------:R-:W0:Y:S08]  /*1100*/  LDC R4, c[0x0][0x388] ;  /* 0x0000e200ff047b82 */ /* 0x000e300000000800 */
[----:B------:R-:W1:Y:S08]  /*1110*/  LDC.64 R6, c[0x0][0x440] ;  /* 0x00011000ff067b82 */ /* 0x000e700000000a00 */
[----:B------:R-:W2:Y:S01]  /*1120*/  LDC.64 R12, c[0x0][0x448] ;  /* 0x00011200ff0c7b82 */ /* 0x000ea20000000a00 */
[----:B0-----:R-:W-:-:S05]  /*1130*/  IMAD R15, R2, R4, R11 ;  /* 0x00000004020f7224 */ /* 0x001fca00078e020b */
[CC--:B------:R-:W-:Y:S01]  /*1140*/  LEA R17, R4.reuse, R15.reuse, 0x5 ;  /* 0x0000000f04117211 */ /* 0x0c0fe200078e28ff */
[----:B-1----:R-:W-:Y:S01]  /*1150*/  IMAD.WIDE.U32 R8, R15, 0x4, R6 ;  /* 0x000000040f087825 */ /* 0x002fe200078e0006 */
[----:B------:R-:W-:-:S03]  /*1160*/  LEA R21, R4, R15, 0x6 ;  /* 0x0000000f04157211 */ /* 0x000fc600078e30ff */
[----:B--2---:R-:W-:Y:S02]  /*1170*/  IMAD.WIDE.U32 R10, R15, 0x4, R12 ;  /* 0x000000040f0a7825 */ /* 0x004fe400078e000c */
[----:B------:R-:W2:Y:S02]  /*1180*/  LDG.E R8, desc[UR6][R8.64] ;  /* 0x0000000608087981 */ /* 0x000ea4000c1e1900 */
[C---:B------:R-:W-:Y:S01]  /*1190*/  IMAD.WIDE.U32 R14, R17.reuse, 0x4, R6 ;  /* 0x00000004110e7825 */ /* 0x040fe200078e0006 */
[----:B------:R-:W-:Y:S01]  /*11a0*/  LEA R23, R4, R21, 0x5 ;  /* 0x0000001504177211 */ /* 0x000fe200078e28ff */
        /* <DEDUP_REMOVED lines=21> */
.L_x_591:
[----:B------:R-:W-:Y:S05]  /*1300*/  BSYNC.RECONVERGENT B1 ;  /* 0x0000000000017941 */ /* 0x000fea0003800200 */
.L_x_590:
[----:B------:R-:W-:Y:S05]  /*1310*/  @!P1 BRA `(.L_x_584) ;  /* 0x0000000000409947 */ /* 0x000fea0003800000 */
[----:B------:R-:W0:Y:S01]  /*1320*/  LDC R12, c[0x0][0x388] ;  /* 0x0000e200ff0c7b82 */ /* 0x000e220000000800 */
[----:B------:R-:W-:-:S07]  /*1330*/  IADD3 R0, PT, PT, -R0, RZ, RZ ;  /* 0x000000ff00007210 */ /* 0x000fce0007ffe1ff */
[----:B------:R-:W1:Y:S08]  /*1340*/  LDC.64 R8, c[0x0][0x440] ;  /* 0x00011000ff087b82 */ /* 0x000e700000000a00 */
[----:B------:R-:W2:Y:S01]  /*1350*/  LDC.64 R10, c[0x0][0x448] ;  /* 0x00011200ff0a7b82 */ /* 0x000ea20000000a00 */
[----:B0-----:R-:W-:-:S05]  /*1360*/  IMAD R2, R2, R12, R5 ;  /* 0x0000000c02027224 */ /* 0x001fca00078e0205 */
[----:B------:R-:W-:-:S07]  /*1370*/  IADD3 R13, PT, PT, R57, R2, RZ ;  /* 0x00000002390d7210 */ /* 0x000fce0007ffe0ff */
.L_x_592:
[----:B-1----:R-:W-:-:S04]  /*1380*/  IMAD.WIDE.U32 R4, R13, 0x4, R8 ;  /* 0x000000040d047825 */ /* 0x002fc800078e0008 */
[----:B--2---:R-:W-:Y:S02]  /*1390*/  IMAD.WIDE.U32 R6, R13, 0x4, R10 ;  /* 0x000000040d067825 */ /* 0x004fe400078e000a */
        /* <DEDUP_REMOVED lines=8> */
.L_x_584:
[----:B------:R-:W-:Y:S05]  /*1420*/  BSYNC.RECONVERGENT B0 ;  /* 0x0000000000007941 */ /* 0x000fea0003800200 */
.L_x_583:
[----:B------:R-:W0:Y:S01]  /*1430*/  S2R R5, SR_TID.X ;  /* 0x0000000000057919 */ /* 0x000e220000002100 */
[----:B------:R-:W1:Y:S01]  /*1440*/  S2UR UR5, SR_CgaCtaId ;  /* 0x00000000000579c3 */ /* 0x000e620000008800 */
[----:B------:R-:W-:Y:S01]  /*1450*/  UMOV UR4, 0x400 ;  /* 0x0000040000047882 */ /* 0x000fe20000000000 */
[C---:B------:R-:W-:Y:S02]  /*1460*/  ISETP.NE.AND P1, PT, R57.reuse, RZ, PT ;  /* 0x000000ff3900720c */ /* 0x040fe40003f25270 */
[----:B------:R-:W-:Y:S01]  /*1470*/  ISETP.GT.U32.AND P0, PT, R57, 0xf, PT ;  /* 0x0000000f3900780c */ /* 0x000fe20003f04070 */
[----:B-1----:R-:W-:Y:S01]  /*1480*/  ULEA UR4, UR5, UR4, 0x18 ;  /* 0x0000000405047291 */ /* 0x002fe2000f8ec0ff */
[----:B0-----:R-:W-:-:S04]  /*1490*/  SHF.R.U32.HI R12, RZ, 0x5, R5 ;  /* 0x00000005ff0c7819 */ /* 0x001fc80000011605 */
[C-C-:B------:R-:W-:Y:S02]  /*14a0*/  LOP3.LUT R0, R12.reuse, 0x1f, R5.reuse, 0x78, !PT ;  /* 0x0000001f0c007812 */ /* 0x140fe400078e7805 */
[----:B------:R-:W-:Y:S02]  /*14b0*/  ISETP.NE.OR P0, PT, R12, 0x1f, P0 ;  /* 0x0000001f0c00780c */ /* 0x000fe40000705670 */
        /* <DEDUP_REMOVED lines=21> */
[----:B-1----:R-:W-:-:S04]  /*1610*/  FADD.FTZ R2, R7, R2 ;  /* 0x0000000207027221 */ /* 0x002fc80000010000 */
[----:B------:R-:W0:Y:S01]  /*1620*/  SHFL.BFLY PT, R5, R10, 0x8, 0x1f ;  /* 0x0d001f000a057f89 */ /* 0x000e2200000e0000 */
[----:B------:R-:W-:-:S03]  /*1630*/  @!P1 LEA R7, R12, UR4, 0x2 ;  /* 0x000000040c079c11 */ /* 0x000fc6000f8e10ff */
[----:B------:R-:W1:Y:S01]  /*1640*/  SHFL.BFLY PT, R3, R2, 0x8, 0x1f ;  /* 0x0d001f0002037f89 */ /* 0x000e6200000e0000 */
        /* <DEDUP_REMOVED lines=10> */
[----:B0-----:R-:W-:Y:S01]  /*16f0*/  LEA R0, R57, UR4, 0x3 ;  /* 0x0000000439007c11 */ /* 0x001fe2000f8e18ff */
[----:B------:R-:W0:Y:S01]  /*1700*/  LDC.64 R2, c[0x0][0x488] ;  /* 0x00012200ff027b82 */ /* 0x000e220000000a00 */
[----:B------:R-:W-:-:S03]  /*1710*/  SHF.L.U32 R58, R58, 0x4, RZ ;  /* 0x000000043a3a7819 */ /* 0x000fc600000006ff */
[----:B------:R-:W1:Y:S01]  /*1720*/  LDS.64 R6, [R0+0x2000] ;  /* 0x0020000000067984 */ /* 0x000e620000000a00 */
[----:B------:R-:W-:-:S03]  /*1730*/  LOP3.LUT R58, R58, 0x7ffffff0, RZ, 0xc0, !PT ;  /* 0x7ffffff03a3a7812 */ /* 0x000fc600078ec0ff */
[----:B------:R-:W2:Y:S01]  /*1740*/  LDS.64 R8, [R0+0x2080] ;  /* 0x0020800000087984 */ /* 0x000ea20000000a00 */
[----:B------:R-:W3:Y:S01]  /*1750*/  LDC.64 R4, c[0x0][0x480] ;  /* 0x00012000ff047b82 */ /* 0x000ee20000000a00 */
[----:B------:R-:W-:-:S05]  /*1760*/  IADD3 R57, PT, PT, R57, R58, RZ ;  /* 0x0000003a39397210 */ /* 0x000fca0007ffe0ff */
[----:B0-----:R-:W-:-:S04]  /*1770*/  IMAD.WIDE.U32 R2, R57, 0x4, R2 ;  /* 0x0000000439027825 */ /* 0x001fc800078e0002 */
[----:B---3--:R-:W-:Y:S01]  /*1780*/  IMAD.WIDE.U32 R4, R57, 0x4, R4 ;  /* 0x0000000439047825 */ /* 0x008fe200078e0004 */
[----:B-1----:R-:W-:Y:S02]  /*1790*/  F2FP.BF16.F32.PACK_AB R7, R7, R6 ;  /* 0x000000060707723e */ /* 0x002fe400000010ff */
[----:B--2---:R-:W-:-:S03]  /*17a0*/  F2FP.BF16.F32.PACK_AB R9, R9, R8 ;  /* 0x000000080909723e */ /* 0x004fc600000010ff */
[----:B------:R-:W-:Y:S04]  /*17b0*/  STG.E desc[UR6][R2.64], R7 ;  /* 0x0000000702007986 */ /* 0x000fe8000c101906 */
[----:B------:R-:W-:Y:S01]  /*17c0*/  STG.E desc[UR6][R4.64], R9 ;  /* 0x0000000904007986 */ /* 0x000fe2000c101906 */
[----:B------:R-:W-:Y:S05]  /*17d0*/  EXIT ;  /* 0x000000000000794d */ /* 0x000fea0003800000 */
.L_x_593:
        /* <DEDUP_REMOVED lines=10> */
.L_x_10666:


//--------------------- .text._ZN10layer_norm13ln_bwd_kernelINS_13Kernel_traitsI13__nv_bfloat16S2_S2_S2_fjLj6144ELj1ELj1ELj8ELj16ENS_18Kernel_traits_baseILj6144ES2_S2_S2_S2_fjLj256EEEEELb1ELb0ELb1ELb1EEEvNS_9BwdParamsE --------------------------
	.section	.text._ZN10layer_norm13ln_bwd_kernelINS_13Kernel_traitsI13__nv_bfloat16S2_S2_S2_fjLj6144ELj1ELj1ELj8ELj16ENS_18Kernel_traits_baseILj6144ES2_S2_S2_S2_fjLj256EEEEELb1ELb0ELb1ELb1EEEvNS_9BwdParamsE,"ax",@progbits
	.align	128
        .global         _ZN10layer_norm13ln_bwd_kernelINS_13Kernel_traitsI13__nv_bfloat16S2_S2_S2_fjLj6144ELj1ELj1ELj8ELj16ENS_18Kernel_traits_baseILj6144ES2_S2_S2_S2_fjLj256EEEEELb1ELb0ELb1ELb1EEEvNS_9BwdParamsE
        .type           _ZN10layer_norm13ln_bwd_kernelINS_13Kernel_traitsI13__nv_bfloat16S2_S2_S2_fjLj6144ELj1ELj1ELj8ELj16ENS_18Kernel_traits_baseILj6144ES2_S2_S2_S2_fjLj256EEEEELb1ELb0ELb1ELb1EEEvNS_9BwdParamsE,@function
        .size           _ZN10layer_norm13ln_bwd_kernelINS_13Kernel_traitsI13__nv_bfloat16S2_S2_S2_fjLj6144ELj1ELj1ELj8ELj16ENS_18Kernel_traits_baseILj6144ES2_S2_S2_S2_fjLj256EEEEELb1ELb0ELb1ELb1EEEvNS_9BwdParamsE,(.L_x_10667 - _ZN10layer_norm13ln_bwd_kernelINS_13Kernel_traitsI13__nv_bfloat16S2_S2_S2_fjLj6144ELj1ELj1ELj8ELj16ENS_18Kernel_traits_baseILj6144ES2_S2_S2_S2_fjLj256EEEEELb1ELb0ELb1ELb1EEEvNS_9BwdParamsE)
        .other          _ZN10layer_norm13ln_bwd_kernelINS_13Kernel_traitsI13__nv_bfloat16S2_S2_S2_fjLj6144ELj1ELj1ELj8ELj16ENS_18Kernel_traits_baseILj6144ES2_S2_S2_S2_fjLj256EEEEELb1ELb0ELb1ELb1EEEvNS_9BwdParamsE,@"STO_CUDA_ENTRY STV_DEFAULT"
_ZN10layer_norm13ln_bwd_kernelINS_13Kernel_traitsI13__nv_bfloat16S2_S2_S2_fjLj6144ELj1ELj1ELj8ELj16ENS_18Kernel_traits_baseILj6144ES2_S2_S2_S2_fjLj256EEEEELb1ELb0ELb1ELb1EEEvNS_9BwdParamsE:
.text._ZN10layer_norm13ln_bwd_kernelINS_13Kernel_traitsI13__nv_bfloat16S2_S2_S2_fjLj6144ELj1ELj1ELj8ELj16ENS_18Kernel_traits_baseILj6144ES2_S2_S2_S2_fjLj256EEEEELb1ELb0ELb1ELb1EEEvNS_9BwdParamsE:
        /* <DEDUP_REMOVED lines=35> */
[----:B------:R-:W3:Y:S01]  /*0230*/  LDCU.U8 UR11, c[0x0][0x410] ;  /* 0x00008200ff0b77ac */ /* 0x000ee20008000000 */
[----:B------:R-:W4:Y:S01]  /*0240*/  LDCU UR14, c[0x0][0x400] ;  /* 0x00008000ff0e77ac */ /* 0x000f220008000800 */
[----:B------:R-:W0:Y:S01]  /*0250*/  LDCU.64 UR16, c[0x0][0x408] ;  /* 0x00008100ff1077ac */ /* 0x000e220008000a00 */
        /* <DEDUP_REMOVED lines=19> */
.L_x_695:
[----:B------:R-:W0:Y:S08]  /*0390*/  LDC.64 R84, c[0x0][0x3f8] ;  /* 0x0000fe00ff547b82 */ /* 0x000e300000000a00 */
[----:B------:R-:W1:Y:S08]  /*03a0*/  LDC.64 R82, c[0x0][0x3c8] ;  /* 0x0000f200ff527b82 */ /* 0x000e700000000a00 */
[----:B------:R-:W2:Y:S01]  /*03b0*/  LDC.64 R86, c[0x0][0x3f0] ;  /* 0x0000fc00ff567b82 */ /* 0x000ea20000000a00 */
[----:B0-----:R-:W-:-:S07]  /*03c0*/  IMAD.WIDE R84, R0, 0x4, R84 ;  /* 0x0000000400547825 */ /* 0x001fce00078e0254 */
[----:B------:R-:W0:Y:S01]  /*03d0*/  LDC.64 R80, c[0x0][0x3c0] ;  /* 0x0000f000ff507b82 */ /* 0x000e220000000a00 */
[----:B------:R-:W3:Y:S01]  /*03e0*/  LDG.E R94, desc[UR12][R84.64] ;  /* 0x0000000c545e7981 */ /* 0x000ee2000c1e1900 */
[----:B-1----:R-:W-:-:S05]  /*03f0*/  IMAD.WIDE R82, R0, 0x4, R82 ;  /* 0x0000000400527825 */ /* 0x002fca00078e0252 */
[----:B------:R1:W5:Y:S01]  /*0400*/  LDG.E R95, desc[UR12][R82.64] ;  /* 0x0000000c525f7981 */ /* 0x000362000c1e1900 */
[----:B--2---:R-:W-:-:S05]  /*0410*/  IMAD.WIDE R86, R0, 0x4, R86 ;  /* 0x0000000400567825 */ /* 0x004fca00078e0256 */
[----:B------:R1:W5:Y:S01]  /*0420*/  LDG.E R97, desc[UR12][R86.64] ;  /* 0x0000000c56617981 */ /* 0x000362000c1e1900 */
[----:B---3--:R-:W-:-:S13]  /*0430*/  ISETP.GE.AND P1, PT, R94, 0x1, PT ;  /* 0x000000015e00780c */ /* 0x008fda0003f26270 */
[----:B01----:R-:W-:Y:S05]  /*0440*/  @!P1 BRA `(.L_x_595) ;  /* 0x0000001400149947 */ /* 0x003fea0003800000 */
[----:B------:R-:W0:Y:S01]  /*0450*/  LDC R90, c[0x0][0x388] ;  /* 0x0000e200ff5a7b82 */ /* 0x000e220000000800 */
[----:B------:R-:W-:-:S07]  /*0460*/  IADD3 R85, PT, PT, R94, -0x1, RZ ;  /* 0xffffffff5e557810 */ /* 0x000fce0007ffe0ff */
[----:B------:R-:W1:Y:S08]  /*0470*/  LDC.64 R112, c[0x0][0x3a8] ;  /* 0x0000ea00ff707b82 */ /* 0x000e700000000a00 */
[----:B------:R-:W2:Y:S01]  /*0480*/  LDC.64 R82, c[0x0][0x428] ;  /* 0x00010a00ff527b82 */ /* 0x000ea20000000a00 */
[C---:B0-----:R-:W-:Y:S02]  /*0490*/  IMAD R3, R0.reuse, R90, RZ ;  /* 0x0000005a00037224 */ /* 0x041fe400078e02ff */
[----:B------:R-:W-:Y:S01]  /*04a0*/  IMAD.WIDE R88, R0, 0x4, R80 ;  /* 0x0000000400587825 */ /* 0x000fe200078e0250 */
[----:B------:R-:W-:-:S04]  /*04b0*/  MOV R98, UR7 ;  /* 0x0000000700627c02 */ /* 0x000fc80008000f00 */
[----:B------:R-:W0:Y:S01]  /*04c0*/  LDC.64 R92, c[0x0][0x3b0] ;  /* 0x0000ec00ff5c7b82 */ /* 0x000e220000000a00 */
[----:B------:R-:W-:Y:S01]  /*04d0*/  SHF.R.S32.HI R84, RZ, 0x1f, R3 ;  /* 0x0000001fff547819 */ /* 0x000fe20000011403 */
[----:B------:R-:W-:Y:S01]  /*04e0*/  IMAD R85, R85, R90, RZ ;  /* 0x0000005a55557224 */ /* 0x000fe200078e02ff */
[----:B------:R3:W4:Y:S02]  /*04f0*/  LDG.E R128, desc[UR12][R88.64] ;  /* 0x0000000c58807981 */ /* 0x000724000c1e1900 */
[----:B------:R-:W-:Y:S02]  /*0500*/  LEA.HI R3, R84, R3, RZ, 0x3 ;  /* 0x0000000354037211 */ /* 0x000fe400078f18ff */
[----:B------:R-:W-:Y:S02]  /*0510*/  SHF.R.S32.HI R84, RZ, 0x1f, R85 ;  /* 0x0000001fff547819 */ /* 0x000fe40000011455 */
[----:B------:R-:W-:Y:S02]  /*0520*/  LEA.HI.SX32 R91, R3, R96, 0x1d ;  /* 0x00000060035b7211 */ /* 0x000fe400078feaff */
[----:B------:R-:W-:-:S02]  /*0530*/  LEA.HI R3, R84, R85, RZ, 0x3 ;  /* 0x0000005554037211 */ /* 0x000fc400078f18ff */
[C---:B------:R-:W-:Y:S01]  /*0540*/  IADD3 R99, PT, PT, R91.reuse, 0x100, RZ ;  /* 0x000001005b637810 */ /* 0x040fe20007ffe0ff */
[----:B-1----:R-:W-:Y:S01]  /*0550*/  IMAD.WIDE.U32 R84, R91, 0x10, R112 ;  /* 0x000000105b547825 */ /* 0x002fe200078e0070 */
[----:B------:R-:W-:-:S03]  /*0560*/  LEA.HI.SX32 R3, R3, R96, 0x1d ;  /* 0x0000006003037211 */ /* 0x000fc600078feaff */
[----:B------:R-:W-:Y:S02]  /*0570*/  IMAD.WIDE.U32 R104, R99, 0x10, R112 ;  /* 0x0000001063687825 */ /* 0x000fe400078e0070 */
[----:B------:R-:W4:Y:S01]  /*0580*/  LDG.E.128 R84, desc[UR12][R84.64] ;  /* 0x0000000c54547981 */ /* 0x000f22000c1e1d00 */
[----:B------:R-:W-:Y:S01]  /*0590*/  IADD3 R127, PT, PT, R91, 0x200, RZ ;  /* 0x000002005b7f7810 */ /* 0x000fe20007ffe0ff */
[C---:B--2---:R-:W-:Y:S02]  /*05a0*/  IMAD.WIDE.U32 R100, R3.reuse, 0x10, R82 ;  /* 0x0000001003647825 */ /* 0x044fe400078e0052 */
[----:B------:R-:W2:Y:S02]  /*05b0*/  LDG.E.128 R104, desc[UR12][R104.64] ;  /* 0x0000000c68687981 */ /* 0x000ea4000c1e1d00 */
[----:B------:R-:W-:Y:S02]  /*05c0*/  VIADD R109, R3, 0x100 ;  /* 0x00000100036d7836 */ /* 0x000fe40000000000 */
[----:B------:R-:W-:Y:S01]  /*05d0*/  IMAD.WIDE.U32 R112, R127, 0x10, R112 ;  /* 0x000000107f707825 */ /* 0x000fe200078e0070 */
[----:B------:R-:W2:Y:S03]  /*05e0*/  LDG.E.128 R100, desc[UR12][R100.64] ;  /* 0x0000000c64647981 */ /* 0x000ea6000c1e1d00 */
[----:B------:R-:W-:-:S02]  /*05f0*/  IMAD.WIDE.U32 R108, R109, 0x10, R82 ;  /* 0x000000106d6c7825 */ /* 0x000fc400078e0052 */
[----:B------:R-:W2:Y:S01]  /*0600*/  LDG.E.128 R112, desc[UR12][R112.64] ;  /* 0x0000000c70707981 */ /* 0x000ea2000c1e1d00 */
[----:B------:R-:W-:-:S03]  /*0610*/  IADD3 R81, PT, PT, R3, 0x200, RZ ;  /* 0x0000020003517810 */ /* 0x000fc60007ffe0ff */
[----:B------:R-:W2:Y:S02]  /*0620*/  LDG.E.128 R108, desc[UR12][R108.64] ;  /* 0x0000000c6c6c7981 */ /* 0x000ea4000c1e1d00 */
[----:B------:R-:W-:-:S06]  /*0630*/  IMAD.WIDE.U32 R80, R81, 0x10, R82 ;  /* 0x0000001051507825 */ /* 0x000fcc00078e0052 */
[----:B------:R-:W2:Y:S01]  /*0640*/  LDG.E.128 R80, desc[UR12][R80.64] ;  /* 0x0000000c50507981 */ /* 0x000ea2000c1e1d00 */
[----:B------:R-:W-:-:S04]  /*0650*/  ISETP.NE.U32.AND P0, PT, RZ, UR6, PT ;  /* 0x00000006ff007c0c */ /* 0x000fc8000bf05070 */
[----:B------:R-:W-:Y:S02]  /*0660*/  ISETP.NE.AND.EX P0, PT, R98, RZ, PT, P0 ;  /* 0x000000ff6200720c */ /* 0x000fe40003f05300 */
[----:B-----5:R-:W-:-:S11]  /*0670*/  ISETP.GE.AND P2, PT, R97, 0x1, PT ;  /* 0x000000016100780c */ /* 0x020fd60003f46270 */
[----:B------:R-:W1:Y:S02]  /*0680*/  @P0 LDC.64 R116, c[0x0][0x438] ;  /* 0x00010e00ff740b82 */ /* 0x000e640000000a00 */
[----:B------:R-:W-:-:S05]  /*0690*/  @P2 IADD3 R3, PT, PT, R97, -0x1, RZ ;  /* 0xffffffff61032810 */ /* 0x000fca0007ffe0ff */
[----:B------:R-:W-:Y:S01]  /*06a0*/  @P2 IMAD R3, R3, R90, RZ ;  /* 0x0000005a03032224 */ /* 0x000fe200078e02ff */
[----:B------:R-:W0:Y:S04]  /*06b0*/  @P0 LDC.64 R118, c[0x0][0x438] ;  /* 0x00010e00ff760b82 */ /* 0x000e280000000a00 */
[----:B---3--:R-:W-:Y:S01]  /*06c0*/  @P2 SHF.R.S32.HI R88, RZ, 0x1f, R3 ;  /* 0x0000001fff582819 */ /* 0x008fe20000011403 */
[----:B------:R-:W-:-:S03]  /*06d0*/  IMAD.MOV.U32 R89, RZ, RZ, RZ ;  /* 0x000000ffff597224 */ /* 0x000fc600078e00ff */
[----:B------:R-:W-:Y:S01]  /*06e0*/  @P2 LEA.HI R3, R88, R3, RZ, 0x3 ;  /* 0x0000000358032211 */ /* 0x000fe200078f18ff */
[----:B------:R-:W3:Y:S03]  /*06f0*/  @P0 LDC.64 R124, c[0x0][0x438] ;  /* 0x00010e00ff7c0b82 */ /* 0x000ee60000000a00 */
[----:B------:R-:W-:Y:S01]  /*0700*/  @P2 LEA.HI.SX32 R89, R3, R96, 0x1d ;  /* 0x0000006003592211 */ /* 0x000fe200078feaff */
[----:B-1----:R-:W-:-:S03]  /*0710*/  @P0 IMAD.WIDE.U32 R116, R91, 0x10, R116 ;  /* 0x000000105b740825 */ /* 0x002fc600078e0074 */
[C---:B------:R-:W-:Y:S02]  /*0720*/  IADD3 R91, PT, PT, R89.reuse, 0x100, RZ ;  /* 0x00000100595b7810 */ /* 0x040fe40007ffe0ff */
[C---:B------:R-:W-:Y:S01]  /*0730*/  IADD3 R3, PT, PT, R89.reuse, 0x200, RZ ;  /* 0x0000020059037810 */ /* 0x040fe20007ffe0ff */
[--C-:B0-----:R-:W-:Y:S01]  /*0740*/  IMAD.WIDE.U32 R88, R89, 0x8, R92.reuse ;  /* 0x0000000859587825 */ /* 0x101fe200078e005c */
[----:B------:R-:W5:Y:S03]  /*0750*/  @P0 LDG.E.128 R12, desc[UR12][R116.64] ;  /* 0x0000000c740c0981 */ /* 0x000f66000c1e1d00 */
[--C-:B------:R-:W-:Y:S02]  /*0760*/  IMAD.WIDE.U32 R90, R91, 0x8, R92.reuse ;  /* 0x000000085b5a7825 */ /* 0x100fe400078e005c */
[----:B------:R-:W5:Y:S02]  /*0770*/  LDG.E.64 R88, desc[UR12][R88.64] ;  /* 0x0000000c58587981 */ /* 0x000f64000c1e1b00 */
[----:B------:R-:W-:-:S02]  /*0780*/  IMAD.WIDE.U32 R92, R3, 0x8, R92 ;  /* 0x00000008035c7825 */ /* 0x000fc400078e005c */
[----:B------:R-:W5:Y:S04]  /*0790*/  LDG.E.64 R90, desc[UR12][R90.64] ;  /* 0x0000000c5a5a7981 */ /* 0x000f68000c1e1b00 */
[----:B------:R-:W5:Y:S01]  /*07a0*/  LDG.E.64 R92, desc[UR12][R92.64] ;  /* 0x0000000c5c5c7981 */ /* 0x000f62000c1e1b00 */
[----:B------:R-:W-:-:S04]  /*07b0*/  @P0 IMAD.WIDE.U32 R118, R99, 0x10, R118 ;  /* 0x0000001063760825 */ /* 0x000fc800078e0076 */
[----:B---3--:R-:W-:Y:S01]  /*07c0*/  @P0 IMAD.WIDE.U32 R124, R127, 0x10, R124 ;  /* 0x000000107f7c0825 */ /* 0x008fe200078e007c */
[----:B------:R0:W5:Y:S04]  /*07d0*/  @P0 LDG.E.128 R8, desc[UR12][R118.64] ;  /* 0x0000000c76080981 */ /* 0x000168000c1e1d00 */
[----:B------:R1:W5:Y:S01]  /*07e0*/  @P0 LDG.E.128 R4, desc[UR12][R124.64] ;  /* 0x0000000c7c040981 */ /* 0x000362000c1e1d00 */
[----:B------:R-:W-:Y:S02]  /*07f0*/  ISETP.NE.AND P0, PT, RZ, UR11, PT ;  /* 0x0000000bff007c0c */ /* 0x000fe4000bf05270 */
[----:B------:R-:W-:Y:S02]  /*0800*/  SHF.L.U32 R149, R152, 0x10, RZ ;  /* 0x0000001098957819 */ /* 0x000fe400000006ff */
[----:B----4-:R-:W-:-:S02]  /*0810*/  FSEL R170, R128, RZ, !P0 ;  /* 0x000000ff80aa7208 */ /* 0x010fc40004000000 */
[----:B------:R-:W-:-:S04]  /*0820*/  PRMT R3, R84, 0x7632, R3 ;  /* 0x0000763254037816 */ /* 0x000fc80000000003 */
[----:B------:R-:W-:Y:S02]  /*0830*/  SHF.L.U32 R3, R3, 0x10, RZ ;  /* 0x0000001003037819 */ /* 0x000fe400000006ff */
[----:B--2---:R-:W-:Y:S02]  /*0840*/  PRMT R132, R105, 0x7632, R132 ;  /* 0x0000763269847816 */ /* 0x004fe40000000084 */
[----:B------:R-:W-:Y:S02]  /*0850*/  SHF.L.U32 R84, R84, 0x10, RZ ;  /* 0x0000001054547819 */ /* 0x000fe400000006ff */
[----:B------:R-:W-:Y:S02]  /*0860*/  PRMT R99, R85, 0x7632, R99 ;  /* 0x0000763255637816 */ /* 0x000fe40000000063 */
[C---:B------:R-:W-:Y:S02]  /*0870*/  PRMT R136, R106.reuse, 0x7632, R136 ;  /* 0x000076326a887816 */ /* 0x040fe40000000088 */
[----:B------:R-:W-:Y:S01]  /*0880*/  SHF.L.U32 R137, R106, 0x10, RZ ;  /* 0x000000106a897819 */ /* 0x000fe200000006ff */
[----:B------:R-:W-:Y:S01]  /*0890*/  FADD.FTZ R106, -R170, R3 ;  /* 0x00000003aa6a7221 */ /* 0x000fe20000010100 */
[----:B------:R-:W-:-:S02]  /*08a0*/  PRMT R140, R107, 0x7632, R140 ;  /* 0x000076326b8c7816 */ /* 0x000fc4000000008c */
[----:B------:R-:W-:Y:S02]  /*08b0*/  PRMT R127, R86, 0x7632, R127 ;  /* 0x00007632567f7816 */ /* 0x000fe4000000007f */
[----:B0-----:R-:W-:Y:S02]  /*08c0*/  PRMT R119, R87, 0x7632, R119 ;  /* 0x0000763257777816 */ /* 0x001fe40000000077 */
[----:B------:R-:W-:Y:S02]  /*08d0*/  SHF.L.U32 R107, R107, 0x10, RZ ;  /* 0x000000106b6b7819 */ /* 0x000fe400000006ff */
[----:B------:R-:W-:Y:S01]  /*08e0*/  SHF.L.U32 R3, R132, 0x10, RZ ;  /* 0x0000001084037819 */ /* 0x000fe200000006ff */
[----:B------:R-:W-:Y:S01]  /*08f0*/  FADD.FTZ R96, -R170, R84 ;  /* 0x00000054aa607221 */ /* 0x000fe20000010100 */
[----:B------:R-:W-:Y:S01]  /*0900*/  SHF.L.U32 R126, R85, 0x10, RZ ;  /* 0x00000010557e7819 */ /* 0x000fe200000006ff */
[----:B------:R-:W-:Y:S01]  /*0910*/  IMAD.U32 R99, R99, 0x10000, RZ ;  /* 0x0001000063637824 */ /* 0x000fe200078e00ff */
[----:B------:R-:W-:-:S02]  /*0920*/  PRMT R117, R102, 0x7632, R117 ;  /* 0x0000763266757816 */ /* 0x000fc40000000075 */
[----:B------:R-:W-:Y:S02]  /*0930*/  SHF.L.U32 R118, R102, 0x10, RZ ;  /* 0x0000001066767819 */ /* 0x000fe400000006ff */
[----:B------:R-:W-:Y:S02]  /*0940*/  PRMT R85, R100, 0x7632, R85 ;  /* 0x0000763264557816 */ /* 0x000fe40000000055 */
[----:B------:R-:W-:Y:S01]  /*0950*/  PRMT R102, R104, 0x7632, R102 ;  /* 0x0000763268667816 */ /* 0x000fe20000000066 */
[----:B------:R-:W-:Y:S01]  /*0960*/  IMAD.U32 R84, R136, 0x10000, RZ ;  /* 0x0001000088547824 */ /* 0x000fe200078e00ff */
[----:B------:R-:W-:Y:S01]  /*0970*/  PRMT R144, R113, 0x7632, R144 ;  /* 0x0000763271907816 */ /* 0x000fe20000000090 */
[----:B------:R-:W-:Y:S01]  /*0980*/  IMAD.U32 R131, R108, 0x10000, RZ ;  /* 0x000100006c837824 */ /* 0x000fe200078e00ff */
[----:B------:R-:W-:Y:S01]  /*0990*/  SHF.L.U32 R127, R127, 0x10, RZ ;  /* 0x000000107f7f7819 */ /* 0x000fe200000006ff */
[C---:B------:R-:W-:Y:S01]  /*09a0*/  FADD.FTZ R142, -R170.reuse, R107 ;  /* 0x0000006baa8e7221 */ /* 0x040fe20000010100 */
[----:B------:R-:W-:Y:S01]  /*09b0*/  SHF.L.U32 R119, R119, 0x10, RZ ;  /* 0x0000001077777819 */ /* 0x000fe200000006ff */
[----:B------:R-:W-:Y:S01]  /*09c0*/  FADD.FTZ R136, -R170, R3 ;  /* 0x00000003aa887221 */ /* 0x000fe20000010100 */
[----:B------:R-:W-:Y:S01]  /*09d0*/  PRMT R130, R108, 0x7632, R130 ;  /* 0x000076326c827816 */ /* 0x000fe20000000082 */
[----:B------:R-:W-:Y:S01]  /*09e0*/  FADD.FTZ R108, -R170, R99 ;  /* 0x00000063aa6c7221 */ /* 0x000fe20000010100 */
[----:B------:R-:W-:Y:S01]  /*09f0*/  PRMT R143, R111, 0x7632, R143 ;  /* 0x000076326f8f7816 */ /* 0x000fe2000000008f */
[----:B------:R-:W-:Y:S01]  /*0a00*/  FMUL.FTZ R3, R95, R96 ;  /* 0x000000605f037220 */ /* 0x000fe20000410000 */
[----:B------:R-:W-:-:S02]  /*0a10*/  SHF.L.U32 R145, R111, 0x10, RZ ;  /* 0x000000106f917819 */ /* 0x000fc400000006ff */
[----:B------:R-:W-:Y:S01]  /*0a20*/  PRMT R147, R114, 0x7632, R147 ;  /* 0x0000763272937816 */ /* 0x000fe20000000093 */
[----:B------:R-:W-:Y:S01]  /*0a30*/  IMAD.U32 R96, R85, 0x10000, RZ ;  /* 0x0001000055607824 */ /* 0x000fe200078e00ff */
[----:B------:R-:W-:Y:S01]  /*0a40*/  PRMT R133, R109, 0x7632, R133 ;  /* 0x000076326d857816 */ /* 0x000fe20000000085 */
[----:B------:R-:W-:Y:S01]  /*0a50*/  FMUL.FTZ R106, R95, R106 ;  /* 0x0000006a5f6a7220 */ /* 0x000fe20000410000 */
[----:B------:R-:W-:Y:S02]  /*0a60*/  SHF.L.U32 R135, R109, 0x10, RZ ;  /* 0x000000106d877819 */ /* 0x000fe400000006ff */
[----:B------:R-:W-:Y:S02]  /*0a70*/  SHF.L.U32 R111, R112, 0x10, RZ ;  /* 0x00000010706f7819 */ /* 0x000fe400000006ff */
[----:B------:R-:W-:Y:S02]  /*0a80*/  SHF.L.U32 R114, R114, 0x10, RZ ;  /* 0x0000001072727819 */ /* 0x000fe400000006ff */
[----:B------:R-:W-:-:S02]  /*0a90*/  SHF.L.U32 R102, R102, 0x10, RZ ;  /* 0x0000001066667819 */ /* 0x000fc400000006ff */
[----:B------:R-:W-:Y:S01]  /*0aa0*/  SHF.L.U32 R107, R157, 0x10, RZ ;  /* 0x000000109d6b7819 */ /* 0x000fe200000006ff */
[----:B------:R-:W-:Y:S01]  /*0ab0*/  IMAD.U32 R86, R86, 0x10000, RZ ;  /* 0x0001000056567824 */ /* 0x000fe200078e00ff */
[----:B------:R-:W-:Y:S01]  /*0ac0*/  PRMT R109, R112, 0x7632, R109 ;  /* 0x00007632706d7816 */ /* 0x000fe2000000006d */
[----:B------:R-:W-:Y:S01]  /*0ad0*/  IMAD.U32 R129, R103, 0x10000, RZ ;  /* 0x0001000067817824 */ /* 0x000fe200078e00ff */
[----:B------:R-:W-:Y:S01]  /*0ae0*/  SHF.L.U32 R99, R144, 0x10, RZ ;  /* 0x0000001090637819 */ /* 0x000fe200000006ff */
[----:B------:R-:W-:Y:S01]  /*0af0*/  IMAD.U32 R113, R113, 0x10000, RZ ;  /* 0x0001000071717824 */ /* 0x000fe200078e00ff */
[----:B-1----:R-:W-:Y:S01]  /*0b00*/  PRMT R125, R103, 0x7632, R125 ;  /* 0x00007632677d7816 */ /* 0x002fe2000000007d */
[C---:B------:R-:W-:Y:S01]  /*0b10*/  FADD.FTZ R126, -R170.reuse, R126 ;  /* 0x0000007eaa7e7221 */ /* 0x040fe20000010100 */
[----:B------:R-:W-:Y:S01]  /*0b20*/  SHF.L.U32 R105, R105, 0x10, RZ ;  /* 0x0000001069697819 */ /* 0x000fe200000006ff */
[----:B------:R-:W-:Y:S01]  /*0b30*/  FADD.FTZ R112, -R170, R119 ;  /* 0x00000077aa707221 */ /* 0x000fe20000010100 */
[----:B------:R-:W-:-:S02]  /*0b40*/  PRMT R139, R110, 0x7632, R139 ;  /* 0x000076326e8b7816 */ /* 0x000fc4000000008b */
[----:B------:R-:W-:Y:S01]  /*0b50*/  SHF.L.U32 R141, R110, 0x10, RZ ;  /* 0x000000106e8d7819 */ /* 0x000fe200000006ff */
[----:B------:R-:W-:Y:S01]  /*0b60*/  FADD.FTZ R110, -R170, R127 ;  /* 0x0000007faa6e7221 */ /* 0x000fe20000010100 */
[----:B------:R-:W-:Y:S02]  /*0b70*/  SHF.L.U32 R124, R87, 0x10, RZ ;  /* 0x00000010577c7819 */ /* 0x000fe400000006ff */
[----:B------:R-:W-:Y:S01]  /*0b80*/  SHF.L.U32 R103, R104, 0x10, RZ ;  /* 0x0000001068677819 */ /* 0x000fe200000006ff */
[C---:B------:R-:W-:Y:S01]  /*0b90*/  FADD.FTZ R146, -R170.reuse, R111 ;  /* 0x0000006faa927221 */ /* 0x040fe20000010100 */
[----:B------:R-:W-:Y:S01]  /*0ba0*/  PRMT R148, R115, 0x7632, R148 ;  /* 0x0000763273947816 */ /* 0x000fe20000000094 */
[C---:B------:R-:W-:Y:S01]  /*0bb0*/  FADD.FTZ R166, -R170.reuse, R114 ;  /* 0x00000072aaa67221 */ /* 0x040fe20000010100 */
[----:B------:R-:W-:Y:S01]  /*0bc0*/  PRMT R116, R101, 0x7632, R116 ;  /* 0x0000763265747816 */ /* 0x000fe20000000074 */
[----:B------:R-:W-:Y:S01]  /*0bd0*/  FADD.FTZ R132, -R170, R102 ;  /* 0x00000066aa847221 */ /* 0x000fe20000010100 */
[----:B------:R-:W-:Y:S01]  /*0be0*/  SHF.L.U32 R109, R109, 0x10, RZ ;  /* 0x000000106d6d7819 */ /* 0x000fe200000006ff */
[-C--:B------:R-:W-:Y:S01]  /*0bf0*/  FMUL.FTZ R107, R107, R96.reuse ;  /* 0x000000606b6b7220 */ /* 0x080fe20000410000 */
[----:B------:R-:W-:Y:S01]  /*0c00*/  FADD.FTZ R57, R57, R96 ;  /* 0x0000006039397221 */ /* 0x000fe20000010000 */
[----:B------:R-:W-:Y:S01]  /*0c10*/  FFMA.FTZ R25, R106, R96, R25 ;  /* 0x000000606a197223 */ /* 0x000fe20000010019 */
[----:B------:R-:W-:Y:S01]  /*0c20*/  SHF.L.U32 R101, R101, 0x10, RZ ;  /* 0x0000001065657819 */ /* 0x000fe200000006ff */
[C---:B------:R-:W-:Y:S01]  /*0c30*/  FADD.FTZ R104, -R170.reuse, R86 ;  /* 0x00000056aa687221 */ /* 0x040fe20000010100 */
[C---:B------:R-:W-:Y:S01]  /*0c40*/  FADD.FTZ R162, -R170.reuse, R113 ;  /* 0x00000071aaa27221 */ /* 0x040fe20000010100 */
[C---:B------:R-:W-:Y:S01]  /*0c50*/  FADD.FTZ R164, -R170.reuse, R99 ;  /* 0x00000063aaa47221 */ /* 0x040fe20000010100 */
[----:B------:R-:W-:Y:S01]  /*0c60*/  SHF.L.U32 R102, R17, 0x10, RZ ;  /* 0x0000001011667819 */ /* 0x000fe200000006ff */
[----:B------:R-:W-:Y:S01]  /*0c70*/  FADD.FTZ R134, -R170, R105 ;  /* 0x00000069aa867221 */ /* 0x000fe20000010100 */
[----:B------:R-:W-:Y:S01]  /*0c80*/  SHF.L.U32 R111, R159, 0x10, RZ ;  /* 0x000000109f6f7819 */ /* 0x000fe200000006ff */
[----:B------:R-:W-:Y:S01]  /*0c90*/  FMUL.FTZ R99, R95, R126 ;  /* 0x0000007e5f637220 */ /* 0x000fe20000410000 */
[----:B------:R-:W-:Y:S01]  /*0ca0*/  SHF.L.U32 R96, R117, 0x10, RZ ;  /* 0x0000001075607819 */ /* 0x000fe200000006ff */
[----:B------:R-:W-:Y:S01]  /*0cb0*/  IMAD.U32 R113, R160, 0x10000, RZ ;  /* 0x00010000a0717824 */ /* 0x000fe200078e00ff */
[----:B------:R-:W-:Y:S01]  /*0cc0*/  SHF.L.U32 R114, R125, 0x10, RZ ;  /* 0x000000107d727819 */ /* 0x000fe200000006ff */
[C---:B------:R-:W-:Y:S01]  /*0cd0*/  FMUL.FTZ R110, R95.reuse, R110 ;  /* 0x0000006e5f6e7220 */ /* 0x040fe20000410000 */
[----:B------:R-:W-:Y:S01]  /*0ce0*/  FMUL.FTZ R112, R95, R112 ;  /* 0x000000705f707220 */ /* 0x000fe20000410000 */
[----:B------:R-:W-:Y:S01]  /*0cf0*/  SHF.L.U32 R85, R20, 0x10, RZ ;  /* 0x0000001014557819 */ /* 0x000fe200000006ff */
[C---:B------:R-:W-:Y:S01]  /*0d00*/  FADD.FTZ R124, -R170.reuse, R124 ;  /* 0x0000007caa7c7221 */ /* 0x040fe20000010100 */
[----:B------:R-:W-:Y:S01]  /*0d10*/  SHF.L.U32 R115, R115, 0x10, RZ ;  /* 0x0000001073737819 */ /* 0x000fe200000006ff */
[----:B------:R-:W-:Y:S01]  /*0d20*/  FADD.FTZ R128, -R170, R103 ;  /* 0x00000067aa807221 */ /* 0x000fe20000010100 */
[----:B------:R-:W-:-:S02]  /*0d30*/  IMAD.U32 R103, R148, 0x10000, RZ ;  /* 0x0001000094677824 */ /* 0x000fc400078e00ff */
[----:B------:R-:W-:Y:S01]  /*0d40*/  FADD.FTZ R148, -R170, R109 ;  /* 0x0000006daa947221 */ /* 0x000fe20000010100 */
[----:B------:R-:W-:Y:S01]  /*0d50*/  FMUL.FTZ R105, R95, R104 ;  /* 0x000000685f697220 */ /* 0x000fe20000410000 */
[-C--:B------:R-:W-:Y:S01]  /*0d60*/  FMUL.FTZ R102, R102, R101.reuse ;  /* 0x0000006566667220 */ /* 0x080fe20000410000 */
[----:B------:R-:W-:Y:S01]  /*0d70*/  FADD.FTZ R58, R58, R101 ;  /* 0x000000653a3a7221 */ /* 0x000fe20000010000 */
[----:B------:R-:W-:Y:S01]  /*0d80*/  FFMA.FTZ R26, R99, R101, R26 ;  /* 0x00000065631a7223 */ /* 0x000fe2000001001a */
        /* <DEDUP_REMOVED lines=9> */
[C---:B------:R-:W-:Y:S01]  /*0e20*/  FMUL.FTZ R117, R95.reuse, R134 ;  /* 0x000000865f757220 */ /* 0x040fe20000410000 */
[C---:B------:R-:W-:Y:S01]  /*0e30*/  FMUL.FTZ R101, R95.reuse, R124 ;  /* 0x0000007c5f657220 */ /* 0x040fe20000410000 */
[----:B------:R-:W-:Y:S01]  /*0e40*/  FMUL.FTZ R108, R95, R108 ;  /* 0x0000006c5f6c7220 */ /* 0x000fe20000410000 */
[----:B------:R-:W-:Y:S01]  /*0e50*/  FMUL.FTZ R114, R85, R131 ;  /* 0x0000008355727220 */ /* 0x000fe20000410000 */
[----:B------:R-:W-:Y:S01]  /*0e60*/  SHF.L.U32 R96, R133, 0x10, RZ ;  /* 0x0000001085607819 */ /* 0x000fe200000006ff */
[----:B------:R-:W-:Y:S01]  /*0e70*/  FADD.FTZ R168, -R170, R115 ;  /* 0x00000073aaa87221 */ /* 0x000fe20000010100 */
[----:B------:R-:W-:Y:S01]  /*0e80*/  SHF.L.U32 R134, R120, 0x10, RZ ;  /* 0x0000001078867819 */ /* 0x000fe200000006ff */
[----:B------:R-:W-:Y:S01]  /*0e90*/  IMAD.U32 R85, R80, 0x10000, RZ ;  /* 0x0001000050557824 */ /* 0x000fe200078e00ff */
[----:B------:R-:W-:Y:S01]  /*0ea0*/  SHF.L.U32 R127, R153, 0x10, RZ ;  /* 0x00000010997f7819 */ /* 0x000fe200000006ff */
[C---:B------:R-:W-:Y:S01]  /*0eb0*/  FMUL.FTZ R133, R95.reuse, R146 ;  /* 0x000000925f857220 */ /* 0x040fe20000410000 */
[----:B------:R-:W-:Y:S01]  /*0ec0*/  SHF.L.U32 R130, R130, 0x10, RZ ;  /* 0x0000001082827819 */ /* 0x000fe200000006ff */
[C---:B------:R-:W-:Y:S01]  /*0ed0*/  FMUL.FTZ R115, R95.reuse, R128 ;  /* 0x000000805f737220 */ /* 0x040fe20000410000 */
[----:B------:R-:W-:Y:S01]  /*0ee0*/  SHF.L.U32 R86, R140, 0x10, RZ ;  /* 0x000000108c567819 */ /* 0x000fe200000006ff */
[----:B------:R-:W-:Y:S01]  /*0ef0*/  FMUL.FTZ R126, R95, R132 ;  /* 0x000000845f7e7220 */ /* 0x000fe20000410000 */
[----:B------:R-:W-:Y:S01]  /*0f00*/  FADD.FTZ R140, -R170, R84 ;  /* 0x00000054aa8c7221 */ /* 0x000fe20000010100 */
[-C--:B------:R-:W-:Y:S01]  /*0f10*/  FMUL.FTZ R104, R104, R129.reuse ;  /* 0x0000008168687220 */ /* 0x080fe20000410000 */
[----:B------:R-:W-:Y:S01]  /*0f20*/  FADD.FTZ R54, R54, R129 ;  /* 0x0000008136367221 */ /* 0x000fe20000010000 */
[----:B------:R-:W-:Y:S01]  /*0f30*/  FFMA.FTZ R30, R101, R129, R30 ;  /* 0x00000081651e7223 */ /* 0x000fe2000001001e */
[-C--:B------:R-:W-:Y:S01]  /*0f40*/  FMUL.FTZ R109, R109, R116.reuse ;  /* 0x000000746d6d7220 */ /* 0x080fe20000410000 */
[----:B------:R-:W-:Y:S01]  /*0f50*/  FADD.FTZ R59, R59, R116 ;  /* 0x000000743b3b7221 */ /* 0x000fe20000010000 */
[----:B------:R-:W-:Y:S01]  /*0f60*/  FFMA.FTZ R27, R108, R116, R27 ;  /* 0x000000746c1b7223 */ /* 0x000fe2000001001b */
[----:B------:R-:W-:Y:S01]  /*0f70*/  SHF.L.U32 R116, R21, 0x10, RZ ;  /* 0x0000001015747819 */ /* 0x000fe200000006ff */
[----:B------:R-:W-:Y:S01]  /*0f80*/  FMUL.FTZ R128, R95, R136 ;  /* 0x000000885f807220 */ /* 0x000fe20000410000 */
[----:B------:R-:W-:Y:S01]  /*0f90*/  SHF.L.U32 R129, R154, 0x10, RZ ;  /* 0x000000109a817819 */ /* 0x000fe200000006ff */
[-C--:B------:R-:W-:Y:S01]  /*0fa0*/  FMUL.FTZ R134, R134, R85.reuse ;  /* 0x0000005586867220 */ /* 0x080fe20000410000 */
[----:B------:R-:W-:Y:S01]  /*0fb0*/  FADD.FTZ R40, R40, R85 ;  /* 0x0000005528287221 */ /* 0x000fe20000010000 */
[----:B------:R-:W-:Y:S01]  /*0fc0*/  FFMA.FTZ R64, R133, R85, R64 ;  /* 0x0000005585407223 */ /* 0x000fe20000010040 */
[----:B------:R-:W-:Y:S01]  /*0fd0*/  FADD.FTZ R138, -R170, R137 ;  /* 0x00000089aa8a7221 */ /* 0x000fe20000010100 */
[----:B------:R-:W-:Y:S01]  /*0fe0*/  FADD.FTZ R48, R48, R131 ;  /* 0x0000008330307221 */ /* 0x000fe20000010000 */
[----:B------:R-:W-:Y:S01]  /*0ff0*/  FFMA.FTZ R32, R115, R131, R32 ;  /* 0x0000008373207223 */ /* 0x000fe20000010020 */
[-C--:B------:R-:W-:Y:S01]  /*1000*/  FMUL.FTZ R127, R127, R130.reuse ;  /* 0x000000827f7f7220 */ /* 0x080fe20000410000 */
[----:B------:R-:W-:Y:S01]  /*1010*/  FADD.FTZ R49, R49, R130 ;  /* 0x0000008231317221 */ /* 0x000fe20000010000 */
[----:B------:R-:W-:Y:S01]  /*1020*/  FFMA.FTZ R33, R126, R130, R33 ;  /* 0x000000827e217223 */ /* 0x000fe20000010021 */
[----:B------:R-:W-:Y:S01]  /*1030*/  SHF.L.U32 R132, R139, 0x10, RZ ;  /* 0x000000108b847819 */ /* 0x000fe200000006ff */
[----:B------:R-:W-:Y:S01]  /*1040*/  IMAD.U32 R131, R155, 0x10000, RZ ;  /* 0x000100009b837824 */ /* 0x000fe200078e00ff */
[----:B------:R-:W-:Y:S01]  /*1050*/  SHF.L.U32 R85, R81, 0x10, RZ ;  /* 0x0000001051557819 */ /* 0x000fe200000006ff */
[----:B------:R-:W-:Y:S01]  /*1060*/  FMUL.FTZ R130, R95, R140 ;  /* 0x0000008c5f827220 */ /* 0x000fe20000410000 */
[----:B------:R-:W-:Y:S01]  /*1070*/  SHF.L.U32 R136, R121, 0x10, RZ ;  /* 0x0000001079887819 */ /* 0x000fe200000006ff */
[----:B------:R-:W-:Y:S01]  /*1080*/  FMUL.FTZ R137, R95, R162 ;  /* 0x000000a25f897220 */ /* 0x000fe20000410000 */
[----:B------:R-:W-:Y:S01]  /*1090*/  SHF.L.U32 R87, R100, 0x10, RZ ;  /* 0x0000001064577819 */ /* 0x000fe200000006ff */
[----:B------:R-:W-:Y:S01]  /*10a0*/  FADD.FTZ R144, -R170, R86 ;  /* 0x00000056aa907221 */ /* 0x000fe20000010100 */
[----:B------:R-:W-:Y:S01]  /*10b0*/  SHF.L.U32 R100, R16, 0x10, RZ ;  /* 0x0000001010647819 */ /* 0x000fe200000006ff */
[-C--:B------:R-:W-:Y:S01]  /*10c0*/  FMUL.FTZ R116, R116, R135.reuse ;  /* 0x0000008774747220 */ /* 0x080fe20000410000 */
[----:B------:R-:W-:Y:S01]  /*10d0*/  FADD.FTZ R50, R50, R135 ;  /* 0x0000008732327221 */ /* 0x000fe20000010000 */
[----:B------:R-:W-:Y:S01]  /*10e0*/  FFMA.FTZ R34, R117, R135, R34 ;  /* 0x0000008775227223 */ /* 0x000fe20000010022 */
[-C--:B------:R-:W-:Y:S01]  /*10f0*/  FMUL.FTZ R129, R129, R96.reuse ;  /* 0x0000006081817220 */ /* 0x080fe20000410000 */
[----:B------:R-:W-:Y:S01]  /*1100*/  FADD.FTZ R51, R51, R96 ;  /* 0x0000006033337221 */ /* 0x000fe20000010000 */
[----:B------:R-:W-:Y:S01]  /*1110*/  FFMA.FTZ R35, R128, R96, R35 ;  /* 0x0000006080237223 */ /* 0x000fe20000010023 */
[----:B------:R-:W-:Y:S01]  /*1120*/  FMUL.FTZ R119, R95, R138 ;  /* 0x0000008a5f777220 */ /* 0x000fe20000410000 */
[-C--:B------:R-:W-:Y:S01]  /*1130*/  FMUL.FTZ R131, R131, R132.reuse ;  /* 0x0000008483837220 */ /* 0x080fe20000410000 */
[----:B------:R-:W-:Y:S01]  /*1140*/  FADD.FTZ R45, R45, R132 ;  /* 0x000000842d2d7221 */ /* 0x000fe20000010000 */
[----:B------:R-:W-:Y:S01]  /*1150*/  FFMA.FTZ R69, R130, R132, R69 ;  /* 0x0000008482457223 */ /* 0x000fe20000010045 */
[----:B------:R-:W-:Y:S01]  /*1160*/  SHF.L.U32 R135, R156, 0x10, RZ ;  /* 0x000000109c877819 */ /* 0x000fe200000006ff */
[----:B------:R-:W-:Y:S01]  /*1170*/  FADD.FTZ R42, R42, R85 ;  /* 0x000000552a2a7221 */ /* 0x000fe20000010000 */
[----:B------:R-:W-:Y:S01]  /*1180*/  SHF.L.U32 R96, R143, 0x10, RZ ;  /* 0x000000108f607819 */ /* 0x000fe200000006ff */
[-C--:B------:R-:W-:Y:S01]  /*1190*/  FFMA.FTZ R66, R137, R85.reuse, R66 ;  /* 0x0000005589427223 */ /* 0x080fe20000010042 */
[----:B------:R-:W-:Y:S01]  /*11a0*/  FMUL.FTZ R136, R136, R85 ;  /* 0x0000005588887220 */ /* 0x000fe20000410000 */
[C---:B------:R-:W-:Y:S01]  /*11b0*/  FMUL.FTZ R132, R95.reuse, R144 ;  /* 0x000000905f847220 */ /* 0x040fe20000410000 */
[----:B------:R-:W-:Y:S01]  /*11c0*/  SHF.L.U32 R85, R82, 0x10, RZ ;  /* 0x0000001052557819 */ /* 0x000fe200000006ff */
[----:B------:R-:W-:Y:S01]  /*11d0*/  FMUL.FTZ R100, R100, R87 ;  /* 0x0000005764647220 */ /* 0x000fe20000410000 */
[----:B------:R-:W-:Y:S01]  /*11e0*/  SHF.L.U32 R138, R122, 0x10, RZ ;  /* 0x000000107a8a7819 */ /* 0x000fe200000006ff */
[----:B------:R-:W-:Y:S01]  /*11f0*/  FMUL.FTZ R139, R95, R166 ;  /* 0x000000a65f8b7220 */ /* 0x000fe20000410000 */
[----:B------:R-:W-:Y:S01]  /*1200*/  FADD.FTZ R47, R47, R96 ;  /* 0x000000602f2f7221 */ /* 0x000fe20000010000 */
[-C--:B------:R-:W-:Y:S01]  /*1210*/  FFMA.FTZ R71, R132, R96.reuse, R71 ;  /* 0x0000006084477223 */ /* 0x080fe20000010047 */
[----:B------:R-:W-:Y:S01]  /*1220*/  FMUL.FTZ R135, R135, R96 ;  /* 0x0000006087877220 */ /* 0x000fe20000410000 */
[----:B------:R-:W-:Y:S01]  /*1230*/  FADD.FTZ R36, R36, R85 ;  /* 0x0000005524247221 */ /* 0x000fe20000010000 */
[-C--:B------:R-:W-:Y:S01]  /*1240*/  FFMA.FTZ R60, R139, R85.reuse, R60 ;  /* 0x000000558b3c7223 */ /* 0x080fe2000001003c */
[----:B------:R-:W-:Y:S01]  /*1250*/  FMUL.FTZ R138, R138, R85 ;  /* 0x000000558a8a7220 */ /* 0x000fe20000410000 */
[----:B------:R-:W-:Y:S01]  /*1260*/  FADD.FTZ R96, RZ, R100 ;  /* 0x00000064ff607221 */ /* 0x000fe20000010000 */
[C---:B------:R-:W-:Y:S01]  /*1270*/  FFMA.FTZ R85, R3.reuse, R100, RZ ;  /* 0x0000006403557223 */ /* 0x040fe200000100ff */
[----:B------:R-:W-:Y:S01]  /*1280*/  FADD.FTZ R56, R56, R87 ;  /* 0x0000005738387221 */ /* 0x000fe20000010000 */
[----:B------:R-:W-:Y:S01]  /*1290*/  FFMA.FTZ R24, R3, R87, R24 ;  /* 0x0000005703187223 */ /* 0x000fe20000010018 */
[----:B------:R-:W-:Y:S01]  /*12a0*/  FADD.FTZ R87, R96, R107 ;  /* 0x0000006b60577221 */ /* 0x000fe20000010000 */
[----:B------:R-:W-:Y:S01]  /*12b0*/  FFMA.FTZ R96, R106, R107, R85 ;  /* 0x0000006b6a607223 */ /* 0x000fe20000010055 */
[----:B------:R-:W-:Y:S01]  /*12c0*/  FADD.FTZ R84, -R170, R103 ;  /* 0x00000067aa547221 */ /* 0x000fe20000010100 */
[----:B------:R-:W-:Y:S01]  /*12d0*/  SHF.L.U32 R103, R18, 0x10, RZ ;  /* 0x0000001012677819 */ /* 0x000fe200000006ff */
[----:B------:R-:W-:Y:S01]  /*12e0*/  FADD.FTZ R140, R87, R102 ;  /* 0x00000066578c7221 */ /* 0x000fe20000010000 */
[----:B------:R-:W-:Y:S01]  /*12f0*/  FFMA.FTZ R85, R99, R102, R96 ;  /* 0x0000006663557223 */ /* 0x000fe20000010060 */
[----:B------:R-:W-:-:S02]  /*1300*/  FMUL.FTZ R125, R95, R142 ;  /* 0x0000008e5f7d7220 */ /* 0x000fc40000410000 */
[----:B------:R-:W-:Y:S01]  /*1310*/  FMUL.FTZ R103, R103, R118 ;  /* 0x0000007667677220 */ /* 0x000fe20000410000 */
[----:B------:R-:W-:Y:S01]  /*1320*/  FADD.FTZ R96, R140, R109 ;  /* 0x0000006d8c607221 */ /* 0x000fe20000010000 */
[----:B------:R-:W-:Y:S01]  /*1330*/  FFMA.FTZ R142, R108, R109, R85 ;  /* 0x0000006d6c8e7223 */ /* 0x000fe20000010055 */
[----:B------:R-:W-:Y:S01]  /*1340*/  SHF.L.U32 R87, R123, 0x10, RZ ;  /* 0x000000107b577819 */ /* 0x000fe200000006ff */
[----:B------:R-:W-:Y:S02]  /*1350*/  IMAD.U32 R143, R83, 0x10000, RZ ;  /* 0x00010000538f7824 */ /* 0x000fe400078e00ff */
[----:B------:R-:W-:Y:S01]  /*1360*/  FADD.FTZ R96, R96, R103 ;  /* 0x0000006760607221 */ /* 0x000fe20000010000 */
[----:B------:R-:W-:Y:S01]  /*1370*/  FFMA.FTZ R85, R105, R103, R142 ;  /* 0x0000006769557223 */ /* 0x000fe2000001008e */
[----:B------:R-:W-:Y:S01]  /*1380*/  PRMT R81, R80, 0x7632, R81 ;  /* 0x0000763250517816 */ /* 0x000fe20000000051 */
[----:B------:R-:W-:Y:S01]  /*1390*/  FMUL.FTZ R140, R87, R143 ;  /* 0x0000008f578c7220 */ /* 0x000fe20000410000 */
[----:B------:R-:W-:Y:S01]  /*13a0*/  FADD.FTZ R87, R96, R111 ;  /* 0x0000006f60577221 */ /* 0x000fe20000010000 */
[----:B------:R-:W-:Y:S01]  /*13b0*/  FFMA.FTZ R80, R110, R111, R85 ;  /* 0x0000006f6e507223 */ /* 0x000fe20000010055 */
[----:B------:R-:W-:-:S02]  /*13c0*/  PRMT R82, R81, 0x7632, R82 ;  /* 0x0000763251527816 */ /* 0x000fc40000000052 */
[----:B------:R-:W-:Y:S01]  /*13d0*/  SHF.L.U32 R144, R81, 0x10, RZ ;  /* 0x0000001051907819 */ /* 0x000fe200000006ff */
[----:B------:R-:W-:Y:S01]  /*13e0*/  FADD.FTZ R96, R87, R104 ;  /* 0x0000006857607221 */ /* 0x000fe20000010000 */
[----:B------:R-:W-:-:S03]  /*13f0*/  FFMA.FTZ R81, R101, R104, R80 ;  /* 0x0000006865517223 */ /* 0x000fc60000010050 */
[----:B------:R-:W-:Y:S01]  /*1400*/  FADD.FTZ R85, R96, R113 ;  /* 0x0000007160557221 */ /* 0x000fe20000010000 */
        /* <DEDUP_REMOVED lines=8> */
[----:B------:R-:W-:Y:S01]  /*1490*/  FADD.FTZ R96, R85, R116 ;  /* 0x0000007455607221 */ /* 0x000fe20000010000 */
[----:B------:R-:W-:-:S03]  /*14a0*/  FFMA.FTZ R81, R117, R116, R80 ;  /* 0x0000007475517223 */ /* 0x000fc60000010050 */
[----:B------:R-:W-:Y:S01]  /*14b0*/  FMUL.FTZ R118, R118, R141 ;  /* 0x0000008d76767220 */ /* 0x000fe20000410000 */
[----:B------:R-:W-:Y:S01]  /*14c0*/  FADD.FTZ R85, R96, R129 ;  /* 0x0000008160557221 */ /* 0x000fe20000010000 */
[----:B------:R-:W-:Y:S01]  /*14d0*/  FFMA.FTZ R80, R128, R129, R81 ;  /* 0x0000008180507223 */ /* 0x000fe20000010051 */
[----:B------:R-:W-:Y:S02]  /*14e0*/  IMAD.U32 R124, R23, 0x10000, RZ ;  /* 0x00010000177c7824 */ /* 0x000fe400078e00ff */
[----:B------:R-:W-:Y:S01]  /*14f0*/  FADD.FTZ R96, R85, R118 ;  /* 0x0000007655607221 */ /* 0x000fe20000010000 */
[C---:B------:R-:W-:Y:S01]  /*1500*/  FFMA.FTZ R81, R119.reuse, R118, R80 ;  /* 0x0000007677517223 */ /* 0x040fe20000010050 */
[----:B------:R-:W-:Y:S01]  /*1510*/  FMUL.FTZ R124, R124, R145 ;  /* 0x000000917c7c7220 */ /* 0x000fe20000410000 */
[----:B------:R-:W-:Y:S01]  /*1520*/  FADD.FTZ R44, R44, R141 ;  /* 0x0000008d2c2c7221 */ /* 0x000fe20000010000 */
[----:B------:R-:W-:Y:S01]  /*1530*/  FADD.FTZ R85, R96, R131 ;  /* 0x0000008360557221 */ /* 0x000fe20000010000 */
[----:B------:R-:W-:Y:S01]  /*1540*/  FFMA.FTZ R68, R119, R141, R68 ;  /* 0x0000008d77447223 */ /* 0x000fe20000010044 */
[----:B------:R-:W-:Y:S01]  /*1550*/  FFMA.FTZ R80, R130, R131, R81 ;  /* 0x0000008382507223 */ /* 0x000fe20000010051 */
[----:B------:R-:W-:Y:S01]  /*1560*/  FMUL.FTZ R141, R95, R168 ;  /* 0x000000a85f8d7220 */ /* 0x000fe20000410000 */
[----:B------:R-:W-:-:S02]  /*1570*/  SHF.L.U32 R146, R82, 0x10, RZ ;  /* 0x0000001052927819 */ /* 0x000fc400000006ff */
[----:B------:R-:W-:Y:S01]  /*1580*/  PRMT R83, R82, 0x7632, R83 ;  /* 0x0000763252537816 */ /* 0x000fe20000000053 */
[----:B------:R-:W-:Y:S01]  /*1590*/  FADD.FTZ R82, R85, R124 ;  /* 0x0000007c55527221 */ /* 0x000fe20000010000 */
[----:B------:R-:W-:Y:S01]  /*15a0*/  FFMA.FTZ R81, R125, R124, R80 ;  /* 0x0000007c7d517223 */ /* 0x000fe20000010050 */
[----:B------:R-:W-:Y:S01]  /*15b0*/  FADD.FTZ R38, R38, R143 ;  /* 0x0000008f26267221 */ /* 0x000fe20000010000 */
[----:B------:R-:W-:Y:S01]  /*15c0*/  FFMA.FTZ R62, R141, R143, R62 ;  /* 0x0000008f8d3e7223 */ /* 0x000fe2000001003e */
[----:B------:R-:W-:Y:S02]  /*15d0*/  SHF.L.U32 R143, R2, 0x10, RZ ;  /* 0x00000010028f7819 */ /* 0x000fe400000006ff */
[C---:B------:R-:W-:Y:S02]  /*15e0*/  PRMT R80, R83.reuse, 0x7632, R80 ;  /* 0x0000763253507816 */ /* 0x040fe40000000050 */
[----:B------:R-:W-:Y:S01]  /*15f0*/  SHF.L.U32 R96, R83, 0x10, RZ ;  /* 0x0000001053607819 */ /* 0x000fe200000006ff */
[----:B------:R-:W-:Y:S01]  /*1600*/  FADD.FTZ R83, R82, R135 ;  /* 0x0000008752537221 */ /* 0x000fe20000010000 */
[----:B------:R-:W-:Y:S01]  /*1610*/  FFMA.FTZ R82, R132, R135, R81 ;  /* 0x0000008784527223 */ /* 0x000fe20000010051 */
[----:B------:R-:W-:Y:S01]  /*1620*/  SHF.L.U32 R162, R80, 0x10, RZ ;  /* 0x0000001050a27819 */ /* 0x000fe200000006ff */
[----:B------:R-:W-:Y:S01]  /*1630*/  FMUL.FTZ R143, R143, R144 ;  /* 0x000000908f8f7220 */ /* 0x000fe20000410000 */
[----:B------:R-:W-:Y:S01]  /*1640*/  FADD.FTZ R80, R83, R134 ;  /* 0x0000008653507221 */ /* 0x000fe20000010000 */
[----:B------:R-:W-:Y:S01]  /*1650*/  FMUL.FTZ R142, R95, R148 ;  /* 0x000000945f8e7220 */ /* 0x000fe20000410000 */
[----:B------:R-:W-:Y:S01]  /*1660*/  FFMA.FTZ R81, R133, R134, R82 ;  /* 0x0000008685517223 */ /* 0x000fe20000010052 */
[----:B------:R-:W-:Y:S01]  /*1670*/  FADD.FTZ R46, R46, R145 ;  /* 0x000000912e2e7221 */ /* 0x000fe20000010000 */
[----:B------:R-:W-:Y:S01]  /*1680*/  FFMA.FTZ R70, R125, R145, R70 ;  /* 0x000000917d467223 */ /* 0x000fe20000010046 */
[----:B------:R-:W-:Y:S01]  /*1690*/  FADD.FTZ R83, R80, R143 ;  /* 0x0000008f50537221 */ /* 0x000fe20000010000 */
[----:B------:R-:W-:-:S02]  /*16a0*/  IMAD.U32 R145, R150, 0x10000, RZ ;  /* 0x0001000096917824 */ /* 0x000fc400078e00ff */
[C---:B------:R-:W-:Y:S01]  /*16b0*/  FFMA.FTZ R80, R142.reuse, R143, R81 ;  /* 0x0000008f8e507223 */ /* 0x040fe20000010051 */
[----:B------:R-:W-:Y:S01]  /*16c0*/  SHF.L.U32 R147, R147, 0x10, RZ ;  /* 0x0000001093937819 */ /* 0x000fe200000006ff */
[----:B------:R-:W-:Y:S01]  /*16d0*/  FADD.FTZ R41, R41, R144 ;  /* 0x0000009029297221 */ /* 0x000fe20000010000 */
[----:B------:R-:W-:Y:S01]  /*16e0*/  FFMA.FTZ R65, R142, R144, R65 ;  /* 0x000000908e417223 */ /* 0x000fe20000010041 */
[----:B------:R-:W-:Y:S01]  /*16f0*/  FMUL.FTZ R144, R95, R164 ;  /* 0x000000a45f907220 */ /* 0x000fe20000410000 */
[----:B------:R-:W-:Y:S01]  /*1700*/  FMUL.FTZ R145, R145, R146 ;  /* 0x0000009291917220 */ /* 0x000fe20000410000 */
[----:B------:R-:W-:Y:S01]  /*1710*/  FADD.FTZ R82, R83, R136 ;  /* 0x0000008853527221 */ /* 0x000fe20000010000 */
[----:B------:R-:W-:Y:S01]  /*1720*/  FFMA.FTZ R81, R137, R136, R80 ;  /* 0x0000008889517223 */ /* 0x000fe20000010050 */
[----:B------:R-:W-:Y:S01]  /*1730*/  FADD.FTZ R86, -R170, R147 ;  /* 0x00000093aa567221 */ /* 0x000fe20000010100 */
[----:B------:R-:W-:Y:S01]  /*1740*/  SHF.L.U32 R147, R151, 0x10, RZ ;  /* 0x0000001097937819 */ /* 0x000fe200000006ff */
[----:B------:R-:W-:Y:S01]  /*1750*/  FADD.FTZ R83, R82, R145 ;  /* 0x0000009152537221 */ /* 0x000fe20000010000 */
[C---:B------:R-:W-:Y:S01]  /*1760*/  FFMA.FTZ R80, R144.reuse, R145, R81 ;  /* 0x0000009190507223 */ /* 0x040fe20000010051 */
[----:B------:R-:W-:Y:S01]  /*1770*/  FADD.FTZ R43, R43, R146 ;  /* 0x000000922b2b7221 */ /* 0x000fe20000010000 */
[----:B------:R-:W-:Y:S01]  /*1780*/  FFMA.FTZ R67, R144, R146, R67 ;  /* 0x0000009290437223 */ /* 0x000fe20000010043 */
[----:B------:R-:W-:Y:S01]  /*1790*/  FMUL.FTZ R146, R95, R86 ;  /* 0x000000565f927220 */ /* 0x000fe20000410000 */
[----:B------:R-:W-:Y:S01]  /*17a0*/  FMUL.FTZ R147, R147, R96 ;  /* 0x0000006093937220 */ /* 0x000fe20000410000 */
[----:B------:R-:W-:Y:S01]  /*17b0*/  FADD.FTZ R82, R83, R138 ;  /* 0x0000008a53527221 */ /* 0x000fe20000010000 */
[----:B------:R-:W-:-:S03]  /*17c0*/  FFMA.FTZ R81, R139, R138, R80 ;  /* 0x0000008a8b517223 */ /* 0x000fc60000010050 */
[----:B------:R-:W-:Y:S01]  /*17d0*/  FADD.FTZ R83, R82, R147 ;  /* 0x0000009352537221 */ /* 0x000fe20000010000 */
[C---:B------:R-:W-:Y:S01]  /*17e0*/  FFMA.FTZ R80, R146.reuse, R147, R81 ;  /* 0x0000009392507223 */ /* 0x040fe20000010051 */
        /* <DEDUP_REMOVED lines=11> */
.L_x_595:
[----:B-----5:R-:W-:Y:S01]  /*18a0*/  ISETP.GE.AND P2, PT, R97, 0x1, PT ;  /* 0x000000016100780c */ /* 0x020fe20003f46270 */
[----:B------:R-:W-:Y:S01]  /*18b0*/  IMAD.U32 R98, RZ, RZ, UR7 ;  /* 0x00000007ff627e24 */ /* 0x000fe2000f8e00ff */
[----:B------:R-:W-:Y:S02]  /*18c0*/  ISETP.NE.U32.AND P0, PT, RZ, UR6, PT ;  /* 0x00000006ff007c0c */ /* 0x000fe4000bf05070 */
[----:B------:R-:W-:Y:S02]  /*18d0*/  CS2R R82, SRZ ;  /* 0x0000000000527805 */ /* 0x000fe4000001ff00 */
[----:B------:R-:W-:-:S07]  /*18e0*/  ISETP.NE.AND.EX P0, PT, R98, RZ, PT, P0 ;  /* 0x000000ff6200720c */ /* 0x000fce0003f05300 */
[----:B------:R-:W0:Y:S01]  /*18f0*/  @P2 LDC R81, c[0x0][0x388] ;  /* 0x0000e200ff512b82 */ /* 0x000e220000000800 */
[----:B------:R-:W-:-:S07]  /*1900*/  @P2 IADD3 R80, PT, PT, R97, -0x1, RZ ;  /* 0xffffffff61502810 */ /* 0x000fce0007ffe0ff */
[----:B------:R-:W1:Y:S01]  /*1910*/  @!P0 LDC.64 R92, c[0x0][0x3b0] ;  /* 0x0000ec00ff5c8b82 */ /* 0x000e620000000a00 */
[----:B0-----:R-:W-:-:S05]  /*1920*/  @P2 IMAD R80, R80, R81, RZ ;  /* 0x0000005150502224 */ /* 0x001fca00078e02ff */
[----:B------:R-:W-:-:S04]  /*1930*/  @P2 SHF.R.S32.HI R81, RZ, 0x1f, R80 ;  /* 0x0000001fff512819 */ /* 0x000fc80000011450 */
[----:B------:R-:W-:-:S04]  /*1940*/  @P2 LEA.HI R81, R81, R80, RZ, 0x3 ;  /* 0x0000005051512211 */ /* 0x000fc800078f18ff */
[----:B------:R-:W-:-:S04]  /*1950*/  @P2 LEA.HI.SX32 R83, R81, R96, 0x1d ;  /* 0x0000006051532211 */ /* 0x000fc800078feaff */
[C---:B------:R-:W-:Y:S01]  /*1960*/  @!P0 IADD3 R91, PT, PT, R83.reuse, 0x100, RZ ;  /* 0x00000100535b8810 */ /* 0x040fe20007ffe0ff */
[C---:B-1----:R-:W-:Y:S01]  /*1970*/  @!P0 IMAD.WIDE.U32 R88, R83.reuse, 0x8, R92 ;  /* 0x0000000853588825 */ /* 0x042fe200078e005c */
[----:B------:R-:W-:-:S03]  /*1980*/  @!P0 IADD3 R81, PT, PT, R83, 0x200, RZ ;  /* 0x0000020053518810 */ /* 0x000fc60007ffe0ff */
[--C-:B------:R-:W-:Y:S02]  /*1990*/  @!P0 IMAD.WIDE.U32 R90, R91, 0x8, R92.reuse ;  /* 0x000000085b5a8825 */ /* 0x100fe400078e005c */
[----:B------:R-:W5:Y:S02]  /*19a0*/  @!P0 LDG.E.64 R88, desc[UR12][R88.64] ;  /* 0x0000000c58588981 */ /* 0x000f64000c1e1b00 */
[----:B------:R-:W-:Y:S02]  /*19b0*/  @!P0 IMAD.WIDE.U32 R92, R81, 0x8, R92 ;  /* 0x00000008515c8825 */ /* 0x000fe400078e005c */
[----:B------:R-:W5:Y:S04]  /*19c0*/  @!P0 LDG.E.64 R90, desc[UR12][R90.64] ;  /* 0x0000000c5a5a8981 */ /* 0x000f68000c1e1b00 */
[----:B------:R-:W5:Y:S01]  /*19d0*/  @!P0 LDG.E.64 R92, desc[UR12][R92.64] ;  /* 0x0000000c5c5c8981 */ /* 0x000f62000c1e1b00 */
[----:B------:R-:W-:Y:S01]  /*19e0*/  MOV R81, RZ ;  /* 0x000000ff00517202 */ /* 0x000fe20000000f00 */
[----:B------:R-:W-:Y:S06]  /*19f0*/  @!P0 BRA `(.L_x_596) ;  /* 0x0000000000588947 */ /* 0x000fec0003800000 */
[----:B------:R-:W0:Y:S01]  /*1a00*/  LDC.64 R4, c[0x0][0x438] ;  /* 0x00010e00ff047b82 */ /* 0x000e220000000a00 */
[----:B------:R-:W-:Y:S01]  /*1a10*/  IMAD R8, R0, UR15, RZ ;  /* 0x0000000f00087c24 */ /* 0x000fe2000f8e02ff */
[C---:B-----5:R-:W-:Y:S01]  /*1a20*/  IADD3 R93, PT, PT, R83.reuse, 0x200, RZ ;  /* 0x00000200535d7810 */ /* 0x060fe20007ffe0ff */
[----:B------:R-:W-:-:S03]  /*1a30*/  VIADD R91, R83, 0x100 ;  /* 0x00000100535b7836 */ /* 0x000fc60000000000 */
[----:B------:R-:W-:Y:S02]  /*1a40*/  SHF.R.S32.HI R9, RZ, 0x1f, R8 ;  /* 0x0000001fff097819 */ /* 0x000fe40000011408 */
[----:B------:R-:W1:Y:S02]  /*1a50*/  LDC.64 R6, c[0x0][0x3b0] ;  /* 0x0000ec00ff067b82 */ /* 0x000e640000000a00 */
[----:B------:R-:W-:-:S04]  /*1a60*/  LEA.HI R9, R9, R8, RZ, 0x3 ;  /* 0x0000000809097211 */ /* 0x000fc800078f18ff */
[----:B------:R-:W-:-:S04]  /*1a70*/  LEA.HI.SX32 R13, R9, R96, 0x1d ;  /* 0x00000060090d7211 */ /* 0x000fc800078feaff */
[C---:B------:R-:W-:Y:S02]  /*1a80*/  IADD3 R9, PT, PT, R13.reuse, 0x100, RZ ;  /* 0x000001000d097810 */ /* 0x040fe40007ffe0ff */
[C---:B------:R-:W-:Y:S01]  /*1a90*/  IADD3 R11, PT, PT, R13.reuse, 0x200, RZ ;  /* 0x000002000d0b7810 */ /* 0x040fe20007ffe0ff */
[----:B0-----:R-:W-:-:S04]  /*1aa0*/  IMAD.WIDE.U32 R12, R13, 0x10, R4 ;  /* 0x000000100d0c7825 */ /* 0x001fc800078e0004 */
[----:B------:R-:W-:Y:S02]  /*1ab0*/  IMAD.WIDE.U32 R8, R9, 0x10, R4 ;  /* 0x0000001009087825 */ /* 0x000fe400078e0004 */
[----:B------:R-:W5:Y:S02]  /*1ac0*/  LDG.E.128 R12, desc[UR12][R12.64] ;  /* 0x0000000c0c0c7981 */ /* 0x000f64000c1e1d00 */
[----:B-1----:R-:W-:-:S04]  /*1ad0*/  IMAD.WIDE.U32 R88, R83, 0x8, R6 ;  /* 0x0000000853587825 */ /* 0x002fc800078e0006 */
[--C-:B------:R-:W-:Y:S02]  /*1ae0*/  IMAD.WIDE.U32 R90, R91, 0x8, R6.reuse ;  /* 0x000000085b5a7825 */ /* 0x100fe400078e0006 */
[----:B------:R-:W5:Y:S02]  /*1af0*/  LDG.E.64 R88, desc[UR12][R88.64] ;  /* 0x0000000c58587981 */ /* 0x000f64000c1e1b00 */
[----:B------:R-:W-:Y:S02]  /*1b00*/  IMAD.WIDE.U32 R92, R93, 0x8, R6 ;  /* 0x000000085d5c7825 */ /* 0x000fe400078e0006 */
[----:B------:R-:W5:Y:S02]  /*1b10*/  LDG.E.64 R90, desc[UR12][R90.64] ;  /* 0x0000000c5a5a7981 */ /* 0x000f64000c1e1b00 */
[----:B------:R-:W-:Y:S02]  /*1b20*/  IMAD.WIDE.U32 R4, R11, 0x10, R4 ;  /* 0x000000100b047825 */ /* 0x000fe400078e0004 */
[----:B------:R-:W5:Y:S04]  /*1b30*/  LDG.E.64 R92, desc[UR12][R92.64] ;  /* 0x0000000c5c5c7981 */ /* 0x000f68000c1e1b00 */
[----:B------:R-:W5:Y:S04]  /*1b40*/  LDG.E.128 R8, desc[UR12][R8.64] ;  /* 0x0000000c08087981 */ /* 0x000f68000c1e1d00 */
[----:B------:R-:W5:Y:S02]  /*1b50*/  LDG.E.128 R4, desc[UR12][R4.64] ;  /* 0x0000000c04047981 */ /* 0x000f64000c1e1d00 */
.L_x_596:
        /* <DEDUP_REMOVED lines=32> */
.L_x_598:
[----:B------:R-:W-:Y:S05]  /*1d60*/  BSYNC.RECONVERGENT B0 ;  /* 0x0000000000007941 */ /* 0x000fea0003800200 */
.L_x_597:
[----:B------:R-:W1:Y:S08]  /*1d70*/  S2UR UR5, SR_CgaCtaId ;  /* 0x00000000000579c3 */ /* 0x000e700000008800 */
[----:B------:R-:W-:Y:S01]  /*1d80*/  BAR.SYNC.DEFER_BLOCKING 0x0 ;  /* 0x0000000000007b1d */ /* 0x000fe20000010000 */
[----:B------:R-:W-:Y:S02]  /*1d90*/  ISETP.NE.U32.AND P0, PT, RZ, UR6, PT ;  /* 0x00000006ff007c0c */ /* 0x000fe4000bf05070 */
[----:B------:R-:W-:-:S02]  /*1da0*/  ISETP.NE.AND P3, PT, RZ, UR11, PT ;  /* 0x0000000bff007c0c */ /* 0x000fc4000bf65270 */
[----:B------:R-:W-:Y:S01]  /*1db0*/  ISETP.NE.AND.EX P0, PT, R98, RZ, PT, P0 ;  /* 0x000000ff6200720c */ /* 0x000fe20003f05300 */
        /* <DEDUP_REMOVED lines=10> */
[----:B0-----:R-:W-:Y:S01]  /*1e60*/  FADD.FTZ R161, RZ, R84 ;  /* 0x00000054ffa17221 */ /* 0x001fe20000010000 */
[----:B------:R-:W-:-:S03]  /*1e70*/  FADD.FTZ R84, RZ, R85 ;  /* 0x00000055ff547221 */ /* 0x000fc60000010000 */
[----:B------:R-:W-:Y:S01]  /*1e80*/  FADD.FTZ R161, R86, R161 ;  /* 0x000000a156a17221 */ /* 0x000fe20000010000 */
[----:B------:R-:W-:-:S03]  /*1e90*/  FADD.FTZ R84, R87, R84 ;  /* 0x0000005457547221 */ /* 0x000fc60000010000 */
[----:B-1----:R-:W-:Y:S01]  /*1ea0*/  FADD.FTZ R161, R161, R80 ;  /* 0x00000050a1a17221 */ /* 0x002fe20000010000 */
[----:B------:R-:W-:Y:S02]  /*1eb0*/  FADD.FTZ R80, R84, R81 ;  /* 0x0000005154507221 */ /* 0x000fe40000010000 */
[----:B------:R-:W0:Y:S01]  /*1ec0*/  LDS.128 R84, [UR5] ;  /* 0x00000005ff547984 */ /* 0x000e220008000c00 */
[----:B------:R-:W-:Y:S01]  /*1ed0*/  UIADD3 UR5, UPT, UPT, UR4, 0x6070, URZ ;  /* 0x0000607004057890 */ /* 0x000fe2000fffe0ff */
[----:B------:R-:W-:Y:S01]  /*1ee0*/  FADD.FTZ R161, R82, R161 ;  /* 0x000000a152a17221 */ /* 0x000fe20000010000 */
[----:B------:R-:W-:Y:S01]  /*1ef0*/  @!UP1 UIADD3 UR5, UPT, UPT, UR4, 0x6030, URZ ;  /* 0x0000603004059890 */ /* 0x000fe2000fffe0ff */
[----:B------:R-:W-:Y:S02]  /*1f00*/  FADD.FTZ R80, R83, R80 ;  /* 0x0000005053507221 */ /* 0x000fe40000010000 */
[----:B0-----:R-:W-:Y:S02]  /*1f10*/  FADD.FTZ R161, R161, R84 ;  /* 0x00000054a1a17221 */ /* 0x001fe40000010000 */
[----:B------:R-:W-:-:S04]  /*1f20*/  FADD.FTZ R84, R80, R85 ;  /* 0x0000005550547221 */ /* 0x000fc80000010000 */
[----:B------:R-:W0:Y:S01]  /*1f30*/  LDS.128 R80, [UR5] ;  /* 0x00000005ff507984 */ /* 0x000e220008000c00 */
[----:B------:R-:W1:Y:S01]  /*1f40*/  LDC R85, c[0x0][0x388] ;  /* 0x0000e200ff557b82 */ /* 0x000e620000000800 */
[----:B------:R-:W-:Y:S01]  /*1f50*/  FADD.FTZ R161, R86, R161 ;  /* 0x000000a156a17221 */ /* 0x000fe20000010000 */
[----:B------:R-:W-:Y:S01]  /*1f60*/  @P2 IADD3 R86, PT, PT, R97, -0x1, RZ ;  /* 0xffffffff61562810 */ /* 0x000fe20007ffe0ff */
[----:B------:R-:W-:Y:S01]  /*1f70*/  FADD.FTZ R84, R87, R84 ;  /* 0x0000005457547221 */ /* 0x000fe20000010000 */
[----:B-----5:R-:W-:Y:S02]  /*1f80*/  PRMT R87, R13, 0x7632, R87 ;  /* 0x000076320d577816 */ /* 0x020fe40000000057 */
[----:B------:R-:W-:Y:S01]  /*1f90*/  PRMT R97, R12, 0x7632, R97 ;  /* 0x000076320c617816 */ /* 0x000fe20000000061 */
[-C--:B-1----:R-:W-:Y:S02]  /*1fa0*/  @P2 IMAD R86, R86, R85.reuse, RZ ;  /* 0x0000005556562224 */ /* 0x082fe400078e02ff */
[----:B------:R-:W-:-:S02]  /*1fb0*/  IMAD R85, R0, R85, RZ ;  /* 0x0000005500557224 */ /* 0x000fc400078e02ff */
[----:B0-----:R-:W-:Y:S01]  /*1fc0*/  FADD.FTZ R161, R161, R80 ;  /* 0x00000050a1a17221 */ /* 0x001fe20000010000 */
[----:B------:R-:W-:Y:S01]  /*1fd0*/  FADD.FTZ R84, R84, R81 ;  /* 0x0000005154547221 */ /* 0x000fe20000010000 */
[----:B------:R-:W-:Y:S01]  /*1fe0*/  @P2 SHF.R.S32.HI R81, RZ, 0x1f, R86 ;  /* 0x0000001fff512819 */ /* 0x000fe20000011456 */
[----:B------:R-:W-:Y:S02]  /*1ff0*/  IMAD.MOV.U32 R80, RZ, RZ, RZ ;  /* 0x000000ffff507224 */ /* 0x000fe400078e00ff */
[----:B------:R-:W-:Y:S01]  /*2000*/  FADD.FTZ R161, R82, R161 ;  /* 0x000000a152a17221 */ /* 0x000fe20000010000 */
[----:B------:R-:W-:Y:S01]  /*2010*/  FADD.FTZ R82, R83, R84 ;  /* 0x0000005453527221 */ /* 0x000fe20000010000 */
[----:B------:R-:W-:Y:S02]  /*2020*/  @P2 LEA.HI R81, R81, R86, RZ, 0x3 ;  /* 0x0000005651512211 */ /* 0x000fe400078f18ff */
[----:B------:R-:W-:Y:S01]  /*2030*/  SHF.R.S32.HI R84, RZ, 0x1f, R85 ;  /* 0x0000001fff547819 */ /* 0x000fe20000011455 */
[----:B------:R-:W-:Y:S01]  /*2040*/  FMUL.FTZ R83, R161, UR14 ;  /* 0x0000000ea1537c20 */ /* 0x000fe20008410000 */
[----:B------:R-:W-:Y:S01]  /*2050*/  @P2 LEA.HI.SX32 R80, R81, R96, 0x1d ;  /* 0x0000006051502211 */ /* 0x000fe200078feaff */
[----:B------:R-:W-:Y:S01]  /*2060*/  FMUL.FTZ R82, R82, UR14 ;  /* 0x0000000e52527c20 */ /* 0x000fe20008410000 */
[----:B------:R-:W-:-:S02]  /*2070*/  LEA.HI R81, R84, R85, RZ, 0x3 ;  /* 0x0000005554517211 */ /* 0x000fc400078f18ff */
[----:B------:R-:W-:Y:S02]  /*2080*/  FSEL R83, R83, RZ, !P3 ;  /* 0x000000ff53537208 */ /* 0x000fe40005800000 */
[----:B------:R-:W-:Y:S02]  /*2090*/  LEA.HI.SX32 R81, R81, R96, 0x1d ;  /* 0x0000006051517211 */ /* 0x000fe400078feaff */
[----:B------:R-:W-:Y:S02]  /*20a0*/  PRMT R84, R4, 0x7632, R84 ;  /* 0x0000763204547816 */ /* 0x000fe40000000054 */
[----:B------:R-:W-:Y:S02]  /*20b0*/  PRMT R85, R15, 0x7632, R85 ;  /* 0x000076320f557816 */ /* 0x000fe40000000055 */
[----:B------:R-:W-:Y:S01]  /*20c0*/  PRMT R86, R14, 0x7632, R86 ;  /* 0x000076320e567816 */ /* 0x000fe20000000056 */
[----:B------:R-:W-:Y:S06]  /*20d0*/  @P0 BRA `(.L_x_599) ;  /* 0x0000000c00180947 */ /* 0x000fec0003800000 */
        /* <DEDUP_REMOVED lines=17> */
.L_x_601:
        /* <DEDUP_REMOVED lines=12> */
.L_x_602:
        /* <DEDUP_REMOVED lines=12> */
.L_x_603:
        /* <DEDUP_REMOVED lines=12> */
.L_x_604:
        /* <DEDUP_REMOVED lines=12> */
.L_x_605:
        /* <DEDUP_REMOVED lines=12> */
.L_x_606:
        /* <DEDUP_REMOVED lines=12> */
.L_x_607:
[----:B------:R-:W-:Y:S05]  /*2670*/  @!P2 BRA `(.L_x_608) ;  /* 0x0000001000a8a947 */ /* 0x000fea0003800000 */
[----:B------:R-:W-:Y:S01]  /*2680*/  FFMA.FTZ R86, R112, R82, R83 ;  /* 0x0000005270567223 */ /* 0x000fe20000010053 */
[----:B------:R-:W-:Y:S02]  /*2690*/  ISETP.GT.AND P1, PT, R94, RZ, PT ;  /* 0x000000ff5e00720c */ /* 0x000fe40003f24270 */
[----:B------:R-:W-:Y:S01]  /*26a0*/  ISETP.GE.U32.AND P0, PT, R88, RZ, PT ;  /* 0x000000ff5800720c */ /* 0x000fe20003f06070 */
[----:B------:R-:W-:-:S03]  /*26b0*/  FADD.FTZ R86, R113, -R86 ;  /* 0x8000005671567221 */ /* 0x000fc60000010000 */
[----:B------:R-:W-:Y:S01]  /*26c0*/  ISETP.GE.U32.AND.EX P0, PT, R89, 0x1000000, PT, P0 ;  /* 0x010000005900780c */ /* 0x000fe20003f06100 */
[----:B------:R-:W-:-:S05]  /*26d0*/  FMUL.FTZ R86, R95, R86 ;  /* 0x000000565f567220 */ /* 0x000fca0000410000 */
[----:B------:R-:W-:-:S05]  /*26e0*/  FSEL R86, R86, RZ, P1 ;  /* 0x000000ff56567208 */ /* 0x000fca0000800000 */
[----:B------:R-:W-:-:S04]  /*26f0*/  FMUL.FTZ R86, R86, UR17 ;  /* 0x0000001156567c20 */ /* 0x000fc80008410000 */
[----:B------:R-:W-:-:S05]  /*2700*/  FMUL.FTZ R86, R86, UR16 ;  /* 0x0000001056567c20 */ /* 0x000fca0008410000 */
[----:B------:R-:W-:-:S04]  /*2710*/  FSEL R86, R86, RZ, P0 ;  /* 0x000000ff56567208 */ /* 0x000fc80000000000 */
[----:B------:R-:W-:-:S04]  /*2720*/  F2FP.BF16.F32.PACK_AB R86, RZ, R86 ;  /* 0x00000056ff56723e */ /* 0x000fc800000010ff */
[----:B------:R-:W-:Y:S01]  /*2730*/  PRMT R75, R75, 0x5410, R86 ;  /* 0x000054104b4b7816 */ /* 0x000fe20000000056 */
[----:B------:R-:W-:Y:S06]  /*2740*/  BRA `(.L_x_608) ;  /* 0x0000001000747947 */ /* 0x000fec0003800000 */
.L_x_600:
[-CC-:B------:R-:W-:Y:S01]  /*2750*/  FFMA.FTZ R78, R106, R82.reuse, R83.reuse ;  /* 0x000000526a4e7223 */ /* 0x180fe20000010053 */
[-CC-:B------:R-:W-:Y:S01]  /*2760*/  FFMA.FTZ R77, R3, R82.reuse, R83.reuse ;  /* 0x00000052034d7223 */ /* 0x180fe20000010053 */
[-CC-:B------:R-:W-:Y:S01]  /*2770*/  FFMA.FTZ R79, R99, R82.reuse, R83.reuse ;  /* 0x00000052634f7223 */ /* 0x180fe20000010053 */
[----:B------:R-:W-:Y:S01]  /*2780*/  FFMA.FTZ R162, R108, R82, R83 ;  /* 0x000000526ca27223 */ /* 0x000fe20000010053 */
[----:B------:R-:W-:Y:S01]  /*2790*/  FADD.FTZ R78, R107, -R78 ;  /* 0x8000004e6b4e7221 */ /* 0x000fe20000010000 */
[----:B------:R-:W-:Y:S01]  /*27a0*/  FADD.FTZ R76, R100, -R77 ;  /* 0x8000004d644c7221 */ /* 0x000fe20000010000 */
[----:B------:R-:W-:Y:S01]  /*27b0*/  ISETP.GT.AND P0, PT, R94, RZ, PT ;  /* 0x000000ff5e00720c */ /* 0x000fe20003f04270 */
[----:B------:R-:W-:Y:S01]  /*27c0*/  FADD.FTZ R86, R102, -R79 ;  /* 0x8000004f66567221 */ /* 0x000fe20000010000 */
[C---:B------:R-:W-:Y:S01]  /*27d0*/  FMUL.FTZ R78, R95.reuse, R78 ;  /* 0x0000004e5f4e7220 */ /* 0x040fe20000410000 */
[----:B------:R-:W-:Y:S01]  /*27e0*/  FMUL.FTZ R76, R95, R76 ;  /* 0x0000004c5f4c7220 */ /* 0x000fe20000410000 */
        /* <DEDUP_REMOVED lines=12> */
.L_x_609:
[----:B------:R-:W-:Y:S05]  /*28b0*/  @!P2 BRA `(.L_x_610) ;  /* 0x000000000018a947 */ /* 0x000fea0003800000 */
[----:B------:R-:W-:Y:S01]  /*28c0*/  FMUL.FTZ R76, R78, UR17 ;  /* 0x000000114e4c7c20 */ /* 0x000fe20008410000 */
[----:B------:R-:W-:-:S03]  /*28d0*/  LOP3.LUT P1, RZ, R88, 0xff00, RZ, 0xc0, !PT ;  /* 0x0000ff0058ff7812 */ /* 0x000fc6000782c0ff */
[----:B------:R-:W-:-:S05]  /*28e0*/  FMUL.FTZ R76, R76, UR16 ;  /* 0x000000104c4c7c20 */ /* 0x000fca0008410000 */
[----:B------:R-:W-:-:S04]  /*28f0*/  FSEL R76, R76, RZ, P1 ;  /* 0x000000ff4c4c7208 */ /* 0x000fc80000800000 */
[----:B------:R-:W-:-:S04]  /*2900*/  F2FP.BF16.F32.PACK_AB R76, RZ, R76 ;  /* 0x0000004cff4c723e */ /* 0x000fc800000010ff */
[----:B------:R-:W-:-:S07]  /*2910*/  PRMT R72, R72, 0x5410, R76 ;  /* 0x0000541048487816 */ /* 0x000fce000000004c */
.L_x_610:
        /* <DEDUP_REMOVED lines=10> */
.L_x_611:
        /* <DEDUP_REMOVED lines=8> */
.L_x_612:
        /* <DEDUP_REMOVED lines=8> */
[C---:B------:R-:W-:Y:S01]  /*2ac0*/  FMUL.FTZ R86, R95.reuse, R86 ;  /* 0x000000565f567220 */ /* 0x040fe20000410000 */
[C---:B------:R-:W-:Y:S01]  /*2ad0*/  FMUL.FTZ R78, R95.reuse, R78 ;  /* 0x0000004e5f4e7220 */ /* 0x040fe20000410000 */
[C---:B------:R-:W-:Y:S01]  /*2ae0*/  FMUL.FTZ R162, R95.reuse, R162 ;  /* 0x000000a25fa27220 */ /* 0x040fe20000410000 */
[----:B------:R-:W-:-:S02]  /*2af0*/  FMUL.FTZ R164, R95, R164 ;  /* 0x000000a45fa47220 */ /* 0x000fc40000410000 */
        /* <DEDUP_REMOVED lines=9> */
.L_x_613:
[----:B------:R-:W-:Y:S05]  /*2b90*/  @!P2 BRA `(.L_x_614) ;  /* 0x000000000018a947 */ /* 0x000fea0003800000 */
[----:B------:R-:W-:Y:S01]  /*2ba0*/  FMUL.FTZ R78, R86, UR17 ;  /* 0x00000011564e7c20 */ /* 0x000fe20008410000 */
[----:B------:R-:W-:-:S03]  /*2bb0*/  LOP3.LUT P1, RZ, R89, 0xff00, RZ, 0xc0, !PT ;  /* 0x0000ff0059ff7812 */ /* 0x000fc6000782c0ff */
[----:B------:R-:W-:-:S05]  /*2bc0*/  FMUL.FTZ R78, R78, UR16 ;  /* 0x000000104e4e7c20 */ /* 0x000fca0008410000 */
[----:B------:R-:W-:-:S04]  /*2bd0*/  FSEL R78, R78, RZ, P1 ;  /* 0x000000ff4e4e7208 */ /* 0x000fc80000800000 */
[----:B------:R-:W-:-:S04]  /*2be0*/  F2FP.BF16.F32.PACK_AB R78, RZ, R78 ;  /* 0x0000004eff4e723e */ /* 0x000fc800000010ff */
[----:B------:R-:W-:-:S07]  /*2bf0*/  PRMT R74, R74, 0x5410, R78 ;  /* 0x000054104a4a7816 */ /* 0x000fce000000004e */
.L_x_614:
        /* <DEDUP_REMOVED lines=10> */
.L_x_615:
        /* <DEDUP_REMOVED lines=10> */
.L_x_599:
        /* <DEDUP_REMOVED lines=17> */
.L_x_617:
        /* <DEDUP_REMOVED lines=11> */
.L_x_618:
        /* <DEDUP_REMOVED lines=11> */
.L_x_619:
        /* <DEDUP_REMOVED lines=11> */
.L_x_620:
        /* <DEDUP_REMOVED lines=11> */
.L_x_621:
        /* <DEDUP_REMOVED lines=11> */
.L_x_622:
        /* <DEDUP_REMOVED lines=11> */
.L_x_623:
[----:B------:R-:W-:Y:S05]  /*3270*/  @!P2 BRA `(.L_x_608) ;  /* 0x0000000400a8a947 */ /* 0x000fea0003800000 */
[----:B------:R-:W-:Y:S01]  /*3280*/  @P0 FFMA.FTZ R162, R112, R82, R83 ;  /* 0x0000005270a20223 */ /* 0x000fe20000010053 */
[----:B------:R-:W-:-:S03]  /*3290*/  SHF.L.U32 R86, R85, 0x10, RZ ;  /* 0x0000001055567819 */ /* 0x000fc600000006ff */
        /* <DEDUP_REMOVED lines=10> */
.L_x_616:
[----:B------:R-:W-:Y:S01]  /*3340*/  ISETP.GT.AND P3, PT, R94, RZ, PT ;  /* 0x000000ff5e00720c */ /* 0x000fe20003f64270 */
[----:B------:R-:W-:Y:S01]  /*3350*/  IMAD.U32 R79, R86, 0x10000, RZ ;  /* 0x00010000564f7824 */ /* 0x000fe200078e00ff */
[----:B------:R-:W-:Y:S02]  /*3360*/  SHF.L.U32 R78, R97, 0x10, RZ ;  /* 0x00000010614e7819 */ /* 0x000fe400000006ff */
[----:B------:R-:W-:Y:S02]  /*3370*/  SHF.L.U32 R87, R87, 0x10, RZ ;  /* 0x0000001057577819 */ /* 0x000fe400000006ff */
[----:B------:R-:W-:Y:S02]  /*3380*/  SHF.L.U32 R162, R13, 0x10, RZ ;  /* 0x000000100da27819 */ /* 0x000fe400000006ff */
[----:B------:R-:W-:-:S05]  /*3390*/  SHF.L.U32 R86, R14, 0x10, RZ ;  /* 0x000000100e567819 */ /* 0x000fca00000006ff */
[-CC-:B------:R-:W-:Y:S01]  /*33a0*/  @P3 FFMA.FTZ R76, R106, R82.reuse, R83.reuse ;  /* 0x000000526a4c3223 */ /* 0x180fe20000010053 */
[-CC-:B------:R-:W-:Y:S01]  /*33b0*/  @P3 FFMA.FTZ R77, R99, R82.reuse, R83.reuse ;  /* 0x00000052634d3223 */ /* 0x180fe20000010053 */
[----:B------:R-:W-:Y:S02]  /*33c0*/  @P3 FFMA.FTZ R164, R110, R82, R83 ;  /* 0x000000526ea43223 */ /* 0x000fe40000010053 */
[----:B------:R-:W-:Y:S01]  /*33d0*/  @P3 FADD.FTZ R76, R107, -R76 ;  /* 0x8000004c6b4c3221 */ /* 0x000fe20000010000 */
[----:B------:R-:W-:Y:S01]  /*33e0*/  @P3 FADD.FTZ R77, R102, -R77 ;  /* 0x8000004d664d3221 */ /* 0x000fe20000010000 */
[----:B------:R-:W-:Y:S02]  /*33f0*/  @P3 FADD.FTZ R164, R111, -R164 ;  /* 0x800000a46fa43221 */ /* 0x000fe40000010000 */
[C---:B------:R-:W-:Y:S01]  /*3400*/  @P3 FFMA.FTZ R78, R95.reuse, R76, R78 ;  /* 0x0000004c5f4e3223 */ /* 0x040fe2000001004e */
[-CC-:B------:R-:W-:Y:S01]  /*3410*/  @P3 FFMA.FTZ R76, R108, R82.reuse, R83.reuse ;  /* 0x000000526c4c3223 */ /* 0x180fe20000010053 */
[----:B------:R-:W-:Y:S01]  /*3420*/  @P3 FFMA.FTZ R162, R95, R77, R162 ;  /* 0x0000004d5fa23223 */ /* 0x000fe200000100a2 */
[----:B------:R-:W-:Y:S01]  /*3430*/  @P1 FFMA.FTZ R77, R3, R82, R83 ;  /* 0x00000052034d1223 */ /* 0x000fe20000010053 */
[----:B------:R-:W-:Y:S01]  /*3440*/  @P3 FFMA.FTZ R79, R95, R164, R79 ;  /* 0x000000a45f4f3223 */ /* 0x000fe2000001004f */
[----:B------:R-:W-:-:S02]  /*3450*/  @P3 FADD.FTZ R76, R109, -R76 ;  /* 0x8000004c6d4c3221 */ /* 0x000fc40000010000 */
[----:B------:R-:W-:Y:S02]  /*3460*/  @P1 FADD.FTZ R77, R100, -R77 ;  /* 0x8000004d644d1221 */ /* 0x000fe40000010000 */
[----:B------:R-:W-:Y:S01]  /*3470*/  @P3 FFMA.FTZ R87, R95, R76, R87 ;  /* 0x0000004c5f573223 */ /* 0x000fe20000010057 */
[----:B------:R-:W-:-:S04]  /*3480*/  @P3 FFMA.FTZ R76, R105, R82, R83 ;  /* 0x00000052694c3223 */ /* 0x000fc80000010053 */
[----:B------:R-:W-:-:S04]  /*3490*/  @P3 FADD.FTZ R76, R103, -R76 ;  /* 0x8000004c674c3221 */ /* 0x000fc80000010000 */
[----:B------:R-:W-:Y:S01]  /*34a0*/  @P3 FFMA.FTZ R86, R95, R76, R86 ;  /* 0x0000004c5f563223 */ /* 0x000fe20000010056 */
[----:B------:R-:W-:-:S05]  /*34b0*/  SHF.L.U32 R76, R12, 0x10, RZ ;  /* 0x000000100c4c7819 */ /* 0x000fca00000006ff */
        /* <DEDUP_REMOVED lines=8> */
.L_x_624:
[-CC-:B------:R-:W-:Y:S01]  /*3540*/  @P3 FFMA.FTZ R77, R101, R82.reuse, R83.reuse ;  /* 0x00000052654d3223 */ /* 0x180fe20000010053 */
[----:B------:R-:W-:Y:S01]  /*3550*/  @P3 FFMA.FTZ R168, R112, R82, R83 ;  /* 0x0000005270a83223 */ /* 0x000fe20000010053 */
[----:B------:R-:W-:Y:S02]  /*3560*/  SHF.L.U32 R164, R15, 0x10, RZ ;  /* 0x000000100fa47819 */ /* 0x000fe400000006ff */
[----:B------:R-:W-:Y:S01]  /*3570*/  SHF.L.U32 R166, R85, 0x10, RZ ;  /* 0x0000001055a67819 */ /* 0x000fe200000006ff */
[----:B------:R-:W-:Y:S01]  /*3580*/  @P3 FADD.FTZ R77, R104, -R77 ;  /* 0x8000004d684d3221 */ /* 0x000fe20000010000 */
[----:B------:R-:W-:Y:S01]  /*3590*/  @P3 FADD.FTZ R168, R113, -R168 ;  /* 0x800000a871a83221 */ /* 0x000fe20000010000 */
[----:B------:R-:W-:Y:S02]  /*35a0*/  F2FP.BF16.F32.PACK_AB R76, R78, R76 ;  /* 0x0000004c4e4c723e */ /* 0x000fe400000010ff */
        /* <DEDUP_REMOVED lines=9> */
.L_x_625:
[----:B------:R-:W-:Y:S05]  /*3640*/  @!P2 BRA `(.L_x_626) ;  /* 0x000000000018a947 */ /* 0x000fea0003800000 */
[----:B------:R-:W-:Y:S01]  /*3650*/  FMUL.FTZ R77, R162, UR17 ;  /* 0x00000011a24d7c20 */ /* 0x000fe20008410000 */
[----:B------:R-:W-:-:S03]  /*3660*/  LOP3.LUT P0, RZ, R88, 0xff0000, RZ, 0xc0, !PT ;  /* 0x00ff000058ff7812 */ /* 0x000fc6000780c0ff */
[----:B------:R-:W-:-:S05]  /*3670*/  FMUL.FTZ R77, R77, UR16 ;  /* 0x000000104d4d7c20 */ /* 0x000fca0008410000 */
[----:B------:R-:W-:-:S04]  /*3680*/  FSEL R77, R77, RZ, P0 ;  /* 0x000000ff4d4d7208 */ /* 0x000fc80000000000 */
[----:B------:R-:W-:-:S04]  /*3690*/  F2FP.BF16.F32.PACK_AB R77, RZ, R77 ;  /* 0x0000004dff4d723e */ /* 0x000fc800000010ff */
[----:B------:R-:W-:-:S07]  /*36a0*/  PRMT R73, R77, 0x7610, R73 ;  /* 0x000076104d497816 */ /* 0x000fce0000000049 */
.L_x_626:
        /* <DEDUP_REMOVED lines=8> */
.L_x_627:
[----:B------:R-:W-:Y:S05]  /*3730*/  @!P2 BRA `(.L_x_628) ;  /* 0x000000000018a947 */ /* 0x000fea0003800000 */
[----:B------:R-:W-:Y:S01]  /*3740*/  FMUL.FTZ R78, R86, UR17 ;  /* 0x00000011564e7c20 */ /* 0x000fe20008410000 */
[----:B------:R-:W-:-:S03]  /*3750*/  LOP3.LUT P0, RZ, R89, 0xff, RZ, 0xc0, !PT ;  /* 0x000000ff59ff7812 */ /* 0x000fc6000780c0ff */
[----:B------:R-:W-:-:S05]  /*3760*/  FMUL.FTZ R78, R78, UR16 ;  /* 0x000000104e4e7c20 */ /* 0x000fca0008410000 */
[----:B------:R-:W-:-:S04]  /*3770*/  FSEL R78, R78, RZ, P0 ;  /* 0x000000ff4e4e7208 */ /* 0x000fc80000000000 */
[----:B------:R-:W-:-:S04]  /*3780*/  F2FP.BF16.F32.PACK_AB R78, RZ, R78 ;  /* 0x0000004eff4e723e */ /* 0x000fc800000010ff */
[----:B------:R-:W-:-:S07]  /*3790*/  PRMT R74, R78, 0x7610, R74 ;  /* 0x000076104e4a7816 */ /* 0x000fce000000004a */
.L_x_628:
        /* <DEDUP_REMOVED lines=8> */
.L_x_629:
[----:B------:R-:W-:Y:S05]  /*3820*/  @!P2 BRA `(.L_x_630) ;  /* 0x000000000018a947 */ /* 0x000fea0003800000 */
[----:B------:R-:W-:Y:S01]  /*3830*/  FMUL.FTZ R79, R164, UR17 ;  /* 0x00000011a44f7c20 */ /* 0x000fe20008410000 */
[----:B------:R-:W-:-:S03]  /*3840*/  LOP3.LUT P0, RZ, R89, 0xff0000, RZ, 0xc0, !PT ;  /* 0x00ff000059ff7812 */ /* 0x000fc6000780c0ff */
[----:B------:R-:W-:-:S05]  /*3850*/  FMUL.FTZ R79, R79, UR16 ;  /* 0x000000104f4f7c20 */ /* 0x000fca0008410000 */
[----:B------:R-:W-:-:S04]  /*3860*/  FSEL R79, R79, RZ, P0 ;  /* 0x000000ff4f4f7208 */ /* 0x000fc80000000000 */
[----:B------:R-:W-:-:S04]  /*3870*/  F2FP.BF16.F32.PACK_AB R79, RZ, R79 ;  /* 0x0000004fff4f723e */ /* 0x000fc800000010ff */
[----:B------:R-:W-:-:S07]  /*3880*/  PRMT R75, R79, 0x7610, R75 ;  /* 0x000076104f4b7816 */ /* 0x000fce000000004b */
.L_x_630:
        /* <DEDUP_REMOVED lines=9> */
.L_x_608:
[----:B------:R-:W-:Y:S01]  /*3920*/  ISETP.NE.U32.AND P0, PT, RZ, UR4, PT ;  /* 0x00000004ff007c0c */ /* 0x000fe2000bf05070 */
[----:B------:R-:W0:Y:S01]  /*3930*/  @P2 LDC.64 R88, c[0x0][0x468] ;  /* 0x00011a00ff582b82 */ /* 0x000e220000000a00 */
[----:B------:R-:W-:Y:S02]  /*3940*/  ISETP.NE.U32.AND P1, PT, RZ, UR6, PT ;  /* 0x00000006ff007c0c */ /* 0x000fe4000bf25070 */
[----:B------:R-:W-:Y:S02]  /*3950*/  ISETP.NE.AND.EX P0, PT, RZ, UR5, PT, P0 ;  /* 0x00000005ff007c0c */ /* 0x000fe4000bf05300 */
[----:B------:R-:W-:-:S11]  /*3960*/  ISETP.NE.AND.EX P1, PT, R98, RZ, PT, P1 ;  /* 0x000000ff6200720c */ /* 0x000fd60003f25310 */
[----:B------:R-:W1:Y:S01]  /*3970*/  @P0 LDC.64 R86, c[0x0][0x478] ;  /* 0x00011e00ff560b82 */ /* 0x000e620000000a00 */
[----:B0-----:R-:W-:-:S04]  /*3980*/  @P2 IMAD.WIDE.U32 R88, R80, 0x10, R88 ;  /* 0x0000001050582825 */ /* 0x001fc800078e0058 */
[----:B-1----:R-:W-:-:S05]  /*3990*/  @P0 IMAD.WIDE.U32 R86, R81, 0x10, R86 ;  /* 0x0000001051560825 */ /* 0x002fca00078e0056 */
[----:B------:R0:W-:Y:S04]  /*39a0*/  @P0 STG.E.128 desc[UR12][R86.64], R76 ;  /* 0x0000004c56000986 */ /* 0x0001e8000c101d0c */
[----:B------:R0:W-:Y:S01]  /*39b0*/  @P2 STG.E.128 desc[UR12][R88.64], R72 ;  /* 0x0000004858002986 */ /* 0x0001e2000c101d0c */
[----:B------:R-:W-:Y:S05]  /*39c0*/  @!P1 BRA `(.L_x_631) ;  /* 0x0000000c000c9947 */ /* 0x000fea0003800000 */
[----:B------:R-:W-:Y:S05]  /*39d0*/  @!P0 BRA `(.L_x_632) ;  /* 0x00000004008c8947 */ /* 0x000fea0003800000 */
[----:B------:R-:W-:Y:S02]  /*39e0*/  ISETP.GT.AND P3, PT, R94, RZ, PT ;  /* 0x000000ff5e00720c */ /* 0x000fe40003f64270 */
[----:B0-----:R-:W-:Y:S02]  /*39f0*/  PRMT R76, R8, 0x7632, R76 ;  /* 0x00007632084c7816 */ /* 0x001fe4000000004c */
[----:B------:R-:W-:Y:S02]  /*3a00*/  SHF.L.U32 R88, R10, 0x10, RZ ;  /* 0x000000100a587819 */ /* 0x000fe400000006ff */
[----:B------:R-:W-:Y:S02]  /*3a10*/  SHF.L.U32 R78, R76, 0x10, RZ ;  /* 0x000000104c4e7819 */ /* 0x000fe400000006ff */
[----:B------:R-:W-:Y:S02]  /*3a20*/  PRMT R76, R9, 0x7632, R76 ;  /* 0x00007632094c7816 */ /* 0x000fe4000000004c */
[----:B------:R-:W-:-:S03]  /*3a30*/  SHF.L.U32 R98, R11, 0x10, RZ ;  /* 0x000000100b627819 */ /* 0x000fc600000006ff */
[----:B------:R-:W-:Y:S02]  /*3a40*/  IMAD.U32 R79, R76, 0x10000, RZ ;  /* 0x000100004c4f7824 */ /* 0x000fe400078e00ff */
[-CC-:B------:R-:W-:Y:S01]  /*3a50*/  @P3 FFMA.FTZ R86, R126, R82.reuse, R83.reuse ;  /* 0x000000527e563223 */ /* 0x180fe20000010053 */
[-CC-:B------:R-:W-:Y:S01]  /*3a60*/  @P3 FFMA.FTZ R76, R128, R82.reuse, R83.reuse ;  /* 0x00000052804c3223 */ /* 0x180fe20000010053 */
[----:B------:R-:W-:Y:S02]  /*3a70*/  @P3 FFMA.FTZ R77, R117, R82, R83 ;  /* 0x00000052754d3223 */ /* 0x000fe40000010053 */
[----:B------:R-:W-:Y:S01]  /*3a80*/  @P3 FADD.FTZ R86, R127, -R86 ;  /* 0x800000567f563221 */ /* 0x000fe20000010000 */
[----:B------:R-:W-:Y:S01]  /*3a90*/  @P3 FADD.FTZ R76, R129, -R76 ;  /* 0x8000004c814c3221 */ /* 0x000fe20000010000 */
[----:B------:R-:W-:Y:S02]  /*3aa0*/  @P3 FADD.FTZ R77, R116, -R77 ;  /* 0x8000004d744d3221 */ /* 0x000fe40000010000 */
[C---:B------:R-:W-:Y:S01]  /*3ab0*/  @P3 FFMA.FTZ R78, R95.reuse, R86, R78 ;  /* 0x000000565f4e3223 */ /* 0x040fe2000001004e */
[----:B------:R-:W-:Y:S01]  /*3ac0*/  @P3 FFMA.FTZ R79, R95, R76, R79 ;  /* 0x0000004c5f4f3223 */ /* 0x000fe2000001004f */
[----:B------:R-:W-:-:S02]  /*3ad0*/  SHF.L.U32 R86, R9, 0x10, RZ ;  /* 0x0000001009567819 */ /* 0x000fc400000006ff */
[----:B------:R-:W-:-:S03]  /*3ae0*/  PRMT R76, R10, 0x7632, R76 ;  /* 0x000076320a4c7816 */ /* 0x000fc6000000004c */
[----:B------:R-:W-:Y:S01]  /*3af0*/  @P3 FFMA.FTZ R86, R95, R77, R86 ;  /* 0x0000004d5f563223 */ /* 0x000fe20000010056 */
[----:B------:R-:W-:Y:S01]  /*3b00*/  SHF.L.U32 R85, R76, 0x10, RZ ;  /* 0x000000104c557819 */ /* 0x000fe200000006ff */
[-CC-:B------:R-:W-:Y:S01]  /*3b10*/  @P3 FFMA.FTZ R76, R130, R82.reuse, R83.reuse ;  /* 0x00000052824c3223 */ /* 0x180fe20000010053 */
[----:B------:R-:W-:-:S03]  /*3b20*/  @P3 FFMA.FTZ R77, R119, R82, R83 ;  /* 0x00000052774d3223 */ /* 0x000fc60000010053 */
[----:B------:R-:W-:Y:S01]  /*3b30*/  @P3 FADD.FTZ R76, R131, -R76 ;  /* 0x8000004c834c3221 */ /* 0x000fe20000010000 */
[----:B------:R-:W-:-:S03]  /*3b40*/  @P3 FADD.FTZ R77, R118, -R77 ;  /* 0x8000004d764d3221 */ /* 0x000fc60000010000 */
[C---:B------:R-:W-:Y:S01]  /*3b50*/  @P3 FFMA.FTZ R85, R95.reuse, R76, R85 ;  /* 0x0000004c5f553223 */ /* 0x040fe20000010055 */
[----:B------:R-:W-:Y:S01]  /*3b60*/  @P3 FFMA.FTZ R88, R95, R77, R88 ;  /* 0x0000004d5f583223 */ /* 0x000fe20000010058 */
[----:B------:R-:W-:Y:S01]  /*3b70*/  PRMT R76, R11, 0x7632, R76 ;  /* 0x000076320b4c7816 */ /* 0x000fe2000000004c */
[----:B------:R-:W-:-:S03]  /*3b80*/  @P3 FFMA.FTZ R77, R125, R82, R83 ;  /* 0x000000527d4d3223 */ /* 0x000fc60000010053 */
[----:B------:R-:W-:Y:S01]  /*3b90*/  SHF.L.U32 R87, R76, 0x10, RZ ;  /* 0x000000104c577819 */ /* 0x000fe200000006ff */
[----:B------:R-:W-:Y:S01]  /*3ba0*/  @P3 FADD.FTZ R77, R124, -R77 ;  /* 0x8000004d7c4d3221 */ /* 0x000fe20000010000 */
[----:B------:R-:W-:-:S03]  /*3bb0*/  @P3 FFMA.FTZ R76, R132, R82, R83 ;  /* 0x00000052844c3223 */ /* 0x000fc60000010053 */
[----:B------:R-:W-:Y:S01]  /*3bc0*/  @P3 FFMA.FTZ R98, R95, R77, R98 ;  /* 0x0000004d5f623223 */ /* 0x000fe20000010062 */
[----:B------:R-:W-:Y:S01]  /*3bd0*/  @P3 FADD.FTZ R76, R135, -R76 ;  /* 0x8000004c874c3221 */ /* 0x000fe20000010000 */
[----:B------:R-:W-:-:S03]  /*3be0*/  @P3 FFMA.FTZ R77, R115, R82, R83 ;  /* 0x00000052734d3223 */ /* 0x000fc60000010053 */
[----:B------:R-:W-:Y:S01]  /*3bf0*/  @P3 FFMA.FTZ R87, R95, R76, R87 ;  /* 0x0000004c5f573223 */ /* 0x000fe20000010057 */
[----:B------:R-:W-:Y:S01]  /*3c00*/  @P3 FADD.FTZ R77, R114, -R77 ;  /* 0x8000004d724d3221 */ /* 0x000fe20000010000 */
[----:B------:R-:W-:-:S04]  /*3c10*/  IMAD.U32 R76, R8, 0x10000, RZ ;  /* 0x00010000084c7824 */ /* 0x000fc800078e00ff */
        /* <DEDUP_REMOVED lines=8> */
.L_x_633:
        /* <DEDUP_REMOVED lines=8> */
.L_x_634:
[----:B------:R-:W-:Y:S05]  /*3d20*/  @!P2 BRA `(.L_x_635) ;  /* 0x000000000018a947 */ /* 0x000fea0003800000 */
[----:B------:R-:W-:Y:S01]  /*3d30*/  FMUL.FTZ R77, R86, UR17 ;  /* 0x00000011564d7c20 */ /* 0x000fe20008410000 */
[----:B------:R-:W-:-:S03]  /*3d40*/  LOP3.LUT P3, RZ, R90, 0xff0000, RZ, 0xc0, !PT ;  /* 0x00ff00005aff7812 */ /* 0x000fc6000786c0ff */
[----:B------:R-:W-:-:S05]  /*3d50*/  FMUL.FTZ R77, R77, UR16 ;  /* 0x000000104d4d7c20 */ /* 0x000fca0008410000 */
[----:B------:R-:W-:-:S04]  /*3d60*/  FSEL R77, R77, RZ, P3 ;  /* 0x000000ff4d4d7208 */ /* 0x000fc80001800000 */
[----:B------:R-:W-:-:S04]  /*3d70*/  F2FP.BF16.F32.PACK_AB R77, RZ, R77 ;  /* 0x0000004dff4d723e */ /* 0x000fc800000010ff */
[----:B------:R-:W-:-:S07]  /*3d80*/  PRMT R73, R77, 0x7610, R73 ;  /* 0x000076104d497816 */ /* 0x000fce0000000049 */
.L_x_635:
        /* <DEDUP_REMOVED lines=8> */
.L_x_636:
[----:B------:R-:W-:Y:S05]  /*3e10*/  @!P2 BRA `(.L_x_637) ;  /* 0x000000000018a947 */ /* 0x000fea0003800000 */
[----:B------:R-:W-:Y:S01]  /*3e20*/  FMUL.FTZ R78, R88, UR17 ;  /* 0x00000011584e7c20 */ /* 0x000fe20008410000 */
[----:B------:R-:W-:-:S03]  /*3e30*/  LOP3.LUT P3, RZ, R91, 0xff, RZ, 0xc0, !PT ;  /* 0x000000ff5bff7812 */ /* 0x000fc6000786c0ff */
[----:B------:R-:W-:-:S05]  /*3e40*/  FMUL.FTZ R78, R78, UR16 ;  /* 0x000000104e4e7c20 */ /* 0x000fca0008410000 */
[----:B------:R-:W-:-:S04]  /*3e50*/  FSEL R78, R78, RZ, P3 ;  /* 0x000000ff4e4e7208 */ /* 0x000fc80001800000 */
[----:B------:R-:W-:-:S04]  /*3e60*/  F2FP.BF16.F32.PACK_AB R78, RZ, R78 ;  /* 0x0000004eff4e723e */ /* 0x000fc800000010ff */
[----:B------:R-:W-:-:S07]  /*3e70*/  PRMT R74, R78, 0x7610, R74 ;  /* 0x000076104e4a7816 */ /* 0x000fce000000004a */
.L_x_637:
        /* <DEDUP_REMOVED lines=8> */
.L_x_638:
[----:B------:R-:W-:Y:S05]  /*3f00*/  @!P2 BRA `(.L_x_639) ;  /* 0x000000000018a947 */ /* 0x000fea0003800000 */
[----:B------:R-:W-:Y:S01]  /*3f10*/  FMUL.FTZ R79, R98, UR17 ;  /* 0x00000011624f7c20 */ /* 0x000fe20008410000 */
[----:B------:R-:W-:-:S03]  /*3f20*/  LOP3.LUT P3, RZ, R91, 0xff0000, RZ, 0xc0, !PT ;  /* 0x00ff00005bff7812 */ /* 0x000fc6000786c0ff */
[----:B------:R-:W-:-:S05]  /*3f30*/  FMUL.FTZ R79, R79, UR16 ;  /* 0x000000104f4f7c20 */ /* 0x000fca0008410000 */
[----:B------:R-:W-:-:S04]  /*3f40*/  FSEL R79, R79, RZ, P3 ;  /* 0x000000ff4f4f7208 */ /* 0x000fc80001800000 */
[----:B------:R-:W-:-:S04]  /*3f50*/  F2FP.BF16.F32.PACK_AB R79, RZ, R79 ;  /* 0x0000004fff4f723e */ /* 0x000fc800000010ff */
[----:B------:R-:W-:-:S07]  /*3f60*/  PRMT R75, R79, 0x7610, R75 ;  /* 0x000076104f4b7816 */ /* 0x000fce000000004b */
.L_x_639:
        /* <DEDUP_REMOVED lines=10> */
.L_x_632:
[----:B------:R-:W-:Y:S01]  /*4010*/  ISETP.GT.AND P3, PT, R94, RZ, PT ;  /* 0x000000ff5e00720c */ /* 0x000fe20003f64270 */
[----:B------:R-:W-:-:S12]  /*4020*/  @!P2 BRA `(.L_x_641) ;  /* 0x000000000028a947 */ /* 0x000fd80003800000 */
[----:B------:R-:W-:Y:S01]  /*4030*/  @P3 FFMA.FTZ R85, R115, R82, R83 ;  /* 0x0000005273553223 */ /* 0x000fe20000010053 */
[----:B0-----:R-:W-:Y:S02]  /*4040*/  SHF.L.U32 R86, R8, 0x10, RZ ;  /* 0x0000001008567819 */ /* 0x001fe400000006ff */
        /* <DEDUP_REMOVED lines=8> */
.L_x_641:
        /* <DEDUP_REMOVED lines=12> */
.L_x_642:
[----:B------:R-:W-:Y:S05]  /*4190*/  @!P2 BRA `(.L_x_643) ;  /* 0x000000000028a947 */ /* 0x000fea0003800000 */
        /* <DEDUP_REMOVED lines=10> */
.L_x_643:
        /* <DEDUP_REMOVED lines=12> */
.L_x_644:
        /* <DEDUP_REMOVED lines=11> */
.L_x_645:
        /* <DEDUP_REMOVED lines=12> */
.L_x_646:
        /* <DEDUP_REMOVED lines=11> */
.L_x_647:
        /* <DEDUP_REMOVED lines=14> */
.L_x_631:
[----:B------:R-:W-:Y:S05]  /*4600*/  @!P0 BRA `(.L_x_648) ;  /* 0x00000004007c8947 */ /* 0x000fea0003800000 */
[-CC-:B0-----:R-:W-:Y:S01]  /*4610*/  FFMA.FTZ R76, R126, R82.reuse, R83.reuse ;  /* 0x000000527e4c7223 */ /* 0x181fe20000010053 */
[-CC-:B------:R-:W-:Y:S01]  /*4620*/  FFMA.FTZ R77, R115, R82.reuse, R83.reuse ;  /* 0x00000052734d7223 */ /* 0x180fe20000010053 */
[-CC-:B------:R-:W-:Y:S01]  /*4630*/  FFMA.FTZ R79, R117, R82.reuse, R83.reuse ;  /* 0x00000052754f7223 */ /* 0x180fe20000010053 */
[----:B------:R-:W-:Y:S01]  /*4640*/  FFMA.FTZ R88, R128, R82, R83 ;  /* 0x0000005280587223 */ /* 0x000fe20000010053 */
[----:B------:R-:W-:Y:S01]  /*4650*/  FADD.FTZ R78, R127, -R76 ;  /* 0x8000004c7f4e7221 */ /* 0x000fe20000010000 */
[----:B------:R-:W-:Y:S01]  /*4660*/  FADD.FTZ R76, R114, -R77 ;  /* 0x8000004d724c7221 */ /* 0x000fe20000010000 */
[----:B------:R-:W-:Y:S01]  /*4670*/  FADD.FTZ R86, R116, -R79 ;  /* 0x8000004f74567221 */ /* 0x000fe20000010000 */
[----:B------:R-:W-:Y:S01]  /*4680*/  ISETP.GT.AND P3, PT, R94, RZ, PT ;  /* 0x000000ff5e00720c */ /* 0x000fe20003f64270 */
        /* <DEDUP_REMOVED lines=14> */
.L_x_649:
[----:B------:R-:W-:Y:S05]  /*4770*/  @!P2 BRA `(.L_x_650) ;  /* 0x000000000018a947 */ /* 0x000fea0003800000 */
[----:B------:R-:W-:Y:S01]  /*4780*/  FMUL.FTZ R76, R86, UR17 ;  /* 0x00000011564c7c20 */ /* 0x000fe20008410000 */
[----:B------:R-:W-:-:S03]  /*4790*/  LOP3.LUT P4, RZ, R90, 0xff00, RZ, 0xc0, !PT ;  /* 0x0000ff005aff7812 */ /* 0x000fc6000788c0ff */
[----:B------:R-:W-:-:S05]  /*47a0*/  FMUL.FTZ R76, R76, UR16 ;  /* 0x000000104c4c7c20 */ /* 0x000fca0008410000 */
[----:B------:R-:W-:-:S04]  /*47b0*/  FSEL R76, R76, RZ, P4 ;  /* 0x000000ff4c4c7208 */ /* 0x000fc80002000000 */
[----:B------:R-:W-:-:S04]  /*47c0*/  F2FP.BF16.F32.PACK_AB R76, RZ, R76 ;  /* 0x0000004cff4c723e */ /* 0x000fc800000010ff */
[----:B------:R-:W-:-:S07]  /*47d0*/  PRMT R72, R72, 0x5410, R76 ;  /* 0x0000541048487816 */ /* 0x000fce000000004c */
.L_x_650:
        /* <DEDUP_REMOVED lines=10> */
.L_x_651:
        /* <DEDUP_REMOVED lines=8> */
.L_x_652:
        /* <DEDUP_REMOVED lines=21> */
.L_x_653:
[----:B------:R-:W-:Y:S05]  /*4a50*/  @!P2 BRA `(.L_x_654) ;  /* 0x000000000018a947 */ /* 0x000fea0003800000 */
[----:B------:R-:W-:Y:S01]  /*4a60*/  FMUL.FTZ R78, R88, UR17 ;  /* 0x00000011584e7c20 */ /* 0x000fe20008410000 */
[----:B------:R-:W-:-:S03]  /*4a70*/  LOP3.LUT P4, RZ, R91, 0xff00, RZ, 0xc0, !PT ;  /* 0x0000ff005bff7812 */ /* 0x000fc6000788c0ff */
[----:B------:R-:W-:-:S05]  /*4a80*/  FMUL.FTZ R78, R78, UR16 ;  /* 0x000000104e4e7c20 */ /* 0x000fca0008410000 */
[----:B------:R-:W-:-:S04]  /*4a90*/  FSEL R78, R78, RZ, P4 ;  /* 0x000000ff4e4e7208 */ /* 0x000fc80002000000 */
[----:B------:R-:W-:-:S04]  /*4aa0*/  F2FP.BF16.F32.PACK_AB R78, RZ, R78 ;  /* 0x0000004eff4e723e */ /* 0x000fc800000010ff */
[----:B------:R-:W-:-:S07]  /*4ab0*/  PRMT R74, R74, 0x5410, R78 ;  /* 0x000054104a4a7816 */ /* 0x000fce000000004e */
.L_x_654:
        /* <DEDUP_REMOVED lines=10> */
.L_x_655:
        /* <DEDUP_REMOVED lines=10> */
.L_x_648:
[----:B------:R-:W-:Y:S05]  /*4c00*/  @!P2 BRA `(.L_x_656) ;  /* 0x00000000002ca947 */ /* 0x000fea0003800000 */
[----:B------:R-:W-:Y:S01]  /*4c10*/  FFMA.FTZ R85, R115, R82, R83 ;  /* 0x0000005273557223 */ /* 0x000fe20000010053 */
[----:B------:R-:W-:-:S03]  /*4c20*/  ISETP.GT.AND P3, PT, R94, RZ, PT ;  /* 0x000000ff5e00720c */ /* 0x000fc60003f64270 */
[----:B0-----:R-:W-:-:S04]  /*4c30*/  FADD.FTZ R86, R114, -R85 ;  /* 0x8000005572567221 */ /* 0x001fc80000010000 */
        /* <DEDUP_REMOVED lines=8> */
.L_x_656:
[----:B------:R-:W-:Y:S05]  /*4cc0*/  @!P2 BRA `(.L_x_657) ;  /* 0x00000000002ca947 */ /* 0x000fea0003800000 */
[----:B0-----:R-:W-:Y:S01]  /*4cd0*/  FFMA.FTZ R86, R126, R82, R83 ;  /* 0x000000527e567223 */ /* 0x001fe20000010053 */
        /* <DEDUP_REMOVED lines=10> */
.L_x_657:
        /* <DEDUP_REMOVED lines=12> */
.L_x_658:
        /* <DEDUP_REMOVED lines=12> */
.L_x_659:
        /* <DEDUP_REMOVED lines=12> */
.L_x_660:
        /* <DEDUP_REMOVED lines=12> */
.L_x_661:
        /* <DEDUP_REMOVED lines=12> */
.L_x_662:
[----:B------:R-:W-:Y:S05]  /*5140*/  @!P2 BRA `(.L_x_640) ;  /* 0x000000000030a947 */ /* 0x000fea0003800000 */
[----:B0-----:R-:W-:Y:S01]  /*5150*/  FFMA.FTZ R86, R132, R82, R83 ;  /* 0x0000005284567223 */ /* 0x001fe20000010053 */
        /* <DEDUP_REMOVED lines=10> */
[----:B------:R-:W-:-:S07]  /*5200*/  PRMT R75, R75, 0x5410, R86 ;  /* 0x000054104b4b7816 */ /* 0x000fce0000000056 */
.L_x_640:
        /* <DEDUP_REMOVED lines=10> */
[----:B------:R-:W-:Y:S02]  /*52b0*/  ISETP.GT.AND P1, PT, R94, RZ, PT ;  /* 0x000000ff5e00720c */ /* 0x000fe40003f24270 */
[----:B0-----:R-:W-:-:S04]  /*52c0*/  PRMT R76, R4, 0x7632, R76 ;  /* 0x00007632044c7816 */ /* 0x001fc8000000004c */
[----:B------:R-:W-:Y:S02]  /*52d0*/  SHF.L.U32 R78, R76, 0x10, RZ ;  /* 0x000000104c4e7819 */ /* 0x000fe400000006ff */
[----:B------:R-:W-:-:S05]  /*52e0*/  PRMT R76, R5, 0x7632, R76 ;  /* 0x00007632054c7816 */ /* 0x000fca000000004c */
        /* <DEDUP_REMOVED lines=8> */
[----:B------:R-:W-:Y:S01]  /*5370*/  @P1 FADD.FTZ R84, R143, -R84 ;  /* 0x800000548f541221 */ /* 0x000fe20000010000 */
[----:B------:R-:W-:Y:S01]  /*5380*/  SHF.L.U32 R82, R5, 0x10, RZ ;  /* 0x0000001005527819 */ /* 0x000fe200000006ff */
[----:B------:R-:W-:-:S02]  /*5390*/  IMAD.U32 R83, R76, 0x10000, RZ ;  /* 0x000100004c537824 */ /* 0x000fc400078e00ff */
[----:B------:R-:W-:Y:S01]  /*53a0*/  @P1 FADD.FTZ R79, R136, -R79 ;  /* 0x8000004f884f1221 */ /* 0x000fe20000010000 */
[C---:B------:R-:W-:Y:S01]  /*53b0*/  PRMT R76, R6.reuse, 0x7632, R76 ;  /* 0x00007632064c7816 */ /* 0x040fe2000000004c */
[C---:B------:R-:W-:Y:S01]  /*53c0*/  @P1 FFMA.FTZ R78, R95.reuse, R84, R78 ;  /* 0x000000545f4e1223 */ /* 0x040fe2000001004e */
[----:B------:R-:W-:Y:S01]  /*53d0*/  SHF.L.U32 R84, R6, 0x10, RZ ;  /* 0x0000001006547819 */ /* 0x000fe200000006ff */
[----:B------:R-:W-:Y:S01]  /*53e0*/  @P1 FFMA.FTZ R82, R95, R79, R82 ;  /* 0x0000004f5f521223 */ /* 0x000fe20000010052 */
[----:B------:R-:W-:Y:S01]  /*53f0*/  @P1 FADD.FTZ R86, R145, -R86 ;  /* 0x8000005691561221 */ /* 0x000fe20000010000 */
[----:B------:R-:W-:Y:S01]  /*5400*/  SHF.L.U32 R79, R76, 0x10, RZ ;  /* 0x000000104c4f7819 */ /* 0x000fe200000006ff */
[----:B------:R-:W-:Y:S01]  /*5410*/  @P1 FADD.FTZ R85, R138, -R85 ;  /* 0x800000558a551221 */ /* 0x000fe20000010000 */
[----:B------:R-:W-:Y:S01]  /*5420*/  PRMT R76, R7, 0x7632, R76 ;  /* 0x00007632074c7816 */ /* 0x000fe2000000004c */
[----:B------:R-:W-:Y:S01]  /*5430*/  @P1 FFMA.FTZ R83, R95, R86, R83 ;  /* 0x000000565f531223 */ /* 0x000fe20000010053 */
[----:B------:R-:W-:Y:S01]  /*5440*/  SHF.L.U32 R86, R7, 0x10, RZ ;  /* 0x0000001007567819 */ /* 0x000fe200000006ff */
[----:B------:R-:W-:Y:S01]  /*5450*/  @P1 FFMA.FTZ R84, R95, R85, R84 ;  /* 0x000000555f541223 */ /* 0x000fe20000010054 */
[----:B------:R-:W-:Y:S01]  /*5460*/  SHF.L.U32 R85, R76, 0x10, RZ ;  /* 0x000000104c557819 */ /* 0x000fe200000006ff */
[----:B------:R-:W-:Y:S01]  /*5470*/  @P1 FADD.FTZ R88, R147, -R88 ;  /* 0x8000005893581221 */ /* 0x000fe20000010000 */
[----:B------:R-:W-:Y:S01]  /*5480*/  @P1 FADD.FTZ R87, R140, -R87 ;  /* 0x800000578c571221 */ /* 0x000fe20000010000 */
[----:B------:R-:W-:Y:S01]  /*5490*/  @P1 FADD.FTZ R90, R149, -R90 ;  /* 0x8000005a955a1221 */ /* 0x000fe20000010000 */
[----:B------:R-:W-:Y:S01]  /*54a0*/  @P1 FADD.FTZ R77, R134, -R77 ;  /* 0x8000004d864d1221 */ /* 0x000fe20000010000 */
[----:B------:R-:W-:-:S02]  /*54b0*/  IMAD.U32 R76, R4, 0x10000, RZ ;  /* 0x00010000044c7824 */ /* 0x000fc400078e00ff */
[C---:B------:R-:W-:Y:S01]  /*54c0*/  @P1 FFMA.FTZ R79, R95.reuse, R88, R79 ;  /* 0x000000585f4f1223 */ /* 0x040fe2000001004f */
        /* <DEDUP_REMOVED lines=10> */
.L_x_665:
        /* <DEDUP_REMOVED lines=8> */
.L_x_666:
[----:B------:R-:W-:Y:S05]  /*55f0*/  @!P2 BRA `(.L_x_667) ;  /* 0x000000000018a947 */ /* 0x000fea0003800000 */
[----:B------:R-:W-:Y:S01]  /*5600*/  FMUL.FTZ R77, R82, UR17 ;  /* 0x00000011524d7c20 */ /* 0x000fe20008410000 */
[----:B------:R-:W-:-:S03]  /*5610*/  LOP3.LUT P1, RZ, R92, 0xff0000, RZ, 0xc0, !PT ;  /* 0x00ff00005cff7812 */ /* 0x000fc6000782c0ff */
[----:B------:R-:W-:-:S05]  /*5620*/  FMUL.FTZ R77, R77, UR16 ;  /* 0x000000104d4d7c20 */ /* 0x000fca0008410000 */
[----:B------:R-:W-:-:S04]  /*5630*/  FSEL R77, R77, RZ, P1 ;  /* 0x000000ff4d4d7208 */ /* 0x000fc80000800000 */
[----:B------:R-:W-:-:S04]  /*5640*/  F2FP.BF16.F32.PACK_AB R77, RZ, R77 ;  /* 0x0000004dff4d723e */ /* 0x000fc800000010ff */
[----:B------:R-:W-:-:S07]  /*5650*/  PRMT R73, R77, 0x7610, R73 ;  /* 0x000076104d497816 */ /* 0x000fce0000000049 */
.L_x_667:
        /* <DEDUP_REMOVED lines=8> */
.L_x_668:
[----:B------:R-:W-:Y:S05]  /*56e0*/  @!P2 BRA `(.L_x_669) ;  /* 0x000000000018a947 */ /* 0x000fea0003800000 */
[----:B------:R-:W-:Y:S01]  /*56f0*/  FMUL.FTZ R78, R84, UR17 ;  /* 0x00000011544e7c20 */ /* 0x000fe20008410000 */
[----:B------:R-:W-:-:S03]  /*5700*/  LOP3.LUT P1, RZ, R93, 0xff, RZ, 0xc0, !PT ;  /* 0x000000ff5dff7812 */ /* 0x000fc6000782c0ff */
[----:B------:R-:W-:-:S05]  /*5710*/  FMUL.FTZ R78, R78, UR16 ;  /* 0x000000104e4e7c20 */ /* 0x000fca0008410000 */
[----:B------:R-:W-:-:S04]  /*5720*/  FSEL R78, R78, RZ, P1 ;  /* 0x000000ff4e4e7208 */ /* 0x000fc80000800000 */
[----:B------:R-:W-:-:S04]  /*5730*/  F2FP.BF16.F32.PACK_AB R78, RZ, R78 ;  /* 0x0000004eff4e723e */ /* 0x000fc800000010ff */
[----:B------:R-:W-:-:S07]  /*5740*/  PRMT R74, R78, 0x7610, R74 ;  /* 0x000076104e4a7816 */ /* 0x000fce000000004a */
.L_x_669:
[----:B------:R-:W-:Y:S05]  /*5750*/  @!P2 BRA `(.L_x_670) ;  /* 0x000000000018a947 */ /* 0x000fea0003800000 */
[----:B------:R-:W-:Y:S01]  /*5760*/  FMUL.FTZ R78, R79, UR17 ;  /* 0x000000114f4e7c20 */ /* 0x000fe20008410000 */
[----:B------:R-:W-:-:S03]  /*5770*/  LOP3.LUT P1, RZ, R93, 0xff00, RZ, 0xc0, !PT ;  /* 0x0000ff005dff7812 */ /* 0x000fc6000782c0ff */
[----:B------:R-:W-:-:S05]  /*5780*/  FMUL.FTZ R78, R78, UR16 ;  /* 0x000000104e4e7c20 */ /* 0x000fca0008410000 */
[----:B------:R-:W-:-:S04]  /*5790*/  FSEL R78, R78, RZ, P1 ;  /* 0x000000ff4e4e7208 */ /* 0x000fc80000800000 */
[----:B------:R-:W-:-:S04]  /*57a0*/  F2FP.BF16.F32.PACK_AB R78, RZ, R78 ;  /* 0x0000004eff4e723e */ /* 0x000fc800000010ff */
[----:B------:R-:W-:-:S07]  /*57b0*/  PRMT R74, R74, 0x5410, R78 ;  /* 0x000054104a4a7816 */ /* 0x000fce000000004e */
.L_x_670:
[----:B------:R-:W-:Y:S05]  /*57c0*/  @!P2 BRA `(.L_x_671) ;  /* 0x000000000018a947 */ /* 0x000fea0003800000 */
[----:B------:R-:W-:Y:S01]  /*57d0*/  FMUL.FTZ R78, R86, UR17 ;  /* 0x00000011564e7c20 */ /* 0x000fe20008410000 */
[----:B------:R-:W-:-:S03]  /*57e0*/  LOP3.LUT P1, RZ, R93, 0xff0000, RZ, 0xc0, !PT ;  /* 0x00ff00005dff7812 */ /* 0x000fc6000782c0ff */
[----:B------:R-:W-:-:S05]  /*57f0*/  FMUL.FTZ R78, R78, UR16 ;  /* 0x000000104e4e7c20 */ /* 0x000fca0008410000 */
[----:B------:R-:W-:-:S04]  /*5800*/  FSEL R78, R78, RZ, P1 ;  /* 0x000000ff4e4e7208 */ /* 0x000fc80000800000 */
[----:B------:R-:W-:-:S04]  /*5810*/  F2FP.BF16.F32.PACK_AB R78, RZ, R78 ;  /* 0x0000004eff4e723e */ /* 0x000fc800000010ff */
[----:B------:R-:W-:-:S07]  /*5820*/  PRMT R75, R78, 0x7610, R75 ;  /* 0x000076104e4b7816 */ /* 0x000fce000000004b */
.L_x_671:
[----:B------:R-:W-:Y:S02]  /*5830*/  F2FP.BF16.F32.PACK_AB R78, R79, R84 ;  /* 0x000000544f4e723e */ /* 0x000fe400000010ff */
        /* <DEDUP_REMOVED lines=10> */
.L_x_664:
        /* <DEDUP_REMOVED lines=12> */
.L_x_673:
[----:B------:R-:W-:Y:S05]  /*59a0*/  @!P2 BRA `(.L_x_674) ;  /* 0x000000000028a947 */ /* 0x000fea0003800000 */
[----:B0-----:R-:W-:Y:S01]  /*59b0*/  @P1 FFMA.FTZ R86, R142, R82, R83 ;  /* 0x000000528e561223 */ /* 0x001fe20000010053 */
        /* <DEDUP_REMOVED lines=9> */
.L_x_674:
        /* <DEDUP_REMOVED lines=10> */
[----:B0-----:R-:W-:-:S07]  /*5af0*/  PRMT R73, R84, 0x7610, R73 ;  /* 0x0000761054497816 */ /* 0x001fce0000000049 */
.L_x_675:
        /* <DEDUP_REMOVED lines=12> */
.L_x_676:
        /* <DEDUP_REMOVED lines=11> */
.L_x_677:
        /* <DEDUP_REMOVED lines=12> */
.L_x_678:
        /* <DEDUP_REMOVED lines=11> */
.L_x_679:
[----:B------:R-:W-:Y:S05]  /*5de0*/  @!P2 BRA `(.L_x_672) ;  /* 0x0000000c0038a947 */ /* 0x000fea0003800000 */
[----:B------:R-:W-:Y:S01]  /*5df0*/  @P1 FFMA.FTZ R84, R148, R82, R83 ;  /* 0x0000005294541223 */ /* 0x000fe20000010053 */
[----:B------:R-:W-:-:S03]  /*5e00*/  PRMT R82, R7, 0x7632, R82 ;  /* 0x0000763207527816 */ /* 0x000fc60000000052 */
[----:B------:R-:W-:Y:S01]  /*5e10*/  @P1 FADD.FTZ R84, R149, -R84 ;  /* 0x8000005495541221 */ /* 0x000fe20000010000 */
[----:B------:R-:W-:-:S05]  /*5e20*/  SHF.L.U32 R82, R82, 0x10, RZ ;  /* 0x0000001052527819 */ /* 0x000fca00000006ff */
[----:B------:R-:W-:Y:S01]  /*5e30*/  @P1 FFMA.FTZ R82, R95, R84, R82 ;  /* 0x000000545f521223 */ /* 0x000fe20000010052 */
[----:B------:R-:W-:-:S03]  /*5e40*/  ISETP.GE.U32.AND P1, PT, R92, RZ, PT ;  /* 0x000000ff5c00720c */ /* 0x000fc60003f26070 */
[----:B------:R-:W-:Y:S01]  /*5e50*/  FMUL.FTZ R82, R82, UR17 ;  /* 0x0000001152527c20 */ /* 0x000fe20008410000 */
[----:B------:R-:W-:-:S03]  /*5e60*/  ISETP.GE.U32.AND.EX P1, PT, R93, 0x1000000, PT, P1 ;  /* 0x010000005d00780c */ /* 0x000fc60003f26110 */
[----:B------:R-:W-:-:S05]  /*5e70*/  FMUL.FTZ R82, R82, UR16 ;  /* 0x0000001052527c20 */ /* 0x000fca0008410000 */
[----:B------:R-:W-:-:S04]  /*5e80*/  FSEL R82, R82, RZ, P1 ;  /* 0x000000ff52527208 */ /* 0x000fc80000800000 */
[----:B------:R-:W-:-:S04]  /*5e90*/  F2FP.BF16.F32.PACK_AB R82, RZ, R82 ;  /* 0x00000052ff52723e */ /* 0x000fc800000010ff */
[----:B0-----:R-:W-:Y:S01]  /*5ea0*/  PRMT R75, R75, 0x5410, R82 ;  /* 0x000054104b4b7816 */ /* 0x001fe20000000052 */
[----:B------:R-:W-:Y:S06]  /*5eb0*/  BRA `(.L_x_672) ;  /* 0x0000000c00047947 */ /* 0x000fec0003800000 */
.L_x_663:
[----:B------:R-:W-:Y:S05]  /*5ec0*/  @!P0 BRA `(.L_x_680) ;  /* 0x00000004007c8947 */ /* 0x000fea0003800000 */
[-CC-:B0-----:R-:W-:Y:S01]  /*5ed0*/  FFMA.FTZ R78, R142, R82.reuse, R83.reuse ;  /* 0x000000528e4e7223 */ /* 0x181fe20000010053 */
[-CC-:B------:R-:W-:Y:S01]  /*5ee0*/  FFMA.FTZ R77, R133, R82.reuse, R83.reuse ;  /* 0x00000052854d7223 */ /* 0x180fe20000010053 */
[-CC-:B------:R-:W-:Y:S01]  /*5ef0*/  FFMA.FTZ R79, R137, R82.reuse, R83.reuse ;  /* 0x00000052894f7223 */ /* 0x180fe20000010053 */
[-CC-:B------:R-:W-:Y:S01]  /*5f00*/  FFMA.FTZ R84, R144, R82.reuse, R83.reuse ;  /* 0x0000005290547223 */ /* 0x180fe20000010053 */
[-CC-:B------:R-:W-:Y:S01]  /*5f10*/  FFMA.FTZ R85, R139, R82.reuse, R83.reuse ;  /* 0x000000528b557223 */ /* 0x180fe20000010053 */
[----:B------:R-:W-:Y:S01]  /*5f20*/  FADD.FTZ R78, R143, -R78 ;  /* 0x8000004e8f4e7221 */ /* 0x000fe20000010000 */
[----:B------:R-:W-:Y:S01]  /*5f30*/  ISETP.GT.AND P1, PT, R94, RZ, PT ;  /* 0x000000ff5e00720c */ /* 0x000fe20003f24270 */
[-CC-:B------:R-:W-:Y:S01]  /*5f40*/  FFMA.FTZ R88, R146, R82.reuse, R83.reuse ;  /* 0x0000005292587223 */ /* 0x180fe20000010053 */
[-C--:B------:R-:W-:Y:S01]  /*5f50*/  FFMA.FTZ R87, R141, R82.reuse, R83 ;  /* 0x000000528d577223 */ /* 0x080fe20000010053 */
[----:B------:R-:W-:Y:S01]  /*5f60*/  FADD.FTZ R76, R134, -R77 ;  /* 0x8000004d864c7221 */ /* 0x000fe20000010000 */
[----:B------:R-:W-:Y:S01]  /*5f70*/  FFMA.FTZ R94, R148, R82, R83 ;  /* 0x00000052945e7223 */ /* 0x000fe20000010053 */
[----:B------:R-:W-:Y:S01]  /*5f80*/  FADD.FTZ R82, R136, -R79 ;  /* 0x8000004f88527221 */ /* 0x000fe20000010000 */
        /* <DEDUP_REMOVED lines=8> */
[C---:B------:R-:W-:Y:S01]  /*6010*/  FMUL.FTZ R79, R95.reuse, R84 ;  /* 0x000000545f4f7220 */ /* 0x040fe20000410000 */
[C---:B------:R-:W-:Y:S01]  /*6020*/  FMUL.FTZ R82, R95.reuse, R86 ;  /* 0x000000565f527220 */ /* 0x040fe20000410000 */
[C---:B------:R-:W-:Y:S01]  /*6030*/  FMUL.FTZ R83, R95.reuse, R88 ;  /* 0x000000585f537220 */ /* 0x040fe20000410000 */
[----:B------:R-:W-:Y:S01]  /*6040*/  FMUL.FTZ R84, R95, R90 ;  /* 0x0000005a5f547220 */ /* 0x000fe20000410000 */
        /* <DEDUP_REMOVED lines=10> */
.L_x_681:
[----:B------:R-:W-:Y:S05]  /*60f0*/  @!P2 BRA `(.L_x_682) ;  /* 0x000000000018a947 */ /* 0x000fea0003800000 */
[----:B------:R-:W-:Y:S01]  /*6100*/  FMUL.FTZ R76, R86, UR17 ;  /* 0x00000011564c7c20 */ /* 0x000fe20008410000 */
[----:B------:R-:W-:-:S03]  /*6110*/  LOP3.LUT P3, RZ, R92, 0xff00, RZ, 0xc0, !PT ;  /* 0x0000ff005cff7812 */ /* 0x000fc6000786c0ff */
[----:B------:R-:W-:-:S05]  /*6120*/  FMUL.FTZ R76, R76, UR16 ;  /* 0x000000104c4c7c20 */ /* 0x000fca0008410000 */
[----:B------:R-:W-:-:S04]  /*6130*/  FSEL R76, R76, RZ, P3 ;  /* 0x000000ff4c4c7208 */ /* 0x000fc80001800000 */
[----:B------:R-:W-:-:S04]  /*6140*/  F2FP.BF16.F32.PACK_AB R76, RZ, R76 ;  /* 0x0000004cff4c723e */ /* 0x000fc800000010ff */
[----:B------:R-:W-:-:S07]  /*6150*/  PRMT R72, R72, 0x5410, R76 ;  /* 0x0000541048487816 */ /* 0x000fce000000004c */
.L_x_682:
        /* <DEDUP_REMOVED lines=10> */
.L_x_683:
[----:B------:R-:W-:Y:S05]  /*6200*/  @!P2 BRA `(.L_x_684) ;  /* 0x000000000018a947 */ /* 0x000fea0003800000 */
[----:B------:R-:W-:Y:S01]  /*6210*/  FMUL.FTZ R77, R79, UR17 ;  /* 0x000000114f4d7c20 */ /* 0x000fe20008410000 */
[----:B------:R-:W-:-:S03]  /*6220*/  LOP3.LUT P3, RZ, R92, 0xff000000, RZ, 0xc0, !PT ;  /* 0xff0000005cff7812 */ /* 0x000fc6000786c0ff */
[----:B------:R-:W-:-:S05]  /*6230*/  FMUL.FTZ R77, R77, UR16 ;  /* 0x000000104d4d7c20 */ /* 0x000fca0008410000 */
[----:B------:R-:W-:-:S04]  /*6240*/  FSEL R77, R77, RZ, P3 ;  /* 0x000000ff4d4d7208 */ /* 0x000fc80001800000 */
[----:B------:R-:W-:-:S04]  /*6250*/  F2FP.BF16.F32.PACK_AB R77, RZ, R77 ;  /* 0x0000004dff4d723e */ /* 0x000fc800000010ff */
[----:B------:R-:W-:-:S07]  /*6260*/  PRMT R73, R73, 0x5410, R77 ;  /* 0x0000541049497816 */ /* 0x000fce000000004d */
.L_x_684:
[----:B------:R-:W-:Y:S02]  /*6270*/  F2FP.BF16.F32.PACK_AB R77, R79, R78 ;  /* 0x0000004e4f4d723e */ /* 0x000fe400000010ff */
[----:B------:R-:W-:Y:S02]  /*6280*/  FSEL R79, R84, RZ, P1 ;  /* 0x000000ff544f7208 */ /* 0x000fe40000800000 */
[----:B------:R-:W-:Y:S02]  /*6290*/  FSEL R83, R83, RZ, P1 ;  /* 0x000000ff53537208 */ /* 0x000fe40000800000 */
        /* <DEDUP_REMOVED lines=9> */
.L_x_685:
[----:B------:R-:W-:Y:S05]  /*6330*/  @!P2 BRA `(.L_x_686) ;  /* 0x000000000018a947 */ /* 0x000fea0003800000 */
[----:B------:R-:W-:Y:S01]  /*6340*/  FMUL.FTZ R78, R83, UR17 ;  /* 0x00000011534e7c20 */ /* 0x000fe20008410000 */
[----:B------:R-:W-:-:S03]  /*6350*/  LOP3.LUT P1, RZ, R93, 0xff00, RZ, 0xc0, !PT ;  /* 0x0000ff005dff7812 */ /* 0x000fc6000782c0ff */
[----:B------:R-:W-:-:S05]  /*6360*/  FMUL.FTZ R78, R78, UR16 ;  /* 0x000000104e4e7c20 */ /* 0x000fca0008410000 */
[----:B------:R-:W-:-:S04]  /*6370*/  FSEL R78, R78, RZ, P1 ;  /* 0x000000ff4e4e7208 */ /* 0x000fc80000800000 */
[----:B------:R-:W-:-:S04]  /*6380*/  F2FP.BF16.F32.PACK_AB R78, RZ, R78 ;  /* 0x0000004eff4e723e */ /* 0x000fc800000010ff */
[----:B------:R-:W-:-:S07]  /*6390*/  PRMT R74, R74, 0x5410, R78 ;  /* 0x000054104a4a7816 */ /* 0x000fce000000004e */
.L_x_686:
[----:B------:R-:W-:Y:S05]  /*63a0*/  @!P2 BRA `(.L_x_687) ;  /* 0x000000000018a947 */ /* 0x000fea0003800000 */
[----:B------:R-:W-:Y:S01]  /*63b0*/  FMUL.FTZ R78, R79, UR17 ;  /* 0x000000114f4e7c20 */ /* 0x000fe20008410000 */
[----:B------:R-:W-:-:S03]  /*63c0*/  LOP3.LUT P1, RZ, R93, 0xff0000, RZ, 0xc0, !PT ;  /* 0x00ff00005dff7812 */ /* 0x000fc6000782c0ff */
[----:B------:R-:W-:-:S05]  /*63d0*/  FMUL.FTZ R78, R78, UR16 ;  /* 0x000000104e4e7c20 */ /* 0x000fca0008410000 */
[----:B------:R-:W-:-:S04]  /*63e0*/  FSEL R78, R78, RZ, P1 ;  /* 0x000000ff4e4e7208 */ /* 0x000fc80000800000 */
[----:B------:R-:W-:-:S04]  /*63f0*/  F2FP.BF16.F32.PACK_AB R78, RZ, R78 ;  /* 0x0000004eff4e723e */ /* 0x000fc800000010ff */
[----:B------:R-:W-:-:S07]  /*6400*/  PRMT R75, R78, 0x7610, R75 ;  /* 0x000076104e4b7816 */ /* 0x000fce000000004b */
.L_x_687:
        /* <DEDUP_REMOVED lines=11> */
.L_x_680:
        /* <DEDUP_REMOVED lines=11> */
[----:B0-----:R-:W-:-:S07]  /*6570*/  PRMT R72, R84, 0x7610, R72 ;  /* 0x0000761054487816 */ /* 0x001fce0000000048 */
.L_x_688:
        /* <DEDUP_REMOVED lines=12> */
.L_x_689:
        /* <DEDUP_REMOVED lines=12> */
.L_x_690:
        /* <DEDUP_REMOVED lines=12> */
.L_x_691:
        /* <DEDUP_REMOVED lines=12> */
.L_x_692:
        /* <DEDUP_REMOVED lines=12> */
.L_x_693:
        /* <DEDUP_REMOVED lines=12> */
.L_x_694:
        /* <DEDUP_REMOVED lines=12> */
[----:B0-----:R-:W-:-:S07]  /*6ac0*/  PRMT R75, R75, 0x5410, R82 ;  /* 0x000054104b4b7816 */ /* 0x001fce0000000052 */
.L_x_672:
[----:B------:R-:W1:Y:S01]  /*6ad0*/  @P0 LDC.64 R82, c[0x0][0x478] ;  /* 0x00011e00ff520b82 */ /* 0x000e620000000a00 */
[----:B------:R-:W-:Y:S01]  /*6ae0*/  @P0 IADD3 R81, PT, PT, R81, 0x200, RZ ;  /* 0x0000020051510810 */ /* 0x000fe20007ffe0ff */
[----:B------:R-:W-:Y:S01]  /*6af0*/  UPLOP3.LUT UP1, UPT, UPT, UPT, UP1, 0x40, 0x4 ;  /* 0x000000000004789c */ /* 0x000fe20003f2e810 */
[----:B0-----:R-:W-:-:S05]  /*6b00*/  @P2 IADD3 R87, PT, PT, R80, 0x200, RZ ;  /* 0x0000020050572810 */ /* 0x001fca0007ffe0ff */
[----:B------:R-:W0:Y:S08]  /*6b10*/  @P2 LDC.64 R84, c[0x0][0x468] ;  /* 0x00011a00ff542b82 */ /* 0x000e300000000a00 */
[----:B------:R-:W2:Y:S01]  /*6b20*/  LDC.64 R88, c[0x0][0x380] ;  /* 0x0000e000ff587b82 */ /* 0x000ea20000000a00 */
[----:B-1----:R-:W-:-:S05]  /*6b30*/  @P0 IMAD.WIDE.U32 R80, R81, 0x10, R82 ;  /* 0x0000001051500825 */ /* 0x002fca00078e0052 */
[----:B------:R1:W-:Y:S01]  /*6b40*/  @P0 STG.E.128 desc[UR12][R80.64], R76 ;  /* 0x0000004c50000986 */ /* 0x0003e2000c101d0c */
[----:B0-----:R-:W-:-:S05]  /*6b50*/  @P2 IMAD.WIDE.U32 R82, R87, 0x10, R84 ;  /* 0x0000001057522825 */ /* 0x001fca00078e0054 */
[----:B------:R1:W-:Y:S01]  /*6b60*/  @P2 STG.E.128 desc[UR12][R82.64], R72 ;  /* 0x0000004852002986 */ /* 0x0003e2000c101d0c */
[----:B--2---:R-:W-:-:S04]  /*6b70*/  IADD3 R0, PT, PT, R0, R88, RZ ;  /* 0x0000005800007210 */ /* 0x004fc80007ffe0ff */
[----:B------:R-:W-:-:S13]  /*6b80*/  ISETP.GE.AND P0, PT, R0, R89, PT ;  /* 0x000000590000720c */ /* 0x000fda0003f06270 */
[----:B-1----:R-:W-:Y:S05]  /*6b90*/  @!P0 BRA `(.L_x_695) ;  /* 0xffffff9400fc8947 */ /* 0x002fea000383ffff */
.L_x_594:
        /* <DEDUP_REMOVED lines=21> */
.L_x_696:
        /* <DEDUP_REMOVED lines=9> */
.L_x_10667:


//--------------------- .text._ZN10layer_norm13ln_bwd_kernelINS_13Kernel_traitsI13__nv_bfloat16S2_S2_S2_fjLj6144ELj1ELj1ELj8ELj16ENS_18Kernel_traits_baseILj6144ES2_S2_S2_S2_fjLj256EEEEELb1ELb1ELb0ELb0EEEvNS_9BwdParamsE --------------------------
	.section	.text._ZN10layer_norm13ln_bwd_kernelINS_13Kernel_traitsI13__nv_bfloat16S2_S2_S2_fjLj6144ELj1ELj1ELj8ELj16ENS_18Kernel_traits_baseILj6144ES2_S2_S2_S2_fjLj256EEEEELb1ELb1ELb0ELb0EEEvNS_9BwdParamsE,"ax",@progbits
	.align	128
        .global         _ZN10layer_norm13ln_bwd_kernelINS_13Kernel_traitsI13__nv_bfloat16S2_S2_S2_fjLj6144ELj1ELj1ELj8ELj16ENS_18Kernel_traits_baseILj6144ES2_S2_S2_S2_fjLj256EEEEELb1ELb1ELb0ELb0EEEvNS_9BwdParamsE
        .type           _ZN10layer_norm13ln_bwd_kernelINS_13Kernel_traitsI13__nv_bfloat16S2_S2_S2_fjLj6144ELj1ELj1ELj8ELj16ENS_18Kernel_traits_baseILj6144ES2_S2_S2_S2_fjLj256EEEEELb1ELb1ELb0ELb0EEEvNS_9BwdParamsE,@function
        .size           _ZN10layer_norm13ln_bwd_kernelINS_13Kernel_traitsI13__nv_bfloat16S2_S2_S2_fjLj6144ELj1ELj1ELj8ELj16ENS_18Kernel_traits_baseILj6144ES2_S2_S2_S2_fjLj256EEEEELb1ELb1ELb0ELb0EEEvNS_9BwdParamsE,(.L_x_10668 - _ZN10layer_norm13ln_bwd_kernelINS_13Kernel_traitsI13__nv_bfloat16S2_S2_S2_fjLj6144ELj1ELj1ELj8ELj16ENS_18Kernel_traits_baseILj6144ES2_S2_S2_S2_fjLj256EEEEELb1ELb1ELb0ELb0EEEvNS_9BwdParamsE)
        .other          _ZN10layer_norm13ln_bwd_kernelINS_13Kernel_traitsI13__nv_bfloat16S2_S2_S2_fjLj6144ELj1ELj1ELj8ELj16ENS_18Kernel_traits_baseILj6144ES2_S2_S2_S2_fjLj256EEEEELb1ELb1ELb0ELb0EEEvNS_9BwdParamsE,@"STO_CUDA_ENTRY STV_DEFAULT"
_ZN10layer_norm13ln_bwd_kernelINS_13Kernel_traitsI13__nv_bfloat16S2_S2_S2_fjLj6144ELj1ELj1ELj8ELj16ENS_18Kernel_traits_baseILj6144ES2_S2_S2_S2_fjLj256EEEEELb1ELb1ELb0ELb0EEEvNS_9BwdParamsE:
.text._ZN10layer_norm13ln_bwd_kernelINS_13Kernel_traitsI13__nv_bfloat16S2_S2_S2_fjLj6144ELj1ELj1ELj8ELj16ENS_18Kernel_traits_baseILj6144ES2_S2_S2_S2_fjLj256EEEEELb1ELb1ELb0ELb0EEEvNS_9BwdParamsE:
        /* <DEDUP_REMOVED lines=141> */
[----:B------:R-:W2:Y:S01]  /*08d0*/  LDCU UR10, c[0x0][0x400] ;  /* 0x00008000ff0a77ac */ /* 0x000ea20008000800 */
[----:B------:R-:W3:Y:S01]  /*08e0*/  LDCU.64 UR12, c[0x0][0x478] ;  /* 0x00008f00ff0c77ac */ /* 0x000ee20008000a00 */
[----:B------:R-:W4:Y:S02]  /*08f0*/  LDCU.64 UR8, c[0x0][0x438] ;  /* 0x00008700ff0877ac */ /* 0x000f240008000a00 */
.L_x_727:
[----:B------:R-:W0:Y:S08]  /*0900*/  LDC.64 R144, c[0x0][0x3c0] ;  /* 0x0000f000ff907b82 */ /* 0x000e300000000a00 */
[----:B------:R-:W1:Y:S01]  /*0910*/  LDC R29, c[0x0][0x388] ;  /* 0x0000e200ff1d7b82 */ /* 0x000e620000000800 */
[----:B0-----:R-:W-:-:S07]  /*0920*/  IMAD.WIDE R146, R26, 0x4, R144 ;  /* 0x000000041a927825 */ /* 0x001fce00078e0290 */
[----:B------:R-:W0:Y:S01]  /*0930*/  LDC.64 R144, c[0x0][0x3c8] ;  /* 0x0000f200ff907b82 */ /* 0x000e220000000a00 */
[----:B------:R-:W2:Y:S01]  /*0940*/  LDG.E R146, desc[UR4][R146.64] ;  /* 0x0000000492927981 */ /* 0x000ea2000c1e1900 */
[----:B------:R-:W-:Y:S01]  /*0950*/  ISETP.GE.U32.AND P3, PT, R28, 0x100, PT ;  /* 0x000001001c00780c */ /* 0x000fe20003f66070 */
[----:B-1----:R-:W-:Y:S01]  /*0960*/  IMAD R0, R26, R29, RZ ;  /* 0x0000001d1a007224 */ /* 0x002fe200078e02ff */
[C---:B------:R-:W-:Y:S01]  /*0970*/  ISETP.GE.U32.AND P5, PT, R28.reuse, 0x200, PT ;  /* 0x000002001c00780c */ /* 0x040fe20003fa6070 */
[----:B------:R-:W1:Y:S01]  /*0980*/  S2R R156, SR_CgaCtaId ;  /* 0x00000000009c7919 */ /* 0x000e620000008800 */
[----:B------:R-:W-:Y:S02]  /*0990*/  ISETP.GE.U32.AND P4, PT, R28, 0x300, PT ;  /* 0x000003001c00780c */ /* 0x000fe40003f86070 */
[----:B------:R-:W-:-:S04]  /*09a0*/  SHF.R.S32.HI R149, RZ, 0x1f, R0 ;  /* 0x0000001fff957819 */ /* 0x000fc80000011400 */
[----:B------:R-:W-:Y:S01]  /*09b0*/  LEA.HI R149, R149, R0, RZ, 0x3 ;  /* 0x0000000095957211 */ /* 0x000fe200078f18ff */
[----:B------:R-:W-:Y:S01]  /*09c0*/  BSSY.RECONVERGENT B0, `(.L_x_698) ;  /* 0x0000072000007945 */ /* 0x000fe20003800200 */
[----:B------:R-:W-:Y:S02]  /*09d0*/  ISETP.NE.AND P0, PT, RZ, UR7, PT ;  /* 0x00000007ff007c0c */ /* 0x000fe4000bf05270 */
[----:B------:R-:W-:Y:S01]  /*09e0*/  LEA.HI.SX32 R0, R149, R30, 0x1d ;  /* 0x0000001e95007211 */ /* 0x000fe200078feaff */
[----:B------:R-:W-:Y:S02]  /*09f0*/  HFMA2 R158, -RZ, RZ, 0, 0 ;  /* 0x00000000ff9e7431 */ /* 0x000fe400000001ff */
[----:B0-----:R-:W-:Y:S01]  /*0a00*/  IMAD.WIDE R144, R26, 0x4, R144 ;  /* 0x000000041a907825 */ /* 0x001fe200078e0290 */
[----:B------:R-:W-:Y:S02]  /*0a10*/  MOV R214, RZ ;  /* 0x000000ff00d67202 */ /* 0x000fe40000000f00 */
[----:B------:R-:W-:-:S02]  /*0a20*/  MOV R159, R0 ;  /* 0x00000000009f7202 */ /* 0x000fc40000000f00 */
[----:B-----5:R0:W5:Y:S02]  /*0a30*/  LDG.E R206, desc[UR4][R144.64] ;  /* 0x0000000490ce7981 */ /* 0x020164000c1e1900 */
[----:B0-----:R-:W-:Y:S02]  /*0a40*/  P2R R144, PR, RZ, 0x1 ;  /* 0x00000001ff907803 */ /* 0x001fe40000000000 */
[----:B--2---:R-:W-:Y:S01]  /*0a50*/  FSEL R157, R146, RZ, !P0 ;  /* 0x000000ff929d7208 */ /* 0x004fe20004000000 */
[----:B-1----:R-:W-:Y:S06]  /*0a60*/  @!P3 BRA `(.L_x_699) ;  /* 0x00000004009cb947 */ /* 0x002fec0003800000 */
[----:B------:R-:W0:Y:S08]  /*0a70*/  LDC.64 R144, c[0x0][0x3a8] ;  /* 0x0000ea00ff907b82 */ /* 0x000e300000000a00 */
[----:B------:R-:W1:Y:S01]  /*0a80*/  LDC.64 R148, c[0x0][0x428] ;  /* 0x00010a00ff947b82 */ /* 0x000e620000000a00 */
[----:B----4-:R-:W-:-:S07]  /*0a90*/  ISETP.NE.U32.AND P0, PT, RZ, UR8, PT ;  /* 0x00000008ff007c0c */ /* 0x010fce000bf05070 */
[----:B------:R-:W2:Y:S01]  /*0aa0*/  LDC.64 R152, c[0x0][0x3b0] ;  /* 0x0000ec00ff987b82 */ /* 0x000ea20000000a00 */
[----:B0-----:R-:W-:-:S06]  /*0ab0*/  IMAD.WIDE.U32 R144, R0, 0x10, R144 ;  /* 0x0000001000907825 */ /* 0x001fcc00078e0090 */
[----:B------:R-:W4:Y:S01]  /*0ac0*/  LDG.E.128 R144, desc[UR4][R144.64] ;  /* 0x0000000490907981 */ /* 0x000f22000c1e1d00 */
[----:B-1----:R-:W-:-:S06]  /*0ad0*/  IMAD.WIDE.U32 R148, R0, 0x10, R148 ;  /* 0x0000001000947825 */ /* 0x002fcc00078e0094 */
[----:B------:R-:W3:Y:S01]  /*0ae0*/  LDG.E.128 R148, desc[UR4][R148.64] ;  /* 0x0000000494947981 */ /* 0x000ee2000c1e1d00 */
[----:B------:R-:W-:Y:S01]  /*0af0*/  ISETP.NE.AND.EX P0, PT, RZ, UR9, PT, P0 ;  /* 0x00000009ff007c0c */ /* 0x000fe2000bf05300 */
[----:B--2---:R-:W-:Y:S01]  /*0b00*/  IMAD.WIDE.U32 R152, R0, 0x8, R152 ;  /* 0x0000000800987825 */ /* 0x004fe200078e0098 */
[----:B------:R-:W-:Y:S02]  /*0b10*/  SHF.L.U32 R205, R116, 0x10, RZ ;  /* 0x0000001074cd7819 */ /* 0x000fe400000006ff */
[----:B------:R-:W-:Y:S02]  /*0b20*/  SHF.L.U32 R202, R18, 0x10, RZ ;  /* 0x0000001012ca7819 */ /* 0x000fe400000006ff */
[----:B------:R-:W-:Y:S01]  /*0b30*/  SHF.L.U32 R201, R117, 0x10, RZ ;  /* 0x0000001075c97819 */ /* 0x000fe200000006ff */
[----:B------:R0:W5:Y:S06]  /*0b40*/  LDG.E.64 R212, desc[UR4][R152.64] ;  /* 0x0000000498d47981 */ /* 0x00016c000c1e1b00 */
[----:B------:R-:W1:Y:S02]  /*0b50*/  @P0 LDC.64 R154, c[0x0][0x438] ;  /* 0x00010e00ff9a0b82 */ /* 0x000e640000000a00 */
[----:B-1----:R-:W-:-:S05]  /*0b60*/  @P0 IMAD.WIDE.U32 R154, R0, 0x10, R154 ;  /* 0x00000010009a0825 */ /* 0x002fca00078e009a */
[----:B------:R1:W5:Y:S01]  /*0b70*/  @P0 LDG.E.128 R36, desc[UR4][R154.64] ;  /* 0x000000049a240981 */ /* 0x000362000c1e1d00 */
[----:B------:R-:W-:Y:S02]  /*0b80*/  SHF.L.U32 R197, R118, 0x10, RZ ;  /* 0x0000001076c57819 */ /* 0x000fe400000006ff */
[----:B------:R-:W-:Y:S02]  /*0b90*/  SHF.L.U32 R193, R119, 0x10, RZ ;  /* 0x0000001077c17819 */ /* 0x000fe400000006ff */
[C---:B----4-:R-:W-:Y:S02]  /*0ba0*/  PRMT R158, R144.reuse, 0x7632, R158 ;  /* 0x00007632909e7816 */ /* 0x050fe4000000009e */
[----:B------:R-:W-:Y:S02]  /*0bb0*/  SHF.L.U32 R144, R144, 0x10, RZ ;  /* 0x0000001090907819 */ /* 0x000fe400000006ff */
[C---:B------:R-:W-:Y:S02]  /*0bc0*/  PRMT R159, R145.reuse, 0x7632, R159 ;  /* 0x00007632919f7816 */ /* 0x040fe4000000009f */
[----:B------:R-:W-:Y:S01]  /*0bd0*/  SHF.L.U32 R190, R145, 0x10, RZ ;  /* 0x0000001091be7819 */ /* 0x000fe200000006ff */
[----:B------:R-:W-:Y:S01]  /*0be0*/  FADD.FTZ R207, -R157, R144 ;  /* 0x000000909dcf7221 */ /* 0x000fe20000010100 */
[----:B---3--:R-:W-:-:S02]  /*0bf0*/  PRMT R145, R148, 0x7632, R145 ;  /* 0x0000763294917816 */ /* 0x008fc40000000091 */
[----:B------:R-:W-:Y:S01]  /*0c00*/  SHF.L.U32 R148, R148, 0x10, RZ ;  /* 0x0000001094947819 */ /* 0x000fe200000006ff */
[----:B-----5:R-:W-:Y:S01]  /*0c10*/  FMUL.FTZ R207, R206, R207 ;  /* 0x000000cfcecf7220 */ /* 0x020fe20000410000 */
[----:B------:R-:W-:-:S03]  /*0c20*/  SHF.L.U32 R158, R158, 0x10, RZ ;  /* 0x000000109e9e7819 */ /* 0x000fc600000006ff */
[-C--:B------:R-:W-:Y:S01]  /*0c30*/  FMUL.FTZ R205, R205, R148.reuse ;  /* 0x00000094cdcd7220 */ /* 0x080fe20000410000 */
[----:B------:R-:W-:Y:S01]  /*0c40*/  FADD.FTZ R84, R84, R148 ;  /* 0x0000009454547221 */ /* 0x000fe20000010000 */
[----:B------:R-:W-:Y:S01]  /*0c50*/  FFMA.FTZ R108, R207, R148, R108 ;  /* 0x00000094cf6c7223 */ /* 0x000fe2000001006c */
[----:B------:R-:W-:Y:S02]  /*0c60*/  SHF.L.U32 R148, R159, 0x10, RZ ;  /* 0x000000109f947819 */ /* 0x000fe400000006ff */
[C---:B------:R-:W-:Y:S02]  /*0c70*/  SHF.L.U32 R198, R147.reuse, 0x10, RZ ;  /* 0x0000001093c67819 */ /* 0x040fe400000006ff */
[C---:B------:R-:W-:Y:S02]  /*0c80*/  PRMT R192, R146.reuse, 0x7632, R192 ;  /* 0x0000763292c07816 */ /* 0x040fe400000000c0 */
[----:B------:R-:W-:Y:S02]  /*0c90*/  SHF.L.U32 R194, R146, 0x10, RZ ;  /* 0x0000001092c27819 */ /* 0x000fe400000006ff */
[----:B------:R-:W-:Y:S01]  /*0ca0*/  PRMT R196, R147, 0x7632, R196 ;  /* 0x0000763293c47816 */ /* 0x000fe200000000c4 */
[----:B------:R-:W-:Y:S01]  /*0cb0*/  FADD.FTZ R147, -R157, R148 ;  /* 0x000000949d937221 */ /* 0x000fe20000010100 */
[----:B------:R-:W-:-:S02]  /*0cc0*/  PRMT R146, R149, 0x7632, R146 ;  /* 0x0000763295927816 */ /* 0x000fc40000000092 */
[----:B------:R-:W-:Y:S01]  /*0cd0*/  SHF.L.U32 R144, R145, 0x10, RZ ;  /* 0x0000001091907819 */ /* 0x000fe200000006ff */
[C---:B------:R-:W-:Y:S01]  /*0ce0*/  FADD.FTZ R145, -R157.reuse, R158 ;  /* 0x0000009e9d917221 */ /* 0x040fe20000010100 */
[----:B------:R-:W-:Y:S01]  /*0cf0*/  FADD.FTZ R195, -R157, R198 ;  /* 0x000000c69dc37221 */ /* 0x000fe20000010100 */
[----:B------:R-:W-:Y:S01]  /*0d00*/  SHF.L.U32 R198, R19, 0x10, RZ ;  /* 0x0000001013c67819 */ /* 0x000fe200000006ff */
[----:B------:R-:W-:Y:S01]  /*0d10*/  FMUL.FTZ R200, R206, R147 ;  /* 0x00000093cec87220 */ /* 0x000fe20000410000 */
[----:B------:R-:W-:Y:S01]  /*0d20*/  SHF.L.U32 R146, R146, 0x10, RZ ;  /* 0x0000001092927819 */ /* 0x000fe200000006ff */
[----:B------:R-:W-:Y:S01]  /*0d30*/  FMUL.FTZ R204, R206, R145 ;  /* 0x00000091cecc7220 */ /* 0x000fe20000410000 */
[----:B------:R-:W-:Y:S01]  /*0d40*/  SHF.L.U32 R149, R149, 0x10, RZ ;  /* 0x0000001095957819 */ /* 0x000fe200000006ff */
[----:B------:R-:W-:Y:S01]  /*0d50*/  FADD.FTZ R203, -R157, R190 ;  /* 0x000000be9dcb7221 */ /* 0x000fe20000010100 */
        /* <DEDUP_REMOVED lines=27> */
[C---:B------:R-:W-:Y:S01]  /*0f10*/  PRMT R153, R151.reuse, 0x7632, R153 ;  /* 0x0000763297997816 */ /* 0x040fe20000000099 */
[----:B------:R-:W-:Y:S01]  /*0f20*/  FMUL.FTZ R194, R194, R152 ;  /* 0x00000098c2c27220 */ /* 0x000fe20000410000 */
[----:B------:R-:W-:Y:S01]  /*0f30*/  SHF.L.U32 R151, R151, 0x10, RZ ;  /* 0x0000001097977819 */ /* 0x000fe200000006ff */
[----:B------:R-:W-:Y:S01]  /*0f40*/  FADD.FTZ R145, R144, R197 ;  /* 0x000000c590917221 */ /* 0x000fe20000010000 */
[----:B------:R-:W-:Y:S01]  /*0f50*/  SHF.L.U32 R148, R196, 0x10, RZ ;  /* 0x00000010c4947819 */ /* 0x000fe200000006ff */
[C---:B------:R-:W-:Y:S01]  /*0f60*/  FMUL.FTZ R196, R206.reuse, R149 ;  /* 0x00000095cec47220 */ /* 0x040fe20000410000 */
        /* <DEDUP_REMOVED lines=22> */
[----:B-1----:R-:W-:-:S07]  /*10d0*/  FFMA.FTZ R214, R192, R190, R147 ;  /* 0x000000bec0d67223 */ /* 0x002fce0000010093 */
.L_x_699:
[----:B---34-:R-:W-:Y:S05]  /*10e0*/  BSYNC.RECONVERGENT B0 ;  /* 0x0000000000007941 */ /* 0x018fea0003800200 */
.L_x_698:
        /* <DEDUP_REMOVED lines=11> */
[----:B------:R-:W-:Y:S02]  /*11a0*/  ISETP.NE.AND.EX P0, PT, RZ, UR9, PT, P0 ;  /* 0x00000009ff007c0c */ /* 0x000fe4000bf05300 */
[----:B------:R0:W5:Y:S01]  /*11b0*/  LDG.E.64 R210, desc[UR4][R152.64] ;  /* 0x0000000498d27981 */ /* 0x000162000c1e1b00 */
[----:B------:R-:W-:-:S10]  /*11c0*/  SHF.L.U32 R189, R132, 0x10, RZ ;  /* 0x0000001084bd7819 */ /* 0x000fd400000006ff */
[----:B------:R-:W1:Y:S01]  /*11d0*/  @P0 LDC.64 R154, c[0x0][0x438] ;  /* 0x00010e00ff9a0b82 */ /* 0x000e620000000a00 */
[----:B------:R-:W-:Y:S02]  /*11e0*/  SHF.L.U32 R165, R10, 0x10, RZ ;  /* 0x000000100aa57819 */ /* 0x000fe400000006ff */
[----:B------:R-:W-:Y:S02]  /*11f0*/  SHF.L.U32 R167, R11, 0x10, RZ ;  /* 0x000000100ba77819 */ /* 0x000fe400000006ff */
[----:B------:R-:W-:Y:S02]  /*1200*/  SHF.L.U32 R162, R134, 0x10, RZ ;  /* 0x0000001086a27819 */ /* 0x000fe400000006ff */
[----:B------:R-:W-:Y:S01]  /*1210*/  SHF.L.U32 R171, R13, 0x10, RZ ;  /* 0x000000100dab7819 */ /* 0x000fe200000006ff */
[----:B-1----:R-:W-:-:S05]  /*1220*/  @P0 IMAD.WIDE.U32 R154, R159, 0x10, R154 ;  /* 0x000000109f9a0825 */ /* 0x002fca00078e009a */
[----:B------:R1:W5:Y:S01]  /*1230*/  @P0 LDG.E.128 R32, desc[UR4][R154.64] ;  /* 0x000000049a200981 */ /* 0x000362000c1e1d00 */
[----:B------:R-:W-:Y:S02]  /*1240*/  IADD3 R159, PT, PT, R159, 0x100, RZ ;  /* 0x000001009f9f7810 */ /* 0x000fe40007ffe0ff */
[C---:B---3--:R-:W-:Y:S02]  /*1250*/  PRMT R164, R144.reuse, 0x7632, R164 ;  /* 0x0000763290a47816 */ /* 0x048fe400000000a4 */
[----:B------:R-:W-:Y:S02]  /*1260*/  SHF.L.U32 R144, R144, 0x10, RZ ;  /* 0x0000001090907819 */ /* 0x000fe400000006ff */
[C---:B------:R-:W-:Y:S02]  /*1270*/  PRMT R169, R146.reuse, 0x7632, R169 ;  /* 0x0000763292a97816 */ /* 0x040fe400000000a9 */
[----:B------:R-:W-:Y:S01]  /*1280*/  SHF.L.U32 R146, R146, 0x10, RZ ;  /* 0x0000001092927819 */ /* 0x000fe200000006ff */
[----:B------:R-:W-:Y:S01]  /*1290*/  FADD.FTZ R191, -R157, R144 ;  /* 0x000000909dbf7221 */ /* 0x000fe20000010100 */
[----:B------:R-:W-:-:S02]  /*12a0*/  PRMT R170, R147, 0x7632, R170 ;  /* 0x0000763293aa7816 */ /* 0x000fc400000000aa */
[----:B------:R-:W-:Y:S02]  /*12b0*/  SHF.L.U32 R168, R147, 0x10, RZ ;  /* 0x0000001093a87819 */ /* 0x000fe400000006ff */
[----:B------:R-:W-:Y:S02]  /*12c0*/  SHF.L.U32 R160, R145, 0x10, RZ ;  /* 0x0000001091a07819 */ /* 0x000fe400000006ff */
[C---:B----4-:R-:W-:Y:S02]  /*12d0*/  PRMT R147, R149.reuse, 0x7632, R147 ;  /* 0x0000763295937816 */ /* 0x050fe40000000093 */
[----:B------:R-:W-:Y:S02]  /*12e0*/  SHF.L.U32 R149, R149, 0x10, RZ ;  /* 0x0000001095957819 */ /* 0x000fe400000006ff */
[----:B------:R-:W-:Y:S01]  /*12f0*/  SHF.L.U32 R144, R133, 0x10, RZ ;  /* 0x0000001085907819 */ /* 0x000fe200000006ff */
[----:B------:R-:W-:Y:S01]  /*1300*/  FADD.FTZ R161, -R157, R146 ;  /* 0x000000929da17221 */ /* 0x000fe20000010100 */
[----:B0-----:R-:W-:-:S02]  /*1310*/  PRMT R152, R150, 0x7632, R152 ;  /* 0x0000763296987816 */ /* 0x001fc40000000098 */
[----:B------:R-:W-:Y:S01]  /*1320*/  SHF.L.U32 R153, R150, 0x10, RZ ;  /* 0x0000001096997819 */ /* 0x000fe200000006ff */
[----:B------:R-:W-:Y:S01]  /*1330*/  FADD.FTZ R31, -R157, R160 ;  /* 0x000000a09d1f7221 */ /* 0x000fe20000010100 */
[----:B------:R-:W-:Y:S01]  /*1340*/  PRMT R150, R151, 0x7632, R150 ;  /* 0x0000763297967816 */ /* 0x000fe20000000096 */
[----:B------:R-:W-:Y:S01]  /*1350*/  FMUL.FTZ R160, R144, R149 ;  /* 0x0000009590a07220 */ /* 0x000fe20000410000 */
[----:B------:R-:W-:Y:S02]  /*1360*/  PRMT R166, R145, 0x7632, R166 ;  /* 0x0000763291a67816 */ /* 0x000fe400000000a6 */
[----:B------:R-:W-:Y:S02]  /*1370*/  SHF.L.U32 R151, R151, 0x10, RZ ;  /* 0x0000001097977819 */ /* 0x000fe400000006ff */
[----:B------:R-:W-:Y:S02]  /*1380*/  SHF.L.U32 R146, R135, 0x10, RZ ;  /* 0x0000001087927819 */ /* 0x000fe400000006ff */
[----:B------:R-:W-:-:S02]  /*1390*/  PRMT R145, R148, 0x7632, R145 ;  /* 0x0000763294917816 */ /* 0x000fc40000000091 */
[----:B------:R-:W-:Y:S01]  /*13a0*/  SHF.L.U32 R144, R164, 0x10, RZ ;  /* 0x00000010a4907819 */ /* 0x000fe200000006ff */
[----:B------:R-:W-:Y:S01]  /*13b0*/  FMUL.FTZ R164, R146, R151 ;  /* 0x0000009792a47220 */ /* 0x000fe20000410000 */
[----:B------:R-:W-:Y:S02]  /*13c0*/  SHF.L.U32 R166, R166, 0x10, RZ ;  /* 0x00000010a6a67819 */ /* 0x000fe400000006ff */
[----:B------:R-:W-:Y:S02]  /*13d0*/  SHF.L.U32 R148, R148, 0x10, RZ ;  /* 0x0000001094947819 */ /* 0x000fe400000006ff */
[----:B------:R-:W-:Y:S01]  /*13e0*/  SHF.L.U32 R146, R145, 0x10, RZ ;  /* 0x0000001091927819 */ /* 0x000fe200000006ff */
[----:B------:R-:W-:Y:S01]  /*13f0*/  FADD.FTZ R145, -R157, R144 ;  /* 0x000000909d917221 */ /* 0x000fe20000010100 */
[----:B------:R-:W-:Y:S01]  /*1400*/  SHF.L.U32 R144, R147, 0x10, RZ ;  /* 0x0000001093907819 */ /* 0x000fe200000006ff */
[----:B------:R-:W-:Y:S01]  /*1410*/  FADD.FTZ R147, -R157, R166 ;  /* 0x000000a69d937221 */ /* 0x000fe20000010100 */
[C---:B-----5:R-:W-:Y:S01]  /*1420*/  FMUL.FTZ R191, R206.reuse, R191 ;  /* 0x000000bfcebf7220 */ /* 0x060fe20000410000 */
[----:B------:R-:W-:Y:S01]  /*1430*/  FMUL.FTZ R189, R189, R148 ;  /* 0x00000094bdbd7220 */ /* 0x000fe20000410000 */
[C---:B------:R-:W-:Y:S01]  /*1440*/  FMUL.FTZ R166, R206.reuse, R145 ;  /* 0x00000091cea67220 */ /* 0x040fe20000410000 */
[----:B------:R-:W-:Y:S01]  /*1450*/  FADD.FTZ R163, -R157, R168 ;  /* 0x000000a89da37221 */ /* 0x000fe20000010100 */
[----:B------:R-:W-:Y:S01]  /*1460*/  FMUL.FTZ R168, R206, R147 ;  /* 0x00000093cea87220 */ /* 0x000fe20000410000 */
[-C--:B------:R-:W-:Y:S01]  /*1470*/  FMUL.FTZ R165, R165, R146.reuse ;  /* 0x00000092a5a57220 */ /* 0x080fe20000410000 */
[----:B------:R-:W-:Y:S01]  /*1480*/  FADD.FTZ R158, R158, R189 ;  /* 0x000000bd9e9e7221 */ /* 0x000fe20000010000 */
[----:B------:R-:W-:Y:S01]  /*1490*/  FFMA.FTZ R145, R191, R189, R214 ;  /* 0x000000bdbf917223 */ /* 0x000fe200000100d6 */
[----:B------:R-:W-:Y:S01]  /*14a0*/  FADD.FTZ R77, R77, R146 ;  /* 0x000000924d4d7221 */ /* 0x000fe20000010000 */
[----:B------:R-:W-:Y:S01]  /*14b0*/  FFMA.FTZ R101, R166, R146, R101 ;  /* 0x00000092a6657223 */ /* 0x000fe20000010065 */
[----:B------:R-:W-:Y:S01]  /*14c0*/  FMUL.FTZ R31, R206, R31 ;  /* 0x0000001fce1f7220 */ /* 0x000fe20000410000 */
        /* <DEDUP_REMOVED lines=8> */
[----:B------:R-:W-:Y:S01]  /*1550*/  FADD.FTZ R149, -R157, R146 ;  /* 0x000000929d957221 */ /* 0x000fe20000010100 */
        /* <DEDUP_REMOVED lines=10> */
[----:B-1----:R-:W-:Y:S01]  /*1600*/  SHF.L.U32 R154, R170, 0x10, RZ ;  /* 0x00000010aa9a7819 */ /* 0x002fe200000006ff */
[----:B------:R-:W-:Y:S01]  /*1610*/  FMUL.FTZ R169, R148, R152 ;  /* 0x0000009894a97220 */ /* 0x000fe20000410000 */
[----:B------:R-:W-:Y:S01]  /*1620*/  FMUL.FTZ R170, R206, R149 ;  /* 0x00000095ceaa7220 */ /* 0x000fe20000410000 */
[----:B------:R-:W-:Y:S01]  /*1630*/  FADD.FTZ R146, R147, R162 ;  /* 0x000000a293927221 */ /* 0x000fe20000010000 */
[----:B------:R-:W-:Y:S01]  /*1640*/  FFMA.FTZ R145, R161, R162, R144 ;  /* 0x000000a2a1917223 */ /* 0x000fe20000010090 */
        /* <DEDUP_REMOVED lines=19> */
.L_x_701:
[----:B------:R-:W-:Y:S05]  /*1780*/  BSYNC.RECONVERGENT B0 ;  /* 0x0000000000007941 */ /* 0x000fea0003800200 */
.L_x_700:
        /* <DEDUP_REMOVED lines=10> */
[----:B------:R-:W-:Y:S01]  /*1830*/  ISETP.NE.AND.EX P0, PT, RZ, UR9, PT, P0 ;  /* 0x00000009ff007c0c */ /* 0x000fe2000bf05300 */
[----:B--2---:R-:W-:-:S05]  /*1840*/  IMAD.WIDE.U32 R152, R159, 0x8, R152 ;  /* 0x000000089f987825 */ /* 0x004fca00078e0098 */
[----:B------:R0:W5:Y:S07]  /*1850*/  LDG.E.64 R208, desc[UR4][R152.64] ;  /* 0x0000000498d07981 */ /* 0x00016e000c1e1b00 */
[----:B------:R-:W1:Y:S01]  /*1860*/  @P0 LDC.64 R154, c[0x0][0x438] ;  /* 0x00010e00ff9a0b82 */ /* 0x000e620000000a00 */
[----:B------:R-:W-:Y:S01]  /*1870*/  SHF.L.U32 R181, R2, 0x10, RZ ;  /* 0x0000001002b57819 */ /* 0x000fe200000006ff */
[----:B-1----:R-:W-:Y:S01]  /*1880*/  @P0 IMAD.WIDE.U32 R154, R159, 0x10, R154 ;  /* 0x000000109f9a0825 */ /* 0x002fe200078e009a */
[----:B------:R-:W-:-:S04]  /*1890*/  SHF.L.U32 R183, R3, 0x10, RZ ;  /* 0x0000001003b77819 */ /* 0x000fc800000006ff */
[----:B------:R1:W5:Y:S01]  /*18a0*/  @P0 LDG.E.128 R136, desc[UR4][R154.64] ;  /* 0x000000049a880981 */ /* 0x000362000c1e1d00 */
[----:B------:R-:W-:Y:S02]  /*18b0*/  SHF.L.U32 R185, R4, 0x10, RZ ;  /* 0x0000001004b97819 */ /* 0x000fe400000006ff */
[----:B------:R-:W-:Y:S02]  /*18c0*/  SHF.L.U32 R187, R5, 0x10, RZ ;  /* 0x0000001005bb7819 */ /* 0x000fe400000006ff */
        /* <DEDUP_REMOVED lines=8> */
[----:B------:R-:W-:Y:S01]  /*1950*/  SHF.L.U32 R174, R174, 0x10, RZ ;  /* 0x00000010aeae7819 */ /* 0x000fe200000006ff */
[----:B------:R-:W-:Y:S01]  /*1960*/  FADD.FTZ R177, -R157, R146 ;  /* 0x000000929db17221 */ /* 0x000fe20000010100 */
[C---:B------:R-:W-:Y:S02]  /*1970*/  PRMT R178, R147.reuse, 0x7632, R178 ;  /* 0x0000763293b27816 */ /* 0x040fe400000000b2 */
[----:B------:R-:W-:Y:S01]  /*1980*/  SHF.L.U32 R180, R147, 0x10, RZ ;  /* 0x0000001093b47819 */ /* 0x000fe200000006ff */
[----:B------:R-:W-:Y:S01]  /*1990*/  FADD.FTZ R147, -R157, R144 ;  /* 0x000000909d937221 */ /* 0x000fe20000010100 */
[----:B------:R-:W-:Y:S01]  /*19a0*/  SHF.L.U32 R146, R145, 0x10, RZ ;  /* 0x0000001091927819 */ /* 0x000fe200000006ff */
[----:B0-----:R-:W-:Y:S01]  /*19b0*/  FADD.FTZ R153, -R157, R174 ;  /* 0x000000ae9d997221 */ /* 0x001fe20000010100 */
[----:B------:R-:W-:-:S02]  /*19c0*/  SHF.L.U32 R174, R124, 0x10, RZ ;  /* 0x000000107cae7819 */ /* 0x000fc400000006ff */
[C---:B----4-:R-:W-:Y:S02]  /*19d0*/  PRMT R144, R148.reuse, 0x7632, R144 ;  /* 0x0000763294907816 */ /* 0x050fe40000000090 */
[----:B------:R-:W-:Y:S01]  /*19e0*/  SHF.L.U32 R145, R148, 0x10, RZ ;  /* 0x0000001094917819 */ /* 0x000fe200000006ff */
[----:B-----5:R-:W-:Y:S01]  /*19f0*/  FMUL.FTZ R173, R206, R173 ;  /* 0x000000adcead7220 */ /* 0x020fe20000410000 */
[----:B------:R-:W-:Y:S01]  /*1a00*/  SHF.L.U32 R144, R144, 0x10, RZ ;  /* 0x0000001090907819 */ /* 0x000fe200000006ff */
[C---:B------:R-:W-:Y:S02]  /*1a10*/  FADD.FTZ R159, -R157.reuse, R146 ;  /* 0x000000929d9f7221 */ /* 0x040fe40000010100 */
[-C--:B------:R-:W-:Y:S01]  /*1a20*/  FMUL.FTZ R174, R174, R145.reuse ;  /* 0x00000091aeae7220 */ /* 0x080fe20000410000 */
[----:B------:R-:W-:Y:S01]  /*1a30*/  FADD.FTZ R175, -R157, R176 ;  /* 0x000000b09daf7221 */ /* 0x000fe20000010100 */
[C---:B------:R-:W-:Y:S01]  /*1a40*/  PRMT R146, R149.reuse, 0x7632, R146 ;  /* 0x0000763295927816 */ /* 0x040fe20000000092 */
[----:B------:R-:W-:Y:S01]  /*1a50*/  FADD.FTZ R68, R68, R145 ;  /* 0x0000009144447221 */ /* 0x000fe20000010000 */
[----:B------:R-:W-:Y:S01]  /*1a60*/  SHF.L.U32 R149, R149, 0x10, RZ ;  /* 0x0000001095957819 */ /* 0x000fe200000006ff */
[----:B------:R-:W-:Y:S01]  /*1a70*/  FFMA.FTZ R92, R173, R145, R92 ;  /* 0x00000091ad5c7223 */ /* 0x000fe2000001005c */
[----:B------:R-:W-:Y:S01]  /*1a80*/  SHF.L.U32 R176, R125, 0x10, RZ ;  /* 0x000000107db07819 */ /* 0x000fe200000006ff */
[----:B------:R-:W-:Y:S01]  /*1a90*/  FMUL.FTZ R182, R206, R147 ;  /* 0x00000093ceb67220 */ /* 0x000fe20000410000 */
[----:B------:R-:W-:Y:S01]  /*1aa0*/  FMUL.FTZ R181, R181, R144 ;  /* 0x00000090b5b57220 */ /* 0x000fe20000410000 */
[----:B------:R-:W-:Y:S01]  /*1ab0*/  FADD.FTZ R158, R158, R174 ;  /* 0x000000ae9e9e7221 */ /* 0x000fe20000010000 */
[----:B------:R-:W-:Y:S01]  /*1ac0*/  FFMA.FTZ R145, R173, R174, R214 ;  /* 0x000000aead917223 */ /* 0x000fe200000100d6 */
[----:B------:R-:W-:Y:S01]  /*1ad0*/  SHF.L.U32 R178, R178, 0x10, RZ ;  /* 0x00000010b2b27819 */ /* 0x000fe200000006ff */
[----:B------:R-:W-:Y:S01]  /*1ae0*/  FADD.FTZ R69, R69, R144 ;  /* 0x0000009045457221 */ /* 0x000fe20000010000 */
[----:B------:R-:W-:Y:S01]  /*1af0*/  SHF.L.U32 R146, R146, 0x10, RZ ;  /* 0x0000001092927819 */ /* 0x000fe200000006ff */
[----:B------:R-:W-:Y:S01]  /*1b00*/  FFMA.FTZ R93, R182, R144, R93 ;  /* 0x00000090b65d7223 */ /* 0x000fe2000001005d */
[C---:B------:R-:W-:Y:S01]  /*1b10*/  FMUL.FTZ R184, R206.reuse, R153 ;  /* 0x00000099ceb87220 */ /* 0x040fe20000410000 */
[----:B------:R-:W-:Y:S01]  /*1b20*/  FMUL.FTZ R175, R206, R175 ;  /* 0x000000afceaf7220 */ /* 0x000fe20000410000 */
[----:B------:R-:W-:Y:S01]  /*1b30*/  FMUL.FTZ R176, R176, R149 ;  /* 0x00000095b0b07220 */ /* 0x000fe20000410000 */
[----:B------:R-:W-:Y:S01]  /*1b40*/  FADD.FTZ R147, R158, R181 ;  /* 0x000000b59e937221 */ /* 0x000fe20000010000 */
[----:B------:R-:W-:Y:S01]  /*1b50*/  FFMA.FTZ R144, R182, R181, R145 ;  /* 0x000000b5b6907223 */ /* 0x000fe20000010091 */
[C---:B------:R-:W-:Y:S01]  /*1b60*/  FADD.FTZ R179, -R157.reuse, R180 ;  /* 0x000000b49db37221 */ /* 0x040fe20000010100 */
[----:B------:R-:W-:Y:S01]  /*1b70*/  FADD.FTZ R157, -R157, R178 ;  /* 0x000000b29d9d7221 */ /* 0x000fe20000010100 */
[C---:B------:R-:W-:Y:S01]  /*1b80*/  PRMT R148, R150.reuse, 0x7632, R148 ;  /* 0x0000763296947816 */ /* 0x040fe20000000094 */
[-C--:B------:R-:W-:Y:S01]  /*1b90*/  FMUL.FTZ R183, R183, R146.reuse ;  /* 0x00000092b7b77220 */ /* 0x080fe20000410000 */
[----:B-1----:R-:W-:Y:S01]  /*1ba0*/  SHF.L.U32 R155, R150, 0x10, RZ ;  /* 0x00000010969b7819 */ /* 0x002fe200000006ff */
        /* <DEDUP_REMOVED lines=38> */
.L_x_703:
[----:B------:R-:W-:Y:S05]  /*1e10*/  BSYNC.RECONVERGENT B0 ;  /* 0x0000000000007941 */ /* 0x000fea0003800200 */
.L_x_702:
        /* <DEDUP_REMOVED lines=59> */
[----:B------:R-:W-:-:S03]  /*21d0*/  FADD.FTZ R144, R144, R153 ;  /* 0x0000009990907221 */ /* 0x000fc60000010000 */
[----:B------:R-:W-:Y:S01]  /*21e0*/  FADD.FTZ R217, R154, R217 ;  /* 0x000000d99ad97221 */ /* 0x000fe20000010000 */
[----:B------:R-:W-:-:S03]  /*21f0*/  FADD.FTZ R144, R155, R144 ;  /* 0x000000909b907221 */ /* 0x000fc60000010000 */
[----:B----4-:R-:W-:Y:S01]  /*2200*/  FADD.FTZ R217, R217, R156 ;  /* 0x0000009cd9d97221 */ /* 0x010fe20000010000 */
[----:B------:R-:W-:-:S03]  /*2210*/  FADD.FTZ R144, R144, R157 ;  /* 0x0000009d90907221 */ /* 0x000fc60000010000 */
        /* <DEDUP_REMOVED lines=15> */
[----:B------:R-:W-:Y:S01]  /*2310*/  FFMA.FTZ R152, R207, R149, R150 ;  /* 0x00000095cf987223 */ /* 0x000fe20000010096 */
[----:B------:R-:W-:Y:S02]  /*2320*/  LOP3.LUT P6, RZ, R212, 0xff, RZ, 0xc0, !PT ;  /* 0x000000ffd4ff7812 */ /* 0x000fe400078cc0ff */
[----:B------:R-:W-:Y:S01]  /*2330*/  MOV R153, RZ ;  /* 0x000000ff00997202 */ /* 0x000fe20000000f00 */
[----:B------:R-:W-:Y:S01]  /*2340*/  FADD.FTZ R151, R205, -R152 ;  /* 0x80000098cd977221 */ /* 0x000fe20000010000 */
[----:B------:R-:W-:-:S03]  /*2350*/  MOV R215, RZ ;  /* 0x000000ff00d77202 */ /* 0x000fc60000000f00 */
[----:B-----5:R-:W-:-:S04]  /*2360*/  FMUL.FTZ R151, R206, R151 ;  /* 0x00000097ce977220 */ /* 0x020fc80000410000 */
[----:B------:R-:W-:Y:S01]  /*2370*/  FMUL.FTZ R152, R151, R148 ;  /* 0x0000009497987220 */ /* 0x000fe20000410000 */
[----:B------:R-:W-:Y:S01]  /*2380*/  HFMA2 R151, -RZ, RZ, 0, 0 ;  /* 0x00000000ff977431 */ /* 0x000fe200000001ff */
[----:B------:R-:W-:Y:S02]  /*2390*/  @P6 SHF.L.U32 R154, R144, 0x10, RZ ;  /* 0x00000010909a6819 */ /* 0x000fe400000006ff */
[----:B------:R-:W-:Y:S01]  /*23a0*/  @P6 SHF.L.U32 R155, R112, 0x10, RZ ;  /* 0x00000010709b6819 */ /* 0x000fe200000006ff */
[----:B------:R-:W-:-:S04]  /*23b0*/  FMUL.FTZ R152, R152, UR11 ;  /* 0x0000000b98987c20 */ /* 0x000fc80008410000 */
[C---:B------:R-:W-:Y:S01]  /*23c0*/  @P6 FMUL.FTZ R153, R152.reuse, R154 ;  /* 0x0000009a98996220 */ /* 0x040fe20000410000 */
[----:B------:R-:W-:Y:S01]  /*23d0*/  @P6 FMUL.FTZ R151, R152, R155 ;  /* 0x0000009b98976220 */ /* 0x000fe20000410000 */
[----:B------:R-:W-:Y:S01]  /*23e0*/  LOP3.LUT P6, RZ, R212, 0xff00, RZ, 0xc0, !PT ;  /* 0x0000ff00d4ff7812 */ /* 0x000fe200078cc0ff */
[----:B------:R-:W-:Y:S01]  /*23f0*/  FFMA.FTZ R155, R204, R149, R150 ;  /* 0x00000095cc9b7223 */ /* 0x000fe20000010096 */
[----:B------:R-:W-:Y:S01]  /*2400*/  MOV R152, RZ ;  /* 0x000000ff00987202 */ /* 0x000fe20000000f00 */
[----:B------:R-:W-:Y:S02]  /*2410*/  FADD.FTZ R60, R60, R153 ;  /* 0x000000993c3c7221 */ /* 0x000fe40000010000 */
[----:B------:R-:W-:-:S04]  /*2420*/  FADD.FTZ R155, R202, -R155 ;  /* 0x8000009bca9b7221 */ /* 0x000fc80000010000 */
[----:B------:R-:W-:-:S04]  /*2430*/  FMUL.FTZ R155, R206, R155 ;  /* 0x0000009bce9b7220 */ /* 0x000fc80000410000 */
[----:B------:R-:W-:Y:S01]  /*2440*/  @P6 PRMT R154, R144, 0x7632, R154 ;  /* 0x00007632909a6816 */ /* 0x000fe2000000009a */
[----:B------:R-:W-:Y:S01]  /*2450*/  FMUL.FTZ R155, R155, R148 ;  /* 0x000000949b9b7220 */ /* 0x000fe20000410000 */
[----:B------:R-:W-:Y:S01]  /*2460*/  HFMA2 R144, -RZ, RZ, 0, 0 ;  /* 0x00000000ff907431 */ /* 0x000fe200000001ff */
[----:B------:R-:W-:Y:S02]  /*2470*/  @P6 SHF.L.U32 R156, R22, 0x10, RZ ;  /* 0x00000010169c6819 */ /* 0x000fe400000006ff */
[----:B------:R-:W-:Y:S01]  /*2480*/  @P6 SHF.L.U32 R154, R154, 0x10, RZ ;  /* 0x000000109a9a6819 */ /* 0x000fe200000006ff */
[----:B------:R-:W-:-:S04]  /*2490*/  FMUL.FTZ R155, R155, UR11 ;  /* 0x0000000b9b9b7c20 */ /* 0x000fc80008410000 */
[----:B------:R-:W-:Y:S01]  /*24a0*/  @P6 FMUL.FTZ R152, R155, R154 ;  /* 0x0000009a9b986220 */ /* 0x000fe20000410000 */
[----:B------:R-:W-:Y:S01]  /*24b0*/  FFMA.FTZ R154, R203, R149, R150 ;  /* 0x00000095cb9a7223 */ /* 0x000fe20000010096 */
[----:B------:R-:W-:Y:S01]  /*24c0*/  @P6 FMUL.FTZ R144, R155, R156 ;  /* 0x0000009c9b906220 */ /* 0x000fe20000410000 */
[----:B------:R-:W-:Y:S01]  /*24d0*/  LOP3.LUT P6, RZ, R212, 0xff0000, RZ, 0xc0, !PT ;  /* 0x00ff0000d4ff7812 */ /* 0x000fe200078cc0ff */
[----:B------:R-:W-:Y:S01]  /*24e0*/  FADD.FTZ R61, R61, R152 ;  /* 0x000000983d3d7221 */ /* 0x000fe20000010000 */
[----:B------:R-:W-:Y:S02]  /*24f0*/  FADD.FTZ R155, R201, -R154 ;  /* 0x8000009ac99b7221 */ /* 0x000fe40000010000 */
[----:B------:R-:W-:Y:S02]  /*2500*/  F2FP.BF16.F32.PACK_AB R144, R144, R151 ;  /* 0x000000979090723e */ /* 0x000fe400000010ff */
[----:B------:R-:W-:Y:S01]  /*2510*/  FMUL.FTZ R157, R206, R155 ;  /* 0x0000009bce9d7220 */ /* 0x000fe20000410000 */
[----:B------:R-:W-:-:S03]  /*2520*/  CS2R R154, SRZ ;  /* 0x00000000009a7805 */ /* 0x000fc6000001ff00 */
[----:B------:R-:W-:-:S03]  /*2530*/  FMUL.FTZ R157, R157, R148 ;  /* 0x000000949d9d7220 */ /* 0x000fc60000410000 */
[----:B------:R-:W-:Y:S01]  /*2540*/  @P6 SHF.L.U32 R156, R145, 0x10, RZ ;  /* 0x00000010919c6819 */ /* 0x000fe200000006ff */
[----:B------:R-:W-:Y:S01]  /*2550*/  FMUL.FTZ R157, R157, UR11 ;  /* 0x0000000b9d9d7c20 */ /* 0x000fe20008410000 */
[----:B------:R-:W-:-:S03]  /*2560*/  @P6 SHF.L.U32 R158, R113, 0x10, RZ ;  /* 0x00000010719e6819 */ /* 0x000fc600000006ff */
[C---:B------:R-:W-:Y:S01]  /*2570*/  @P6 FMUL.FTZ R155, R157.reuse, R156 ;  /* 0x0000009c9d9b6220 */ /* 0x040fe20000410000 */
[----:B------:R-:W-:Y:S01]  /*2580*/  MOV R156, RZ ;  /* 0x000000ff009c7202 */ /* 0x000fe20000000f00 */
[----:B------:R-:W-:Y:S01]  /*2590*/  @P6 FMUL.FTZ R154, R157, R158 ;  /* 0x0000009e9d9a6220 */ /* 0x000fe20000410000 */
[----:B------:R-:W-:Y:S01]  /*25a0*/  LOP3.LUT P6, RZ, R212, 0xff000000, RZ, 0xc0, !PT ;  /* 0xff000000d4ff7812 */ /* 0x000fe200078cc0ff */
[----:B------:R-:W-:Y:S01]  /*25b0*/  FFMA.FTZ R157, R200, R149, R150 ;  /* 0x00000095c89d7223 */ /* 0x000fe20000010096 */
[----:B------:R-:W-:-:S03]  /*25c0*/  FADD.FTZ R62, R62, R155 ;  /* 0x0000009b3e3e7221 */ /* 0x000fc60000010000 */
        /* <DEDUP_REMOVED lines=15> */
[----:B------:R-:W-:-:S04]  /*26c0*/  FMUL.FTZ R157, R206, R157 ;  /* 0x0000009dce9d7220 */ /* 0x000fc80000410000 */
[----:B------:R-:W-:Y:S01]  /*26d0*/  FMUL.FTZ R158, R157, R148 ;  /* 0x000000949d9e7220 */ /* 0x000fe20000410000 */
[----:B------:R-:W-:Y:S02]  /*26e0*/  HFMA2 R157, -RZ, RZ, 0, 0 ;  /* 0x00000000ff9d7431 */ /* 0x000fe400000001ff */
[----:B------:R-:W-:Y:S01]  /*26f0*/  @P6 SHF.L.U32 R159, R146, 0x10, RZ ;  /* 0x00000010929f6819 */ /* 0x000fe200000006ff */
[----:B------:R-:W-:Y:S01]  /*2700*/  FMUL.FTZ R158, R158, UR11 ;  /* 0x0000000b9e9e7c20 */ /* 0x000fe20008410000 */
[----:B------:R-:W-:-:S03]  /*2710*/  @P6 SHF.L.U32 R214, R114, 0x10, RZ ;  /* 0x0000001072d66819 */ /* 0x000fc600000006ff */
[----:B------:R-:W-:Y:S01]  /*2720*/  @P6 FMUL.FTZ R215, R158, R159 ;  /* 0x0000009f9ed76220 */ /* 0x000fe20000410000 */
[----:B------:R-:W-:Y:S01]  /*2730*/  FFMA.FTZ R159, R196, R149, R150 ;  /* 0x00000095c49f7223 */ /* 0x000fe20000010096 */
[----:B------:R-:W-:Y:S01]  /*2740*/  @P6 FMUL.FTZ R157, R158, R214 ;  /* 0x000000d69e9d6220 */ /* 0x000fe20000410000 */
[----:B------:R-:W-:Y:S01]  /*2750*/  LOP3.LUT P6, RZ, R213, 0xff00, RZ, 0xc0, !PT ;  /* 0x0000ff00d5ff7812 */ /* 0x000fe200078cc0ff */
[----:B------:R-:W-:Y:S02]  /*2760*/  HFMA2 R158, -RZ, RZ, 0, 0 ;  /* 0x00000000ff9e7431 */ /* 0x000fe400000001ff */
[----:B------:R-:W-:Y:S01]  /*2770*/  FADD.FTZ R159, R194, -R159 ;  /* 0x8000009fc29f7221 */ /* 0x000fe20000010000 */
[----:B------:R-:W-:Y:S01]  /*2780*/  MOV R214, RZ ;  /* 0x000000ff00d67202 */ /* 0x000fe20000000f00 */
[----:B------:R-:W-:Y:S02]  /*2790*/  FADD.FTZ R215, R56, R215 ;  /* 0x000000d738d77221 */ /* 0x000fe40000010000 */
[----:B------:R-:W-:-:S04]  /*27a0*/  FMUL.FTZ R159, R206, R159 ;  /* 0x0000009fce9f7220 */ /* 0x000fc80000410000 */
[----:B------:R-:W-:Y:S02]  /*27b0*/  FMUL.FTZ R159, R159, R148 ;  /* 0x000000949f9f7220 */ /* 0x000fe40000410000 */
[----:B------:R-:W-:Y:S02]  /*27c0*/  @P6 PRMT R146, R146, 0x7632, R146 ;  /* 0x0000763292926816 */ /* 0x000fe40000000092 */
[----:B------:R-:W-:Y:S01]  /*27d0*/  FMUL.FTZ R159, R159, UR11 ;  /* 0x0000000b9f9f7c20 */ /* 0x000fe20008410000 */
[----:B------:R-:W-:Y:S02]  /*27e0*/  @P6 SHF.L.U32 R216, R24, 0x10, RZ ;  /* 0x0000001018d86819 */ /* 0x000fe400000006ff */
[----:B------:R-:W-:-:S03]  /*27f0*/  @P6 SHF.L.U32 R146, R146, 0x10, RZ ;  /* 0x0000001092926819 */ /* 0x000fc600000006ff */
[C---:B------:R-:W-:Y:S01]  /*2800*/  @P6 FMUL.FTZ R158, R159.reuse, R216 ;  /* 0x000000d89f9e6220 */ /* 0x040fe20000410000 */
[----:B------:R-:W-:Y:S01]  /*2810*/  CS2R R216, SRZ ;  /* 0x0000000000d87805 */ /* 0x000fe2000001ff00 */
[----:B------:R-:W-:Y:S01]  /*2820*/  @P6 FMUL.FTZ R214, R159, R146 ;  /* 0x000000929fd66220 */ /* 0x000fe20000410000 */
[----:B------:R-:W-:Y:S01]  /*2830*/  FFMA.FTZ R146, R195, R149, R150 ;  /* 0x00000095c3927223 */ /* 0x000fe20000010096 */
[----:B------:R-:W-:Y:S02]  /*2840*/  LOP3.LUT P6, RZ, R213, 0xff0000, RZ, 0xc0, !PT ;  /* 0x00ff0000d5ff7812 */ /* 0x000fe400078cc0ff */
[----:B------:R-:W-:Y:S01]  /*2850*/  FADD.FTZ R214, R57, R214 ;  /* 0x000000d639d67221 */ /* 0x000fe20000010000 */
[----:B------:R-:W-:-:S04]  /*2860*/  FADD.FTZ R159, R193, -R146 ;  /* 0x80000092c19f7221 */ /* 0x000fc80000010000 */
[----:B------:R-:W-:-:S04]  /*2870*/  FMUL.FTZ R159, R206, R159 ;  /* 0x0000009fce9f7220 */ /* 0x000fc80000410000 */
[----:B------:R-:W-:Y:S02]  /*2880*/  FMUL.FTZ R159, R159, R148 ;  /* 0x000000949f9f7220 */ /* 0x000fe40000410000 */
[----:B------:R-:W-:Y:S02]  /*2890*/  @P6 SHF.L.U32 R146, R147, 0x10, RZ ;  /* 0x0000001093926819 */ /* 0x000fe400000006ff */
[----:B------:R-:W-:Y:S01]  /*28a0*/  @P6 SHF.L.U32 R218, R115, 0x10, RZ ;  /* 0x0000001073da6819 */ /* 0x000fe200000006ff */
[----:B------:R-:W-:-:S04]  /*28b0*/  FMUL.FTZ R159, R159, UR11 ;  /* 0x0000000b9f9f7c20 */ /* 0x000fc80008410000 */
[C---:B------:R-:W-:Y:S01]  /*28c0*/  @P6 FMUL.FTZ R217, R159.reuse, R146 ;  /* 0x000000929fd96220 */ /* 0x040fe20000410000 */
[----:B------:R-:W-:Y:S01]  /*28d0*/  @P6 FMUL.FTZ R216, R159, R218 ;  /* 0x000000da9fd86220 */ /* 0x000fe20000410000 */
[----:B------:R-:W-:Y:S01]  /*28e0*/  ISETP.GE.U32.AND P6, PT, R212, RZ, PT ;  /* 0x000000ffd400720c */ /* 0x000fe20003fc6070 */
[----:B------:R-:W-:Y:S01]  /*28f0*/  FFMA.FTZ R159, R192, R149, R150 ;  /* 0x00000095c09f7223 */ /* 0x000fe20000010096 */
[----:B------:R-:W-:Y:S01]  /*2900*/  CS2R R218, SRZ ;  /* 0x0000000000da7805 */ /* 0x000fe2000001ff00 */
[----:B------:R-:W-:Y:S01]  /*2910*/  FADD.FTZ R217, R58, R217 ;  /* 0x000000d93ad97221 */ /* 0x000fe20000010000 */
[----:B------:R-:W-:Y:S01]  /*2920*/  ISETP.GE.U32.AND.EX P6, PT, R213, 0x1000000, PT, P6 ;  /* 0x01000000d500780c */ /* 0x000fe20003fc6160 */
[----:B------:R-:W-:-:S04]  /*2930*/  FADD.FTZ R159, R190, -R159 ;  /* 0x8000009fbe9f7221 */ /* 0x000fc80000010000 */
[----:B------:R-:W-:-:S04]  /*2940*/  FMUL.FTZ R159, R206, R159 ;  /* 0x0000009fce9f7220 */ /* 0x000fc80000410000 */
[----:B------:R-:W-:-:S04]  /*2950*/  FMUL.FTZ R159, R159, R148 ;  /* 0x000000949f9f7220 */ /* 0x000fc80000410000 */
[----:B------:R-:W-:Y:S01]  /*2960*/  @P6 PRMT R147, R147, 0x7632, R147 ;  /* 0x0000763293936816 */ /* 0x000fe20000000093 */
[----:B------:R-:W-:Y:S01]  /*2970*/  FMUL.FTZ R159, R159, UR11 ;  /* 0x0000000b9f9f7c20 */ /* 0x000fe20008410000 */
[----:B------:R-:W-:Y:S02]  /*2980*/  @P6 SHF.L.U32 R146, R25, 0x10, RZ ;  /* 0x0000001019926819 */ /* 0x000fe400000006ff */
[----:B------:R-:W-:-:S03]  /*2990*/  @P6 SHF.L.U32 R147, R147, 0x10, RZ ;  /* 0x0000001093936819 */ /* 0x000fc600000006ff */
[C---:B------:R-:W-:Y:S01]  /*29a0*/  @P6 FMUL.FTZ R219, R159.reuse, R146 ;  /* 0x000000929fdb6220 */ /* 0x040fe20000410000 */
[----:B------:R-:W-:Y:S01]  /*29b0*/  F2FP.BF16.F32.PACK_AB R146, R158, R157 ;  /* 0x0000009d9e92723e */ /* 0x000fe200000010ff */
[----:B------:R-:W-:-:S03]  /*29c0*/  @P6 FMUL.FTZ R218, R159, R147 ;  /* 0x000000939fda6220 */ /* 0x000fc60000410000 */
[----:B------:R-:W-:Y:S01]  /*29d0*/  F2FP.BF16.F32.PACK_AB R147, R219, R216 ;  /* 0x000000d8db93723e */ /* 0x000fe200000010ff */
[----:B------:R-:W-:Y:S01]  /*29e0*/  FADD.FTZ R218, R59, R218 ;  /* 0x000000da3bda7221 */ /* 0x000fe20000010000 */
[----:B------:R-:W-:Y:S06]  /*29f0*/  BRA `(.L_x_709) ;  /* 0x0000000400d07947 */ /* 0x000fec0003800000 */
.L_x_708:
[----:B------:R-:W-:Y:S01]  /*2a00*/  FFMA.FTZ R140, R207, R149, R150 ;  /* 0x00000095cf8c7223 */ /* 0x000fe20000010096 */
[----:B------:R-:W-:Y:S01]  /*2a10*/  LOP3.LUT P6, RZ, R212, 0xff, RZ, 0xc0, !PT ;  /* 0x000000ffd4ff7812 */ /* 0x000fe200078cc0ff */
[----:B------:R-:W-:Y:S01]  /*2a20*/  HFMA2 R151, -RZ, RZ, 0, 0 ;  /* 0x00000000ff977431 */ /* 0x000fe200000001ff */
[----:B------:R-:W-:Y:S01]  /*2a30*/  MOV R141, RZ ;  /* 0x000000ff008d7202 */ /* 0x000fe20000000f00 */
[----:B------:R-:W-:Y:S01]  /*2a40*/  FADD.FTZ R153, R205, -R140 ;  /* 0x8000008ccd997221 */ /* 0x000fe20000010000 */
[----:B------:R-:W-:Y:S02]  /*2a50*/  MOV R142, RZ ;  /* 0x000000ff008e7202 */ /* 0x000fe40000000f00 */
[----:B------:R-:W-:Y:S01]  /*2a60*/  MOV R158, RZ ;  /* 0x000000ff009e7202 */ /* 0x000fe20000000f00 */
[----:B-----5:R-:W-:Y:S01]  /*2a70*/  FMUL.FTZ R153, R206, R153 ;  /* 0x00000099ce997220 */ /* 0x020fe20000410000 */
[----:B------:R-:W-:Y:S02]  /*2a80*/  MOV R215, RZ ;  /* 0x000000ff00d77202 */ /* 0x000fe40000000f00 */
[----:B------:R-:W-:Y:S01]  /*2a90*/  MOV R218, RZ ;  /* 0x000000ff00da7202 */ /* 0x000fe20000000f00 */
[----:B------:R-:W-:-:S02]  /*2aa0*/  FMUL.FTZ R140, R153, R148 ;  /* 0x00000094998c7220 */ /* 0x000fc40000410000 */
[----:B------:R-:W-:Y:S02]  /*2ab0*/  @P6 SHF.L.U32 R143, R144, 0x10, RZ ;  /* 0x00000010908f6819 */ /* 0x000fe400000006ff */
[----:B------:R-:W-:Y:S01]  /*2ac0*/  @P6 SHF.L.U32 R155, R112, 0x10, RZ ;  /* 0x00000010709b6819 */ /* 0x000fe200000006ff */
[----:B------:R-:W-:-:S04]  /*2ad0*/  FMUL.FTZ R140, R140, UR11 ;  /* 0x0000000b8c8c7c20 */ /* 0x000fc80008410000 */
[C---:B------:R-:W-:Y:S01]  /*2ae0*/  @P6 FMUL.FTZ R141, R140.reuse, R143 ;  /* 0x0000008f8c8d6220 */ /* 0x040fe20000410000 */
        /* <DEDUP_REMOVED lines=11> */
[----:B------:R-:W-:Y:S01]  /*2ba0*/  FMUL.FTZ R143, R143, UR11 ;  /* 0x0000000b8f8f7c20 */ /* 0x000fe20008410000 */
[----:B------:R-:W-:-:S03]  /*2bb0*/  F2FP.BF16.F32.PACK_AB R140, R140, R153 ;  /* 0x000000998c8c723e */ /* 0x000fc600000010ff */
[----:B------:R-:W-:Y:S01]  /*2bc0*/  @P6 FMUL.FTZ R142, R143, R152 ;  /* 0x000000988f8e6220 */ /* 0x000fe20000410000 */
[----:B------:R-:W-:Y:S01]  /*2bd0*/  FFMA.FTZ R152, R203, R149, R150 ;  /* 0x00000095cb987223 */ /* 0x000fe20000010096 */
[----:B------:R-:W-:Y:S01]  /*2be0*/  @P6 FMUL.FTZ R144, R143, R154 ;  /* 0x0000009a8f906220 */ /* 0x000fe20000410000 */
[----:B------:R-:W-:Y:S01]  /*2bf0*/  LOP3.LUT P6, RZ, R212, 0xff0000, RZ, 0xc0, !PT ;  /* 0x00ff0000d4ff7812 */ /* 0x000fe200078cc0ff */
[----:B------:R-:W-:Y:S01]  /*2c00*/  FADD.FTZ R61, R61, R142 ;  /* 0x0000008e3d3d7221 */ /* 0x000fe20000010000 */
[----:B------:R-:W-:Y:S01]  /*2c10*/  FADD.FTZ R155, R201, -R152 ;  /* 0x80000098c99b7221 */ /* 0x000fe20000010000 */
[----:B------:R-:W-:Y:S01]  /*2c20*/  HFMA2 R152, -RZ, RZ, 0, 0 ;  /* 0x00000000ff987431 */ /* 0x000fe200000001ff */
[----:B------:R-:W-:Y:S02]  /*2c30*/  MOV R143, RZ ;  /* 0x000000ff008f7202 */ /* 0x000fe40000000f00 */
[----:B------:R-:W-:Y:S01]  /*2c40*/  FMUL.FTZ R155, R206, R155 ;  /* 0x0000009bce9b7220 */ /* 0x000fe20000410000 */
[----:B------:R-:W-:-:S03]  /*2c50*/  F2FP.BF16.F32.PACK_AB R144, R144, R151 ;  /* 0x000000979090723e */ /* 0x000fc600000010ff */
[----:B------:R-:W-:-:S03]  /*2c60*/  FMUL.FTZ R154, R155, R148 ;  /* 0x000000949b9a7220 */ /* 0x000fc60000410000 */
[----:B------:R-:W-:Y:S01]  /*2c70*/  @P6 SHF.L.U32 R157, R145, 0x10, RZ ;  /* 0x00000010919d6819 */ /* 0x000fe200000006ff */
[----:B------:R-:W-:Y:S01]  /*2c80*/  FMUL.FTZ R154, R154, UR11 ;  /* 0x0000000b9a9a7c20 */ /* 0x000fe20008410000 */
[----:B------:R-:W-:-:S03]  /*2c90*/  @P6 SHF.L.U32 R159, R113, 0x10, RZ ;  /* 0x00000010719f6819 */ /* 0x000fc600000006ff */
[----:B------:R-:W-:Y:S01]  /*2ca0*/  @P6 FMUL.FTZ R143, R154, R157 ;  /* 0x0000009d9a8f6220 */ /* 0x000fe20000410000 */
[----:B------:R-:W-:Y:S01]  /*2cb0*/  FFMA.FTZ R157, R200, R149, R150 ;  /* 0x00000095c89d7223 */ /* 0x000fe20000010096 */
[----:B------:R-:W-:Y:S01]  /*2cc0*/  @P6 FMUL.FTZ R152, R154, R159 ;  /* 0x0000009f9a986220 */ /* 0x000fe20000410000 */
[----:B------:R-:W-:Y:S01]  /*2cd0*/  LOP3.LUT P6, RZ, R212, 0xff000000, RZ, 0xc0, !PT ;  /* 0xff000000d4ff7812 */ /* 0x000fe200078cc0ff */
[----:B------:R-:W-:Y:S01]  /*2ce0*/  FADD.FTZ R62, R62, R143 ;  /* 0x0000008f3e3e7221 */ /* 0x000fe20000010000 */
[----:B------:R-:W-:-:S04]  /*2cf0*/  FADD.FTZ R157, R198, -R157 ;  /* 0x8000009dc69d7221 */ /* 0x000fc80000010000 */
[----:B------:R-:W-:-:S04]  /*2d00*/  FMUL.FTZ R154, R206, R157 ;  /* 0x0000009dce9a7220 */ /* 0x000fc80000410000 */
[C---:B------:R-:W-:Y:S01]  /*2d10*/  FMUL.FTZ R156, R154.reuse, R148 ;  /* 0x000000949a9c7220 */ /* 0x040fe20000410000 */
[----:B------:R-:W-:Y:S02]  /*2d20*/  F2FP.BF16.F32.PACK_AB R141, R154, R155 ;  /* 0x0000009b9a8d723e */ /* 0x000fe400000010ff */
[----:B------:R-:W-:Y:S01]  /*2d30*/  @P6 PRMT R157, R145, 0x7632, R157 ;  /* 0x00007632919d6816 */ /* 0x000fe2000000009d */
[----:B------:R-:W-:Y:S01]  /*2d40*/  HFMA2 R145, -RZ, RZ, 0, 0 ;  /* 0x00000000ff917431 */ /* 0x000fe200000001ff */
[----:B------:R-:W-:Y:S01]  /*2d50*/  @P6 SHF.L.U32 R159, R23, 0x10, RZ ;  /* 0x00000010179f6819 */ /* 0x000fe200000006ff */
[----:B------:R-:W-:Y:S01]  /*2d60*/  FMUL.FTZ R156, R156, UR11 ;  /* 0x0000000b9c9c7c20 */ /* 0x000fe20008410000 */
[----:B------:R-:W-:-:S03]  /*2d70*/  @P6 SHF.L.U32 R157, R157, 0x10, RZ ;  /* 0x000000109d9d6819 */ /* 0x000fc600000006ff */
[C---:B------:R-:W-:Y:S02]  /*2d80*/  @P6 FMUL.FTZ R145, R156.reuse, R159 ;  /* 0x0000009f9c916220 */ /* 0x040fe40000410000 */
[----:B------:R-:W-:Y:S01]  /*2d90*/  @P6 FMUL.FTZ R158, R156, R157 ;  /* 0x0000009d9c9e6220 */ /* 0x000fe20000410000 */
[----:B------:R-:W-:Y:S01]  /*2da0*/  FFMA.FTZ R156, R199, R149, R150 ;  /* 0x00000095c79c7223 */ /* 0x000fe20000010096 */
[----:B------:R-:W-:Y:S02]  /*2db0*/  LOP3.LUT P6, RZ, R213, 0xff, RZ, 0xc0, !PT ;  /* 0x000000ffd5ff7812 */ /* 0x000fe400078cc0ff */
[----:B------:R-:W-:Y:S01]  /*2dc0*/  FADD.FTZ R63, R63, R158 ;  /* 0x0000009e3f3f7221 */ /* 0x000fe20000010000 */
[----:B------:R-:W-:Y:S01]  /*2dd0*/  FADD.FTZ R157, R197, -R156 ;  /* 0x8000009cc59d7221 */ /* 0x000fe20000010000 */
[----:B------:R-:W-:Y:S01]  /*2de0*/  HFMA2 R156, -RZ, RZ, 0, 0 ;  /* 0x00000000ff9c7431 */ /* 0x000fe200000001ff */
[----:B------:R-:W-:Y:S02]  /*2df0*/  F2FP.BF16.F32.PACK_AB R145, R145, R152 ;  /* 0x000000989191723e */ /* 0x000fe400000010ff */
[----:B------:R-:W-:-:S04]  /*2e00*/  FMUL.FTZ R157, R206, R157 ;  /* 0x0000009dce9d7220 */ /* 0x000fc80000410000 */
[----:B------:R-:W-:Y:S02]  /*2e10*/  FMUL.FTZ R159, R157, R148 ;  /* 0x000000949d9f7220 */ /* 0x000fe40000410000 */
        /* <DEDUP_REMOVED lines=10> */
[----:B------:R-:W-:Y:S01]  /*2ec0*/  FMUL.FTZ R219, R206, R159 ;  /* 0x0000009fcedb7220 */ /* 0x000fe20000410000 */
[----:B------:R-:W-:-:S03]  /*2ed0*/  HFMA2 R159, -RZ, RZ, 0, 0 ;  /* 0x00000000ff9f7431 */ /* 0x000fc600000001ff */
[----:B------:R-:W-:Y:S01]  /*2ee0*/  @P6 PRMT R216, R146, 0x7632, R216 ;  /* 0x0000763292d86816 */ /* 0x000fe200000000d8 */
[C---:B------:R-:W-:Y:S01]  /*2ef0*/  FMUL.FTZ R146, R219.reuse, R148 ;  /* 0x00000094db927220 */ /* 0x040fe20000410000 */
[----:B------:R-:W-:Y:S02]  /*2f00*/  @P6 SHF.L.U32 R221, R24, 0x10, RZ ;  /* 0x0000001018dd6819 */ /* 0x000fe400000006ff */
[----:B------:R-:W-:Y:S01]  /*2f10*/  @P6 SHF.L.U32 R217, R216, 0x10, RZ ;  /* 0x00000010d8d96819 */ /* 0x000fe200000006ff */
[----:B------:R-:W-:Y:S01]  /*2f20*/  FMUL.FTZ R146, R146, UR11 ;  /* 0x0000000b92927c20 */ /* 0x000fe20008410000 */
[----:B------:R-:W-:-:S03]  /*2f30*/  F2FP.BF16.F32.PACK_AB R142, R219, R157 ;  /* 0x0000009ddb8e723e */ /* 0x000fc600000010ff */
[C---:B------:R-:W-:Y:S01]  /*2f40*/  @P6 FMUL.FTZ R214, R146.reuse, R217 ;  /* 0x000000d992d66220 */ /* 0x040fe20000410000 */
[----:B------:R-:W-:Y:S01]  /*2f50*/  @P6 FMUL.FTZ R159, R146, R221 ;  /* 0x000000dd929f6220 */ /* 0x000fe20000410000 */
[----:B------:R-:W-:Y:S01]  /*2f60*/  FFMA.FTZ R146, R195, R149, R150 ;  /* 0x00000095c3927223 */ /* 0x000fe20000010096 */
[----:B------:R-:W-:Y:S01]  /*2f70*/  LOP3.LUT P6, RZ, R213, 0xff0000, RZ, 0xc0, !PT ;  /* 0x00ff0000d5ff7812 */ /* 0x000fe200078cc0ff */
[----:B------:R-:W-:Y:S02]  /*2f80*/  FADD.FTZ R214, R57, R214 ;  /* 0x000000d639d67221 */ /* 0x000fe40000010000 */
[----:B------:R-:W-:-:S04]  /*2f90*/  FADD.FTZ R217, R193, -R146 ;  /* 0x80000092c1d97221 */ /* 0x000fc80000010000 */
[----:B------:R-:W-:Y:S01]  /*2fa0*/  FMUL.FTZ R221, R206, R217 ;  /* 0x000000d9cedd7220 */ /* 0x000fe20000410000 */
[----:B------:R-:W-:-:S03]  /*2fb0*/  CS2R R216, SRZ ;  /* 0x0000000000d87805 */ /* 0x000fc6000001ff00 */
        /* <DEDUP_REMOVED lines=8> */
[----:B------:R-:W-:Y:S02]  /*3040*/  FADD.FTZ R217, R58, R217 ;  /* 0x000000d93ad97221 */ /* 0x000fe40000010000 */
[----:B------:R-:W-:Y:S01]  /*3050*/  ISETP.GE.U32.AND.EX P6, PT, R213, 0x1000000, PT, P6 ;  /* 0x01000000d500780c */ /* 0x000fe20003fc6160 */
[----:B------:R-:W-:-:S04]  /*3060*/  FADD.FTZ R223, R190, -R223 ;  /* 0x800000dfbedf7221 */ /* 0x000fc80000010000 */
[----:B------:R-:W-:-:S04]  /*3070*/  FMUL.FTZ R223, R206, R223 ;  /* 0x000000dfcedf7220 */ /* 0x000fc80000410000 */
[C---:B------:R-:W-:Y:S01]  /*3080*/  FMUL.FTZ R146, R223.reuse, R148 ;  /* 0x00000094df927220 */ /* 0x040fe20000410000 */
[----:B------:R-:W-:-:S03]  /*3090*/  F2FP.BF16.F32.PACK_AB R143, R223, R221 ;  /* 0x000000dddf8f723e */ /* 0x000fc600000010ff */
[----:B------:R-:W-:Y:S01]  /*30a0*/  @P6 PRMT R220, R147, 0x7632, R220 ;  /* 0x0000763293dc6816 */ /* 0x000fe200000000dc */
[----:B------:R-:W-:Y:S01]  /*30b0*/  HFMA2 R147, -RZ, RZ, 0, 0 ;  /* 0x00000000ff937431 */ /* 0x000fe200000001ff */
[----:B------:R-:W-:Y:S01]  /*30c0*/  @P6 SHF.L.U32 R227, R25, 0x10, RZ ;  /* 0x0000001019e36819 */ /* 0x000fe200000006ff */
[----:B------:R-:W-:Y:S01]  /*30d0*/  FMUL.FTZ R146, R146, UR11 ;  /* 0x0000000b92927c20 */ /* 0x000fe20008410000 */
[----:B------:R-:W-:-:S03]  /*30e0*/  @P6 SHF.L.U32 R225, R220, 0x10, RZ ;  /* 0x00000010dce16819 */ /* 0x000fc600000006ff */
[C---:B------:R-:W-:Y:S02]  /*30f0*/  @P6 FMUL.FTZ R147, R146.reuse, R227 ;  /* 0x000000e392936220 */ /* 0x040fe40000410000 */
[----:B------:R-:W-:Y:S01]  /*3100*/  @P6 FMUL.FTZ R218, R146, R225 ;  /* 0x000000e192da6220 */ /* 0x000fe20000410000 */
[----:B------:R-:W-:Y:S02]  /*3110*/  F2FP.BF16.F32.PACK_AB R146, R159, R156 ;  /* 0x0000009c9f92723e */ /* 0x000fe400000010ff */
[----:B------:R-:W-:Y:S01]  /*3120*/  F2FP.BF16.F32.PACK_AB R147, R147, R216 ;  /* 0x000000d89393723e */ /* 0x000fe200000010ff */
[----:B------:R-:W-:-:S07]  /*3130*/  FADD.FTZ R218, R59, R218 ;  /* 0x000000da3bda7221 */ /* 0x000fce0000010000 */
.L_x_709:
        /* <DEDUP_REMOVED lines=11> */
.L_x_707:
[----:B------:R-:W-:Y:S05]  /*31f0*/  BSYNC.RECONVERGENT B1 ;  /* 0x0000000000017941 */ /* 0x000fea0003800200 */
.L_x_706:
        /* <DEDUP_REMOVED lines=8> */
[----:B------:R-:W-:Y:S01]  /*3280*/  FFMA.FTZ R140, R191, R149, R150 ;  /* 0x00000095bf8c7223 */ /* 0x000fe20000010096 */
[----:B------:R-:W-:Y:S01]  /*3290*/  LOP3.LUT P6, RZ, R210, 0xff, RZ, 0xc0, !PT ;  /* 0x000000ffd2ff7812 */ /* 0x000fe200078cc0ff */
[----:B------:R-:W-:Y:S01]  /*32a0*/  HFMA2 R151, -RZ, RZ, 0, 0 ;  /* 0x00000000ff977431 */ /* 0x000fe200000001ff */
[----:B------:R-:W-:Y:S01]  /*32b0*/  MOV R141, RZ ;  /* 0x000000ff008d7202 */ /* 0x000fe20000000f00 */
[----:B------:R-:W-:Y:S01]  /*32c0*/  FADD.FTZ R153, R189, -R140 ;  /* 0x8000008cbd997221 */ /* 0x000fe20000010000 */
[----:B------:R-:W-:Y:S01]  /*32d0*/  MOV R158, RZ ;  /* 0x000000ff009e7202 */ /* 0x000fe20000000f00 */
[----:B------:R-:W-:Y:S01]  /*32e0*/  HFMA2 R217, -RZ, RZ, 0, 0 ;  /* 0x00000000ffd97431 */ /* 0x000fe200000001ff */
[----:B------:R-:W-:Y:S01]  /*32f0*/  MOV R215, RZ ;  /* 0x000000ff00d77202 */ /* 0x000fe20000000f00 */
[----:B-----5:R-:W-:Y:S01]  /*3300*/  FMUL.FTZ R153, R206, R153 ;  /* 0x00000099ce997220 */ /* 0x020fe20000410000 */
[----:B------:R-:W-:-:S03]  /*3310*/  HFMA2 R218, -RZ, RZ, 0, 0 ;  /* 0x00000000ffda7431 */ /* 0x000fc600000001ff */
        /* <DEDUP_REMOVED lines=23> */
[----:B------:R-:W-:Y:S02]  /*3490*/  HFMA2 R152, -RZ, RZ, 0, 0 ;  /* 0x00000000ff987431 */ /* 0x000fe400000001ff */
[----:B------:R-:W-:Y:S01]  /*34a0*/  FADD.FTZ R53, R53, R142 ;  /* 0x0000008e35357221 */ /* 0x000fe20000010000 */
[----:B------:R-:W-:Y:S01]  /*34b0*/  FADD.FTZ R143, R160, -R143 ;  /* 0x8000008fa08f7221 */ /* 0x000fe20000010000 */
[----:B------:R-:W-:-:S03]  /*34c0*/  F2FP.BF16.F32.PACK_AB R144, R144, R151 ;  /* 0x000000979090723e */ /* 0x000fc600000010ff */
[----:B------:R-:W-:Y:S01]  /*34d0*/  FMUL.FTZ R155, R206, R143 ;  /* 0x0000008fce9b7220 */ /* 0x000fe20000410000 */
[----:B------:R-:W-:-:S03]  /*34e0*/  MOV R143, RZ ;  /* 0x000000ff008f7202 */ /* 0x000fc60000000f00 */
[----:B------:R-:W-:Y:S01]  /*34f0*/  FMUL.FTZ R154, R155, R148 ;  /* 0x000000949b9a7220 */ /* 0x000fe20000410000 */
        /* <DEDUP_REMOVED lines=18> */
[----:B------:R-:W-:Y:S01]  /*3620*/  FFMA.FTZ R157, R161, R149, R150 ;  /* 0x00000095a19d7223 */ /* 0x000fe20000010096 */
[----:B------:R-:W-:Y:S01]  /*3630*/  @P6 FMUL.FTZ R145, R156, R159 ;  /* 0x0000009f9c916220 */ /* 0x000fe20000410000 */
[----:B------:R-:W-:Y:S01]  /*3640*/  LOP3.LUT P6, RZ, R211, 0xff, RZ, 0xc0, !PT ;  /* 0x000000ffd3ff7812 */ /* 0x000fe200078cc0ff */
[----:B------:R-:W-:Y:S02]  /*3650*/  HFMA2 R156, -RZ, RZ, 0, 0 ;  /* 0x00000000ff9c7431 */ /* 0x000fe400000001ff */
[----:B------:R-:W-:Y:S01]  /*3660*/  FADD.FTZ R157, R162, -R157 ;  /* 0x8000009da29d7221 */ /* 0x000fe20000010000 */
[----:B------:R-:W-:Y:S01]  /*3670*/  FADD.FTZ R55, R55, R158 ;  /* 0x0000009e37377221 */ /* 0x000fe20000010000 */
[----:B------:R-:W-:Y:S02]  /*3680*/  F2FP.BF16.F32.PACK_AB R145, R145, R152 ;  /* 0x000000989191723e */ /* 0x000fe400000010ff */
[----:B------:R-:W-:-:S04]  /*3690*/  FMUL.FTZ R157, R206, R157 ;  /* 0x0000009dce9d7220 */ /* 0x000fc80000410000 */
[----:B------:R-:W-:Y:S02]  /*36a0*/  FMUL.FTZ R159, R157, R148 ;  /* 0x000000949d9f7220 */ /* 0x000fe40000410000 */
[----:B------:R-:W-:Y:S02]  /*36b0*/  @P6 SHF.L.U32 R214, R146, 0x10, RZ ;  /* 0x0000001092d66819 */ /* 0x000fe400000006ff */
[----:B------:R-:W-:Y:S01]  /*36c0*/  FMUL.FTZ R159, R159, UR11 ;  /* 0x0000000b9f9f7c20 */ /* 0x000fe20008410000 */
[----:B------:R-:W-:-:S03]  /*36d0*/  @P6 SHF.L.U32 R216, R130, 0x10, RZ ;  /* 0x0000001082d86819 */ /* 0x000fc600000006ff */
[C---:B------:R-:W-:Y:S01]  /*36e0*/  @P6 FMUL.FTZ R215, R159.reuse, R214 ;  /* 0x000000d69fd76220 */ /* 0x040fe20000410000 */
[----:B------:R-:W-:Y:S01]  /*36f0*/  FFMA.FTZ R214, R170, R149, R150 ;  /* 0x00000095aad67223 */ /* 0x000fe20000010096 */
[----:B------:R-:W-:Y:S01]  /*3700*/  @P6 FMUL.FTZ R156, R159, R216 ;  /* 0x000000d89f9c6220 */ /* 0x000fe20000410000 */
[----:B------:R-:W-:Y:S01]  /*3710*/  LOP3.LUT P6, RZ, R211, 0xff00, RZ, 0xc0, !PT ;  /* 0x0000ff00d3ff7812 */ /* 0x000fe200078cc0ff */
[----:B------:R-:W-:Y:S01]  /*3720*/  FADD.FTZ R48, R48, R215 ;  /* 0x000000d730307221 */ /* 0x000fe20000010000 */
[----:B------:R-:W-:Y:S01]  /*3730*/  FADD.FTZ R159, R169, -R214 ;  /* 0x800000d6a99f7221 */ /* 0x000fe20000010000 */
[----:B------:R-:W-:-:S03]  /*3740*/  MOV R214, RZ ;  /* 0x000000ff00d67202 */ /* 0x000fc60000000f00 */
[----:B------:R-:W-:-:S05]  /*3750*/  FMUL.FTZ R221, R206, R159 ;  /* 0x0000009fcedd7220 */ /* 0x000fca0000410000 */
[C---:B------:R-:W-:Y:S02]  /*3760*/  F2FP.BF16.F32.PACK_AB R142, R221.reuse, R157 ;  /* 0x0000009ddd8e723e */ /* 0x040fe400000010ff */
[----:B------:R-:W-:Y:S01]  /*3770*/  @P6 PRMT R159, R146, 0x7632, R159 ;  /* 0x00007632929f6816 */ /* 0x000fe2000000009f */
[----:B------:R-:W-:Y:S01]  /*3780*/  FMUL.FTZ R146, R221, R148 ;  /* 0x00000094dd927220 */ /* 0x000fe20000410000 */
[----:B------:R-:W-:Y:S02]  /*3790*/  @P6 SHF.L.U32 R216, R16, 0x10, RZ ;  /* 0x0000001010d86819 */ /* 0x000fe400000006ff */
[----:B------:R-:W-:Y:S01]  /*37a0*/  @P6 SHF.L.U32 R159, R159, 0x10, RZ ;  /* 0x000000109f9f6819 */ /* 0x000fe200000006ff */
[----:B------:R-:W-:-:S04]  /*37b0*/  FMUL.FTZ R146, R146, UR11 ;  /* 0x0000000b92927c20 */ /* 0x000fc80008410000 */
[C---:B------:R-:W-:Y:S01]  /*37c0*/  @P6 FMUL.FTZ R214, R146.reuse, R159 ;  /* 0x0000009f92d66220 */ /* 0x040fe20000410000 */
[----:B------:R-:W-:Y:S01]  /*37d0*/  FFMA.FTZ R159, R163, R149, R150 ;  /* 0x00000095a39f7223 */ /* 0x000fe20000010096 */
[----:B------:R-:W-:Y:S01]  /*37e0*/  @P6 FMUL.FTZ R217, R146, R216 ;  /* 0x000000d892d96220 */ /* 0x000fe20000410000 */
[----:B------:R-:W-:Y:S01]  /*37f0*/  LOP3.LUT P6, RZ, R211, 0xff0000, RZ, 0xc0, !PT ;  /* 0x00ff0000d3ff7812 */ /* 0x000fe200078cc0ff */
[----:B------:R-:W-:Y:S01]  /*3800*/  FADD.FTZ R49, R49, R214 ;  /* 0x000000d631317221 */ /* 0x000fe20000010000 */
[----:B------:R-:W-:-:S04]  /*3810*/  FADD.FTZ R159, R164, -R159 ;  /* 0x8000009fa49f7221 */ /* 0x000fc80000010000 */
[----:B------:R-:W-:Y:S01]  /*3820*/  FMUL.FTZ R223, R206, R159 ;  /* 0x0000009fcedf7220 */ /* 0x000fe20000410000 */
[----:B------:R-:W-:-:S03]  /*3830*/  MOV R159, RZ ;  /* 0x000000ff009f7202 */ /* 0x000fc60000000f00 */
[----:B------:R-:W-:-:S03]  /*3840*/  FMUL.FTZ R146, R223, R148 ;  /* 0x00000094df927220 */ /* 0x000fc60000410000 */
[----:B------:R-:W-:Y:S01]  /*3850*/  @P6 SHF.L.U32 R216, R147, 0x10, RZ ;  /* 0x0000001093d86819 */ /* 0x000fe200000006ff */
[----:B------:R-:W-:Y:S01]  /*3860*/  FMUL.FTZ R146, R146, UR11 ;  /* 0x0000000b92927c20 */ /* 0x000fe20008410000 */
[----:B------:R-:W-:-:S03]  /*3870*/  @P6 SHF.L.U32 R219, R131, 0x10, RZ ;  /* 0x0000001083db6819 */ /* 0x000fc600000006ff */
[C---:B------:R-:W-:Y:S01]  /*3880*/  @P6 FMUL.FTZ R159, R146.reuse, R216 ;  /* 0x000000d8929f6220 */ /* 0x040fe20000410000 */
[----:B------:R-:W-:Y:S01]  /*3890*/  MOV R216, RZ ;  /* 0x000000ff00d87202 */ /* 0x000fe20000000f00 */
[----:B------:R-:W-:Y:S01]  /*38a0*/  @P6 FMUL.FTZ R218, R146, R219 ;  /* 0x000000db92da6220 */ /* 0x000fe20000410000 */
[----:B------:R-:W-:Y:S01]  /*38b0*/  ISETP.GE.U32.AND P6, PT, R210, RZ, PT ;  /* 0x000000ffd200720c */ /* 0x000fe20003fc6070 */
[----:B------:R-:W-:Y:S01]  /*38c0*/  FFMA.FTZ R146, R172, R149, R150 ;  /* 0x00000095ac927223 */ /* 0x000fe20000010096 */
[----:B------:R-:W-:Y:S02]  /*38d0*/  FADD.FTZ R50, R50, R159 ;  /* 0x0000009f32327221 */ /* 0x000fe40000010000 */
[----:B------:R-:W-:Y:S01]  /*38e0*/  ISETP.GE.U32.AND.EX P6, PT, R211, 0x1000000, PT, P6 ;  /* 0x01000000d300780c */ /* 0x000fe20003fc6160 */
[----:B------:R-:W-:-:S04]  /*38f0*/  FADD.FTZ R219, R171, -R146 ;  /* 0x80000092abdb7221 */ /* 0x000fc80000010000 */
[----:B------:R-:W-:Y:S01]  /*3900*/  FMUL.FTZ R222, R206, R219 ;  /* 0x000000dbcede7220 */ /* 0x000fe20000410000 */
[----:B------:R-:W-:-:S03]  /*3910*/  HFMA2 R219, -RZ, RZ, 0, 0 ;  /* 0x00000000ffdb7431 */ /* 0x000fc600000001ff */
[C---:B------:R-:W-:Y:S01]  /*3920*/  FMUL.FTZ R146, R222.reuse, R148 ;  /* 0x00000094de927220 */ /* 0x040fe20000410000 */
[----:B------:R-:W-:-:S03]  /*3930*/  F2FP.BF16.F32.PACK_AB R143, R222, R223 ;  /* 0x000000dfde8f723e */ /* 0x000fc600000010ff */
[----:B------:R-:W-:Y:S01]  /*3940*/  @P6 PRMT R147, R147, 0x7632, R147 ;  /* 0x0000763293936816 */ /* 0x000fe20000000093 */
[----:B------:R-:W-:Y:S01]  /*3950*/  FMUL.FTZ R146, R146, UR11 ;  /* 0x0000000b92927c20 */ /* 0x000fe20008410000 */
[----:B------:R-:W-:Y:S02]  /*3960*/  @P6 SHF.L.U32 R220, R17, 0x10, RZ ;  /* 0x0000001011dc6819 */ /* 0x000fe400000006ff */
[----:B------:R-:W-:-:S03]  /*3970*/  @P6 SHF.L.U32 R147, R147, 0x10, RZ ;  /* 0x0000001093936819 */ /* 0x000fc600000006ff */
[C---:B------:R-:W-:Y:S02]  /*3980*/  @P6 FMUL.FTZ R219, R146.reuse, R220 ;  /* 0x000000dc92db6220 */ /* 0x040fe40000410000 */
[----:B------:R-:W-:Y:S01]  /*3990*/  @P6 FMUL.FTZ R216, R146, R147 ;  /* 0x0000009392d86220 */ /* 0x000fe20000410000 */
[----:B------:R-:W-:Y:S02]  /*39a0*/  F2FP.BF16.F32.PACK_AB R146, R217, R156 ;  /* 0x0000009cd992723e */ /* 0x000fe400000010ff */
[----:B------:R-:W-:Y:S01]  /*39b0*/  F2FP.BF16.F32.PACK_AB R147, R219, R218 ;  /* 0x000000dadb93723e */ /* 0x000fe200000010ff */
[----:B------:R-:W-:Y:S01]  /*39c0*/  FADD.FTZ R51, R51, R216 ;  /* 0x000000d833337221 */ /* 0x000fe20000010000 */
[----:B------:R-:W-:Y:S06]  /*39d0*/  BRA `(.L_x_713) ;  /* 0x0000000400c07947 */ /* 0x000fec0003800000 */
.L_x_712:
        /* <DEDUP_REMOVED lines=11> */
[-C--:B------:R-:W-:Y:S01]  /*3a90*/  @P6 FMUL.FTZ R153, R155, R152.reuse ;  /* 0x000000989b996220 */ /* 0x080fe20000410000 */
[----:B------:R-:W-:Y:S01]  /*3aa0*/  @P6 FMUL.FTZ R151, R157, R152 ;  /* 0x000000989d976220 */ /* 0x000fe20000410000 */
[----:B------:R-:W-:Y:S01]  /*3ab0*/  LOP3.LUT P6, RZ, R210, 0xff00, RZ, 0xc0, !PT ;  /* 0x0000ff00d2ff7812 */ /* 0x000fe200078cc0ff */
[----:B------:R-:W-:Y:S01]  /*3ac0*/  FFMA.FTZ R152, R166, R149, R150 ;  /* 0x00000095a6987223 */ /* 0x000fe20000010096 */
[----:B------:R-:W-:-:S03]  /*3ad0*/  FADD.FTZ R52, R52, R153 ;  /* 0x0000009934347221 */ /* 0x000fc60000010000 */
[----:B------:R-:W-:Y:S01]  /*3ae0*/  FADD.FTZ R155, R165, -R152 ;  /* 0x80000098a59b7221 */ /* 0x000fe20000010000 */
[----:B------:R-:W-:-:S03]  /*3af0*/  MOV R152, RZ ;  /* 0x000000ff00987202 */ /* 0x000fc60000000f00 */
[----:B------:R-:W-:-:S04]  /*3b00*/  FMUL.FTZ R155, R206, R155 ;  /* 0x0000009bce9b7220 */ /* 0x000fc80000410000 */
[----:B------:R-:W-:Y:S01]  /*3b10*/  @P6 PRMT R156, R144, 0x7632, R156 ;  /* 0x00007632909c6816 */ /* 0x000fe2000000009c */
[----:B------:R-:W-:Y:S01]  /*3b20*/  FMUL.FTZ R154, R148, R155 ;  /* 0x0000009b949a7220 */ /* 0x000fe20000410000 */
[----:B------:R-:W-:Y:S01]  /*3b30*/  HFMA2 R144, -RZ, RZ, 0, 0 ;  /* 0x00000000ff907431 */ /* 0x000fe200000001ff */
[----:B------:R-:W-:Y:S02]  /*3b40*/  @P6 SHF.L.U32 R157, R14, 0x10, RZ ;  /* 0x000000100e9d6819 */ /* 0x000fe400000006ff */
[----:B------:R-:W-:Y:S01]  /*3b50*/  @P6 SHF.L.U32 R155, R156, 0x10, RZ ;  /* 0x000000109c9b6819 */ /* 0x000fe200000006ff */
[----:B------:R-:W-:-:S04]  /*3b60*/  FMUL.FTZ R154, R154, UR11 ;  /* 0x0000000b9a9a7c20 */ /* 0x000fc80008410000 */
[-C--:B------:R-:W-:Y:S01]  /*3b70*/  @P6 FMUL.FTZ R152, R155, R154.reuse ;  /* 0x0000009a9b986220 */ /* 0x080fe20000410000 */
        /* <DEDUP_REMOVED lines=12> */
[-C--:B------:R-:W-:Y:S02]  /*3c40*/  @P6 FMUL.FTZ R155, R157, R156.reuse ;  /* 0x0000009c9d9b6220 */ /* 0x080fe40000410000 */
[----:B------:R-:W-:Y:S01]  /*3c50*/  @P6 FMUL.FTZ R154, R159, R156 ;  /* 0x0000009c9f9a6220 */ /* 0x000fe20000410000 */
[----:B------:R-:W-:Y:S01]  /*3c60*/  LOP3.LUT P6, RZ, R210, 0xff000000, RZ, 0xc0, !PT ;  /* 0xff000000d2ff7812 */ /* 0x000fe200078cc0ff */
[----:B------:R-:W-:Y:S01]  /*3c70*/  FFMA.FTZ R156, R168, R149, R150 ;  /* 0x00000095a89c7223 */ /* 0x000fe20000010096 */
[----:B------:R-:W-:Y:S01]  /*3c80*/  MOV R159, RZ ;  /* 0x000000ff009f7202 */ /* 0x000fe20000000f00 */
[----:B------:R-:W-:Y:S02]  /*3c90*/  FADD.FTZ R54, R54, R155 ;  /* 0x0000009b36367221 */ /* 0x000fe40000010000 */
        /* <DEDUP_REMOVED lines=10> */
[----:B------:R-:W-:Y:S01]  /*3d40*/  @P6 FMUL.FTZ R145, R214, R157 ;  /* 0x0000009dd6916220 */ /* 0x000fe20000410000 */
[----:B------:R-:W-:Y:S01]  /*3d50*/  FFMA.FTZ R157, R161, R149, R150 ;  /* 0x00000095a19d7223 */ /* 0x000fe20000010096 */
[----:B------:R-:W-:Y:S01]  /*3d60*/  LOP3.LUT P6, RZ, R211, 0xff, RZ, 0xc0, !PT ;  /* 0x000000ffd3ff7812 */ /* 0x000fe200078cc0ff */
[----:B------:R-:W-:Y:S02]  /*3d70*/  HFMA2 R214, -RZ, RZ, 0, 0 ;  /* 0x00000000ffd67431 */ /* 0x000fe400000001ff */
[----:B------:R-:W-:Y:S01]  /*3d80*/  FADD.FTZ R55, R55, R156 ;  /* 0x0000009c37377221 */ /* 0x000fe20000010000 */
[----:B------:R-:W-:Y:S01]  /*3d90*/  FADD.FTZ R157, R162, -R157 ;  /* 0x8000009da29d7221 */ /* 0x000fe20000010000 */
[----:B------:R-:W-:-:S03]  /*3da0*/  F2FP.BF16.F32.PACK_AB R145, R145, R154 ;  /* 0x0000009a9191723e */ /* 0x000fc600000010ff */
[----:B------:R-:W-:-:S04]  /*3db0*/  FMUL.FTZ R157, R206, R157 ;  /* 0x0000009dce9d7220 */ /* 0x000fc80000410000 */
        /* <DEDUP_REMOVED lines=15> */
[----:B------:R-:W-:Y:S02]  /*3eb0*/  @P6 SHF.L.U32 R217, R16, 0x10, RZ ;  /* 0x0000001010d96819 */ /* 0x000fe400000006ff */
[----:B------:R-:W-:Y:S01]  /*3ec0*/  @P6 SHF.L.U32 R215, R216, 0x10, RZ ;  /* 0x00000010d8d76819 */ /* 0x000fe200000006ff */
[----:B------:R-:W-:Y:S01]  /*3ed0*/  FMUL.FTZ R146, R146, UR11 ;  /* 0x0000000b92927c20 */ /* 0x000fe20008410000 */
[----:B------:R-:W-:-:S03]  /*3ee0*/  HFMA2 R216, -RZ, RZ, 0, 0 ;  /* 0x00000000ffd87431 */ /* 0x000fc600000001ff */
[-C--:B------:R-:W-:Y:S01]  /*3ef0*/  @P6 FMUL.FTZ R158, R215, R146.reuse ;  /* 0x00000092d79e6220 */ /* 0x080fe20000410000 */
        /* <DEDUP_REMOVED lines=11> */
[-C--:B------:R-:W-:Y:S02]  /*3fb0*/  @P6 FMUL.FTZ R215, R217, R146.reuse ;  /* 0x00000092d9d76220 */ /* 0x080fe40000410000 */
[----:B------:R-:W-:Y:S01]  /*3fc0*/  @P6 FMUL.FTZ R216, R219, R146 ;  /* 0x00000092dbd86220 */ /* 0x000fe20000410000 */
[----:B------:R-:W-:Y:S01]  /*3fd0*/  ISETP.GE.U32.AND P6, PT, R210, RZ, PT ;  /* 0x000000ffd200720c */ /* 0x000fe20003fc6070 */
[----:B------:R-:W-:Y:S01]  /*3fe0*/  FFMA.FTZ R146, R172, R149, R150 ;  /* 0x00000095ac927223 */ /* 0x000fe20000010096 */
[----:B------:R-:W-:Y:S02]  /*3ff0*/  FADD.FTZ R50, R50, R215 ;  /* 0x000000d732327221 */ /* 0x000fe40000010000 */
[----:B------:R-:W-:Y:S01]  /*4000*/  ISETP.GE.U32.AND.EX P6, PT, R211, 0x1000000, PT, P6 ;  /* 0x01000000d300780c */ /* 0x000fe20003fc6160 */
[----:B------:R-:W-:-:S04]  /*4010*/  FADD.FTZ R217, R171, -R146 ;  /* 0x80000092abd97221 */ /* 0x000fc80000010000 */
[----:B------:R-:W-:-:S04]  /*4020*/  FMUL.FTZ R217, R206, R217 ;  /* 0x000000d9ced97220 */ /* 0x000fc80000410000 */
[----:B------:R-:W-:-:S04]  /*4030*/  FMUL.FTZ R146, R148, R217 ;  /* 0x000000d994927220 */ /* 0x000fc80000410000 */
[----:B------:R-:W-:Y:S01]  /*4040*/  @P6 PRMT R219, R147, 0x7632, R219 ;  /* 0x0000763293db6816 */ /* 0x000fe200000000db */
[----:B------:R-:W-:Y:S01]  /*4050*/  HFMA2 R147, -RZ, RZ, 0, 0 ;  /* 0x00000000ff937431 */ /* 0x000fe200000001ff */
[----:B------:R-:W-:Y:S01]  /*4060*/  @P6 SHF.L.U32 R217, R17, 0x10, RZ ;  /* 0x0000001011d96819 */ /* 0x000fe200000006ff */
[----:B------:R-:W-:Y:S01]  /*4070*/  FMUL.FTZ R146, R146, UR11 ;  /* 0x0000000b92927c20 */ /* 0x000fe20008410000 */
[----:B------:R-:W-:-:S03]  /*4080*/  @P6 SHF.L.U32 R219, R219, 0x10, RZ ;  /* 0x00000010dbdb6819 */ /* 0x000fc600000006ff */
[-C--:B------:R-:W-:Y:S02]  /*4090*/  @P6 FMUL.FTZ R147, R217, R146.reuse ;  /* 0x00000092d9936220 */ /* 0x080fe40000410000 */
[----:B------:R-:W-:Y:S01]  /*40a0*/  @P6 FMUL.FTZ R218, R219, R146 ;  /* 0x00000092dbda6220 */ /* 0x000fe20000410000 */
[----:B------:R-:W-:Y:S02]  /*40b0*/  F2FP.BF16.F32.PACK_AB R146, R214, R157 ;  /* 0x0000009dd692723e */ /* 0x000fe400000010ff */
[----:B------:R-:W-:Y:S01]  /*40c0*/  F2FP.BF16.F32.PACK_AB R147, R147, R216 ;  /* 0x000000d89393723e */ /* 0x000fe200000010ff */
[----:B------:R-:W-:-:S07]  /*40d0*/  FADD.FTZ R51, R51, R218 ;  /* 0x000000da33337221 */ /* 0x000fce0000010000 */
.L_x_713:
[----:B------:R-:W0:Y:S08]  /*40e0*/  @P0 LDC.64 R154, c[0x0][0x478] ;  /* 0x00011e00ff9a0b82 */ /* 0x000e300000000a00 */
[----:B------:R-:W1:Y:S01]  /*40f0*/  LDC.64 R152, c[0x0][0x468] ;  /* 0x00011a00ff987b82 */ /* 0x000e620000000a00 */
[----:B0-----:R-:W-:-:S05]  /*4100*/  @P0 IMAD.WIDE.U32 R154, R0, 0x10, R154 ;  /* 0x00000010009a0825 */ /* 0x001fca00078e009a */
[----:B------:R2:W-:Y:S01]  /*4110*/  @P0 STG.E.128 desc[UR4][R154.64], R140 ;  /* 0x0000008c9a000986 */ /* 0x0005e2000c101d04 */
[C---:B-1----:R-:W-:Y:S01]  /*4120*/  IMAD.WIDE.U32 R152, R0.reuse, 0x10, R152 ;  /* 0x0000001000987825 */ /* 0x042fe200078e0098 */
[----:B------:R-:W-:-:S04]  /*4130*/  IADD3 R0, PT, PT, R0, 0x100, RZ ;  /* 0x0000010000007810 */ /* 0x000fc80007ffe0ff */
[----:B------:R2:W-:Y:S03]  /*4140*/  STG.E.128 desc[UR4][R152.64], R144 ;  /* 0x0000009098007986 */ /* 0x0005e6000c101d04 */
.L_x_711:
[----:B------:R-:W-:Y:S05]  /*4150*/  BSYNC.RECONVERGENT B1 ;  /* 0x0000000000017941 */ /* 0x000fea0003800200 */
.L_x_710:
[----:B------:R-:W-:Y:S05]  /*4160*/  @!P4 BRA `(.L_x_714) ;  /* 0x000000400078c947 */ /* 0x000fea0003800000 */
[----:B0-2---:R-:W0:Y:S02]  /*4170*/  LDC.64 R144, c[0x0][0x390] ;  /* 0x0000e400ff907b82 */ /* 0x005e240000000a00 */
        /* <DEDUP_REMOVED lines=11> */
[----:B------:R-:W-:Y:S02]  /*4230*/  HFMA2 R217, -RZ, RZ, 0, 0 ;  /* 0x00000000ffd97431 */ /* 0x000fe400000001ff */
[----:B-----5:R-:W-:Y:S01]  /*4240*/  FMUL.FTZ R153, R206, R141 ;  /* 0x0000008dce997220 */ /* 0x020fe20000410000 */
[----:B------:R-:W-:Y:S01]  /*4250*/  MOV R141, RZ ;  /* 0x000000ff008d7202 */ /* 0x000fe20000000f00 */
[----:B------:R-:W-:-:S02]  /*4260*/  HFMA2 R218, -RZ, RZ, 0, 0 ;  /* 0x00000000ffda7431 */ /* 0x000fc400000001ff */
        /* <DEDUP_REMOVED lines=68> */
[----:B------:R-:W-:Y:S02]  /*46b0*/  F2FP.BF16.F32.PACK_AB R142, R220, R157 ;  /* 0x0000009ddc8e723e */ /* 0x000fe400000010ff */
[----:B------:R-:W-:Y:S01]  /*46c0*/  @P6 PRMT R159, R146, 0x7632, R159 ;  /* 0x00007632929f6816 */ /* 0x000fe2000000009f */
[----:B------:R-:W-:Y:S01]  /*46d0*/  FMUL.FTZ R146, R220, R148 ;  /* 0x00000094dc927220 */ /* 0x000fe20000410000 */
[----:B------:R-:W-:Y:S02]  /*46e0*/  @P6 SHF.L.U32 R216, R8, 0x10, RZ ;  /* 0x0000001008d86819 */ /* 0x000fe400000006ff */
[----:B------:R-:W-:Y:S01]  /*46f0*/  @P6 SHF.L.U32 R159, R159, 0x10, RZ ;  /* 0x000000109f9f6819 */ /* 0x000fe200000006ff */
[----:B------:R-:W-:-:S04]  /*4700*/  FMUL.FTZ R146, R146, UR11 ;  /* 0x0000000b92927c20 */ /* 0x000fc80008410000 */
[C---:B------:R-:W-:Y:S01]  /*4710*/  @P6 FMUL.FTZ R214, R146.reuse, R159 ;  /* 0x0000009f92d66220 */ /* 0x040fe20000410000 */
[-CC-:B------:R-:W-:Y:S01]  /*4720*/  FFMA.FTZ R159, R179, R149.reuse, R150.reuse ;  /* 0x00000095b39f7223 */ /* 0x180fe20000010096 */
[----:B------:R-:W-:Y:S01]  /*4730*/  @P6 FMUL.FTZ R217, R146, R216 ;  /* 0x000000d892d96220 */ /* 0x000fe20000410000 */
[----:B------:R-:W-:Y:S01]  /*4740*/  LOP3.LUT P6, RZ, R209, 0xff0000, RZ, 0xc0, !PT ;  /* 0x00ff0000d1ff7812 */ /* 0x000fe200078cc0ff */
[----:B------:R-:W-:Y:S01]  /*4750*/  FFMA.FTZ R150, R188, R149, R150 ;  /* 0x00000095bc967223 */ /* 0x000fe20000010096 */
[----:B------:R-:W-:Y:S01]  /*4760*/  FADD.FTZ R159, R180, -R159 ;  /* 0x8000009fb49f7221 */ /* 0x000fe20000010000 */
[----:B------:R-:W-:Y:S02]  /*4770*/  FADD.FTZ R214, R41, R214 ;  /* 0x000000d629d67221 */ /* 0x000fe40000010000 */
[----:B------:R-:W-:Y:S01]  /*4780*/  FADD.FTZ R149, R187, -R150 ;  /* 0x80000096bb957221 */ /* 0x000fe20000010000 */
[----:B------:R-:W-:Y:S01]  /*4790*/  FMUL.FTZ R221, R206, R159 ;  /* 0x0000009fcedd7220 */ /* 0x000fe20000410000 */
[----:B------:R-:W-:-:S02]  /*47a0*/  MOV R159, RZ ;  /* 0x000000ff009f7202 */ /* 0x000fc40000000f00 */
[----:B------:R-:W-:Y:S01]  /*47b0*/  FMUL.FTZ R206, R206, R149 ;  /* 0x00000095cece7220 */ /* 0x000fe20000410000 */
[-C--:B------:R-:W-:Y:S01]  /*47c0*/  FMUL.FTZ R146, R221, R148.reuse ;  /* 0x00000094dd927220 */ /* 0x080fe20000410000 */
[----:B------:R-:W-:Y:S02]  /*47d0*/  HFMA2 R149, -RZ, RZ, 0, 0 ;  /* 0x00000000ff957431 */ /* 0x000fe400000001ff */
[----:B------:R-:W-:Y:S01]  /*47e0*/  @P6 SHF.L.U32 R216, R147, 0x10, RZ ;  /* 0x0000001093d86819 */ /* 0x000fe200000006ff */
[----:B------:R-:W-:Y:S01]  /*47f0*/  FMUL.FTZ R146, R146, UR11 ;  /* 0x0000000b92927c20 */ /* 0x000fe20008410000 */
[----:B------:R-:W-:Y:S01]  /*4800*/  @P6 SHF.L.U32 R219, R123, 0x10, RZ ;  /* 0x000000107bdb6819 */ /* 0x000fe200000006ff */
[C---:B------:R-:W-:Y:S01]  /*4810*/  FMUL.FTZ R148, R206.reuse, R148 ;  /* 0x00000094ce947220 */ /* 0x040fe20000410000 */
[----:B------:R-:W-:Y:S01]  /*4820*/  F2FP.BF16.F32.PACK_AB R143, R206, R221 ;  /* 0x000000ddce8f723e */ /* 0x000fe200000010ff */
[C---:B------:R-:W-:Y:S02]  /*4830*/  @P6 FMUL.FTZ R159, R146.reuse, R216 ;  /* 0x000000d8929f6220 */ /* 0x040fe40000410000 */
[----:B------:R-:W-:Y:S01]  /*4840*/  @P6 FMUL.FTZ R218, R146, R219 ;  /* 0x000000db92da6220 */ /* 0x000fe20000410000 */
[----:B------:R-:W-:Y:S01]  /*4850*/  ISETP.GE.U32.AND P6, PT, R208, RZ, PT ;  /* 0x000000ffd000720c */ /* 0x000fe20003fc6070 */
[----:B------:R-:W-:Y:S01]  /*4860*/  FMUL.FTZ R148, R148, UR11 ;  /* 0x0000000b94947c20 */ /* 0x000fe20008410000 */
[----:B------:R-:W-:Y:S01]  /*4870*/  MOV R146, RZ ;  /* 0x000000ff00927202 */ /* 0x000fe20000000f00 */
[----:B------:R-:W-:Y:S01]  /*4880*/  FADD.FTZ R159, R42, R159 ;  /* 0x0000009f2a9f7221 */ /* 0x000fe20000010000 */
[----:B------:R-:W-:-:S13]  /*4890*/  ISETP.GE.U32.AND.EX P6, PT, R209, 0x1000000, PT, P6 ;  /* 0x01000000d100780c */ /* 0x000fda0003fc6160 */
[----:B------:R-:W-:Y:S02]  /*48a0*/  @P6 PRMT R147, R147, 0x7632, R147 ;  /* 0x0000763293936816 */ /* 0x000fe40000000093 */
[----:B------:R-:W-:Y:S02]  /*48b0*/  @P6 SHF.L.U32 R150, R9, 0x10, RZ ;  /* 0x0000001009966819 */ /* 0x000fe400000006ff */
[----:B------:R-:W-:-:S03]  /*48c0*/  @P6 SHF.L.U32 R147, R147, 0x10, RZ ;  /* 0x0000001093936819 */ /* 0x000fc600000006ff */
[C---:B------:R-:W-:Y:S02]  /*48d0*/  @P6 FMUL.FTZ R149, R148.reuse, R150 ;  /* 0x0000009694956220 */ /* 0x040fe40000410000 */
[----:B------:R-:W-:-:S03]  /*48e0*/  @P6 FMUL.FTZ R146, R148, R147 ;  /* 0x0000009394926220 */ /* 0x000fc60000410000 */
[----:B------:R-:W-:Y:S01]  /*48f0*/  F2FP.BF16.F32.PACK_AB R147, R149, R218 ;  /* 0x000000da9593723e */ /* 0x000fe200000010ff */
[----:B------:R-:W-:Y:S01]  /*4900*/  FADD.FTZ R158, R43, R146 ;  /* 0x000000922b9e7221 */ /* 0x000fe20000010000 */
[----:B------:R-:W-:Y:S01]  /*4910*/  F2FP.BF16.F32.PACK_AB R146, R217, R156 ;  /* 0x0000009cd992723e */ /* 0x000fe200000010ff */
[----:B------:R-:W-:Y:S06]  /*4920*/  BRA `(.L_x_716) ;  /* 0x0000000400b87947 */ /* 0x000fec0003800000 */
.L_x_715:
[----:B------:R-:W-:Y:S01]  /*4930*/  FFMA.FTZ R151, R173, R149, R150 ;  /* 0x00000095ad977223 */ /* 0x000fe20000010096 */
[----:B------:R-:W-:Y:S01]  /*4940*/  LOP3.LUT P6, RZ, R208, 0xff, RZ, 0xc0, !PT ;  /* 0x000000ffd0ff7812 */ /* 0x000fe200078cc0ff */
[----:B------:R-:W-:Y:S01]  /*4950*/  HFMA2 R216, -RZ, RZ, 0, 0 ;  /* 0x00000000ffd87431 */ /* 0x000fe200000001ff */
[----:B------:R-:W-:Y:S01]  /*4960*/  MOV R153, RZ ;  /* 0x000000ff00997202 */ /* 0x000fe20000000f00 */
[----:B------:R-:W-:-:S04]  /*4970*/  FADD.FTZ R151, R174, -R151 ;  /* 0x80000097ae977221 */ /* 0x000fc80000010000 */
        /* <DEDUP_REMOVED lines=50> */
[----:B------:R-:W-:Y:S02]  /*4ca0*/  LOP3.LUT P6, RZ, R209, 0xff, RZ, 0xc0, !PT ;  /* 0x000000ffd1ff7812 */ /* 0x000fe400078cc0ff */
[----:B------:R-:W-:Y:S01]  /*4cb0*/  CS2R R214, SRZ ;  /* 0x0000000000d67805 */ /* 0x000fe2000001ff00 */
[----:B------:R-:W-:Y:S01]  /*4cc0*/  FADD.FTZ R47, R47, R156 ;  /* 0x0000009c2f2f7221 */ /* 0x000fe20000010000 */
[----:B------:R-:W-:Y:S01]  /*4cd0*/  FADD.FTZ R157, R178, -R157 ;  /* 0x8000009db29d7221 */ /* 0x000fe20000010000 */
[----:B------:R-:W-:-:S03]  /*4ce0*/  F2FP.BF16.F32.PACK_AB R145, R145, R154 ;  /* 0x0000009a9191723e */ /* 0x000fc600000010ff */
[----:B------:R-:W-:-:S04]  /*4cf0*/  FMUL.FTZ R157, R206, R157 ;  /* 0x0000009dce9d7220 */ /* 0x000fc80000410000 */
[----:B------:R-:W-:Y:S01]  /*4d00*/  FMUL.FTZ R158, R148, R157 ;  /* 0x0000009d949e7220 */ /* 0x000fe20000410000 */
[----:B------:R-:W-:Y:S02]  /*4d10*/  MOV R157, RZ ;  /* 0x000000ff009d7202 */ /* 0x000fe40000000f00 */
        /* <DEDUP_REMOVED lines=12> */
[----:B------:R-:W-:Y:S02]  /*4de0*/  @P6 SHF.L.U32 R217, R8, 0x10, RZ ;  /* 0x0000001008d96819 */ /* 0x000fe400000006ff */
[----:B------:R-:W-:Y:S01]  /*4df0*/  @P6 SHF.L.U32 R159, R158, 0x10, RZ ;  /* 0x000000109e9f6819 */ /* 0x000fe200000006ff */
[----:B------:R-:W-:-:S04]  /*4e00*/  FMUL.FTZ R146, R146, UR11 ;  /* 0x0000000b92927c20 */ /* 0x000fc80008410000 */
[-C--:B------:R-:W-:Y:S01]  /*4e10*/  @P6 FMUL.FTZ R214, R159, R146.reuse ;  /* 0x000000929fd66220 */ /* 0x080fe20000410000 */
        /* <DEDUP_REMOVED lines=8> */
[----:B------:R-:W-:-:S02]  /*4ea0*/  CS2R R158, SRZ ;  /* 0x00000000009e7805 */ /* 0x000fc4000001ff00 */
[----:B------:R-:W-:Y:S01]  /*4eb0*/  FMUL.FTZ R149, R206, R149 ;  /* 0x00000095ce957220 */ /* 0x000fe20000410000 */
[----:B------:R-:W-:Y:S01]  /*4ec0*/  FMUL.FTZ R146, R148, R217 ;  /* 0x000000d994927220 */ /* 0x000fe20000410000 */
[----:B------:R-:W-:Y:S02]  /*4ed0*/  MOV R217, RZ ;  /* 0x000000ff00d97202 */ /* 0x000fe40000000f00 */
[----:B------:R-:W-:Y:S01]  /*4ee0*/  @P6 SHF.L.U32 R219, R147, 0x10, RZ ;  /* 0x0000001093db6819 */ /* 0x000fe200000006ff */
[----:B------:R-:W-:Y:S01]  /*4ef0*/  FMUL.FTZ R146, R146, UR11 ;  /* 0x0000000b92927c20 */ /* 0x000fe20008410000 */
[----:B------:R-:W-:Y:S01]  /*4f00*/  @P6 SHF.L.U32 R221, R123, 0x10, RZ ;  /* 0x000000107bdd6819 */ /* 0x000fe200000006ff */
[----:B------:R-:W-:Y:S02]  /*4f10*/  FMUL.FTZ R148, R148, R149 ;  /* 0x0000009594947220 */ /* 0x000fe40000410000 */
[-C--:B------:R-:W-:Y:S02]  /*4f20*/  @P6 FMUL.FTZ R159, R219, R146.reuse ;  /* 0x00000092db9f6220 */ /* 0x080fe40000410000 */
[----:B------:R-:W-:Y:S01]  /*4f30*/  @P6 FMUL.FTZ R217, R221, R146 ;  /* 0x00000092ddd96220 */ /* 0x000fe20000410000 */
[----:B------:R-:W-:Y:S01]  /*4f40*/  ISETP.GE.U32.AND P6, PT, R208, RZ, PT ;  /* 0x000000ffd000720c */ /* 0x000fe20003fc6070 */
[----:B------:R-:W-:-:S02]  /*4f50*/  HFMA2 R146, -RZ, RZ, 0, 0 ;  /* 0x00000000ff927431 */ /* 0x000fc400000001ff */
[----:B------:R-:W-:Y:S01]  /*4f60*/  FMUL.FTZ R148, R148, UR11 ;  /* 0x0000000b94947c20 */ /* 0x000fe20008410000 */
[----:B------:R-:W-:Y:S01]  /*4f70*/  FADD.FTZ R159, R42, R159 ;  /* 0x0000009f2a9f7221 */ /* 0x000fe20000010000 */
[----:B------:R-:W-:-:S13]  /*4f80*/  ISETP.GE.U32.AND.EX P6, PT, R209, 0x1000000, PT, P6 ;  /* 0x01000000d100780c */ /* 0x000fda0003fc6160 */
[----:B------:R-:W-:Y:S02]  /*4f90*/  @P6 PRMT R147, R147, 0x7632, R147 ;  /* 0x0000763293936816 */ /* 0x000fe40000000093 */
[----:B------:R-:W-:Y:S02]  /*4fa0*/  @P6 SHF.L.U32 R149, R9, 0x10, RZ ;  /* 0x0000001009956819 */ /* 0x000fe400000006ff */
[----:B------:R-:W-:-:S03]  /*4fb0*/  @P6 SHF.L.U32 R147, R147, 0x10, RZ ;  /* 0x0000001093936819 */ /* 0x000fc600000006ff */
[-C--:B------:R-:W-:Y:S02]  /*4fc0*/  @P6 FMUL.FTZ R146, R149, R148.reuse ;  /* 0x0000009495926220 */ /* 0x080fe40000410000 */
[----:B------:R-:W-:-:S03]  /*4fd0*/  @P6 FMUL.FTZ R158, R147, R148 ;  /* 0x00000094939e6220 */ /* 0x000fc60000410000 */
[----:B------:R-:W-:Y:S01]  /*4fe0*/  F2FP.BF16.F32.PACK_AB R147, R146, R217 ;  /* 0x000000d99293723e */ /* 0x000fe200000010ff */
[----:B------:R-:W-:Y:S01]  /*4ff0*/  FADD.FTZ R158, R43, R158 ;  /* 0x0000009e2b9e7221 */ /* 0x000fe20000010000 */
[----:B------:R-:W-:-:S07]  /*5000*/  F2FP.BF16.F32.PACK_AB R146, R216, R157 ;  /* 0x0000009dd892723e */ /* 0x000fce00000010ff */
.L_x_716:
        /* <DEDUP_REMOVED lines=9> */
[----:B------:R3:W-:Y:S01]  /*50a0*/  STG.E.128 desc[UR4][R150.64], R144 ;  /* 0x0000009096007986 */ /* 0x0007e2000c101d04 */
[----:B------:R-:W-:Y:S05]  /*50b0*/  BRA `(.L_x_714) ;  /* 0x0000003000a47947 */ /* 0x000fea0003800000 */
.L_x_705:
        /* <DEDUP_REMOVED lines=8> */
[C---:B------:R-:W-:Y:S01]  /*5140*/  LOP3.LUT P0, RZ, R212.reuse, 0xff, RZ, 0xc0, !PT ;  /* 0x000000ffd4ff7812 */ /* 0x040fe2000780c0ff */
[-CC-:B------:R-:W-:Y:S01]  /*5150*/  FFMA.FTZ R154, R207, R149.reuse, R150.reuse ;  /* 0x00000095cf9a7223 */ /* 0x180fe20000010096 */
[----:B------:R-:W-:Y:S01]  /*5160*/  LOP3.LUT P6, RZ, R212, 0xff00, RZ, 0xc0, !PT ;  /* 0x0000ff00d4ff7812 */ /* 0x000fe200078cc0ff */
[-C--:B------:R-:W-:Y:S01]  /*5170*/  FFMA.FTZ R155, R204, R149.reuse, R150 ;  /* 0x00000095cc9b7223 */ /* 0x080fe20000010096 */
[C---:B------:R-:W-:Y:S01]  /*5180*/  PRMT R152, R36.reuse, 0x7632, R152 ;  /* 0x0000763224987816 */ /* 0x040fe20000000098 */
[----:B------:R-:W-:Y:S01]  /*5190*/  FADD.FTZ R154, R205, -R154 ;  /* 0x8000009acd9a7221 */ /* 0x000fe20000010000 */
[----:B------:R-:W-:Y:S01]  /*51a0*/  SHF.L.U32 R151, R36, 0x10, RZ ;  /* 0x0000001024977819 */ /* 0x000fe200000006ff */
[-CC-:B------:R-:W-:Y:S01]  /*51b0*/  FFMA.FTZ R159, R200, R149.reuse, R150.reuse ;  /* 0x00000095c89f7223 */ /* 0x180fe20000010096 */
[----:B------:R-:W-:Y:S01]  /*51c0*/  SHF.L.U32 R153, R152, 0x10, RZ ;  /* 0x0000001098997819 */ /* 0x000fe200000006ff */
[----:B------:R-:W-:Y:S01]  /*51d0*/  FADD.FTZ R152, R202, -R155 ;  /* 0x8000009bca987221 */ /* 0x000fe20000010000 */
[----:B------:R-:W-:Y:S01]  /*51e0*/  FFMA.FTZ R219, R192, R149, R150 ;  /* 0x00000095c0db7223 */ /* 0x000fe20000010096 */
[----:B-----5:R-:W-:Y:S01]  /*51f0*/  FFMA.FTZ R155, R206, R154, R151 ;  /* 0x0000009ace9b7223 */ /* 0x020fe20000010097 */
[----:B------:R-:W-:-:S02]  /*5200*/  HFMA2 R151, -RZ, RZ, 0, 0 ;  /* 0x00000000ff977431 */ /* 0x000fc400000001ff */
[----:B------:R-:W-:Y:S01]  /*5210*/  FFMA.FTZ R157, R206, R152, R153 ;  /* 0x00000098ce9d7223 */ /* 0x000fe20000010099 */
[C---:B------:R-:W-:Y:S01]  /*5220*/  @P0 SHF.L.U32 R156, R144.reuse, 0x10, RZ ;  /* 0x00000010909c0819 */ /* 0x040fe200000006ff */
[-C--:B------:R-:W-:Y:S01]  /*5230*/  FMUL.FTZ R155, R155, R148.reuse ;  /* 0x000000949b9b7220 */ /* 0x080fe20000410000 */
[----:B------:R-:W-:Y:S01]  /*5240*/  @P6 PRMT R144, R144, 0x7632, R144 ;  /* 0x0000763290906816 */ /* 0x000fe20000000090 */
[----:B------:R-:W-:Y:S01]  /*5250*/  FMUL.FTZ R157, R157, R148 ;  /* 0x000000949d9d7220 */ /* 0x000fe20000410000 */
[----:B------:R-:W-:Y:S01]  /*5260*/  @P0 SHF.L.U32 R158, R112, 0x10, RZ ;  /* 0x00000010709e0819 */ /* 0x000fe200000006ff */
[----:B------:R-:W-:Y:S01]  /*5270*/  FMUL.FTZ R155, R155, UR11 ;  /* 0x0000000b9b9b7c20 */ /* 0x000fe20008410000 */
[----:B------:R-:W-:Y:S01]  /*5280*/  @P6 SHF.L.U32 R214, R22, 0x10, RZ ;  /* 0x0000001016d66819 */ /* 0x000fe200000006ff */
[----:B------:R-:W-:Y:S01]  /*5290*/  FMUL.FTZ R157, R157, UR11 ;  /* 0x0000000b9d9d7c20 */ /* 0x000fe20008410000 */
[----:B------:R-:W-:Y:S02]  /*52a0*/  @P6 SHF.L.U32 R144, R144, 0x10, RZ ;  /* 0x0000001090906819 */ /* 0x000fe400000006ff */
[----:B------:R-:W-:-:S02]  /*52b0*/  CS2R R152, SRZ ;  /* 0x0000000000987805 */ /* 0x000fc4000001ff00 */
[----:B------:R-:W-:Y:S01]  /*52c0*/  MOV R154, RZ ;  /* 0x000000ff009a7202 */ /* 0x000fe20000000f00 */
[----:B------:R-:W-:Y:S01]  /*52d0*/  @P0 FMUL.FTZ R153, R155, R156 ;  /* 0x0000009c9b990220 */ /* 0x000fe20000410000 */
[----:B------:R-:W-:Y:S01]  /*52e0*/  @P0 FMUL.FTZ R152, R158, R155 ;  /* 0x0000009b9e980220 */ /* 0x000fe20000410000 */
[----:B------:R-:W-:Y:S01]  /*52f0*/  @P6 FMUL.FTZ R154, R157, R144 ;  /* 0x000000909d9a6220 */ /* 0x000fe20000410000 */
[----:B------:R-:W-:Y:S01]  /*5300*/  @P6 FMUL.FTZ R151, R214, R157 ;  /* 0x0000009dd6976220 */ /* 0x000fe20000410000 */
[C---:B------:R-:W-:Y:S01]  /*5310*/  LOP3.LUT P0, RZ, R212.reuse, 0xff0000, RZ, 0xc0, !PT ;  /* 0x00ff0000d4ff7812 */ /* 0x040fe2000780c0ff */
[----:B------:R-:W-:Y:S01]  /*5320*/  FFMA.FTZ R156, R203, R149, R150 ;  /* 0x00000095cb9c7223 */ /* 0x000fe20000010096 */
[----:B------:R-:W-:Y:S01]  /*5330*/  LOP3.LUT P6, RZ, R212, 0xff000000, RZ, 0xc0, !PT ;  /* 0xff000000d4ff7812 */ /* 0x000fe200078cc0ff */
[----:B------:R-:W-:Y:S01]  /*5340*/  HFMA2 R221, -RZ, RZ, 0, 0 ;  /* 0x00000000ffdd7431 */ /* 0x000fe200000001ff */
[----:B------:R-:W-:Y:S01]  /*5350*/  PRMT R144, R37, 0x7632, R144 ;  /* 0x0000763225907816 */ /* 0x000fe20000000090 */
[----:B------:R-:W-:Y:S01]  /*5360*/  FADD.FTZ R156, R201, -R156 ;  /* 0x8000009cc99c7221 */ /* 0x000fe20000010000 */
[----:B------:R-:W-:Y:S01]  /*5370*/  SHF.L.U32 R155, R37, 0x10, RZ ;  /* 0x00000010259b7819 */ /* 0x000fe200000006ff */
[----:B------:R-:W-:Y:S01]  /*5380*/  FADD.FTZ R60, R60, R153 ;  /* 0x000000993c3c7221 */ /* 0x000fe20000010000 */
[----:B------:R-:W-:Y:S01]  /*5390*/  SHF.L.U32 R157, R144, 0x10, RZ ;  /* 0x00000010909d7819 */ /* 0x000fe200000006ff */
[----:B------:R-:W-:Y:S01]  /*53a0*/  FADD.FTZ R144, R198, -R159 ;  /* 0x8000009fc6907221 */ /* 0x000fe20000010000 */
[----:B------:R-:W-:Y:S01]  /*53b0*/  FADD.FTZ R61, R61, R154 ;  /* 0x0000009a3d3d7221 */ /* 0x000fe20000010000 */
[C---:B------:R-:W-:Y:S01]  /*53c0*/  FFMA.FTZ R159, R206.reuse, R156, R155 ;  /* 0x0000009cce9f7223 */ /* 0x040fe2000001009b */
[----:B------:R-:W-:Y:S01]  /*53d0*/  MOV R155, RZ ;  /* 0x000000ff009b7202 */ /* 0x000fe20000000f00 */
[----:B------:R-:W-:Y:S01]  /*53e0*/  FFMA.FTZ R215, R206, R144, R157 ;  /* 0x00000090ced77223 */ /* 0x000fe2000001009d */
[----:B------:R-:W-:Y:S01]  /*53f0*/  @P0 SHF.L.U32 R158, R145, 0x10, RZ ;  /* 0x00000010919e0819 */ /* 0x000fe200000006ff */
[-C--:B------:R-:W-:Y:S01]  /*5400*/  FMUL.FTZ R159, R159, R148.reuse ;  /* 0x000000949f9f7220 */ /* 0x080fe20000410000 */
[----:B------:R-:W-:Y:S01]  /*5410*/  @P6 PRMT R145, R145, 0x7632, R145 ;  /* 0x0000763291916816 */ /* 0x000fe20000000091 */
[----:B------:R-:W-:Y:S01]  /*5420*/  FMUL.FTZ R215, R215, R148 ;  /* 0x00000094d7d77220 */ /* 0x000fe20000410000 */
[----:B------:R-:W-:Y:S01]  /*5430*/  HFMA2 R144, -RZ, RZ, 0, 0 ;  /* 0x00000000ff907431 */ /* 0x000fe200000001ff */
[----:B------:R-:W-:Y:S01]  /*5440*/  @P6 SHF.L.U32 R217, R23, 0x10, RZ ;  /* 0x0000001017d96819 */ /* 0x000fe200000006ff */
[----:B------:R-:W-:Y:S01]  /*5450*/  FMUL.FTZ R159, R159, UR11 ;  /* 0x0000000b9f9f7c20 */ /* 0x000fe20008410000 */
[----:B------:R-:W-:Y:S01]  /*5460*/  @P6 SHF.L.U32 R145, R145, 0x10, RZ ;  /* 0x0000001091916819 */ /* 0x000fe200000006ff */
[----:B------:R-:W-:Y:S01]  /*5470*/  FMUL.FTZ R214, R215, UR11 ;  /* 0x0000000bd7d67c20 */ /* 0x000fe20008410000 */
[----:B------:R-:W-:-:S02]  /*5480*/  @P0 SHF.L.U32 R216, R113, 0x10, RZ ;  /* 0x0000001071d80819 */ /* 0x000fc400000006ff */
[----:B------:R-:W-:Y:S02]  /*5490*/  CS2R R156, SRZ ;  /* 0x00000000009c7805 */ /* 0x000fe4000001ff00 */
[----:B------:R-:W-:Y:S01]  /*54a0*/  @P6 FMUL.FTZ R156, R214, R145 ;  /* 0x00000091d69c6220 */ /* 0x000fe20000410000 */
[----:B------:R-:W-:Y:S01]  /*54b0*/  @P6 FMUL.FTZ R144, R217, R214 ;  /* 0x000000d6d9906220 */ /* 0x000fe20000410000 */
[----:B------:R-:W-:Y:S01]  /*54c0*/  @P0 FMUL.FTZ R157, R159, R158 ;  /* 0x0000009e9f9d0220 */ /* 0x000fe20000410000 */
[----:B------:R-:W-:Y:S01]  /*54d0*/  @P0 FMUL.FTZ R155, R216, R159 ;  /* 0x0000009fd89b0220 */ /* 0x000fe20000410000 */
[-CC-:B------:R-:W-:Y:S01]  /*54e0*/  FFMA.FTZ R214, R199, R149.reuse, R150.reuse ;  /* 0x00000095c7d67223 */ /* 0x180fe20000010096 */
[C---:B------:R-:W-:Y:S01]  /*54f0*/  LOP3.LUT P0, RZ, R213.reuse, 0xff, RZ, 0xc0, !PT ;  /* 0x000000ffd5ff7812 */ /* 0x040fe2000780c0ff */
[----:B------:R-:W-:Y:S01]  /*5500*/  FFMA.FTZ R217, R196, R149, R150 ;  /* 0x00000095c4d97223 */ /* 0x000fe20000010096 */
[----:B------:R-:W-:Y:S01]  /*5510*/  LOP3.LUT P6, RZ, R213, 0xff00, RZ, 0xc0, !PT ;  /* 0x0000ff00d5ff7812 */ /* 0x000fe200078cc0ff */
[----:B------:R-:W-:Y:S01]  /*5520*/  FADD.FTZ R159, R197, -R214 ;  /* 0x800000d6c59f7221 */ /* 0x000fe20000010000 */
[----:B------:R-:W-:Y:S01]  /*5530*/  PRMT R158, R38, 0x7632, R158 ;  /* 0x00007632269e7816 */ /* 0x000fe2000000009e */
[----:B------:R-:W-:Y:S01]  /*5540*/  FADD.FTZ R62, R62, R157 ;  /* 0x0000009d3e3e7221 */ /* 0x000fe20000010000 */
[----:B------:R-:W-:Y:S01]  /*5550*/  SHF.L.U32 R145, R38, 0x10, RZ ;  /* 0x0000001026917819 */ /* 0x000fe200000006ff */
[----:B------:R-:W-:Y:S01]  /*5560*/  FADD.FTZ R63, R63, R156 ;  /* 0x0000009c3f3f7221 */ /* 0x000fe20000010000 */
[----:B------:R-:W-:Y:S01]  /*5570*/  SHF.L.U32 R215, R158, 0x10, RZ ;  /* 0x000000109ed77819 */ /* 0x000fe200000006ff */
[----:B------:R-:W-:Y:S01]  /*5580*/  FADD.FTZ R158, R194, -R217 ;  /* 0x800000d9c29e7221 */ /* 0x000fe20000010000 */
[----:B------:R-:W-:Y:S01]  /*5590*/  MOV R216, RZ ;  /* 0x000000ff00d87202 */ /* 0x000fe20000000f00 */
[----:B------:R-:W-:Y:S01]  /*55a0*/  FFMA.FTZ R159, R206, R159, R145 ;  /* 0x0000009fce9f7223 */ /* 0x000fe20000010091 */
[----:B------:R-:W-:-:S02]  /*55b0*/  HFMA2 R145, -RZ, RZ, 0, 0 ;  /* 0x00000000ff917431 */ /* 0x000fc400000001ff */
[----:B------:R-:W-:Y:S01]  /*55c0*/  FFMA.FTZ R217, R206, R158, R215 ;  /* 0x0000009eced97223 */ /* 0x000fe200000100d7 */
[----:B------:R-:W-:Y:S02]  /*55d0*/  HFMA2 R158, -RZ, RZ, 0, 0 ;  /* 0x00000000ff9e7431 */ /* 0x000fe400000001ff */
[-C--:B------:R-:W-:Y:S01]  /*55e0*/  FMUL.FTZ R159, R159, R148.reuse ;  /* 0x000000949f9f7220 */ /* 0x080fe20000410000 */
[C---:B------:R-:W-:Y:S01]  /*55f0*/  @P0 SHF.L.U32 R214, R146.reuse, 0x10, RZ ;  /* 0x0000001092d60819 */ /* 0x040fe200000006ff */
[----:B------:R-:W-:Y:S01]  /*5600*/  FMUL.FTZ R217, R217, R148 ;  /* 0x00000094d9d97220 */ /* 0x000fe20000410000 */
[----:B------:R-:W-:Y:S01]  /*5610*/  @P6 PRMT R146, R146, 0x7632, R146 ;  /* 0x0000763292926816 */ /* 0x000fe20000000092 */
[----:B------:R-:W-:Y:S01]  /*5620*/  FMUL.FTZ R159, R159, UR11 ;  /* 0x0000000b9f9f7c20 */ /* 0x000fe20008410000 */
[----:B------:R-:W-:Y:S01]  /*5630*/  @P0 SHF.L.U32 R218, R114, 0x10, RZ ;  /* 0x0000001072da0819 */ /* 0x000fe200000006ff */
[----:B------:R-:W-:Y:S01]  /*5640*/  FMUL.FTZ R217, R217, UR11 ;  /* 0x0000000bd9d97c20 */ /* 0x000fe20008410000 */
[----:B------:R-:W-:Y:S01]  /*5650*/  MOV R215, RZ ;  /* 0x000000ff00d77202 */ /* 0x000fe20000000f00 */
[----:B------:R-:W-:Y:S01]  /*5660*/  @P0 FMUL.FTZ R215, R159, R214 ;  /* 0x000000d69fd70220 */ /* 0x000fe20000410000 */
[----:B------:R-:W-:Y:S01]  /*5670*/  @P6 SHF.L.U32 R146, R146, 0x10, RZ ;  /* 0x0000001092926819 */ /* 0x000fe200000006ff */
[----:B------:R-:W-:Y:S01]  /*5680*/  @P0 FMUL.FTZ R158, R218, R159 ;  /* 0x0000009fda9e0220 */ /* 0x000fe20000410000 */
[----:B------:R-:W-:Y:S01]  /*5690*/  ISETP.GE.U32.AND P0, PT, R212, RZ, PT ;  /* 0x000000ffd400720c */ /* 0x000fe20003f06070 */
[----:B------:R-:W-:Y:S01]  /*56a0*/  FFMA.FTZ R214, R195, R149, R150 ;  /* 0x00000095c3d67223 */ /* 0x000fe20000010096 */
[----:B------:R-:W-:Y:S01]  /*56b0*/  @P6 SHF.L.U32 R220, R24, 0x10, RZ ;  /* 0x0000001018dc6819 */ /* 0x000fe200000006ff */
[----:B------:R-:W-:Y:S01]  /*56c0*/  @P6 FMUL.FTZ R216, R217, R146 ;  /* 0x00000092d9d86220 */ /* 0x000fe20000410000 */
[----:B------:R-:W-:Y:S01]  /*56d0*/  ISETP.GE.U32.AND.EX P0, PT, R213, 0x1000000, PT, P0 ;  /* 0x01000000d500780c */ /* 0x000fe20003f06100 */
[----:B------:R-:W-:Y:S01]  /*56e0*/  FADD.FTZ R214, R193, -R214 ;  /* 0x800000d6c1d67221 */ /* 0x000fe20000010000 */
[----:B------:R-:W-:Y:S01]  /*56f0*/  PRMT R146, R39, 0x7632, R146 ;  /* 0x0000763227927816 */ /* 0x000fe20000000092 */
[----:B------:R-:W-:Y:S01]  /*5700*/  @P6 FMUL.FTZ R145, R220, R217 ;  /* 0x000000d9dc916220 */ /* 0x000fe20000410000 */
[----:B------:R-:W-:Y:S01]  /*5710*/  LOP3.LUT P6, RZ, R213, 0xff0000, RZ, 0xc0, !PT ;  /* 0x00ff0000d5ff7812 */ /* 0x000fe200078cc0ff */
        /* <DEDUP_REMOVED lines=9> */
[----:B------:R-:W-:Y:S01]  /*57b0*/  @P0 PRMT R219, R147, 0x7632, R219 ;  /* 0x0000763293db0816 */ /* 0x000fe200000000db */
[-C--:B------:R-:W-:Y:S01]  /*57c0*/  FMUL.FTZ R159, R159, R148.reuse ;  /* 0x000000949f9f7220 */ /* 0x080fe20000410000 */
[----:B------:R-:W-:Y:S01]  /*57d0*/  @P0 SHF.L.U32 R223, R25, 0x10, RZ ;  /* 0x0000001019df0819 */ /* 0x000fe200000006ff */
[----:B------:R-:W-:Y:S01]  /*57e0*/  FMUL.FTZ R217, R217, R148 ;  /* 0x00000094d9d97220 */ /* 0x000fe20000410000 */
[----:B------:R-:W-:Y:S01]  /*57f0*/  @P6 SHF.L.U32 R146, R147, 0x10, RZ ;  /* 0x0000001093926819 */ /* 0x000fe200000006ff */
[----:B------:R-:W-:Y:S01]  /*5800*/  FMUL.FTZ R159, R159, UR11 ;  /* 0x0000000b9f9f7c20 */ /* 0x000fe20008410000 */
[----:B------:R-:W-:Y:S01]  /*5810*/  @P6 SHF.L.U32 R222, R115, 0x10, RZ ;  /* 0x0000001073de6819 */ /* 0x000fe200000006ff */
[----:B------:R-:W-:Y:S01]  /*5820*/  FMUL.FTZ R220, R217, UR11 ;  /* 0x0000000bd9dc7c20 */ /* 0x000fe20008410000 */
[----:B------:R-:W-:Y:S02]  /*5830*/  @P0 SHF.L.U32 R219, R219, 0x10, RZ ;  /* 0x00000010dbdb0819 */ /* 0x000fe400000006ff */
[----:B------:R-:W-:Y:S01]  /*5840*/  MOV R147, RZ ;  /* 0x000000ff00937202 */ /* 0x000fe20000000f00 */
[----:B------:R-:W-:Y:S01]  /*5850*/  @P6 FMUL.FTZ R147, R159, R146 ;  /* 0x000000929f936220 */ /* 0x000fe20000410000 */
[----:B------:R-:W-:Y:S01]  /*5860*/  @P6 FMUL.FTZ R214, R222, R159 ;  /* 0x0000009fded66220 */ /* 0x000fe20000410000 */
[----:B------:R-:W-:Y:S01]  /*5870*/  @P0 FMUL.FTZ R221, R223, R220 ;  /* 0x000000dcdfdd0220 */ /* 0x000fe20000410000 */
[----:B------:R-:W-:Y:S01]  /*5880*/  @P0 FMUL.FTZ R218, R220, R219 ;  /* 0x000000dbdcda0220 */ /* 0x000fe20000410000 */
[----:B------:R-:W-:Y:S01]  /*5890*/  F2FP.BF16.F32.PACK_AB R146, R145, R158 ;  /* 0x0000009e9192723e */ /* 0x000fe200000010ff */
[----:B------:R-:W-:Y:S01]  /*58a0*/  FADD.FTZ R58, R58, R147 ;  /* 0x000000933a3a7221 */ /* 0x000fe20000010000 */
[----:B------:R-:W-:Y:S01]  /*58b0*/  F2FP.BF16.F32.PACK_AB R145, R144, R155 ;  /* 0x0000009b9091723e */ /* 0x000fe200000010ff */
[----:B------:R-:W-:Y:S01]  /*58c0*/  FADD.FTZ R59, R59, R218 ;  /* 0x000000da3b3b7221 */ /* 0x000fe20000010000 */
[----:B------:R-:W-:-:S02]  /*58d0*/  F2FP.BF16.F32.PACK_AB R147, R221, R214 ;  /* 0x000000d6dd93723e */ /* 0x000fc400000010ff */
[----:B------:R-:W-:Y:S01]  /*58e0*/  F2FP.BF16.F32.PACK_AB R144, R151, R152 ;  /* 0x000000989790723e */ /* 0x000fe200000010ff */
[----:B------:R-:W-:Y:S06]  /*58f0*/  BRA `(.L_x_720) ;  /* 0x0000000800007947 */ /* 0x000fec0003800000 */
.L_x_719:
[C---:B------:R-:W-:Y:S01]  /*5900*/  LOP3.LUT P0, RZ, R212.reuse, 0xff, RZ, 0xc0, !PT ;  /* 0x000000ffd4ff7812 */ /* 0x040fe2000780c0ff */
[-CC-:B------:R-:W-:Y:S01]  /*5910*/  FFMA.FTZ R140, R207, R149.reuse, R150.reuse ;  /* 0x00000095cf8c7223 */ /* 0x180fe20000010096 */
[----:B------:R-:W-:Y:S01]  /*5920*/  LOP3.LUT P6, RZ, R212, 0xff00, RZ, 0xc0, !PT ;  /* 0x0000ff00d4ff7812 */ /* 0x000fe200078cc0ff */
[----:B------:R-:W-:Y:S01]  /*5930*/  FFMA.FTZ R143, R204, R149, R150 ;  /* 0x00000095cc8f7223 */ /* 0x000fe20000010096 */
[C---:B------:R-:W-:Y:S01]  /*5940*/  PRMT R142, R36.reuse, 0x7632, R142 ;  /* 0x00007632248e7816 */ /* 0x040fe2000000008e */
[----:B------:R-:W-:Y:S01]  /*5950*/  FADD.FTZ R153, R205, -R140 ;  /* 0x8000008ccd997221 */ /* 0x000fe20000010000 */
[----:B------:R-:W-:Y:S01]  /*5960*/  SHF.L.U32 R141, R36, 0x10, RZ ;  /* 0x00000010248d7819 */ /* 0x000fe200000006ff */
[----:B------:R-:W-:Y:S01]  /*5970*/  FADD.FTZ R143, R202, -R143 ;  /* 0x8000008fca8f7221 */ /* 0x000fe20000010000 */
[----:B------:R-:W-:Y:S01]  /*5980*/  SHF.L.U32 R140, R142, 0x10, RZ ;  /* 0x000000108e8c7819 */ /* 0x000fe200000006ff */
[----:B------:R-:W-:Y:S01]  /*5990*/  HFMA2 R151, -RZ, RZ, 0, 0 ;  /* 0x00000000ff977431 */ /* 0x000fe200000001ff */
[----:B------:R-:W-:Y:S01]  /*59a0*/  MOV R142, RZ ;  /* 0x000000ff008e7202 */ /* 0x000fe20000000f00 */
        /* <DEDUP_REMOVED lines=11> */
[----:B------:R-:W-:Y:S01]  /*5a60*/  @P0 SHF.L.U32 R156, R112, 0x10, RZ ;  /* 0x00000010709c0819 */ /* 0x000fe200000006ff */
[----:B------:R-:W-:Y:S01]  /*5a70*/  HFMA2 R222, -RZ, RZ, 0, 0 ;  /* 0x00000000ffde7431 */ /* 0x000fe200000001ff */
[----:B------:R-:W-:Y:S01]  /*5a80*/  MOV R141, RZ ;  /* 0x000000ff008d7202 */ /* 0x000fe20000000f00 */
[-C--:B------:R-:W-:Y:S01]  /*5a90*/  @P6 FMUL.FTZ R142, R155, R144.reuse ;  /* 0x000000909b8e6220 */ /* 0x080fe20000410000 */
[----:B------:R-:W-:Y:S01]  /*5aa0*/  @P6 FMUL.FTZ R151, R157, R144 ;  /* 0x000000909d976220 */ /* 0x000fe20000410000 */
[-C--:B------:R-:W-:Y:S01]  /*5ab0*/  @P0 FMUL.FTZ R141, R154, R143.reuse ;  /* 0x0000008f9a8d0220 */ /* 0x080fe20000410000 */
[----:B------:R-:W-:Y:S01]  /*5ac0*/  LOP3.LUT P6, RZ, R212, 0xff000000, RZ, 0xc0, !PT ;  /* 0xff000000d4ff7812 */ /* 0x000fe200078cc0ff */
[----:B------:R-:W-:Y:S01]  /*5ad0*/  @P0 FMUL.FTZ R152, R156, R143 ;  /* 0x0000008f9c980220 */ /* 0x000fe20000410000 */
[----:B------:R-:W-:Y:S01]  /*5ae0*/  PRMT R154, R37, 0x7632, R154 ;  /* 0x00007632259a7816 */ /* 0x000fe2000000009a */
[-CC-:B------:R-:W-:Y:S01]  /*5af0*/  FFMA.FTZ R155, R200, R149.reuse, R150.reuse ;  /* 0x00000095c89b7223 */ /* 0x180fe20000010096 */
[----:B------:R-:W-:Y:S01]  /*5b00*/  LOP3.LUT P0, RZ, R212, 0xff0000, RZ, 0xc0, !PT ;  /* 0x00ff0000d4ff7812 */ /* 0x000fe2000780c0ff */
[----:B------:R-:W-:Y:S01]  /*5b10*/  FFMA.FTZ R144, R203, R149, R150 ;  /* 0x00000095cb907223 */ /* 0x000fe20000010096 */
[----:B------:R-:W-:Y:S01]  /*5b20*/  SHF.L.U32 R154, R154, 0x10, RZ ;  /* 0x000000109a9a7819 */ /* 0x000fe200000006ff */
[----:B------:R-:W-:Y:S01]  /*5b30*/  FADD.FTZ R155, R198, -R155 ;  /* 0x8000009bc69b7221 */ /* 0x000fe20000010000 */
[----:B------:R-:W-:Y:S01]  /*5b40*/  SHF.L.U32 R143, R37, 0x10, RZ ;  /* 0x00000010258f7819 */ /* 0x000fe200000006ff */
[----:B------:R-:W-:Y:S01]  /*5b50*/  FADD.FTZ R157, R201, -R144 ;  /* 0x80000090c99d7221 */ /* 0x000fe20000010000 */
[----:B------:R-:W-:-:S02]  /*5b60*/  HFMA2 R144, -RZ, RZ, 0, 0 ;  /* 0x00000000ff907431 */ /* 0x000fc400000001ff */
[C---:B------:R-:W-:Y:S01]  /*5b70*/  FFMA.FTZ R154, R206.reuse, R155, R154 ;  /* 0x0000009bce9a7223 */ /* 0x040fe2000001009a */
[----:B------:R-:W-:Y:S02]  /*5b80*/  HFMA2 R155, -RZ, RZ, 0, 0 ;  /* 0x00000000ff9b7431 */ /* 0x000fe400000001ff */
[----:B------:R-:W-:Y:S01]  /*5b90*/  FFMA.FTZ R157, R206, R157, R143 ;  /* 0x0000009dce9d7223 */ /* 0x000fe2000001008f */
[----:B------:R-:W-:Y:S01]  /*5ba0*/  @P6 PRMT R159, R145, 0x7632, R159 ;  /* 0x00007632919f6816 */ /* 0x000fe2000000009f */
[-C--:B------:R-:W-:Y:S01]  /*5bb0*/  FMUL.FTZ R158, R154, R148.reuse ;  /* 0x000000949a9e7220 */ /* 0x080fe20000410000 */
[----:B------:R-:W-:Y:S01]  /*5bc0*/  @P6 SHF.L.U32 R215, R23, 0x10, RZ ;  /* 0x0000001017d76819 */ /* 0x000fe200000006ff */
[----:B------:R-:W-:Y:S01]  /*5bd0*/  FADD.FTZ R60, R60, R141 ;  /* 0x0000008d3c3c7221 */ /* 0x000fe20000010000 */
[----:B------:R-:W-:Y:S01]  /*5be0*/  @P0 SHF.L.U32 R214, R145, 0x10, RZ ;  /* 0x0000001091d60819 */ /* 0x000fe200000006ff */
[----:B------:R-:W-:Y:S01]  /*5bf0*/  FMUL.FTZ R145, R157, R148 ;  /* 0x000000949d917220 */ /* 0x000fe20000410000 */
[----:B------:R-:W-:Y:S01]  /*5c00*/  @P6 SHF.L.U32 R159, R159, 0x10, RZ ;  /* 0x000000109f9f6819 */ /* 0x000fe200000006ff */
[----:B------:R-:W-:Y:S01]  /*5c10*/  FMUL.FTZ R158, R158, UR11 ;  /* 0x0000000b9e9e7c20 */ /* 0x000fe20008410000 */
[----:B------:R-:W-:Y:S01]  /*5c20*/  @P0 SHF.L.U32 R216, R113, 0x10, RZ ;  /* 0x0000001071d80819 */ /* 0x000fe200000006ff */
[----:B------:R-:W-:Y:S01]  /*5c30*/  FMUL.FTZ R145, R145, UR11 ;  /* 0x0000000b91917c20 */ /* 0x000fe20008410000 */
[----:B------:R-:W-:Y:S01]  /*5c40*/  MOV R156, RZ ;  /* 0x000000ff009c7202 */ /* 0x000fe20000000f00 */
[-C--:B------:R-:W-:Y:S01]  /*5c50*/  @P6 FMUL.FTZ R156, R159, R158.reuse ;  /* 0x0000009e9f9c6220 */ /* 0x080fe20000410000 */
[----:B------:R-:W-:Y:S01]  /*5c60*/  @P6 FMUL.FTZ R144, R215, R158 ;  /* 0x0000009ed7906220 */ /* 0x000fe20000410000 */
[----:B------:R-:W-:Y:S01]  /*5c70*/  MOV R143, RZ ;  /* 0x000000ff008f7202 */ /* 0x000fe20000000f00 */
[--C-:B------:R-:W-:Y:S01]  /*5c80*/  FFMA.FTZ R158, R199, R149, R150.reuse ;  /* 0x00000095c79e7223 */ /* 0x100fe20000010096 */
[-C--:B------:R-:W-:Y:S01]  /*5c90*/  @P0 FMUL.FTZ R143, R214, R145.reuse ;  /* 0x00000091d68f0220 */ /* 0x080fe20000410000 */
[----:B------:R-:W-:Y:S01]  /*5ca0*/  @P0 FMUL.FTZ R155, R216, R145 ;  /* 0x00000091d89b0220 */ /* 0x000fe20000410000 */
[----:B------:R-:W-:Y:S01]  /*5cb0*/  LOP3.LUT P0, RZ, R213, 0xff, RZ, 0xc0, !PT ;  /* 0x000000ffd5ff7812 */ /* 0x000fe2000780c0ff */
[----:B------:R-:W-:Y:S01]  /*5cc0*/  FFMA.FTZ R215, R196, R149, R150 ;  /* 0x00000095c4d77223 */ /* 0x000fe20000010096 */
[----:B------:R-:W-:Y:S01]  /*5cd0*/  PRMT R214, R38, 0x7632, R214 ;  /* 0x0000763226d67816 */ /* 0x000fe200000000d6 */
[----:B------:R-:W-:Y:S01]  /*5ce0*/  FADD.FTZ R159, R197, -R158 ;  /* 0x8000009ec59f7221 */ /* 0x000fe20000010000 */
[----:B------:R-:W-:Y:S01]  /*5cf0*/  LOP3.LUT P6, RZ, R213, 0xff00, RZ, 0xc0, !PT ;  /* 0x0000ff00d5ff7812 */ /* 0x000fe200078cc0ff */
[----:B------:R-:W-:Y:S01]  /*5d00*/  FADD.FTZ R215, R194, -R215 ;  /* 0x800000d7c2d77221 */ /* 0x000fe20000010000 */
[----:B------:R-:W-:-:S02]  /*5d10*/  SHF.L.U32 R145, R38, 0x10, RZ ;  /* 0x0000001026917819 */ /* 0x000fc400000006ff */
[----:B------:R-:W-:Y:S02]  /*5d20*/  CS2R R216, SRZ ;  /* 0x0000000000d87805 */ /* 0x000fe4000001ff00 */
[----:B------:R-:W-:Y:S01]  /*5d30*/  SHF.L.U32 R214, R214, 0x10, RZ ;  /* 0x00000010d6d67819 */ /* 0x000fe200000006ff */
[----:B------:R-:W-:Y:S01]  /*5d40*/  FADD.FTZ R61, R61, R142 ;  /* 0x0000008e3d3d7221 */ /* 0x000fe20000010000 */
[----:B------:R-:W-:Y:S01]  /*5d50*/  MOV R158, RZ ;  /* 0x000000ff009e7202 */ /* 0x000fe20000000f00 */
[C---:B------:R-:W-:Y:S01]  /*5d60*/  FFMA.FTZ R159, R206.reuse, R159, R145 ;  /* 0x0000009fce9f7223 */ /* 0x040fe20000010091 */
[----:B------:R-:W-:Y:S02]  /*5d70*/  HFMA2 R145, -RZ, RZ, 0, 0 ;  /* 0x00000000ff917431 */ /* 0x000fe400000001ff */
[----:B------:R-:W-:Y:S01]  /*5d80*/  FFMA.FTZ R214, R206, R215, R214 ;  /* 0x000000d7ced67223 */ /* 0x000fe200000100d6 */
[----:B------:R-:W-:Y:S01]  /*5d90*/  @P0 SHF.L.U32 R218, R146, 0x10, RZ ;  /* 0x0000001092da0819 */ /* 0x000fe200000006ff */
[-C--:B------:R-:W-:Y:S01]  /*5da0*/  FMUL.FTZ R215, R159, R148.reuse ;  /* 0x000000949fd77220 */ /* 0x080fe20000410000 */
[----:B------:R-:W-:Y:S01]  /*5db0*/  @P0 SHF.L.U32 R220, R114, 0x10, RZ ;  /* 0x0000001072dc0819 */ /* 0x000fe200000006ff */
[----:B------:R-:W-:Y:S01]  /*5dc0*/  FADD.FTZ R62, R62, R143 ;  /* 0x0000008f3e3e7221 */ /* 0x000fe20000010000 */
[----:B------:R-:W-:Y:S01]  /*5dd0*/  @P6 PRMT R219, R146, 0x7632, R219 ;  /* 0x0000763292db6816 */ /* 0x000fe200000000db */
[----:B------:R-:W-:Y:S01]  /*5de0*/  FMUL.FTZ R215, R215, UR11 ;  /* 0x0000000bd7d77c20 */ /* 0x000fe20008410000 */
[----:B------:R-:W-:Y:S01]  /*5df0*/  FMUL.FTZ R146, R214, R148 ;  /* 0x00000094d6927220 */ /* 0x000fe20000410000 */
[----:B------:R-:W-:Y:S01]  /*5e00*/  @P6 SHF.L.U32 R221, R24, 0x10, RZ ;  /* 0x0000001018dd6819 */ /* 0x000fe200000006ff */
[----:B------:R-:W-:Y:S01]  /*5e10*/  FADD.FTZ R63, R63, R156 ;  /* 0x0000009c3f3f7221 */ /* 0x000fe20000010000 */
[----:B------:R-:W-:Y:S01]  /*5e20*/  @P6 SHF.L.U32 R219, R219, 0x10, RZ ;  /* 0x00000010dbdb6819 */ /* 0x000fe200000006ff */
[-C--:B------:R-:W-:Y:S01]  /*5e30*/  @P0 FMUL.FTZ R217, R218, R215.reuse ;  /* 0x000000d7dad90220 */ /* 0x080fe20000410000 */
[----:B------:R-:W-:Y:S01]  /*5e40*/  @P0 FMUL.FTZ R158, R220, R215 ;  /* 0x000000d7dc9e0220 */ /* 0x000fe20000410000 */
[----:B------:R-:W-:Y:S01]  /*5e50*/  FMUL.FTZ R146, R146, UR11 ;  /* 0x0000000b92927c20 */ /* 0x000fe20008410000 */
[----:B------:R-:W-:Y:S01]  /*5e60*/  ISETP.GE.U32.AND P0, PT, R212, RZ, PT ;  /* 0x000000ffd400720c */ /* 0x000fe20003f06070 */
[----:B------:R-:W-:Y:S01]  /*5e70*/  FADD.FTZ R56, R56, R217 ;  /* 0x000000d938387221 */ /* 0x000fe20000010000 */
[----:B------:R-:W-:Y:S01]  /*5e80*/  PRMT R218, R39, 0x7632, R218 ;  /* 0x0000763227da7816 */ /* 0x000fe200000000da */
[-C--:B------:R-:W-:Y:S01]  /*5e90*/  @P6 FMUL.FTZ R216, R219, R146.reuse ;  /* 0x00000092dbd86220 */ /* 0x080fe20000410000 */
[----:B------:R-:W-:Y:S01]  /*5ea0*/  @P6 FMUL.FTZ R145, R221, R146 ;  /* 0x00000092dd916220 */ /* 0x000fe20000410000 */
[----:B------:R-:W-:Y:S01]  /*5eb0*/  ISETP.GE.U32.AND.EX P0, PT, R213, 0x1000000, PT, P0 ;  /* 0x01000000d500780c */ /* 0x000fe20003f06100 */
[-CC-:B------:R-:W-:Y:S01]  /*5ec0*/  FFMA.FTZ R146, R195, R149.reuse, R150.reuse ;  /* 0x00000095c3927223 */ /* 0x180fe20000010096 */
[----:B------:R-:W-:Y:S01]  /*5ed0*/  FFMA.FTZ R221, R192, R149, R150 ;  /* 0x00000095c0dd7223 */ /* 0x000fe20000010096 */
[----:B------:R-:W-:Y:S01]  /*5ee0*/  LOP3.LUT P6, RZ, R213, 0xff0000, RZ, 0xc0, !PT ;  /* 0x00ff0000d5ff7812 */ /* 0x000fe200078cc0ff */
[----:B------:R-:W-:Y:S01]  /*5ef0*/  FADD.FTZ R57, R57, R216 ;  /* 0x000000d839397221 */ /* 0x000fe20000010000 */
[----:B------:R-:W-:Y:S01]  /*5f00*/  SHF.L.U32 R219, R39, 0x10, RZ ;  /* 0x0000001027db7819 */ /* 0x000fe200000006ff */
[----:B------:R-:W-:Y:S01]  /*5f10*/  FADD.FTZ R215, R193, -R146 ;  /* 0x80000092c1d77221 */ /* 0x000fe20000010000 */
        /* <DEDUP_REMOVED lines=16> */
[-C--:B------:R-:W-:Y:S01]  /*6020*/  @P6 FMUL.FTZ R147, R221, R146.reuse ;  /* 0x00000092dd936220 */ /* 0x080fe20000410000 */
[----:B------:R-:W-:Y:S01]  /*6030*/  @P6 FMUL.FTZ R215, R223, R146 ;  /* 0x00000092dfd76220 */ /* 0x000fe20000410000 */
[-C--:B------:R-:W-:Y:S01]  /*6040*/  @P0 FMUL.FTZ R222, R227, R218.reuse ;  /* 0x000000dae3de0220 */ /* 0x080fe20000410000 */
[----:B------:R-:W-:Y:S01]  /*6050*/  @P0 FMUL.FTZ R220, R225, R218 ;  /* 0x000000dae1dc0220 */ /* 0x000fe20000410000 */
[----:B------:R-:W-:Y:S01]  /*6060*/  F2FP.BF16.F32.PACK_AB R146, R145, R158 ;  /* 0x0000009e9192723e */ /* 0x000fe200000010ff */
[----:B------:R-:W-:Y:S01]  /*6070*/  FADD.FTZ R58, R58, R147 ;  /* 0x000000933a3a7221 */ /* 0x000fe20000010000 */
[----:B------:R-:W-:Y:S01]  /*6080*/  F2FP.BF16.F32.PACK_AB R145, R144, R155 ;  /* 0x0000009b9091723e */ /* 0x000fe200000010ff */
[----:B------:R-:W-:Y:S01]  /*6090*/  FADD.FTZ R59, R59, R220 ;  /* 0x000000dc3b3b7221 */ /* 0x000fe20000010000 */
[----:B------:R-:W-:-:S02]  /*60a0*/  F2FP.BF16.F32.PACK_AB R143, R224, R219 ;  /* 0x000000dbe08f723e */ /* 0x000fc400000010ff */
[----:B------:R-:W-:Y:S02]  /*60b0*/  F2FP.BF16.F32.PACK_AB R142, R214, R159 ;  /* 0x0000009fd68e723e */ /* 0x000fe400000010ff */
[----:B------:R-:W-:Y:S02]  /*60c0*/  F2FP.BF16.F32.PACK_AB R141, R154, R157 ;  /* 0x0000009d9a8d723e */ /* 0x000fe400000010ff */
[----:B------:R-:W-:Y:S02]  /*60d0*/  F2FP.BF16.F32.PACK_AB R140, R140, R153 ;  /* 0x000000998c8c723e */ /* 0x000fe400000010ff */
[----:B------:R-:W-:Y:S02]  /*60e0*/  F2FP.BF16.F32.PACK_AB R147, R222, R215 ;  /* 0x000000d7de93723e */ /* 0x000fe400000010ff */
[----:B------:R-:W-:-:S07]  /*60f0*/  F2FP.BF16.F32.PACK_AB R144, R151, R152 ;  /* 0x000000989790723e */ /* 0x000fce00000010ff */
.L_x_720:
        /* <DEDUP_REMOVED lines=9> */
.L_x_718:
[----:B------:R-:W-:Y:S05]  /*6190*/  BSYNC.RECONVERGENT B1 ;  /* 0x0000000000017941 */ /* 0x000fea0003800200 */
.L_x_717:
        /* <DEDUP_REMOVED lines=9> */
[----:B------:R-:W-:Y:S01]  /*6230*/  LOP3.LUT P6, RZ, R210, 0xff, RZ, 0xc0, !PT ;  /* 0x000000ffd2ff7812 */ /* 0x000fe200078cc0ff */
[----:B------:R-:W-:Y:S01]  /*6240*/  HFMA2 R151, -RZ, RZ, 0, 0 ;  /* 0x00000000ff977431 */ /* 0x000fe200000001ff */
[----:B------:R-:W-:Y:S01]  /*6250*/  SHF.L.U32 R153, R32, 0x10, RZ ;  /* 0x0000001020997819 */ /* 0x000fe200000006ff */
[----:B------:R-:W-:Y:S01]  /*6260*/  FADD.FTZ R140, R189, -R140 ;  /* 0x8000008cbd8c7221 */ /* 0x000fe20000010000 */
[----:B------:R-:W-:Y:S01]  /*6270*/  MOV R143, RZ ;  /* 0x000000ff008f7202 */ /* 0x000fe20000000f00 */
[-CC-:B------:R-:W-:Y:S01]  /*6280*/  FFMA.FTZ R142, R166, R149.reuse, R150.reuse ;  /* 0x00000095a68e7223 */ /* 0x180fe20000010096 */
[----:B------:R-:W-:Y:S01]  /*6290*/  FFMA.FTZ R219, R163, R149, R150 ;  /* 0x00000095a3db7223 */ /* 0x000fe20000010096 */
[----:B-----5:R-:W-:-:S03]  /*62a0*/  FFMA.FTZ R153, R206, R140, R153 ;  /* 0x0000008cce997223 */ /* 0x020fc60000010099 */
[----:B------:R-:W-:Y:S01]  /*62b0*/  FADD.FTZ R219, R164, -R219 ;  /* 0x800000dba4db7221 */ /* 0x000fe20000010000 */
[----:B------:R-:W-:Y:S02]  /*62c0*/  FMUL.FTZ R140, R153, R148 ;  /* 0x00000094998c7220 */ /* 0x000fe40000410000 */
[----:B------:R-:W-:Y:S02]  /*62d0*/  @P6 SHF.L.U32 R141, R144, 0x10, RZ ;  /* 0x00000010908d6819 */ /* 0x000fe400000006ff */
[----:B------:R-:W-:Y:S01]  /*62e0*/  @P6 SHF.L.U32 R155, R128, 0x10, RZ ;  /* 0x00000010809b6819 */ /* 0x000fe200000006ff */
[----:B------:R-:W-:-:S04]  /*62f0*/  FMUL.FTZ R140, R140, UR11 ;  /* 0x0000000b8c8c7c20 */ /* 0x000fc80008410000 */
[----:B------:R-:W-:Y:S01]  /*6300*/  @P6 FMUL.FTZ R143, R140, R141 ;  /* 0x0000008d8c8f6220 */ /* 0x000fe20000410000 */
[----:B------:R-:W-:Y:S01]  /*6310*/  @P6 FMUL.FTZ R151, R155, R140 ;  /* 0x0000008c9b976220 */ /* 0x000fe20000410000 */
[----:B------:R-:W-:Y:S01]  /*6320*/  LOP3.LUT P6, RZ, R210, 0xff00, RZ, 0xc0, !PT ;  /* 0x0000ff00d2ff7812 */ /* 0x000fe200078cc0ff */
[----:B------:R-:W-:Y:S01]  /*6330*/  FFMA.FTZ R155, R31, R149, R150 ;  /* 0x000000951f9b7223 */ /* 0x000fe20000010096 */
[----:B------:R-:W-:Y:S01]  /*6340*/  PRMT R140, R32, 0x7632, R140 ;  /* 0x00007632208c7816 */ /* 0x000fe2000000008c */
[----:B------:R-:W-:Y:S02]  /*6350*/  FADD.FTZ R52, R52, R143 ;  /* 0x0000008f34347221 */ /* 0x000fe40000010000 */
[----:B------:R-:W-:Y:S01]  /*6360*/  FADD.FTZ R155, R160, -R155 ;  /* 0x8000009ba09b7221 */ /* 0x000fe20000010000 */
[----:B------:R-:W-:Y:S01]  /*6370*/  SHF.L.U32 R141, R140, 0x10, RZ ;  /* 0x000000108c8d7819 */ /* 0x000fe200000006ff */
[----:B------:R-:W-:Y:S01]  /*6380*/  FADD.FTZ R140, R165, -R142 ;  /* 0x8000008ea58c7221 */ /* 0x000fe20000010000 */
[----:B------:R-:W-:-:S03]  /*6390*/  MOV R142, RZ ;  /* 0x000000ff008e7202 */ /* 0x000fc60000000f00 */
[----:B------:R-:W-:Y:S02]  /*63a0*/  FFMA.FTZ R140, R206, R140, R141 ;  /* 0x0000008cce8c7223 */ /* 0x000fe4000001008d */
[----:B------:R-:W-:Y:S01]  /*63b0*/  @P6 PRMT R152, R144, 0x7632, R152 ;  /* 0x0000763290986816 */ /* 0x000fe20000000098 */
[----:B------:R-:W-:Y:S02]  /*63c0*/  HFMA2 R144, -RZ, RZ, 0, 0 ;  /* 0x00000000ff907431 */ /* 0x000fe400000001ff */
[----:B------:R-:W-:Y:S01]  /*63d0*/  FMUL.FTZ R141, R140, R148 ;  /* 0x000000948c8d7220 */ /* 0x000fe20000410000 */
[----:B------:R-:W-:Y:S02]  /*63e0*/  @P6 SHF.L.U32 R154, R14, 0x10, RZ ;  /* 0x000000100e9a6819 */ /* 0x000fe400000006ff */
[----:B------:R-:W-:Y:S01]  /*63f0*/  @P6 SHF.L.U32 R152, R152, 0x10, RZ ;  /* 0x0000001098986819 */ /* 0x000fe200000006ff */
[----:B------:R-:W-:Y:S01]  /*6400*/  FMUL.FTZ R141, R141, UR11 ;  /* 0x0000000b8d8d7c20 */ /* 0x000fe20008410000 */
[----:B------:R-:W-:-:S03]  /*6410*/  F2FP.BF16.F32.PACK_AB R140, R140, R153 ;  /* 0x000000998c8c723e */ /* 0x000fc600000010ff */
[----:B------:R-:W-:Y:S01]  /*6420*/  @P6 FMUL.FTZ R142, R141, R152 ;  /* 0x000000988d8e6220 */ /* 0x000fe20000410000 */
[----:B------:R-:W-:Y:S01]  /*6430*/  @P6 FMUL.FTZ R144, R154, R141 ;  /* 0x0000008d9a906220 */ /* 0x000fe20000410000 */
[----:B------:R-:W-:Y:S01]  /*6440*/  LOP3.LUT P6, RZ, R210, 0xff0000, RZ, 0xc0, !PT ;  /* 0x00ff0000d2ff7812 */ /* 0x000fe200078cc0ff */
[----:B------:R-:W-:Y:S01]  /*6450*/  HFMA2 R152, -RZ, RZ, 0, 0 ;  /* 0x00000000ff987431 */ /* 0x000fe200000001ff */
[----:B------:R-:W-:Y:S01]  /*6460*/  SHF.L.U32 R141, R33, 0x10, RZ ;  /* 0x00000010218d7819 */ /* 0x000fe200000006ff */
[----:B------:R-:W-:Y:S01]  /*6470*/  FADD.FTZ R53, R53, R142 ;  /* 0x0000008e35357221 */ /* 0x000fe20000010000 */
[----:B------:R-:W-:-:S03]  /*6480*/  F2FP.BF16.F32.PACK_AB R144, R144, R151 ;  /* 0x000000979090723e */ /* 0x000fc600000010ff */
[----:B------:R-:W-:Y:S01]  /*6490*/  FFMA.FTZ R141, R206, R155, R141 ;  /* 0x0000009bce8d7223 */ /* 0x000fe2000001008d */
[----:B------:R-:W-:-:S03]  /*64a0*/  MOV R155, RZ ;  /* 0x000000ff009b7202 */ /* 0x000fc60000000f00 */
[----:B------:R-:W-:Y:S02]  /*64b0*/  FMUL.FTZ R154, R141, R148 ;  /* 0x000000948d9a7220 */ /* 0x000fe40000410000 */
[----:B------:R-:W-:Y:S02]  /*64c0*/  @P6 SHF.L.U32 R156, R145, 0x10, RZ ;  /* 0x00000010919c6819 */ /* 0x000fe400000006ff */
[----:B------:R-:W-:Y:S01]  /*64d0*/  @P6 SHF.L.U32 R158, R129, 0x10, RZ ;  /* 0x00000010819e6819 */ /* 0x000fe200000006ff */
[----:B------:R-:W-:Y:S01]  /*64e0*/  FMUL.FTZ R157, R154, UR11 ;  /* 0x0000000b9a9d7c20 */ /* 0x000fe20008410000 */
[----:B------:R-:W-:Y:S01]  /*64f0*/  PRMT R145, R33, 0x7632, R145 ;  /* 0x0000763221917816 */ /* 0x000fe20000000091 */
[----:B------:R-:W-:Y:S02]  /*6500*/  FFMA.FTZ R154, R168, R149, R150 ;  /* 0x00000095a89a7223 */ /* 0x000fe40000010096 */
[----:B------:R-:W-:Y:S01]  /*6510*/  @P6 FMUL.FTZ R155, R157, R156 ;  /* 0x0000009c9d9b6220 */ /* 0x000fe20000410000 */
[----:B------:R-:W-:Y:S01]  /*6520*/  @P6 FMUL.FTZ R152, R158, R157 ;  /* 0x0000009d9e986220 */ /* 0x000fe20000410000 */
[----:B------:R-:W-:Y:S01]  /*6530*/  LOP3.LUT P6, RZ, R210, 0xff000000, RZ, 0xc0, !PT ;  /* 0xff000000d2ff7812 */ /* 0x000fe200078cc0ff */
[----:B------:R-:W-:Y:S01]  /*6540*/  FADD.FTZ R154, R167, -R154 ;  /* 0x8000009aa79a7221 */ /* 0x000fe20000010000 */
[----:B------:R-:W-:Y:S01]  /*6550*/  SHF.L.U32 R157, R145, 0x10, RZ ;  /* 0x00000010919d7819 */ /* 0x000fe200000006ff */
[----:B------:R-:W-:Y:S01]  /*6560*/  FADD.FTZ R54, R54, R155 ;  /* 0x0000009b36367221 */ /* 0x000fe20000010000 */
[----:B------:R-:W-:-:S03]  /*6570*/  MOV R158, RZ ;  /* 0x000000ff009e7202 */ /* 0x000fc60000000f00 */
[----:B------:R-:W-:-:S04]  /*6580*/  FFMA.FTZ R154, R206, R154, R157 ;  /* 0x0000009ace9a7223 */ /* 0x000fc8000001009d */
[C---:B------:R-:W-:Y:S01]  /*6590*/  FMUL.FTZ R156, R154.reuse, R148 ;  /* 0x000000949a9c7220 */ /* 0x040fe20000410000 */
[----:B------:R-:W-:Y:S02]  /*65a0*/  F2FP.BF16.F32.PACK_AB R141, R154, R141 ;  /* 0x0000008d9a8d723e */ /* 0x000fe400000010ff */
[----:B------:R-:W-:Y:S01]  /*65b0*/  @P6 PRMT R157, R145, 0x7632, R157 ;  /* 0x00007632919d6816 */ /* 0x000fe2000000009d */
[----:B------:R-:W-:Y:S01]  /*65c0*/  HFMA2 R145, -RZ, RZ, 0, 0 ;  /* 0x00000000ff917431 */ /* 0x000fe200000001ff */
[----:B------:R-:W-:Y:S01]  /*65d0*/  @P6 SHF.L.U32 R159, R15, 0x10, RZ ;  /* 0x000000100f9f6819 */ /* 0x000fe200000006ff */
[----:B------:R-:W-:Y:S01]  /*65e0*/  FMUL.FTZ R156, R156, UR11 ;  /* 0x0000000b9c9c7c20 */ /* 0x000fe20008410000 */
[----:B------:R-:W-:-:S03]  /*65f0*/  @P6 SHF.L.U32 R157, R157, 0x10, RZ ;  /* 0x000000109d9d6819 */ /* 0x000fc600000006ff */
[----:B------:R-:W-:Y:S01]  /*6600*/  @P6 FMUL.FTZ R145, R159, R156 ;  /* 0x0000009c9f916220 */ /* 0x000fe20000410000 */
[----:B------:R-:W-:Y:S01]  /*6610*/  FFMA.FTZ R159, R161, R149, R150 ;  /* 0x00000095a19f7223 */ /* 0x000fe20000010096 */
[----:B------:R-:W-:Y:S01]  /*6620*/  @P6 FMUL.FTZ R158, R156, R157 ;  /* 0x0000009d9c9e6220 */ /* 0x000fe20000410000 */
[----:B------:R-:W-:Y:S01]  /*6630*/  LOP3.LUT P6, RZ, R211, 0xff, RZ, 0xc0, !PT ;  /* 0x000000ffd3ff7812 */ /* 0x000fe200078cc0ff */
[----:B------:R-:W-:Y:S01]  /*6640*/  HFMA2 R156, -RZ, RZ, 0, 0 ;  /* 0x00000000ff9c7431 */ /* 0x000fe200000001ff */
[----:B------:R-:W-:Y:S01]  /*6650*/  SHF.L.U32 R157, R34, 0x10, RZ ;  /* 0x00000010229d7819 */ /* 0x000fe200000006ff */
[----:B------:R-:W-:Y:S01]  /*6660*/  FADD.FTZ R159, R162, -R159 ;  /* 0x8000009fa29f7221 */ /* 0x000fe20000010000 */
[----:B------:R-:W-:Y:S01]  /*6670*/  FADD.FTZ R55, R55, R158 ;  /* 0x0000009e37377221 */ /* 0x000fe20000010000 */
[----:B------:R-:W-:Y:S02]  /*6680*/  F2FP.BF16.F32.PACK_AB R145, R145, R152 ;  /* 0x000000989191723e */ /* 0x000fe400000010ff */
[----:B------:R-:W-:Y:S01]  /*6690*/  FFMA.FTZ R157, R206, R159, R157 ;  /* 0x0000009fce9d7223 */ /* 0x000fe2000001009d */
[----:B------:R-:W-:-:S03]  /*66a0*/  MOV R159, RZ ;  /* 0x000000ff009f7202 */ /* 0x000fc60000000f00 */
[----:B------:R-:W-:Y:S02]  /*66b0*/  FMUL.FTZ R214, R157, R148 ;  /* 0x000000949dd67220 */ /* 0x000fe40000410000 */
[----:B------:R-:W-:Y:S02]  /*66c0*/  @P6 SHF.L.U32 R215, R146, 0x10, RZ ;  /* 0x0000001092d76819 */ /* 0x000fe400000006ff */
[----:B------:R-:W-:Y:S01]  /*66d0*/  @P6 SHF.L.U32 R217, R130, 0x10, RZ ;  /* 0x0000001082d96819 */ /* 0x000fe200000006ff */
[----:B------:R-:W-:Y:S01]  /*66e0*/  FMUL.FTZ R214, R214, UR11 ;  /* 0x0000000bd6d67c20 */ /* 0x000fe20008410000 */
[----:B------:R-:W-:-:S03]  /*66f0*/  PRMT R146, R34, 0x7632, R146 ;  /* 0x0000763222927816 */ /* 0x000fc60000000092 */
[----:B------:R-:W-:Y:S01]  /*6700*/  @P6 FMUL.FTZ R159, R214, R215 ;  /* 0x000000d7d69f6220 */ /* 0x000fe20000410000 */
[----:B------:R-:W-:Y:S01]  /*6710*/  @P6 FMUL.FTZ R156, R217, R214 ;  /* 0x000000d6d99c6220 */ /* 0x000fe20000410000 */
[----:B------:R-:W-:Y:S01]  /*6720*/  LOP3.LUT P6, RZ, R211, 0xff00, RZ, 0xc0, !PT ;  /* 0x0000ff00d3ff7812 */ /* 0x000fe200078cc0ff */
[----:B------:R-:W-:Y:S01]  /*6730*/  FFMA.FTZ R214, R170, R149, R150 ;  /* 0x00000095aad67223 */ /* 0x000fe20000010096 */
[----:B------:R-:W-:Y:S01]  /*6740*/  SHF.L.U32 R215, R146, 0x10, RZ ;  /* 0x0000001092d77819 */ /* 0x000fe200000006ff */
[----:B------:R-:W-:Y:S02]  /*6750*/  FADD.FTZ R48, R48, R159 ;  /* 0x0000009f30307221 */ /* 0x000fe40000010000 */
[----:B------:R-:W-:-:S04]  /*6760*/  FADD.FTZ R214, R169, -R214 ;  /* 0x800000d6a9d67221 */ /* 0x000fc80000010000 */
[----:B------:R-:W-:Y:S01]  /*6770*/  FFMA.FTZ R220, R206, R214, R215 ;  /* 0x000000d6cedc7223 */ /* 0x000fe200000100d7 */
[----:B------:R-:W-:-:S03]  /*6780*/  CS2R R214, SRZ ;  /* 0x0000000000d67805 */ /* 0x000fc6000001ff00 */
[----:B------:R-:W-:Y:S01]  /*6790*/  @P6 PRMT R216, R146, 0x7632, R216 ;  /* 0x0000763292d86816 */ /* 0x000fe200000000d8 */
        /* <DEDUP_REMOVED lines=10> */
[----:B------:R-:W-:-:S04]  /*6840*/  FADD.FTZ R49, R49, R214 ;  /* 0x000000d631317221 */ /* 0x000fc80000010000 */
        /* <DEDUP_REMOVED lines=9> */
[----:B------:R-:W-:Y:S01]  /*68e0*/  ISETP.GE.U32.AND P6, PT, R210, RZ, PT ;  /* 0x000000ffd200720c */ /* 0x000fe20003fc6070 */
[----:B------:R-:W-:Y:S01]  /*68f0*/  FFMA.FTZ R216, R172, R149, R150 ;  /* 0x00000095acd87223 */ /* 0x000fe20000010096 */
[----:B------:R-:W-:Y:S01]  /*6900*/  SHF.L.U32 R219, R146, 0x10, RZ ;  /* 0x0000001092db7819 */ /* 0x000fe200000006ff */
[----:B------:R-:W-:Y:S01]  /*6910*/  FADD.FTZ R50, R50, R217 ;  /* 0x000000d932327221 */ /* 0x000fe20000010000 */
[----:B------:R-:W-:Y:S01]  /*6920*/  ISETP.GE.U32.AND.EX P6, PT, R211, 0x1000000, PT, P6 ;  /* 0x01000000d300780c */ /* 0x000fe20003fc6160 */
[----:B------:R-:W-:-:S04]  /*6930*/  FADD.FTZ R216, R171, -R216 ;  /* 0x800000d8abd87221 */ /* 0x000fc80000010000 */
[----:B------:R-:W-:Y:S01]  /*6940*/  FFMA.FTZ R222, R206, R216, R219 ;  /* 0x000000d8cede7223 */ /* 0x000fe200000100db */
[----:B------:R-:W-:Y:S01]  /*6950*/  HFMA2 R219, -RZ, RZ, 0, 0 ;  /* 0x00000000ffdb7431 */ /* 0x000fe200000001ff */
[----:B------:R-:W-:Y:S02]  /*6960*/  MOV R216, RZ ;  /* 0x000000ff00d87202 */ /* 0x000fe40000000f00 */
[C---:B------:R-:W-:Y:S01]  /*6970*/  FMUL.FTZ R146, R222.reuse, R148 ;  /* 0x00000094de927220 */ /* 0x040fe20000410000 */
[----:B------:R-:W-:-:S03]  /*6980*/  F2FP.BF16.F32.PACK_AB R143, R222, R221 ;  /* 0x000000ddde8f723e */ /* 0x000fc600000010ff */
[----:B------:R-:W-:Y:S01]  /*6990*/  @P6 PRMT R147, R147, 0x7632, R147 ;  /* 0x0000763293936816 */ /* 0x000fe20000000093 */
[----:B------:R-:W-:Y:S01]  /*69a0*/  FMUL.FTZ R146, R146, UR11 ;  /* 0x0000000b92927c20 */ /* 0x000fe20008410000 */
[----:B------:R-:W-:Y:S02]  /*69b0*/  @P6 SHF.L.U32 R223, R17, 0x10, RZ ;  /* 0x0000001011df6819 */ /* 0x000fe400000006ff */
[----:B------:R-:W-:-:S03]  /*69c0*/  @P6 SHF.L.U32 R147, R147, 0x10, RZ ;  /* 0x0000001093936819 */ /* 0x000fc600000006ff */
[----:B------:R-:W-:Y:S02]  /*69d0*/  @P6 FMUL.FTZ R219, R223, R146 ;  /* 0x00000092dfdb6220 */ /* 0x000fe40000410000 */
[----:B------:R-:W-:Y:S01]  /*69e0*/  @P6 FMUL.FTZ R216, R146, R147 ;  /* 0x0000009392d86220 */ /* 0x000fe20000410000 */
[----:B------:R-:W-:Y:S02]  /*69f0*/  F2FP.BF16.F32.PACK_AB R146, R215, R156 ;  /* 0x0000009cd792723e */ /* 0x000fe400000010ff */
[----:B------:R-:W-:Y:S01]  /*6a00*/  F2FP.BF16.F32.PACK_AB R147, R219, R218 ;  /* 0x000000dadb93723e */ /* 0x000fe200000010ff */
[----:B------:R-:W-:Y:S01]  /*6a10*/  FADD.FTZ R51, R51, R216 ;  /* 0x000000d833337221 */ /* 0x000fe20000010000 */
[----:B------:R-:W-:Y:S06]  /*6a20*/  BRA `(.L_x_724) ;  /* 0x0000000400f07947 */ /* 0x000fec0003800000 */
.L_x_723:
[----:B------:R-:W-:Y:S01]  /*6a30*/  FFMA.FTZ R152, R191, R149, R150 ;  /* 0x00000095bf987223 */ /* 0x000fe20000010096 */
[----:B------:R-:W-:Y:S02]  /*6a40*/  LOP3.LUT P6, RZ, R210, 0xff, RZ, 0xc0, !PT ;  /* 0x000000ffd2ff7812 */ /* 0x000fe400078cc0ff */
[----:B------:R-:W-:Y:S01]  /*6a50*/  SHF.L.U32 R153, R32, 0x10, RZ ;  /* 0x0000001020997819 */ /* 0x000fe200000006ff */
[----:B------:R-:W-:Y:S01]  /*6a60*/  FADD.FTZ R151, R189, -R152 ;  /* 0x80000098bd977221 */ /* 0x000fe20000010000 */
[----:B------:R-:W-:-:S03]  /*6a70*/  MOV R218, RZ ;  /* 0x000000ff00da7202 */ /* 0x000fc60000000f00 */
[----:B-----5:R-:W-:Y:S01]  /*6a80*/  FFMA.FTZ R151, R206, R151, R153 ;  /* 0x00000097ce977223 */ /* 0x020fe20000010099 */
[----:B------:R-:W-:-:S03]  /*6a90*/  MOV R153, RZ ;  /* 0x000000ff00997202 */ /* 0x000fc60000000f00 */
[----:B------:R-:W-:Y:S01]  /*6aa0*/  FMUL.FTZ R152, R148, R151 ;  /* 0x0000009794987220 */ /* 0x000fe20000410000 */
[----:B------:R-:W-:Y:S01]  /*6ab0*/  HFMA2 R151, -RZ, RZ, 0, 0 ;  /* 0x00000000ff977431 */ /* 0x000fe200000001ff */
[----:B------:R-:W-:Y:S02]  /*6ac0*/  @P6 SHF.L.U32 R155, R144, 0x10, RZ ;  /* 0x00000010909b6819 */ /* 0x000fe400000006ff */
[----:B------:R-:W-:Y:S01]  /*6ad0*/  @P6 SHF.L.U32 R157, R128, 0x10, RZ ;  /* 0x00000010809d6819 */ /* 0x000fe200000006ff */
[----:B------:R-:W-:Y:S01]  /*6ae0*/  FMUL.FTZ R152, R152, UR11 ;  /* 0x0000000b98987c20 */ /* 0x000fe20008410000 */
[----:B------:R-:W-:-:S03]  /*6af0*/  PRMT R144, R32, 0x7632, R144 ;  /* 0x0000763220907816 */ /* 0x000fc60000000090 */
[-C--:B------:R-:W-:Y:S01]  /*6b00*/  @P6 FMUL.FTZ R153, R155, R152.reuse ;  /* 0x000000989b996220 */ /* 0x080fe20000410000 */
[----:B------:R-:W-:Y:S01]  /*6b10*/  @P6 FMUL.FTZ R151, R157, R152 ;  /* 0x000000989d976220 */ /* 0x000fe20000410000 */
[----:B------:R-:W-:Y:S01]  /*6b20*/  LOP3.LUT P6, RZ, R210, 0xff00, RZ, 0xc0, !PT ;  /* 0x0000ff00d2ff7812 */ /* 0x000fe200078cc0ff */
[----:B------:R-:W-:Y:S01]  /*6b30*/  FFMA.FTZ R152, R166, R149, R150 ;  /* 0x00000095a6987223 */ /* 0x000fe20000010096 */
[----:B------:R-:W-:Y:S01]  /*6b40*/  SHF.L.U32 R157, R144, 0x10, RZ ;  /* 0x00000010909d7819 */ /* 0x000fe200000006ff */
[----:B------:R-:W-:Y:S02]  /*6b50*/  FADD.FTZ R52, R52, R153 ;  /* 0x0000009934347221 */ /* 0x000fe40000010000 */
[----:B------:R-:W-:Y:S01]  /*6b60*/  FADD.FTZ R155, R165, -R152 ;  /* 0x80000098a59b7221 */ /* 0x000fe20000010000 */
[----:B------:R-:W-:-:S03]  /*6b70*/  MOV R152, RZ ;  /* 0x000000ff00987202 */ /* 0x000fc60000000f00 */
[----:B------:R-:W-:-:S04]  /*6b80*/  FFMA.FTZ R155, R206, R155, R157 ;  /* 0x0000009bce9b7223 */ /* 0x000fc8000001009d */
        /* <DEDUP_REMOVED lines=11> */
[----:B------:R-:W-:Y:S01]  /*6c40*/  SHF.L.U32 R157, R33, 0x10, RZ ;  /* 0x00000010219d7819 */ /* 0x000fe200000006ff */
[----:B------:R-:W-:Y:S01]  /*6c50*/  FADD.FTZ R155, R160, -R155 ;  /* 0x8000009ba09b7221 */ /* 0x000fe20000010000 */
[----:B------:R-:W-:-:S03]  /*6c60*/  F2FP.BF16.F32.PACK_AB R144, R144, R151 ;  /* 0x000000979090723e */ /* 0x000fc600000010ff */
[----:B------:R-:W-:Y:S01]  /*6c70*/  FFMA.FTZ R157, R206, R155, R157 ;  /* 0x0000009bce9d7223 */ /* 0x000fe2000001009d */
[----:B------:R-:W-:-:S03]  /*6c80*/  CS2R R154, SRZ ;  /* 0x00000000009a7805 */ /* 0x000fc6000001ff00 */
[----:B------:R-:W-:Y:S02]  /*6c90*/  FMUL.FTZ R156, R148, R157 ;  /* 0x0000009d949c7220 */ /* 0x000fe40000410000 */
        /* <DEDUP_REMOVED lines=12> */
[----:B------:R-:W-:Y:S01]  /*6d60*/  FFMA.FTZ R157, R206, R157, R159 ;  /* 0x0000009dce9d7223 */ /* 0x000fe2000001009f */
[----:B------:R-:W-:-:S03]  /*6d70*/  SHF.L.U32 R159, R34, 0x10, RZ ;  /* 0x00000010229f7819 */ /* 0x000fc600000006ff */
        /* <DEDUP_REMOVED lines=14> */
[----:B------:R-:W-:Y:S01]  /*6e60*/  FFMA.FTZ R157, R206, R157, R159 ;  /* 0x0000009dce9d7223 */ /* 0x000fe2000001009f */
        /* <DEDUP_REMOVED lines=27> */
[----:B------:R-:W-:Y:S01]  /*7020*/  SHF.L.U32 R217, R35, 0x10, RZ ;  /* 0x0000001023d97819 */ /* 0x000fe200000006ff */
[----:B------:R-:W-:-:S04]  /*7030*/  FADD.FTZ R215, R164, -R215 ;  /* 0x800000d7a4d77221 */ /* 0x000fc80000010000 */
[----:B------:R-:W-:Y:S01]  /*7040*/  FFMA.FTZ R217, R206, R215, R217 ;  /* 0x000000d7ced97223 */ /* 0x000fe200000100d9 */
[----:B------:R-:W-:-:S03]  /*7050*/  MOV R215, RZ ;  /* 0x000000ff00d77202 */ /* 0x000fc60000000f00 */
[----:B------:R-:W-:Y:S02]  /*7060*/  FMUL.FTZ R146, R148, R217 ;  /* 0x000000d994927220 */ /* 0x000fe40000410000 */
[----:B------:R-:W-:Y:S02]  /*7070*/  @P6 SHF.L.U32 R217, R147, 0x10, RZ ;  /* 0x0000001093d96819 */ /* 0x000fe400000006ff */
[----:B------:R-:W-:Y:S01]  /*7080*/  @P6 SHF.L.U32 R219, R131, 0x10, RZ ;  /* 0x0000001083db6819 */ /* 0x000fe200000006ff */
[----:B------:R-:W-:Y:S01]  /*7090*/  FMUL.FTZ R146, R146, UR11 ;  /* 0x0000000b92927c20 */ /* 0x000fe20008410000 */
[----:B------:R-:W-:-:S03]  /*70a0*/  PRMT R147, R35, 0x7632, R147 ;  /* 0x0000763223937816 */ /* 0x000fc60000000093 */
[-C--:B------:R-:W-:Y:S01]  /*70b0*/  @P6 FMUL.FTZ R215, R217, R146.reuse ;  /* 0x00000092d9d76220 */ /* 0x080fe20000410000 */
[----:B------:R-:W-:Y:S01]  /*70c0*/  @P6 FMUL.FTZ R216, R219, R146 ;  /* 0x00000092dbd86220 */ /* 0x000fe20000410000 */
[----:B------:R-:W-:Y:S01]  /*70d0*/  ISETP.GE.U32.AND P6, PT, R210, RZ, PT ;  /* 0x000000ffd200720c */ /* 0x000fe20003fc6070 */
[----:B------:R-:W-:Y:S01]  /*70e0*/  FFMA.FTZ R146, R172, R149, R150 ;  /* 0x00000095ac927223 */ /* 0x000fe20000010096 */
[----:B------:R-:W-:Y:S01]  /*70f0*/  SHF.L.U32 R219, R147, 0x10, RZ ;  /* 0x0000001093db7819 */ /* 0x000fe200000006ff */
[----:B------:R-:W-:Y:S01]  /*7100*/  FADD.FTZ R50, R50, R215 ;  /* 0x000000d732327221 */ /* 0x000fe20000010000 */
[----:B------:R-:W-:Y:S01]  /*7110*/  ISETP.GE.U32.AND.EX P6, PT, R211, 0x1000000, PT, P6 ;  /* 0x01000000d300780c */ /* 0x000fe20003fc6160 */
[----:B------:R-:W-:-:S04]  /*7120*/  FADD.FTZ R217, R171, -R146 ;  /* 0x80000092abd97221 */ /* 0x000fc80000010000 */
[----:B------:R-:W-:-:S04]  /*7130*/  FFMA.FTZ R217, R206, R217, R219 ;  /* 0x000000d9ced97223 */ /* 0x000fc800000100db */
        /* <DEDUP_REMOVED lines=11> */
.L_x_724:
[----:B------:R-:W0:Y:S08]  /*71f0*/  @P0 LDC.64 R154, c[0x0][0x478] ;  /* 0x00011e00ff9a0b82 */ /* 0x000e300000000a00 */
[----:B------:R-:W1:Y:S01]  /*7200*/  LDC.64 R152, c[0x0][0x468] ;  /* 0x00011a00ff987b82 */ /* 0x000e620000000a00 */
[----:B0-----:R-:W-:-:S05]  /*7210*/  @P0 IMAD.WIDE.U32 R154, R0, 0x10, R154 ;  /* 0x00000010009a0825 */ /* 0x001fca00078e009a */
[----:B------:R2:W-:Y:S01]  /*7220*/  @P0 STG.E.128 desc[UR4][R154.64], R140 ;  /* 0x0000008c9a000986 */ /* 0x0005e2000c101d04 */
[C---:B-1----:R-:W-:Y:S01]  /*7230*/  IMAD.WIDE.U32 R152, R0.reuse, 0x10, R152 ;  /* 0x0000001000987825 */ /* 0x042fe200078e0098 */
[----:B------:R-:W-:-:S04]  /*7240*/  IADD3 R0, PT, PT, R0, 0x100, RZ ;  /* 0x0000010000007810 */ /* 0x000fc80007ffe0ff */
[----:B------:R2:W-:Y:S03]  /*7250*/  STG.E.128 desc[UR4][R152.64], R144 ;  /* 0x0000009098007986 */ /* 0x0005e6000c101d04 */
.L_x_722:
[----:B------:R-:W-:Y:S05]  /*7260*/  BSYNC.RECONVERGENT B1 ;  /* 0x0000000000017941 */ /* 0x000fea0003800200 */
.L_x_721:
        /* <DEDUP_REMOVED lines=88> */
[-CC-:B------:R-:W-:Y:S01]  /*77f0*/  FFMA.FTZ R214, R186, R149.reuse, R150.reuse ;  /* 0x00000095bad67223 */ /* 0x180fe20000010096 */
[----:B------:R-:W-:Y:S01]  /*7800*/  SHF.L.U32 R215, R146, 0x10, RZ ;  /* 0x0000001092d77819 */ /* 0x000fe200000006ff */
[----:B------:R-:W-:Y:S01]  /*7810*/  FFMA.FTZ R150, R188, R149, R150 ;  /* 0x00000095bc967223 */ /* 0x000fe20000010096 */
[----:B------:R-:W-:Y:S01]  /*7820*/  FADD.FTZ R159, R40, R159 ;  /* 0x0000009f289f7221 */ /* 0x000fe20000010000 */
[----:B------:R-:W-:Y:S02]  /*7830*/  FADD.FTZ R214, R185, -R214 ;  /* 0x800000d6b9d67221 */ /* 0x000fe40000010000 */
[----:B------:R-:W-:Y:S02]  /*7840*/  FADD.FTZ R150, R187, -R150 ;  /* 0x80000096bb967221 */ /* 0x000fe40000010000 */
[----:B------:R-:W-:Y:S01]  /*7850*/  FFMA.FTZ R219, R206, R214, R215 ;  /* 0x000000d6cedb7223 */ /* 0x000fe200000100d7 */
[----:B------:R-:W-:-:S03]  /*7860*/  CS2R R214, SRZ ;  /* 0x0000000000d67805 */ /* 0x000fc6000001ff00 */
[----:B------:R-:W-:Y:S01]  /*7870*/  @P6 PRMT R216, R146, 0x7632, R216 ;  /* 0x0000763292d86816 */ /* 0x000fe200000000d8 */
[C---:B------:R-:W-:Y:S01]  /*7880*/  FMUL.FTZ R146, R219.reuse, R148 ;  /* 0x00000094db927220 */ /* 0x040fe20000410000 */
        /* <DEDUP_REMOVED lines=19> */
[----:B------:R-:W-:Y:S02]  /*79c0*/  ISETP.GE.U32.AND P6, PT, R208, RZ, PT ;  /* 0x000000ffd000720c */ /* 0x000fe40003fc6070 */
[----:B------:R-:W-:Y:S01]  /*79d0*/  SHF.L.U32 R149, R146, 0x10, RZ ;  /* 0x0000001092957819 */ /* 0x000fe200000006ff */
[----:B------:R-:W-:Y:S01]  /*79e0*/  FADD.FTZ R217, R42, R217 ;  /* 0x000000d92ad97221 */ /* 0x000fe20000010000 */
[----:B------:R-:W-:Y:S02]  /*79f0*/  ISETP.GE.U32.AND.EX P6, PT, R209, 0x1000000, PT, P6 ;  /* 0x01000000d100780c */ /* 0x000fe40003fc6160 */
[----:B------:R-:W-:Y:S01]  /*7a00*/  MOV R146, RZ ;  /* 0x000000ff00927202 */ /* 0x000fe20000000f00 */
[----:B------:R-:W-:Y:S01]  /*7a10*/  FFMA.FTZ R206, R206, R150, R149 ;  /* 0x00000096cece7223 */ /* 0x000fe20000010095 */
[----:B------:R-:W-:-:S03]  /*7a20*/  HFMA2 R149, -RZ, RZ, 0, 0 ;  /* 0x00000000ff957431 */ /* 0x000fc600000001ff */
[C---:B------:R-:W-:Y:S01]  /*7a30*/  FMUL.FTZ R148, R206.reuse, R148 ;  /* 0x00000094ce947220 */ /* 0x040fe20000410000 */
[----:B------:R-:W-:-:S03]  /*7a40*/  F2FP.BF16.F32.PACK_AB R143, R206, R221 ;  /* 0x000000ddce8f723e */ /* 0x000fc600000010ff */
[----:B------:R-:W-:Y:S02]  /*7a50*/  FMUL.FTZ R148, R148, UR11 ;  /* 0x0000000b94947c20 */ /* 0x000fe40008410000 */
[----:B------:R-:W-:Y:S02]  /*7a60*/  @P6 PRMT R147, R147, 0x7632, R147 ;  /* 0x0000763293936816 */ /* 0x000fe40000000093 */
[----:B------:R-:W-:Y:S02]  /*7a70*/  @P6 SHF.L.U32 R223, R9, 0x10, RZ ;  /* 0x0000001009df6819 */ /* 0x000fe400000006ff */
[----:B------:R-:W-:-:S03]  /*7a80*/  @P6 SHF.L.U32 R147, R147, 0x10, RZ ;  /* 0x0000001093936819 */ /* 0x000fc600000006ff */
[----:B------:R-:W-:Y:S02]  /*7a90*/  @P6 FMUL.FTZ R149, R223, R148 ;  /* 0x00000094df956220 */ /* 0x000fe40000410000 */
[----:B------:R-:W-:-:S03]  /*7aa0*/  @P6 FMUL.FTZ R146, R148, R147 ;  /* 0x0000009394926220 */ /* 0x000fc60000410000 */
[----:B------:R-:W-:Y:S01]  /*7ab0*/  F2FP.BF16.F32.PACK_AB R147, R149, R218 ;  /* 0x000000da9593723e */ /* 0x000fe200000010ff */
[----:B------:R-:W-:Y:S01]  /*7ac0*/  FADD.FTZ R155, R43, R146 ;  /* 0x000000922b9b7221 */ /* 0x000fe20000010000 */
[----:B------:R-:W-:Y:S01]  /*7ad0*/  F2FP.BF16.F32.PACK_AB R146, R215, R156 ;  /* 0x0000009cd792723e */ /* 0x000fe200000010ff */
[----:B------:R-:W-:Y:S06]  /*7ae0*/  BRA `(.L_x_726) ;  /* 0x0000000400f07947 */ /* 0x000fec0003800000 */
.L_x_725:
[----:B------:R-:W-:Y:S01]  /*7af0*/  FFMA.FTZ R151, R173, R149, R150 ;  /* 0x00000095ad977223 */ /* 0x000fe20000010096 */
[----:B------:R-:W-:Y:S02]  /*7b00*/  LOP3.LUT P6, RZ, R208, 0xff, RZ, 0xc0, !PT ;  /* 0x000000ffd0ff7812 */ /* 0x000fe400078cc0ff */
[----:B------:R-:W-:Y:S01]  /*7b10*/  SHF.L.U32 R153, R136, 0x10, RZ ;  /* 0x0000001088997819 */ /* 0x000fe200000006ff */
[----:B------:R-:W-:-:S04]  /*7b20*/  FADD.FTZ R151, R174, -R151 ;  /* 0x80000097ae977221 */ /* 0x000fc80000010000 */
        /* <DEDUP_REMOVED lines=58> */
[----:B------:R-:W-:Y:S01]  /*7ed0*/  FADD.FTZ R47, R47, R156 ;  /* 0x0000009c2f2f7221 */ /* 0x000fe20000010000 */
[----:B------:R-:W-:Y:S01]  /*7ee0*/  MOV R214, RZ ;  /* 0x000000ff00d67202 */ /* 0x000fe20000000f00 */
        /* <DEDUP_REMOVED lines=17> */
[----:B------:R-:W-:-:S03]  /*8000*/  HFMA2 R158, -RZ, RZ, 0, 0 ;  /* 0x00000000ff9e7431 */ /* 0x000fc600000001ff */
[----:B------:R-:W-:-:S04]  /*8010*/  FFMA.FTZ R215, R206, R215, R217 ;  /* 0x000000d7ced77223 */ /* 0x000fc800000100d9 */
        /* <DEDUP_REMOVED lines=10> */
[----:B------:R-:W-:Y:S01]  /*80c0*/  SHF.L.U32 R217, R139, 0x10, RZ ;  /* 0x000000108bd97819 */ /* 0x000fe200000006ff */
[----:B------:R-:W-:Y:S01]  /*80d0*/  FADD.FTZ R215, R180, -R215 ;  /* 0x800000d7b4d77221 */ /* 0x000fe20000010000 */
[----:B------:R-:W-:Y:S01]  /*80e0*/  FADD.FTZ R214, R41, R214 ;  /* 0x000000d629d67221 */ /* 0x000fe20000010000 */
[----:B------:R-:W-:Y:S01]  /*80f0*/  FADD.FTZ R149, R187, -R150 ;  /* 0x80000096bb957221 */ /* 0x000fe20000010000 */
[----:B------:R-:W-:Y:S02]  /*8100*/  HFMA2 R150, -RZ, RZ, 0, 0 ;  /* 0x00000000ff967431 */ /* 0x000fe400000001ff */
[----:B------:R-:W-:Y:S01]  /*8110*/  FFMA.FTZ R215, R206, R215, R217 ;  /* 0x000000d7ced77223 */ /* 0x000fe200000100d9 */
[----:B------:R-:W-:-:S03]  /*8120*/  MOV R217, RZ ;  /* 0x000000ff00d97202 */ /* 0x000fc60000000f00 */
[----:B------:R-:W-:Y:S01]  /*8130*/  FMUL.FTZ R146, R148, R215 ;  /* 0x000000d794927220 */ /* 0x000fe20000410000 */
[----:B------:R-:W-:Y:S01]  /*8140*/  HFMA2 R215, -RZ, RZ, 0, 0 ;  /* 0x00000000ffd77431 */ /* 0x000fe200000001ff */
[----:B------:R-:W-:Y:S02]  /*8150*/  @P6 SHF.L.U32 R219, R147, 0x10, RZ ;  /* 0x0000001093db6819 */ /* 0x000fe400000006ff */
[----:B------:R-:W-:Y:S01]  /*8160*/  @P6 SHF.L.U32 R221, R123, 0x10, RZ ;  /* 0x000000107bdd6819 */ /* 0x000fe200000006ff */
[----:B------:R-:W-:-:S04]  /*8170*/  FMUL.FTZ R146, R146, UR11 ;  /* 0x0000000b92927c20 */ /* 0x000fc80008410000 */
[-C--:B------:R-:W-:Y:S01]  /*8180*/  @P6 FMUL.FTZ R217, R219, R146.reuse ;  /* 0x00000092dbd96220 */ /* 0x080fe20000410000 */
[----:B------:R-:W-:Y:S01]  /*8190*/  @P6 FMUL.FTZ R215, R221, R146 ;  /* 0x00000092ddd76220 */ /* 0x000fe20000410000 */
[----:B------:R-:W-:Y:S02]  /*81a0*/  ISETP.GE.U32.AND P6, PT, R208, RZ, PT ;  /* 0x000000ffd000720c */ /* 0x000fe40003fc6070 */
[----:B------:R-:W-:Y:S01]  /*81b0*/  PRMT R146, R139, 0x7632, R146 ;  /* 0x000076328b927816 */ /* 0x000fe20000000092 */
[----:B------:R-:W-:Y:S01]  /*81c0*/  FADD.FTZ R217, R42, R217 ;  /* 0x000000d92ad97221 */ /* 0x000fe20000010000 */
[----:B------:R-:W-:Y:S02]  /*81d0*/  ISETP.GE.U32.AND.EX P6, PT, R209, 0x1000000, PT, P6 ;  /* 0x01000000d100780c */ /* 0x000fe40003fc6160 */
[----:B------:R-:W-:Y:S02]  /*81e0*/  SHF.L.U32 R219, R146, 0x10, RZ ;  /* 0x0000001092db7819 */ /* 0x000fe400000006ff */
[----:B------:R-:W-:-:S03]  /*81f0*/  MOV R146, RZ ;  /* 0x000000ff00927202 */ /* 0x000fc60000000f00 */
[----:B------:R-:W-:-:S04]  /*8200*/  FFMA.FTZ R149, R206, R149, R219 ;  /* 0x00000095ce957223 */ /* 0x000fc800000100db */
[----:B------:R-:W-:Y:S02]  /*8210*/  FMUL.FTZ R148, R148, R149 ;  /* 0x0000009594947220 */ /* 0x000fe40000410000 */
[----:B------:R-:W-:Y:S02]  /*8220*/  @P6 PRMT R147, R147, 0x7632, R147 ;  /* 0x0000763293936816 */ /* 0x000fe40000000093 */
[----:B------:R-:W-:Y:S01]  /*8230*/  @P6 SHF.L.U32 R149, R9, 0x10, RZ ;  /* 0x0000001009956819 */ /* 0x000fe200000006ff */
[----:B------:R-:W-:Y:S01]  /*8240*/  FMUL.FTZ R148, R148, UR11 ;  /* 0x0000000b94947c20 */ /* 0x000fe20008410000 */
[----:B------:R-:W-:-:S03]  /*8250*/  @P6 SHF.L.U32 R147, R147, 0x10, RZ ;  /* 0x0000001093936819 */ /* 0x000fc600000006ff */
[-C--:B------:R-:W-:Y:S02]  /*8260*/  @P6 FMUL.FTZ R150, R149, R148.reuse ;  /* 0x0000009495966220 */ /* 0x080fe40000410000 */
[----:B------:R-:W-:-:S03]  /*8270*/  @P6 FMUL.FTZ R146, R147, R148 ;  /* 0x0000009493926220 */ /* 0x000fc60000410000 */
[----:B------:R-:W-:Y:S01]  /*8280*/  F2FP.BF16.F32.PACK_AB R147, R150, R215 ;  /* 0x000000d79693723e */ /* 0x000fe200000010ff */
[----:B------:R-:W-:Y:S01]  /*8290*/  FADD.FTZ R155, R43, R146 ;  /* 0x000000922b9b7221 */ /* 0x000fe20000010000 */
[----:B------:R-:W-:-:S07]  /*82a0*/  F2FP.BF16.F32.PACK_AB R146, R158, R157 ;  /* 0x0000009d9e92723e */ /* 0x000fce00000010ff */
.L_x_726:
        /* <DEDUP_REMOVED lines=10> */
.L_x_714:
[----:B------:R-:W-:Y:S05]  /*8350*/  BSYNC.RECONVERGENT B0 ;  /* 0x0000000000007941 */ /* 0x000fea0003800200 */
.L_x_704:
[----:B0-234-:R-:W0:Y:S01]  /*8360*/  LDC.64 R144, c[0x0][0x380] ;  /* 0x0000e000ff907b82 */ /* 0x01de220000000a00 */
[----:B------:R-:W-:Y:S02]  /*8370*/  PLOP3.LUT P2, PT, P2, PT, PT, 0x8, 0x80 ;  /* 0x000000000080781c */ /* 0x000fe4000174e170 */
[----:B0-----:R-:W-:-:S04]  /*8380*/  IADD3 R26, PT, PT, R26, R144, RZ ;  /* 0x000000901a1a7210 */ /* 0x001fc80007ffe0ff */
[----:B------:R-:W-:-:S13]  /*8390*/  ISETP.GE.AND P0, PT, R26, R145, PT ;  /* 0x000000911a00720c */ /* 0x000fda0003f06270 */
[----:B------:R-:W-:Y:S05]  /*83a0*/  @!P0 BRA `(.L_x_727) ;  /* 0xffffff8400548947 */ /* 0x000fea000383ffff */
.L_x_697:
        /* <DEDUP_REMOVED lines=17> */
.L_x_729:
[----:B------:R-:W-:Y:S05]  /*84c0*/  BSYNC.RECONVERGENT B0 ;  /* 0x0000000000007941 */ /* 0x000fea0003800200 */
.L_x_728:
        /* <DEDUP_REMOVED lines=15> */
.L_x_731:
[----:B------:R-:W-:Y:S05]  /*85c0*/  BSYNC.RECONVERGENT B0 ;  /* 0x0000000000007941 */ /* 0x000fea0003800200 */
.L_x_730:
        /* <DEDUP_REMOVED lines=14> */
.L_x_732:
        /* <DEDUP_REMOVED lines=13> */
.L_x_10668:


//--------------------- .text._ZN10layer_norm13ln_bwd_kernelINS_13Kernel_traitsI13__nv_bfloat16S2_S2_S2_fjLj6144ELj1ELj1ELj8ELj16ENS_18Kernel_traits_baseILj6144ES2_S2_S2_S2_fjLj256EEEEELb1ELb1ELb0ELb1EEEvNS_9BwdParamsE --------------------------
	.section	.text._ZN10layer_norm13ln_bwd_kernelINS_13Kernel_traitsI13__nv_bfloat16S2_S2_S2_fjLj6144ELj1ELj1ELj8ELj16ENS_18Kernel_traits_baseILj6144ES2_S2_S2_S2_fjLj256EEEEELb1ELb1ELb0ELb1EEEvNS_9BwdParamsE,"ax",@progbits
	.align	128
        .global         _ZN10layer_norm13ln_bwd_kernelINS_13Kernel_traitsI13__nv_bfloat16S2_S2_S2_fjLj6144ELj1ELj1ELj8ELj16ENS_18Kernel_traits_baseILj6144ES2_S2_S2_S2_fjLj256EEEEELb1ELb1ELb0ELb1EEEvNS_9BwdParamsE
        .type           _ZN10layer_norm13ln_bwd_kernelINS_13Kernel_traitsI13__nv_bfloat16S2_S2_S2_fjLj6144ELj1ELj1ELj8ELj16ENS_18Kernel_traits_baseILj6144ES2_S2_S2_S2_fjLj256EEEEELb1ELb1ELb0ELb1EEEvNS_9BwdParamsE,@function
        .size           _ZN10layer_norm13ln_bwd_kernelINS_13Kernel_traitsI13__nv_bfloat16S2_S2_S2_fjLj6144ELj1ELj1ELj8ELj16ENS_18Kernel_traits_baseILj6144ES2_S2_S2_S2_fjLj256EEEEELb1ELb1ELb0ELb1EEEvNS_9BwdParamsE,(.L_x_10669 - _ZN10layer_norm13ln_bwd_kernelINS_13Kernel_traitsI13__nv_bfloat16S2_S2_S2_fjLj6144ELj1ELj1ELj8ELj16ENS_18Kernel_traits_baseILj6144ES2_S2_S2_S2_fjLj256EEEEELb1ELb1ELb0ELb1EEEvNS_9BwdParamsE)
        .other          _ZN10layer_norm13ln_bwd_kernelINS_13Kernel_traitsI13__nv_bfloat16S2_S2_S2_fjLj6144ELj1ELj1ELj8ELj16ENS_18Kernel_traits_baseILj6144ES2_S2_S2_S2_fjLj256EEEEELb1ELb1ELb0ELb1EEEvNS_9BwdParamsE,@"STO_CUDA_ENTRY STV_DEFAULT"
_ZN10layer_norm13ln_bwd_kernelINS_13Kernel_traitsI13__nv_bfloat16S2_S2_S2_fjLj6144ELj1ELj1ELj8ELj16ENS_18Kernel_traits_baseILj6144ES2_S2_S2_S2_fjLj256EEEEELb1ELb1ELb0ELb1EEEvNS_9BwdParamsE:
.text._ZN10layer_norm13ln_bwd_kernelINS_13Kernel_traitsI13__nv_bfloat16S2_S2_S2_fjLj6144ELj1ELj1ELj8ELj16ENS_18Kernel_traits_baseILj6144ES2_S2_S2_S2_fjLj256EEEEELb1ELb1ELb0ELb1EEEvNS_9BwdParamsE:
        /* <DEDUP_REMOVED lines=93> */
[----:B------:R-:W0:Y:S01]  /*05d0*/  LDCU UR12, c[0x0][0x400] ;  /* 0x00008000ff0c77ac */ /* 0x000e220008000800 */
        /* <DEDUP_REMOVED lines=56> */
.L_x_748:
[----:B------:R-:W0:Y:S01]  /*0960*/  LDC.64 R96, c[0x0][0x3a8] ;  /* 0x0000ea00ff607b82 */ /* 0x000e220000000a00 */
[----:B------:R-:W-:-:S05]  /*0970*/  IMAD R80, R139, UR9, RZ ;  /* 0x000000098b507c24 */ /* 0x000fca000f8e02ff */
[----:B------:R-:W-:Y:S02]  /*0980*/  SHF.R.S32.HI R81, RZ, 0x1f, R80 ;  /* 0x0000001fff517819 */ /* 0x000fe40000011450 */
[----:B------:R-:W1:Y:S02]  /*0990*/  LDC.64 R102, c[0x0][0x3c0] ;  /* 0x0000f000ff667b82 */ /* 0x000e640000000a00 */
[----:B------:R-:W-:-:S04]  /*09a0*/  LEA.HI R81, R81, R80, RZ, 0x3 ;  /* 0x0000005051517211 */ /* 0x000fc800078f18ff */
[----:B------:R-:W-:Y:S02]  /*09b0*/  LEA.HI.SX32 R181, R81, R0, 0x1d ;  /* 0x0000000051b57211 */ /* 0x000fe400078feaff */
[----:B------:R-:W2:Y:S02]  /*09c0*/  LDC.64 R100, c[0x0][0x428] ;  /* 0x00010a00ff647b82 */ /* 0x000ea40000000a00 */
[----:B------:R-:W-:-:S05]  /*09d0*/  IADD3 R167, PT, PT, R181, 0x100, RZ ;  /* 0x00000100b5a77810 */ /* 0x000fca0007ffe0ff */
[--C-:B0-----:R-:W-:Y:S01]  /*09e0*/  IMAD.WIDE.U32 R88, R167, 0x10, R96.reuse ;  /* 0x00000010a7587825 */ /* 0x101fe200078e0060 */
[----:B------:R-:W0:Y:S03]  /*09f0*/  LDC.64 R168, c[0x0][0x3c8] ;  /* 0x0000f200ffa87b82 */ /* 0x000e260000000a00 */
[----:B------:R-:W-:Y:S02]  /*0a00*/  IMAD.WIDE.U32 R80, R181, 0x10, R96 ;  /* 0x00000010b5507825 */ /* 0x000fe400078e0060 */
[----:B------:R-:W3:Y:S04]  /*0a10*/  LDG.E.128 R88, desc[UR6][R88.64] ;  /* 0x0000000658587981 */ /* 0x000ee8000c1e1d00 */
[----:B------:R-:W4:Y:S01]  /*0a20*/  LDG.E.128 R80, desc[UR6][R80.64] ;  /* 0x0000000650507981 */ /* 0x000f22000c1e1d00 */
[----:B-1----:R-:W-:Y:S01]  /*0a30*/  IMAD.WIDE R170, R139, 0x4, R102 ;  /* 0x000000048baa7825 */ /* 0x002fe200078e0266 */
[----:B------:R-:W-:-:S03]  /*0a40*/  IADD3 R165, PT, PT, R181, 0x200, RZ ;  /* 0x00000200b5a57810 */ /* 0x000fc60007ffe0ff */
[--C-:B--2---:R-:W-:Y:S01]  /*0a50*/  IMAD.WIDE.U32 R84, R181, 0x10, R100.reuse ;  /* 0x00000010b5547825 */ /* 0x104fe200078e0064 */
[----:B------:R-:W2:Y:S03]  /*0a60*/  LDG.E R177, desc[UR6][R170.64] ;  /* 0x00000006aab17981 */ /* 0x000ea6000c1e1900 */
[----:B------:R-:W-:Y:S02]  /*0a70*/  IMAD.WIDE.U32 R92, R167, 0x10, R100 ;  /* 0x00000010a75c7825 */ /* 0x000fe400078e0064 */
[----:B------:R-:W2:Y:S02]  /*0a80*/  LDG.E.128 R84, desc[UR6][R84.64] ;  /* 0x0000000654547981 */ /* 0x000ea4000c1e1d00 */
[----:B0-----:R-:W-:Y:S02]  /*0a90*/  IMAD.WIDE R168, R139, 0x4, R168 ;  /* 0x000000048ba87825 */ /* 0x001fe400078e02a8 */
[----:B------:R-:W2:Y:S02]  /*0aa0*/  LDG.E.128 R92, desc[UR6][R92.64] ;  /* 0x000000065c5c7981 */ /* 0x000ea4000c1e1d00 */
[----:B------:R-:W-:-:S02]  /*0ab0*/  IMAD.WIDE.U32 R96, R165, 0x10, R96 ;  /* 0x00000010a5607825 */ /* 0x000fc400078e0060 */
[----:B------:R3:W2:Y:S04]  /*0ac0*/  LDG.E R164, desc[UR6][R168.64] ;  /* 0x00000006a8a47981 */ /* 0x0006a8000c1e1900 */
[----:B------:R-:W2:Y:S01]  /*0ad0*/  LDG.E.128 R96, desc[UR6][R96.64] ;  /* 0x0000000660607981 */ /* 0x000ea2000c1e1d00 */
[----:B------:R-:W-:-:S06]  /*0ae0*/  IMAD.WIDE.U32 R100, R165, 0x10, R100 ;  /* 0x00000010a5647825 */ /* 0x000fcc00078e0064 */
[----:B------:R-:W2:Y:S01]  /*0af0*/  LDG.E.128 R100, desc[UR6][R100.64] ;  /* 0x0000000664647981 */ /* 0x000ea2000c1e1d00 */
[----:B------:R-:W-:-:S04]  /*0b00*/  ISETP.NE.U32.AND P0, PT, RZ, UR10, PT ;  /* 0x0000000aff007c0c */ /* 0x000fc8000bf05070 */
[----:B------:R-:W-:Y:S02]  /*0b10*/  ISETP.NE.AND.EX P0, PT, RZ, UR11, PT, P0 ;  /* 0x0000000bff007c0c */ /* 0x000fe4000bf05300 */
[----:B------:R-:W-:Y:S01]  /*0b20*/  ISETP.NE.AND P4, PT, RZ, UR8, PT ;  /* 0x00000008ff007c0c */ /* 0x000fe2000bf85270 */
[----:B------:R-:W0:Y:S01]  /*0b30*/  S2R R238, SR_CgaCtaId ;  /* 0x0000000000ee7919 */ /* 0x000e220000008800 */
[----:B------:R-:W-:Y:S02]  /*0b40*/  LOP3.LUT P3, RZ, R0, 0x1f, RZ, 0xc0, !PT ;  /* 0x0000001f00ff7812 */ /* 0x000fe4000786c0ff */
[C---:B---3--:R-:W-:Y:S02]  /*0b50*/  PRMT R169, R88.reuse, 0x7632, R169 ;  /* 0x0000763258a97816 */ /* 0x048fe400000000a9 */
[----:B------:R-:W-:Y:S02]  /*0b60*/  SHF.L.U32 R201, R88, 0x10, RZ ;  /* 0x0000001058c97819 */ /* 0x000fe400000006ff */
[----:B------:R-:W-:-:S02]  /*0b70*/  PRMT R175, R89, 0x7632, R175 ;  /* 0x0000763259af7816 */ /* 0x000fc400000000af */
[----:B------:R-:W-:Y:S02]  /*0b80*/  SHF.L.U32 R197, R89, 0x10, RZ ;  /* 0x0000001059c57819 */ /* 0x000fe400000006ff */
[----:B------:R-:W1:Y:S01]  /*0b90*/  @P1 LDC.64 R88, c[0x0][0x3e0] ;  /* 0x0000f800ff581b82 */ /* 0x000e620000000a00 */
[C---:B----4-:R-:W-:Y:S02]  /*0ba0*/  PRMT R166, R80.reuse, 0x7632, R166 ;  /* 0x0000763250a67816 */ /* 0x050fe400000000a6 */
[----:B------:R-:W-:Y:S02]  /*0bb0*/  SHF.L.U32 R183, R80, 0x10, RZ ;  /* 0x0000001050b77819 */ /* 0x000fe400000006ff */
[C---:B------:R-:W-:Y:S02]  /*0bc0*/  PRMT R173, R81.reuse, 0x7632, R173 ;  /* 0x0000763251ad7816 */ /* 0x040fe400000000ad */
[----:B------:R-:W-:Y:S02]  /*0bd0*/  SHF.L.U32 R225, R81, 0x10, RZ ;  /* 0x0000001051e17819 */ /* 0x000fe400000006ff */
[----:B------:R-:W3:Y:S01]  /*0be0*/  @P0 LDC.64 R80, c[0x0][0x438] ;  /* 0x00010e00ff500b82 */ /* 0x000ee20000000a00 */
[----:B--2---:R-:W-:-:S02]  /*0bf0*/  FSEL R178, R177, RZ, !P4 ;  /* 0x000000ffb1b27208 */ /* 0x004fc40006000000 */
[C---:B------:R-:W-:Y:S02]  /*0c00*/  PRMT R170, R84.reuse, 0x7632, R170 ;  /* 0x0000763254aa7816 */ /* 0x040fe400000000aa */
[----:B------:R-:W-:Y:S01]  /*0c10*/  SHF.L.U32 R184, R84, 0x10, RZ ;  /* 0x0000001054b87819 */ /* 0x000fe200000006ff */
[----:B------:R-:W-:Y:S01]  /*0c20*/  FADD.FTZ R183, -R178, R183 ;  /* 0x000000b7b2b77221 */ /* 0x000fe20000010100 */
[C---:B------:R-:W-:Y:S02]  /*0c30*/  PRMT R176, R90.reuse, 0x7632, R176 ;  /* 0x000076325ab07816 */ /* 0x040fe400000000b0 */
[----:B------:R-:W-:Y:S02]  /*0c40*/  SHF.L.U32 R193, R90, 0x10, RZ ;  /* 0x000000105ac17819 */ /* 0x000fe400000006ff */
[----:B------:R-:W-:Y:S01]  /*0c50*/  SHF.L.U32 R166, R166, 0x10, RZ ;  /* 0x00000010a6a67819 */ /* 0x000fe200000006ff */
[----:B-1----:R-:W-:Y:S01]  /*0c60*/  @P1 IMAD.WIDE R88, R139, 0x2, R88 ;  /* 0x000000028b581825 */ /* 0x002fe200078e0258 */
[----:B------:R-:W-:-:S03]  /*0c70*/  PRMT R90, R91, 0x7632, R90 ;  /* 0x000076325b5a7816 */ /* 0x000fc6000000005a */
[----:B------:R-:W-:Y:S01]  /*0c80*/  FMUL.FTZ R216, R125, R184 ;  /* 0x000000b87dd87220 */ /* 0x000fe20000410000 */
[----:B------:R1:W2:Y:S01]  /*0c90*/  @P1 LDG.E.U16 R222, desc[UR6][R88.64] ;  /* 0x0000000658de1981 */ /* 0x0002a2000c1e1500 */
[----:B------:R-:W-:Y:S01]  /*0ca0*/  FADD.FTZ R227, -R178, R166 ;  /* 0x000000a6b2e37221 */ /* 0x000fe20000010100 */
[----:B---3--:R-:W-:-:S04]  /*0cb0*/  @P0 IMAD.WIDE.U32 R80, R165, 0x10, R80 ;  /* 0x00000010a5500825 */ /* 0x008fc800078e0050 */
[----:B------:R-:W-:Y:S01]  /*0cc0*/  FMUL.FTZ R183, R164, R183 ;  /* 0x000000b7a4b77220 */ /* 0x000fe20000410000 */
[----:B------:R-:W-:Y:S02]  /*0cd0*/  PRMT R174, R82, 0x7632, R174 ;  /* 0x0000763252ae7816 */ /* 0x000fe400000000ae */
[----:B-1----:R-:W-:Y:S01]  /*0ce0*/  SHF.L.U32 R88, R170, 0x10, RZ ;  /* 0x00000010aa587819 */ /* 0x002fe200000006ff */
[----:B------:R-:W-:Y:S01]  /*0cf0*/  IMAD.U32 R90, R90, 0x10000, RZ ;  /* 0x000100005a5a7824 */ /* 0x000fe200078e00ff */
[----:B------:R-:W-:Y:S01]  /*0d00*/  SHF.L.U32 R217, R82, 0x10, RZ ;  /* 0x0000001052d97819 */ /* 0x000fe200000006ff */
[----:B------:R1:W5:Y:S01]  /*0d10*/  @P0 LDG.E.128 R72, desc[UR6][R80.64] ;  /* 0x0000000650480981 */ /* 0x000362000c1e1d00 */
[C---:B------:R-:W-:Y:S02]  /*0d20*/  PRMT R171, R83.reuse, 0x7632, R171 ;  /* 0x0000763253ab7816 */ /* 0x040fe400000000ab */
[----:B------:R-:W-:Y:S01]  /*0d30*/  SHF.L.U32 R215, R83, 0x10, RZ ;  /* 0x0000001053d77819 */ /* 0x000fe200000006ff */
[----:B------:R-:W-:Y:S01]  /*0d40*/  FMUL.FTZ R220, R152, R88 ;  /* 0x0000005898dc7220 */ /* 0x000fe20000410000 */
[C---:B------:R-:W-:Y:S01]  /*0d50*/  PRMT R168, R85.reuse, 0x7632, R168 ;  /* 0x0000763255a87816 */ /* 0x040fe200000000a8 */
[----:B------:R-:W3:Y:S01]  /*0d60*/  @P0 LDC.64 R82, c[0x0][0x438] ;  /* 0x00010e00ff520b82 */ /* 0x000ee20000000a00 */
[----:B------:R-:W-:-:S02]  /*0d70*/  SHF.L.U32 R209, R85, 0x10, RZ ;  /* 0x0000001055d17819 */ /* 0x000fc400000006ff */
[C---:B------:R-:W-:Y:S01]  /*0d80*/  PRMT R226, R93.reuse, 0x7632, R226 ;  /* 0x000076325de27816 */ /* 0x040fe200000000e2 */
[----:B-1----:R-:W-:Y:S01]  /*0d90*/  FADD.FTZ R81, RZ, R216 ;  /* 0x000000d8ff517221 */ /* 0x002fe20000010000 */
[----:B------:R-:W-:Y:S01]  /*0da0*/  SHF.L.U32 R185, R93, 0x10, RZ ;  /* 0x000000105db97819 */ /* 0x000fe200000006ff */
[----:B------:R-:W-:Y:S01]  /*0db0*/  FADD.FTZ R225, -R178, R225 ;  /* 0x000000e1b2e17221 */ /* 0x000fe20000010100 */
[----:B------:R-:W-:Y:S01]  /*0dc0*/  SHF.L.U32 R189, R91, 0x10, RZ ;  /* 0x000000105bbd7819 */ /* 0x000fe200000006ff */
[----:B------:R-:W-:Y:S01]  /*0dd0*/  FMUL.FTZ R227, R164, R227 ;  /* 0x000000e3a4e37220 */ /* 0x000fe20000410000 */
[C---:B------:R-:W-:Y:S01]  /*0de0*/  PRMT R228, R94.reuse, 0x7632, R228 ;  /* 0x000076325ee47816 */ /* 0x040fe200000000e4 */
[----:B------:R-:W-:Y:S01]  /*0df0*/  FFMA.FTZ R80, R183, R216, RZ ;  /* 0x000000d8b7507223 */ /* 0x000fe200000100ff */
[----:B------:R-:W-:Y:S02]  /*0e00*/  SHF.L.U32 R182, R94, 0x10, RZ ;  /* 0x000000105eb67819 */ /* 0x000fe400000006ff */
[----:B------:R-:W-:Y:S01]  /*0e10*/  SHF.L.U32 R173, R173, 0x10, RZ ;  /* 0x00000010adad7819 */ /* 0x000fe200000006ff */
[----:B------:R-:W-:Y:S01]  /*0e20*/  FADD.FTZ R177, -R178, R90 ;  /* 0x0000005ab2b17221 */ /* 0x000fe20000010100 */
[----:B------:R-:W-:-:S02]  /*0e30*/  PRMT R93, R97, 0x7632, R93 ;  /* 0x00007632615d7816 */ /* 0x000fc4000000005d */
[C---:B------:R-:W-:Y:S02]  /*0e40*/  PRMT R230, R95.reuse, 0x7632, R230 ;  /* 0x000076325fe67816 */ /* 0x040fe400000000e6 */
[----:B------:R-:W-:Y:S02]  /*0e50*/  SHF.L.U32 R205, R95, 0x10, RZ ;  /* 0x000000105fcd7819 */ /* 0x000fe400000006ff */
[C---:B------:R-:W-:Y:S02]  /*0e60*/  PRMT R172, R86.reuse, 0x7632, R172 ;  /* 0x0000763256ac7816 */ /* 0x040fe400000000ac */
[----:B------:R-:W-:Y:S01]  /*0e70*/  SHF.L.U32 R203, R86, 0x10, RZ ;  /* 0x0000001056cb7819 */ /* 0x000fe200000006ff */
[----:B------:R-:W-:Y:S01]  /*0e80*/  FADD.FTZ R217, -R178, R217 ;  /* 0x000000d9b2d97221 */ /* 0x000fe20000010100 */
[----:B------:R-:W-:Y:S02]  /*0e90*/  PRMT R91, R96, 0x7632, R91 ;  /* 0x00007632605b7816 */ /* 0x000fe4000000005b */
[----:B------:R-:W-:-:S02]  /*0ea0*/  SHF.L.U32 R174, R174, 0x10, RZ ;  /* 0x00000010aeae7819 */ /* 0x000fc400000006ff */
[C---:B------:R-:W-:Y:S02]  /*0eb0*/  PRMT R234, R87.reuse, 0x7632, R234 ;  /* 0x0000763257ea7816 */ /* 0x040fe400000000ea */
[----:B------:R-:W-:Y:S01]  /*0ec0*/  SHF.L.U32 R207, R87, 0x10, RZ ;  /* 0x0000001057cf7819 */ /* 0x000fe200000006ff */
[----:B------:R-:W-:Y:S01]  /*0ed0*/  FADD.FTZ R215, -R178, R215 ;  /* 0x000000d7b2d77221 */ /* 0x000fe20000010100 */
[----:B------:R-:W-:Y:S02]  /*0ee0*/  PRMT R94, R98, 0x7632, R94 ;  /* 0x00007632625e7816 */ /* 0x000fe4000000005e */
[----:B------:R-:W-:Y:S01]  /*0ef0*/  SHF.L.U32 R171, R171, 0x10, RZ ;  /* 0x00000010abab7819 */ /* 0x000fe200000006ff */
[----:B---3--:R-:W-:Y:S01]  /*0f00*/  @P0 IMAD.WIDE.U32 R82, R167, 0x10, R82 ;  /* 0x00000010a7520825 */ /* 0x008fe200078e0052 */
[----:B------:R-:W-:-:S03]  /*0f10*/  SHF.L.U32 R96, R96, 0x10, RZ ;  /* 0x0000001060607819 */ /* 0x000fc600000006ff */
[----:B------:R-:W-:Y:S01]  /*0f20*/  FMUL.FTZ R218, R126, R209 ;  /* 0x000000d17eda7220 */ /* 0x000fe20000410000 */
[----:B------:R-:W-:Y:S01]  /*0f30*/  SHF.L.U32 R90, R168, 0x10, RZ ;  /* 0x00000010a85a7819 */ /* 0x000fe200000006ff */
[----:B------:R-:W-:Y:S01]  /*0f40*/  FADD.FTZ R81, R81, R220 ;  /* 0x000000dc51517221 */ /* 0x000fe20000010000 */
[----:B------:R-:W-:Y:S01]  /*0f50*/  PRMT R95, R99, 0x7632, R95 ;  /* 0x00007632635f7816 */ /* 0x000fe2000000005f */
[----:B------:R-:W-:Y:S01]  /*0f60*/  FADD.FTZ R219, -R178, R173 ;  /* 0x000000adb2db7221 */ /* 0x000fe20000010100 */
[----:B------:R-:W-:Y:S01]  /*0f70*/  SHF.L.U32 R93, R93, 0x10, RZ ;  /* 0x000000105d5d7819 */ /* 0x000fe200000006ff */
[----:B------:R-:W-:Y:S01]  /*0f80*/  FMUL.FTZ R225, R164, R225 ;  /* 0x000000e1a4e17220 */ /* 0x000fe20000410000 */
[----:B------:R-:W-:Y:S01]  /*0f90*/  SHF.L.U32 R94, R94, 0x10, RZ ;  /* 0x000000105e5e7819 */ /* 0x000fe200000006ff */
[----:B------:R-:W-:Y:S01]  /*0fa0*/  FFMA.FTZ R80, R227, R220, R80 ;  /* 0x000000dce3507223 */ /* 0x000fe20000010050 */
[C---:B------:R-:W-:Y:S01]  /*0fb0*/  FADD.FTZ R173, -R178.reuse, R96 ;  /* 0x00000060b2ad7221 */ /* 0x040fe20000010100 */
[----:B------:R-:W-:Y:S01]  /*0fc0*/  SHF.L.U32 R96, R95, 0x10, RZ ;  /* 0x000000105f607819 */ /* 0x000fe200000006ff */
[----:B------:R-:W-:Y:S01]  /*0fd0*/  FMUL.FTZ R214, R153, R90 ;  /* 0x0000005a99d67220 */ /* 0x000fe20000410000 */
[----:B------:R-:W-:Y:S01]  /*0fe0*/  FADD.FTZ R81, R81, R218 ;  /* 0x000000da51517221 */ /* 0x000fe20000010000 */
[----:B------:R-:W-:Y:S01]  /*0ff0*/  FADD.FTZ R95, -R178, R93 ;  /* 0x0000005db25f7221 */ /* 0x000fe20000010100 */
[----:B------:R-:W-:Y:S01]  /*1000*/  FMUL.FTZ R219, R164, R219 ;  /* 0x000000dba4db7220 */ /* 0x000fe20000410000 */
[----:B------:R-:W-:Y:S01]  /*1010*/  FFMA.FTZ R80, R225, R218, R80 ;  /* 0x000000dae1507223 */ /* 0x000fe20000010050 */
[----:B------:R-:W-:Y:S01]  /*1020*/  FADD.FTZ R93, -R178, R94 ;  /* 0x0000005eb25d7221 */ /* 0x000fe20000010100 */
[----:B------:R-:W-:Y:S01]  /*1030*/  SHF.L.U32 R94, R172, 0x10, RZ ;  /* 0x00000010ac5e7819 */ /* 0x000fe200000006ff */
[----:B------:R-:W-:Y:S01]  /*1040*/  FMUL.FTZ R212, R127, R203 ;  /* 0x000000cb7fd47220 */ /* 0x000fe20000410000 */
[----:B------:R-:W-:Y:S01]  /*1050*/  FADD.FTZ R81, R81, R214 ;  /* 0x000000d651517221 */ /* 0x000fe20000010000 */
[----:B------:R-:W-:Y:S01]  /*1060*/  FADD.FTZ R213, -R178, R174 ;  /* 0x000000aeb2d57221 */ /* 0x000fe20000010100 */
[----:B------:R-:W-:Y:S01]  /*1070*/  FMUL.FTZ R217, R164, R217 ;  /* 0x000000d9a4d97220 */ /* 0x000fe20000410000 */
[----:B------:R-:W-:Y:S01]  /*1080*/  FFMA.FTZ R80, R219, R214, R80 ;  /* 0x000000d6db507223 */ /* 0x000fe20000010050 */
[----:B------:R-:W1:Y:S01]  /*1090*/  @P0 LDC.64 R86, c[0x0][0x438] ;  /* 0x00010e00ff560b82 */ /* 0x000e620000000a00 */
[----:B------:R-:W-:Y:S01]  /*10a0*/  FMUL.FTZ R208, R154, R94 ;  /* 0x0000005e9ad07220 */ /* 0x000fe20000410000 */
[----:B------:R-:W-:Y:S01]  /*10b0*/  FADD.FTZ R81, R81, R212 ;  /* 0x000000d451517221 */ /* 0x000fe20000010000 */
[----:B------:R-:W-:Y:S01]  /*10c0*/  FMUL.FTZ R213, R164, R213 ;  /* 0x000000d5a4d57220 */ /* 0x000fe20000410000 */
[----:B------:R-:W-:Y:S01]  /*10d0*/  FFMA.FTZ R80, R217, R212, R80 ;  /* 0x000000d4d9507223 */ /* 0x000fe20000010050 */
[----:B------:R-:W-:Y:S01]  /*10e0*/  SHF.L.U32 R234, R234, 0x10, RZ ;  /* 0x00000010eaea7819 */ /* 0x000fe200000006ff */
[----:B------:R-:W-:Y:S01]  /*10f0*/  FMUL.FTZ R210, R128, R207 ;  /* 0x000000cf80d27220 */ /* 0x000fe20000410000 */
[----:B------:R-:W-:Y:S01]  /*1100*/  FADD.FTZ R81, R81, R208 ;  /* 0x000000d051517221 */ /* 0x000fe20000010000 */
[----:B------:R-:W-:Y:S01]  /*1110*/  FADD.FTZ R211, -R178, R171 ;  /* 0x000000abb2d37221 */ /* 0x000fe20000010100 */
[----:B------:R-:W-:Y:S01]  /*1120*/  FMUL.FTZ R215, R164, R215 ;  /* 0x000000d7a4d77220 */ /* 0x000fe20000410000 */
[----:B------:R-:W-:Y:S01]  /*1130*/  FFMA.FTZ R80, R213, R208, R80 ;  /* 0x000000d0d5507223 */ /* 0x000fe20000010050 */
[C---:B------:R-:W-:Y:S01]  /*1140*/  PRMT R224, R92.reuse, 0x7632, R224 ;  /* 0x000076325ce07816 */ /* 0x040fe200000000e0 */
[----:B------:R-:W-:Y:S01]  /*1150*/  FMUL.FTZ R206, R155, R234 ;  /* 0x000000ea9bce7220 */ /* 0x000fe20000410000 */
[----:B------:R-:W-:Y:S01]  /*1160*/  SHF.L.U32 R92, R92, 0x10, RZ ;  /* 0x000000105c5c7819 */ /* 0x000fe200000006ff */
[----:B------:R-:W-:Y:S01]  /*1170*/  FADD.FTZ R81, R81, R210 ;  /* 0x000000d251517221 */ /* 0x000fe20000010000 */
[----:B------:R-:W-:Y:S01]  /*1180*/  SHF.L.U32 R169, R169, 0x10, RZ ;  /* 0x00000010a9a97819 */ /* 0x000fe200000006ff */
[----:B------:R-:W-:Y:S01]  /*1190*/  FADD.FTZ R201, -R178, R201 ;  /* 0x000000c9b2c97221 */ /* 0x000fe20000010100 */
[----:B------:R-:W-:Y:S01]  /*11a0*/  FMUL.FTZ R211, R164, R211 ;  /* 0x000000d3a4d37220 */ /* 0x000fe20000410000 */
[----:B------:R-:W-:Y:S01]  /*11b0*/  FFMA.FTZ R80, R215, R210, R80 ;  /* 0x000000d2d7507223 */ /* 0x000fe20000010050 */
[----:B------:R-:W-:Y:S01]  /*11c0*/  SHF.L.U32 R224, R224, 0x10, RZ ;  /* 0x00000010e0e07819 */ /* 0x000fe200000006ff */
[----:B------:R3:W5:Y:S01]  /*11d0*/  @P0 LDG.E.128 R68, desc[UR6][R82.64] ;  /* 0x0000000652440981 */ /* 0x000762000c1e1d00 */
[----:B------:R-:W-:Y:S01]  /*11e0*/  FMUL.FTZ R202, R129, R92 ;  /* 0x0000005c81ca7220 */ /* 0x000fe20000410000 */
[----:B------:R-:W-:Y:S01]  /*11f0*/  FADD.FTZ R81, R81, R206 ;  /* 0x000000ce51517221 */ /* 0x000fe20000010000 */
[----:B------:R-:W-:Y:S01]  /*1200*/  FADD.FTZ R195, -R178, R169 ;  /* 0x000000a9b2c37221 */ /* 0x000fe20000010100 */
[----:B------:R-:W-:Y:S01]  /*1210*/  FMUL.FTZ R201, R164, R201 ;  /* 0x000000c9a4c97220 */ /* 0x000fe20000410000 */
[----:B------:R-:W-:Y:S01]  /*1220*/  SHF.L.U32 R191, R175, 0x10, RZ ;  /* 0x00000010afbf7819 */ /* 0x000fe200000006ff */
[----:B------:R-:W-:Y:S01]  /*1230*/  FMUL.FTZ R199, R156, R224 ;  /* 0x000000e09cc77220 */ /* 0x000fe20000410000 */
[----:B------:R-:W-:Y:S01]  /*1240*/  FADD.FTZ R197, -R178, R197 ;  /* 0x000000c5b2c57221 */ /* 0x000fe20000010100 */
[----:B------:R-:W-:Y:S01]  /*1250*/  SHF.L.U32 R176, R176, 0x10, RZ ;  /* 0x00000010b0b07819 */ /* 0x000fe200000006ff */
[----:B------:R-:W-:Y:S01]  /*1260*/  FADD.FTZ R193, -R178, R193 ;  /* 0x000000c1b2c17221 */ /* 0x000fe20000010100 */
[----:B---3--:R-:W-:Y:S01]  /*1270*/  FFMA.FTZ R82, R211, R206, R80 ;  /* 0x000000ced3527223 */ /* 0x008fe20000010050 */
[----:B------:R-:W-:Y:S01]  /*1280*/  FADD.FTZ R80, R81, R202 ;  /* 0x000000ca51507221 */ /* 0x000fe20000010000 */
[----:B------:R-:W-:Y:S01]  /*1290*/  FMUL.FTZ R194, R164, R195 ;  /* 0x000000c3a4c27220 */ /* 0x000fe20000410000 */
[----:B------:R-:W-:Y:S01]  /*12a0*/  PRMT R166, R102, 0x7632, R166 ;  /* 0x0000763266a67816 */ /* 0x000fe200000000a6 */
[----:B------:R-:W-:Y:S01]  /*12b0*/  FFMA.FTZ R81, R201, R202, R82 ;  /* 0x000000cac9517223 */ /* 0x000fe20000010052 */
[----:B------:R-:W-:Y:S01]  /*12c0*/  SHF.L.U32 R226, R226, 0x10, RZ ;  /* 0x00000010e2e27819 */ /* 0x000fe200000006ff */
[----:B------:R-:W-:Y:S01]  /*12d0*/  FMUL.FTZ R200, R130, R185 ;  /* 0x000000b982c87220 */ /* 0x000fe20000410000 */
[----:B------:R-:W-:Y:S01]  /*12e0*/  FADD.FTZ R83, R80, R199 ;  /* 0x000000c750537221 */ /* 0x000fe20000010000 */
[----:B------:R-:W-:Y:S01]  /*12f0*/  FADD.FTZ R191, -R178, R191 ;  /* 0x000000bfb2bf7221 */ /* 0x000fe20000010100 */
[----:B------:R-:W-:Y:S01]  /*1300*/  FMUL.FTZ R197, R164, R197 ;  /* 0x000000c5a4c57220 */ /* 0x000fe20000410000 */
[----:B------:R-:W-:Y:S01]  /*1310*/  FFMA.FTZ R80, R194, R199, R81 ;  /* 0x000000c7c2507223 */ /* 0x000fe20000010051 */
[----:B-1----:R-:W-:-:S04]  /*1320*/  @P0 IMAD.WIDE.U32 R86, R181, 0x10, R86 ;  /* 0x00000010b5560825 */ /* 0x002fc800078e0056 */
        /* <DEDUP_REMOVED lines=8> */
[----:B------:R1:W3:Y:S01]  /*13b0*/  @P0 LDG.E.128 R64, desc[UR6][R86.64] ;  /* 0x0000000656400981 */ /* 0x0002e2000c1e1d00 */
[----:B------:R-:W-:Y:S01]  /*13c0*/  FMUL.FTZ R193, R164, R193 ;  /* 0x000000c1a4c17220 */ /* 0x000fe20000410000 */
[----:B------:R-:W-:Y:S01]  /*13d0*/  FFMA.FTZ R80, R192, R195, R81 ;  /* 0x000000c3c0507223 */ /* 0x000fe20000010051 */
[----:B------:R-:W-:Y:S01]  /*13e0*/  FMUL.FTZ R191, R158, R228 ;  /* 0x000000e49ebf7220 */ /* 0x000fe20000410000 */
[----:B------:R-:W-:Y:S01]  /*13f0*/  FADD.FTZ R82, R83, R198 ;  /* 0x000000c653527221 */ /* 0x000fe20000010000 */
[----:B------:R-:W-:Y:S01]  /*1400*/  FADD.FTZ R189, -R178, R189 ;  /* 0x000000bdb2bd7221 */ /* 0x000fe20000010100 */
        /* <DEDUP_REMOVED lines=12> */
[----:B------:R-:W-:Y:S01]  /*14d0*/  FMUL.FTZ R188, R164, R177 ;  /* 0x000000b1a4bc7220 */ /* 0x000fe20000410000 */
[----:B------:R-:W-:Y:S01]  /*14e0*/  SHF.L.U32 R91, R91, 0x10, RZ ;  /* 0x000000105b5b7819 */ /* 0x000fe200000006ff */
[----:B------:R-:W-:Y:S01]  /*14f0*/  FFMA.FTZ R81, R189, R196, R80 ;  /* 0x000000c4bd517223 */ /* 0x000fe20000010050 */
[----:B------:R-:W-:Y:S01]  /*1500*/  PRMT R229, R100, 0x7632, R229 ;  /* 0x0000763264e57816 */ /* 0x000fe200000000e5 */
[----:B------:R-:W-:Y:S01]  /*1510*/  FADD.FTZ R83, R82, R187 ;  /* 0x000000bb52537221 */ /* 0x000fe20000010000 */
[----:B------:R-:W-:Y:S01]  /*1520*/  SHF.L.U32 R236, R102, 0x10, RZ ;  /* 0x0000001066ec7819 */ /* 0x000fe200000006ff */
[----:B------:R-:W-:Y:S01]  /*1530*/  FMUL.FTZ R102, R133, R186 ;  /* 0x000000ba85667220 */ /* 0x000fe20000410000 */
[----:B------:R-:W-:Y:S01]  /*1540*/  SHF.L.U32 R97, R97, 0x10, RZ ;  /* 0x0000001061617819 */ /* 0x000fe200000006ff */
[----:B------:R-:W-:Y:S01]  /*1550*/  FADD.FTZ R169, -R178, R91 ;  /* 0x0000005bb2a97221 */ /* 0x000fe20000010100 */
[----:B------:R-:W-:Y:S01]  /*1560*/  SHF.L.U32 R223, R103, 0x10, RZ ;  /* 0x0000001067df7819 */ /* 0x000fe200000006ff */
[----:B------:R-:W-:Y:S01]  /*1570*/  FMUL.FTZ R103, R164, R173 ;  /* 0x000000ada4677220 */ /* 0x000fe20000410000 */
[----:B------:R-:W-:Y:S01]  /*1580*/  SHF.L.U32 R229, R229, 0x10, RZ ;  /* 0x00000010e5e57819 */ /* 0x000fe200000006ff */
[----:B------:R-:W-:Y:S01]  /*1590*/  FFMA.FTZ R80, R188, R187, R81 ;  /* 0x000000bbbc507223 */ /* 0x000fe20000010051 */
[----:B------:R-:W-:Y:S01]  /*15a0*/  PRMT R232, R101, 0x7632, R232 ;  /* 0x0000763265e87816 */ /* 0x000fe200000000e8 */
[----:B------:R-:W-:Y:S01]  /*15b0*/  FADD.FTZ R81, R83, R102 ;  /* 0x0000006653517221 */ /* 0x000fe20000010000 */
[----:B------:R-:W-:Y:S01]  /*15c0*/  SHF.L.U32 R221, R101, 0x10, RZ ;  /* 0x0000001065dd7819 */ /* 0x000fe200000006ff */
[----:B------:R-:W-:Y:S01]  /*15d0*/  FADD.FTZ R171, -R178, R97 ;  /* 0x00000061b2ab7221 */ /* 0x000fe20000010100 */
        /* <DEDUP_REMOVED lines=8> */
[----:B------:R-:W-:Y:S01]  /*1660*/  FADD.FTZ R80, R81, R166 ;  /* 0x000000a651507221 */ /* 0x000fe20000010000 */
[----:B------:R-:W-:Y:S01]  /*1670*/  FFMA.FTZ R82, R168, R166, R83 ;  /* 0x000000a6a8527223 */ /* 0x000fe20000010053 */
[----:B------:R-:W-:Y:S01]  /*1680*/  FADD.FTZ R175, -R178, R98 ;  /* 0x00000062b2af7221 */ /* 0x000fe20000010100 */
[----:B------:R-:W-:Y:S01]  /*1690*/  FMUL.FTZ R170, R161, R232 ;  /* 0x000000e8a1aa7220 */ /* 0x000fe20000410000 */
        /* <DEDUP_REMOVED lines=22> */
[----:B------:R-:W4:Y:S02]  /*1800*/  LDC.64 R84, c[0x0][0x3b0] ;  /* 0x0000ec00ff547b82 */ /* 0x000f240000000a00 */
[----:B------:R-:W-:Y:S01]  /*1810*/  FADD.FTZ R81, R81, R178 ;  /* 0x000000b251517221 */ /* 0x000fe20000010000 */
[----:B------:R-:W-:-:S04]  /*1820*/  FFMA.FTZ R83, R180, R178, R83 ;  /* 0x000000b2b4537223 */ /* 0x000fc80000010053 */
[----:B------:R-:W0:Y:S04]  /*1830*/  SHFL.DOWN PT, R80, R81, 0x10, 0x1f ;  /* 0x0a001f0051507f89 */ /* 0x000e2800000e0000 */
[----:B------:R-:W1:Y:S01]  /*1840*/  SHFL.DOWN PT, R82, R83, 0x10, 0x1f ;  /* 0x0a001f0053527f89 */ /* 0x000e6200000e0000 */
[----:B----4-:R-:W-:-:S04]  /*1850*/  IMAD.WIDE.U32 R100, R181, 0x8, R84 ;  /* 0x00000008b5647825 */ /* 0x010fc800078e0054 */
[----:B------:R-:W-:Y:S01]  /*1860*/  IMAD.WIDE.U32 R98, R167, 0x8, R84 ;  /* 0x00000008a7627825 */ /* 0x000fe200078e0054 */
[----:B------:R-:W-:Y:S01]  /*1870*/  PLOP3.LUT P0, PT, PT, PT, PT, 0x80, 0x8 ;  /* 0x000000000008781c */ /* 0x000fe20003f0f070 */
[----:B------:R-:W5:Y:S02]  /*1880*/  LDG.E.64 R100, desc[UR6][R100.64] ;  /* 0x0000000664647981 */ /* 0x000f64000c1e1b00 */
[----:B0-----:R-:W-:Y:S01]  /*1890*/  FADD.FTZ R80, R81, R80 ;  /* 0x0000005051507221 */ /* 0x001fe20000010000 */
[----:B-1----:R-:W-:Y:S01]  /*18a0*/  FADD.FTZ R82, R83, R82 ;  /* 0x0000005253527221 */ /* 0x002fe20000010000 */
[----:B------:R-:W-:Y:S01]  /*18b0*/  IMAD.WIDE.U32 R96, R165, 0x8, R84 ;  /* 0x00000008a5607825 */ /* 0x000fe200078e0054 */
[----:B------:R-:W5:Y:S04]  /*18c0*/  LDG.E.64 R98, desc[UR6][R98.64] ;  /* 0x0000000662627981 */ /* 0x000f68000c1e1b00 */
[----:B------:R-:W0:Y:S04]  /*18d0*/  SHFL.DOWN PT, R85, R80, 0x8, 0x1f ;  /* 0x09001f0050557f89 */ /* 0x000e2800000e0000 */
[----:B------:R-:W1:Y:S01]  /*18e0*/  SHFL.DOWN PT, R87, R82, 0x8, 0x1f ;  /* 0x09001f0052577f89 */ /* 0x000e6200000e0000 */
[----:B------:R-:W-:-:S03]  /*18f0*/  @!P3 PLOP3.LUT P0, PT, P2, PT, PT, 0x80, 0x8 ;  /* 0x000000000008b81c */ /* 0x000fc6000170f070 */
[----:B------:R-:W5:Y:S01]  /*1900*/  LDG.E.64 R96, desc[UR6][R96.64] ;  /* 0x0000000660607981 */ /* 0x000f62000c1e1b00 */
        /* <DEDUP_REMOVED lines=8> */
[----:B------:R-:W-:-:S04]  /*1990*/  MOV R85, 0x400 ;  /* 0x0000040000557802 */ /* 0x000fc80000000f00 */
[----:B------:R-:W-:Y:S01]  /*19a0*/  LEA R87, R238, R85, 0x18 ;  /* 0x00000055ee577211 */ /* 0x000fe200078ec0ff */
[----:B0-----:R-:W-:Y:S01]  /*19b0*/  FADD.FTZ R81, R84, R81 ;  /* 0x0000005154517221 */ /* 0x001fe20000010000 */
[----:B-1----:R-:W-:-:S04]  /*19c0*/  FADD.FTZ R83, R86, R83 ;  /* 0x0000005356537221 */ /* 0x002fc80000010000 */
[----:B------:R-:W0:Y:S04]  /*19d0*/  SHFL.DOWN PT, R80, R81, 0x1, 0x1f ;  /* 0x08201f0051507f89 */ /* 0x000e2800000e0000 */
[----:B------:R-:W1:Y:S01]  /*19e0*/  SHFL.DOWN PT, R82, R83, 0x1, 0x1f ;  /* 0x08201f0053527f89 */ /* 0x000e6200000e0000 */
[----:B------:R-:W-:-:S04]  /*19f0*/  IADD3 R89, PT, PT, R87, 0x6040, RZ ;  /* 0x0000604057597810 */ /* 0x000fc80007ffe0ff */
[----:B------:R-:W-:Y:S02]  /*1a00*/  @!P3 MOV R84, R89 ;  /* 0x000000590054b202 */ /* 0x000fe40000000f00 */
[----:B------:R-:W-:-:S04]  /*1a10*/  @!P0 IADD3 R84, PT, PT, R87, 0x6000, RZ ;  /* 0x0000600057548810 */ /* 0x000fc80007ffe0ff */
[----:B------:R-:W-:-:S04]  /*1a20*/  @!P3 MOV R86, R84 ;  /* 0x000000540056b202 */ /* 0x000fc80000000f00 */
[----:B------:R-:W-:Y:S01]  /*1a30*/  @!P3 LEA R86, R137, R86, 0x3 ;  /* 0x000000568956b211 */ /* 0x000fe200078e18ff */
[----:B0-----:R-:W-:Y:S01]  /*1a40*/  FADD.FTZ R84, R81, R80 ;  /* 0x0000005051547221 */ /* 0x001fe20000010000 */
[----:B-1----:R-:W-:-:S05]  /*1a50*/  FADD.FTZ R85, R83, R82 ;  /* 0x0000005253557221 */ /* 0x002fca0000010000 */
[----:B------:R-:W-:Y:S01]  /*1a60*/  @!P3 STS.64 [R86], R84 ;  /* 0x000000545600b388 */ /* 0x000fe20000000a00 */
[C---:B------:R-:W-:Y:S01]  /*1a70*/  @!P2 IADD3 R89, PT, PT, R87.reuse, 0x6000, RZ ;  /* 0x000060005759a810 */ /* 0x040fe20007ffe0ff */
[----:B------:R-:W-:Y:S01]  /*1a80*/  BAR.SYNC.DEFER_BLOCKING 0x0 ;  /* 0x0000000000007b1d */ /* 0x000fe20000010000 */
[C---:B------:R-:W-:Y:S02]  /*1a90*/  IADD3 R93, PT, PT, R87.reuse, 0x6050, RZ ;  /* 0x00006050575d7810 */ /* 0x040fe40007ffe0ff */
[C---:B------:R-:W-:Y:S02]  /*1aa0*/  @!P2 IADD3 R93, PT, PT, R87.reuse, 0x6010, RZ ;  /* 0x00006010575da810 */ /* 0x040fe40007ffe0ff */
[C---:B------:R-:W-:Y:S02]  /*1ab0*/  IADD3 R91, PT, PT, R87.reuse, 0x6060, RZ ;  /* 0x00006060575b7810 */ /* 0x040fe40007ffe0ff */
[C---:B------:R-:W-:Y:S02]  /*1ac0*/  IADD3 R95, PT, PT, R87.reuse, 0x6070, RZ ;  /* 0x00006070575f7810 */ /* 0x040fe40007ffe0ff */
[----:B------:R-:W-:-:S02]  /*1ad0*/  @!P2 IADD3 R91, PT, PT, R87, 0x6020, RZ ;  /* 0x00006020575ba810 */ /* 0x000fc40007ffe0ff */
[----:B------:R-:W-:Y:S01]  /*1ae0*/  @!P2 IADD3 R95, PT, PT, R87, 0x6030, RZ ;  /* 0x00006030575fa810 */ /* 0x000fe20007ffe0ff */
[----:B------:R-:W0:Y:S04]  /*1af0*/  LDS.128 R80, [R89] ;  /* 0x0000000059507984 */ /* 0x000e280000000c00 */
[----:B------:R-:W1:Y:S01]  /*1b00*/  LDS.128 R84, [R93] ;  /* 0x000000005d547984 */ /* 0x000e620000000c00 */
[----:B------:R-:W-:Y:S01]  /*1b10*/  FADD.FTZ R33, R88, R33 ;  /* 0x0000002158217221 */ /* 0x000fe20000010000 */
[----:B------:R-:W-:Y:S01]  /*1b20*/  FFMA.FTZ R109, R227, R88, R109 ;  /* 0x00000058e36d7223 */ /* 0x000fe2000001006d */
[----:B------:R-:W-:Y:S01]  /*1b30*/  FADD.FTZ R31, R90, R31 ;  /* 0x0000001f5a1f7221 */ /* 0x000fe20000010000 */
[----:B------:R-:W-:Y:S02]  /*1b40*/  FFMA.FTZ R107, R219, R90, R107 ;  /* 0x0000005adb6b7223 */ /* 0x000fe4000001006b */
[----:B------:R-:W4:Y:S01]  /*1b50*/  LDS.128 R88, [R91] ;  /* 0x000000005b587984 */ /* 0x000f220000000c00 */
        /* <DEDUP_REMOVED lines=78> */
[C---:B-----5:R-:W-:Y:S01]  /*2040*/  LOP3.LUT P3, RZ, R100.reuse, 0xff, RZ, 0xc0, !PT ;  /* 0x000000ff64ff7812 */ /* 0x060fe2000786c0ff */
[-CC-:B------:R-:W-:Y:S01]  /*2050*/  FFMA.FTZ R227, R227, R203.reuse, R204.reuse ;  /* 0x000000cbe3e37223 */ /* 0x180fe200000100cc */
[----:B------:R-:W-:Y:S01]  /*2060*/  LOP3.LUT P4, RZ, R100, 0xff00, RZ, 0xc0, !PT ;  /* 0x0000ff0064ff7812 */ /* 0x000fe2000788c0ff */
[----:B------:R-:W-:Y:S01]  /*2070*/  FADD.FTZ R85, R216, -R183 ;  /* 0x800000b7d8557221 */ /* 0x000fe20000010000 */
[----:B------:R-:W-:Y:S01]  /*2080*/  LOP3.LUT P6, RZ, R100, 0xff000000, RZ, 0xc0, !PT ;  /* 0xff00000064ff7812 */ /* 0x000fe200078cc0ff */
[-CC-:B------:R-:W-:Y:S01]  /*2090*/  FFMA.FTZ R225, R225, R203.reuse, R204.reuse ;  /* 0x000000cbe1e17223 */ /* 0x180fe200000100cc */
[----:B------:R-:W-:Y:S01]  /*20a0*/  FFMA.FTZ R219, R219, R203, R204 ;  /* 0x000000cbdbdb7223 */ /* 0x000fe200000100cc */
[----:B------:R-:W-:Y:S01]  /*20b0*/  FMUL.FTZ R85, R164, R85 ;  /* 0x00000055a4557220 */ /* 0x000fe20000410000 */
[----:B------:R-:W-:Y:S01]  /*20c0*/  LOP3.LUT P5, RZ, R100, 0xff0000, RZ, 0xc0, !PT ;  /* 0x00ff000064ff7812 */ /* 0x000fe200078ac0ff */
[----:B------:R-:W-:Y:S01]  /*20d0*/  FADD.FTZ R227, R220, -R227 ;  /* 0x800000e3dce37221 */ /* 0x000fe20000010000 */
[----:B------:R-:W-:Y:S01]  /*20e0*/  FADD.FTZ R225, R218, -R225 ;  /* 0x800000e1dae17221 */ /* 0x000fe20000010000 */
[----:B------:R-:W-:Y:S01]  /*20f0*/  FMUL.FTZ R85, R85, R186 ;  /* 0x000000ba55557220 */ /* 0x000fe20000410000 */
[----:B------:R-:W-:Y:S01]  /*2100*/  FADD.FTZ R219, R214, -R219 ;  /* 0x800000dbd6db7221 */ /* 0x000fe20000010000 */
[----:B------:R-:W-:-:S02]  /*2110*/  HFMA2 R84, -RZ, RZ, 0, 0 ;  /* 0x00000000ff547431 */ /* 0x000fc400000001ff */
[----:B------:R-:W-:Y:S01]  /*2120*/  FMUL.FTZ R227, R164, R227 ;  /* 0x000000e3a4e37220 */ /* 0x000fe20000410000 */
[----:B------:R-:W-:Y:S01]  /*2130*/  @P3 SHF.L.U32 R86, R80, 0x10, RZ ;  /* 0x0000001050563819 */ /* 0x000fe200000006ff */
[----:B------:R-:W-:Y:S01]  /*2140*/  FMUL.FTZ R225, R164, R225 ;  /* 0x000000e1a4e17220 */ /* 0x000fe20000410000 */
[----:B------:R-:W-:Y:S01]  /*2150*/  @P4 PRMT R87, R80, 0x7632, R87 ;  /* 0x0000763250574816 */ /* 0x000fe20000000057 */
[----:B------:R-:W-:Y:S01]  /*2160*/  FMUL.FTZ R85, R85, UR4 ;  /* 0x0000000455557c20 */ /* 0x000fe20008410000 */
[----:B------:R-:W-:Y:S01]  /*2170*/  @P3 SHF.L.U32 R80, R52, 0x10, RZ ;  /* 0x0000001034503819 */ /* 0x000fe200000006ff */
[----:B------:R-:W-:Y:S01]  /*2180*/  FMUL.FTZ R219, R164, R219 ;  /* 0x000000dba4db7220 */ /* 0x000fe20000410000 */
[-C--:B------:R-:W-:Y:S01]  /*2190*/  FMUL.FTZ R227, R227, R186.reuse ;  /* 0x000000bae3e37220 */ /* 0x080fe20000410000 */
[----:B------:R-:W-:Y:S02]  /*21a0*/  CS2R R182, SRZ ;  /* 0x0000000000b67805 */ /* 0x000fe4000001ff00 */
[----:B------:R-:W-:Y:S01]  /*21b0*/  @P6 PRMT R89, R81, 0x7632, R89 ;  /* 0x0000763251596816 */ /* 0x000fe20000000059 */
[----:B------:R-:W-:Y:S01]  /*21c0*/  FMUL.FTZ R225, R225, R186 ;  /* 0x000000bae1e17220 */ /* 0x000fe20000410000 */
[----:B------:R-:W-:Y:S01]  /*21d0*/  @P3 FMUL.FTZ R84, R85, R80 ;  /* 0x0000005055543220 */ /* 0x000fe20000410000 */
[----:B------:R-:W-:Y:S01]  /*21e0*/  FMUL.FTZ R219, R219, R186 ;  /* 0x000000badbdb7220 */ /* 0x000fe20000410000 */
[----:B------:R-:W-:Y:S01]  /*21f0*/  @P4 SHF.L.U32 R87, R87, 0x10, RZ ;  /* 0x0000001057574819 */ /* 0x000fe200000006ff */
[----:B------:R-:W-:Y:S01]  /*2200*/  @P3 FMUL.FTZ R183, R85, R86 ;  /* 0x0000005655b73220 */ /* 0x000fe20000410000 */
[----:B------:R-:W-:-:S02]  /*2210*/  HFMA2 R80, -RZ, RZ, 0, 0 ;  /* 0x00000000ff507431 */ /* 0x000fc400000001ff */
[----:B------:R-:W-:Y:S01]  /*2220*/  FMUL.FTZ R94, R227, UR4 ;  /* 0x00000004e35e7c20 */ /* 0x000fe20008410000 */
[----:B------:R-:W-:Y:S01]  /*2230*/  @P5 SHF.L.U32 R86, R81, 0x10, RZ ;  /* 0x0000001051565819 */ /* 0x000fe200000006ff */
[----:B------:R-:W-:Y:S01]  /*2240*/  FMUL.FTZ R225, R225, UR4 ;  /* 0x00000004e1e17c20 */ /* 0x000fe20008410000 */
[----:B------:R-:W-:Y:S01]  /*2250*/  @P5 SHF.L.U32 R88, R53, 0x10, RZ ;  /* 0x0000001035585819 */ /* 0x000fe200000006ff */
[----:B------:R-:W-:Y:S01]  /*2260*/  FMUL.FTZ R219, R219, UR4 ;  /* 0x00000004dbdb7c20 */ /* 0x000fe20008410000 */
[----:B------:R-:W-:Y:S02]  /*2270*/  @P6 SHF.L.U32 R92, R149, 0x10, RZ ;  /* 0x00000010955c6819 */ /* 0x000fe400000006ff */
[----:B------:R-:W-:Y:S02]  /*2280*/  CS2R R184, SRZ ;  /* 0x0000000000b87805 */ /* 0x000fe4000001ff00 */
[----:B------:R-:W-:Y:S01]  /*2290*/  @P6 SHF.L.U32 R89, R89, 0x10, RZ ;  /* 0x0000001059596819 */ /* 0x000fe200000006ff */
[----:B------:R-:W-:Y:S01]  /*22a0*/  @P4 FMUL.FTZ R182, R94, R87 ;  /* 0x000000575eb64220 */ /* 0x000fe20000410000 */
[----:B------:R-:W-:Y:S01]  /*22b0*/  MOV R87, RZ ;  /* 0x000000ff00577202 */ /* 0x000fe20000000f00 */
[C---:B------:R-:W-:Y:S01]  /*22c0*/  @P5 FMUL.FTZ R185, R225.reuse, R86 ;  /* 0x00000056e1b95220 */ /* 0x040fe20000410000 */
[----:B------:R-:W-:Y:S01]  /*22d0*/  @P5 FMUL.FTZ R80, R225, R88 ;  /* 0x00000058e1505220 */ /* 0x000fe20000410000 */
[C---:B------:R-:W-:Y:S01]  /*22e0*/  @P6 FMUL.FTZ R184, R219.reuse, R89 ;  /* 0x00000059dbb86220 */ /* 0x040fe20000410000 */
[----:B------:R-:W-:Y:S01]  /*22f0*/  @P6 FMUL.FTZ R87, R219, R92 ;  /* 0x0000005cdb576220 */ /* 0x000fe20000410000 */
[----:B------:R-:W-:Y:S01]  /*2300*/  LOP3.LUT P5, RZ, R101, 0xff00, RZ, 0xc0, !PT ;  /* 0x0000ff0065ff7812 */ /* 0x000fe200078ac0ff */
[-CC-:B------:R-:W-:Y:S01]  /*2310*/  FFMA.FTZ R217, R217, R203.reuse, R204.reuse ;  /* 0x000000cbd9d97223 */ /* 0x180fe200000100cc */
[----:B------:R-:W-:Y:S01]  /*2320*/  LOP3.LUT P6, RZ, R101, 0xff, RZ, 0xc0, !PT ;  /* 0x000000ff65ff7812 */ /* 0x000fe200078cc0ff */
[-CC-:B------:R-:W-:Y:S01]  /*2330*/  FFMA.FTZ R213, R213, R203.reuse, R204.reuse ;  /* 0x000000cbd5d57223 */ /* 0x180fe200000100cc */
[----:B------:R-:W-:Y:S01]  /*2340*/  @P4 SHF.L.U32 R81, R148, 0x10, RZ ;  /* 0x0000001094514819 */ /* 0x000fe200000006ff */
[----:B------:R-:W-:Y:S01]  /*2350*/  FADD.FTZ R217, R212, -R217 ;  /* 0x800000d9d4d97221 */ /* 0x000fe20000010000 */
[----:B------:R-:W-:Y:S01]  /*2360*/  ISETP.GE.U32.AND P3, PT, R100, RZ, PT ;  /* 0x000000ff6400720c */ /* 0x000fe20003f66070 */
[----:B------:R-:W-:Y:S01]  /*2370*/  FADD.FTZ R213, R208, -R213 ;  /* 0x800000d5d0d57221 */ /* 0x000fe20000010000 */
[----:B------:R-:W-:Y:S01]  /*2380*/  MOV R85, RZ ;  /* 0x000000ff00557202 */ /* 0x000fe20000000f00 */
[-CC-:B------:R-:W-:Y:S01]  /*2390*/  FFMA.FTZ R215, R215, R203.reuse, R204.reuse ;  /* 0x000000cbd7d77223 */ /* 0x180fe200000100cc */
[----:B------:R-:W-:Y:S01]  /*23a0*/  FFMA.FTZ R211, R211, R203, R204 ;  /* 0x000000cbd3d37223 */ /* 0x000fe200000100cc */
[----:B------:R-:W-:Y:S01]  /*23b0*/  FMUL.FTZ R217, R164, R217 ;  /* 0x000000d9a4d97220 */ /* 0x000fe20000410000 */
[----:B------:R-:W-:Y:S01]  /*23c0*/  @P4 FMUL.FTZ R85, R94, R81 ;  /* 0x000000515e554220 */ /* 0x000fe20000410000 */
[C---:B------:R-:W-:Y:S01]  /*23d0*/  LOP3.LUT P4, RZ, R101.reuse, 0xff0000, RZ, 0xc0, !PT ;  /* 0x00ff000065ff7812 */ /* 0x040fe2000788c0ff */
[----:B------:R-:W-:Y:S01]  /*23e0*/  FMUL.FTZ R213, R164, R213 ;  /* 0x000000d5a4d57220 */ /* 0x000fe20000410000 */
[----:B------:R-:W-:Y:S01]  /*23f0*/  ISETP.GE.U32.AND.EX P3, PT, R101, 0x1000000, PT, P3 ;  /* 0x010000006500780c */ /* 0x000fe20003f66130 */
[----:B------:R-:W-:Y:S01]  /*2400*/  FADD.FTZ R215, R210, -R215 ;  /* 0x800000d7d2d77221 */ /* 0x000fe20000010000 */
[----:B------:R-:W-:Y:S01]  /*2410*/  FADD.FTZ R211, R206, -R211 ;  /* 0x800000d3ced37221 */ /* 0x000fe20000010000 */
[-C--:B------:R-:W-:Y:S01]  /*2420*/  FMUL.FTZ R217, R217, R186.reuse ;  /* 0x000000bad9d97220 */ /* 0x080fe20000410000 */
[C---:B------:R-:W-:Y:S01]  /*2430*/  @P5 PRMT R88, R82.reuse, 0x7632, R88 ;  /* 0x0000763252585816 */ /* 0x040fe20000000058 */
[----:B------:R-:W-:Y:S01]  /*2440*/  HFMA2 R86, -RZ, RZ, 0, 0 ;  /* 0x00000000ff567431 */ /* 0x000fe200000001ff */
[----:B------:R-:W-:Y:S01]  /*2450*/  @P6 SHF.L.U32 R81, R82, 0x10, RZ ;  /* 0x0000001052516819 */ /* 0x000fe200000006ff */
[----:B------:R-:W-:Y:S01]  /*2460*/  FMUL.FTZ R213, R213, R186 ;  /* 0x000000bad5d57220 */ /* 0x000fe20000410000 */
[----:B------:R-:W-:Y:S01]  /*2470*/  @P6 SHF.L.U32 R82, R54, 0x10, RZ ;  /* 0x0000001036526819 */ /* 0x000fe200000006ff */
[----:B------:R-:W-:Y:S01]  /*2480*/  FMUL.FTZ R217, R217, UR4 ;  /* 0x00000004d9d97c20 */ /* 0x000fe20008410000 */
[C---:B------:R-:W-:Y:S01]  /*2490*/  FMUL.FTZ R215, R164.reuse, R215 ;  /* 0x000000d7a4d77220 */ /* 0x040fe20000410000 */
[----:B------:R-:W-:Y:S01]  /*24a0*/  FMUL.FTZ R211, R164, R211 ;  /* 0x000000d3a4d37220 */ /* 0x000fe20000410000 */
[----:B------:R-:W-:-:S02]  /*24b0*/  @P5 IMAD.U32 R88, R88, 0x10000, RZ ;  /* 0x0001000058585824 */ /* 0x000fc400078e00ff */
[----:B------:R-:W-:Y:S01]  /*24c0*/  FMUL.FTZ R213, R213, UR4 ;  /* 0x00000004d5d57c20 */ /* 0x000fe20008410000 */
[----:B------:R-:W-:Y:S01]  /*24d0*/  CS2R R100, SRZ ;  /* 0x0000000000647805 */ /* 0x000fe2000001ff00 */
[----:B------:R-:W-:Y:S01]  /*24e0*/  @P6 FMUL.FTZ R86, R217, R82 ;  /* 0x00000052d9566220 */ /* 0x000fe20000410000 */
[-C--:B------:R-:W-:Y:S01]  /*24f0*/  FMUL.FTZ R215, R215, R186.reuse ;  /* 0x000000bad7d77220 */ /* 0x080fe20000410000 */
[----:B------:R-:W-:Y:S01]  /*2500*/  FMUL.FTZ R211, R211, R186 ;  /* 0x000000bad3d37220 */ /* 0x000fe20000410000 */
[----:B------:R-:W-:Y:S01]  /*2510*/  @P5 SHF.L.U32 R82, R150, 0x10, RZ ;  /* 0x0000001096525819 */ /* 0x000fe200000006ff */
[----:B------:R-:W-:Y:S01]  /*2520*/  @P5 FMUL.FTZ R100, R213, R88 ;  /* 0x00000058d5645220 */ /* 0x000fe20000410000 */
[----:B------:R-:W-:Y:S01]  /*2530*/  @P4 SHF.L.U32 R88, R55, 0x10, RZ ;  /* 0x0000001037584819 */ /* 0x000fe200000006ff */
[----:B------:R-:W-:Y:S01]  /*2540*/  @P6 FMUL.FTZ R101, R217, R81 ;  /* 0x00000051d9656220 */ /* 0x000fe20000410000 */
[----:B------:R-:W-:Y:S01]  /*2550*/  @P3 SHF.L.U32 R93, R151, 0x10, RZ ;  /* 0x00000010975d3819 */ /* 0x000fe200000006ff */
[----:B------:R-:W-:Y:S01]  /*2560*/  FMUL.FTZ R215, R215, UR4 ;  /* 0x00000004d7d77c20 */ /* 0x000fe20008410000 */
[----:B------:R-:W-:Y:S01]  /*2570*/  @P3 PRMT R92, R83, 0x7632, R92 ;  /* 0x00007632535c3816 */ /* 0x000fe2000000005c */
[----:B------:R-:W-:Y:S01]  /*2580*/  FMUL.FTZ R211, R211, UR4 ;  /* 0x00000004d3d37c20 */ /* 0x000fe20008410000 */
[----:B------:R-:W-:Y:S01]  /*2590*/  MOV R81, RZ ;  /* 0x000000ff00517202 */ /* 0x000fe20000000f00 */
[----:B------:R-:W-:Y:S01]  /*25a0*/  @P5 FMUL.FTZ R81, R213, R82 ;  /* 0x00000052d5515220 */ /* 0x000fe20000410000 */
[----:B------:R-:W-:Y:S01]  /*25b0*/  @P4 SHF.L.U32 R89, R83, 0x10, RZ ;  /* 0x0000001053594819 */ /* 0x000fe200000006ff */
[----:B------:R-:W-:Y:S01]  /*25c0*/  HFMA2 R205, -RZ, RZ, 0, 0 ;  /* 0x00000000ffcd7431 */ /* 0x000fe200000001ff */
[----:B------:R-:W-:Y:S01]  /*25d0*/  MOV R83, RZ ;  /* 0x000000ff00537202 */ /* 0x000fe20000000f00 */
[----:B------:R-:W-:Y:S01]  /*25e0*/  HFMA2 R206, -RZ, RZ, 0, 0 ;  /* 0x00000000ffce7431 */ /* 0x000fe200000001ff */
[----:B------:R-:W-:Y:S01]  /*25f0*/  MOV R94, RZ ;  /* 0x000000ff005e7202 */ /* 0x000fe20000000f00 */
[----:B------:R-:W-:Y:S01]  /*2600*/  @P4 FMUL.FTZ R83, R215, R88 ;  /* 0x00000058d7534220 */ /* 0x000fe20000410000 */
[----:B------:R-:W-:Y:S01]  /*2610*/  @P3 SHF.L.U32 R92, R92, 0x10, RZ ;  /* 0x000000105c5c3819 */ /* 0x000fe200000006ff */
[----:B------:R-:W-:Y:S01]  /*2620*/  @P3 FMUL.FTZ R94, R211, R93 ;  /* 0x0000005dd35e3220 */ /* 0x000fe20000410000 */
[----:B------:R-:W-:Y:S01]  /*2630*/  F2FP.BF16.F32.PACK_AB R82, R81, R86 ;  /* 0x000000565152723e */ /* 0x000fe200000010ff */
[----:B------:R-:W-:Y:S01]  /*2640*/  @P4 FMUL.FTZ R205, R215, R89 ;  /* 0x00000059d7cd4220 */ /* 0x000fe20000410000 */
[----:B------:R-:W-:Y:S01]  /*2650*/  F2FP.BF16.F32.PACK_AB R81, R87, R80 ;  /* 0x000000505751723e */ /* 0x000fe200000010ff */
[----:B------:R-:W-:Y:S01]  /*2660*/  @P3 FMUL.FTZ R206, R211, R92 ;  /* 0x0000005cd3ce3220 */ /* 0x000fe20000410000 */
[----:B------:R-:W-:-:S02]  /*2670*/  F2FP.BF16.F32.PACK_AB R80, R85, R84 ;  /* 0x000000545550723e */ /* 0x000fc400000010ff */
[----:B------:R-:W-:Y:S01]  /*2680*/  F2FP.BF16.F32.PACK_AB R83, R94, R83 ;  /* 0x000000535e53723e */ /* 0x000fe200000010ff */
[----:B------:R-:W-:Y:S06]  /*2690*/  BRA `(.L_x_736) ;  /* 0x0000000400a47947 */ /* 0x000fec0003800000 */
.L_x_735:
[-CC-:B------:R-:W-:Y:S01]  /*26a0*/  FFMA.FTZ R183, R183, R203.reuse, R204.reuse ;  /* 0x000000cbb7b77223 */ /* 0x180fe200000100cc */
[C---:B-----5:R-:W-:Y:S01]  /*26b0*/  LOP3.LUT P3, RZ, R100.reuse, 0xff, RZ, 0xc0, !PT ;  /* 0x000000ff64ff7812 */ /* 0x060fe2000786c0ff */
[--C-:B------:R-:W-:Y:S01]  /*26c0*/  FFMA.FTZ R227, R227, R203, R204.reuse ;  /* 0x000000cbe3e37223 */ /* 0x100fe200000100cc */
[----:B------:R-:W-:Y:S01]  /*26d0*/  LOP3.LUT P4, RZ, R100, 0xff00, RZ, 0xc0, !PT ;  /* 0x0000ff0064ff7812 */ /* 0x000fe2000788c0ff */
[----:B------:R-:W-:Y:S01]  /*26e0*/  FADD.FTZ R79, R216, -R183 ;  /* 0x800000b7d84f7221 */ /* 0x000fe20000010000 */
[----:B------:R-:W-:Y:S01]  /*26f0*/  LOP3.LUT P5, RZ, R100, 0xff0000, RZ, 0xc0, !PT ;  /* 0x00ff000064ff7812 */ /* 0x000fe200078ac0ff */
[----:B------:R-:W-:Y:S01]  /*2700*/  FADD.FTZ R227, R220, -R227 ;  /* 0x800000e3dce37221 */ /* 0x000fe20000010000 */
[----:B------:R-:W-:Y:S01]  /*2710*/  LOP3.LUT P6, RZ, R100, 0xff000000, RZ, 0xc0, !PT ;  /* 0xff00000064ff7812 */ /* 0x000fe200078cc0ff */
[----:B------:R-:W-:Y:S01]  /*2720*/  FMUL.FTZ R79, R164, R79 ;  /* 0x0000004fa44f7220 */ /* 0x000fe20000410000 */
[-CC-:B------:R-:W-:Y:S01]  /*2730*/  FFMA.FTZ R225, R225, R203.reuse, R204.reuse ;  /* 0x000000cbe1e17223 */ /* 0x180fe200000100cc */
[----:B------:R-:W-:Y:S01]  /*2740*/  FFMA.FTZ R219, R219, R203, R204 ;  /* 0x000000cbdbdb7223 */ /* 0x000fe200000100cc */
[----:B------:R-:W-:-:S02]  /*2750*/  HFMA2 R84, -RZ, RZ, 0, 0 ;  /* 0x00000000ff547431 */ /* 0x000fc400000001ff */
[-C--:B------:R-:W-:Y:S01]  /*2760*/  FMUL.FTZ R77, R79, R186.reuse ;  /* 0x000000ba4f4d7220 */ /* 0x080fe20000410000 */
[----:B------:R-:W-:Y:S01]  /*2770*/  FMUL.FTZ R76, R164, R227 ;  /* 0x000000e3a44c7220 */ /* 0x000fe20000410000 */
[----:B------:R-:W-:Y:S01]  /*2780*/  @P3 SHF.L.U32 R86, R80, 0x10, RZ ;  /* 0x0000001050563819 */ /* 0x000fe200000006ff */
[----:B------:R-:W-:Y:S01]  /*2790*/  FADD.FTZ R225, R218, -R225 ;  /* 0x800000e1dae17221 */ /* 0x000fe20000010000 */
[----:B------:R-:W-:Y:S01]  /*27a0*/  @P4 PRMT R85, R80, 0x7632, R85 ;  /* 0x0000763250554816 */ /* 0x000fe20000000055 */
[----:B------:R-:W-:Y:S01]  /*27b0*/  FMUL.FTZ R77, R77, UR4 ;  /* 0x000000044d4d7c20 */ /* 0x000fe20008410000 */
[----:B------:R-:W-:Y:S01]  /*27c0*/  @P3 SHF.L.U32 R80, R52, 0x10, RZ ;  /* 0x0000001034503819 */ /* 0x000fe200000006ff */
[----:B------:R-:W-:Y:S01]  /*27d0*/  FADD.FTZ R219, R214, -R219 ;  /* 0x800000dbd6db7221 */ /* 0x000fe20000010000 */
[----:B------:R-:W-:Y:S01]  /*27e0*/  CS2R R182, SRZ ;  /* 0x0000000000b67805 */ /* 0x000fe2000001ff00 */
[----:B------:R-:W-:Y:S01]  /*27f0*/  FMUL.FTZ R78, R76, R186 ;  /* 0x000000ba4c4e7220 */ /* 0x000fe20000410000 */
[C---:B------:R-:W-:Y:S01]  /*2800*/  @P3 FMUL.FTZ R183, R77.reuse, R86 ;  /* 0x000000564db73220 */ /* 0x040fe20000410000 */
[----:B------:R-:W-:Y:S01]  /*2810*/  @P3 FMUL.FTZ R84, R77, R80 ;  /* 0x000000504d543220 */ /* 0x000fe20000410000 */
[C---:B------:R-:W-:Y:S01]  /*2820*/  @P5 SHF.L.U32 R93, R81.reuse, 0x10, RZ ;  /* 0x00000010515d5819 */ /* 0x040fe200000006ff */
[C---:B------:R-:W-:Y:S01]  /*2830*/  FMUL.FTZ R77, R164.reuse, R225 ;  /* 0x000000e1a44d7220 */ /* 0x040fe20000410000 */
[----:B------:R-:W-:Y:S01]  /*2840*/  @P6 PRMT R92, R81, 0x7632, R92 ;  /* 0x00007632515c6816 */ /* 0x000fe2000000005c */
[----:B------:R-:W-:Y:S01]  /*2850*/  FMUL.FTZ R81, R164, R219 ;  /* 0x000000dba4517220 */ /* 0x000fe20000410000 */
[----:B------:R-:W-:Y:S01]  /*2860*/  FMUL.FTZ R88, R78, UR4 ;  /* 0x000000044e587c20 */ /* 0x000fe20008410000 */
[----:B------:R-:W-:Y:S01]  /*2870*/  FMUL.FTZ R78, R77, R186 ;  /* 0x000000ba4d4e7220 */ /* 0x000fe20000410000 */
[----:B------:R-:W-:-:S02]  /*2880*/  HFMA2 R87, -RZ, RZ, 0, 0 ;  /* 0x00000000ff577431 */ /* 0x000fc400000001ff */
[-C--:B------:R-:W-:Y:S01]  /*2890*/  FMUL.FTZ R86, R81, R186.reuse ;  /* 0x000000ba51567220 */ /* 0x080fe20000410000 */
[----:B------:R-:W-:Y:S01]  /*28a0*/  @P5 SHF.L.U32 R95, R53, 0x10, RZ ;  /* 0x00000010355f5819 */ /* 0x000fe200000006ff */
[----:B------:R-:W-:Y:S01]  /*28b0*/  FMUL.FTZ R78, R78, UR4 ;  /* 0x000000044e4e7c20 */ /* 0x000fe20008410000 */
[----:B------:R-:W-:Y:S01]  /*28c0*/  @P6 SHF.L.U32 R207, R149, 0x10, RZ ;  /* 0x0000001095cf6819 */ /* 0x000fe200000006ff */
[----:B------:R-:W-:Y:S01]  /*28d0*/  FMUL.FTZ R86, R86, UR4 ;  /* 0x0000000456567c20 */ /* 0x000fe20008410000 */
[----:B------:R-:W-:Y:S02]  /*28e0*/  @P6 SHF.L.U32 R205, R92, 0x10, RZ ;  /* 0x000000105ccd6819 */ /* 0x000fe400000006ff */
[----:B------:R-:W-:Y:S02]  /*28f0*/  CS2R R184, SRZ ;  /* 0x0000000000b87805 */ /* 0x000fe4000001ff00 */
[----:B------:R-:W-:Y:S01]  /*2900*/  MOV R80, RZ ;  /* 0x000000ff00507202 */ /* 0x000fe20000000f00 */
[C---:B------:R-:W-:Y:S01]  /*2910*/  @P5 FMUL.FTZ R185, R78.reuse, R93 ;  /* 0x0000005d4eb95220 */ /* 0x040fe20000410000 */
[----:B------:R-:W-:Y:S01]  /*2920*/  @P5 FMUL.FTZ R87, R78, R95 ;  /* 0x0000005f4e575220 */ /* 0x000fe20000410000 */
[C---:B------:R-:W-:Y:S01]  /*2930*/  @P6 FMUL.FTZ R184, R86.reuse, R205 ;  /* 0x000000cd56b86220 */ /* 0x040fe20000410000 */
[----:B------:R-:W-:Y:S01]  /*2940*/  @P6 FMUL.FTZ R80, R86, R207 ;  /* 0x000000cf56506220 */ /* 0x000fe20000410000 */
[-CC-:B------:R-:W-:Y:S01]  /*2950*/  FFMA.FTZ R217, R217, R203.reuse, R204.reuse ;  /* 0x000000cbd9d97223 */ /* 0x180fe200000100cc */
[----:B------:R-:W-:Y:S01]  /*2960*/  LOP3.LUT P6, RZ, R101, 0xff, RZ, 0xc0, !PT ;  /* 0x000000ff65ff7812 */ /* 0x000fe200078cc0ff */
[--C-:B------:R-:W-:Y:S01]  /*2970*/  FFMA.FTZ R213, R213, R203, R204.reuse ;  /* 0x000000cbd5d57223 */ /* 0x100fe200000100cc */
[----:B------:R-:W-:Y:S01]  /*2980*/  LOP3.LUT P5, RZ, R101, 0xff00, RZ, 0xc0, !PT ;  /* 0x0000ff0065ff7812 */ /* 0x000fe200078ac0ff */
[----:B------:R-:W-:Y:S01]  /*2990*/  FADD.FTZ R217, R212, -R217 ;  /* 0x800000d9d4d97221 */ /* 0x000fe20000010000 */
[----:B------:R-:W-:Y:S01]  /*29a0*/  @P4 SHF.L.U32 R85, R85, 0x10, RZ ;  /* 0x0000001055554819 */ /* 0x000fe200000006ff */
[----:B------:R-:W-:Y:S01]  /*29b0*/  FADD.FTZ R213, R208, -R213 ;  /* 0x800000d5d0d57221 */ /* 0x000fe20000010000 */
[----:B------:R-:W-:Y:S01]  /*29c0*/  @P4 SHF.L.U32 R89, R148, 0x10, RZ ;  /* 0x0000001094594819 */ /* 0x000fe200000006ff */
[----:B------:R-:W-:Y:S01]  /*29d0*/  FMUL.FTZ R217, R164, R217 ;  /* 0x000000d9a4d97220 */ /* 0x000fe20000410000 */
[----:B------:R-:W-:Y:S01]  /*29e0*/  ISETP.GE.U32.AND P3, PT, R100, RZ, PT ;  /* 0x000000ff6400720c */ /* 0x000fe20003f66070 */
[C---:B------:R-:W-:Y:S01]  /*29f0*/  @P4 FMUL.FTZ R182, R88.reuse, R85 ;  /* 0x0000005558b64220 */ /* 0x040fe20000410000 */
[----:B------:R-:W-:Y:S01]  /*2a00*/  MOV R85, RZ ;  /* 0x000000ff00557202 */ /* 0x000fe20000000f00 */
[-CC-:B------:R-:W-:Y:S01]  /*2a10*/  FFMA.FTZ R215, R215, R203.reuse, R204.reuse ;  /* 0x000000cbd7d77223 */ /* 0x180fe200000100cc */
[----:B------:R-:W-:Y:S01]  /*2a20*/  FFMA.FTZ R211, R211, R203, R204 ;  /* 0x000000cbd3d37223 */ /* 0x000fe200000100cc */
[----:B------:R-:W-:Y:S01]  /*2a30*/  @P4 FMUL.FTZ R85, R88, R89 ;  /* 0x0000005958554220 */ /* 0x000fe20000410000 */
[C---:B------:R-:W-:Y:S01]  /*2a40*/  ISETP.GE.U32.AND.EX P3, PT, R101.reuse, 0x1000000, PT, P3 ;  /* 0x010000006500780c */ /* 0x040fe20003f66130 */
[----:B------:R-:W-:Y:S01]  /*2a50*/  FMUL.FTZ R213, R164, R213 ;  /* 0x000000d5a4d57220 */ /* 0x000fe20000410000 */
[----:B------:R-:W-:Y:S01]  /*2a60*/  LOP3.LUT P4, RZ, R101, 0xff0000, RZ, 0xc0, !PT ;  /* 0x00ff000065ff7812 */ /* 0x000fe2000788c0ff */
[-C--:B------:R-:W-:Y:S01]  /*2a70*/  FMUL.FTZ R78, R217, R186.reuse ;  /* 0x000000bad94e7220 */ /* 0x080fe20000410000 */
[----:B------:R-:W-:Y:S01]  /*2a80*/  FADD.FTZ R215, R210, -R215 ;  /* 0x800000d7d2d77221 */ /* 0x000fe20000010000 */
[----:B------:R-:W-:Y:S01]  /*2a90*/  FADD.FTZ R211, R206, -R211 ;  /* 0x800000d3ced37221 */ /* 0x000fe20000010000 */
[----:B------:R-:W-:Y:S01]  /*2aa0*/  HFMA2 R86, -RZ, RZ, 0, 0 ;  /* 0x00000000ff567431 */ /* 0x000fe200000001ff */
[----:B------:R-:W-:Y:S01]  /*2ab0*/  @P6 SHF.L.U32 R89, R82, 0x10, RZ ;  /* 0x0000001052596819 */ /* 0x000fe200000006ff */
[----:B------:R-:W-:Y:S01]  /*2ac0*/  FMUL.FTZ R78, R78, UR4 ;  /* 0x000000044e4e7c20 */ /* 0x000fe20008410000 */
[----:B------:R-:W-:Y:S01]  /*2ad0*/  @P5 PRMT R88, R82, 0x7632, R88 ;  /* 0x0000763252585816 */ /* 0x000fe20000000058 */
[----:B------:R-:W-:Y:S01]  /*2ae0*/  FMUL.FTZ R82, R213, R186 ;  /* 0x000000bad5527220 */ /* 0x000fe20000410000 */
[----:B------:R-:W-:Y:S01]  /*2af0*/  @P6 SHF.L.U32 R93, R54, 0x10, RZ ;  /* 0x00000010365d6819 */ /* 0x000fe200000006ff */
[C---:B------:R-:W-:Y:S01]  /*2b00*/  FMUL.FTZ R215, R164.reuse, R215 ;  /* 0x000000d7a4d77220 */ /* 0x040fe20000410000 */
[----:B------:R-:W-:Y:S01]  /*2b10*/  FMUL.FTZ R211, R164, R211 ;  /* 0x000000d3a4d37220 */ /* 0x000fe20000410000 */
[----:B------:R-:W-:-:S02]  /*2b20*/  CS2R R100, SRZ ;  /* 0x0000000000647805 */ /* 0x000fc4000001ff00 */
[----:B------:R-:W-:Y:S01]  /*2b30*/  @P5 SHF.L.U32 R95, R88, 0x10, RZ ;  /* 0x00000010585f5819 */ /* 0x000fe200000006ff */
[----:B------:R-:W-:Y:S01]  /*2b40*/  FMUL.FTZ R92, R82, UR4 ;  /* 0x00000004525c7c20 */ /* 0x000fe20008410000 */
[C---:B------:R-:W-:Y:S01]  /*2b50*/  @P6 FMUL.FTZ R101, R78.reuse, R89 ;  /* 0x000000594e656220 */ /* 0x040fe20000410000 */
[----:B------:R-:W-:Y:S01]  /*2b60*/  @P6 FMUL.FTZ R86, R78, R93 ;  /* 0x0000005d4e566220 */ /* 0x000fe20000410000 */
[-C--:B------:R-:W-:Y:S01]  /*2b70*/  FMUL.FTZ R78, R215, R186.reuse ;  /* 0x000000bad74e7220 */ /* 0x080fe20000410000 */
[----:B------:R-:W-:Y:S01]  /*2b80*/  FMUL.FTZ R82, R211, R186 ;  /* 0x000000bad3527220 */ /* 0x000fe20000410000 */
[----:B------:R-:W-:Y:S01]  /*2b90*/  @P3 PRMT R94, R83, 0x7632, R94 ;  /* 0x00007632535e3816 */ /* 0x000fe2000000005e */
[----:B------:R-:W-:Y:S01]  /*2ba0*/  @P5 FMUL.FTZ R100, R92, R95 ;  /* 0x0000005f5c645220 */ /* 0x000fe20000410000 */
[----:B------:R-:W-:Y:S01]  /*2bb0*/  @P5 SHF.L.U32 R93, R150, 0x10, RZ ;  /* 0x00000010965d5819 */ /* 0x000fe200000006ff */
[----:B------:R-:W-:Y:S01]  /*2bc0*/  FMUL.FTZ R78, R78, UR4 ;  /* 0x000000044e4e7c20 */ /* 0x000fe20008410000 */
[----:B------:R-:W-:Y:S01]  /*2bd0*/  @P4 SHF.L.U32 R95, R55, 0x10, RZ ;  /* 0x00000010375f4819 */ /* 0x000fe200000006ff */
[----:B------:R-:W-:Y:S01]  /*2be0*/  FMUL.FTZ R82, R82, UR4 ;  /* 0x0000000452527c20 */ /* 0x000fe20008410000 */
[----:B------:R-:W-:Y:S01]  /*2bf0*/  @P3 SHF.L.U32 R219, R151, 0x10, RZ ;  /* 0x0000001097db3819 */ /* 0x000fe200000006ff */
[----:B------:R-:W-:Y:S01]  /*2c00*/  HFMA2 R205, -RZ, RZ, 0, 0 ;  /* 0x00000000ffcd7431 */ /* 0x000fe200000001ff */
[----:B------:R-:W-:-:S02]  /*2c10*/  @P4 SHF.L.U32 R207, R83, 0x10, RZ ;  /* 0x0000001053cf4819 */ /* 0x000fc400000006ff */
[----:B------:R-:W-:Y:S02]  /*2c20*/  CS2R R88, SRZ ;  /* 0x0000000000587805 */ /* 0x000fe4000001ff00 */
[----:B------:R-:W-:Y:S01]  /*2c30*/  MOV R83, RZ ;  /* 0x000000ff00537202 */ /* 0x000fe20000000f00 */
[----:B------:R-:W-:Y:S01]  /*2c40*/  @P5 FMUL.FTZ R83, R92, R93 ;  /* 0x0000005d5c535220 */ /* 0x000fe20000410000 */
[----:B------:R-:W-:Y:S01]  /*2c50*/  @P3 SHF.L.U32 R209, R94, 0x10, RZ ;  /* 0x000000105ed13819 */ /* 0x000fe200000006ff */
[----:B------:R-:W-:Y:S01]  /*2c60*/  @P4 FMUL.FTZ R88, R78, R95 ;  /* 0x0000005f4e584220 */ /* 0x000fe20000410000 */
[----:B------:R-:W-:Y:S01]  /*2c70*/  @P3 FMUL.FTZ R89, R82, R219 ;  /* 0x000000db52593220 */ /* 0x000fe20000410000 */
[----:B------:R-:W-:Y:S01]  /*2c80*/  MOV R206, RZ ;  /* 0x000000ff00ce7202 */ /* 0x000fe20000000f00 */
[----:B------:R-:W-:Y:S01]  /*2c90*/  @P4 FMUL.FTZ R205, R78, R207 ;  /* 0x000000cf4ecd4220 */ /* 0x000fe20000410000 */
[----:B------:R-:W-:Y:S01]  /*2ca0*/  @P3 FMUL.FTZ R206, R82, R209 ;  /* 0x000000d152ce3220 */ /* 0x000fe20000410000 */
        /* <DEDUP_REMOVED lines=8> */
.L_x_736:
        /* <DEDUP_REMOVED lines=10> */
[----:B------:R-:W-:Y:S01]  /*2dd0*/  LOP3.LUT P3, RZ, R98, 0xff, RZ, 0xc0, !PT ;  /* 0x000000ff62ff7812 */ /* 0x000fe2000786c0ff */
[----:B------:R-:W-:Y:S01]  /*2de0*/  FFMA.FTZ R194, R194, R203, R204 ;  /* 0x000000cbc2c27223 */ /* 0x000fe200000100cc */
[----:B------:R-:W-:Y:S01]  /*2df0*/  LOP3.LUT P4, RZ, R98, 0xff00, RZ, 0xc0, !PT ;  /* 0x0000ff0062ff7812 */ /* 0x000fe2000788c0ff */
[----:B0-----:R-:W-:Y:S01]  /*2e00*/  FADD.FTZ R79, R202, -R201 ;  /* 0x800000c9ca4f7221 */ /* 0x001fe20000010000 */
[C---:B------:R-:W-:Y:S01]  /*2e10*/  LOP3.LUT P5, RZ, R98.reuse, 0xff0000, RZ, 0xc0, !PT ;  /* 0x00ff000062ff7812 */ /* 0x040fe200078ac0ff */
[----:B------:R-:W-:Y:S01]  /*2e20*/  FADD.FTZ R199, R199, -R194 ;  /* 0x800000c2c7c77221 */ /* 0x000fe20000010000 */
[----:B------:R-:W-:Y:S01]  /*2e30*/  LOP3.LUT P6, RZ, R98, 0xff000000, RZ, 0xc0, !PT ;  /* 0xff00000062ff7812 */ /* 0x000fe200078cc0ff */
[----:B------:R-:W-:Y:S01]  /*2e40*/  FMUL.FTZ R79, R164, R79 ;  /* 0x0000004fa44f7220 */ /* 0x000fe20000410000 */
[-CC-:B------:R-:W-:Y:S01]  /*2e50*/  FFMA.FTZ R92, R192, R203.reuse, R204.reuse ;  /* 0x000000cbc05c7223 */ /* 0x180fe200000100cc */
[----:B------:R-:W-:Y:S01]  /*2e60*/  FFMA.FTZ R197, R197, R203, R204 ;  /* 0x000000cbc5c57223 */ /* 0x000fe200000100cc */
[----:B------:R-:W-:Y:S01]  /*2e70*/  FMUL.FTZ R76, R164, R199 ;  /* 0x000000c7a44c7220 */ /* 0x000fe20000410000 */
[-C--:B------:R-:W-:Y:S01]  /*2e80*/  FMUL.FTZ R77, R79, R186.reuse ;  /* 0x000000ba4f4d7220 */ /* 0x080fe20000410000 */
[----:B------:R-:W-:Y:S01]  /*2e90*/  HFMA2 R181, -RZ, RZ, 0, 0 ;  /* 0x00000000ffb57431 */ /* 0x000fe200000001ff */
[----:B-----5:R-:W-:Y:S01]  /*2ea0*/  @P3 SHF.L.U32 R78, R84, 0x10, RZ ;  /* 0x00000010544e3819 */ /* 0x020fe200000006ff */
[----:B------:R-:W-:Y:S01]  /*2eb0*/  FADD.FTZ R197, R200, -R197 ;  /* 0x800000c5c8c57221 */ /* 0x000fe20000010000 */
[----:B------:R-:W-:Y:S01]  /*2ec0*/  FMUL.FTZ R83, R77, UR4 ;  /* 0x000000044d537c20 */ /* 0x000fe20008410000 */
[----:B------:R-:W-:Y:S01]  /*2ed0*/  FADD.FTZ R77, R195, -R92 ;  /* 0x8000005cc34d7221 */ /* 0x000fe20000010000 */
[----:B------:R-:W-:Y:S01]  /*2ee0*/  @P4 PRMT R84, R84, 0x7632, R84 ;  /* 0x0000763254544816 */ /* 0x000fe20000000054 */
[----:B------:R-:W-:Y:S01]  /*2ef0*/  FMUL.FTZ R82, R76, R186 ;  /* 0x000000ba4c527220 */ /* 0x000fe20000410000 */
[----:B------:R-:W-:Y:S01]  /*2f00*/  @P3 SHF.L.U32 R81, R56, 0x10, RZ ;  /* 0x0000001038513819 */ /* 0x000fe200000006ff */
[----:B------:R-:W-:-:S02]  /*2f10*/  HFMA2 R192, -RZ, RZ, 0, 0 ;  /* 0x00000000ffc07431 */ /* 0x000fc400000001ff */
[C---:B------:R-:W-:Y:S01]  /*2f20*/  FMUL.FTZ R199, R164.reuse, R77 ;  /* 0x0000004da4c77220 */ /* 0x040fe20000410000 */
[----:B------:R-:W-:Y:S01]  /*2f30*/  MOV R80, RZ ;  /* 0x000000ff00507202 */ /* 0x000fe20000000f00 */
[----:B------:R-:W-:Y:S01]  /*2f40*/  FMUL.FTZ R197, R164, R197 ;  /* 0x000000c5a4c57220 */ /* 0x000fe20000410000 */
[----:B------:R-:W-:Y:S01]  /*2f50*/  @P4 SHF.L.U32 R84, R84, 0x10, RZ ;  /* 0x0000001054544819 */ /* 0x000fe200000006ff */
[----:B------:R-:W-:Y:S01]  /*2f60*/  FMUL.FTZ R95, R82, UR4 ;  /* 0x00000004525f7c20 */ /* 0x000fe20008410000 */
[----:B------:R-:W-:Y:S01]  /*2f70*/  @P3 FMUL.FTZ R80, R83, R81 ;  /* 0x0000005153503220 */ /* 0x000fe20000410000 */
[----:B------:R-:W-:Y:S01]  /*2f80*/  @P5 SHF.L.U32 R81, R85, 0x10, RZ ;  /* 0x0000001055515819 */ /* 0x000fe200000006ff */
[----:B------:R-:W-:Y:S01]  /*2f90*/  @P3 FMUL.FTZ R181, R83, R78 ;  /* 0x0000004e53b53220 */ /* 0x000fe20000410000 */
[----:B------:R-:W-:Y:S01]  /*2fa0*/  @P6 PRMT R92, R85, 0x7632, R92 ;  /* 0x00007632555c6816 */ /* 0x000fe2000000005c */
[-C--:B------:R-:W-:Y:S01]  /*2fb0*/  FMUL.FTZ R85, R199, R186.reuse ;  /* 0x000000bac7557220 */ /* 0x080fe20000410000 */
[----:B------:R-:W-:Y:S01]  /*2fc0*/  FMUL.FTZ R78, R197, R186 ;  /* 0x000000bac54e7220 */ /* 0x000fe20000410000 */
[----:B------:R-:W-:Y:S01]  /*2fd0*/  @P4 FMUL.FTZ R192, R95, R84 ;  /* 0x000000545fc04220 */ /* 0x000fe20000410000 */
[----:B------:R-:W-:Y:S01]  /*2fe0*/  HFMA2 R84, -RZ, RZ, 0, 0 ;  /* 0x00000000ff547431 */ /* 0x000fe200000001ff */
[----:B------:R-:W-:Y:S01]  /*2ff0*/  @P6 SHF.L.U32 R94, R145, 0x10, RZ ;  /* 0x00000010915e6819 */ /* 0x000fe200000006ff */
[----:B------:R-:W-:Y:S01]  /*3000*/  FMUL.FTZ R85, R85, UR4 ;  /* 0x0000000455557c20 */ /* 0x000fe20008410000 */
[----:B------:R-:W-:Y:S01]  /*3010*/  @P6 SHF.L.U32 R92, R92, 0x10, RZ ;  /* 0x000000105c5c6819 */ /* 0x000fe200000006ff */
[----:B------:R-:W-:Y:S01]  /*3020*/  FMUL.FTZ R78, R78, UR4 ;  /* 0x000000044e4e7c20 */ /* 0x000fe20008410000 */
[----:B------:R-:W-:-:S02]  /*3030*/  @P5 SHF.L.U32 R82, R57, 0x10, RZ ;  /* 0x0000001039525819 */ /* 0x000fc400000006ff */
[----:B------:R-:W-:Y:S02]  /*3040*/  CS2R R194, SRZ ;  /* 0x0000000000c27805 */ /* 0x000fe4000001ff00 */
[----:B------:R-:W-:Y:S01]  /*3050*/  MOV R93, RZ ;  /* 0x000000ff005d7202 */ /* 0x000fe20000000f00 */
[C---:B------:R-:W-:Y:S01]  /*3060*/  @P6 FMUL.FTZ R194, R85.reuse, R92 ;  /* 0x0000005c55c26220 */ /* 0x040fe20000410000 */
[----:B------:R-:W-:Y:S01]  /*3070*/  @P6 FMUL.FTZ R93, R85, R94 ;  /* 0x0000005e555d6220 */ /* 0x000fe20000410000 */
[C---:B------:R-:W-:Y:S01]  /*3080*/  @P5 FMUL.FTZ R195, R78.reuse, R81 ;  /* 0x000000514ec35220 */ /* 0x040fe20000410000 */
[----:B------:R-:W-:Y:S01]  /*3090*/  @P5 FMUL.FTZ R84, R78, R82 ;  /* 0x000000524e545220 */ /* 0x000fe20000410000 */
[----:B------:R-:W-:Y:S01]  /*30a0*/  LOP3.LUT P6, RZ, R99, 0xff, RZ, 0xc0, !PT ;  /* 0x000000ff63ff7812 */ /* 0x000fe200078cc0ff */
[-CC-:B------:R-:W-:Y:S01]  /*30b0*/  FFMA.FTZ R193, R193, R203.reuse, R204.reuse ;  /* 0x000000cbc1c17223 */ /* 0x180fe200000100cc */
[----:B------:R-:W-:Y:S01]  /*30c0*/  @P4 SHF.L.U32 R77, R144, 0x10, RZ ;  /* 0x00000010904d4819 */ /* 0x000fe200000006ff */
[----:B------:R-:W-:Y:S01]  /*30d0*/  FFMA.FTZ R190, R190, R203, R204 ;  /* 0x000000cbbebe7223 */ /* 0x000fe200000100cc */
[----:B------:R-:W-:Y:S01]  /*30e0*/  LOP3.LUT P5, RZ, R99, 0xff00, RZ, 0xc0, !PT ;  /* 0x0000ff0063ff7812 */ /* 0x000fe200078ac0ff */
[----:B------:R-:W-:Y:S01]  /*30f0*/  FADD.FTZ R193, R198, -R193 ;  /* 0x800000c1c6c17221 */ /* 0x000fe20000010000 */
[----:B------:R-:W-:Y:S01]  /*3100*/  ISETP.GE.U32.AND P3, PT, R98, RZ, PT ;  /* 0x000000ff6200720c */ /* 0x000fe20003f66070 */
[----:B------:R-:W-:Y:S01]  /*3110*/  FADD.FTZ R191, R191, -R190 ;  /* 0x800000bebfbf7221 */ /* 0x000fe20000010000 */
[----:B------:R-:W-:Y:S01]  /*3120*/  MOV R83, RZ ;  /* 0x000000ff00537202 */ /* 0x000fe20000000f00 */
[----:B------:R-:W-:Y:S01]  /*3130*/  @P4 FMUL.FTZ R83, R95, R77 ;  /* 0x0000004d5f534220 */ /* 0x000fe20000410000 */
[C---:B------:R-:W-:Y:S01]  /*3140*/  LOP3.LUT P4, RZ, R99.reuse, 0xff0000, RZ, 0xc0, !PT ;  /* 0x00ff000063ff7812 */ /* 0x040fe2000788c0ff */
[----:B------:R-:W-:Y:S01]  /*3150*/  FMUL.FTZ R193, R164, R193 ;  /* 0x000000c1a4c17220 */ /* 0x000fe20000410000 */
[----:B------:R-:W-:Y:S01]  /*3160*/  ISETP.GE.U32.AND.EX P3, PT, R99, 0x1000000, PT, P3 ;  /* 0x010000006300780c */ /* 0x000fe20003f66130 */
[-CC-:B------:R-:W-:Y:S01]  /*3170*/  FFMA.FTZ R189, R189, R203.reuse, R204.reuse ;  /* 0x000000cbbdbd7223 */ /* 0x180fe200000100cc */
[----:B------:R-:W-:Y:S01]  /*3180*/  FFMA.FTZ R188, R188, R203, R204 ;  /* 0x000000cbbcbc7223 */ /* 0x000fe200000100cc */
[----:B------:R-:W-:Y:S01]  /*3190*/  FMUL.FTZ R191, R164, R191 ;  /* 0x000000bfa4bf7220 */ /* 0x000fe20000410000 */
[-C--:B------:R-:W-:Y:S01]  /*31a0*/  FMUL.FTZ R77, R193, R186.reuse ;  /* 0x000000bac14d7220 */ /* 0x080fe20000410000 */
[----:B------:R-:W-:Y:S01]  /*31b0*/  FADD.FTZ R189, R196, -R189 ;  /* 0x800000bdc4bd7221 */ /* 0x000fe20000010000 */
[----:B------:R-:W-:Y:S01]  /*31c0*/  FADD.FTZ R95, R187, -R188 ;  /* 0x800000bcbb5f7221 */ /* 0x000fe20000010000 */
[C---:B------:R-:W-:Y:S01]  /*31d0*/  @P6 SHF.L.U32 R78, R86.reuse, 0x10, RZ ;  /* 0x00000010564e6819 */ /* 0x040fe200000006ff */
[----:B------:R-:W-:Y:S01]  /*31e0*/  FMUL.FTZ R85, R191, R186 ;  /* 0x000000babf557220 */ /* 0x000fe20000410000 */
[----:B------:R-:W-:Y:S01]  /*31f0*/  @P5 PRMT R86, R86, 0x7632, R86 ;  /* 0x0000763256565816 */ /* 0x000fe20000000056 */
[----:B------:R-:W-:-:S02]  /*3200*/  HFMA2 R82, -RZ, RZ, 0, 0 ;  /* 0x00000000ff527431 */ /* 0x000fc400000001ff */
[----:B------:R-:W-:Y:S01]  /*3210*/  FMUL.FTZ R77, R77, UR4 ;  /* 0x000000044d4d7c20 */ /* 0x000fe20008410000 */
[----:B------:R-:W-:Y:S01]  /*3220*/  @P6 SHF.L.U32 R81, R58, 0x10, RZ ;  /* 0x000000103a516819 */ /* 0x000fe200000006ff */
[C---:B------:R-:W-:Y:S01]  /*3230*/  FMUL.FTZ R189, R164.reuse, R189 ;  /* 0x000000bda4bd7220 */ /* 0x040fe20000410000 */
[----:B------:R-:W-:Y:S01]  /*3240*/  FMUL.FTZ R198, R164, R95 ;  /* 0x0000005fa4c67220 */ /* 0x000fe20000410000 */
[----:B------:R-:W-:Y:S02]  /*3250*/  CS2R R98, SRZ ;  /* 0x0000000000627805 */ /* 0x000fe4000001ff00 */
[----:B------:R-:W-:Y:S01]  /*3260*/  @P5 SHF.L.U32 R86, R86, 0x10, RZ ;  /* 0x0000001056565819 */ /* 0x000fe200000006ff */
[----:B------:R-:W-:Y:S01]  /*3270*/  FMUL.FTZ R196, R85, UR4 ;  /* 0x0000000455c47c20 */ /* 0x000fe20008410000 */
[C---:B------:R-:W-:Y:S01]  /*3280*/  @P4 IMAD.U32 R92, R87.reuse, 0x10000, RZ ;  /* 0x00010000575c4824 */ /* 0x040fe200078e00ff */
[----:B------:R-:W-:Y:S01]  /*3290*/  @P3 PRMT R94, R87, 0x7632, R94 ;  /* 0x00007632575e3816 */ /* 0x000fe2000000005e */
[----:B------:R-:W-:Y:S01]  /*32a0*/  @P6 FMUL.FTZ R99, R77, R78 ;  /* 0x0000004e4d636220 */ /* 0x000fe20000410000 */
[-C--:B------:R-:W-:Y:S01]  /*32b0*/  FMUL.FTZ R78, R189, R186.reuse ;  /* 0x000000babd4e7220 */ /* 0x080fe20000410000 */
[----:B------:R-:W-:Y:S01]  /*32c0*/  FMUL.FTZ R87, R198, R186 ;  /* 0x000000bac6577220 */ /* 0x000fe20000410000 */
[----:B------:R-:W-:Y:S01]  /*32d0*/  @P6 FMUL.FTZ R82, R77, R81 ;  /* 0x000000514d526220 */ /* 0x000fe20000410000 */
[----:B------:R-:W-:Y:S01]  /*32e0*/  @P5 FMUL.FTZ R98, R196, R86 ;  /* 0x00000056c4625220 */ /* 0x000fe20000410000 */
[----:B------:R-:W-:Y:S01]  /*32f0*/  @P5 SHF.L.U32 R77, R146, 0x10, RZ ;  /* 0x00000010924d5819 */ /* 0x000fe200000006ff */
[----:B------:R-:W-:Y:S01]  /*3300*/  FMUL.FTZ R201, R78, UR4 ;  /* 0x000000044ec97c20 */ /* 0x000fe20008410000 */
[----:B------:R-:W-:Y:S01]  /*3310*/  @P4 SHF.L.U32 R86, R59, 0x10, RZ ;  /* 0x000000103b564819 */ /* 0x000fe200000006ff */
[----:B------:R-:W-:Y:S01]  /*3320*/  FMUL.FTZ R87, R87, UR4 ;  /* 0x0000000457577c20 */ /* 0x000fe20008410000 */
[----:B------:R-:W-:Y:S01]  /*3330*/  @P3 SHF.L.U32 R95, R147, 0x10, RZ ;  /* 0x00000010935f3819 */ /* 0x000fe200000006ff */
[----:B------:R-:W-:Y:S01]  /*3340*/  HFMA2 R187, -RZ, RZ, 0, 0 ;  /* 0x00000000ffbb7431 */ /* 0x000fe200000001ff */
[----:B------:R-:W-:Y:S01]  /*3350*/  MOV R81, RZ ;  /* 0x000000ff00517202 */ /* 0x000fe20000000f00 */
[----:B------:R-:W-:Y:S01]  /*3360*/  HFMA2 R188, -RZ, RZ, 0, 0 ;  /* 0x00000000ffbc7431 */ /* 0x000fe200000001ff */
[----:B------:R-:W-:Y:S01]  /*3370*/  MOV R85, RZ ;  /* 0x000000ff00557202 */ /* 0x000fe20000000f00 */
[----:B------:R-:W-:Y:S01]  /*3380*/  @P5 FMUL.FTZ R81, R196, R77 ;  /* 0x0000004dc4515220 */ /* 0x000fe20000410000 */
        /* <DEDUP_REMOVED lines=9> */
[----:B------:R-:W-:Y:S02]  /*3420*/  F2FP.BF16.F32.PACK_AB R78, R191, R193 ;  /* 0x000000c1bf4e723e */ /* 0x000fe400000010ff */
[----:B------:R-:W-:Y:S02]  /*3430*/  F2FP.BF16.F32.PACK_AB R77, R199, R197 ;  /* 0x000000c5c74d723e */ /* 0x000fe400000010ff */
[----:B------:R-:W-:Y:S02]  /*3440*/  F2FP.BF16.F32.PACK_AB R79, R198, R189 ;  /* 0x000000bdc64f723e */ /* 0x000fe400000010ff */
[----:B------:R-:W-:Y:S02]  /*3450*/  F2FP.BF16.F32.PACK_AB R81, R93, R84 ;  /* 0x000000545d51723e */ /* 0x000fe400000010ff */
[----:B------:R-:W-:Y:S01]  /*3460*/  F2FP.BF16.F32.PACK_AB R83, R190, R85 ;  /* 0x00000055be53723e */ /* 0x000fe200000010ff */
[----:B------:R-:W-:Y:S06]  /*3470*/  BRA `(.L_x_738) ;  /* 0x00000004009c7947 */ /* 0x000fec0003800000 */
.L_x_737:
[-CC-:B------:R-:W-:Y:S01]  /*3480*/  FFMA.FTZ R201, R201, R203.reuse, R204.reuse ;  /* 0x000000cbc9c97223 */ /* 0x180fe200000100cc */
[C---:B------:R-:W-:Y:S01]  /*3490*/  LOP3.LUT P3, RZ, R98.reuse, 0xff, RZ, 0xc0, !PT ;  /* 0x000000ff62ff7812 */ /* 0x040fe2000786c0ff */
[-CC-:B------:R-:W-:Y:S01]  /*34a0*/  FFMA.FTZ R197, R197, R203.reuse, R204.reuse ;  /* 0x000000cbc5c57223 */ /* 0x180fe200000100cc */
[----:B------:R-:W-:Y:S01]  /*34b0*/  LOP3.LUT P4, RZ, R98, 0xff00, RZ, 0xc0, !PT ;  /* 0x0000ff0062ff7812 */ /* 0x000fe2000788c0ff */
[----:B------:R-:W-:Y:S01]  /*34c0*/  FADD.FTZ R201, R202, -R201 ;  /* 0x800000c9cac97221 */ /* 0x000fe20000010000 */
[----:B------:R-:W-:Y:S02]  /*34d0*/  HFMA2 R181, -RZ, RZ, 0, 0 ;  /* 0x00000000ffb57431 */ /* 0x000fe400000001ff */
[----:B------:R-:W-:Y:S01]  /*34e0*/  FFMA.FTZ R194, R194, R203, R204 ;  /* 0x000000cbc2c27223 */ /* 0x000fe200000100cc */
[----:B------:R-:W-:Y:S01]  /*34f0*/  LOP3.LUT P5, RZ, R98, 0xff0000, RZ, 0xc0, !PT ;  /* 0x00ff000062ff7812 */ /* 0x000fe200078ac0ff */
[----:B0-----:R-:W-:Y:S01]  /*3500*/  FMUL.FTZ R81, R164, R201 ;  /* 0x000000c9a4517220 */ /* 0x001fe20000410000 */
[----:B------:R-:W-:Y:S01]  /*3510*/  FADD.FTZ R197, R200, -R197 ;  /* 0x800000c5c8c57221 */ /* 0x000fe20000010000 */
[----:B------:R-:W-:Y:S01]  /*3520*/  LOP3.LUT P6, RZ, R98, 0xff000000, RZ, 0xc0, !PT ;  /* 0xff00000062ff7812 */ /* 0x000fe200078cc0ff */
[----:B------:R-:W-:Y:S01]  /*3530*/  FADD.FTZ R199, R199, -R194 ;  /* 0x800000c2c7c77221 */ /* 0x000fe20000010000 */
[----:B------:R-:W-:Y:S01]  /*3540*/  FMUL.FTZ R81, R186, R81 ;  /* 0x00000051ba517220 */ /* 0x000fe20000410000 */
[----:B------:R-:W-:Y:S01]  /*3550*/  MOV R80, RZ ;  /* 0x000000ff00507202 */ /* 0x000fe20000000f00 */
[----:B------:R-:W-:Y:S01]  /*3560*/  FFMA.FTZ R194, R192, R203, R204 ;  /* 0x000000cbc0c27223 */ /* 0x000fe200000100cc */
[C---:B-----5:R-:W-:Y:S01]  /*3570*/  @P3 SHF.L.U32 R94, R84.reuse, 0x10, RZ ;  /* 0x00000010545e3819 */ /* 0x060fe200000006ff */
[----:B------:R-:W-:Y:S01]  /*3580*/  FMUL.FTZ R81, R81, UR4 ;  /* 0x0000000451517c20 */ /* 0x000fe20008410000 */
[----:B------:R-:W-:Y:S01]  /*3590*/  @P4 PRMT R83, R84, 0x7632, R83 ;  /* 0x0000763254534816 */ /* 0x000fe20000000053 */
[----:B------:R-:W-:Y:S01]  /*35a0*/  FMUL.FTZ R199, R164, R199 ;  /* 0x000000c7a4c77220 */ /* 0x000fe20000410000 */
[----:B------:R-:W-:Y:S01]  /*35b0*/  @P3 SHF.L.U32 R84, R56, 0x10, RZ ;  /* 0x0000001038543819 */ /* 0x000fe200000006ff */
[----:B------:R-:W-:Y:S01]  /*35c0*/  @P3 FMUL.FTZ R181, R94, R81 ;  /* 0x000000515eb53220 */ /* 0x000fe20000410000 */
[----:B------:R-:W-:Y:S01]  /*35d0*/  FADD.FTZ R95, R195, -R194 ;  /* 0x800000c2c35f7221 */ /* 0x000fe20000010000 */
[----:B------:R-:W-:Y:S01]  /*35e0*/  FMUL.FTZ R82, R186, R199 ;  /* 0x000000c7ba527220 */ /* 0x000fe20000410000 */
[----:B------:R-:W-:Y:S01]  /*35f0*/  @P5 SHF.L.U32 R94, R85, 0x10, RZ ;  /* 0x00000010555e5819 */ /* 0x000fe200000006ff */
[----:B------:R-:W-:Y:S01]  /*3600*/  @P3 FMUL.FTZ R80, R84, R81 ;  /* 0x0000005154503220 */ /* 0x000fe20000410000 */
[----:B------:R-:W-:Y:S01]  /*3610*/  FMUL.FTZ R81, R164, R197 ;  /* 0x000000c5a4517220 */ /* 0x000fe20000410000 */
[----:B------:R-:W-:-:S02]  /*3620*/  HFMA2 R84, -RZ, RZ, 0, 0 ;  /* 0x00000000ff547431 */ /* 0x000fc400000001ff */
[----:B------:R-:W-:Y:S01]  /*3630*/  FMUL.FTZ R95, R164, R95 ;  /* 0x0000005fa45f7220 */ /* 0x000fe20000410000 */
[----:B------:R-:W-:Y:S01]  /*3640*/  @P5 SHF.L.U32 R200, R57, 0x10, RZ ;  /* 0x0000001039c85819 */ /* 0x000fe200000006ff */
[----:B------:R-:W-:Y:S01]  /*3650*/  FMUL.FTZ R81, R186, R81 ;  /* 0x00000051ba517220 */ /* 0x000fe20000410000 */
[----:B------:R-:W-:Y:S01]  /*3660*/  HFMA2 R192, -RZ, RZ, 0, 0 ;  /* 0x00000000ffc07431 */ /* 0x000fe200000001ff */
[----:B------:R-:W-:Y:S01]  /*3670*/  @P4 SHF.L.U32 R83, R83, 0x10, RZ ;  /* 0x0000001053534819 */ /* 0x000fe200000006ff */
[----:B------:R-:W-:Y:S01]  /*3680*/  FMUL.FTZ R92, R82, UR4 ;  /* 0x00000004525c7c20 */ /* 0x000fe20008410000 */
[----:B------:R-:W-:Y:S01]  /*3690*/  FMUL.FTZ R81, R81, UR4 ;  /* 0x0000000451517c20 */ /* 0x000fe20008410000 */
[----:B------:R-:W-:Y:S02]  /*36a0*/  CS2R R194, SRZ ;  /* 0x0000000000c27805 */ /* 0x000fe4000001ff00 */
[----:B------:R-:W-:Y:S01]  /*36b0*/  @P6 PRMT R197, R85, 0x7632, R197 ;  /* 0x0000763255c56816 */ /* 0x000fe200000000c5 */
[----:B------:R-:W-:Y:S01]  /*36c0*/  FMUL.FTZ R82, R186, R95 ;  /* 0x0000005fba527220 */ /* 0x000fe20000410000 */
[----:B------:R-:W-:Y:S01]  /*36d0*/  @P4 SHF.L.U32 R85, R144, 0x10, RZ ;  /* 0x0000001090554819 */ /* 0x000fe200000006ff */
[-C--:B------:R-:W-:Y:S01]  /*36e0*/  @P5 FMUL.FTZ R195, R94, R81.reuse ;  /* 0x000000515ec35220 */ /* 0x080fe20000410000 */
[----:B------:R-:W-:Y:S01]  /*36f0*/  @P5 FMUL.FTZ R84, R200, R81 ;  /* 0x00000051c8545220 */ /* 0x000fe20000410000 */
[----:B------:R-:W-:Y:S01]  /*3700*/  LOP3.LUT P5, RZ, R99, 0xff00, RZ, 0xc0, !PT ;  /* 0x0000ff0063ff7812 */ /* 0x000fe200078ac0ff */
[-C--:B------:R-:W-:Y:S01]  /*3710*/  @P4 FMUL.FTZ R192, R83, R92.reuse ;  /* 0x0000005c53c04220 */ /* 0x080fe20000410000 */
[----:B------:R-:W-:Y:S01]  /*3720*/  @P6 SHF.L.U32 R95, R145, 0x10, RZ ;  /* 0x00000010915f6819 */ /* 0x000fe200000006ff */
[----:B------:R-:W-:Y:S01]  /*3730*/  FMUL.FTZ R82, R82, UR4 ;  /* 0x0000000452527c20 */ /* 0x000fe20008410000 */
[----:B------:R-:W-:Y:S01]  /*3740*/  @P6 SHF.L.U32 R197, R197, 0x10, RZ ;  /* 0x00000010c5c56819 */ /* 0x000fe200000006ff */
[-CC-:B------:R-:W-:Y:S01]  /*3750*/  FFMA.FTZ R190, R190, R203.reuse, R204.reuse ;  /* 0x000000cbbebe7223 */ /* 0x180fe200000100cc */
[----:B------:R-:W-:Y:S01]  /*3760*/  ISETP.GE.U32.AND P3, PT, R98, RZ, PT ;  /* 0x000000ff6200720c */ /* 0x000fe20003f66070 */
[-C--:B------:R-:W-:Y:S01]  /*3770*/  FFMA.FTZ R193, R193, R203.reuse, R204 ;  /* 0x000000cbc1c17223 */ /* 0x080fe200000100cc */
[----:B------:R-:W-:Y:S01]  /*3780*/  MOV R83, RZ ;  /* 0x000000ff00537202 */ /* 0x000fe20000000f00 */
[----:B------:R-:W-:Y:S01]  /*3790*/  @P4 FMUL.FTZ R83, R85, R92 ;  /* 0x0000005c55534220 */ /* 0x000fe20000410000 */
[----:B------:R-:W-:Y:S01]  /*37a0*/  MOV R93, RZ ;  /* 0x000000ff005d7202 */ /* 0x000fe20000000f00 */
[-C--:B------:R-:W-:Y:S01]  /*37b0*/  @P6 FMUL.FTZ R194, R197, R82.reuse ;  /* 0x00000052c5c26220 */ /* 0x080fe20000410000 */
[----:B------:R-:W-:Y:S01]  /*37c0*/  LOP3.LUT P4, RZ, R99, 0xff0000, RZ, 0xc0, !PT ;  /* 0x00ff000063ff7812 */ /* 0x000fe2000788c0ff */
[----:B------:R-:W-:Y:S01]  /*37d0*/  @P6 FMUL.FTZ R93, R95, R82 ;  /* 0x000000525f5d6220 */ /* 0x000fe20000410000 */
[----:B------:R-:W-:Y:S01]  /*37e0*/  ISETP.GE.U32.AND.EX P3, PT, R99, 0x1000000, PT, P3 ;  /* 0x010000006300780c */ /* 0x000fe20003f66130 */
[----:B------:R-:W-:Y:S01]  /*37f0*/  FADD.FTZ R191, R191, -R190 ;  /* 0x800000bebfbf7221 */ /* 0x000fe20000010000 */
[----:B------:R-:W-:Y:S01]  /*3800*/  LOP3.LUT P6, RZ, R99, 0xff, RZ, 0xc0, !PT ;  /* 0x000000ff63ff7812 */ /* 0x000fe200078cc0ff */
[----:B------:R-:W-:Y:S01]  /*3810*/  FADD.FTZ R193, R198, -R193 ;  /* 0x800000c1c6c17221 */ /* 0x000fe20000010000 */
[--C-:B------:R-:W-:Y:S01]  /*3820*/  FFMA.FTZ R189, R189, R203, R204.reuse ;  /* 0x000000cbbdbd7223 */ /* 0x100fe200000100cc */
[----:B------:R-:W-:Y:S01]  /*3830*/  FMUL.FTZ R85, R164, R191 ;  /* 0x000000bfa4557220 */ /* 0x000fe20000410000 */
[----:B------:R-:W-:Y:S01]  /*3840*/  FFMA.FTZ R188, R188, R203, R204 ;  /* 0x000000cbbcbc7223 */ /* 0x000fe200000100cc */
[----:B------:R-:W-:Y:S01]  /*3850*/  FMUL.FTZ R81, R164, R193 ;  /* 0x000000c1a4517220 */ /* 0x000fe20000410000 */
[----:B------:R-:W-:Y:S01]  /*3860*/  @P5 PRMT R92, R86, 0x7632, R92 ;  /* 0x00007632565c5816 */ /* 0x000fe2000000005c */
[----:B------:R-:W-:Y:S01]  /*3870*/  FMUL.FTZ R85, R186, R85 ;  /* 0x00000055ba557220 */ /* 0x000fe20000410000 */
[----:B------:R-:W-:Y:S01]  /*3880*/  FADD.FTZ R189, R196, -R189 ;  /* 0x800000bdc4bd7221 */ /* 0x000fe20000010000 */
[----:B------:R-:W-:Y:S01]  /*3890*/  FADD.FTZ R197, R187, -R188 ;  /* 0x800000bcbbc57221 */ /* 0x000fe20000010000 */
[----:B------:R-:W-:Y:S01]  /*38a0*/  FMUL.FTZ R81, R186, R81 ;  /* 0x00000051ba517220 */ /* 0x000fe20000410000 */
[----:B------:R-:W-:Y:S01]  /*38b0*/  @P5 SHF.L.U32 R95, R92, 0x10, RZ ;  /* 0x000000105c5f5819 */ /* 0x000fe200000006ff */
[----:B------:R-:W-:Y:S01]  /*38c0*/  FMUL.FTZ R92, R85, UR4 ;  /* 0x00000004555c7c20 */ /* 0x000fe20008410000 */
[C---:B------:R-:W-:Y:S01]  /*38d0*/  @P4 SHF.L.U32 R190, R87.reuse, 0x10, RZ ;  /* 0x0000001057be4819 */ /* 0x040fe200000006ff */
[C---:B------:R-:W-:Y:S01]  /*38e0*/  FMUL.FTZ R85, R164.reuse, R189 ;  /* 0x000000bda4557220 */ /* 0x040fe20000410000 */
[----:B------:R-:W-:Y:S01]  /*38f0*/  @P3 PRMT R191, R87, 0x7632, R191 ;  /* 0x0000763257bf3816 */ /* 0x000fe200000000bf */
[----:B------:R-:W-:Y:S01]  /*3900*/  FMUL.FTZ R87, R164, R197 ;  /* 0x000000c5a4577220 */ /* 0x000fe20000410000 */
[----:B------:R-:W-:Y:S01]  /*3910*/  @P6 SHF.L.U32 R94, R86, 0x10, RZ ;  /* 0x00000010565e6819 */ /* 0x000fe200000006ff */
[----:B------:R-:W-:Y:S01]  /*3920*/  FMUL.FTZ R81, R81, UR4 ;  /* 0x0000000451517c20 */ /* 0x000fe20008410000 */
[----:B------:R-:W-:Y:S01]  /*3930*/  HFMA2 R82, -RZ, RZ, 0, 0 ;  /* 0x00000000ff527431 */ /* 0x000fe200000001ff */
[----:B------:R-:W-:-:S02]  /*3940*/  CS2R R98, SRZ ;  /* 0x0000000000627805 */ /* 0x000fc4000001ff00 */
[----:B------:R-:W-:Y:S01]  /*3950*/  @P6 SHF.L.U32 R86, R58, 0x10, RZ ;  /* 0x000000103a566819 */ /* 0x000fe200000006ff */
[C---:B------:R-:W-:Y:S01]  /*3960*/  FMUL.FTZ R85, R186.reuse, R85 ;  /* 0x00000055ba557220 */ /* 0x040fe20000410000 */
[----:B------:R-:W-:Y:S01]  /*3970*/  FMUL.FTZ R87, R186, R87 ;  /* 0x00000057ba577220 */ /* 0x000fe20000410000 */
[-C--:B------:R-:W-:Y:S01]  /*3980*/  @P6 FMUL.FTZ R99, R94, R81.reuse ;  /* 0x000000515e636220 */ /* 0x080fe20000410000 */
[----:B------:R-:W-:Y:S01]  /*3990*/  @P5 SHF.L.U32 R189, R146, 0x10, RZ ;  /* 0x0000001092bd5819 */ /* 0x000fe200000006ff */
[----:B------:R-:W-:Y:S01]  /*39a0*/  FMUL.FTZ R85, R85, UR4 ;  /* 0x0000000455557c20 */ /* 0x000fe20008410000 */
[----:B------:R-:W-:Y:S01]  /*39b0*/  @P4 SHF.L.U32 R94, R59, 0x10, RZ ;  /* 0x000000103b5e4819 */ /* 0x000fe200000006ff */
[----:B------:R-:W-:Y:S01]  /*39c0*/  FMUL.FTZ R87, R87, UR4 ;  /* 0x0000000457577c20 */ /* 0x000fe20008410000 */
[----:B------:R-:W-:Y:S01]  /*39d0*/  @P3 SHF.L.U32 R198, R147, 0x10, RZ ;  /* 0x0000001093c63819 */ /* 0x000fe200000006ff */
[----:B------:R-:W-:Y:S01]  /*39e0*/  @P6 FMUL.FTZ R82, R86, R81 ;  /* 0x0000005156526220 */ /* 0x000fe20000410000 */
[-C--:B------:R-:W-:Y:S01]  /*39f0*/  @P5 FMUL.FTZ R98, R95, R92.reuse ;  /* 0x0000005c5f625220 */ /* 0x080fe20000410000 */
[----:B------:R-:W-:Y:S01]  /*3a00*/  MOV R81, RZ ;  /* 0x000000ff00517202 */ /* 0x000fe20000000f00 */
[----:B------:R-:W-:Y:S01]  /*3a10*/  HFMA2 R187, -RZ, RZ, 0, 0 ;  /* 0x00000000ffbb7431 */ /* 0x000fe200000001ff */
[----:B------:R-:W-:Y:S01]  /*3a20*/  MOV R86, RZ ;  /* 0x000000ff00567202 */ /* 0x000fe20000000f00 */
[----:B------:R-:W-:Y:S01]  /*3a30*/  HFMA2 R188, -RZ, RZ, 0, 0 ;  /* 0x00000000ffbc7431 */ /* 0x000fe200000001ff */
[----:B------:R-:W-:Y:S01]  /*3a40*/  MOV R95, RZ ;  /* 0x000000ff005f7202 */ /* 0x000fe20000000f00 */
[----:B------:R-:W-:Y:S01]  /*3a50*/  @P5 FMUL.FTZ R81, R189, R92 ;  /* 0x0000005cbd515220 */ /* 0x000fe20000410000 */
[----:B------:R-:W-:Y:S01]  /*3a60*/  @P3 SHF.L.U32 R196, R191, 0x10, RZ ;  /* 0x00000010bfc43819 */ /* 0x000fe200000006ff */
[----:B------:R-:W-:Y:S01]  /*3a70*/  @P4 FMUL.FTZ R86, R94, R85 ;  /* 0x000000555e564220 */ /* 0x000fe20000410000 */
[----:B------:R-:W-:Y:S01]  /*3a80*/  @P3 FMUL.FTZ R95, R198, R87 ;  /* 0x00000057c65f3220 */ /* 0x000fe20000410000 */
[----:B------:R-:W-:Y:S01]  /*3a90*/  F2FP.BF16.F32.PACK_AB R80, R83, R80 ;  /* 0x000000505350723e */ /* 0x000fe200000010ff */
[----:B------:R-:W-:Y:S01]  /*3aa0*/  @P4 FMUL.FTZ R187, R190, R85 ;  /* 0x00000055bebb4220 */ /* 0x000fe20000410000 */
[----:B------:R-:W-:Y:S01]  /*3ab0*/  F2FP.BF16.F32.PACK_AB R82, R81, R82 ;  /* 0x000000525152723e */ /* 0x000fe200000010ff */
[----:B------:R-:W-:Y:S01]  /*3ac0*/  @P3 FMUL.FTZ R188, R196, R87 ;  /* 0x00000057c4bc3220 */ /* 0x000fe20000410000 */
[----:B------:R-:W-:-:S02]  /*3ad0*/  F2FP.BF16.F32.PACK_AB R81, R93, R84 ;  /* 0x000000545d51723e */ /* 0x000fc400000010ff */
[----:B------:R-:W-:-:S07]  /*3ae0*/  F2FP.BF16.F32.PACK_AB R83, R95, R86 ;  /* 0x000000565f53723e */ /* 0x000fce00000010ff */
.L_x_738:
        /* <DEDUP_REMOVED lines=8> */
[-CC-:B0-----:R-:W-:Y:S01]  /*3b70*/  FFMA.FTZ R77, R168, R203.reuse, R204.reuse ;  /* 0x000000cba84d7223 */ /* 0x181fe200000100cc */
[-CC-:B------:R-:W-:Y:S01]  /*3b80*/  FFMA.FTZ R103, R103, R203.reuse, R204.reuse ;  /* 0x000000cb67677223 */ /* 0x180fe200000100cc */
[----:B------:R-:W-:Y:S01]  /*3b90*/  LOP3.LUT P3, RZ, R96, 0xff, RZ, 0xc0, !PT ;  /* 0x000000ff60ff7812 */ /* 0x000fe2000786c0ff */
[-CC-:B------:R-:W-:Y:S01]  /*3ba0*/  FFMA.FTZ R76, R171, R203.reuse, R204.reuse ;  /* 0x000000cbab4c7223 */ /* 0x180fe200000100cc */
[----:B------:R-:W-:Y:S01]  /*3bb0*/  FADD.FTZ R77, R166, -R77 ;  /* 0x8000004da64d7221 */ /* 0x000fe20000010000 */
[----:B------:R-:W-:Y:S01]  /*3bc0*/  FADD.FTZ R103, R102, -R103 ;  /* 0x8000006766677221 */ /* 0x000fe20000010000 */
[----:B------:R-:W-:Y:S01]  /*3bd0*/  LOP3.LUT P4, RZ, R96, 0xff00, RZ, 0xc0, !PT ;  /* 0x0000ff0060ff7812 */ /* 0x000fe2000788c0ff */
[----:B------:R-:W-:Y:S01]  /*3be0*/  FFMA.FTZ R81, R172, R203, R204 ;  /* 0x000000cbac517223 */ /* 0x000fe200000100cc */
[----:B------:R-:W-:Y:S01]  /*3bf0*/  FMUL.FTZ R166, R164, R77 ;  /* 0x0000004da4a67220 */ /* 0x000fe20000410000 */
[----:B------:R-:W-:Y:S01]  /*3c00*/  LOP3.LUT P5, RZ, R96, 0xff0000, RZ, 0xc0, !PT ;  /* 0x00ff000060ff7812 */ /* 0x000fe200078ac0ff */
[----:B------:R-:W-:Y:S01]  /*3c10*/  FMUL.FTZ R167, R164, R103 ;  /* 0x00000067a4a77220 */ /* 0x000fe20000410000 */
[----:B------:R-:W-:Y:S01]  /*3c20*/  LOP3.LUT P6, RZ, R96, 0xff000000, RZ, 0xc0, !PT ;  /* 0xff00000060ff7812 */ /* 0x000fe200078cc0ff */
[-C--:B------:R-:W-:Y:S01]  /*3c30*/  FMUL.FTZ R79, R166, R186.reuse ;  /* 0x000000baa64f7220 */ /* 0x080fe20000410000 */
[----:B------:R-:W-:Y:S01]  /*3c40*/  FADD.FTZ R169, R169, -R76 ;  /* 0x8000004ca9a97221 */ /* 0x000fe20000010000 */
[----:B------:R-:W-:Y:S01]  /*3c50*/  FMUL.FTZ R76, R167, R186 ;  /* 0x000000baa74c7220 */ /* 0x000fe20000410000 */
[----:B------:R-:W-:-:S02]  /*3c60*/  HFMA2 R80, -RZ, RZ, 0, 0 ;  /* 0x00000000ff507431 */ /* 0x000fc400000001ff */
[----:B------:R-:W-:Y:S01]  /*3c70*/  FMUL.FTZ R103, R79, UR4 ;  /* 0x000000044f677c20 */ /* 0x000fe20008410000 */
[----:B------:R-:W-:Y:S01]  /*3c80*/  @P3 SHF.L.U32 R78, R60, 0x10, RZ ;  /* 0x000000103c4e3819 */ /* 0x000fe200000006ff */
[----:B------:R-:W-:Y:S01]  /*3c90*/  FADD.FTZ R79, R170, -R81 ;  /* 0x80000051aa4f7221 */ /* 0x000fe20000010000 */
[----:B------:R-:W-:Y:S01]  /*3ca0*/  FMUL.FTZ R76, R76, UR4 ;  /* 0x000000044c4c7c20 */ /* 0x000fe20008410000 */
[----:B-----5:R-:W-:Y:S01]  /*3cb0*/  @P3 SHF.L.U32 R77, R84, 0x10, RZ ;  /* 0x00000010544d3819 */ /* 0x020fe200000006ff */
[C---:B------:R-:W-:Y:S01]  /*3cc0*/  FMUL.FTZ R169, R164.reuse, R169 ;  /* 0x000000a9a4a97220 */ /* 0x040fe20000410000 */
[----:B------:R-:W-:Y:S01]  /*3cd0*/  FMUL.FTZ R170, R164, R79 ;  /* 0x0000004fa4aa7220 */ /* 0x000fe20000410000 */
[----:B------:R-:W-:Y:S01]  /*3ce0*/  @P4 PRMT R84, R84, 0x7632, R84 ;  /* 0x0000763254544816 */ /* 0x000fe20000000054 */
[----:B------:R-:W-:Y:S01]  /*3cf0*/  @P3 FMUL.FTZ R80, R76, R78 ;  /* 0x0000004e4c503220 */ /* 0x000fe20000410000 */
[----:B------:R-:W-:Y:S02]  /*3d00*/  @P5 SHF.L.U32 R78, R85, 0x10, RZ ;  /* 0x00000010554e5819 */ /* 0x000fe400000006ff */
[----:B------:R-:W-:-:S02]  /*3d10*/  CS2R R90, SRZ ;  /* 0x00000000005a7805 */ /* 0x000fc4000001ff00 */
[----:B------:R-:W-:Y:S01]  /*3d20*/  @P6 PRMT R85, R85, 0x7632, R85 ;  /* 0x0000763255556816 */ /* 0x000fe20000000055 */
[-C--:B------:R-:W-:Y:S01]  /*3d30*/  FMUL.FTZ R82, R170, R186.reuse ;  /* 0x000000baaa527220 */ /* 0x080fe20000410000 */
[----:B------:R-:W-:Y:S01]  /*3d40*/  @P4 SHF.L.U32 R84, R84, 0x10, RZ ;  /* 0x0000001054544819 */ /* 0x000fe200000006ff */
[----:B------:R-:W-:Y:S01]  /*3d50*/  @P3 FMUL.FTZ R91, R76, R77 ;  /* 0x0000004d4c5b3220 */ /* 0x000fe20000410000 */
[----:B------:R-:W-:Y:S01]  /*3d60*/  FMUL.FTZ R77, R169, R186 ;  /* 0x000000baa94d7220 */ /* 0x000fe20000410000 */
[----:B------:R-:W-:Y:S01]  /*3d70*/  @P6 SHF.L.U32 R94, R141, 0x10, RZ ;  /* 0x000000108d5e6819 */ /* 0x000fe200000006ff */
[----:B------:R-:W-:Y:S01]  /*3d80*/  FMUL.FTZ R82, R82, UR4 ;  /* 0x0000000452527c20 */ /* 0x000fe20008410000 */
[----:B------:R-:W-:Y:S01]  /*3d90*/  @P6 SHF.L.U32 R85, R85, 0x10, RZ ;  /* 0x0000001055556819 */ /* 0x000fe200000006ff */
[----:B------:R-:W-:Y:S02]  /*3da0*/  HFMA2 R81, -RZ, RZ, 0, 0 ;  /* 0x00000000ff517431 */ /* 0x000fe400000001ff */
[----:B------:R-:W-:Y:S01]  /*3db0*/  @P4 FMUL.FTZ R90, R103, R84 ;  /* 0x00000054675a4220 */ /* 0x000fe20000410000 */
[----:B------:R-:W-:-:S02]  /*3dc0*/  CS2R R92, SRZ ;  /* 0x00000000005c7805 */ /* 0x000fc4000001ff00 */
[----:B------:R-:W-:Y:S01]  /*3dd0*/  @P5 SHF.L.U32 R79, R61, 0x10, RZ ;  /* 0x000000103d4f5819 */ /* 0x000fe200000006ff */
[----:B------:R-:W-:Y:S01]  /*3de0*/  FFMA.FTZ R168, R175, R203, R204 ;  /* 0x000000cbafa87223 */ /* 0x000fe200000100cc */
[----:B------:R-:W-:Y:S01]  /*3df0*/  MOV R84, RZ ;  /* 0x000000ff00547202 */ /* 0x000fe20000000f00 */
[----:B------:R-:W-:Y:S01]  /*3e00*/  FMUL.FTZ R77, R77, UR4 ;  /* 0x000000044d4d7c20 */ /* 0x000fe20008410000 */
[C---:B------:R-:W-:Y:S01]  /*3e10*/  @P6 FMUL.FTZ R92, R82.reuse, R85 ;  /* 0x00000055525c6220 */ /* 0x040fe20000410000 */
[----:B------:R-:W-:Y:S01]  /*3e20*/  @P6 FMUL.FTZ R84, R82, R94 ;  /* 0x0000005e52546220 */ /* 0x000fe20000410000 */
[----:B------:R-:W-:Y:S01]  /*3e30*/  LOP3.LUT P6, RZ, R97, 0xff, RZ, 0xc0, !PT ;  /* 0x000000ff61ff7812 */ /* 0x000fe200078cc0ff */
[C---:B------:R-:W-:Y:S01]  /*3e40*/  @P5 FMUL.FTZ R93, R77.reuse, R78 ;  /* 0x0000004e4d5d5220 */ /* 0x040fe20000410000 */
[----:B------:R-:W-:Y:S01]  /*3e50*/  @P5 FMUL.FTZ R81, R77, R79 ;  /* 0x0000004f4d515220 */ /* 0x000fe20000410000 */
[----:B------:R-:W-:Y:S01]  /*3e60*/  FADD.FTZ R173, R173, -R168 ;  /* 0x800000a8adad7221 */ /* 0x000fe20000010000 */
[----:B------:R-:W-:Y:S01]  /*3e70*/  LOP3.LUT P5, RZ, R97, 0xff00, RZ, 0xc0, !PT ;  /* 0x0000ff0061ff7812 */ /* 0x000fe200078ac0ff */
[--C-:B------:R-:W-:Y:S01]  /*3e80*/  FFMA.FTZ R95, R176, R203, R204.reuse ;  /* 0x000000cbb05f7223 */ /* 0x100fe200000100cc */
[----:B------:R-:W-:Y:S01]  /*3e90*/  @P4 SHF.L.U32 R76, R140, 0x10, RZ ;  /* 0x000000108c4c4819 */ /* 0x000fe200000006ff */
[----:B------:R-:W-:Y:S01]  /*3ea0*/  FMUL.FTZ R173, R164, R173 ;  /* 0x000000ada4ad7220 */ /* 0x000fe20000410000 */
[----:B------:R-:W-:Y:S01]  /*3eb0*/  ISETP.GE.U32.AND P3, PT, R96, RZ, PT ;  /* 0x000000ff6000720c */ /* 0x000fe20003f66070 */
[-CC-:B------:R-:W-:Y:S01]  /*3ec0*/  FFMA.FTZ R172, R179, R203.reuse, R204.reuse ;  /* 0x000000cbb3ac7223 */ /* 0x180fe200000100cc */
[----:B------:R-:W-:Y:S01]  /*3ed0*/  FFMA.FTZ R203, R180, R203, R204 ;  /* 0x000000cbb4cb7223 */ /* 0x000fe200000100cc */
[----:B------:R-:W-:Y:S01]  /*3ee0*/  MOV R83, RZ ;  /* 0x000000ff00537202 */ /* 0x000fe20000000f00 */
[----:B------:R-:W-:Y:S01]  /*3ef0*/  @P4 FMUL.FTZ R83, R103, R76 ;  /* 0x0000004c67534220 */ /* 0x000fe20000410000 */
[----:B------:R-:W-:Y:S01]  /*3f00*/  FADD.FTZ R95, R174, -R95 ;  /* 0x8000005fae5f7221 */ /* 0x000fe20000010000 */
[----:B------:R-:W-:Y:S01]  /*3f10*/  LOP3.LUT P4, RZ, R97, 0xff0000, RZ, 0xc0, !PT ;  /* 0x00ff000061ff7812 */ /* 0x000fe2000788c0ff */
[----:B------:R-:W-:Y:S01]  /*3f20*/  FMUL.FTZ R76, R173, R186 ;  /* 0x000000baad4c7220 */ /* 0x000fe20000410000 */
[----:B------:R-:W-:Y:S01]  /*3f30*/  ISETP.GE.U32.AND.EX P3, PT, R97, 0x1000000, PT, P3 ;  /* 0x010000006100780c */ /* 0x000fe20003f66130 */
[----:B------:R-:W-:Y:S01]  /*3f40*/  FADD.FTZ R177, R177, -R172 ;  /* 0x800000acb1b17221 */ /* 0x000fe20000010000 */
[----:B------:R-:W-:Y:S01]  /*3f50*/  FADD.FTZ R203, R178, -R203 ;  /* 0x800000cbb2cb7221 */ /* 0x000fe20000010000 */
[----:B------:R-:W-:Y:S01]  /*3f60*/  FMUL.FTZ R168, R164, R95 ;  /* 0x0000005fa4a87220 */ /* 0x000fe20000410000 */
[----:B------:R-:W-:Y:S01]  /*3f70*/  @P6 SHF.L.U32 R77, R86, 0x10, RZ ;  /* 0x00000010564d6819 */ /* 0x000fe200000006ff */
[----:B------:R-:W-:Y:S01]  /*3f80*/  FMUL.FTZ R76, R76, UR4 ;  /* 0x000000044c4c7c20 */ /* 0x000fe20008410000 */
[C---:B------:R-:W-:Y:S01]  /*3f90*/  FMUL.FTZ R177, R164.reuse, R177 ;  /* 0x000000b1a4b17220 */ /* 0x040fe20000410000 */
[----:B------:R-:W-:Y:S01]  /*3fa0*/  FMUL.FTZ R203, R164, R203 ;  /* 0x000000cba4cb7220 */ /* 0x000fe20000410000 */
[----:B------:R-:W-:-:S02]  /*3fb0*/  CS2R R94, SRZ ;  /* 0x00000000005e7805 */ /* 0x000fc4000001ff00 */
[----:B------:R-:W-:Y:S01]  /*3fc0*/  @P5 PRMT R86, R86, 0x7632, R86 ;  /* 0x0000763256565816 */ /* 0x000fe20000000056 */
[-C--:B------:R-:W-:Y:S01]  /*3fd0*/  FMUL.FTZ R79, R168, R186.reuse ;  /* 0x000000baa84f7220 */ /* 0x080fe20000410000 */
[----:B------:R-:W-:Y:S01]  /*3fe0*/  @P6 SHF.L.U32 R78, R62, 0x10, RZ ;  /* 0x000000103e4e6819 */ /* 0x000fe200000006ff */
[----:B------:R-:W-:Y:S01]  /*3ff0*/  @P6 FMUL.FTZ R95, R76, R77 ;  /* 0x0000004d4c5f6220 */ /* 0x000fe20000410000 */
[-C--:B------:R-:W-:Y:S01]  /*4000*/  FMUL.FTZ R77, R177, R186.reuse ;  /* 0x000000bab14d7220 */ /* 0x080fe20000410000 */
[----:B------:R-:W-:Y:S01]  /*4010*/  @P5 SHF.L.U32 R86, R86, 0x10, RZ ;  /* 0x0000001056565819 */ /* 0x000fe200000006ff */
[----:B------:R-:W-:Y:S01]  /*4020*/  FMUL.FTZ R186, R203, R186 ;  /* 0x000000bacbba7220 */ /* 0x000fe20000410000 */
[----:B------:R-:W-:Y:S02]  /*4030*/  IMAD.MOV.U32 R82, RZ, RZ, RZ ;  /* 0x000000ffff527224 */ /* 0x000fe400078e00ff */
[----:B------:R-:W-:Y:S01]  /*4040*/  FMUL.FTZ R171, R79, UR4 ;  /* 0x000000044fab7c20 */ /* 0x000fe20008410000 */
[----:B------:R-:W-:Y:S01]  /*4050*/  @P6 FMUL.FTZ R82, R76, R78 ;  /* 0x0000004e4c526220 */ /* 0x000fe20000410000 */
[----:B------:R-:W-:Y:S01]  /*4060*/  HFMA2 R85, -RZ, RZ, 0, 0 ;  /* 0x00000000ff557431 */ /* 0x000fe200000001ff */
[----:B------:R-:W-:Y:S01]  /*4070*/  @P3 PRMT R79, R87, 0x7632, R79 ;  /* 0x00007632574f3816 */ /* 0x000fe2000000004f */
[----:B------:R-:W-:Y:S01]  /*4080*/  HFMA2 R103, -RZ, RZ, 0, 0 ;  /* 0x00000000ff677431 */ /* 0x000fe200000001ff */
[----:B------:R-:W-:Y:S01]  /*4090*/  @P5 SHF.L.U32 R76, R142, 0x10, RZ ;  /* 0x000000108e4c5819 */ /* 0x000fe200000006ff */
[----:B------:R-:W-:Y:S01]  /*40a0*/  FMUL.FTZ R77, R77, UR4 ;  /* 0x000000044d4d7c20 */ /* 0x000fe20008410000 */
[----:B------:R-:W-:Y:S01]  /*40b0*/  @P4 SHF.L.U32 R78, R63, 0x10, RZ ;  /* 0x000000103f4e4819 */ /* 0x000fe200000006ff */
[----:B------:R-:W-:Y:S01]  /*40c0*/  FMUL.FTZ R186, R186, UR4 ;  /* 0x00000004baba7c20 */ /* 0x000fe20008410000 */
[----:B------:R-:W-:Y:S01]  /*40d0*/  @P3 SHF.L.U32 R102, R143, 0x10, RZ ;  /* 0x000000108f663819 */ /* 0x000fe200000006ff */
[----:B------:R-:W-:Y:S01]  /*40e0*/  @P5 FMUL.FTZ R94, R171, R86 ;  /* 0x00000056ab5e5220 */ /* 0x000fe20000410000 */
[----:B------:R-:W-:-:S02]  /*40f0*/  @P4 SHF.L.U32 R96, R87, 0x10, RZ ;  /* 0x0000001057604819 */ /* 0x000fc400000006ff */
[----:B------:R-:W-:Y:S02]  /*4100*/  CS2R R86, SRZ ;  /* 0x0000000000567805 */ /* 0x000fe4000001ff00 */
[----:B------:R-:W-:Y:S01]  /*4110*/  @P3 SHF.L.U32 R79, R79, 0x10, RZ ;  /* 0x000000104f4f3819 */ /* 0x000fe200000006ff */
[----:B------:R-:W-:Y:S01]  /*4120*/  @P5 FMUL.FTZ R85, R171, R76 ;  /* 0x0000004cab555220 */ /* 0x000fe20000410000 */
[C---:B------:R-:W-:Y:S01]  /*4130*/  @P4 FMUL.FTZ R86, R77.reuse, R78 ;  /* 0x0000004e4d564220 */ /* 0x040fe20000410000 */
[C---:B------:R-:W-:Y:S01]  /*4140*/  @P3 FMUL.FTZ R103, R186.reuse, R102 ;  /* 0x00000066ba673220 */ /* 0x040fe20000410000 */
[----:B------:R-:W-:Y:S01]  /*4150*/  MOV R97, RZ ;  /* 0x000000ff00617202 */ /* 0x000fe20000000f00 */
[----:B------:R-:W-:Y:S01]  /*4160*/  @P4 FMUL.FTZ R87, R77, R96 ;  /* 0x000000604d574220 */ /* 0x000fe20000410000 */
[----:B------:R-:W-:Y:S01]  /*4170*/  @P3 FMUL.FTZ R97, R186, R79 ;  /* 0x0000004fba613220 */ /* 0x000fe20000410000 */
[----:B------:R-:W-:Y:S02]  /*4180*/  F2FP.BF16.F32.PACK_AB R80, R83, R80 ;  /* 0x000000505350723e */ /* 0x000fe400000010ff */
        /* <DEDUP_REMOVED lines=8> */
.L_x_739:
[-CC-:B------:R-:W-:Y:S01]  /*4210*/  FFMA.FTZ R103, R103, R203.reuse, R204.reuse ;  /* 0x000000cb67677223 */ /* 0x180fe200000100cc */
[----:B------:R-:W-:Y:S01]  /*4220*/  LOP3.LUT P3, RZ, R96, 0xff, RZ, 0xc0, !PT ;  /* 0x000000ff60ff7812 */ /* 0x000fe2000786c0ff */
[-CC-:B0-----:R-:W-:Y:S01]  /*4230*/  FFMA.FTZ R81, R168, R203.reuse, R204.reuse ;  /* 0x000000cba8517223 */ /* 0x181fe200000100cc */
[----:B------:R-:W-:Y:S01]  /*4240*/  LOP3.LUT P4, RZ, R96, 0xff00, RZ, 0xc0, !PT ;  /* 0x0000ff0060ff7812 */ /* 0x000fe2000788c0ff */
[----:B------:R-:W-:Y:S01]  /*4250*/  FADD.FTZ R103, R102, -R103 ;  /* 0x8000006766677221 */ /* 0x000fe20000010000 */
[--C-:B------:R-:W-:Y:S01]  /*4260*/  FFMA.FTZ R80, R171, R203, R204.reuse ;  /* 0x000000cbab507223 */ /* 0x100fe200000100cc */
[----:B------:R-:W-:Y:S01]  /*4270*/  FADD.FTZ R81, R166, -R81 ;  /* 0x80000051a6517221 */ /* 0x000fe20000010000 */
[----:B------:R-:W-:Y:S01]  /*4280*/  LOP3.LUT P6, RZ, R96, 0xff000000, RZ, 0xc0, !PT ;  /* 0xff00000060ff7812 */ /* 0x000fe200078cc0ff */
[----:B------:R-:W-:Y:S01]  /*4290*/  FMUL.FTZ R103, R164, R103 ;  /* 0x00000067a4677220 */ /* 0x000fe20000410000 */
[----:B------:R-:W-:Y:S01]  /*42a0*/  FFMA.FTZ R167, R172, R203, R204 ;  /* 0x000000cbaca77223 */ /* 0x000fe200000100cc */
[----:B------:R-:W-:Y:S01]  /*42b0*/  FMUL.FTZ R81, R164, R81 ;  /* 0x00000051a4517220 */ /* 0x000fe20000410000 */
[----:B------:R-:W-:Y:S01]  /*42c0*/  FADD.FTZ R169, R169, -R80 ;  /* 0x80000050a9a97221 */ /* 0x000fe20000010000 */
[----:B------:R-:W-:Y:S01]  /*42d0*/  FMUL.FTZ R80, R186, R103 ;  /* 0x00000067ba507220 */ /* 0x000fe20000410000 */
[----:B------:R-:W-:Y:S01]  /*42e0*/  LOP3.LUT P5, RZ, R96, 0xff0000, RZ, 0xc0, !PT ;  /* 0x00ff000060ff7812 */ /* 0x000fe200078ac0ff */
[----:B------:R-:W-:Y:S01]  /*42f0*/  FMUL.FTZ R81, R186, R81 ;  /* 0x00000051ba517220 */ /* 0x000fe20000410000 */
[----:B-----5:R-:W-:Y:S01]  /*4300*/  @P3 SHF.L.U32 R93, R84, 0x10, RZ ;  /* 0x00000010545d3819 */ /* 0x020fe200000006ff */
[----:B------:R-:W-:Y:S01]  /*4310*/  FADD.FTZ R167, R170, -R167 ;  /* 0x800000a7aaa77221 */ /* 0x000fe20000010000 */
[----:B------:R-:W-:Y:S01]  /*4320*/  @P4 PRMT R84, R84, 0x7632, R84 ;  /* 0x0000763254544816 */ /* 0x000fe20000000054 */
[----:B------:R-:W-:Y:S01]  /*4330*/  FMUL.FTZ R80, R80, UR4 ;  /* 0x0000000450507c20 */ /* 0x000fe20008410000 */
[----:B------:R-:W-:Y:S01]  /*4340*/  @P3 SHF.L.U32 R95, R60, 0x10, RZ ;  /* 0x000000103c5f3819 */ /* 0x000fe200000006ff */
[----:B------:R-:W-:Y:S01]  /*4350*/  FMUL.FTZ R94, R81, UR4 ;  /* 0x00000004515e7c20 */ /* 0x000fe20008410000 */
[----:B------:R-:W-:Y:S01]  /*4360*/  @P4 SHF.L.U32 R103, R84, 0x10, RZ ;  /* 0x0000001054674819 */ /* 0x000fe200000006ff */
[C---:B------:R-:W-:Y:S01]  /*4370*/  FMUL.FTZ R167, R164.reuse, R167 ;  /* 0x000000a7a4a77220 */ /* 0x040fe20000410000 */
[----:B------:R-:W-:Y:S01]  /*4380*/  MOV R83, RZ ;  /* 0x000000ff00537202 */ /* 0x000fe20000000f00 */
[----:B------:R-:W-:Y:S01]  /*4390*/  FMUL.FTZ R81, R164, R169 ;  /* 0x000000a9a4517220 */ /* 0x000fe20000410000 */
[----:B------:R-:W-:Y:S01]  /*43a0*/  @P3 FMUL.FTZ R83, R95, R80 ;  /* 0x000000505f533220 */ /* 0x000fe20000410000 */
[----:B------:R-:W-:-:S02]  /*43b0*/  CS2R R90, SRZ ;  /* 0x00000000005a7805 */ /* 0x000fc4000001ff00 */
[----:B------:R-:W-:Y:S01]  /*43c0*/  @P6 PRMT R95, R85, 0x7632, R95 ;  /* 0x00007632555f6816 */ /* 0x000fe2000000005f */
[C---:B------:R-:W-:Y:S01]  /*43d0*/  FMUL.FTZ R82, R186.reuse, R167 ;  /* 0x000000a7ba527220 */ /* 0x040fe20000410000 */
[----:B------:R-:W-:Y:S01]  /*43e0*/  @P4 FMUL.FTZ R90, R103, R94 ;  /* 0x0000005e675a4220 */ /* 0x000fe20000410000 */
[----:B------:R-:W-:Y:S01]  /*43f0*/  FMUL.FTZ R81, R186, R81 ;  /* 0x00000051ba517220 */ /* 0x000fe20000410000 */
[----:B------:R-:W-:Y:S01]  /*4400*/  HFMA2 R103, -RZ, RZ, 0, 0 ;  /* 0x00000000ff677431 */ /* 0x000fe200000001ff */
[----:B------:R-:W-:Y:S01]  /*4410*/  @P6 SHF.L.U32 R167, R141, 0x10, RZ ;  /* 0x000000108da76819 */ /* 0x000fe200000006ff */
[----:B------:R-:W-:Y:S01]  /*4420*/  FMUL.FTZ R82, R82, UR4 ;  /* 0x0000000452527c20 */ /* 0x000fe20008410000 */
[----:B------:R-:W-:Y:S01]  /*4430*/  @P6 SHF.L.U32 R95, R95, 0x10, RZ ;  /* 0x000000105f5f6819 */ /* 0x000fe200000006ff */
[----:B------:R-:W-:Y:S01]  /*4440*/  @P3 FMUL.FTZ R91, R93, R80 ;  /* 0x000000505d5b3220 */ /* 0x000fe20000410000 */
[----:B------:R-:W-:Y:S01]  /*4450*/  @P5 SHF.L.U32 R102, R85, 0x10, RZ ;  /* 0x0000001055665819 */ /* 0x000fe200000006ff */
[----:B------:R-:W-:Y:S01]  /*4460*/  FMUL.FTZ R81, R81, UR4 ;  /* 0x0000000451517c20 */ /* 0x000fe20008410000 */
[----:B------:R-:W-:Y:S01]  /*4470*/  @P5 SHF.L.U32 R166, R61, 0x10, RZ ;  /* 0x000000103da65819 */ /* 0x000fe200000006ff */
[----:B------:R-:W-:Y:S01]  /*4480*/  HFMA2 R80, -RZ, RZ, 0, 0 ;  /* 0x00000000ff507431 */ /* 0x000fe200000001ff */
[----:B------:R-:W-:-:S02]  /*4490*/  CS2R R92, SRZ ;  /* 0x00000000005c7805 */ /* 0x000fc4000001ff00 */
[----:B------:R-:W-:Y:S01]  /*44a0*/  @P4 SHF.L.U32 R85, R140, 0x10, RZ ;  /* 0x000000108c554819 */ /* 0x000fe200000006ff */
[-C--:B------:R-:W-:Y:S01]  /*44b0*/  @P6 FMUL.FTZ R92, R95, R82.reuse ;  /* 0x000000525f5c6220 */ /* 0x080fe20000410000 */
[----:B------:R-:W-:Y:S01]  /*44c0*/  MOV R84, RZ ;  /* 0x000000ff00547202 */ /* 0x000fe20000000f00 */
[----:B------:R-:W-:Y:S01]  /*44d0*/  @P6 FMUL.FTZ R103, R167, R82 ;  /* 0x00000052a7676220 */ /* 0x000fe20000410000 */
[-C--:B------:R-:W-:Y:S01]  /*44e0*/  @P5 FMUL.FTZ R93, R102, R81.reuse ;  /* 0x00000051665d5220 */ /* 0x080fe20000410000 */
[----:B------:R-:W-:Y:S01]  /*44f0*/  @P5 FMUL.FTZ R84, R166, R81 ;  /* 0x00000051a6545220 */ /* 0x000fe20000410000 */
[----:B------:R-:W-:Y:S01]  /*4500*/  ISETP.GE.U32.AND P3, PT, R96, RZ, PT ;  /* 0x000000ff6000720c */ /* 0x000fe20003f66070 */
[-CC-:B------:R-:W-:Y:S01]  /*4510*/  FFMA.FTZ R82, R175, R203.reuse, R204.reuse ;  /* 0x000000cbaf527223 */ /* 0x180fe200000100cc */
[----:B------:R-:W-:Y:S01]  /*4520*/  LOP3.LUT P6, RZ, R97, 0xff, RZ, 0xc0, !PT ;  /* 0x000000ff61ff7812 */ /* 0x000fe200078cc0ff */
[----:B------:R-:W-:Y:S01]  /*4530*/  @P4 FMUL.FTZ R80, R85, R94 ;  /* 0x0000005e55504220 */ /* 0x000fe20000410000 */
[C---:B------:R-:W-:Y:S01]  /*4540*/  LOP3.LUT P5, RZ, R97.reuse, 0xff00, RZ, 0xc0, !PT ;  /* 0x0000ff0061ff7812 */ /* 0x040fe200078ac0ff */
[-C--:B------:R-:W-:Y:S01]  /*4550*/  FFMA.FTZ R81, R176, R203.reuse, R204 ;  /* 0x000000cbb0517223 */ /* 0x080fe200000100cc */
[----:B------:R-:W-:Y:S01]  /*4560*/  LOP3.LUT P4, RZ, R97, 0xff0000, RZ, 0xc0, !PT ;  /* 0x00ff000061ff7812 */ /* 0x000fe2000788c0ff */
[----:B------:R-:W-:Y:S01]  /*4570*/  FADD.FTZ R173, R173, -R82 ;  /* 0x80000052adad7221 */ /* 0x000fe20000010000 */
[----:B------:R-:W-:Y:S01]  /*4580*/  ISETP.GE.U32.AND.EX P3, PT, R97, 0x1000000, PT, P3 ;  /* 0x010000006100780c */ /* 0x000fe20003f66130 */
[-CC-:B------:R-:W-:Y:S01]  /*4590*/  FFMA.FTZ R94, R179, R203.reuse, R204.reuse ;  /* 0x000000cbb35e7223 */ /* 0x180fe200000100cc */
[----:B------:R-:W-:Y:S01]  /*45a0*/  FFMA.FTZ R203, R180, R203, R204 ;  /* 0x000000cbb4cb7223 */ /* 0x000fe200000100cc */
[----:B------:R-:W-:Y:S01]  /*45b0*/  FADD.FTZ R85, R174, -R81 ;  /* 0x80000051ae557221 */ /* 0x000fe20000010000 */
[----:B------:R-:W-:Y:S01]  /*45c0*/  FMUL.FTZ R81, R164, R173 ;  /* 0x000000ada4517220 */ /* 0x000fe20000410000 */
[----:B------:R-:W-:Y:S01]  /*45d0*/  FADD.FTZ R177, R177, -R94 ;  /* 0x8000005eb1b17221 */ /* 0x000fe20000010000 */
[----:B------:R-:W-:Y:S01]  /*45e0*/  FADD.FTZ R203, R178, -R203 ;  /* 0x800000cbb2cb7221 */ /* 0x000fe20000010000 */
[----:B------:R-:W-:Y:S01]  /*45f0*/  FMUL.FTZ R85, R164, R85 ;  /* 0x00000055a4557220 */ /* 0x000fe20000410000 */
[----:B------:R-:W-:Y:S01]  /*4600*/  FMUL.FTZ R81, R186, R81 ;  /* 0x00000051ba517220 */ /* 0x000fe20000410000 */
[----:B------:R-:W-:Y:S01]  /*4610*/  @P6 SHF.L.U32 R96, R86, 0x10, RZ ;  /* 0x0000001056606819 */ /* 0x000fe200000006ff */
[C---:B------:R-:W-:Y:S01]  /*4620*/  FMUL.FTZ R177, R164.reuse, R177 ;  /* 0x000000b1a4b17220 */ /* 0x040fe20000410000 */
[----:B------:R-:W-:Y:S01]  /*4630*/  FMUL.FTZ R203, R164, R203 ;  /* 0x000000cba4cb7220 */ /* 0x000fe20000410000 */
[----:B------:R-:W-:Y:S01]  /*4640*/  @P5 PRMT R86, R86, 0x7632, R86 ;  /* 0x0000763256565816 */ /* 0x000fe20000000056 */
[----:B------:R-:W-:Y:S01]  /*4650*/  FMUL.FTZ R81, R81, UR4 ;  /* 0x0000000451517c20 */ /* 0x000fe20008410000 */
[----:B------:R-:W-:Y:S01]  /*4660*/  @P6 SHF.L.U32 R164, R62, 0x10, RZ ;  /* 0x000000103ea46819 */ /* 0x000fe200000006ff */
[----:B------:R-:W-:Y:S01]  /*4670*/  FMUL.FTZ R85, R186, R85 ;  /* 0x00000055ba557220 */ /* 0x000fe20000410000 */
[----:B------:R-:W-:-:S02]  /*4680*/  @P4 SHF.L.U32 R169, R87, 0x10, RZ ;  /* 0x0000001057a94819 */ /* 0x000fc400000006ff */
[----:B------:R-:W-:Y:S02]  /*4690*/  CS2R R94, SRZ ;  /* 0x00000000005e7805 */ /* 0x000fe4000001ff00 */
[----:B------:R-:W-:Y:S01]  /*46a0*/  @P3 PRMT R166, R87, 0x7632, R166 ;  /* 0x0000763257a63816 */ /* 0x000fe200000000a6 */
[----:B------:R-:W-:Y:S01]  /*46b0*/  @P6 FMUL.FTZ R95, R96, R81 ;  /* 0x00000051605f6220 */ /* 0x000fe20000410000 */
[----:B------:R-:W-:Y:S01]  /*46c0*/  @P5 SHF.L.U32 R87, R86, 0x10, RZ ;  /* 0x0000001056575819 */ /* 0x000fe200000006ff */
[C---:B------:R-:W-:Y:S01]  /*46d0*/  FMUL.FTZ R86, R186.reuse, R177 ;  /* 0x000000b1ba567220 */ /* 0x040fe20000410000 */
[----:B------:R-:W-:Y:S01]  /*46e0*/  MOV R82, RZ ;  /* 0x000000ff00527202 */ /* 0x000fe20000000f00 */
[----:B------:R-:W-:Y:S01]  /*46f0*/  FMUL.FTZ R186, R186, R203 ;  /* 0x000000cbbaba7220 */ /* 0x000fe20000410000 */
[----:B------:R-:W-:Y:S01]  /*4700*/  @P6 FMUL.FTZ R82, R164, R81 ;  /* 0x00000051a4526220 */ /* 0x000fe20000410000 */
[----:B------:R-:W-:Y:S01]  /*4710*/  FMUL.FTZ R102, R85, UR4 ;  /* 0x0000000455667c20 */ /* 0x000fe20008410000 */
[----:B------:R-:W-:Y:S01]  /*4720*/  HFMA2 R81, -RZ, RZ, 0, 0 ;  /* 0x00000000ff517431 */ /* 0x000fe200000001ff */
[----:B------:R-:W-:Y:S01]  /*4730*/  @P5 SHF.L.U32 R167, R142, 0x10, RZ ;  /* 0x000000108ea75819 */ /* 0x000fe200000006ff */
[----:B------:R-:W-:Y:S01]  /*4740*/  HFMA2 R85, -RZ, RZ, 0, 0 ;  /* 0x00000000ff557431 */ /* 0x000fe200000001ff */
[----:B------:R-:W-:Y:S01]  /*4750*/  @P4 SHF.L.U32 R171, R63, 0x10, RZ ;  /* 0x000000103fab4819 */ /* 0x000fe200000006ff */
[----:B------:R-:W-:Y:S01]  /*4760*/  FMUL.FTZ R86, R86, UR4 ;  /* 0x0000000456567c20 */ /* 0x000fe20008410000 */
[----:B------:R-:W-:Y:S01]  /*4770*/  @P3 SHF.L.U32 R175, R143, 0x10, RZ ;  /* 0x000000108faf3819 */ /* 0x000fe200000006ff */
[----:B------:R-:W-:Y:S01]  /*4780*/  FMUL.FTZ R186, R186, UR4 ;  /* 0x00000004baba7c20 */ /* 0x000fe20008410000 */
[----:B------:R-:W-:Y:S01]  /*4790*/  CS2R R96, SRZ ;  /* 0x0000000000607805 */ /* 0x000fe2000001ff00 */
[----:B------:R-:W-:Y:S01]  /*47a0*/  @P5 FMUL.FTZ R81, R167, R102 ;  /* 0x00000066a7515220 */ /* 0x000fe20000410000 */
[----:B------:R-:W-:Y:S01]  /*47b0*/  @P3 SHF.L.U32 R173, R166, 0x10, RZ ;  /* 0x00000010a6ad3819 */ /* 0x000fe200000006ff */
[----:B------:R-:W-:Y:S01]  /*47c0*/  @P4 FMUL.FTZ R85, R171, R86 ;  /* 0x00000056ab554220 */ /* 0x000fe20000410000 */
[----:B------:R-:W-:Y:S01]  /*47d0*/  @P3 FMUL.FTZ R96, R175, R186 ;  /* 0x000000baaf603220 */ /* 0x000fe20000410000 */
[----:B------:R-:W-:Y:S01]  /*47e0*/  @P5 FMUL.FTZ R94, R87, R102 ;  /* 0x00000066575e5220 */ /* 0x000fe20000410000 */
[----:B------:R-:W-:Y:S01]  /*47f0*/  MOV R87, RZ ;  /* 0x000000ff00577202 */ /* 0x000fe20000000f00 */
[----:B------:R-:W-:Y:S01]  /*4800*/  @P4 FMUL.FTZ R87, R169, R86 ;  /* 0x00000056a9574220 */ /* 0x000fe20000410000 */
[----:B------:R-:W-:Y:S01]  /*4810*/  F2FP.BF16.F32.PACK_AB R82, R81, R82 ;  /* 0x000000525152723e */ /* 0x000fe200000010ff */
[----:B------:R-:W-:Y:S01]  /*4820*/  @P3 FMUL.FTZ R97, R173, R186 ;  /* 0x000000baad613220 */ /* 0x000fe20000410000 */
[----:B------:R-:W-:-:S02]  /*4830*/  F2FP.BF16.F32.PACK_AB R80, R80, R83 ;  /* 0x000000535050723e */ /* 0x000fc400000010ff */
[----:B------:R-:W-:Y:S02]  /*4840*/  F2FP.BF16.F32.PACK_AB R81, R103, R84 ;  /* 0x000000546751723e */ /* 0x000fe400000010ff */
[----:B------:R-:W-:-:S07]  /*4850*/  F2FP.BF16.F32.PACK_AB R83, R96, R85 ;  /* 0x000000556053723e */ /* 0x000fce00000010ff */
.L_x_740:
[----:B------:R-:W0:Y:S01]  /*4860*/  @P0 LDC.64 R84, c[0x0][0x478] ;  /* 0x00011e00ff540b82 */ /* 0x000e220000000a00 */
[----:B------:R-:W-:-:S04]  /*4870*/  IMAD.WIDE.U32 R88, R165, 0x10, R88 ;  /* 0x00000010a5587825 */ /* 0x000fc800078e0058 */
[----:B0-----:R-:W-:-:S05]  /*4880*/  @P0 IMAD.WIDE.U32 R84, R165, 0x10, R84 ;  /* 0x00000010a5540825 */ /* 0x001fca00078e0054 */
[----:B------:R0:W-:Y:S04]  /*4890*/  @P0 STG.E.128 desc[UR6][R84.64], R76 ;  /* 0x0000004c54000986 */ /* 0x0001e8000c101d06 */
[----:B------:R0:W-:Y:S01]  /*48a0*/  STG.E.128 desc[UR6][R88.64], R80 ;  /* 0x0000005058007986 */ /* 0x0001e2000c101d06 */
[----:B------:R-:W-:Y:S05]  /*48b0*/  BRA `(.L_x_741) ;  /* 0x0000002c00547947 */ /* 0x000fea0003800000 */
.L_x_734:
[----:B------:R-:W0:Y:S02]  /*48c0*/  LDC.64 R90, c[0x0][0x390] ;  /* 0x0000e400ff5a7b82 */ /* 0x000e240000000a00 */
[----:B0-----:R-:W-:-:S06]  /*48d0*/  IMAD.WIDE.U32 R80, R181, 0x10, R90 ;  /* 0x00000010b5507825 */ /* 0x001fcc00078e005a */
[----:B------:R-:W5:Y:S01]  /*48e0*/  LDG.E.128 R80, desc[UR6][R80.64] ;  /* 0x0000000650507981 */ /* 0x000f62000c1e1d00 */
[----:B------:R-:W-:-:S04]  /*48f0*/  UISETP.NE.U32.AND UP0, UPT, UR14, URZ, UPT ;  /* 0x000000ff0e00728c */ /* 0x000fc8000bf05070 */
[----:B------:R-:W-:-:S09]  /*4900*/  UISETP.NE.AND.EX UP0, UPT, UR15, URZ, UPT, UP0 ;  /* 0x000000ff0f00728c */ /* 0x000fd2000bf05300 */
[----:B------:R-:W-:Y:S05]  /*4910*/  BRA.U UP0, `(.L_x_742) ;  /* 0x0000000500c87547 */ /* 0x000fea000b800000 */
[C---:B-----5:R-:W-:Y:S01]  /*4920*/  LOP3.LUT P0, RZ, R100.reuse, 0xff, RZ, 0xc0, !PT ;  /* 0x000000ff64ff7812 */ /* 0x060fe2000780c0ff */
[-CC-:B------:R-:W-:Y:S01]  /*4930*/  FFMA.FTZ R227, R227, R203.reuse, R204.reuse ;  /* 0x000000cbe3e37223 */ /* 0x180fe200000100cc */
[----:B------:R-:W-:Y:S01]  /*4940*/  LOP3.LUT P3, RZ, R100, 0xff00, RZ, 0xc0, !PT ;  /* 0x0000ff0064ff7812 */ /* 0x000fe2000786c0ff */
[-CC-:B------:R-:W-:Y:S01]  /*4950*/  FFMA.FTZ R183, R183, R203.reuse, R204.reuse ;  /* 0x000000cbb7b77223 */ /* 0x180fe200000100cc */
[----:B------:R-:W-:Y:S01]  /*4960*/  SHF.L.U32 R87, R87, 0x10, RZ ;  /* 0x0000001057577819 */ /* 0x000fe200000006ff */
[----:B------:R-:W-:Y:S01]  /*4970*/  FADD.FTZ R227, R220, -R227 ;  /* 0x800000e3dce37221 */ /* 0x000fe20000010000 */
[----:B------:R-:W-:Y:S01]  /*4980*/  SHF.L.U32 R85, R64, 0x10, RZ ;  /* 0x0000001040557819 */ /* 0x000fe200000006ff */
[----:B------:R-:W-:Y:S01]  /*4990*/  FADD.FTZ R183, R216, -R183 ;  /* 0x800000b7d8b77221 */ /* 0x000fe20000010000 */
[----:B------:R-:W-:Y:S01]  /*49a0*/  FFMA.FTZ R225, R225, R203, R204 ;  /* 0x000000cbe1e17223 */ /* 0x000fe200000100cc */
[----:B------:R-:W-:Y:S01]  /*49b0*/  FFMA.FTZ R87, R164, R227, R87 ;  /* 0x000000e3a4577223 */ /* 0x000fe20000010057 */
[----:B------:R-:W-:Y:S01]  /*49c0*/  LOP3.LUT P4, RZ, R100, 0xff0000, RZ, 0xc0, !PT ;  /* 0x00ff000064ff7812 */ /* 0x000fe2000788c0ff */
[----:B------:R-:W-:Y:S01]  /*49d0*/  FFMA.FTZ R85, R164, R183, R85 ;  /* 0x000000b7a4557223 */ /* 0x000fe20000010055 */
[----:B------:R-:W-:Y:S01]  /*49e0*/  SHF.L.U32 R89, R65, 0x10, RZ ;  /* 0x0000001041597819 */ /* 0x000fe200000006ff */
[----:B------:R-:W-:Y:S01]  /*49f0*/  FADD.FTZ R218, R218, -R225 ;  /* 0x800000e1dada7221 */ /* 0x000fe20000010000 */
[C---:B------:R-:W-:Y:S01]  /*4a00*/  @P0 SHF.L.U32 R84, R80.reuse, 0x10, RZ ;  /* 0x0000001050540819 */ /* 0x040fe200000006ff */
[-C--:B------:R-:W-:Y:S01]  /*4a10*/  FMUL.FTZ R87, R87, R186.reuse ;  /* 0x000000ba57577220 */ /* 0x080fe20000410000 */
[----:B------:R-:W-:Y:S01]  /*4a20*/  @P3 PRMT R80, R80, 0x7632, R80 ;  /* 0x0000763250503816 */ /* 0x000fe20000000050 */
[----:B------:R-:W-:Y:S01]  /*4a30*/  FMUL.FTZ R85, R85, R186 ;  /* 0x000000ba55557220 */ /* 0x000fe20000410000 */
[----:B------:R-:W-:Y:S01]  /*4a40*/  FFMA.FTZ R89, R164, R218, R89 ;  /* 0x000000daa4597223 */ /* 0x000fe20000010059 */
[----:B------:R-:W-:Y:S01]  /*4a50*/  FMUL.FTZ R87, R87, UR4 ;  /* 0x0000000457577c20 */ /* 0x000fe20008410000 */
[----:B------:R-:W-:Y:S01]  /*4a60*/  @P3 SHF.L.U32 R80, R80, 0x10, RZ ;  /* 0x0000001050503819 */ /* 0x000fe200000006ff */
[----:B------:R-:W-:Y:S01]  /*4a70*/  FMUL.FTZ R93, R85, UR4 ;  /* 0x00000004555d7c20 */ /* 0x000fe20008410000 */
[----:B------:R-:W-:-:S02]  /*4a80*/  CS2R R182, SRZ ;  /* 0x0000000000b67805 */ /* 0x000fc4000001ff00 */
[----:B------:R-:W-:Y:S01]  /*4a90*/  @P3 SHF.L.U32 R94, R148, 0x10, RZ ;  /* 0x00000010945e3819 */ /* 0x000fe200000006ff */
[----:B------:R-:W-:Y:S01]  /*4aa0*/  FMUL.FTZ R89, R89, R186 ;  /* 0x000000ba59597220 */ /* 0x000fe20000410000 */
[----:B------:R-:W-:Y:S01]  /*4ab0*/  @P0 SHF.L.U32 R92, R52, 0x10, RZ ;  /* 0x00000010345c0819 */ /* 0x000fe200000006ff */
[----:B------:R-:W-:Y:S01]  /*4ac0*/  @P3 FMUL.FTZ R182, R87, R80 ;  /* 0x0000005057b63220 */ /* 0x000fe20000410000 */
[----:B------:R-:W-:Y:S01]  /*4ad0*/  LOP3.LUT P6, RZ, R100, 0xff000000, RZ, 0xc0, !PT ;  /* 0xff00000064ff7812 */ /* 0x000fe200078cc0ff */
[----:B------:R-:W-:Y:S01]  /*4ae0*/  @P0 FMUL.FTZ R183, R93, R84 ;  /* 0x000000545db70220 */ /* 0x000fe20000410000 */
[----:B------:R-:W-:Y:S01]  /*4af0*/  HFMA2 R86, -RZ, RZ, 0, 0 ;  /* 0x00000000ff567431 */ /* 0x000fe200000001ff */
[----:B------:R-:W-:Y:S02]  /*4b00*/  PRMT R80, R65, 0x7632, R80 ;  /* 0x0000763241507816 */ /* 0x000fe40000000050 */
[----:B------:R-:W-:Y:S02]  /*4b10*/  CS2R R84, SRZ ;  /* 0x0000000000547805 */ /* 0x000fe4000001ff00 */
[----:B------:R-:W-:Y:S01]  /*4b20*/  @P4 SHF.L.U32 R88, R81, 0x10, RZ ;  /* 0x0000001051584819 */ /* 0x000fe200000006ff */
[--C-:B------:R-:W-:Y:S01]  /*4b30*/  FFMA.FTZ R219, R219, R203, R204.reuse ;  /* 0x000000cbdbdb7223 */ /* 0x100fe200000100cc */
[----:B------:R-:W-:Y:S01]  /*4b40*/  @P4 SHF.L.U32 R184, R53, 0x10, RZ ;  /* 0x0000001035b84819 */ /* 0x000fe200000006ff */
[----:B------:R-:W-:Y:S01]  /*4b50*/  FMUL.FTZ R89, R89, UR4 ;  /* 0x0000000459597c20 */ /* 0x000fe20008410000 */
[----:B------:R-:W-:Y:S01]  /*4b60*/  @P3 FMUL.FTZ R85, R94, R87 ;  /* 0x000000575e553220 */ /* 0x000fe20000410000 */
[----:B------:R-:W-:Y:S01]  /*4b70*/  @P0 FMUL.FTZ R84, R92, R93 ;  /* 0x0000005d5c540220 */ /* 0x000fe20000410000 */
[----:B------:R-:W-:Y:S01]  /*4b80*/  SHF.L.U32 R87, R80, 0x10, RZ ;  /* 0x0000001050577819 */ /* 0x000fe200000006ff */
[----:B------:R-:W-:Y:S01]  /*4b90*/  FADD.FTZ R219, R214, -R219 ;  /* 0x800000dbd6db7221 */ /* 0x000fe20000010000 */
[----:B------:R-:W-:Y:S01]  /*4ba0*/  MOV R185, RZ ;  /* 0x000000ff00b97202 */ /* 0x000fe20000000f00 */
[----:B------:R-:W-:Y:S01]  /*4bb0*/  @P4 FMUL.FTZ R185, R89, R88 ;  /* 0x0000005859b94220 */ /* 0x000fe20000410000 */
[----:B------:R-:W-:Y:S01]  /*4bc0*/  ISETP.GE.U32.AND P0, PT, R100, RZ, PT ;  /* 0x000000ff6400720c */ /* 0x000fe20003f06070 */
[----:B------:R-:W-:Y:S01]  /*4bd0*/  @P4 FMUL.FTZ R86, R184, R89 ;  /* 0x00000059b8564220 */ /* 0x000fe20000410000 */
[----:B------:R-:W-:Y:S01]  /*4be0*/  LOP3.LUT P4, RZ, R101, 0xff00, RZ, 0xc0, !PT ;  /* 0x0000ff0065ff7812 */ /* 0x000fe2000788c0ff */
[-CC-:B------:R-:W-:Y:S01]  /*4bf0*/  FFMA.FTZ R217, R217, R203.reuse, R204.reuse ;  /* 0x000000cbd9d97223 */ /* 0x180fe200000100cc */
[----:B------:R-:W-:Y:S01]  /*4c00*/  PRMT R81, R66, 0x7632, R81 ;  /* 0x0000763242517816 */ /* 0x000fe20000000051 */
[--C-:B------:R-:W-:Y:S01]  /*4c10*/  FFMA.FTZ R213, R213, R203, R204.reuse ;  /* 0x000000cbd5d57223 */ /* 0x100fe200000100cc */
[C---:B------:R-:W-:Y:S01]  /*4c20*/  LOP3.LUT P3, RZ, R101.reuse, 0xff0000, RZ, 0xc0, !PT ;  /* 0x00ff000065ff7812 */ /* 0x040fe2000786c0ff */
[----:B------:R-:W-:Y:S01]  /*4c30*/  FFMA.FTZ R87, R164, R219, R87 ;  /* 0x000000dba4577223 */ /* 0x000fe20000010057 */
[C---:B------:R-:W-:Y:S01]  /*4c40*/  ISETP.GE.U32.AND.EX P0, PT, R101.reuse, 0x1000000, PT, P0 ;  /* 0x010000006500780c */ /* 0x040fe20003f06100 */
[----:B------:R-:W-:Y:S01]  /*4c50*/  FADD.FTZ R212, R212, -R217 ;  /* 0x800000d9d4d47221 */ /* 0x000fe20000010000 */
[----:B------:R-:W-:Y:S01]  /*4c60*/  LOP3.LUT P5, RZ, R101, 0xff, RZ, 0xc0, !PT ;  /* 0x000000ff65ff7812 */ /* 0x000fe200078ac0ff */
[----:B------:R-:W-:Y:S01]  /*4c70*/  FADD.FTZ R208, R208, -R213 ;  /* 0x800000d5d0d07221 */ /* 0x000fe20000010000 */
[----:B------:R-:W-:Y:S01]  /*4c80*/  SHF.L.U32 R93, R81, 0x10, RZ ;  /* 0x00000010515d7819 */ /* 0x000fe200000006ff */
[----:B------:R-:W-:Y:S01]  /*4c90*/  FMUL.FTZ R87, R87, R186 ;  /* 0x000000ba57577220 */ /* 0x000fe20000410000 */
[----:B------:R-:W-:Y:S01]  /*4ca0*/  SHF.L.U32 R89, R66, 0x10, RZ ;  /* 0x0000001042597819 */ /* 0x000fe200000006ff */
[-CC-:B------:R-:W-:Y:S01]  /*4cb0*/  FFMA.FTZ R211, R211, R203.reuse, R204.reuse ;  /* 0x000000cbd3d37223 */ /* 0x180fe200000100cc */
[----:B------:R-:W-:Y:S01]  /*4cc0*/  @P6 PRMT R81, R81, 0x7632, R81 ;  /* 0x0000763251516816 */ /* 0x000fe20000000051 */
[----:B------:R-:W-:Y:S01]  /*4cd0*/  FFMA.FTZ R215, R215, R203, R204 ;  /* 0x000000cbd7d77223 */ /* 0x000fe200000100cc */
[----:B------:R-:W-:Y:S01]  /*4ce0*/  PRMT R88, R67, 0x7632, R88 ;  /* 0x0000763243587816 */ /* 0x000fe20000000058 */
[C---:B------:R-:W-:Y:S01]  /*4cf0*/  FFMA.FTZ R89, R164.reuse, R212, R89 ;  /* 0x000000d4a4597223 */ /* 0x040fe20000010059 */
[----:B------:R-:W-:Y:S01]  /*4d00*/  @P6 SHF.L.U32 R81, R81, 0x10, RZ ;  /* 0x0000001051516819 */ /* 0x000fe200000006ff */
[----:B------:R-:W-:Y:S01]  /*4d10*/  FFMA.FTZ R93, R164, R208, R93 ;  /* 0x000000d0a45d7223 */ /* 0x000fe2000001005d */
[----:B------:R-:W-:Y:S01]  /*4d20*/  FMUL.FTZ R94, R87, UR4 ;  /* 0x00000004575e7c20 */ /* 0x000fe20008410000 */
[----:B------:R-:W-:Y:S01]  /*4d30*/  FADD.FTZ R206, R206, -R211 ;  /* 0x800000d3cece7221 */ /* 0x000fe20000010000 */
[----:B------:R-:W-:Y:S01]  /*4d40*/  SHF.L.U32 R95, R67, 0x10, RZ ;  /* 0x00000010435f7819 */ /* 0x000fe200000006ff */
[----:B------:R-:W-:-:S02]  /*4d50*/  IMAD.U32 R101, R88, 0x10000, RZ ;  /* 0x0001000058657824 */ /* 0x000fc400078e00ff */
[----:B------:R-:W-:Y:S01]  /*4d60*/  FADD.FTZ R210, R210, -R215 ;  /* 0x800000d7d2d27221 */ /* 0x000fe20000010000 */
[----:B------:R-:W-:Y:S01]  /*4d70*/  MOV R184, RZ ;  /* 0x000000ff00b87202 */ /* 0x000fe20000000f00 */
[----:B------:R-:W-:Y:S01]  /*4d80*/  @P6 FMUL.FTZ R184, R94, R81 ;  /* 0x000000515eb86220 */ /* 0x000fe20000410000 */
[----:B------:R-:W-:Y:S01]  /*4d90*/  @P4 PRMT R87, R82, 0x7632, R87 ;  /* 0x0000763252574816 */ /* 0x000fe20000000057 */
[-C--:B------:R-:W-:Y:S01]  /*4da0*/  FMUL.FTZ R89, R89, R186.reuse ;  /* 0x000000ba59597220 */ /* 0x080fe20000410000 */
[----:B------:R-:W-:Y:S01]  /*4db0*/  FMUL.FTZ R93, R93, R186 ;  /* 0x000000ba5d5d7220 */ /* 0x000fe20000410000 */
[C---:B------:R-:W-:Y:S01]  /*4dc0*/  @P3 SHF.L.U32 R88, R83.reuse, 0x10, RZ ;  /* 0x0000001053583819 */ /* 0x040fe200000006ff */
[----:B------:R-:W-:Y:S01]  /*4dd0*/  HFMA2 R81, -RZ, RZ, 0, 0 ;  /* 0x00000000ff517431 */ /* 0x000fe200000001ff */
[----:B------:R-:W-:Y:S01]  /*4de0*/  @P0 PRMT R92, R83, 0x7632, R92 ;  /* 0x00007632535c0816 */ /* 0x000fe2000000005c */
[C---:B------:R-:W-:Y:S01]  /*4df0*/  FFMA.FTZ R207, R164.reuse, R206, R101 ;  /* 0x000000cea4cf7223 */ /* 0x040fe20000010065 */
[----:B------:R-:W-:Y:S01]  /*4e00*/  @P6 SHF.L.U32 R83, R149, 0x10, RZ ;  /* 0x0000001095536819 */ /* 0x000fe200000006ff */
[----:B------:R-:W-:Y:S01]  /*4e10*/  FFMA.FTZ R95, R164, R210, R95 ;  /* 0x000000d2a45f7223 */ /* 0x000fe2000001005f */
[----:B------:R-:W-:Y:S01]  /*4e20*/  @P5 SHF.L.U32 R80, R82, 0x10, RZ ;  /* 0x0000001052505819 */ /* 0x000fe200000006ff */
[----:B------:R-:W-:Y:S01]  /*4e30*/  FMUL.FTZ R89, R89, UR4 ;  /* 0x0000000459597c20 */ /* 0x000fe20008410000 */
[----:B------:R-:W-:Y:S01]  /*4e40*/  @P5 SHF.L.U32 R206, R54, 0x10, RZ ;  /* 0x0000001036ce5819 */ /* 0x000fe200000006ff */
[----:B------:R-:W-:Y:S01]  /*4e50*/  FMUL.FTZ R208, R93, UR4 ;  /* 0x000000045dd07c20 */ /* 0x000fe20008410000 */
[----:B------:R-:W-:-:S02]  /*4e60*/  @P4 SHF.L.U32 R87, R87, 0x10, RZ ;  /* 0x0000001057574819 */ /* 0x000fc400000006ff */
[----:B------:R-:W-:Y:S02]  /*4e70*/  CS2R R100, SRZ ;  /* 0x0000000000647805 */ /* 0x000fe4000001ff00 */
[----:B------:R-:W-:Y:S01]  /*4e80*/  MOV R82, RZ ;  /* 0x000000ff00527202 */ /* 0x000fe20000000f00 */
[----:B------:R-:W-:Y:S01]  /*4e90*/  @P6 FMUL.FTZ R81, R83, R94 ;  /* 0x0000005e53516220 */ /* 0x000fe20000410000 */
[-C--:B------:R-:W-:Y:S01]  /*4ea0*/  FMUL.FTZ R95, R95, R186.reuse ;  /* 0x000000ba5f5f7220 */ /* 0x080fe20000410000 */
[----:B------:R-:W-:Y:S01]  /*4eb0*/  FMUL.FTZ R207, R207, R186 ;  /* 0x000000bacfcf7220 */ /* 0x000fe20000410000 */
[----:B------:R-:W-:Y:S01]  /*4ec0*/  @P5 FMUL.FTZ R101, R89, R80 ;  /* 0x0000005059655220 */ /* 0x000fe20000410000 */
[----:B------:R-:W-:Y:S01]  /*4ed0*/  @P5 FMUL.FTZ R82, R206, R89 ;  /* 0x00000059ce525220 */ /* 0x000fe20000410000 */
[----:B------:R-:W-:Y:S01]  /*4ee0*/  @P4 FMUL.FTZ R100, R208, R87 ;  /* 0x00000057d0644220 */ /* 0x000fe20000410000 */
[----:B------:R-:W-:Y:S01]  /*4ef0*/  HFMA2 R83, -RZ, RZ, 0, 0 ;  /* 0x00000000ff537431 */ /* 0x000fe200000001ff */
[----:B------:R-:W-:Y:S01]  /*4f00*/  @P4 SHF.L.U32 R89, R150, 0x10, RZ ;  /* 0x0000001096594819 */ /* 0x000fe200000006ff */
[----:B------:R-:W-:Y:S01]  /*4f10*/  HFMA2 R87, -RZ, RZ, 0, 0 ;  /* 0x00000000ff577431 */ /* 0x000fe200000001ff */
[----:B------:R-:W-:Y:S01]  /*4f20*/  @P3 SHF.L.U32 R80, R55, 0x10, RZ ;  /* 0x0000001037503819 */ /* 0x000fe200000006ff */
[----:B------:R-:W-:Y:S01]  /*4f30*/  HFMA2 R94, -RZ, RZ, 0, 0 ;  /* 0x00000000ff5e7431 */ /* 0x000fe200000001ff */
[----:B------:R-:W-:Y:S01]  /*4f40*/  @P0 SHF.L.U32 R210, R151, 0x10, RZ ;  /* 0x0000001097d20819 */ /* 0x000fe200000006ff */
[----:B------:R-:W-:Y:S01]  /*4f50*/  FMUL.FTZ R95, R95, UR4 ;  /* 0x000000045f5f7c20 */ /* 0x000fe20008410000 */
[----:B------:R-:W-:Y:S01]  /*4f60*/  FMUL.FTZ R207, R207, UR4 ;  /* 0x00000004cfcf7c20 */ /* 0x000fe20008410000 */
[----:B------:R-:W-:Y:S01]  /*4f70*/  @P4 FMUL.FTZ R83, R89, R208 ;  /* 0x000000d059534220 */ /* 0x000fe20000410000 */
[----:B------:R-:W-:Y:S01]  /*4f80*/  @P0 SHF.L.U32 R92, R92, 0x10, RZ ;  /* 0x000000105c5c0819 */ /* 0x000fe200000006ff */
[----:B------:R-:W-:Y:S01]  /*4f90*/  @P3 FMUL.FTZ R87, R80, R95 ;  /* 0x0000005f50573220 */ /* 0x000fe20000410000 */
[----:B------:R-:W-:Y:S01]  /*4fa0*/  @P0 FMUL.FTZ R94, R210, R207 ;  /* 0x000000cfd25e0220 */ /* 0x000fe20000410000 */
[----:B------:R-:W-:Y:S01]  /*4fb0*/  MOV R205, RZ ;  /* 0x000000ff00cd7202 */ /* 0x000fe20000000f00 */
[----:B------:R-:W-:Y:S01]  /*4fc0*/  @P3 FMUL.FTZ R205, R95, R88 ;  /* 0x000000585fcd3220 */ /* 0x000fe20000410000 */
[----:B------:R-:W-:Y:S01]  /*4fd0*/  MOV R206, RZ ;  /* 0x000000ff00ce7202 */ /* 0x000fe20000000f00 */
[----:B------:R-:W-:Y:S01]  /*4fe0*/  @P0 FMUL.FTZ R206, R207, R92 ;  /* 0x0000005ccfce0220 */ /* 0x000fe20000410000 */
[----:B------:R-:W-:-:S02]  /*4ff0*/  F2FP.BF16.F32.PACK_AB R82, R83, R82 ;  /* 0x000000525352723e */ /* 0x000fc400000010ff */
[----:B------:R-:W-:Y:S02]  /*5000*/  F2FP.BF16.F32.PACK_AB R81, R81, R86 ;  /* 0x000000565151723e */ /* 0x000fe400000010ff */
[----:B------:R-:W-:Y:S02]  /*5010*/  F2FP.BF16.F32.PACK_AB R80, R85, R84 ;  /* 0x000000545550723e */ /* 0x000fe400000010ff */
[----:B------:R-:W-:Y:S01]  /*5020*/  F2FP.BF16.F32.PACK_AB R83, R94, R87 ;  /* 0x000000575e53723e */ /* 0x000fe200000010ff */
[----:B------:R-:W-:Y:S06]  /*5030*/  BRA `(.L_x_743) ;  /* 0x0000000400d07947 */ /* 0x000fec0003800000 */
.L_x_742:
[-CC-:B------:R-:W-:Y:S01]  /*5040*/  FFMA.FTZ R183, R183, R203.reuse, R204.reuse ;  /* 0x000000cbb7b77223 */ /* 0x180fe200000100cc */
[----:B-----5:R-:W-:Y:S01]  /*5050*/  LOP3.LUT P0, RZ, R100, 0xff, RZ, 0xc0, !PT ;  /* 0x000000ff64ff7812 */ /* 0x020fe2000780c0ff */
[-CC-:B------:R-:W-:Y:S01]  /*5060*/  FFMA.FTZ R227, R227, R203.reuse, R204.reuse ;  /* 0x000000cbe3e37223 */ /* 0x180fe200000100cc */
[----:B------:R-:W-:Y:S01]  /*5070*/  SHF.L.U32 R77, R64, 0x10, RZ ;  /* 0x00000010404d7819 */ /* 0x000fe200000006ff */
[----:B------:R-:W-:Y:S01]  /*5080*/  FADD.FTZ R79, R216, -R183 ;  /* 0x800000b7d84f7221 */ /* 0x000fe20000010000 */
[----:B------:R-:W-:Y:S01]  /*5090*/  LOP3.LUT P3, RZ, R100, 0xff00, RZ, 0xc0, !PT ;  /* 0x0000ff0064ff7812 */ /* 0x000fe2000786c0ff */
[----:B------:R-:W-:Y:S01]  /*50a0*/  FADD.FTZ R227, R220, -R227 ;  /* 0x800000e3dce37221 */ /* 0x000fe20000010000 */
[----:B------:R-:W-:Y:S01]  /*50b0*/  FFMA.FTZ R225, R225, R203, R204 ;  /* 0x000000cbe1e17223 */ /* 0x000fe200000100cc */
[----:B------:R-:W-:Y:S01]  /*50c0*/  FFMA.FTZ R79, R164, R79, R77 ;  /* 0x0000004fa44f7223 */ /* 0x000fe2000001004d */
[----:B------:R-:W-:Y:S02]  /*50d0*/  SHF.L.U32 R77, R84, 0x10, RZ ;  /* 0x00000010544d7819 */ /* 0x000fe400000006ff */
[----:B------:R-:W-:-:S02]  /*50e0*/  CS2R R182, SRZ ;  /* 0x0000000000b67805 */ /* 0x000fc4000001ff00 */
[----:B------:R-:W-:Y:S01]  /*50f0*/  LOP3.LUT P4, RZ, R100, 0xff0000, RZ, 0xc0, !PT ;  /* 0x00ff000064ff7812 */ /* 0x000fe2000788c0ff */
[-C--:B------:R-:W-:Y:S01]  /*5100*/  FMUL.FTZ R76, R79, R186.reuse ;  /* 0x000000ba4f4c7220 */ /* 0x080fe20000410000 */
[----:B------:R-:W-:Y:S01]  /*5110*/  SHF.L.U32 R84, R65, 0x10, RZ ;  /* 0x0000001041547819 */ /* 0x000fe200000006ff */
[----:B------:R-:W-:Y:S01]  /*5120*/  FADD.FTZ R225, R218, -R225 ;  /* 0x800000e1dae17221 */ /* 0x000fe20000010000 */
[----:B------:R-:W-:Y:S01]  /*5130*/  @P0 SHF.L.U32 R78, R80, 0x10, RZ ;  /* 0x00000010504e0819 */ /* 0x000fe200000006ff */
[----:B------:R-:W-:Y:S01]  /*5140*/  FMUL.FTZ R87, R76, UR4 ;  /* 0x000000044c577c20 */ /* 0x000fe20008410000 */
[----:B------:R-:W-:Y:S01]  /*5150*/  FFMA.FTZ R76, R164, R227, R77 ;  /* 0x000000e3a44c7223 */ /* 0x000fe2000001004d */
[----:B------:R-:W-:Y:S01]  /*5160*/  @P3 PRMT R89, R80, 0x7632, R89 ;  /* 0x0000763250593816 */ /* 0x000fe20000000059 */
[----:B------:R-:W-:Y:S01]  /*5170*/  FFMA.FTZ R77, R164, R225, R84 ;  /* 0x000000e1a44d7223 */ /* 0x000fe20000010054 */
[----:B------:R-:W-:Y:S01]  /*5180*/  @P0 FMUL.FTZ R183, R78, R87 ;  /* 0x000000574eb70220 */ /* 0x000fe20000410000 */
[----:B------:R-:W-:Y:S01]  /*5190*/  FMUL.FTZ R78, R76, R186 ;  /* 0x000000ba4c4e7220 */ /* 0x000fe20000410000 */
[----:B------:R-:W-:-:S02]  /*51a0*/  @P3 SHF.L.U32 R93, R148, 0x10, RZ ;  /* 0x00000010945d3819 */ /* 0x000fc400000006ff */
[----:B------:R-:W-:Y:S02]  /*51b0*/  CS2R R84, SRZ ;  /* 0x0000000000547805 */ /* 0x000fe4000001ff00 */
[----:B------:R-:W-:Y:S01]  /*51c0*/  @P3 SHF.L.U32 R89, R89, 0x10, RZ ;  /* 0x0000001059593819 */ /* 0x000fe200000006ff */
[----:B------:R-:W-:Y:S01]  /*51d0*/  FMUL.FTZ R78, R78, UR4 ;  /* 0x000000044e4e7c20 */ /* 0x000fe20008410000 */
[----:B------:R-:W-:Y:S01]  /*51e0*/  FMUL.FTZ R80, R77, R186 ;  /* 0x000000ba4d507220 */ /* 0x000fe20000410000 */
[----:B------:R-:W-:Y:S01]  /*51f0*/  @P0 SHF.L.U32 R88, R52, 0x10, RZ ;  /* 0x0000001034580819 */ /* 0x000fe200000006ff */
[----:B------:R-:W-:Y:S01]  /*5200*/  FFMA.FTZ R219, R219, R203, R204 ;  /* 0x000000cbdbdb7223 */ /* 0x000fe200000100cc */
[-C--:B------:R-:W-:Y:S01]  /*5210*/  @P3 FMUL.FTZ R182, R89, R78.reuse ;  /* 0x0000004e59b63220 */ /* 0x080fe20000410000 */
[----:B------:R-:W-:Y:S01]  /*5220*/  @P3 FMUL.FTZ R85, R93, R78 ;  /* 0x0000004e5d553220 */ /* 0x000fe20000410000 */
[----:B------:R-:W-:Y:S01]  /*5230*/  LOP3.LUT P6, RZ, R100, 0xff000000, RZ, 0xc0, !PT ;  /* 0xff00000064ff7812 */ /* 0x000fe200078cc0ff */
[----:B------:R-:W-:Y:S01]  /*5240*/  FMUL.FTZ R80, R80, UR4 ;  /* 0x0000000450507c20 */ /* 0x000fe20008410000 */
[----:B------:R-:W-:-:S02]  /*5250*/  @P4 SHF.L.U32 R95, R81, 0x10, RZ ;  /* 0x00000010515f4819 */ /* 0x000fc400000006ff */
[----:B------:R-:W-:Y:S02]  /*5260*/  CS2R R184, SRZ ;  /* 0x0000000000b87805 */ /* 0x000fe4000001ff00 */
[----:B------:R-:W-:Y:S01]  /*5270*/  @P4 SHF.L.U32 R205, R53, 0x10, RZ ;  /* 0x0000001035cd4819 */ /* 0x000fe200000006ff */
[----:B------:R-:W-:Y:S01]  /*5280*/  @P0 FMUL.FTZ R84, R88, R87 ;  /* 0x0000005758540220 */ /* 0x000fe20000410000 */
[----:B------:R-:W-:Y:S01]  /*5290*/  PRMT R78, R65, 0x7632, R78 ;  /* 0x00007632414e7816 */ /* 0x000fe2000000004e */
[-C--:B------:R-:W-:Y:S01]  /*52a0*/  FFMA.FTZ R217, R217, R203.reuse, R204 ;  /* 0x000000cbd9d97223 */ /* 0x080fe200000100cc */
[----:B------:R-:W-:Y:S01]  /*52b0*/  MOV R86, RZ ;  /* 0x000000ff00567202 */ /* 0x000fe20000000f00 */
[-C--:B------:R-:W-:Y:S01]  /*52c0*/  @P4 FMUL.FTZ R185, R95, R80.reuse ;  /* 0x000000505fb94220 */ /* 0x080fe20000410000 */
[----:B------:R-:W-:Y:S01]  /*52d0*/  SHF.L.U32 R87, R78, 0x10, RZ ;  /* 0x000000104e577819 */ /* 0x000fe200000006ff */
[----:B------:R-:W-:Y:S01]  /*52e0*/  @P4 FMUL.FTZ R86, R205, R80 ;  /* 0x00000050cd564220 */ /* 0x000fe20000410000 */
[----:B------:R-:W-:Y:S01]  /*52f0*/  ISETP.GE.U32.AND P0, PT, R100, RZ, PT ;  /* 0x000000ff6400720c */ /* 0x000fe20003f06070 */
[----:B------:R-:W-:Y:S01]  /*5300*/  FADD.FTZ R219, R214, -R219 ;  /* 0x800000dbd6db7221 */ /* 0x000fe20000010000 */
[----:B------:R-:W-:Y:S01]  /*5310*/  PRMT R80, R66, 0x7632, R80 ;  /* 0x0000763242507816 */ /* 0x000fe20000000050 */
[----:B------:R-:W-:Y:S01]  /*5320*/  FFMA.FTZ R213, R213, R203, R204 ;  /* 0x000000cbd5d57223 */ /* 0x000fe200000100cc */
[----:B------:R-:W-:Y:S01]  /*5330*/  PRMT R81, R67, 0x7632, R81 ;  /* 0x0000763243517816 */ /* 0x000fe20000000051 */
[----:B------:R-:W-:Y:S01]  /*5340*/  FADD.FTZ R217, R212, -R217 ;  /* 0x800000d9d4d97221 */ /* 0x000fe20000010000 */
[----:B------:R-:W-:Y:S01]  /*5350*/  SHF.L.U32 R78, R66, 0x10, RZ ;  /* 0x00000010424e7819 */ /* 0x000fe200000006ff */
[----:B------:R-:W-:Y:S01]  /*5360*/  FFMA.FTZ R219, R164, R219, R87 ;  /* 0x000000dba4db7223 */ /* 0x000fe20000010057 */
[C---:B------:R-:W-:Y:S01]  /*5370*/  LOP3.LUT P4, RZ, R101.reuse, 0xff00, RZ, 0xc0, !PT ;  /* 0x0000ff0065ff7812 */ /* 0x040fe2000788c0ff */
[----:B------:R-:W-:Y:S01]  /*5380*/  FADD.FTZ R213, R208, -R213 ;  /* 0x800000d5d0d57221 */ /* 0x000fe20000010000 */
[C---:B------:R-:W-:Y:S01]  /*5390*/  LOP3.LUT P3, RZ, R101.reuse, 0xff0000, RZ, 0xc0, !PT ;  /* 0x00ff000065ff7812 */ /* 0x040fe2000786c0ff */
[----:B------:R-:W-:Y:S01]  /*53a0*/  FFMA.FTZ R217, R164, R217, R78 ;  /* 0x000000d9a4d97223 */ /* 0x000fe2000001004e */
[----:B------:R-:W-:Y:S01]  /*53b0*/  ISETP.GE.U32.AND.EX P0, PT, R101, 0x1000000, PT, P0 ;  /* 0x010000006500780c */ /* 0x000fe20003f06100 */
[-C--:B------:R-:W-:Y:S01]  /*53c0*/  FMUL.FTZ R78, R219, R186.reuse ;  /* 0x000000badb4e7220 */ /* 0x080fe20000410000 */
[----:B------:R-:W-:Y:S01]  /*53d0*/  LOP3.LUT P5, RZ, R101, 0xff, RZ, 0xc0, !PT ;  /* 0x000000ff65ff7812 */ /* 0x000fe200078ac0ff */
[-CC-:B------:R-:W-:Y:S01]  /*53e0*/  FFMA.FTZ R215, R215, R203.reuse, R204.reuse ;  /* 0x000000cbd7d77223 */ /* 0x180fe200000100cc */
[----:B------:R-:W-:Y:S01]  /*53f0*/  SHF.L.U32 R80, R80, 0x10, RZ ;  /* 0x0000001050507819 */ /* 0x000fe200000006ff */
[----:B------:R-:W-:Y:S01]  /*5400*/  FFMA.FTZ R211, R211, R203, R204 ;  /* 0x000000cbd3d37223 */ /* 0x000fe200000100cc */
[C---:B------:R-:W-:Y:S01]  /*5410*/  SHF.L.U32 R92, R81.reuse, 0x10, RZ ;  /* 0x00000010515c7819 */ /* 0x040fe200000006ff */
[----:B------:R-:W-:Y:S01]  /*5420*/  FMUL.FTZ R87, R78, UR4 ;  /* 0x000000044e577c20 */ /* 0x000fe20008410000 */
[----:B------:R-:W-:Y:S01]  /*5430*/  @P6 PRMT R81, R81, 0x7632, R81 ;  /* 0x0000763251516816 */ /* 0x000fe20000000051 */
[----:B------:R-:W-:Y:S01]  /*5440*/  FFMA.FTZ R213, R164, R213, R80 ;  /* 0x000000d5a4d57223 */ /* 0x000fe20000010050 */
[----:B------:R-:W-:Y:S01]  /*5450*/  SHF.L.U32 R88, R67, 0x10, RZ ;  /* 0x0000001043587819 */ /* 0x000fe200000006ff */
[----:B------:R-:W-:Y:S01]  /*5460*/  FADD.FTZ R215, R210, -R215 ;  /* 0x800000d7d2d77221 */ /* 0x000fe20000010000 */
[----:B------:R-:W-:Y:S01]  /*5470*/  @P6 SHF.L.U32 R80, R81, 0x10, RZ ;  /* 0x0000001051506819 */ /* 0x000fe200000006ff */
[----:B------:R-:W-:Y:S01]  /*5480*/  FADD.FTZ R211, R206, -R211 ;  /* 0x800000d3ced37221 */ /* 0x000fe20000010000 */
[-C--:B------:R-:W-:Y:S01]  /*5490*/  FMUL.FTZ R78, R217, R186.reuse ;  /* 0x000000bad94e7220 */ /* 0x080fe20000410000 */
[----:B------:R-:W-:Y:S01]  /*54a0*/  @P4 PRMT R89, R82, 0x7632, R89 ;  /* 0x0000763252594816 */ /* 0x000fe20000000059 */
[----:B------:R-:W-:Y:S01]  /*54b0*/  FFMA.FTZ R215, R164, R215, R88 ;  /* 0x000000d7a4d77223 */ /* 0x000fe20000010058 */
[----:B------:R-:W-:Y:S01]  /*54c0*/  @P6 FMUL.FTZ R184, R80, R87 ;  /* 0x0000005750b86220 */ /* 0x000fe20000410000 */
[----:B------:R-:W-:Y:S01]  /*54d0*/  @P3 SHF.L.U32 R95, R83, 0x10, RZ ;  /* 0x00000010535f3819 */ /* 0x000fe200000006ff */
[----:B------:R-:W-:Y:S01]  /*54e0*/  FMUL.FTZ R80, R213, R186 ;  /* 0x000000bad5507220 */ /* 0x000fe20000410000 */
[----:B------:R-:W-:Y:S01]  /*54f0*/  @P0 PRMT R94, R83, 0x7632, R94 ;  /* 0x00007632535e0816 */ /* 0x000fe2000000005e */
[----:B------:R-:W-:Y:S01]  /*5500*/  FFMA.FTZ R211, R164, R211, R92 ;  /* 0x000000d3a4d37223 */ /* 0x000fe2000001005c */
[----:B------:R-:W-:Y:S01]  /*5510*/  @P5 SHF.L.U32 R93, R82, 0x10, RZ ;  /* 0x00000010525d5819 */ /* 0x000fe200000006ff */
[----:B------:R-:W-:Y:S01]  /*5520*/  HFMA2 R81, -RZ, RZ, 0, 0 ;  /* 0x00000000ff517431 */ /* 0x000fe200000001ff */
[----:B------:R-:W-:Y:S01]  /*5530*/  @P5 SHF.L.U32 R83, R54, 0x10, RZ ;  /* 0x0000001036535819 */ /* 0x000fe200000006ff */
[----:B------:R-:W-:Y:S01]  /*5540*/  FMUL.FTZ R78, R78, UR4 ;  /* 0x000000044e4e7c20 */ /* 0x000fe20008410000 */
[----:B------:R-:W-:-:S02]  /*5550*/  @P6 SHF.L.U32 R88, R149, 0x10, RZ ;  /* 0x0000001095586819 */ /* 0x000fc400000006ff */
[----:B------:R-:W-:Y:S02]  /*5560*/  CS2R R100, SRZ ;  /* 0x0000000000647805 */ /* 0x000fe4000001ff00 */
[----:B------:R-:W-:Y:S01]  /*5570*/  @P4 SHF.L.U32 R92, R89, 0x10, RZ ;  /* 0x00000010595c4819 */ /* 0x000fe200000006ff */
[----:B------:R-:W-:Y:S01]  /*5580*/  FMUL.FTZ R89, R80, UR4 ;  /* 0x0000000450597c20 */ /* 0x000fe20008410000 */
[----:B------:R-:W-:Y:S01]  /*5590*/  MOV R82, RZ ;  /* 0x000000ff00527202 */ /* 0x000fe20000000f00 */
[-C--:B------:R-:W-:Y:S01]  /*55a0*/  @P5 FMUL.FTZ R101, R93, R78.reuse ;  /* 0x0000004e5d655220 */ /* 0x080fe20000410000 */
[----:B------:R-:W-:Y:S01]  /*55b0*/  @P5 FMUL.FTZ R82, R83, R78 ;  /* 0x0000004e53525220 */ /* 0x000fe20000410000 */
[-C--:B------:R-:W-:Y:S01]  /*55c0*/  FMUL.FTZ R78, R215, R186.reuse ;  /* 0x000000bad74e7220 */ /* 0x080fe20000410000 */
[----:B------:R-:W-:Y:S01]  /*55d0*/  FMUL.FTZ R80, R211, R186 ;  /* 0x000000bad3507220 */ /* 0x000fe20000410000 */
[----:B------:R-:W-:Y:S01]  /*55e0*/  @P6 FMUL.FTZ R81, R88, R87 ;  /* 0x0000005758516220 */ /* 0x000fe20000410000 */
[-C--:B------:R-:W-:Y:S01]  /*55f0*/  @P4 FMUL.FTZ R100, R92, R89.reuse ;  /* 0x000000595c644220 */ /* 0x080fe20000410000 */
        /* <DEDUP_REMOVED lines=8> */
[----:B------:R-:W-:Y:S01]  /*5680*/  @P0 SHF.L.U32 R207, R94, 0x10, RZ ;  /* 0x000000105ecf0819 */ /* 0x000fe200000006ff */
[----:B------:R-:W-:Y:S01]  /*5690*/  @P4 FMUL.FTZ R83, R92, R89 ;  /* 0x000000595c534220 */ /* 0x000fe20000410000 */
        /* <DEDUP_REMOVED lines=14> */
.L_x_743:
        /* <DEDUP_REMOVED lines=11> */
[----:B0-----:R-:W-:Y:S01]  /*5830*/  PRMT R76, R68, 0x7632, R76 ;  /* 0x00007632444c7816 */ /* 0x001fe2000000004c */
[-CC-:B------:R-:W-:Y:S01]  /*5840*/  FFMA.FTZ R194, R194, R203.reuse, R204.reuse ;  /* 0x000000cbc2c27223 */ /* 0x180fe200000100cc */
[-CC-:B------:R-:W-:Y:S01]  /*5850*/  FFMA.FTZ R197, R197, R203.reuse, R204.reuse ;  /* 0x000000cbc5c57223 */ /* 0x180fe200000100cc */
[----:B------:R-:W-:Y:S01]  /*5860*/  FFMA.FTZ R201, R201, R203, R204 ;  /* 0x000000cbc9c97223 */ /* 0x000fe200000100cc */
[C---:B------:R-:W-:Y:S01]  /*5870*/  LOP3.LUT P3, RZ, R98.reuse, 0xff, RZ, 0xc0, !PT ;  /* 0x000000ff62ff7812 */ /* 0x040fe2000786c0ff */
[----:B------:R-:W-:Y:S01]  /*5880*/  FADD.FTZ R194, R199, -R194 ;  /* 0x800000c2c7c27221 */ /* 0x000fe20000010000 */
[----:B------:R-:W-:Y:S01]  /*5890*/  LOP3.LUT P4, RZ, R98, 0xff00, RZ, 0xc0, !PT ;  /* 0x0000ff0062ff7812 */ /* 0x000fe2000788c0ff */
[----:B------:R-:W-:Y:S01]  /*58a0*/  FADD.FTZ R200, R200, -R197 ;  /* 0x800000c5c8c87221 */ /* 0x000fe20000010000 */
[----:B------:R-:W-:Y:S01]  /*58b0*/  SHF.L.U32 R77, R76, 0x10, RZ ;  /* 0x000000104c4d7819 */ /* 0x000fe200000006ff */
[----:B------:R-:W-:Y:S01]  /*58c0*/  FADD.FTZ R201, R202, -R201 ;  /* 0x800000c9cac97221 */ /* 0x000fe20000010000 */
[C---:B------:R-:W-:Y:S01]  /*58d0*/  SHF.L.U32 R81, R69.reuse, 0x10, RZ ;  /* 0x0000001045517819 */ /* 0x040fe200000006ff */
[----:B------:R-:W-:Y:S01]  /*58e0*/  IMAD.U32 R79, R68, 0x10000, RZ ;  /* 0x00010000444f7824 */ /* 0x000fe200078e00ff */
[----:B------:R-:W-:Y:S01]  /*58f0*/  LOP3.LUT P5, RZ, R98, 0xff0000, RZ, 0xc0, !PT ;  /* 0x00ff000062ff7812 */ /* 0x000fe200078ac0ff */
[----:B------:R-:W-:Y:S01]  /*5900*/  FFMA.FTZ R76, R164, R194, R77 ;  /* 0x000000c2a44c7223 */ /* 0x000fe2000001004d */
[----:B------:R-:W-:Y:S01]  /*5910*/  LOP3.LUT P6, RZ, R98, 0xff000000, RZ, 0xc0, !PT ;  /* 0xff00000062ff7812 */ /* 0x000fe200078cc0ff */
[C---:B------:R-:W-:Y:S01]  /*5920*/  FFMA.FTZ R77, R164.reuse, R200, R81 ;  /* 0x000000c8a44d7223 */ /* 0x040fe20000010051 */
[----:B------:R-:W-:Y:S01]  /*5930*/  FFMA.FTZ R79, R164, R201, R79 ;  /* 0x000000c9a44f7223 */ /* 0x000fe2000001004f */
[----:B------:R-:W-:Y:S01]  /*5940*/  PRMT R81, R69, 0x7632, R81 ;  /* 0x0000763245517816 */ /* 0x000fe20000000051 */
[----:B------:R-:W-:Y:S01]  /*5950*/  FFMA.FTZ R192, R192, R203, R204 ;  /* 0x000000cbc0c07223 */ /* 0x000fe200000100cc */
[----:B-----5:R-:W-:Y:S01]  /*5960*/  @P3 SHF.L.U32 R82, R84, 0x10, RZ ;  /* 0x0000001054523819 */ /* 0x020fe200000006ff */
[-C--:B------:R-:W-:Y:S01]  /*5970*/  FMUL.FTZ R78, R79, R186.reuse ;  /* 0x000000ba4f4e7220 */ /* 0x080fe20000410000 */
[----:B------:R-:W-:Y:S01]  /*5980*/  SHF.L.U32 R83, R81, 0x10, RZ ;  /* 0x0000001051537819 */ /* 0x000fe200000006ff */
[----:B------:R-:W-:Y:S01]  /*5990*/  FMUL.FTZ R81, R76, R186 ;  /* 0x000000ba4c517220 */ /* 0x000fe20000410000 */
[----:B------:R-:W-:Y:S01]  /*59a0*/  FADD.FTZ R195, R195, -R192 ;  /* 0x800000c0c3c37221 */ /* 0x000fe20000010000 */
[----:B------:R-:W-:Y:S01]  /*59b0*/  HFMA2 R80, -RZ, RZ, 0, 0 ;  /* 0x00000000ff507431 */ /* 0x000fe200000001ff */
[----:B------:R-:W-:Y:S01]  /*59c0*/  @P4 PRMT R84, R84, 0x7632, R84 ;  /* 0x0000763254544816 */ /* 0x000fe20000000054 */
[----:B------:R-:W-:Y:S01]  /*59d0*/  FMUL.FTZ R93, R78, UR4 ;  /* 0x000000044e5d7c20 */ /* 0x000fe20008410000 */
[----:B------:R-:W-:Y:S01]  /*59e0*/  @P3 SHF.L.U32 R92, R56, 0x10, RZ ;  /* 0x00000010385c3819 */ /* 0x000fe200000006ff */
[----:B------:R-:W-:Y:S01]  /*59f0*/  FMUL.FTZ R95, R81, UR4 ;  /* 0x00000004515f7c20 */ /* 0x000fe20008410000 */
[----:B------:R-:W-:Y:S01]  /*5a00*/  @P4 SHF.L.U32 R84, R84, 0x10, RZ ;  /* 0x0000001054544819 */ /* 0x000fe200000006ff */
[----:B------:R-:W-:Y:S01]  /*5a10*/  FFMA.FTZ R81, R164, R195, R83 ;  /* 0x000000c3a4517223 */ /* 0x000fe20000010053 */
[----:B------:R-:W-:Y:S01]  /*5a20*/  MOV R181, RZ ;  /* 0x000000ff00b57202 */ /* 0x000fe20000000f00 */
[----:B------:R-:W-:Y:S01]  /*5a30*/  @P3 FMUL.FTZ R181, R93, R82 ;  /* 0x000000525db53220 */ /* 0x000fe20000410000 */
[----:B------:R-:W-:Y:S01]  /*5a40*/  @P3 FMUL.FTZ R80, R92, R93 ;  /* 0x0000005d5c503220 */ /* 0x000fe20000410000 */
[----:B------:R-:W-:Y:S01]  /*5a50*/  @P5 SHF.L.U32 R82, R85, 0x10, RZ ;  /* 0x0000001055525819 */ /* 0x000fe200000006ff */
[-C--:B------:R-:W-:Y:S01]  /*5a60*/  FMUL.FTZ R78, R77, R186.reuse ;  /* 0x000000ba4d4e7220 */ /* 0x080fe20000410000 */
[----:B------:R-:W-:Y:S01]  /*5a70*/  @P6 PRMT R92, R85, 0x7632, R92 ;  /* 0x00007632555c6816 */ /* 0x000fe2000000005c */
[----:B------:R-:W-:Y:S01]  /*5a80*/  FMUL.FTZ R85, R81, R186 ;  /* 0x000000ba51557220 */ /* 0x000fe20000410000 */
[----:B------:R-:W-:Y:S01]  /*5a90*/  MOV R192, RZ ;  /* 0x000000ff00c07202 */ /* 0x000fe20000000f00 */
[----:B------:R-:W-:Y:S01]  /*5aa0*/  @P4 FMUL.FTZ R192, R95, R84 ;  /* 0x000000545fc04220 */ /* 0x000fe20000410000 */
[----:B------:R-:W-:Y:S01]  /*5ab0*/  HFMA2 R84, -RZ, RZ, 0, 0 ;  /* 0x00000000ff547431 */ /* 0x000fe200000001ff */
[----:B------:R-:W-:Y:S01]  /*5ac0*/  @P5 SHF.L.U32 R200, R57, 0x10, RZ ;  /* 0x0000001039c85819 */ /* 0x000fe200000006ff */
[----:B------:R-:W-:Y:S01]  /*5ad0*/  FMUL.FTZ R197, R78, UR4 ;  /* 0x000000044ec57c20 */ /* 0x000fe20008410000 */
[----:B------:R-:W-:Y:S01]  /*5ae0*/  @P6 SHF.L.U32 R202, R145, 0x10, RZ ;  /* 0x0000001091ca6819 */ /* 0x000fe200000006ff */
[----:B------:R-:W-:Y:S01]  /*5af0*/  FMUL.FTZ R85, R85, UR4 ;  /* 0x0000000455557c20 */ /* 0x000fe20008410000 */
[----:B------:R-:W-:-:S02]  /*5b00*/  @P6 SHF.L.U32 R92, R92, 0x10, RZ ;  /* 0x000000105c5c6819 */ /* 0x000fc400000006ff */
[----:B------:R-:W-:Y:S01]  /*5b10*/  CS2R R194, SRZ ;  /* 0x0000000000c27805 */ /* 0x000fe2000001ff00 */
[----:B------:R-:W-:Y:S01]  /*5b20*/  HFMA2 R83, -RZ, RZ, 0, 0 ;  /* 0x00000000ff537431 */ /* 0x000fe200000001ff */
[----:B------:R-:W-:Y:S01]  /*5b30*/  MOV R93, RZ ;  /* 0x000000ff005d7202 */ /* 0x000fe20000000f00 */
[----:B------:R-:W-:Y:S01]  /*5b40*/  @P5 FMUL.FTZ R195, R197, R82 ;  /* 0x00000052c5c35220 */ /* 0x000fe20000410000 */
[----:B------:R-:W-:Y:S01]  /*5b50*/  @P4 SHF.L.U32 R94, R144, 0x10, RZ ;  /* 0x00000010905e4819 */ /* 0x000fe200000006ff */
[----:B------:R-:W-:Y:S01]  /*5b60*/  @P5 FMUL.FTZ R93, R200, R197 ;  /* 0x000000c5c85d5220 */ /* 0x000fe20000410000 */
[----:B------:R-:W-:Y:S01]  /*5b70*/  @P6 FMUL.FTZ R194, R85, R92 ;  /* 0x0000005c55c26220 */ /* 0x000fe20000410000 */
[----:B------:R-:W-:Y:S01]  /*5b80*/  @P6 FMUL.FTZ R84, R202, R85 ;  /* 0x00000055ca546220 */ /* 0x000fe20000410000 */
[----:B------:R-:W-:Y:S01]  /*5b90*/  LOP3.LUT P6, RZ, R99, 0xff, RZ, 0xc0, !PT ;  /* 0x000000ff63ff7812 */ /* 0x000fe200078cc0ff */
[-CC-:B------:R-:W-:Y:S01]  /*5ba0*/  FFMA.FTZ R193, R193, R203.reuse, R204.reuse ;  /* 0x000000cbc1c17223 */ /* 0x180fe200000100cc */
[----:B------:R-:W-:Y:S01]  /*5bb0*/  LOP3.LUT P5, RZ, R99, 0xff00, RZ, 0xc0, !PT ;  /* 0x0000ff0063ff7812 */ /* 0x000fe200078ac0ff */
[----:B------:R-:W-:Y:S01]  /*5bc0*/  FFMA.FTZ R190, R190, R203, R204 ;  /* 0x000000cbbebe7223 */ /* 0x000fe200000100cc */
[----:B------:R-:W-:Y:S01]  /*5bd0*/  PRMT R78, R70, 0x7632, R78 ;  /* 0x00007632464e7816 */ /* 0x000fe2000000004e */
[----:B------:R-:W-:Y:S01]  /*5be0*/  @P4 FMUL.FTZ R83, R94, R95 ;  /* 0x0000005f5e534220 */ /* 0x000fe20000410000 */
[----:B------:R-:W-:Y:S01]  /*5bf0*/  ISETP.GE.U32.AND P3, PT, R98, RZ, PT ;  /* 0x000000ff6200720c */ /* 0x000fe20003f66070 */
[----:B------:R-:W-:Y:S01]  /*5c00*/  FADD.FTZ R193, R198, -R193 ;  /* 0x800000c1c6c17221 */ /* 0x000fe20000010000 */
[----:B------:R-:W-:Y:S01]  /*5c10*/  SHF.L.U32 R85, R70, 0x10, RZ ;  /* 0x0000001046557819 */ /* 0x000fe200000006ff */
[-C--:B------:R-:W-:Y:S01]  /*5c20*/  FFMA.FTZ R189, R189, R203.reuse, R204 ;  /* 0x000000cbbdbd7223 */ /* 0x080fe200000100cc */
[----:B------:R-:W-:Y:S01]  /*5c30*/  SHF.L.U32 R95, R78, 0x10, RZ ;  /* 0x000000104e5f7819 */ /* 0x000fe200000006ff */
[----:B------:R-:W-:Y:S01]  /*5c40*/  FADD.FTZ R190, R191, -R190 ;  /* 0x800000bebfbe7221 */ /* 0x000fe20000010000 */
[C---:B------:R-:W-:Y:S01]  /*5c50*/  LOP3.LUT P4, RZ, R99.reuse, 0xff0000, RZ, 0xc0, !PT ;  /* 0x00ff000063ff7812 */ /* 0x040fe2000788c0ff */
[----:B------:R-:W-:Y:S01]  /*5c60*/  FFMA.FTZ R188, R188, R203, R204 ;  /* 0x000000cbbcbc7223 */ /* 0x000fe200000100cc */
[----:B------:R-:W-:Y:S01]  /*5c70*/  ISETP.GE.U32.AND.EX P3, PT, R99, 0x1000000, PT, P3 ;  /* 0x010000006300780c */ /* 0x000fe20003f66130 */
[----:B------:R-:W-:Y:S01]  /*5c80*/  FFMA.FTZ R191, R164, R193, R85 ;  /* 0x000000c1a4bf7223 */ /* 0x000fe20000010055 */
[C---:B------:R-:W-:Y:S01]  /*5c90*/  PRMT R82, R71.reuse, 0x7632, R82 ;  /* 0x0000763247527816 */ /* 0x040fe20000000052 */
[----:B------:R-:W-:Y:S01]  /*5ca0*/  FADD.FTZ R196, R196, -R189 ;  /* 0x800000bdc4c47221 */ /* 0x000fe20000010000 */
[----:B------:R-:W-:Y:S01]  /*5cb0*/  SHF.L.U32 R99, R71, 0x10, RZ ;  /* 0x0000001047637819 */ /* 0x000fe200000006ff */
[----:B------:R-:W-:Y:S01]  /*5cc0*/  FFMA.FTZ R190, R164, R190, R95 ;  /* 0x000000bea4be7223 */ /* 0x000fe2000001005f */
[----:B------:R-:W-:Y:S01]  /*5cd0*/  SHF.L.U32 R189, R82, 0x10, RZ ;  /* 0x0000001052bd7819 */ /* 0x000fe200000006ff */
[----:B------:R-:W-:Y:S01]  /*5ce0*/  FADD.FTZ R188, R187, -R188 ;  /* 0x800000bcbbbc7221 */ /* 0x000fe20000010000 */
[C---:B------:R-:W-:Y:S01]  /*5cf0*/  @P6 SHF.L.U32 R82, R86.reuse, 0x10, RZ ;  /* 0x0000001056526819 */ /* 0x040fe200000006ff */
[-C--:B------:R-:W-:Y:S01]  /*5d00*/  FMUL.FTZ R78, R191, R186.reuse ;  /* 0x000000babf4e7220 */ /* 0x080fe20000410000 */
[----:B------:R-:W-:Y:S01]  /*5d10*/  @P5 PRMT R92, R86, 0x7632, R92 ;  /* 0x00007632565c5816 */ /* 0x000fe2000000005c */
[----:B------:R-:W-:Y:S01]  /*5d20*/  FMUL.FTZ R86, R190, R186 ;  /* 0x000000babe567220 */ /* 0x000fe20000410000 */
[C---:B------:R-:W-:Y:S01]  /*5d30*/  FFMA.FTZ R197, R164.reuse, R196, R99 ;  /* 0x000000c4a4c57223 */ /* 0x040fe20000010063 */
[----:B------:R-:W-:Y:S01]  /*5d40*/  FFMA.FTZ R196, R164, R188, R189 ;  /* 0x000000bca4c47223 */ /* 0x000fe200000100bd */
[----:B------:R-:W-:Y:S01]  /*5d50*/  FMUL.FTZ R187, R78, UR4 ;  /* 0x000000044ebb7c20 */ /* 0x000fe20008410000 */
[----:B------:R-:W-:Y:S01]  /*5d60*/  @P5 SHF.L.U32 R92, R92, 0x10, RZ ;  /* 0x000000105c5c5819 */ /* 0x000fe200000006ff */
[----:B------:R-:W-:Y:S01]  /*5d70*/  FMUL.FTZ R193, R86, UR4 ;  /* 0x0000000456c17c20 */ /* 0x000fe20008410000 */
[----:B------:R-:W-:-:S02]  /*5d80*/  CS2R R98, SRZ ;  /* 0x0000000000627805 */ /* 0x000fc4000001ff00 */
[----:B------:R-:W-:Y:S01]  /*5d90*/  @P4 SHF.L.U32 R94, R87, 0x10, RZ ;  /* 0x00000010575e4819 */ /* 0x000fe200000006ff */
[-C--:B------:R-:W-:Y:S01]  /*5da0*/  FMUL.FTZ R78, R197, R186.reuse ;  /* 0x000000bac54e7220 */ /* 0x080fe20000410000 */
[----:B------:R-:W-:Y:S01]  /*5db0*/  @P3 PRMT R95, R87, 0x7632, R95 ;  /* 0x00007632575f3816 */ /* 0x000fe2000000005f */
[----:B------:R-:W-:Y:S01]  /*5dc0*/  FMUL.FTZ R87, R196, R186 ;  /* 0x000000bac4577220 */ /* 0x000fe20000410000 */
[----:B------:R-:W-:Y:S01]  /*5dd0*/  @P6 SHF.L.U32 R188, R58, 0x10, RZ ;  /* 0x000000103abc6819 */ /* 0x000fe200000006ff */
[----:B------:R-:W-:Y:S01]  /*5de0*/  @P6 FMUL.FTZ R99, R187, R82 ;  /* 0x00000052bb636220 */ /* 0x000fe20000410000 */
[----:B------:R-:W-:Y:S01]  /*5df0*/  @P5 FMUL.FTZ R98, R193, R92 ;  /* 0x0000005cc1625220 */ /* 0x000fe20000410000 */
[----:B------:R-:W-:Y:S01]  /*5e00*/  HFMA2 R82, -RZ, RZ, 0, 0 ;  /* 0x00000000ff527431 */ /* 0x000fe200000001ff */
[----:B------:R-:W-:Y:S01]  /*5e10*/  @P5 SHF.L.U32 R92, R146, 0x10, RZ ;  /* 0x00000010925c5819 */ /* 0x000fe200000006ff */
[----:B------:R-:W-:Y:S01]  /*5e20*/  HFMA2 R86, -RZ, RZ, 0, 0 ;  /* 0x00000000ff567431 */ /* 0x000fe200000001ff */
[----:B------:R-:W-:Y:S01]  /*5e30*/  @P4 SHF.L.U32 R198, R59, 0x10, RZ ;  /* 0x000000103bc64819 */ /* 0x000fe200000006ff */
[----:B------:R-:W-:Y:S01]  /*5e40*/  FMUL.FTZ R199, R78, UR4 ;  /* 0x000000044ec77c20 */ /* 0x000fe20008410000 */
[----:B------:R-:W-:Y:S01]  /*5e50*/  @P3 SHF.L.U32 R201, R147, 0x10, RZ ;  /* 0x0000001093c93819 */ /* 0x000fe200000006ff */
[----:B------:R-:W-:Y:S01]  /*5e60*/  FMUL.FTZ R78, R87, UR4 ;  /* 0x00000004574e7c20 */ /* 0x000fe20008410000 */
[----:B------:R-:W-:Y:S01]  /*5e70*/  MOV R85, RZ ;  /* 0x000000ff00557202 */ /* 0x000fe20000000f00 */
[----:B------:R-:W-:Y:S01]  /*5e80*/  @P6 FMUL.FTZ R85, R188, R187 ;  /* 0x000000bbbc556220 */ /* 0x000fe20000410000 */
[----:B------:R-:W-:-:S02]  /*5e90*/  CS2R R188, SRZ ;  /* 0x0000000000bc7805 */ /* 0x000fc4000001ff00 */
        /* <DEDUP_REMOVED lines=16> */
.L_x_744:
[-CC-:B------:R-:W-:Y:S01]  /*5fa0*/  FFMA.FTZ R201, R201, R203.reuse, R204.reuse ;  /* 0x000000cbc9c97223 */ /* 0x180fe200000100cc */
[-CC-:B------:R-:W-:Y:S01]  /*5fb0*/  FFMA.FTZ R197, R197, R203.reuse, R204.reuse ;  /* 0x000000cbc5c57223 */ /* 0x180fe200000100cc */
[----:B------:R-:W-:Y:S01]  /*5fc0*/  LOP3.LUT P3, RZ, R98, 0xff, RZ, 0xc0, !PT ;  /* 0x000000ff62ff7812 */ /* 0x000fe2000786c0ff */
[----:B------:R-:W-:Y:S01]  /*5fd0*/  FFMA.FTZ R194, R194, R203, R204 ;  /* 0x000000cbc2c27223 */ /* 0x000fe200000100cc */
[----:B0-----:R-:W-:Y:S01]  /*5fe0*/  SHF.L.U32 R81, R68, 0x10, RZ ;  /* 0x0000001044517819 */ /* 0x001fe200000006ff */
[----:B------:R-:W-:Y:S01]  /*5ff0*/  FADD.FTZ R201, R202, -R201 ;  /* 0x800000c9cac97221 */ /* 0x000fe20000010000 */
[----:B------:R-:W-:Y:S01]  /*6000*/  SHF.L.U32 R82, R69, 0x10, RZ ;  /* 0x0000001045527819 */ /* 0x000fe200000006ff */
[----:B------:R-:W-:Y:S01]  /*6010*/  FADD.FTZ R197, R200, -R197 ;  /* 0x800000c5c8c57221 */ /* 0x000fe20000010000 */
[----:B------:R-:W-:Y:S01]  /*6020*/  LOP3.LUT P4, RZ, R98, 0xff00, RZ, 0xc0, !PT ;  /* 0x0000ff0062ff7812 */ /* 0x000fe2000788c0ff */
[----:B------:R-:W-:Y:S01]  /*6030*/  FFMA.FTZ R81, R164, R201, R81 ;  /* 0x000000c9a4517223 */ /* 0x000fe20000010051 */
[----:B------:R-:W-:Y:S01]  /*6040*/  PRMT R80, R68, 0x7632, R80 ;  /* 0x0000763244507816 */ /* 0x000fe20000000050 */
[----:B------:R-:W-:Y:S01]  /*6050*/  FFMA.FTZ R197, R164, R197, R82 ;  /* 0x000000c5a4c57223 */ /* 0x000fe20000010052 */
[----:B------:R-:W-:Y:S01]  /*6060*/  LOP3.LUT P5, RZ, R98, 0xff0000, RZ, 0xc0, !PT ;  /* 0x00ff000062ff7812 */ /* 0x000fe200078ac0ff */
[----:B------:R-:W-:Y:S01]  /*6070*/  FADD.FTZ R199, R199, -R194 ;  /* 0x800000c2c7c77221 */ /* 0x000fe20000010000 */
[----:B------:R-:W-:Y:S01]  /*6080*/  SHF.L.U32 R80, R80, 0x10, RZ ;  /* 0x0000001050507819 */ /* 0x000fe200000006ff */
[----:B------:R-:W-:Y:S01]  /*6090*/  FFMA.FTZ R192, R192, R203, R204 ;  /* 0x000000cbc0c07223 */ /* 0x000fe200000100cc */
[----:B------:R-:W-:Y:S01]  /*60a0*/  LOP3.LUT P6, RZ, R98, 0xff000000, RZ, 0xc0, !PT ;  /* 0xff00000062ff7812 */ /* 0x000fe200078cc0ff */
[----:B------:R-:W-:Y:S01]  /*60b0*/  FMUL.FTZ R81, R186, R81 ;  /* 0x00000051ba517220 */ /* 0x000fe20000410000 */
[----:B------:R-:W-:Y:S01]  /*60c0*/  PRMT R82, R69, 0x7632, R82 ;  /* 0x0000763245527816 */ /* 0x000fe20000000052 */
[----:B------:R-:W-:Y:S01]  /*60d0*/  FFMA.FTZ R199, R164, R199, R80 ;  /* 0x000000c7a4c77223 */ /* 0x000fe20000010050 */
[----:B------:R-:W-:Y:S01]  /*60e0*/  FADD.FTZ R195, R195, -R192 ;  /* 0x800000c0c3c37221 */ /* 0x000fe20000010000 */
[----:B-----5:R-:W-:Y:S01]  /*60f0*/  @P3 SHF.L.U32 R94, R84, 0x10, RZ ;  /* 0x00000010545e3819 */ /* 0x020fe200000006ff */
[----:B------:R-:W-:Y:S01]  /*6100*/  FMUL.FTZ R81, R81, UR4 ;  /* 0x0000000451517c20 */ /* 0x000fe20008410000 */
[----:B------:R-:W-:Y:S01]  /*6110*/  SHF.L.U32 R93, R82, 0x10, RZ ;  /* 0x00000010525d7819 */ /* 0x000fe200000006ff */
[----:B------:R-:W-:Y:S01]  /*6120*/  HFMA2 R80, -RZ, RZ, 0, 0 ;  /* 0x00000000ff507431 */ /* 0x000fe200000001ff */
[----:B------:R-:W-:Y:S01]  /*6130*/  @P4 PRMT R83, R84, 0x7632, R83 ;  /* 0x0000763254534816 */ /* 0x000fe20000000053 */
[----:B------:R-:W-:Y:S01]  /*6140*/  FMUL.FTZ R82, R186, R199 ;  /* 0x000000c7ba527220 */ /* 0x000fe20000410000 */
[----:B------:R-:W-:Y:S01]  /*6150*/  @P3 SHF.L.U32 R84, R56, 0x10, RZ ;  /* 0x0000001038543819 */ /* 0x000fe200000006ff */
[----:B------:R-:W-:Y:S01]  /*6160*/  FFMA.FTZ R199, R164, R195, R93 ;  /* 0x000000c3a4c77223 */ /* 0x000fe2000001005d */
[----:B------:R-:W-:Y:S01]  /*6170*/  MOV R181, RZ ;  /* 0x000000ff00b57202 */ /* 0x000fe20000000f00 */
[----:B------:R-:W-:Y:S01]  /*6180*/  @P3 FMUL.FTZ R181, R94, R81 ;  /* 0x000000515eb53220 */ /* 0x000fe20000410000 */
[----:B------:R-:W-:Y:S01]  /*6190*/  FMUL.FTZ R92, R82, UR4 ;  /* 0x00000004525c7c20 */ /* 0x000fe20008410000 */
[C---:B------:R-:W-:Y:S01]  /*61a0*/  @P5 SHF.L.U32 R95, R85.reuse, 0x10, RZ ;  /* 0x00000010555f5819 */ /* 0x040fe200000006ff */
[C---:B------:R-:W-:Y:S01]  /*61b0*/  FMUL.FTZ R82, R186.reuse, R197 ;  /* 0x000000c5ba527220 */ /* 0x040fe20000410000 */
[----:B------:R-:W-:Y:S01]  /*61c0*/  @P6 PRMT R94, R85, 0x7632, R94 ;  /* 0x00007632555e6816 */ /* 0x000fe2000000005e */
[----:B------:R-:W-:Y:S01]  /*61d0*/  FMUL.FTZ R85, R186, R199 ;  /* 0x000000c7ba557220 */ /* 0x000fe20000410000 */
[----:B------:R-:W-:Y:S01]  /*61e0*/  @P3 FMUL.FTZ R80, R84, R81 ;  /* 0x0000005154503220 */ /* 0x000fe20000410000 */
[----:B------:R-:W-:Y:S01]  /*61f0*/  HFMA2 R81, -RZ, RZ, 0, 0 ;  /* 0x00000000ff517431 */ /* 0x000fe200000001ff */
[----:B------:R-:W-:Y:S01]  /*6200*/  @P4 SHF.L.U32 R83, R83, 0x10, RZ ;  /* 0x0000001053534819 */ /* 0x000fe200000006ff */
[----:B------:R-:W-:Y:S01]  /*6210*/  FMUL.FTZ R82, R82, UR4 ;  /* 0x0000000452527c20 */ /* 0x000fe20008410000 */
[----:B------:R-:W-:Y:S01]  /*6220*/  @P5 SHF.L.U32 R197, R57, 0x10, RZ ;  /* 0x0000001039c55819 */ /* 0x000fe200000006ff */
[----:B------:R-:W-:Y:S01]  /*6230*/  @P6 IMAD.U32 R94, R94, 0x10000, RZ ;  /* 0x000100005e5e6824 */ /* 0x000fe200078e00ff */
[----:B------:R-:W-:Y:S01]  /*6240*/  @P6 SHF.L.U32 R200, R145, 0x10, RZ ;  /* 0x0000001091c86819 */ /* 0x000fe200000006ff */
[----:B------:R-:W-:Y:S01]  /*6250*/  FMUL.FTZ R85, R85, UR4 ;  /* 0x0000000455557c20 */ /* 0x000fe20008410000 */
[----:B------:R-:W-:-:S02]  /*6260*/  CS2R R194, SRZ ;  /* 0x0000000000c27805 */ /* 0x000fc4000001ff00 */
[----:B------:R-:W-:Y:S01]  /*6270*/  MOV R192, RZ ;  /* 0x000000ff00c07202 */ /* 0x000fe20000000f00 */
[----:B------:R-:W-:Y:S01]  /*6280*/  @P4 FMUL.FTZ R192, R83, R92 ;  /* 0x0000005c53c04220 */ /* 0x000fe20000410000 */
[----:B------:R-:W-:Y:S01]  /*6290*/  MOV R84, RZ ;  /* 0x000000ff00547202 */ /* 0x000fe20000000f00 */
[-C--:B------:R-:W-:Y:S01]  /*62a0*/  @P5 FMUL.FTZ R195, R95, R82.reuse ;  /* 0x000000525fc35220 */ /* 0x080fe20000410000 */
[----:B------:R-:W-:Y:S01]  /*62b0*/  @P5 FMUL.FTZ R84, R197, R82 ;  /* 0x00000052c5545220 */ /* 0x000fe20000410000 */
[-C--:B------:R-:W-:Y:S01]  /*62c0*/  @P6 FMUL.FTZ R194, R94, R85.reuse ;  /* 0x000000555ec26220 */ /* 0x080fe20000410000 */
[----:B------:R-:W-:Y:S01]  /*62d0*/  @P6 FMUL.FTZ R81, R200, R85 ;  /* 0x00000055c8516220 */ /* 0x000fe20000410000 */
[----:B------:R-:W-:Y:S01]  /*62e0*/  HFMA2 R83, -RZ, RZ, 0, 0 ;  /* 0x00000000ff537431 */ /* 0x000fe200000001ff */
[C---:B------:R-:W-:Y:S01]  /*62f0*/  LOP3.LUT P6, RZ, R99.reuse, 0xff, RZ, 0xc0, !PT ;  /* 0x000000ff63ff7812 */ /* 0x040fe200078cc0ff */
[-CC-:B------:R-:W-:Y:S01]  /*6300*/  FFMA.FTZ R190, R190, R203.reuse, R204.reuse ;  /* 0x000000cbbebe7223 */ /* 0x180fe200000100cc */
[----:B------:R-:W-:Y:S01]  /*6310*/  LOP3.LUT P5, RZ, R99, 0xff00, RZ, 0xc0, !PT ;  /* 0x0000ff0063ff7812 */ /* 0x000fe200078ac0ff */
[-CC-:B------:R-:W-:Y:S01]  /*6320*/  FFMA.FTZ R193, R193, R203.reuse, R204.reuse ;  /* 0x000000cbc1c17223 */ /* 0x180fe200000100cc */
[----:B------:R-:W-:Y:S01]  /*6330*/  @P4 SHF.L.U32 R93, R144, 0x10, RZ ;  /* 0x00000010905d4819 */ /* 0x000fe200000006ff */
[-C--:B------:R-:W-:Y:S01]  /*6340*/  FFMA.FTZ R189, R189, R203.reuse, R204 ;  /* 0x000000cbbdbd7223 */ /* 0x080fe200000100cc */
[----:B------:R-:W-:Y:S01]  /*6350*/  PRMT R82, R70, 0x7632, R82 ;  /* 0x0000763246527816 */ /* 0x000fe20000000052 */
[----:B------:R-:W-:Y:S01]  /*6360*/  FADD.FTZ R191, R191, -R190 ;  /* 0x800000bebfbf7221 */ /* 0x000fe20000010000 */
[----:B------:R-:W-:Y:S01]  /*6370*/  ISETP.GE.U32.AND P3, PT, R98, RZ, PT ;  /* 0x000000ff6200720c */ /* 0x000fe20003f66070 */
[----:B------:R-:W-:Y:S01]  /*6380*/  @P4 FMUL.FTZ R83, R93, R92 ;  /* 0x0000005c5d534220 */ /* 0x000fe20000410000 */
[----:B------:R-:W-:Y:S01]  /*6390*/  SHF.L.U32 R82, R82, 0x10, RZ ;  /* 0x0000001052527819 */ /* 0x000fe200000006ff */
[----:B------:R-:W-:Y:S01]  /*63a0*/  FADD.FTZ R193, R198, -R193 ;  /* 0x800000c1c6c17221 */ /* 0x000fe20000010000 */
[----:B------:R-:W-:Y:S01]  /*63b0*/  SHF.L.U32 R85, R70, 0x10, RZ ;  /* 0x0000001046557819 */ /* 0x000fe200000006ff */
[----:B------:R-:W-:Y:S01]  /*63c0*/  FADD.FTZ R189, R196, -R189 ;  /* 0x800000bdc4bd7221 */ /* 0x000fe20000010000 */
[C---:B------:R-:W-:Y:S01]  /*63d0*/  SHF.L.U32 R92, R71.reuse, 0x10, RZ ;  /* 0x00000010475c7819 */ /* 0x040fe200000006ff */
[----:B------:R-:W-:Y:S01]  /*63e0*/  FFMA.FTZ R188, R188, R203, R204 ;  /* 0x000000cbbcbc7223 */ /* 0x000fe200000100cc */
[----:B------:R-:W-:Y:S01]  /*63f0*/  PRMT R93, R71, 0x7632, R93 ;  /* 0x00007632475d7816 */ /* 0x000fe2000000005d */
[C---:B------:R-:W-:Y:S01]  /*6400*/  FFMA.FTZ R191, R164.reuse, R191, R82 ;  /* 0x000000bfa4bf7223 */ /* 0x040fe20000010052 */
[C---:B------:R-:W-:Y:S01]  /*6410*/  LOP3.LUT P4, RZ, R99.reuse, 0xff0000, RZ, 0xc0, !PT ;  /* 0x00ff000063ff7812 */ /* 0x040fe2000788c0ff */
[C---:B------:R-:W-:Y:S01]  /*6420*/  FFMA.FTZ R193, R164.reuse, R193, R85 ;  /* 0x000000c1a4c17223 */ /* 0x040fe20000010055 */
[----:B------:R-:W-:Y:S01]  /*6430*/  ISETP.GE.U32.AND.EX P3, PT, R99, 0x1000000, PT, P3 ;  /* 0x010000006300780c */ /* 0x000fe20003f66130 */
[----:B------:R-:W-:Y:S01]  /*6440*/  FFMA.FTZ R189, R164, R189, R92 ;  /* 0x000000bda4bd7223 */ /* 0x000fe2000001005c */
[----:B------:R-:W-:Y:S01]  /*6450*/  SHF.L.U32 R94, R93, 0x10, RZ ;  /* 0x000000105d5e7819 */ /* 0x000fe200000006ff */
[----:B------:R-:W-:Y:S01]  /*6460*/  FADD.FTZ R187, R187, -R188 ;  /* 0x800000bcbbbb7221 */ /* 0x000fe20000010000 */
[----:B------:R-:W-:Y:S01]  /*6470*/  @P6 SHF.L.U32 R95, R86, 0x10, RZ ;  /* 0x00000010565f6819 */ /* 0x000fe200000006ff */
[----:B------:R-:W-:Y:S01]  /*6480*/  FMUL.FTZ R82, R186, R193 ;  /* 0x000000c1ba527220 */ /* 0x000fe20000410000 */
[----:B------:R-:W-:Y:S01]  /*6490*/  @P5 PRMT R92, R86, 0x7632, R92 ;  /* 0x00007632565c5816 */ /* 0x000fe2000000005c */
[----:B------:R-:W-:Y:S01]  /*64a0*/  FMUL.FTZ R86, R186, R191 ;  /* 0x000000bfba567220 */ /* 0x000fe20000410000 */
[----:B------:R-:W-:Y:S01]  /*64b0*/  FFMA.FTZ R197, R164, R187, R94 ;  /* 0x000000bba4c57223 */ /* 0x000fe2000001005e */
[----:B------:R-:W-:-:S02]  /*64c0*/  @P6 SHF.L.U32 R187, R58, 0x10, RZ ;  /* 0x000000103abb6819 */ /* 0x000fc400000006ff */
[----:B------:R-:W-:Y:S02]  /*64d0*/  CS2R R98, SRZ ;  /* 0x0000000000627805 */ /* 0x000fe4000001ff00 */
[----:B------:R-:W-:Y:S01]  /*64e0*/  @P5 SHF.L.U32 R92, R92, 0x10, RZ ;  /* 0x000000105c5c5819 */ /* 0x000fe200000006ff */
[----:B------:R-:W-:Y:S01]  /*64f0*/  FMUL.FTZ R93, R86, UR4 ;  /* 0x00000004565d7c20 */ /* 0x000fe20008410000 */
[----:B------:R-:W-:Y:S01]  /*6500*/  FMUL.FTZ R82, R82, UR4 ;  /* 0x0000000452527c20 */ /* 0x000fe20008410000 */
[----:B------:R-:W-:Y:S01]  /*6510*/  MOV R85, RZ ;  /* 0x000000ff00557202 */ /* 0x000fe20000000f00 */
[----:B------:R-:W-:Y:S01]  /*6520*/  FMUL.FTZ R86, R186, R189 ;  /* 0x000000bdba567220 */ /* 0x000fe20000410000 */
[----:B------:R-:W-:Y:S01]  /*6530*/  @P5 FMUL.FTZ R98, R92, R93 ;  /* 0x0000005d5c625220 */ /* 0x000fe20000410000 */
[----:B------:R-:W-:Y:S01]  /*6540*/  FMUL.FTZ R92, R186, R197 ;  /* 0x000000c5ba5c7220 */ /* 0x000fe20000410000 */
[----:B------:R-:W-:Y:S01]  /*6550*/  @P4 SHF.L.U32 R191, R87, 0x10, RZ ;  /* 0x0000001057bf4819 */ /* 0x000fe200000006ff */
[-C--:B------:R-:W-:Y:S01]  /*6560*/  @P6 FMUL.FTZ R99, R95, R82.reuse ;  /* 0x000000525f636220 */ /* 0x080fe20000410000 */
[----:B------:R-:W-:Y:S01]  /*6570*/  @P3 PRMT R193, R87, 0x7632, R193 ;  /* 0x0000763257c13816 */ /* 0x000fe200000000c1 */
        /* <DEDUP_REMOVED lines=20> */
[----:B------:R-:W-:-:S07]  /*66c0*/  F2FP.BF16.F32.PACK_AB R83, R94, R87 ;  /* 0x000000575e53723e */ /* 0x000fce00000010ff */
.L_x_745:
        /* <DEDUP_REMOVED lines=8> */
[-CC-:B------:R-:W-:Y:S01]  /*6750*/  FFMA.FTZ R103, R103, R203.reuse, R204.reuse ;  /* 0x000000cb67677223 */ /* 0x180fe200000100cc */
[-CC-:B0-----:R-:W-:Y:S01]  /*6760*/  FFMA.FTZ R77, R168, R203.reuse, R204.reuse ;  /* 0x000000cba84d7223 */ /* 0x181fe200000100cc */
[-C--:B------:R-:W-:Y:S01]  /*6770*/  FFMA.FTZ R78, R171, R203.reuse, R204 ;  /* 0x000000cbab4e7223 */ /* 0x080fe200000100cc */
[----:B------:R-:W-:Y:S01]  /*6780*/  LOP3.LUT P3, RZ, R96, 0xff, RZ, 0xc0, !PT ;  /* 0x000000ff60ff7812 */ /* 0x000fe2000786c0ff */
[----:B------:R-:W-:Y:S01]  /*6790*/  FADD.FTZ R103, R102, -R103 ;  /* 0x8000006766677221 */ /* 0x000fe20000010000 */
[----:B------:R-:W-:Y:S01]  /*67a0*/  FADD.FTZ R102, R166, -R77 ;  /* 0x8000004da6667221 */ /* 0x000fe20000010000 */
[----:B------:R-:W-:Y:S01]  /*67b0*/  LOP3.LUT P4, RZ, R96, 0xff00, RZ, 0xc0, !PT ;  /* 0x0000ff0060ff7812 */ /* 0x000fe2000788c0ff */
[----:B------:R-:W-:Y:S01]  /*67c0*/  FADD.FTZ R78, R169, -R78 ;  /* 0x8000004ea94e7221 */ /* 0x000fe20000010000 */
[----:B------:R-:W-:Y:S01]  /*67d0*/  PRMT R76, R72, 0x7632, R76 ;  /* 0x00007632484c7816 */ /* 0x000fe2000000004c */
[----:B------:R-:W-:Y:S01]  /*67e0*/  FFMA.FTZ R83, R172, R203, R204 ;  /* 0x000000cbac537223 */ /* 0x000fe200000100cc */
[----:B------:R-:W-:-:S02]  /*67f0*/  SHF.L.U32 R77, R72, 0x10, RZ ;  /* 0x00000010484d7819 */ /* 0x000fc400000006ff */
[----:B------:R-:W-:Y:S02]  /*6800*/  CS2R R90, SRZ ;  /* 0x00000000005a7805 */ /* 0x000fe4000001ff00 */
[C---:B------:R-:W-:Y:S01]  /*6810*/  SHF.L.U32 R81, R73.reuse, 0x10, RZ ;  /* 0x0000001049517819 */ /* 0x040fe200000006ff */
[----:B------:R-:W-:Y:S01]  /*6820*/  FADD.FTZ R83, R170, -R83 ;  /* 0x80000053aa537221 */ /* 0x000fe20000010000 */
[----:B------:R-:W-:Y:S01]  /*6830*/  SHF.L.U32 R79, R76, 0x10, RZ ;  /* 0x000000104c4f7819 */ /* 0x000fe200000006ff */
[----:B------:R-:W-:Y:S01]  /*6840*/  FFMA.FTZ R167, R164, R103, R77 ;  /* 0x00000067a4a77223 */ /* 0x000fe2000001004d */
[----:B------:R-:W-:Y:S01]  /*6850*/  LOP3.LUT P5, RZ, R96, 0xff0000, RZ, 0xc0, !PT ;  /* 0x00ff000060ff7812 */ /* 0x000fe200078ac0ff */
[----:B------:R-:W-:Y:S01]  /*6860*/  FFMA.FTZ R169, R164, R78, R81 ;  /* 0x0000004ea4a97223 */ /* 0x000fe20000010051 */
[----:B------:R-:W-:Y:S01]  /*6870*/  LOP3.LUT P6, RZ, R96, 0xff000000, RZ, 0xc0, !PT ;  /* 0xff00000060ff7812 */ /* 0x000fe200078cc0ff */
[----:B------:R-:W-:Y:S01]  /*6880*/  FFMA.FTZ R102, R164, R102, R79 ;  /* 0x00000066a4667223 */ /* 0x000fe2000001004f */
[----:B------:R-:W-:Y:S01]  /*6890*/  PRMT R78, R73, 0x7632, R78 ;  /* 0x00007632494e7816 */ /* 0x000fe2000000004e */
[----:B------:R-:W-:Y:S01]  /*68a0*/  FMUL.FTZ R76, R167, R186 ;  /* 0x000000baa74c7220 */ /* 0x000fe20000410000 */
[----:B-----5:R-:W-:-:S02]  /*68b0*/  @P3 SHF.L.U32 R77, R84, 0x10, RZ ;  /* 0x00000010544d3819 */ /* 0x020fc400000006ff */
[----:B------:R-:W-:Y:S02]  /*68c0*/  CS2R R92, SRZ ;  /* 0x00000000005c7805 */ /* 0x000fe4000001ff00 */
[----:B------:R-:W-:Y:S01]  /*68d0*/  SHF.L.U32 R79, R78, 0x10, RZ ;  /* 0x000000104e4f7819 */ /* 0x000fe200000006ff */
[-C--:B------:R-:W-:Y:S01]  /*68e0*/  FMUL.FTZ R78, R102, R186.reuse ;  /* 0x000000ba664e7220 */ /* 0x080fe20000410000 */
[----:B------:R-:W-:Y:S01]  /*68f0*/  @P4 PRMT R84, R84, 0x7632, R84 ;  /* 0x0000763254544816 */ /* 0x000fe20000000054 */
[----:B------:R-:W-:Y:S01]  /*6900*/  FMUL.FTZ R76, R76, UR4 ;  /* 0x000000044c4c7c20 */ /* 0x000fe20008410000 */
[----:B------:R-:W-:Y:S01]  /*6910*/  @P3 SHF.L.U32 R81, R60, 0x10, RZ ;  /* 0x000000103c513819 */ /* 0x000fe200000006ff */
[----:B------:R-:W-:Y:S01]  /*6920*/  FFMA.FTZ R166, R164, R83, R79 ;  /* 0x00000053a4a67223 */ /* 0x000fe2000001004f */
[----:B------:R-:W-:Y:S01]  /*6930*/  @P4 SHF.L.U32 R84, R84, 0x10, RZ ;  /* 0x0000001054544819 */ /* 0x000fe200000006ff */
[----:B------:R-:W-:Y:S01]  /*6940*/  FMUL.FTZ R95, R78, UR4 ;  /* 0x000000044e5f7c20 */ /* 0x000fe20008410000 */
[----:B------:R-:W-:Y:S01]  /*6950*/  @P3 FMUL.FTZ R91, R76, R77 ;  /* 0x0000004d4c5b3220 */ /* 0x000fe20000410000 */
[----:B------:R-:W-:Y:S01]  /*6960*/  @P5 SHF.L.U32 R77, R85, 0x10, RZ ;  /* 0x00000010554d5819 */ /* 0x000fe200000006ff */
[----:B------:R-:W-:Y:S01]  /*6970*/  FMUL.FTZ R78, R166, R186 ;  /* 0x000000baa64e7220 */ /* 0x000fe20000410000 */
[----:B------:R-:W-:Y:S01]  /*6980*/  MOV R80, RZ ;  /* 0x000000ff00507202 */ /* 0x000fe20000000f00 */
[----:B------:R-:W-:Y:S01]  /*6990*/  @P3 FMUL.FTZ R80, R81, R76 ;  /* 0x0000004c51503220 */ /* 0x000fe20000410000 */
[----:B------:R-:W-:Y:S01]  /*69a0*/  @P6 PRMT R85, R85, 0x7632, R85 ;  /* 0x0000763255556816 */ /* 0x000fe20000000055 */
[----:B------:R-:W-:Y:S01]  /*69b0*/  @P4 FMUL.FTZ R90, R95, R84 ;  /* 0x000000545f5a4220 */ /* 0x000fe20000410000 */
[----:B------:R-:W-:Y:S01]  /*69c0*/  FMUL.FTZ R76, R169, R186 ;  /* 0x000000baa94c7220 */ /* 0x000fe20000410000 */
[----:B------:R-:W-:Y:S01]  /*69d0*/  HFMA2 R84, -RZ, RZ, 0, 0 ;  /* 0x00000000ff547431 */ /* 0x000fe200000001ff */
[----:B------:R-:W-:Y:S01]  /*69e0*/  @P6 SHF.L.U32 R103, R141, 0x10, RZ ;  /* 0x000000108d676819 */ /* 0x000fe200000006ff */
[----:B------:R-:W-:Y:S01]  /*69f0*/  FMUL.FTZ R78, R78, UR4 ;  /* 0x000000044e4e7c20 */ /* 0x000fe20008410000 */
[----:B------:R-:W-:Y:S01]  /*6a00*/  @P6 SHF.L.U32 R85, R85, 0x10, RZ ;  /* 0x0000001055556819 */ /* 0x000fe200000006ff */
[----:B------:R-:W-:Y:S01]  /*6a10*/  FMUL.FTZ R76, R76, UR4 ;  /* 0x000000044c4c7c20 */ /* 0x000fe20008410000 */
[----:B------:R-:W-:Y:S01]  /*6a20*/  @P5 SHF.L.U32 R79, R61, 0x10, RZ ;  /* 0x000000103d4f5819 */ /* 0x000fe200000006ff */
[--C-:B------:R-:W-:Y:S01]  /*6a30*/  FFMA.FTZ R94, R175, R203, R204.reuse ;  /* 0x000000cbaf5e7223 */ /* 0x100fe200000100cc */
[----:B------:R-:W-:Y:S01]  /*6a40*/  @P6 FMUL.FTZ R84, R103, R78 ;  /* 0x0000004e67546220 */ /* 0x000fe20000410000 */
[----:B------:R-:W-:Y:S01]  /*6a50*/  @P6 FMUL.FTZ R92, R78, R85 ;  /* 0x000000554e5c6220 */ /* 0x000fe20000410000 */
[----:B------:R-:W-:Y:S01]  /*6a60*/  @P5 FMUL.FTZ R93, R76, R77 ;  /* 0x0000004d4c5d5220 */ /* 0x000fe20000410000 */
[----:B------:R-:W-:Y:S01]  /*6a70*/  LOP3.LUT P6, RZ, R97, 0xff, RZ, 0xc0, !PT ;  /* 0x000000ff61ff7812 */ /* 0x000fe200078cc0ff */
[-C--:B------:R-:W-:Y:S01]  /*6a80*/  FFMA.FTZ R171, R176, R203.reuse, R204 ;  /* 0x000000cbb0ab7223 */ /* 0x080fe200000100cc */
[----:B------:R-:W-:Y:S01]  /*6a90*/  MOV R81, RZ ;  /* 0x000000ff00517202 */ /* 0x000fe20000000f00 */
[----:B------:R-:W-:Y:S01]  /*6aa0*/  @P5 FMUL.FTZ R81, R79, R76 ;  /* 0x0000004c4f515220 */ /* 0x000fe20000410000 */
[----:B------:R-:W-:Y:S01]  /*6ab0*/  SHF.L.U32 R77, R74, 0x10, RZ ;  /* 0x000000104a4d7819 */ /* 0x000fe200000006ff */
[----:B------:R-:W-:Y:S01]  /*6ac0*/  FADD.FTZ R94, R173, -R94 ;  /* 0x8000005ead5e7221 */ /* 0x000fe20000010000 */
[----:B------:R-:W-:Y:S01]  /*6ad0*/  HFMA2 R83, -RZ, RZ, 0, 0 ;  /* 0x00000000ff537431 */ /* 0x000fe200000001ff */
[----:B------:R-:W-:Y:S01]  /*6ae0*/  LOP3.LUT P5, RZ, R97, 0xff00, RZ, 0xc0, !PT ;  /* 0x0000ff0061ff7812 */ /* 0x000fe200078ac0ff */
[-CC-:B------:R-:W-:Y:S01]  /*6af0*/  FFMA.FTZ R168, R179, R203.reuse, R204.reuse ;  /* 0x000000cbb3a87223 */ /* 0x180fe200000100cc */
[----:B------:R-:W-:Y:S01]  /*6b00*/  @P4 SHF.L.U32 R82, R140, 0x10, RZ ;  /* 0x000000108c524819 */ /* 0x000fe200000006ff */
[----:B------:R-:W-:Y:S01]  /*6b10*/  FFMA.FTZ R203, R180, R203, R204 ;  /* 0x000000cbb4cb7223 */ /* 0x000fe200000100cc */
[----:B------:R-:W-:Y:S01]  /*6b20*/  ISETP.GE.U32.AND P3, PT, R96, RZ, PT ;  /* 0x000000ff6000720c */ /* 0x000fe20003f66070 */
[----:B------:R-:W-:Y:S01]  /*6b30*/  FADD.FTZ R96, R174, -R171 ;  /* 0x800000abae607221 */ /* 0x000fe20000010000 */
[----:B------:R-:W-:Y:S01]  /*6b40*/  PRMT R76, R74, 0x7632, R76 ;  /* 0x000076324a4c7816 */ /* 0x000fe2000000004c */
[----:B------:R-:W-:Y:S01]  /*6b50*/  FFMA.FTZ R171, R164, R94, R77 ;  /* 0x0000005ea4ab7223 */ /* 0x000fe2000001004d */
[----:B------:R-:W-:Y:S01]  /*6b60*/  PRMT R78, R75, 0x7632, R78 ;  /* 0x000076324b4e7816 */ /* 0x000fe2000000004e */
[----:B------:R-:W-:Y:S01]  /*6b70*/  FADD.FTZ R168, R177, -R168 ;  /* 0x800000a8b1a87221 */ /* 0x000fe20000010000 */
[----:B------:R-:W-:Y:S01]  /*6b80*/  SHF.L.U32 R85, R75, 0x10, RZ ;  /* 0x000000104b557819 */ /* 0x000fe200000006ff */
[----:B------:R-:W-:Y:S01]  /*6b90*/  @P4 FMUL.FTZ R83, R82, R95 ;  /* 0x0000005f52534220 */ /* 0x000fe20000410000 */
[----:B------:R-:W-:Y:S01]  /*6ba0*/  SHF.L.U32 R79, R76, 0x10, RZ ;  /* 0x000000104c4f7819 */ /* 0x000fe200000006ff */
[----:B------:R-:W-:Y:S01]  /*6bb0*/  FMUL.FTZ R76, R171, R186 ;  /* 0x000000baab4c7220 */ /* 0x000fe20000410000 */
[C---:B------:R-:W-:Y:S01]  /*6bc0*/  LOP3.LUT P4, RZ, R97.reuse, 0xff0000, RZ, 0xc0, !PT ;  /* 0x00ff000061ff7812 */ /* 0x040fe2000788c0ff */
[----:B------:R-:W-:Y:S01]  /*6bd0*/  FADD.FTZ R178, R178, -R203 ;  /* 0x800000cbb2b27221 */ /* 0x000fe20000010000 */
[----:B------:R-:W-:Y:S01]  /*6be0*/  ISETP.GE.U32.AND.EX P3, PT, R97, 0x1000000, PT, P3 ;  /* 0x010000006100780c */ /* 0x000fe20003f66130 */
[----:B------:R-:W-:Y:S01]  /*6bf0*/  FFMA.FTZ R175, R164, R168, R85 ;  /* 0x000000a8a4af7223 */ /* 0x000fe20000010055 */
[----:B------:R-:W-:Y:S01]  /*6c00*/  SHF.L.U32 R95, R78, 0x10, RZ ;  /* 0x000000104e5f7819 */ /* 0x000fe200000006ff */
[----:B------:R-:W-:Y:S01]  /*6c10*/  FFMA.FTZ R96, R164, R96, R79 ;  /* 0x00000060a4607223 */ /* 0x000fe2000001004f */
[----:B------:R-:W-:Y:S01]  /*6c20*/  @P6 SHF.L.U32 R77, R86, 0x10, RZ ;  /* 0x00000010564d6819 */ /* 0x000fe200000006ff */
[----:B------:R-:W-:Y:S01]  /*6c30*/  FMUL.FTZ R76, R76, UR4 ;  /* 0x000000044c4c7c20 */ /* 0x000fe20008410000 */
[----:B------:R-:W-:Y:S01]  /*6c40*/  @P6 SHF.L.U32 R85, R62, 0x10, RZ ;  /* 0x000000103e556819 */ /* 0x000fe200000006ff */
[----:B------:R-:W-:Y:S01]  /*6c50*/  FFMA.FTZ R164, R164, R178, R95 ;  /* 0x000000b2a4a47223 */ /* 0x000fe2000001005f */
[----:B------:R-:W-:-:S02]  /*6c60*/  CS2R R94, SRZ ;  /* 0x00000000005e7805 */ /* 0x000fc4000001ff00 */
[----:B------:R-:W-:Y:S01]  /*6c70*/  @P5 PRMT R86, R86, 0x7632, R86 ;  /* 0x0000763256565816 */ /* 0x000fe20000000056 */
[----:B------:R-:W-:Y:S01]  /*6c80*/  FMUL.FTZ R78, R96, R186 ;  /* 0x000000ba604e7220 */ /* 0x000fe20000410000 */
[----:B------:R-:W-:Y:S01]  /*6c90*/  MOV R82, RZ ;  /* 0x000000ff00527202 */ /* 0x000fe20000000f00 */
[----:B------:R-:W-:Y:S01]  /*6ca0*/  @P6 FMUL.FTZ R95, R76, R77 ;  /* 0x0000004d4c5f6220 */ /* 0x000fe20000410000 */
[----:B------:R-:W-:Y:S01]  /*6cb0*/  @P6 FMUL.FTZ R82, R85, R76 ;  /* 0x0000004c55526220 */ /* 0x000fe20000410000 */
[-C--:B------:R-:W-:Y:S01]  /*6cc0*/  FMUL.FTZ R76, R175, R186.reuse ;  /* 0x000000baaf4c7220 */ /* 0x080fe20000410000 */
[----:B------:R-:W-:Y:S01]  /*6cd0*/  @P5 SHF.L.U32 R86, R86, 0x10, RZ ;  /* 0x0000001056565819 */ /* 0x000fe200000006ff */
[----:B------:R-:W-:Y:S01]  /*6ce0*/  FMUL.FTZ R186, R164, R186 ;  /* 0x000000baa4ba7220 */ /* 0x000fe20000410000 */
[----:B------:R-:W-:Y:S01]  /*6cf0*/  FMUL.FTZ R173, R78, UR4 ;  /* 0x000000044ead7c20 */ /* 0x000fe20008410000 */
        /* <DEDUP_REMOVED lines=13> */
[----:B------:R-:W-:Y:S01]  /*6dd0*/  @P4 FMUL.FTZ R86, R177, R76 ;  /* 0x0000004cb1564220 */ /* 0x000fe20000410000 */
[----:B------:R-:W-:Y:S01]  /*6de0*/  @P3 FMUL.FTZ R103, R170, R77 ;  /* 0x0000004daa673220 */ /* 0x000fe20000410000 */
        /* <DEDUP_REMOVED lines=12> */
.L_x_746:
[-CC-:B0-----:R-:W-:Y:S01]  /*6eb0*/  FFMA.FTZ R81, R168, R203.reuse, R204.reuse ;  /* 0x000000cba8517223 */ /* 0x181fe200000100cc */
[-CC-:B------:R-:W-:Y:S01]  /*6ec0*/  FFMA.FTZ R103, R103, R203.reuse, R204.reuse ;  /* 0x000000cb67677223 */ /* 0x180fe200000100cc */
[----:B------:R-:W-:Y:S01]  /*6ed0*/  LOP3.LUT P3, RZ, R96, 0xff, RZ, 0xc0, !PT ;  /* 0x000000ff60ff7812 */ /* 0x000fe2000786c0ff */
[----:B------:R-:W-:Y:S01]  /*6ee0*/  FFMA.FTZ R82, R171, R203, R204 ;  /* 0x000000cbab527223 */ /* 0x000fe200000100cc */
[----:B------:R-:W-:Y:S01]  /*6ef0*/  PRMT R80, R72, 0x7632, R80 ;  /* 0x0000763248507816 */ /* 0x000fe20000000050 */
[----:B------:R-:W-:Y:S01]  /*6f00*/  FADD.FTZ R83, R166, -R81 ;  /* 0x80000051a6537221 */ /* 0x000fe20000010000 */
[----:B------:R-:W-:Y:S01]  /*6f10*/  LOP3.LUT P4, RZ, R96, 0xff00, RZ, 0xc0, !PT ;  /* 0x0000ff0060ff7812 */ /* 0x000fe2000788c0ff */
[----:B------:R-:W-:Y:S01]  /*6f20*/  FADD.FTZ R103, R102, -R103 ;  /* 0x8000006766677221 */ /* 0x000fe20000010000 */
[----:B------:R-:W-:Y:S01]  /*6f30*/  IMAD.U32 R81, R72, 0x10000, RZ ;  /* 0x0001000048517824 */ /* 0x000fe200078e00ff */
[----:B------:R-:W-:Y:S01]  /*6f40*/  SHF.L.U32 R80, R80, 0x10, RZ ;  /* 0x0000001050507819 */ /* 0x000fe200000006ff */
[--C-:B------:R-:W-:Y:S01]  /*6f50*/  FADD.FTZ R169, R169, -R82.reuse ;  /* 0x80000052a9a97221 */ /* 0x100fe20000010000 */
[----:B------:R-:W-:Y:S01]  /*6f60*/  LOP3.LUT P6, RZ, R96, 0xff000000, RZ, 0xc0, !PT ;  /* 0xff00000060ff7812 */ /* 0x000fe200078cc0ff */
[----:B------:R-:W-:Y:S01]  /*6f70*/  FFMA.FTZ R81, R164, R103, R81 ;  /* 0x00000067a4517223 */ /* 0x000fe20000010051 */
[C---:B------:R-:W-:Y:S01]  /*6f80*/  PRMT R82, R73.reuse, 0x7632, R82 ;  /* 0x0000763249527816 */ /* 0x040fe20000000052 */
[----:B------:R-:W-:Y:S01]  /*6f90*/  FFMA.FTZ R91, R172, R203, R204 ;  /* 0x000000cbac5b7223 */ /* 0x000fe200000100cc */
[----:B------:R-:W-:Y:S01]  /*6fa0*/  FFMA.FTZ R95, R164, R83, R80 ;  /* 0x00000053a45f7223 */ /* 0x000fe20000010050 */
[----:B------:R-:W-:Y:S01]  /*6fb0*/  FMUL.FTZ R80, R186, R81 ;  /* 0x00000051ba507220 */ /* 0x000fe20000410000 */
[----:B------:R-:W-:Y:S01]  /*6fc0*/  LOP3.LUT P5, RZ, R96, 0xff0000, RZ, 0xc0, !PT ;  /* 0x00ff000060ff7812 */ /* 0x000fe200078ac0ff */
[----:B------:R-:W-:Y:S01]  /*6fd0*/  FADD.FTZ R167, R170, -R91 ;  /* 0x8000005baaa77221 */ /* 0x000fe20000010000 */
[----:B-----5:R-:W-:Y:S01]  /*6fe0*/  @P3 SHF.L.U32 R93, R84, 0x10, RZ ;  /* 0x00000010545d3819 */ /* 0x020fe200000006ff */
[----:B------:R-:W-:Y:S01]  /*6ff0*/  FMUL.FTZ R81, R186, R95 ;  /* 0x0000005fba517220 */ /* 0x000fe20000410000 */
[----:B------:R-:W-:Y:S01]  /*7000*/  SHF.L.U32 R171, R82, 0x10, RZ ;  /* 0x0000001052ab7819 */ /* 0x000fe200000006ff */
[----:B------:R-:W-:Y:S01]  /*7010*/  FMUL.FTZ R80, R80, UR4 ;  /* 0x0000000450507c20 */ /* 0x000fe20008410000 */
[----:B------:R-:W-:Y:S01]  /*7020*/  SHF.L.U32 R90, R73, 0x10, RZ ;  /* 0x00000010495a7819 */ /* 0x000fe200000006ff */
[----:B------:R-:W-:Y:S01]  /*7030*/  FMUL.FTZ R94, R81, UR4 ;  /* 0x00000004515e7c20 */ /* 0x000fe20008410000 */
[----:B------:R-:W-:Y:S01]  /*7040*/  @P4 PRMT R84, R84, 0x7632, R84 ;  /* 0x0000763254544816 */ /* 0x000fe20000000054 */
[----:B------:R-:W-:Y:S01]  /*7050*/  FFMA.FTZ R167, R164, R167, R171 ;  /* 0x000000a7a4a77223 */ /* 0x000fe200000100ab */
[----:B------:R-:W-:Y:S01]  /*7060*/  @P3 SHF.L.U32 R95, R60, 0x10, RZ ;  /* 0x000000103c5f3819 */ /* 0x000fe200000006ff */
[----:B------:R-:W-:Y:S01]  /*7070*/  FFMA.FTZ R169, R164, R169, R90 ;  /* 0x000000a9a4a97223 */ /* 0x000fe2000001005a */
[----:B------:R-:W-:-:S02]  /*7080*/  @P4 SHF.L.U32 R103, R84, 0x10, RZ ;  /* 0x0000001054674819 */ /* 0x000fc400000006ff */
[----:B------:R-:W-:Y:S02]  /*7090*/  CS2R R90, SRZ ;  /* 0x00000000005a7805 */ /* 0x000fe4000001ff00 */
[----:B------:R-:W-:Y:S01]  /*70a0*/  MOV R83, RZ ;  /* 0x000000ff00537202 */ /* 0x000fe20000000f00 */
[----:B------:R-:W-:Y:S01]  /*70b0*/  @P3 FMUL.FTZ R83, R95, R80 ;  /* 0x000000505f533220 */ /* 0x000fe20000410000 */
[----:B------:R-:W-:Y:S01]  /*70c0*/  @P6 PRMT R95, R85, 0x7632, R95 ;  /* 0x00007632555f6816 */ /* 0x000fe2000000005f */
[C---:B------:R-:W-:Y:S01]  /*70d0*/  FMUL.FTZ R82, R186.reuse, R167 ;  /* 0x000000a7ba527220 */ /* 0x040fe20000410000 */
[----:B------:R-:W-:Y:S01]  /*70e0*/  @P4 FMUL.FTZ R90, R103, R94 ;  /* 0x0000005e675a4220 */ /* 0x000fe20000410000 */
[----:B------:R-:W-:Y:S01]  /*70f0*/  FMUL.FTZ R81, R186, R169 ;  /* 0x000000a9ba517220 */ /* 0x000fe20000410000 */
[----:B------:R-:W-:Y:S01]  /*7100*/  HFMA2 R103, -RZ, RZ, 0, 0 ;  /* 0x00000000ff677431 */ /* 0x000fe200000001ff */
[----:B------:R-:W-:Y:S01]  /*7110*/  @P6 SHF.L.U32 R167, R141, 0x10, RZ ;  /* 0x000000108da76819 */ /* 0x000fe200000006ff */
[----:B------:R-:W-:Y:S01]  /*7120*/  @P3 FMUL.FTZ R91, R93, R80 ;  /* 0x000000505d5b3220 */ /* 0x000fe20000410000 */
[----:B------:R-:W-:Y:S01]  /*7130*/  @P6 SHF.L.U32 R95, R95, 0x10, RZ ;  /* 0x000000105f5f6819 */ /* 0x000fe200000006ff */
[----:B------:R-:W-:Y:S01]  /*7140*/  FMUL.FTZ R82, R82, UR4 ;  /* 0x0000000452527c20 */ /* 0x000fe20008410000 */
[----:B------:R-:W-:Y:S01]  /*7150*/  @P5 SHF.L.U32 R102, R85, 0x10, RZ ;  /* 0x0000001055665819 */ /* 0x000fe200000006ff */
[----:B------:R-:W-:Y:S01]  /*7160*/  HFMA2 R80, -RZ, RZ, 0, 0 ;  /* 0x00000000ff507431 */ /* 0x000fe200000001ff */
[----:B------:R-:W-:Y:S01]  /*7170*/  @P5 SHF.L.U32 R166, R61, 0x10, RZ ;  /* 0x000000103da65819 */ /* 0x000fe200000006ff */
[----:B------:R-:W-:Y:S01]  /*7180*/  FMUL.FTZ R81, R81, UR4 ;  /* 0x0000000451517c20 */ /* 0x000fe20008410000 */
[----:B------:R-:W-:-:S02]  /*7190*/  CS2R R92, SRZ ;  /* 0x00000000005c7805 */ /* 0x000fc4000001ff00 */
[----:B------:R-:W-:Y:S01]  /*71a0*/  @P4 SHF.L.U32 R85, R140, 0x10, RZ ;  /* 0x000000108c554819 */ /* 0x000fe200000006ff */
[-C--:B------:R-:W-:Y:S01]  /*71b0*/  @P6 FMUL.FTZ R92, R95, R82.reuse ;  /* 0x000000525f5c6220 */ /* 0x080fe20000410000 */
[----:B------:R-:W-:Y:S01]  /*71c0*/  MOV R84, RZ ;  /* 0x000000ff00547202 */ /* 0x000fe20000000f00 */
[----:B------:R-:W-:Y:S01]  /*71d0*/  @P6 FMUL.FTZ R103, R167, R82 ;  /* 0x00000052a7676220 */ /* 0x000fe20000410000 */
[--C-:B------:R-:W-:Y:S01]  /*71e0*/  FFMA.FTZ R168, R175, R203, R204.reuse ;  /* 0x000000cbafa87223 */ /* 0x100fe200000100cc */
[-C--:B------:R-:W-:Y:S01]  /*71f0*/  @P5 FMUL.FTZ R93, R102, R81.reuse ;  /* 0x00000051665d5220 */ /* 0x080fe20000410000 */
[----:B------:R-:W-:Y:S01]  /*7200*/  @P5 FMUL.FTZ R84, R166, R81 ;  /* 0x00000051a6545220 */ /* 0x000fe20000410000 */
[----:B------:R-:W-:Y:S01]  /*7210*/  ISETP.GE.U32.AND P3, PT, R96, RZ, PT ;  /* 0x000000ff6000720c */ /* 0x000fe20003f66070 */
[----:B------:R-:W-:Y:S01]  /*7220*/  @P4 FMUL.FTZ R80, R85, R94 ;  /* 0x0000005e55504220 */ /* 0x000fe20000410000 */
[C---:B------:R-:W-:Y:S01]  /*7230*/  LOP3.LUT P6, RZ, R97.reuse, 0xff, RZ, 0xc0, !PT ;  /* 0x000000ff61ff7812 */ /* 0x040fe200078cc0ff */
[-CC-:B------:R-:W-:Y:S01]  /*7240*/  FFMA.FTZ R175, R176, R203.reuse, R204.reuse ;  /* 0x000000cbb0af7223 */ /* 0x180fe200000100cc */
[----:B------:R-:W-:Y:S01]  /*7250*/  LOP3.LUT P5, RZ, R97, 0xff00, RZ, 0xc0, !PT ;  /* 0x0000ff0061ff7812 */ /* 0x000fe200078ac0ff */
[-CC-:B------:R-:W-:Y:S01]  /*7260*/  FFMA.FTZ R172, R179, R203.reuse, R204.reuse ;  /* 0x000000cbb3ac7223 */ /* 0x180fe200000100cc */
[----:B------:R-:W-:Y:S01]  /*7270*/  PRMT R85, R75, 0x7632, R85 ;  /* 0x000076324b557816 */ /* 0x000fe20000000055 */
[----:B------:R-:W-:Y:S01]  /*7280*/  FFMA.FTZ R203, R180, R203, R204 ;  /* 0x000000cbb4cb7223 */ /* 0x000fe200000100cc */
[----:B------:R-:W-:Y:S01]  /*7290*/  SHF.L.U32 R81, R74, 0x10, RZ ;  /* 0x000000104a517819 */ /* 0x000fe200000006ff */
[----:B------:R-:W-:Y:S01]  /*72a0*/  FADD.FTZ R173, R173, -R168 ;  /* 0x800000a8adad7221 */ /* 0x000fe20000010000 */
[C---:B------:R-:W-:Y:S01]  /*72b0*/  LOP3.LUT P4, RZ, R97.reuse, 0xff0000, RZ, 0xc0, !PT ;  /* 0x00ff000061ff7812 */ /* 0x040fe2000788c0ff */
[----:B------:R-:W-:Y:S01]  /*72c0*/  FADD.FTZ R203, R178, -R203 ;  /* 0x800000cbb2cb7221 */ /* 0x000fe20000010000 */
[----:B------:R-:W-:Y:S01]  /*72d0*/  ISETP.GE.U32.AND.EX P3, PT, R97, 0x1000000, PT, P3 ;  /* 0x010000006100780c */ /* 0x000fe20003f66130 */
[----:B------:R-:W-:Y:S01]  /*72e0*/  FFMA.FTZ R81, R164, R173, R81 ;  /* 0x000000ada4517223 */ /* 0x000fe20000010051 */
[----:B------:R-:W-:Y:S01]  /*72f0*/  PRMT R82, R74, 0x7632, R82 ;  /* 0x000076324a527816 */ /* 0x000fe20000000052 */
[----:B------:R-:W-:Y:S01]  /*7300*/  FADD.FTZ R175, R174, -R175 ;  /* 0x800000afaeaf7221 */ /* 0x000fe20000010000 */
[----:B------:R-:W-:Y:S01]  /*7310*/  SHF.L.U32 R96, R85, 0x10, RZ ;  /* 0x0000001055607819 */ /* 0x000fe200000006ff */
[----:B------:R-:W-:Y:S01]  /*7320*/  FADD.FTZ R177, R177, -R172 ;  /* 0x800000acb1b17221 */ /* 0x000fe20000010000 */
[----:B------:R-:W-:Y:S01]  /*7330*/  SHF.L.U32 R82, R82, 0x10, RZ ;  /* 0x0000001052527819 */ /* 0x000fe200000006ff */
[----:B------:R-:W-:Y:S01]  /*7340*/  FMUL.FTZ R81, R186, R81 ;  /* 0x00000051ba517220 */ /* 0x000fe20000410000 */
[----:B------:R-:W-:Y:S01]  /*7350*/  SHF.L.U32 R94, R75, 0x10, RZ ;  /* 0x000000104b5e7819 */ /* 0x000fe200000006ff */
[----:B------:R-:W-:Y:S01]  /*7360*/  FFMA.FTZ R203, R164, R203, R96 ;  /* 0x000000cba4cb7223 */ /* 0x000fe20000010060 */
[----:B------:R-:W-:Y:S01]  /*7370*/  @P6 SHF.L.U32 R96, R86, 0x10, RZ ;  /* 0x0000001056606819 */ /* 0x000fe200000006ff */
[----:B------:R-:W-:Y:S01]  /*7380*/  FFMA.FTZ R85, R164, R175, R82 ;  /* 0x000000afa4557223 */ /* 0x000fe20000010052 */
[----:B------:R-:W-:Y:S01]  /*7390*/  @P5 PRMT R86, R86, 0x7632, R86 ;  /* 0x0000763256565816 */ /* 0x000fe20000000056 */
[----:B------:R-:W-:Y:S01]  /*73a0*/  FFMA.FTZ R177, R164, R177, R94 ;  /* 0x000000b1a4b17223 */ /* 0x000fe2000001005e */
[----:B------:R-:W-:Y:S01]  /*73b0*/  @P6 SHF.L.U32 R164, R62, 0x10, RZ ;  /* 0x000000103ea46819 */ /* 0x000fe200000006ff */
[----:B------:R-:W-:Y:S01]  /*73c0*/  FMUL.FTZ R81, R81, UR4 ;  /* 0x0000000451517c20 */ /* 0x000fe20008410000 */
[C---:B------:R-:W-:Y:S01]  /*73d0*/  @P4 SHF.L.U32 R169, R87.reuse, 0x10, RZ ;  /* 0x0000001057a94819 */ /* 0x040fe200000006ff */
[----:B------:R-:W-:Y:S01]  /*73e0*/  FMUL.FTZ R85, R186, R85 ;  /* 0x00000055ba557220 */ /* 0x000fe20000410000 */
[----:B------:R-:W-:-:S02]  /*73f0*/  @P3 PRMT R166, R87, 0x7632, R166 ;  /* 0x0000763257a63816 */ /* 0x000fc400000000a6 */
[----:B------:R-:W-:Y:S02]  /*7400*/  CS2R R94, SRZ ;  /* 0x00000000005e7805 */ /* 0x000fe4000001ff00 */
[----:B------:R-:W-:Y:S01]  /*7410*/  @P5 SHF.L.U32 R87, R86, 0x10, RZ ;  /* 0x0000001056575819 */ /* 0x000fe200000006ff */
[C---:B------:R-:W-:Y:S01]  /*7420*/  FMUL.FTZ R86, R186.reuse, R177 ;  /* 0x000000b1ba567220 */ /* 0x040fe20000410000 */
[----:B------:R-:W-:Y:S01]  /*7430*/  MOV R82, RZ ;  /* 0x000000ff00527202 */ /* 0x000fe20000000f00 */
[----:B------:R-:W-:Y:S01]  /*7440*/  FMUL.FTZ R186, R186, R203 ;  /* 0x000000cbbaba7220 */ /* 0x000fe20000410000 */
[-C--:B------:R-:W-:Y:S01]  /*7450*/  @P6 FMUL.FTZ R95, R96, R81.reuse ;  /* 0x00000051605f6220 */ /* 0x080fe20000410000 */
        /* <DEDUP_REMOVED lines=22> */
.L_x_747:
[----:B------:R-:W0:Y:S01]  /*75c0*/  @P0 LDC.64 R84, c[0x0][0x478] ;  /* 0x00011e00ff540b82 */ /* 0x000e220000000a00 */
[----:B------:R-:W-:-:S04]  /*75d0*/  IMAD.WIDE.U32 R88, R165, 0x10, R88 ;  /* 0x00000010a5587825 */ /* 0x000fc800078e0058 */
[----:B0-----:R-:W-:-:S05]  /*75e0*/  @P0 IMAD.WIDE.U32 R84, R165, 0x10, R84 ;  /* 0x00000010a5540825 */ /* 0x001fca00078e0054 */
[----:B------:R1:W-:Y:S04]  /*75f0*/  @P0 STG.E.128 desc[UR6][R84.64], R76 ;  /* 0x0000004c54000986 */ /* 0x0003e8000c101d06 */
[----:B------:R1:W-:Y:S02]  /*7600*/  STG.E.128 desc[UR6][R88.64], R80 ;  /* 0x0000005058007986 */ /* 0x0003e4000c101d06 */
.L_x_741:
        /* <DEDUP_REMOVED lines=29> */
[----:B------:R-:W-:Y:S01]  /*77e0*/  MOV R84, R30 ;  /* 0x0000001e00547202 */ /* 0x000fe20000000f00 */
[----:B------:R-:W-:Y:S01]  /*77f0*/  IMAD.MOV.U32 R69, RZ, RZ, R5 ;  /* 0x000000ffff457224 */ /* 0x000fe200078e0005 */
        /* <DEDUP_REMOVED lines=67> */
[----:B------:R-:W-:-:S07]  /*7c30*/  MOV R19, R11 ;  /* 0x0000000b00137202 */ /* 0x000fce0000000f00 */
.L_x_733:
        /* <DEDUP_REMOVED lines=28> */
.L_x_749:
        /* <DEDUP_REMOVED lines=16> */
.L_x_10669:


//--------------------- .text._ZN10layer_norm22ln_bwd_finalize_kernelINS_22Kernel_traits_finalizeILj6144E13__nv_bfloat16S2_S2_S2_fjLb1ELj1024ELj4ENS_18Kernel_traits_baseILj6144ES2_S2_S2_S2_fjLj1024EEEEELb1ELb0EEEvNS_9BwdParamsE --------------------------
	.section	.text._ZN10layer_norm22ln_bwd_finalize_kernelINS_22Kernel_traits_finalizeILj6144E13__nv_bfloat16S2_S2_S2_fjLb1ELj1024ELj4ENS_18Kernel_traits_baseILj6144ES2_S2_S2_S2_fjLj1024EEEEELb1ELb0EEEvNS_9BwdParamsE,"ax",@progbits
	.align	128
        .global         _ZN10layer_norm22ln_bwd_finalize_kernelINS_22Kernel_traits_finalizeILj6144E13__nv_bfloat16S2_S2_S2_fjLb1ELj1024ELj4ENS_18Kernel_traits_baseILj6144ES2_S2_S2_S2_fjLj1024EEEEELb1ELb0EEEvNS_9BwdParamsE
        .type           _ZN10layer_norm22ln_bwd_finalize_kernelINS_22Kernel_traits_finalizeILj6144E13__nv_bfloat16S2_S2_S2_fjLb1ELj1024ELj4ENS_18Kernel_traits_baseILj6144ES2_S2_S2_S2_fjLj1024EEEEELb1ELb0EEEvNS_9BwdParamsE,@function
        .size           _ZN10layer_norm22ln_bwd_finalize_kernelINS_22Kernel_traits_finalizeILj6144E13__nv_bfloat16S2_S2_S2_fjLb1ELj1024ELj4ENS_18Kernel_traits_baseILj6144ES2_S2_S2_S2_fjLj1024EEEEELb1ELb0EEEvNS_9BwdParamsE,(.L_x_10670 - _ZN10layer_norm22ln_bwd_finalize_kernelINS_22Kernel_traits_finalizeILj6144E13__nv_bfloat16S2_S2_S2_fjLb1ELj1024ELj4ENS_18Kernel_traits_baseILj6144ES2_S2_S2_S2_fjLj1024EEEEELb1ELb0EEEvNS_9BwdParamsE)
        .other          _ZN10layer_norm22ln_bwd_finalize_kernelINS_22Kernel_traits_finalizeILj6144E13__nv_bfloat16S2_S2_S2_fjLb1ELj1024ELj4ENS_18Kernel_traits_baseILj6144ES2_S2_S2_S2_fjLj1024EEEEELb1ELb0EEEvNS_9BwdParamsE,@"STO_CUDA_ENTRY STV_DEFAULT"
_ZN10layer_norm22ln_bwd_finalize_kernelINS_22Kernel_traits_finalizeILj6144E13__nv_bfloat16S2_S2_S2_fjLb1ELj1024ELj4ENS_18Kernel_traits_baseILj6144ES2_S2_S2_S2_fjLj1024EEEEELb1ELb0EEEvNS_9BwdParamsE:
.text._ZN10layer_norm22ln_bwd_finalize_kernelINS_22Kernel_traits_finalizeILj6144E13__nv_bfloat16S2_S2_S2_fjLb1ELj1024ELj4ENS_18Kernel_traits_baseILj6144ES2_S2_S2_S2_fjLj1024EEEEELb1ELb0EEEvNS_9BwdParamsE:
        /* <DEDUP_REMOVED lines=11> */
[----:B------:R-:W-:Y:S01]  /*00b0*/  HFMA2 R26, -RZ, RZ, 0, 0 ;  /* 0x00000000ff1a7431 */ /* 0x000fe200000001ff */
[----:B------:R-:W2:Y:S01]  /*00c0*/  LDCU.64 UR6, c[0x0][0x358] ;  /* 0x00006b00ff0677ac */ /* 0x000ea20008000a00 */
[----:B------:R-:W-:Y:S01]  /*00d0*/  HFMA2 R8, -RZ, RZ, 0, 0 ;  /* 0x00000000ff087431 */ /* 0x000fe200000001ff */
[----:B------:R-:W-:Y:S02]  /*00e0*/  LOP3.LUT R6, R2, 0x1f, RZ, 0xc0, !PT ;  /* 0x0000001f02067812 */ /* 0x000fe400078ec0ff */
[----:B------:R-:W-:Y:S02]  /*00f0*/  MOV R25, RZ ;  /* 0x000000ff00197202 */ /* 0x000fe40000000f00 */
[----:B-1----:R-:W-:-:S04]  /*0100*/  ISETP.GE.U32.AND P0, PT, R5, UR8, PT ;  /* 0x0000000805007c0c */ /* 0x002fc8000bf06070 */
[----:B0-----:R-:W-:-:S13]  /*0110*/  ISETP.GE.U32.OR P0, PT, R3, R4, P0 ;  /* 0x000000040300720c */ /* 0x001fda0000706470 */
[----:B--2---:R-:W-:Y:S05]  /*0120*/  @P0 BRA `(.L_x_751) ;  /* 0x0000000c00740947 */ /* 0x004fea0003800000 */
[----:B------:R-:W-:Y:S01]  /*0130*/  LOP3.LUT R10, R5, 0x20, RZ, 0xfc, !PT ;  /* 0x00000020050a7812 */ /* 0x000fe200078efcff */
[----:B------:R-:W-:Y:S01]  /*0140*/  BSSY.RECONVERGENT B1, `(.L_x_752) ;  /* 0x000007c000017945 */ /* 0x000fe20003800200 */
[-C--:B------:R-:W-:Y:S02]  /*0150*/  LOP3.LUT R8, RZ, R5.reuse, RZ, 0x33, !PT ;  /* 0x00000005ff087212 */ /* 0x080fe400078e33ff */
[----:B------:R-:W-:Y:S02]  /*0160*/  VIMNMX.U32 R9, PT, PT, R10, UR8, !PT ;  /* 0x000000080a097c48 */ /* 0x000fe4000ffe0000 */
[----:B------:R-:W-:Y:S02]  /*0170*/  MOV R7, R5 ;  /* 0x0000000500077202 */ /* 0x000fe40000000f00 */
[----:B------:R-:W-:Y:S02]  /*0180*/  IADD3 R9, PT, PT, R9, R8, RZ ;  /* 0x0000000809097210 */ /* 0x000fe40007ffe0ff */
[----:B------:R-:W-:-:S02]  /*0190*/  MOV R8, RZ ;  /* 0x000000ff00087202 */ /* 0x000fc40000000f00 */
[C---:B------:R-:W-:Y:S02]  /*01a0*/  ISETP.GE.U32.AND P0, PT, R9.reuse, 0xe0, PT ;  /* 0x000000e00900780c */ /* 0x040fe40003f06070 */
[----:B------:R-:W-:Y:S02]  /*01b0*/  MOV R25, RZ ;  /* 0x000000ff00197202 */ /* 0x000fe40000000f00 */
[----:B------:R-:W-:Y:S02]  /*01c0*/  MOV R26, RZ ;  /* 0x000000ff001a7202 */ /* 0x000fe40000000f00 */
[----:B------:R-:W-:-:S07]  /*01d0*/  LEA.HI R11, R9, 0x1, RZ, 0x1b ;  /* 0x00000001090b7811 */ /* 0x000fce00078fd8ff */
[----:B------:R-:W-:Y:S05]  /*01e0*/  @!P0 BRA `(.L_x_753) ;  /* 0x0000000400c48947 */ /* 0x000fea0003800000 */
[C---:B------:R-:W-:Y:S01]  /*01f0*/  LOP3.LUT R15, R5.reuse, 0x80, RZ, 0xfc, !PT ;  /* 0x00000080050f7812 */ /* 0x040fe200078efcff */
[-CC-:B------:R-:W-:Y:S01]  /*0200*/  IMAD R29, R10, R4.reuse, R13.reuse ;  /* 0x000000040a1d7224 */ /* 0x180fe200078e020d */
[C---:B------:R-:W-:Y:S01]  /*0210*/  LOP3.LUT R19, R5.reuse, 0xa0, RZ, 0xfc, !PT ;  /* 0x000000a005137812 */ /* 0x040fe200078efcff */
[CCC-:B------:R-:W-:Y:S01]  /*0220*/  IMAD R10, R5.reuse, R4.reuse, R13.reuse ;  /* 0x00000004050a7224 */ /* 0x1c0fe200078e020d */
[----:B------:R-:W-:Y:S01]  /*0230*/  LOP3.LUT R17, R5, 0xc0, RZ, 0xfc, !PT ;  /* 0x000000c005117812 */ /* 0x000fe200078efcff */
[-CC-:B------:R-:W-:Y:S01]  /*0240*/  IMAD R15, R15, R4.reuse, R13.reuse ;  /* 0x000000040f0f7224 */ /* 0x180fe200078e020d */
        /* <DEDUP_REMOVED lines=8> */
[----:B------:R-:W-:Y:S01]  /*02d0*/  MOV R8, RZ ;  /* 0x000000ff00087202 */ /* 0x000fe20000000f00 */
[----:B------:R-:W-:Y:S01]  /*02e0*/  IMAD R23, R23, R4, R13 ;  /* 0x0000000417177224 */ /* 0x000fe200078e020d */
[----:B------:R-:W-:-:S02]  /*02f0*/  MOV R7, R5 ;  /* 0x0000000500077202 */ /* 0x000fc40000000f00 */
[C---:B------:R-:W-:Y:S02]  /*0300*/  IADD3 R13, PT, PT, R6.reuse, R29, RZ ;  /* 0x0000001d060d7210 */ /* 0x040fe40007ffe0ff */
[----:B------:R-:W-:Y:S02]  /*0310*/  IADD3 R10, PT, PT, R6, R10, RZ ;  /* 0x0000000a060a7210 */ /* 0x000fe40007ffe0ff */
[----:B------:R-:W-:Y:S02]  /*0320*/  IADD3 R24, PT, PT, -R24, RZ, RZ ;  /* 0x000000ff18187210 */ /* 0x000fe40007ffe1ff */
[C---:B------:R-:W-:Y:S02]  /*0330*/  IADD3 R22, PT, PT, R6.reuse, R15, RZ ;  /* 0x0000000f06167210 */ /* 0x040fe40007ffe0ff */
[C---:B------:R-:W-:Y:S02]  /*0340*/  IADD3 R19, PT, PT, R6.reuse, R19, RZ ;  /* 0x0000001306137210 */ /* 0x040fe40007ffe0ff */
[----:B------:R-:W-:-:S02]  /*0350*/  IADD3 R20, PT, PT, R6, R17, RZ ;  /* 0x0000001106147210 */ /* 0x000fc40007ffe0ff */
[C---:B------:R-:W-:Y:S02]  /*0360*/  IADD3 R21, PT, PT, R6.reuse, R21, RZ ;  /* 0x0000001506157210 */ /* 0x040fe40007ffe0ff */
[C---:B------:R-:W-:Y:S02]  /*0370*/  IADD3 R12, PT, PT, R6.reuse, R27, RZ ;  /* 0x0000001b060c7210 */ /* 0x040fe40007ffe0ff */
[----:B------:R-:W-:-:S07]  /*0380*/  IADD3 R23, PT, PT, R6, R23, RZ ;  /* 0x0000001706177210 */ /* 0x000fce0007ffe0ff */
.L_x_754:
[----:B------:R-:W0:Y:S02]  /*0390*/  LDC.64 R14, c[0x0][0x440] ;  /* 0x00011000ff0e7b82 */ /* 0x000e240000000a00 */
[----:B0-----:R-:W-:-:S05]  /*03a0*/  IMAD.WIDE.U32 R16, R10, 0x4, R14 ;  /* 0x000000040a107825 */ /* 0x001fca00078e000e */
[----:B------:R0:W2:Y:S02]  /*03b0*/  LDG.E R27, desc[UR6][R16.64] ;  /* 0x00000006101b7981 */ /* 0x0000a4000c1e1900 */
[----:B0-----:R-:W-:-:S05]  /*03c0*/  IMAD.WIDE.U32 R16, R13, 0x4, R14 ;  /* 0x000000040d107825 */ /* 0x001fca00078e000e */
[----:B------:R0:W3:Y:S02]  /*03d0*/  LDG.E R18, desc[UR6][R16.64] ;  /* 0x0000000610127981 */ /* 0x0000e4000c1e1900 */
[----:B0-----:R-:W-:-:S05]  /*03e0*/  IMAD.WIDE.U32 R16, R12, 0x4, R14 ;  /* 0x000000040c107825 */ /* 0x001fca00078e000e */
[----:B------:R0:W4:Y:S02]  /*03f0*/  LDG.E R29, desc[UR6][R16.64] ;  /* 0x00000006101d7981 */ /* 0x000124000c1e1900 */
[----:B0-----:R-:W-:-:S04]  /*0400*/  IMAD.WIDE.U32 R16, R23, 0x4, R14 ;  /* 0x0000000417107825 */ /* 0x001fc800078e000e */
[----:B--2---:R-:W-:-:S04]  /*0410*/  FADD.FTZ R27, R27, R8 ;  /* 0x000000081b1b7221 */ /* 0x004fc80000010000 */
[----:B---3--:R-:W-:Y:S02]  /*0420*/  FADD.FTZ R18, R27, R18 ;  /* 0x000000121b127221 */ /* 0x008fe40000010000 */
[----:B------:R0:W2:Y:S02]  /*0430*/  LDG.E R27, desc[UR6][R16.64] ;  /* 0x00000006101b7981 */ /* 0x0000a4000c1e1900 */
[----:B0-----:R-:W-:-:S04]  /*0440*/  IMAD.WIDE.U32 R16, R22, 0x4, R14 ;  /* 0x0000000416107825 */ /* 0x001fc800078e000e */
[----:B----4-:R-:W-:Y:S02]  /*0450*/  FADD.FTZ R18, R18, R29 ;  /* 0x0000001d12127221 */ /* 0x010fe40000010000 */
[----:B------:R0:W3:Y:S02]  /*0460*/  LDG.E R29, desc[UR6][R16.64] ;  /* 0x00000006101d7981 */ /* 0x0000e4000c1e1900 */
[----:B0-----:R-:W-:-:S04]  /*0470*/  IMAD.WIDE.U32 R16, R19, 0x4, R14 ;  /* 0x0000000413107825 */ /* 0x001fc800078e000e */
[----:B--2---:R-:W-:Y:S02]  /*0480*/  FADD.FTZ R18, R18, R27 ;  /* 0x0000001b12127221 */ /* 0x004fe40000010000 */
[----:B------:R0:W2:Y:S02]  /*0490*/  LDG.E R27, desc[UR6][R16.64] ;  /* 0x00000006101b7981 */ /* 0x0000a4000c1e1900 */
[----:B0-----:R-:W-:-:S05]  /*04a0*/  IMAD.WIDE.U32 R16, R20, 0x4, R14 ;  /* 0x0000000414107825 */ /* 0x001fca00078e000e */
[----:B------:R0:W4:Y:S02]  /*04b0*/  LDG.E R8, desc[UR6][R16.64] ;  /* 0x0000000610087981 */ /* 0x000124000c1e1900 */
[----:B0-----:R-:W0:Y:S01]  /*04c0*/  LDC.64 R16, c[0x0][0x448] ;  /* 0x00011200ff107b82 */ /* 0x001e220000000a00 */
[----:B---3--:R-:W-:Y:S01]  /*04d0*/  FADD.FTZ R18, R18, R29 ;  /* 0x0000001d12127221 */ /* 0x008fe20000010000 */
[----:B------:R-:W-:-:S04]  /*04e0*/  IMAD.WIDE.U32 R14, R21, 0x4, R14 ;  /* 0x00000004150e7825 */ /* 0x000fc800078e000e */
[----:B--2---:R-:W-:Y:S02]  /*04f0*/  FADD.FTZ R27, R18, R27 ;  /* 0x0000001b121b7221 */ /* 0x004fe40000010000 */
[----:B------:R0:W2:Y:S02]  /*0500*/  LDG.E R18, desc[UR6][R14.64] ;  /* 0x000000060e127981 */ /* 0x0000a4000c1e1900 */
[----:B0-----:R-:W-:-:S05]  /*0510*/  IMAD.WIDE.U32 R14, R10, 0x4, R16 ;  /* 0x000000040a0e7825 */ /* 0x001fca00078e0010 */
[----:B------:R0:W3:Y:S02]  /*0520*/  LDG.E R28, desc[UR6][R14.64] ;  /* 0x000000060e1c7981 */ /* 0x0000e4000c1e1900 */
[----:B0-----:R-:W-:-:S04]  /*0530*/  IMAD.WIDE.U32 R14, R13, 0x4, R16 ;  /* 0x000000040d0e7825 */ /* 0x001fc800078e0010 */
[----:B---3--:R-:W-:Y:S02]  /*0540*/  FADD.FTZ R28, R28, R25 ;  /* 0x000000191c1c7221 */ /* 0x008fe40000010000 */
        /* <DEDUP_REMOVED lines=11> */
[----:B----4-:R-:W-:Y:S01]  /*0600*/  FADD.FTZ R8, R27, R8 ;  /* 0x000000081b087221 */ /* 0x010fe20000010000 */
[----:B---3--:R-:W-:Y:S02]  /*0610*/  FADD.FTZ R25, R25, R28 ;  /* 0x0000001c19197221 */ /* 0x008fe40000010000 */
[----:B------:R0:W3:Y:S02]  /*0620*/  LDG.E R28, desc[UR6][R14.64] ;  /* 0x000000060e1c7981 */ /* 0x0000e4000c1e1900 */
[----:B0-----:R-:W-:-:S05]  /*0630*/  IMAD.WIDE.U32 R14, R20, 0x4, R16 ;  /* 0x00000004140e7825 */ /* 0x001fca00078e0010 */
[----:B------:R0:W4:Y:S02]  /*0640*/  LDG.E R27, desc[UR6][R14.64] ;  /* 0x000000060e1b7981 */ /* 0x000124000c1e1900 */
[----:B0-----:R-:W0:Y:S01]  /*0650*/  LDC.64 R14, c[0x0][0x460] ;  /* 0x00011800ff0e7b82 */ /* 0x001e220000000a00 */
[----:B------:R-:W-:-:S04]  /*0660*/  IMAD.WIDE.U32 R16, R21, 0x4, R16 ;  /* 0x0000000415107825 */ /* 0x000fc800078e0010 */
[----:B--2---:R-:W-:Y:S02]  /*0670*/  FADD.FTZ R8, R8, R18 ;  /* 0x0000001208087221 */ /* 0x004fe40000010000 */
[----:B------:R0:W2:Y:S02]  /*0680*/  LDG.E R18, desc[UR6][R16.64] ;  /* 0x0000000610127981 */ /* 0x0000a4000c1e1900 */
[----:B0-----:R-:W-:-:S04]  /*0690*/  IMAD.WIDE.U32 R16, R10, 0x4, R14 ;  /* 0x000000040a107825 */ /* 0x001fc800078e000e */
[----:B---3--:R-:W-:-:S04]  /*06a0*/  FADD.FTZ R25, R25, R28 ;  /* 0x0000001c19197221 */ /* 0x008fc80000010000 */
[----:B----4-:R-:W-:Y:S02]  /*06b0*/  FADD.FTZ R25, R25, R27 ;  /* 0x0000001b19197221 */ /* 0x010fe40000010000 */
        /* <DEDUP_REMOVED lines=17> */
[----:B------:R-:W-:-:S06]  /*07d0*/  IMAD.WIDE.U32 R14, R21, 0x4, R14 ;  /* 0x00000004150e7825 */ /* 0x000fcc00078e000e */
[----:B------:R-:W4:Y:S01]  /*07e0*/  LDG.E R15, desc[UR6][R14.64] ;  /* 0x000000060e0f7981 */ /* 0x000f22000c1e1900 */
[----:B---3--:R-:W-:-:S03]  /*07f0*/  FADD.FTZ R26, R26, R27 ;  /* 0x0000001b1a1a7221 */ /* 0x008fc60000010000 */
[----:B------:R-:W3:Y:S01]  /*0800*/  LDG.E R27, desc[UR6][R16.64] ;  /* 0x00000006101b7981 */ /* 0x000ee2000c1e1900 */
[----:B------:R-:W-:-:S04]  /*0810*/  IADD3 R24, PT, PT, R24, 0x8, RZ ;  /* 0x0000000818187810 */ /* 0x000fc80007ffe0ff */
[----:B------:R-:W-:Y:S01]  /*0820*/  ISETP.NE.AND P0, PT, R24, RZ, PT ;  /* 0x000000ff1800720c */ /* 0x000fe20003f05270 */
[----:B--2---:R-:W-:Y:S01]  /*0830*/  FADD.FTZ R25, R25, R18 ;  /* 0x0000001219197221 */ /* 0x004fe20000010000 */
[----:B------:R-:W-:Y:S02]  /*0840*/  IADD3 R7, PT, PT, R7, 0x100, RZ ;  /* 0x0000010007077810 */ /* 0x000fe40007ffe0ff */
[C---:B------:R-:W-:Y:S02]  /*0850*/  LEA R10, R4.reuse, R10, 0x8 ;  /* 0x0000000a040a7211 */ /* 0x040fe400078e40ff */
[C---:B------:R-:W-:Y:S02]  /*0860*/  LEA R13, R4.reuse, R13, 0x8 ;  /* 0x0000000d040d7211 */ /* 0x040fe400078e40ff */
[C---:B------:R-:W-:Y:S02]  /*0870*/  LEA R12, R4.reuse, R12, 0x8 ;  /* 0x0000000c040c7211 */ /* 0x040fe400078e40ff */
[----:B------:R-:W-:-:S02]  /*0880*/  LEA R23, R4, R23, 0x8 ;  /* 0x0000001704177211 */ /* 0x000fc400078e40ff */
[C---:B------:R-:W-:Y:S02]  /*0890*/  LEA R22, R4.reuse, R22, 0x8 ;  /* 0x0000001604167211 */ /* 0x040fe400078e40ff */
[C---:B------:R-:W-:Y:S02]  /*08a0*/  LEA R19, R4.reuse, R19, 0x8 ;  /* 0x0000001304137211 */ /* 0x040fe400078e40ff */
[C---:B------:R-:W-:Y:S02]  /*08b0*/  LEA R20, R4.reuse, R20, 0x8 ;  /* 0x0000001404147211 */ /* 0x040fe400078e40ff */
[----:B------:R-:W-:Y:S01]  /*08c0*/  LEA R21, R4, R21, 0x8 ;  /* 0x0000001504157211 */ /* 0x000fe200078e40ff */
[----:B---3--:R-:W-:-:S04]  /*08d0*/  FADD.FTZ R26, R26, R27 ;  /* 0x0000001b1a1a7221 */ /* 0x008fc80000010000 */
[----:B----4-:R-:W-:Y:S01]  /*08e0*/  FADD.FTZ R26, R26, R15 ;  /* 0x0000000f1a1a7221 */ /* 0x010fe20000010000 */
[----:B------:R-:W-:Y:S06]  /*08f0*/  @P0 BRA `(.L_x_754) ;  /* 0xfffffff800a40947 */ /* 0x000fec000383ffff */
.L_x_753:
[----:B------:R-:W-:Y:S05]  /*0900*/  BSYNC.RECONVERGENT B1 ;  /* 0x0000000000017941 */ /* 0x000fea0003800200 */
.L_x_752:
[----:B------:R-:W-:-:S13]  /*0910*/  LOP3.LUT P0, R10, R11, 0x7, RZ, 0xc0, !PT ;  /* 0x000000070b0a7812 */ /* 0x000fda000780c0ff */
[----:B------:R-:W-:Y:S05]  /*0920*/  @!P0 BRA `(.L_x_751) ;  /* 0x0000000400748947 */ /* 0x000fea0003800000 */
[----:B------:R-:W-:Y:S01]  /*0930*/  ISETP.GE.U32.AND P0, PT, R10, 0x4, PT ;  /* 0x000000040a00780c */ /* 0x000fe20003f06070 */
[----:B------:R-:W-:Y:S01]  /*0940*/  BSSY.RECONVERGENT B1, `(.L_x_755) ;  /* 0x000002f000017945 */ /* 0x000fe20003800200 */
[----:B------:R-:W-:-:S11]  /*0950*/  LOP3.LUT P1, R17, R11, 0x3, RZ, 0xc0, !PT ;  /* 0x000000030b117812 */ /* 0x000fd6000782c0ff */
[----:B------:R-:W-:Y:S05]  /*0960*/  @!P0 BRA `(.L_x_756) ;  /* 0x0000000000b08947 */ /* 0x000fea0003800000 */
[----:B------:R-:W0:Y:S01]  /*0970*/  LDC.64 R10, c[0x0][0x440] ;  /* 0x00011000ff0a7b82 */ /* 0x000e220000000a00 */
[----:B------:R-:W-:-:S07]  /*0980*/  IMAD R16, R7, R4, R3 ;  /* 0x0000000407107224 */ /* 0x000fce00078e0203 */
[----:B------:R-:W1:Y:S08]  /*0990*/  LDC.64 R14, c[0x0][0x448] ;  /* 0x00011200ff0e7b82 */ /* 0x000e700000000a00 */
[----:B------:R-:W2:Y:S01]  /*09a0*/  LDC.64 R12, c[0x0][0x460] ;  /* 0x00011800ff0c7b82 */ /* 0x000ea20000000a00 */
[----:B0-----:R-:W-:-:S06]  /*09b0*/  IMAD.WIDE.U32 R22, R16, 0x4, R10 ;  /* 0x0000000410167825 */ /* 0x001fcc00078e000a */
[----:B------:R-:W3:Y:S01]  /*09c0*/  LDG.E R22, desc[UR6][R22.64] ;  /* 0x0000000616167981 */ /* 0x000ee2000c1e1900 */
[----:B-1----:R-:W-:-:S05]  /*09d0*/  IMAD.WIDE.U32 R18, R16, 0x4, R14 ;  /* 0x0000000410127825 */ /* 0x002fca00078e000e */
[----:B------:R2:W4:Y:S02]  /*09e0*/  LDG.E R23, desc[UR6][R18.64] ;  /* 0x0000000612177981 */ /* 0x000524000c1e1900 */
[----:B--2---:R-:W-:-:S06]  /*09f0*/  IMAD.WIDE.U32 R18, R16, 0x4, R12 ;  /* 0x0000000410127825 */ /* 0x004fcc00078e000c */
[----:B------:R0:W2:Y:S01]  /*0a00*/  LDG.E R19, desc[UR6][R18.64] ;  /* 0x0000000612137981 */ /* 0x0000a2000c1e1900 */
[----:B------:R-:W-:-:S05]  /*0a10*/  LEA R28, R4, R16, 0x5 ;  /* 0x00000010041c7211 */ /* 0x000fca00078e28ff */
[----:B------:R-:W-:Y:S01]  /*0a20*/  IMAD.WIDE.U32 R20, R28, 0x4, R10 ;  /* 0x000000041c147825 */ /* 0x000fe200078e000a */
[----:B0-----:R-:W-:-:S04]  /*0a30*/  LEA R18, R4, R16, 0x6 ;  /* 0x0000001004127211 */ /* 0x001fc800078e30ff */
[----:B------:R0:W5:Y:S02]  /*0a40*/  LDG.E R16, desc[UR6][R20.64] ;  /* 0x0000000614107981 */ /* 0x000164000c1e1900 */
[----:B0-----:R-:W-:-:S06]  /*0a50*/  IMAD.WIDE.U32 R20, R18, 0x4, R10 ;  /* 0x0000000412147825 */ /* 0x001fcc00078e000a */
[----:B------:R-:W5:Y:S01]  /*0a60*/  LDG.E R20, desc[UR6][R20.64] ;  /* 0x0000000614147981 */ /* 0x000f62000c1e1900 */
[----:B------:R-:W-:-:S05]  /*0a70*/  LEA R24, R4, R18, 0x5 ;  /* 0x0000001204187211 */ /* 0x000fca00078e28ff */
[----:B------:R-:W-:-:S06]  /*0a80*/  IMAD.WIDE.U32 R10, R24, 0x4, R10 ;  /* 0x00000004180a7825 */ /* 0x000fcc00078e000a */
[----:B------:R-:W5:Y:S01]  /*0a90*/  LDG.E R10, desc[UR6][R10.64] ;  /* 0x000000060a0a7981 */ /* 0x000f62000c1e1900 */
[----:B---3--:R-:W-:Y:S01]  /*0aa0*/  FADD.FTZ R8, R8, R22 ;  /* 0x0000001608087221 */ /* 0x008fe20000010000 */
[----:B----4-:R-:W-:Y:S01]  /*0ab0*/  FADD.FTZ R25, R25, R23 ;  /* 0x0000001719197221 */ /* 0x010fe20000010000 */
[----:B------:R-:W-:-:S05]  /*0ac0*/  IMAD.WIDE.U32 R22, R28, 0x4, R14 ;  /* 0x000000041c167825 */ /* 0x000fca00078e000e */
[----:B------:R0:W3:Y:S01]  /*0ad0*/  LDG.E R21, desc[UR6][R22.64] ;  /* 0x0000000616157981 */ /* 0x0000e2000c1e1900 */
[----:B------:R-:W-:-:S04]  /*0ae0*/  IMAD.WIDE.U32 R28, R28, 0x4, R12 ;  /* 0x000000041c1c7825 */ /* 0x000fc800078e000c */
[----:B0-----:R-:W-:-:S04]  /*0af0*/  IMAD.WIDE.U32 R22, R18, 0x4, R14 ;  /* 0x0000000412167825 */ /* 0x001fc800078e000e */
[----:B--2---:R-:W-:Y:S01]  /*0b00*/  FADD.FTZ R26, R26, R19 ;  /* 0x000000131a1a7221 */ /* 0x004fe20000010000 */
[----:B------:R-:W-:Y:S01]  /*0b10*/  IMAD.WIDE.U32 R18, R18, 0x4, R12 ;  /* 0x0000000412127825 */ /* 0x000fe200078e000c */
[----:B------:R-:W2:Y:S03]  /*0b20*/  LDG.E R22, desc[UR6][R22.64] ;  /* 0x0000000616167981 */ /* 0x000ea6000c1e1900 */
[C---:B------:R-:W-:Y:S02]  /*0b30*/  IMAD.WIDE.U32 R14, R24.reuse, 0x4, R14 ;  /* 0x00000004180e7825 */ /* 0x040fe400078e000e */
[----:B------:R-:W4:Y:S02]  /*0b40*/  LDG.E R18, desc[UR6][R18.64] ;  /* 0x0000000612127981 */ /* 0x000f24000c1e1900 */
[----:B------:R-:W-:Y:S02]  /*0b50*/  IMAD.WIDE.U32 R12, R24, 0x4, R12 ;  /* 0x00000004180c7825 */ /* 0x000fe400078e000c */
[----:B------:R-:W4:Y:S04]  /*0b60*/  LDG.E R14, desc[UR6][R14.64] ;  /* 0x000000060e0e7981 */ /* 0x000f28000c1e1900 */
[----:B------:R-:W4:Y:S04]  /*0b70*/  LDG.E R23, desc[UR6][R28.64] ;  /* 0x000000061c177981 */ /* 0x000f28000c1e1900 */
[----:B------:R-:W4:Y:S01]  /*0b80*/  LDG.E R12, desc[UR6][R12.64] ;  /* 0x000000060c0c7981 */ /* 0x000f22000c1e1900 */
[----:B-----5:R-:W-:Y:S01]  /*0b90*/  FADD.FTZ R27, R8, R16 ;  /* 0x00000010081b7221 */ /* 0x020fe20000010000 */
[----:B------:R-:W-:-:S03]  /*0ba0*/  IADD3 R7, PT, PT, R7, 0x80, RZ ;  /* 0x0000008007077810 */ /* 0x000fc60007ffe0ff */
[----:B------:R-:W-:-:S04]  /*0bb0*/  FADD.FTZ R27, R27, R20 ;  /* 0x000000141b1b7221 */ /* 0x000fc80000010000 */
[----:B------:R-:W-:Y:S01]  /*0bc0*/  FADD.FTZ R8, R27, R10 ;  /* 0x0000000a1b087221 */ /* 0x000fe20000010000 */
[----:B---3--:R-:W-:-:S04]  /*0bd0*/  FADD.FTZ R21, R25, R21 ;  /* 0x0000001519157221 */ /* 0x008fc80000010000 */
[----:B--2---:R-:W-:Y:S01]  /*0be0*/  FADD.FTZ R21, R21, R22 ;  /* 0x0000001615157221 */ /* 0x004fe20000010000 */
[----:B----4-:R-:W-:-:S04]  /*0bf0*/  FADD.FTZ R23, R26, R23 ;  /* 0x000000171a177221 */ /* 0x010fc80000010000 */
[----:B------:R-:W-:Y:S01]  /*0c00*/  FADD.FTZ R23, R23, R18 ;  /* 0x0000001217177221 */ /* 0x000fe20000010000 */
[----:B------:R-:W-:-:S03]  /*0c10*/  FADD.FTZ R25, R21, R14 ;  /* 0x0000000e15197221 */ /* 0x000fc60000010000 */
[----:B------:R-:W-:-:S07]  /*0c20*/  FADD.FTZ R26, R23, R12 ;  /* 0x0000000c171a7221 */ /* 0x000fce0000010000 */
.L_x_756:
[----:B------:R-:W-:Y:S05]  /*0c30*/  BSYNC.RECONVERGENT B1 ;  /* 0x0000000000017941 */ /* 0x000fea0003800200 */
.L_x_755:
[----:B------:R-:W-:Y:S05]  /*0c40*/  @!P1 BRA `(.L_x_751) ;  /* 0x0000000000ac9947 */ /* 0x000fea0003800000 */
[----:B------:R-:W-:Y:S01]  /*0c50*/  ISETP.NE.AND P1, PT, R17, 0x1, PT ;  /* 0x000000011100780c */ /* 0x000fe20003f25270 */
[----:B------:R-:W-:Y:S01]  /*0c60*/  BSSY.RECONVERGENT B1, `(.L_x_757) ;  /* 0x000001b000017945 */ /* 0x000fe20003800200 */
[----:B------:R-:W-:-:S11]  /*0c70*/  LOP3.LUT P0, RZ, R9, 0x20, RZ, 0xc0, !PT ;  /* 0x0000002009ff7812 */ /* 0x000fd6000780c0ff */
[----:B------:R-:W-:Y:S05]  /*0c80*/  @!P1 BRA `(.L_x_758) ;  /* 0x0000000000609947 */ /* 0x000fea0003800000 */
[----:B------:R-:W0:Y:S01]  /*0c90*/  LDC.64 R18, c[0x0][0x440] ;  /* 0x00011000ff127b82 */ /* 0x000e220000000a00 */
[----:B------:R-:W-:-:S05]  /*0ca0*/  IMAD R17, R7, R4, R3 ;  /* 0x0000000407117224 */ /* 0x000fca00078e0203 */
[----:B------:R-:W-:Y:S02]  /*0cb0*/  LEA R9, R4, R17, 0x5 ;  /* 0x0000001104097211 */ /* 0x000fe400078e28ff */
[----:B------:R-:W1:Y:S08]  /*0cc0*/  LDC.64 R10, c[0x0][0x448] ;  /* 0x00011200ff0a7b82 */ /* 0x000e700000000a00 */
[----:B------:R-:W2:Y:S01]  /*0cd0*/  LDC.64 R12, c[0x0][0x460] ;  /* 0x00011800ff0c7b82 */ /* 0x000ea20000000a00 */
[----:B0-----:R-:W-:-:S04]  /*0ce0*/  IMAD.WIDE.U32 R20, R17, 0x4, R18 ;  /* 0x0000000411147825 */ /* 0x001fc800078e0012 */
[----:B-1----:R-:W-:Y:S02]  /*0cf0*/  IMAD.WIDE.U32 R14, R17, 0x4, R10 ;  /* 0x00000004110e7825 */ /* 0x002fe400078e000a */
[----:B------:R-:W3:Y:S02]  /*0d00*/  LDG.E R21, desc[UR6][R20.64] ;  /* 0x0000000614157981 */ /* 0x000ee4000c1e1900 */
[----:B------:R-:W-:Y:S02]  /*0d10*/  IMAD.WIDE.U32 R18, R9, 0x4, R18 ;  /* 0x0000000409127825 */ /* 0x000fe400078e0012 */
[----:B------:R-:W4:Y:S02]  /*0d20*/  LDG.E R14, desc[UR6][R14.64] ;  /* 0x000000060e0e7981 */ /* 0x000f24000c1e1900 */
[----:B--2---:R-:W-:Y:S02]  /*0d30*/  IMAD.WIDE.U32 R16, R17, 0x4, R12 ;  /* 0x0000000411107825 */ /* 0x004fe400078e000c */
[----:B------:R-:W2:Y:S02]  /*0d40*/  LDG.E R19, desc[UR6][R18.64] ;  /* 0x0000000612137981 */ /* 0x000ea4000c1e1900 */
[----:B------:R-:W-:-:S02]  /*0d50*/  IMAD.WIDE.U32 R10, R9, 0x4, R10 ;  /* 0x00000004090a7825 */ /* 0x000fc400078e000a */
[----:B------:R-:W5:Y:S02]  /*0d60*/  LDG.E R17, desc[UR6][R16.64] ;  /* 0x0000000610117981 */ /* 0x000f64000c1e1900 */
[----:B------:R-:W-:Y:S02]  /*0d70*/  IMAD.WIDE.U32 R12, R9, 0x4, R12 ;  /* 0x00000004090c7825 */ /* 0x000fe400078e000c */
[----:B------:R-:W5:Y:S04]  /*0d80*/  LDG.E R10, desc[UR6][R10.64] ;  /* 0x000000060a0a7981 */ /* 0x000f68000c1e1900 */
[----:B------:R-:W5:Y:S01]  /*0d90*/  LDG.E R13, desc[UR6][R12.64] ;  /* 0x000000060c0d7981 */ /* 0x000f62000c1e1900 */
[----:B------:R-:W-:Y:S01]  /*0da0*/  IADD3 R7, PT, PT, R7, 0x40, RZ ;  /* 0x0000004007077810 */ /* 0x000fe20007ffe0ff */
[----:B---3--:R-:W-:Y:S01]  /*0db0*/  FADD.FTZ R8, R8, R21 ;  /* 0x0000001508087221 */ /* 0x008fe20000010000 */
[----:B----4-:R-:W-:-:S03]  /*0dc0*/  FADD.FTZ R25, R25, R14 ;  /* 0x0000000e19197221 */ /* 0x010fc60000010000 */
[----:B--2---:R-:W-:Y:S01]  /*0dd0*/  FADD.FTZ R8, R8, R19 ;  /* 0x0000001308087221 */ /* 0x004fe20000010000 */
[----:B-----5:R-:W-:Y:S01]  /*0de0*/  FADD.FTZ R26, R26, R17 ;  /* 0x000000111a1a7221 */ /* 0x020fe20000010000 */
[----:B------:R-:W-:-:S03]  /*0df0*/  FADD.FTZ R25, R25, R10 ;  /* 0x0000000a19197221 */ /* 0x000fc60000010000 */
[----:B------:R-:W-:-:S07]  /*0e00*/  FADD.FTZ R26, R26, R13 ;  /* 0x0000000d1a1a7221 */ /* 0x000fce0000010000 */
.L_x_758:
[----:B------:R-:W-:Y:S05]  /*0e10*/  BSYNC.RECONVERGENT B1 ;  /* 0x0000000000017941 */ /* 0x000fea0003800200 */
.L_x_757:
[----:B------:R-:W-:Y:S05]  /*0e20*/  @P0 BRA `(.L_x_751) ;  /* 0x0000000000340947 */ /* 0x000fea0003800000 */
[----:B------:R-:W0:Y:S01]  /*0e30*/  LDC.64 R14, c[0x0][0x440] ;  /* 0x00011000ff0e7b82 */ /* 0x000e220000000a00 */
[----:B------:R-:W-:-:S07]  /*0e40*/  IMAD R3, R7, R4, R3 ;  /* 0x0000000407037224 */ /* 0x000fce00078e0203 */
[----:B------:R-:W1:Y:S08]  /*0e50*/  LDC.64 R12, c[0x0][0x448] ;  /* 0x00011200ff0c7b82 */ /* 0x000e700000000a00 */
[----:B------:R-:W2:Y:S01]  /*0e60*/  LDC.64 R10, c[0x0][0x460] ;  /* 0x00011800ff0a7b82 */ /* 0x000ea20000000a00 */
[----:B0-----:R-:W-:-:S06]  /*0e70*/  IMAD.WIDE.U32 R14, R3, 0x4, R14 ;  /* 0x00000004030e7825 */ /* 0x001fcc00078e000e */
[----:B------:R-:W3:Y:S01]  /*0e80*/  LDG.E R15, desc[UR6][R14.64] ;  /* 0x000000060e0f7981 */ /* 0x000ee2000c1e1900 */
[----:B-1----:R-:W-:-:S06]  /*0e90*/  IMAD.WIDE.U32 R12, R3, 0x4, R12 ;  /* 0x00000004030c7825 */ /* 0x002fcc00078e000c */
[----:B------:R-:W4:Y:S01]  /*0ea0*/  LDG.E R12, desc[UR6][R12.64] ;  /* 0x000000060c0c7981 */ /* 0x000f22000c1e1900 */
[----:B--2---:R-:W-:-:S06]  /*0eb0*/  IMAD.WIDE.U32 R10, R3, 0x4, R10 ;  /* 0x00000004030a7825 */ /* 0x004fcc00078e000a */
[----:B------:R-:W2:Y:S01]  /*0ec0*/  LDG.E R11, desc[UR6][R10.64] ;  /* 0x000000060a0b7981 */ /* 0x000ea2000c1e1900 */
[----:B---3--:R-:W-:Y:S01]  /*0ed0*/  FADD.FTZ R8, R8, R15 ;  /* 0x0000000f08087221 */ /* 0x008fe20000010000 */
[----:B----4-:R-:W-:Y:S01]  /*0ee0*/  FADD.FTZ R25, R25, R12 ;  /* 0x0000000c19197221 */ /* 0x010fe20000010000 */
[----:B--2---:R-:W-:-:S07]  /*0ef0*/  FADD.FTZ R26, R26, R11 ;  /* 0x0000000b1a1a7221 */ /* 0x004fce0000010000 */
.L_x_751:
[----:B------:R-:W-:Y:S05]  /*0f00*/  BSYNC.RECONVERGENT B0 ;  /* 0x0000000000007941 */ /* 0x000fea0003800200 */
.L_x_750:
[----:B------:R-:W0:Y:S01]  /*0f10*/  S2UR UR5, SR_CgaCtaId ;  /* 0x00000000000579c3 */ /* 0x000e220000008800 */
[----:B------:R-:W-:Y:S01]  /*0f20*/  UMOV UR4, 0x400 ;  /* 0x0000040000047882 */ /* 0x000fe20000000000 */
[--C-:B------:R-:W-:Y:S02]  /*0f30*/  LOP3.LUT R3, R5, 0x1f, R2.reuse, 0x78, !PT ;  /* 0x0000001f05037812 */ /* 0x100fe400078e7802 */
[----:B------:R-:W-:Y:S02]  /*0f40*/  SHF.L.U32 R10, R6, 0x7, RZ ;  /* 0x00000007060a7819 */ /* 0x000fe400000006ff */
[C---:B------:R-:W-:Y:S02]  /*0f50*/  LOP3.LUT R2, R3.reuse, 0x3e0, R2, 0xf8, !PT ;  /* 0x000003e003027812 */ /* 0x040fe400078ef802 */
[----:B------:R-:W-:Y:S02]  /*0f60*/  SHF.L.U32 R7, R3, 0x2, RZ ;  /* 0x0000000203077819 */ /* 0x000fe400000006ff */
[----:B------:R-:W-:-:S02]  /*0f70*/  SHF.L.U32 R0, R0, 0x4, RZ ;  /* 0x0000000400007819 */ /* 0x000fc400000006ff */
[----:B------:R-:W-:Y:S02]  /*0f80*/  LOP3.LUT R7, R10, R7, RZ, 0xfc, !PT ;  /* 0x000000070a077212 */ /* 0x000fe400078efcff */
[----:B------:R-:W-:Y:S01]  /*0f90*/  ISETP.NE.AND P0, PT, R6, RZ, PT ;  /* 0x000000ff0600720c */ /* 0x000fe20003f05270 */
[----:B0-----:R-:W-:-:S06]  /*0fa0*/  ULEA UR4, UR5, UR4, 0x18 ;  /* 0x0000000405047291 */ /* 0x001fcc000f8ec0ff */
[----:B------:R-:W-:-:S05]  /*0fb0*/  LEA R3, R2, UR4, 0x2 ;  /* 0x0000000402037c11 */ /* 0x000fca000f8e10ff */
[----:B------:R-:W-:Y:S04]  /*0fc0*/  STS [R3], R25 ;  /* 0x0000001903007388 */ /* 0x000fe80000000800 */
[----:B------:R-:W-:Y:S04]  /*0fd0*/  STS [R3+0x1000], R8 ;  /* 0x0010000803007388 */ /* 0x000fe80000000800 */
[----:B------:R-:W-:Y:S01]  /*0fe0*/  STS [R3+0x2000], R26 ;  /* 0x0020001a03007388 */ /* 0x000fe20000000800 */
[----:B------:R-:W-:Y:S06]  /*0ff0*/  BAR.SYNC.DEFER_BLOCKING 0x0 ;  /* 0x0000000000007b1d */ /* 0x000fec0000010000 */
[----:B------:R-:W0:Y:S04]  /*1000*/  LDS R10, [R7+UR4+0x1000] ;  /* 0x00100004070a7984 */ /* 0x000e280008000800 */
[----:B------:R-:W1:Y:S04]  /*1010*/  LDS R2, [R7+UR4] ;  /* 0x0000000407027984 */ /* 0x000e680008000800 */
[----:B------:R-:W2:Y:S04]  /*1020*/  LDS R9, [R7+UR4+0x2000] ;  /* 0x0020000407097984 */ /* 0x000ea80008000800 */
[----:B0-----:R-:W0:Y:S04]  /*1030*/  SHFL.BFLY PT, R11, R10, 0x1, 0x1f ;  /* 0x0c201f000a0b7f89 */ /* 0x001e2800000e0000 */
[----:B-1----:R-:W1:Y:S04]  /*1040*/  SHFL.BFLY PT, R13, R2, 0x1, 0x1f ;  /* 0x0c201f00020d7f89 */ /* 0x002e6800000e0000 */
[----:B--2---:R-:W2:Y:S01]  /*1050*/  SHFL.BFLY PT, R12, R9, 0x1, 0x1f ;  /* 0x0c201f00090c7f89 */ /* 0x004ea200000e0000 */
[----:B0-----:R-:W-:Y:S01]  /*1060*/  FADD.FTZ R11, R10, R11 ;  /* 0x0000000b0a0b7221 */ /* 0x001fe20000010000 */
[----:B-1----:R-:W-:-:S04]  /*1070*/  FADD.FTZ R13, R2, R13 ;  /* 0x0000000d020d7221 */ /* 0x002fc80000010000 */
[----:B------:R-:W0:Y:S01]  /*1080*/  SHFL.BFLY PT, R8, R11, 0x2, 0x1f ;  /* 0x0c401f000b087f89 */ /* 0x000e2200000e0000 */
[----:B--2---:R-:W-:-:S03]  /*1090*/  FADD.FTZ R14, R9, R12 ;  /* 0x0000000c090e7221 */ /* 0x004fc60000010000 */
[----:B------:R-:W1:Y:S04]  /*10a0*/  SHFL.BFLY PT, R12, R13, 0x2, 0x1f ;  /* 0x0c401f000d0c7f89 */ /* 0x000e6800000e0000 */
[----:B------:R-:W2:Y:S01]  /*10b0*/  SHFL.BFLY PT, R3, R14, 0x2, 0x1f ;  /* 0x0c401f000e037f89 */ /* 0x000ea200000e0000 */
[----:B0-----:R-:W-:Y:S01]  /*10c0*/  FADD.FTZ R8, R11, R8 ;  /* 0x000000080b087221 */ /* 0x001fe20000010000 */
[----:B-1----:R-:W-:Y:S01]  /*10d0*/  FADD.FTZ R12, R13, R12 ;  /* 0x0000000c0d0c7221 */ /* 0x002fe20000010000 */
[----:B--2---:R-:W-:-:S04]  /*10e0*/  FADD.FTZ R15, R14, R3 ;  /* 0x000000030e0f7221 */ /* 0x004fc80000010000 */
[----:B------:R-:W0:Y:S04]  /*10f0*/  SHFL.BFLY PT, R7, R12, 0x4, 0x1f ;  /* 0x0c801f000c077f89 */ /* 0x000e2800000e0000 */
[----:B------:R-:W1:Y:S04]  /*1100*/  SHFL.BFLY PT, R3, R8, 0x4, 0x1f ;  /* 0x0c801f0008037f89 */ /* 0x000e6800000e0000 */
[----:B------:R-:W2:Y:S01]  /*1110*/  SHFL.BFLY PT, R2, R15, 0x4, 0x1f ;  /* 0x0c801f000f027f89 */ /* 0x000ea200000e0000 */
[----:B0-----:R-:W-:Y:S01]  /*1120*/  FADD.FTZ R9, R12, R7 ;  /* 0x000000070c097221 */ /* 0x001fe20000010000 */
[----:B-1----:R-:W-:-:S04]  /*1130*/  FADD.FTZ R3, R8, R3 ;  /* 0x0000000308037221 */ /* 0x002fc80000010000 */
[----:B------:R-:W0:Y:S01]  /*1140*/  SHFL.BFLY PT, R10, R9, 0x8, 0x1f ;  /* 0x0d001f00090a7f89 */ /* 0x000e2200000e0000 */
[----:B--2---:R-:W-:Y:S01]  /*1150*/  FADD.FTZ R16, R15, R2 ;  /* 0x000000020f107221 */ /* 0x004fe20000010000 */
[----:B------:R-:W-:Y:S02]  /*1160*/  LOP3.LUT R15, R0, 0x7ffffff0, RZ, 0xc0, !PT ;  /* 0x7ffffff0000f7812 */ /* 0x000fe400078ec0ff */
[----:B------:R-:W1:Y:S02]  /*1170*/  SHFL.BFLY PT, R2, R3, 0x8, 0x1f ;  /* 0x0d001f0003027f89 */ /* 0x000e6400000e0000 */
[----:B------:R-:W-:Y:S02]  /*1180*/  IADD3 R0, PT, PT, R6, R15, RZ ;  /* 0x0000000f06007210 */ /* 0x000fe40007ffe0ff */
[----:B------:R-:W2:Y:S01]  /*1190*/  SHFL.BFLY PT, R7, R16, 0x8, 0x1f ;  /* 0x0d001f0010077f89 */ /* 0x000ea200000e0000 */
[----:B0-----:R-:W-:Y:S01]  /*11a0*/  FADD.FTZ R10, R9, R10 ;  /* 0x0000000a090a7221 */ /* 0x001fe20000010000 */
[----:B-1----:R-:W-:-:S04]  /*11b0*/  FADD.FTZ R2, R3, R2 ;  /* 0x0000000203027221 */ /* 0x002fc80000010000 */
[----:B------:R-:W0:Y:S01]  /*11c0*/  SHFL.BFLY PT, R11, R10, 0x10, 0x1f ;  /* 0x0e001f000a0b7f89 */ /* 0x000e2200000e0000 */
[----:B------:R-:W-:Y:S01]  /*11d0*/  SHF.L.U32 R3, R0, 0x1, RZ ;  /* 0x0000000100037819 */ /* 0x000fe200000006ff */
[----:B--2---:R-:W-:Y:S02]  /*11e0*/  FADD.FTZ R8, R16, R7 ;  /* 0x0000000710087221 */ /* 0x004fe40000010000 */
[----:B------:R-:W1:Y:S01]  /*11f0*/  SHFL.BFLY PT, R7, R2, 0x10, 0x1f ;  /* 0x0e001f0002077f89 */ /* 0x000e6200000e0000 */
[----:B------:R-:W-:Y:S02]  /*1200*/  ISETP.GE.U32.AND P1, PT, R3, R4, PT ;  /* 0x000000040300720c */ /* 0x000fe40003f26070 */
[----:B------:R-:W-:Y:S01]  /*1210*/  @!P0 LEA R4, R5, UR4, 0x2 ;  /* 0x0000000405048c11 */ /* 0x000fe2000f8e10ff */
[----:B------:R-:W2:Y:S01]  /*1220*/  SHFL.BFLY PT, R13, R8, 0x10, 0x1f ;  /* 0x0e001f00080d7f89 */ /* 0x000ea200000e0000 */
[----:B0-----:R-:W-:Y:S01]  /*1230*/  FADD.FTZ R11, R10, R11 ;  /* 0x0000000b0a0b7221 */ /* 0x001fe20000010000 */
[----:B-1----:R-:W-:-:S04]  /*1240*/  FADD.FTZ R7, R2, R7 ;  /* 0x0000000702077221 */ /* 0x002fc80000010000 */
[----:B------:R0:W-:Y:S01]  /*1250*/  @!P0 STS [R4+0x3000], R11 ;  /* 0x0030000b04008388 */ /* 0x0001e20000000800 */
[----:B--2---:R-:W-:-:S03]  /*1260*/  FADD.FTZ R13, R8, R13 ;  /* 0x0000000d080d7221 */ /* 0x004fc60000010000 */
        /* <DEDUP_REMOVED lines=11> */
[----:B------:R-:W3:Y:S03]  /*1320*/  LDC.64 R4, c[0x0][0x480] ;  /* 0x00012000ff047b82 */ /* 0x000ee60000000a00 */
[----:B------:R-:W4:Y:S05]  /*1330*/  LDS.64 R14, [R8+0x3100] ;  /* 0x00310000080e7984 */ /* 0x000f2a0000000a00 */
[----:B------:R-:W5:Y:S01]  /*1340*/  LDC.64 R6, c[0x0][0x4a0] ;  /* 0x00012800ff067b82 */ /* 0x000f620000000a00 */
[----:B-1----:R-:W-:-:S04]  /*1350*/  IMAD.WIDE.U32 R2, R0, 0x4, R2 ;  /* 0x0000000400027825 */ /* 0x002fc800078e0002 */
[----:B---3--:R-:W-:-:S04]  /*1360*/  IMAD.WIDE.U32 R4, R0, 0x4, R4 ;  /* 0x0000000400047825 */ /* 0x008fc800078e0004 */
[----:B-----5:R-:W-:Y:S01]  /*1370*/  IMAD.WIDE.U32 R6, R0, 0x4, R6 ;  /* 0x0000000400067825 */ /* 0x020fe200078e0006 */
[----:B0-----:R-:W-:Y:S02]  /*1380*/  F2FP.BF16.F32.PACK_AB R11, R11, R10 ;  /* 0x0000000a0b0b723e */ /* 0x001fe400000010ff */
[----:B--2---:R-:W-:-:S03]  /*1390*/  F2FP.BF16.F32.PACK_AB R13, R13, R12 ;  /* 0x0000000c0d0d723e */ /* 0x004fc600000010ff */
[----:B------:R-:W-:Y:S01]  /*13a0*/  STG.E desc[UR6][R2.64], R11 ;  /* 0x0000000b02007986 */ /* 0x000fe2000c101906 */
[----:B----4-:R-:W-:-:S03]  /*13b0*/  F2FP.BF16.F32.PACK_AB R15, R15, R14 ;  /* 0x0000000e0f0f723e */ /* 0x010fc600000010ff */
[----:B------:R-:W-:Y:S04]  /*13c0*/  STG.E desc[UR6][R4.64], R13 ;  /* 0x0000000d04007986 */ /* 0x000fe8000c101906 */
[----:B------:R-:W-:Y:S01]  /*13d0*/  STG.E desc[UR6][R6.64], R15 ;  /* 0x0000000f06007986 */ /* 0x000fe2000c101906 */
[----:B------:R-:W-:Y:S05]  /*13e0*/  EXIT ;  /* 0x000000000000794d */ /* 0x000fea0003800000 */
.L_x_759:
        /* <DEDUP_REMOVED lines=9> */
.L_x_10670:


//--------------------- .text._ZN10layer_norm13ln_bwd_kernelINS_13Kernel_traitsI13__nv_bfloat16S2_S2_S2_fjLj6144ELj1ELj1ELj8ELj16ENS_18Kernel_traits_baseILj6144ES2_S2_S2_S2_fjLj256EEEEELb1ELb1ELb1ELb0EEEvNS_9BwdParamsE --------------------------
	.section	.text._ZN10layer_norm13ln_bwd_kernelINS_13Kernel_traitsI13__nv_bfloat16S2_S2_S2_fjLj6144ELj1ELj1ELj8ELj16ENS_18Kernel_traits_baseILj6144ES2_S2_S2_S2_fjLj256EEEEELb1ELb1ELb1ELb0EEEvNS_9BwdParamsE,"ax",@progbits
	.align	128
        .global         _ZN10layer_norm13ln_bwd_kernelINS_13Kernel_traitsI13__nv_bfloat16S2_S2_S2_fjLj6144ELj1ELj1ELj8ELj16ENS_18Kernel_traits_baseILj6144ES2_S2_S2_S2_fjLj256EEEEELb1ELb1ELb1ELb0EEEvNS_9BwdParamsE
        .type           _ZN10layer_norm13ln_bwd_kernelINS_13Kernel_traitsI13__nv_bfloat16S2_S2_S2_fjLj6144ELj1ELj1ELj8ELj16ENS_18Kernel_traits_baseILj6144ES2_S2_S2_S2_fjLj256EEEEELb1ELb1ELb1ELb0EEEvNS_9BwdParamsE,@function
        .size           _ZN10layer_norm13ln_bwd_kernelINS_13Kernel_traitsI13__nv_bfloat16S2_S2_S2_fjLj6144ELj1ELj1ELj8ELj16ENS_18Kernel_traits_baseILj6144ES2_S2_S2_S2_fjLj256EEEEELb1ELb1ELb1ELb0EEEvNS_9BwdParamsE,(.L_x_10671 - _ZN10layer_norm13ln_bwd_kernelINS_13Kernel_traitsI13__nv_bfloat16S2_S2_S2_fjLj6144ELj1ELj1ELj8ELj16ENS_18Kernel_traits_baseILj6144ES2_S2_S2_S2_fjLj256EEEEELb1ELb1ELb1ELb0EEEvNS_9BwdParamsE)
        .other          _ZN10layer_norm13ln_bwd_kernelINS_13Kernel_traitsI13__nv_bfloat16S2_S2_S2_fjLj6144ELj1ELj1ELj8ELj16ENS_18Kernel_traits_baseILj6144ES2_S2_S2_S2_fjLj256EEEEELb1ELb1ELb1ELb0EEEvNS_9BwdParamsE,@"STO_CUDA_ENTRY STV_DEFAULT"
_ZN10layer_norm13ln_bwd_kernelINS_13Kernel_traitsI13__nv_bfloat16S2_S2_S2_fjLj6144ELj1ELj1ELj8ELj16ENS_18Kernel_traits_baseILj6144ES2_S2_S2_S2_fjLj256EEEEELb1ELb1ELb1ELb0EEEvNS_9BwdParamsE:
.text._ZN10layer_norm13ln_bwd_kernelINS_13Kernel_traitsI13__nv_bfloat16S2_S2_S2_fjLj6144ELj1ELj1ELj8ELj16ENS_18Kernel_traits_baseILj6144ES2_S2_S2_S2_fjLj256EEEEELb1ELb1ELb1ELb0EEEvNS_9BwdParamsE:
        /* <DEDUP_REMOVED lines=117> */
[----:B------:R-:W-:Y:S01]  /*0750*/  UPLOP3.LUT UP1, UPT, UPT, UPT, UPT, 0x40, 0x4 ;  /* 0x000000000004789c */ /* 0x000fe20003f2e870 */
[----:B------:R-:W0:Y:S01]  /*0760*/  LDCU.U8 UR9, c[0x0][0x410] ;  /* 0x00008200ff0977ac */ /* 0x000e220008000000 */
[----:B------:R-:W1:Y:S01]  /*0770*/  LDCU UR14, c[0x0][0x400] ;  /* 0x00008000ff0e77ac */ /* 0x000e620008000800 */
[----:B------:R-:W2:Y:S01]  /*0780*/  LDCU.64 UR16, c[0x0][0x408] ;  /* 0x00008100ff1077ac */ /* 0x000ea20008000a00 */
[----:B------:R-:W3:Y:S01]  /*0790*/  LDCU.64 UR12, c[0x0][0x438] ;  /* 0x00008700ff0c77ac */ /* 0x000ee20008000a00 */
[----:B------:R-:W4:Y:S06]  /*07a0*/  LDCU.64 UR6, c[0x0][0x478] ;  /* 0x00008f00ff0677ac */ /* 0x000f2c0008000a00 */
.L_x_876:
[----:B------:R-:W0:Y:S08]  /*07b0*/  LDC.64 R156, c[0x0][0x3f8] ;  /* 0x0000fe00ff9c7b82 */ /* 0x000e300000000a00 */
[----:B------:R-:W1:Y:S08]  /*07c0*/  LDC.64 R154, c[0x0][0x3c8] ;  /* 0x0000f200ff9a7b82 */ /* 0x000e700000000a00 */
[----:B------:R-:W2:Y:S01]  /*07d0*/  LDC.64 R152, c[0x0][0x3f0] ;  /* 0x0000fc00ff987b82 */ /* 0x000ea20000000a00 */
[----:B0-----:R-:W-:-:S07]  /*07e0*/  IMAD.WIDE R156, R192, 0x4, R156 ;  /* 0x00000004c09c7825 */ /* 0x001fce00078e029c */
[----:B------:R-:W0:Y:S01]  /*07f0*/  LDC.64 R158, c[0x0][0x3c0] ;  /* 0x0000f000ff9e7b82 */ /* 0x000e220000000a00 */
[----:B------:R-:W3:Y:S01]  /*0800*/  LDG.E R199, desc[UR10][R156.64] ;  /* 0x0000000a9cc77981 */ /* 0x000ee2000c1e1900 */
[----:B-1----:R-:W-:-:S05]  /*0810*/  IMAD.WIDE R154, R192, 0x4, R154 ;  /* 0x00000004c09a7825 */ /* 0x002fca00078e029a */
[----:B-----5:R1:W5:Y:S01]  /*0820*/  LDG.E R200, desc[UR10][R154.64] ;  /* 0x0000000a9ac87981 */ /* 0x020362000c1e1900 */
[----:B--2---:R-:W-:-:S05]  /*0830*/  IMAD.WIDE R152, R192, 0x4, R152 ;  /* 0x00000004c0987825 */ /* 0x004fca00078e0298 */
[----:B------:R1:W5:Y:S01]  /*0840*/  LDG.E R201, desc[UR10][R152.64] ;  /* 0x0000000a98c97981 */ /* 0x000362000c1e1900 */
[----:B------:R-:W-:Y:S01]  /*0850*/  BSSY.RECONVERGENT B0, `(.L_x_761) ;  /* 0x00001a4000007945 */ /* 0x000fe20003800200 */
[----:B---3--:R-:W-:-:S13]  /*0860*/  ISETP.GE.AND P5, PT, R199, 0x1, PT ;  /* 0x00000001c700780c */ /* 0x008fda0003fa6270 */
[----:B01----:R-:W-:Y:S05]  /*0870*/  @!P5 BRA `(.L_x_762) ;  /* 0x000000140098d947 */ /* 0x003fea0003800000 */
[----:B------:R-:W-:Y:S01]  /*0880*/  IMAD.WIDE R152, R192, 0x4, R158 ;  /* 0x00000004c0987825 */ /* 0x000fe200078e029e */
[----:B------:R-:W0:Y:S05]  /*0890*/  LDC R189, c[0x0][0x388] ;  /* 0x0000e200ffbd7b82 */ /* 0x000e2a0000000800 */
[----:B------:R-:W2:Y:S01]  /*08a0*/  LDG.E R152, desc[UR10][R152.64] ;  /* 0x0000000a98987981 */ /* 0x000ea2000c1e1900 */
[----:B-----5:R-:W-:Y:S01]  /*08b0*/  ISETP.GE.AND P4, PT, R201, 0x1, PT ;  /* 0x00000001c900780c */ /* 0x020fe20003f86270 */
[----:B------:R-:W-:Y:S01]  /*08c0*/  VIADD R156, R199, 0xffffffff ;  /* 0xffffffffc79c7836 */ /* 0x000fe20000000000 */
[C---:B------:R-:W-:Y:S01]  /*08d0*/  ISETP.GE.U32.AND P1, PT, R190.reuse, 0x100, PT ;  /* 0x00000100be00780c */ /* 0x040fe20003f26070 */
[----:B------:R-:W-:Y:S01]  /*08e0*/  HFMA2 R160, -RZ, RZ, 0, 0 ;  /* 0x00000000ffa07431 */ /* 0x000fe200000001ff */
[----:B------:R-:W-:Y:S01]  /*08f0*/  ISETP.NE.AND P0, PT, RZ, UR9, PT ;  /* 0x00000009ff007c0c */ /* 0x000fe2000bf05270 */
[----:B------:R-:W-:Y:S01]  /*0900*/  BSSY.RECONVERGENT B1, `(.L_x_763) ;  /* 0x0000081000017945 */ /* 0x000fe20003800200 */
[----:B------:R-:W-:-:S02]  /*0910*/  ISETP.GE.U32.AND P2, PT, R190, 0x200, PT ;  /* 0x00000200be00780c */ /* 0x000fc40003f46070 */
[----:B------:R-:W-:Y:S02]  /*0920*/  CS2R R164, SRZ ;  /* 0x0000000000a47805 */ /* 0x000fe4000001ff00 */
[----:B------:R-:W-:-:S03]  /*0930*/  ISETP.GE.U32.AND P3, PT, R190, 0x300, PT ;  /* 0x00000300be00780c */ /* 0x000fc60003f66070 */
[----:B------:R-:W-:Y:S01]  /*0940*/  @P4 IADD3 R158, PT, PT, R201, -0x1, RZ ;  /* 0xffffffffc99e4810 */ /* 0x000fe20007ffe0ff */
[-C--:B0-----:R-:W-:Y:S02]  /*0950*/  IMAD R154, R192, R189.reuse, RZ ;  /* 0x000000bdc09a7224 */ /* 0x081fe400078e02ff */
[-C--:B------:R-:W-:Y:S02]  /*0960*/  IMAD R156, R156, R189.reuse, RZ ;  /* 0x000000bd9c9c7224 */ /* 0x080fe400078e02ff */
[----:B------:R-:W-:Y:S01]  /*0970*/  @P4 IMAD R158, R158, R189, RZ ;  /* 0x000000bd9e9e4224 */ /* 0x000fe200078e02ff */
[----:B------:R-:W-:Y:S02]  /*0980*/  SHF.R.S32.HI R155, RZ, 0x1f, R154 ;  /* 0x0000001fff9b7819 */ /* 0x000fe4000001149a */
[----:B------:R-:W-:Y:S02]  /*0990*/  SHF.R.S32.HI R157, RZ, 0x1f, R156 ;  /* 0x0000001fff9d7819 */ /* 0x000fe4000001149c */
[----:B------:R-:W-:-:S02]  /*09a0*/  @P4 SHF.R.S32.HI R159, RZ, 0x1f, R158 ;  /* 0x0000001fff9f4819 */ /* 0x000fc4000001149e */
[----:B------:R-:W-:Y:S02]  /*09b0*/  LEA.HI R154, R155, R154, RZ, 0x3 ;  /* 0x0000009a9b9a7211 */ /* 0x000fe400078f18ff */
[----:B------:R-:W-:Y:S02]  /*09c0*/  LEA.HI R156, R157, R156, RZ, 0x3 ;  /* 0x0000009c9d9c7211 */ /* 0x000fe400078f18ff */
[----:B------:R-:W-:Y:S02]  /*09d0*/  @P4 LEA.HI R158, R159, R158, RZ, 0x3 ;  /* 0x0000009e9f9e4211 */ /* 0x000fe400078f18ff */
[-C--:B------:R-:W-:Y:S02]  /*09e0*/  LEA.HI.SX32 R202, R154, R205.reuse, 0x1d ;  /* 0x000000cd9aca7211 */ /* 0x080fe400078feaff */
[-C--:B------:R-:W-:Y:S02]  /*09f0*/  LEA.HI.SX32 R156, R156, R205.reuse, 0x1d ;  /* 0x000000cd9c9c7211 */ /* 0x080fe400078feaff */
[----:B------:R-:W-:-:S02]  /*0a00*/  @P4 LEA.HI.SX32 R160, R158, R205, 0x1d ;  /* 0x000000cd9ea04211 */ /* 0x000fc400078feaff */
[----:B------:R-:W-:Y:S02]  /*0a10*/  MOV R162, R202 ;  /* 0x000000ca00a27202 */ /* 0x000fe40000000f00 */
        /* <DEDUP_REMOVED lines=18> */
[----:B------:R-:W-:-:S04]  /*0b40*/  PRMT R159, R135, 0x7632, R159 ;  /* 0x00007632879f7816 */ /* 0x000fc8000000009f */
[----:B------:R-:W-:Y:S01]  /*0b50*/  SHF.L.U32 R159, R159, 0x10, RZ ;  /* 0x000000109f9f7819 */ /* 0x000fe200000006ff */
[----:B------:R-:W-:Y:S01]  /*0b60*/  VIADD R162, R162, 0x100 ;  /* 0x00000100a2a27836 */ /* 0x000fe20000000000 */
[----:B------:R-:W-:Y:S02]  /*0b70*/  IADD3 R156, PT, PT, R156, 0x100, RZ ;  /* 0x000001009c9c7810 */ /* 0x000fe40007ffe0ff */
[----:B------:R-:W-:Y:S02]  /*0b80*/  IADD3 R160, PT, PT, R160, 0x100, RZ ;  /* 0x00000100a0a07810 */ /* 0x000fe40007ffe0ff */
[C---:B---3--:R-:W-:Y:S02]  /*0b90*/  PRMT R12, R4.reuse, 0x7632, R12 ;  /* 0x00007632040c7816 */ /* 0x048fe4000000000c */
[----:B------:R-:W-:Y:S01]  /*0ba0*/  SHF.L.U32 R4, R4, 0x10, RZ ;  /* 0x0000001004047819 */ /* 0x000fe200000006ff */
[C---:B------:R-:W-:Y:S01]  /*0bb0*/  IMAD.U32 R16, R5.reuse, 0x10000, RZ ;  /* 0x0001000005107824 */ /* 0x040fe200078e00ff */
[----:B------:R-:W-:-:S03]  /*0bc0*/  PRMT R14, R5, 0x7632, R14 ;  /* 0x00007632050e7816 */ /* 0x000fc6000000000e */
[----:B------:R-:W-:Y:S01]  /*0bd0*/  FADD.FTZ R3, -R161, R4 ;  /* 0x00000004a1037221 */ /* 0x000fe20000010100 */
[----:B----4-:R-:W-:Y:S02]  /*0be0*/  SHF.L.U32 R5, R8, 0x10, RZ ;  /* 0x0000001008057819 */ /* 0x010fe400000006ff */
[C---:B------:R-:W-:Y:S01]  /*0bf0*/  PRMT R154, R7.reuse, 0x7632, R154 ;  /* 0x00007632079a7816 */ /* 0x040fe2000000009a */
[----:B------:R-:W-:Y:S01]  /*0c00*/  FMUL.FTZ R3, R200, R3 ;  /* 0x00000003c8037220 */ /* 0x000fe20000410000 */
[----:B------:R-:W-:Y:S01]  /*0c10*/  SHF.L.U32 R158, R7, 0x10, RZ ;  /* 0x00000010079e7819 */ /* 0x000fe200000006ff */
[----:B------:R-:W-:Y:S01]  /*0c20*/  FADD.FTZ R7, -R161, R16 ;  /* 0x00000010a1077221 */ /* 0x000fe20000010100 */
[----:B------:R-:W-:Y:S01]  /*0c30*/  PRMT R13, R8, 0x7632, R13 ;  /* 0x00007632080d7816 */ /* 0x000fe2000000000d */
[-C--:B------:R-:W-:Y:S01]  /*0c40*/  FMUL.FTZ R0, R0, R5.reuse ;  /* 0x0000000500007220 */ /* 0x080fe20000410000 */
[----:B------:R-:W-:Y:S01]  /*0c50*/  PRMT R152, R6, 0x7632, R152 ;  /* 0x0000763206987816 */ /* 0x000fe20000000098 */
[----:B------:R-:W-:Y:S01]  /*0c60*/  FADD.FTZ R84, R84, R5 ;  /* 0x0000000554547221 */ /* 0x000fe20000010000 */
[----:B------:R-:W-:Y:S01]  /*0c70*/  PRMT R8, R9, 0x7632, R8 ;  /* 0x0000763209087816 */ /* 0x000fe20000000008 */
[----:B------:R-:W-:Y:S01]  /*0c80*/  FFMA.FTZ R108, R3, R5, R108 ;  /* 0x00000005036c7223 */ /* 0x000fe2000001006c */
[----:B------:R-:W-:Y:S01]  /*0c90*/  SHF.L.U32 R6, R6, 0x10, RZ ;  /* 0x0000001006067819 */ /* 0x000fe200000006ff */
[----:B------:R-:W-:-:S02]  /*0ca0*/  IMAD.U32 R9, R9, 0x10000, RZ ;  /* 0x0001000009097824 */ /* 0x000fc400078e00ff */
[----:B------:R-:W-:Y:S02]  /*0cb0*/  FMUL.FTZ R5, R200, R7 ;  /* 0x00000007c8057220 */ /* 0x000fe40000410000 */
[-C--:B------:R-:W-:Y:S01]  /*0cc0*/  FMUL.FTZ R2, R2, R9.reuse ;  /* 0x0000000902027220 */ /* 0x080fe20000410000 */
[----:B------:R-:W-:Y:S01]  /*0cd0*/  FADD.FTZ R86, R86, R9 ;  /* 0x0000000956567221 */ /* 0x000fe20000010000 */
[----:B------:R-:W-:Y:S01]  /*0ce0*/  FFMA.FTZ R110, R5, R9, R110 ;  /* 0x00000009056e7223 */ /* 0x000fe2000001006e */
[C---:B------:R-:W-:Y:S01]  /*0cf0*/  FADD.FTZ R7, -R161.reuse, R6 ;  /* 0x00000006a1077221 */ /* 0x040fe20000010100 */
[----:B------:R-:W-:Y:S01]  /*0d00*/  FADD.FTZ R9, -R161, R158 ;  /* 0x0000009ea1097221 */ /* 0x000fe20000010100 */
[----:B------:R-:W-:Y:S01]  /*0d10*/  PRMT R155, R11, 0x7632, R155 ;  /* 0x000076320b9b7816 */ /* 0x000fe2000000009b */
[----:B------:R-:W-:Y:S01]  /*0d20*/  IMAD.U32 R6, R135, 0x10000, RZ ;  /* 0x0001000087067824 */ /* 0x000fe200078e00ff */
[----:B------:R-:W-:Y:S01]  /*0d30*/  SHF.L.U32 R15, R10, 0x10, RZ ;  /* 0x000000100a0f7819 */ /* 0x000fe200000006ff */
[C---:B------:R-:W-:Y:S01]  /*0d40*/  FMUL.FTZ R7, R200.reuse, R7 ;  /* 0x00000007c8077220 */ /* 0x040fe20000410000 */
[----:B------:R-:W-:Y:S01]  /*0d50*/  SHF.L.U32 R11, R11, 0x10, RZ ;  /* 0x000000100b0b7819 */ /* 0x000fe200000006ff */
[----:B------:R-:W-:Y:S01]  /*0d60*/  FMUL.FTZ R9, R200, R9 ;  /* 0x00000009c8097220 */ /* 0x000fe20000410000 */
[----:B------:R-:W-:-:S02]  /*0d70*/  SHF.L.U32 R4, R134, 0x10, RZ ;  /* 0x0000001086047819 */ /* 0x000fc400000006ff */
[----:B------:R-:W-:Y:S01]  /*0d80*/  SHF.L.U32 R12, R12, 0x10, RZ ;  /* 0x000000100c0c7819 */ /* 0x000fe200000006ff */
[----:B------:R-:W-:Y:S01]  /*0d90*/  FADD.FTZ R80, R80, R15 ;  /* 0x0000000f50507221 */ /* 0x000fe20000010000 */
[----:B------:R-:W-:Y:S01]  /*0da0*/  PRMT R153, R10, 0x7632, R153 ;  /* 0x000076320a997816 */ /* 0x000fe20000000099 */
[-C--:B------:R-:W-:Y:S01]  /*0db0*/  FMUL.FTZ R4, R4, R15.reuse ;  /* 0x0000000f04047220 */ /* 0x080fe20000410000 */
[----:B------:R-:W-:Y:S01]  /*0dc0*/  FFMA.FTZ R104, R7, R15, R104 ;  /* 0x0000000f07687223 */ /* 0x000fe20000010068 */
[----:B------:R-:W-:Y:S01]  /*0dd0*/  PRMT R10, R132, 0x7632, R10 ;  /* 0x00007632840a7816 */ /* 0x000fe2000000000a */
[-C--:B------:R-:W-:Y:S01]  /*0de0*/  FMUL.FTZ R6, R6, R11.reuse ;  /* 0x0000000b06067220 */ /* 0x080fe20000410000 */
[----:B------:R-:W-:Y:S01]  /*0df0*/  FADD.FTZ R82, R82, R11 ;  /* 0x0000000b52527221 */ /* 0x000fe20000010000 */
[----:B------:R-:W-:Y:S01]  /*0e00*/  FFMA.FTZ R106, R9, R11, R106 ;  /* 0x0000000b096a7223 */ /* 0x000fe2000001006a */
[----:B------:R-:W-:Y:S01]  /*0e10*/  PRMT R15, R133, 0x7632, R15 ;  /* 0x00007632850f7816 */ /* 0x000fe2000000000f */
[----:B------:R-:W-:Y:S01]  /*0e20*/  FADD.FTZ R11, -R161, R12 ;  /* 0x0000000ca10b7221 */ /* 0x000fe20000010100 */
[----:B------:R-:W-:-:S02]  /*0e30*/  SHF.L.U32 R14, R14, 0x10, RZ ;  /* 0x000000100e0e7819 */ /* 0x000fc400000006ff */
[----:B------:R-:W-:Y:S02]  /*0e40*/  SHF.L.U32 R10, R10, 0x10, RZ ;  /* 0x000000100a0a7819 */ /* 0x000fe400000006ff */
[----:B------:R-:W-:Y:S02]  /*0e50*/  SHF.L.U32 R13, R13, 0x10, RZ ;  /* 0x000000100d0d7819 */ /* 0x000fe400000006ff */
[----:B------:R-:W-:Y:S01]  /*0e60*/  SHF.L.U32 R16, R8, 0x10, RZ ;  /* 0x0000001008107819 */ /* 0x000fe200000006ff */
[----:B------:R-:W-:Y:S01]  /*0e70*/  FMUL.FTZ R8, R200, R11 ;  /* 0x0000000bc8087220 */ /* 0x000fe20000410000 */
[----:B------:R-:W-:Y:S02]  /*0e80*/  IMAD.U32 R12, R15, 0x10000, RZ ;  /* 0x000100000f0c7824 */ /* 0x000fe400078e00ff */
[----:B------:R-:W-:Y:S01]  /*0e90*/  FADD.FTZ R15, -R161, R14 ;  /* 0x0000000ea10f7221 */ /* 0x000fe20000010100 */
[-C--:B------:R-:W-:Y:S01]  /*0ea0*/  FMUL.FTZ R11, R10, R13.reuse ;  /* 0x0000000d0a0b7220 */ /* 0x080fe20000410000 */
[----:B------:R-:W-:Y:S01]  /*0eb0*/  FADD.FTZ R85, R85, R13 ;  /* 0x0000000d55557221 */ /* 0x000fe20000010000 */
[----:B------:R-:W-:Y:S01]  /*0ec0*/  FFMA.FTZ R109, R8, R13, R109 ;  /* 0x0000000d086d7223 */ /* 0x000fe2000001006d */
[----:B------:R-:W-:Y:S01]  /*0ed0*/  FMUL.FTZ R13, R12, R16 ;  /* 0x000000100c0d7220 */ /* 0x000fe20000410000 */
[----:B------:R-:W-:Y:S01]  /*0ee0*/  FMUL.FTZ R10, R200, R15 ;  /* 0x0000000fc80a7220 */ /* 0x000fe20000410000 */
[----:B------:R-:W-:Y:S01]  /*0ef0*/  FADD.FTZ R12, RZ, R0 ;  /* 0x00000000ff0c7221 */ /* 0x000fe20000010000 */
[----:B------:R-:W-:Y:S01]  /*0f00*/  FFMA.FTZ R15, R3, R0, RZ ;  /* 0x00000000030f7223 */ /* 0x000fe200000100ff */
[----:B------:R-:W-:Y:S01]  /*0f10*/  SHF.L.U32 R152, R152, 0x10, RZ ;  /* 0x0000001098987819 */ /* 0x000fe200000006ff */
[----:B------:R-:W-:Y:S01]  /*0f20*/  IMAD.U32 R158, R154, 0x10000, RZ ;  /* 0x000100009a9e7824 */ /* 0x000fe200078e00ff */
[----:B------:R-:W-:Y:S01]  /*0f30*/  SHF.L.U32 R154, R153, 0x10, RZ ;  /* 0x00000010999a7819 */ /* 0x000fe200000006ff */
[----:B------:R-:W-:Y:S01]  /*0f40*/  FADD.FTZ R87, R87, R16 ;  /* 0x0000001057577221 */ /* 0x000fe20000010000 */
[----:B------:R-:W-:Y:S01]  /*0f50*/  FFMA.FTZ R111, R10, R16, R111 ;  /* 0x000000100a6f7223 */ /* 0x000fe2000001006f */
[----:B------:R-:W-:Y:S01]  /*0f60*/  FADD.FTZ R153, R12, R11 ;  /* 0x0000000b0c997221 */ /* 0x000fe20000010000 */
[----:B------:R-:W-:Y:S01]  /*0f70*/  FFMA.FTZ R16, R8, R11, R15 ;  /* 0x0000000b08107223 */ /* 0x000fe2000001000f */
[----:B------:R-:W-:-:S02]  /*0f80*/  PRMT R14, R134, 0x7632, R14 ;  /* 0x00007632860e7816 */ /* 0x000fc4000000000e */
[----:B------:R-:W-:Y:S01]  /*0f90*/  SHF.L.U32 R164, R155, 0x10, RZ ;  /* 0x000000109ba47819 */ /* 0x000fe200000006ff */
[----:B------:R-:W-:Y:S01]  /*0fa0*/  FADD.FTZ R155, -R161, R152 ;  /* 0x00000098a19b7221 */ /* 0x000fe20000010100 */
[----:B------:R-:W-:Y:S01]  /*0fb0*/  FADD.FTZ R152, R153, R2 ;  /* 0x0000000299987221 */ /* 0x000fe20000010000 */
[----:B------:R-:W-:Y:S01]  /*0fc0*/  FFMA.FTZ R15, R5, R2, R16 ;  /* 0x00000002050f7223 */ /* 0x000fe20000010010 */
[----:B------:R-:W-:Y:S02]  /*0fd0*/  SHF.L.U32 R14, R14, 0x10, RZ ;  /* 0x000000100e0e7819 */ /* 0x000fe400000006ff */
[----:B------:R-:W-:Y:S01]  /*0fe0*/  FADD.FTZ R153, R152, R13 ;  /* 0x0000000d98997221 */ /* 0x000fe20000010000 */
[----:B------:R-:W-:Y:S02]  /*0ff0*/  FFMA.FTZ R16, R10, R13, R15 ;  /* 0x0000000d0a107223 */ /* 0x000fe4000001000f */
[----:B------:R-:W-:Y:S01]  /*1000*/  FMUL.FTZ R12, R14, R154 ;  /* 0x0000009a0e0c7220 */ /* 0x000fe20000410000 */
[----:B------:R-:W-:Y:S01]  /*1010*/  FMUL.FTZ R14, R200, R155 ;  /* 0x0000009bc80e7220 */ /* 0x000fe20000410000 */
[----:B------:R-:W-:Y:S01]  /*1020*/  FADD.FTZ R153, R153, R4 ;  /* 0x0000000499997221 */ /* 0x000fe20000010000 */
[----:B------:R-:W-:Y:S01]  /*1030*/  FFMA.FTZ R155, R7, R4, R16 ;  /* 0x00000004079b7223 */ /* 0x000fe20000010010 */
[----:B------:R-:W-:-:S02]  /*1040*/  FADD.FTZ R157, -R161, R158 ;  /* 0x0000009ea19d7221 */ /* 0x000fc40000010100 */
[----:B------:R-:W-:Y:S01]  /*1050*/  FADD.FTZ R153, R153, R12 ;  /* 0x0000000c99997221 */ /* 0x000fe20000010000 */
[C---:B------:R-:W-:Y:S01]  /*1060*/  FFMA.FTZ R152, R14.reuse, R12, R155 ;  /* 0x0000000c0e987223 */ /* 0x040fe2000001009b */
[----:B------:R-:W-:Y:S01]  /*1070*/  FADD.FTZ R81, R81, R154 ;  /* 0x0000009a51517221 */ /* 0x000fe20000010000 */
[----:B------:R-:W-:Y:S01]  /*1080*/  FFMA.FTZ R105, R14, R154, R105 ;  /* 0x0000009a0e697223 */ /* 0x000fe20000010069 */
[----:B------:R-:W-:Y:S01]  /*1090*/  FMUL.FTZ R16, R200, R157 ;  /* 0x0000009dc8107220 */ /* 0x000fe20000410000 */
[----:B------:R-:W-:Y:S01]  /*10a0*/  FADD.FTZ R154, R153, R6 ;  /* 0x00000006999a7221 */ /* 0x000fe20000010000 */
[----:B------:R-:W-:Y:S01]  /*10b0*/  FMUL.FTZ R15, R159, R164 ;  /* 0x000000a49f0f7220 */ /* 0x000fe20000410000 */
[----:B------:R-:W-:Y:S01]  /*10c0*/  FFMA.FTZ R153, R9, R6, R152 ;  /* 0x0000000609997223 */ /* 0x000fe20000010098 */
[----:B------:R-:W-:Y:S01]  /*10d0*/  FADD.FTZ R83, R83, R164 ;  /* 0x000000a453537221 */ /* 0x000fe20000010000 */
[----:B------:R-:W-:Y:S01]  /*10e0*/  FFMA.FTZ R107, R16, R164, R107 ;  /* 0x000000a4106b7223 */ /* 0x000fe2000001006b */
[----:B------:R-:W-:Y:S01]  /*10f0*/  FADD.FTZ R165, R154, R15 ;  /* 0x0000000f9aa57221 */ /* 0x000fe20000010000 */
[----:B------:R-:W-:-:S07]  /*1100*/  FFMA.FTZ R164, R16, R15, R153 ;  /* 0x0000000f10a47223 */ /* 0x000fce0000010099 */
.L_x_764:
[----:B----4-:R-:W-:Y:S05]  /*1110*/  BSYNC.RECONVERGENT B1 ;  /* 0x0000000000017941 */ /* 0x010fea0003800200 */
.L_x_763:
        /* <DEDUP_REMOVED lines=8> */
[----:B-1----:R-:W-:-:S05]  /*11a0*/  IMAD.WIDE.U32 R18, R156, 0x10, R18 ;  /* 0x000000109c127825 */ /* 0x002fca00078e0012 */
[----:B------:R0:W4:Y:S01]  /*11b0*/  LDG.E.128 R24, desc[UR10][R18.64] ;  /* 0x0000000a12187981 */ /* 0x000122000c1e1d00 */
[----:B------:R-:W-:Y:S01]  /*11c0*/  ISETP.NE.AND.EX P0, PT, RZ, UR13, PT, P0 ;  /* 0x0000000dff007c0c */ /* 0x000fe2000bf05300 */
[----:B--2---:R-:W-:-:S05]  /*11d0*/  IMAD.WIDE.U32 R30, R160, 0x8, R30 ;  /* 0x00000008a01e7825 */ /* 0x004fca00078e001e */
[----:B------:R1:W5:Y:S07]  /*11e0*/  LDG.E.64 R182, desc[UR10][R30.64] ;  /* 0x0000000a1eb67981 */ /* 0x00036e000c1e1b00 */
[----:B------:R-:W2:Y:S01]  /*11f0*/  @P0 LDC.64 R28, c[0x0][0x438] ;  /* 0x00010e00ff1c0b82 */ /* 0x000ea20000000a00 */
[C---:B0-----:R-:W-:Y:S01]  /*1200*/  IMAD.U32 R18, R124.reuse, 0x10000, RZ ;  /* 0x000100007c127824 */ /* 0x041fe200078e00ff */
[----:B-1----:R-:W-:Y:S01]  /*1210*/  PRMT R30, R124, 0x7632, R30 ;  /* 0x000076327c1e7816 */ /* 0x002fe2000000001e */
[----:B--2---:R-:W-:-:S05]  /*1220*/  @P0 IMAD.WIDE.U32 R28, R162, 0x10, R28 ;  /* 0x00000010a21c0825 */ /* 0x004fca00078e001c */
[----:B------:R0:W5:Y:S01]  /*1230*/  @P0 LDG.E.128 R32, desc[UR10][R28.64] ;  /* 0x0000000a1c200981 */ /* 0x000162000c1e1d00 */
[----:B------:R-:W-:-:S05]  /*1240*/  PRMT R155, R127, 0x7632, R155 ;  /* 0x000076327f9b7816 */ /* 0x000fca000000009b */
[----:B------:R-:W-:Y:S01]  /*1250*/  IMAD.U32 R155, R155, 0x10000, RZ ;  /* 0x000100009b9b7824 */ /* 0x000fe200078e00ff */
[----:B------:R-:W-:Y:S01]  /*1260*/  IADD3 R160, PT, PT, R160, 0x100, RZ ;  /* 0x00000100a0a07810 */ /* 0x000fe20007ffe0ff */
[----:B------:R-:W-:Y:S01]  /*1270*/  VIADD R156, R156, 0x100 ;  /* 0x000001009c9c7836 */ /* 0x000fe20000000000 */
[----:B------:R-:W-:Y:S02]  /*1280*/  IADD3 R162, PT, PT, R162, 0x100, RZ ;  /* 0x00000100a2a27810 */ /* 0x000fe40007ffe0ff */
[C---:B---3--:R-:W-:Y:S02]  /*1290*/  PRMT R153, R20.reuse, 0x7632, R153 ;  /* 0x0000763214997816 */ /* 0x048fe40000000099 */
[----:B------:R-:W-:Y:S02]  /*12a0*/  SHF.L.U32 R20, R20, 0x10, RZ ;  /* 0x0000001014147819 */ /* 0x000fe400000006ff */
[----:B------:R-:W-:-:S03]  /*12b0*/  SHF.L.U32 R158, R21, 0x10, RZ ;  /* 0x00000010159e7819 */ /* 0x000fc600000006ff */
[----:B------:R-:W-:Y:S01]  /*12c0*/  FADD.FTZ R17, -R161, R20 ;  /* 0x00000014a1117221 */ /* 0x000fe20000010100 */
[----:B----4-:R-:W-:Y:S02]  /*12d0*/  SHF.L.U32 R19, R24, 0x10, RZ ;  /* 0x0000001018137819 */ /* 0x010fe400000006ff */
[----:B------:R-:W-:Y:S01]  /*12e0*/  PRMT R154, R21, 0x7632, R154 ;  /* 0x00007632159a7816 */ /* 0x000fe2000000009a */
[----:B------:R-:W-:Y:S01]  /*12f0*/  FMUL.FTZ R17, R200, R17 ;  /* 0x00000011c8117220 */ /* 0x000fe20000410000 */
[----:B------:R-:W-:Y:S01]  /*1300*/  SHF.L.U32 R166, R22, 0x10, RZ ;  /* 0x0000001016a67819 */ /* 0x000fe200000006ff */
[----:B------:R-:W-:Y:S01]  /*1310*/  FADD.FTZ R21, -R161, R158 ;  /* 0x0000009ea1157221 */ /* 0x000fe20000010100 */
[----:B0-----:R-:W-:Y:S01]  /*1320*/  PRMT R29, R25, 0x7632, R29 ;  /* 0x00007632191d7816 */ /* 0x001fe2000000001d */
[-C--:B------:R-:W-:Y:S01]  /*1330*/  FMUL.FTZ R18, R18, R19.reuse ;  /* 0x0000001312127220 */ /* 0x080fe20000410000 */
[----:B------:R-:W-:Y:S01]  /*1340*/  FADD.FTZ R76, R76, R19 ;  /* 0x000000134c4c7221 */ /* 0x000fe20000010000 */
[----:B------:R-:W-:Y:S01]  /*1350*/  FFMA.FTZ R100, R17, R19, R100 ;  /* 0x0000001311647223 */ /* 0x000fe20000010064 */
[----:B------:R-:W-:Y:S01]  /*1360*/  SHF.L.U32 R25, R25, 0x10, RZ ;  /* 0x0000001019197819 */ /* 0x000fe200000006ff */
[----:B------:R-:W-:Y:S01]  /*1370*/  FMUL.FTZ R19, R200, R21 ;  /* 0x00000015c8137220 */ /* 0x000fe20000410000 */
[----:B------:R-:W-:Y:S01]  /*1380*/  SHF.L.U32 R168, R23, 0x10, RZ ;  /* 0x0000001017a87819 */ /* 0x000fe200000006ff */
[----:B------:R-:W-:-:S02]  /*1390*/  IMAD.U32 R20, R125, 0x10000, RZ ;  /* 0x000100007d147824 */ /* 0x000fc400078e00ff */
[----:B------:R-:W-:Y:S01]  /*13a0*/  FADD.FTZ R21, -R161, R166 ;  /* 0x000000a6a1157221 */ /* 0x000fe20000010100 */
[----:B------:R-:W-:Y:S02]  /*13b0*/  PRMT R157, R22, 0x7632, R157 ;  /* 0x00007632169d7816 */ /* 0x000fe4000000009d */
[----:B------:R-:W-:Y:S01]  /*13c0*/  PRMT R159, R23, 0x7632, R159 ;  /* 0x00007632179f7816 */ /* 0x000fe2000000009f */
[-C--:B------:R-:W-:Y:S01]  /*13d0*/  FMUL.FTZ R20, R20, R25.reuse ;  /* 0x0000001914147220 */ /* 0x080fe20000410000 */
[----:B------:R-:W-:Y:S01]  /*13e0*/  SHF.L.U32 R23, R26, 0x10, RZ ;  /* 0x000000101a177819 */ /* 0x000fe200000006ff */
[----:B------:R-:W-:Y:S01]  /*13f0*/  FADD.FTZ R78, R78, R25 ;  /* 0x000000194e4e7221 */ /* 0x000fe20000010000 */
[----:B------:R-:W-:Y:S01]  /*1400*/  SHF.L.U32 R22, R126, 0x10, RZ ;  /* 0x000000107e167819 */ /* 0x000fe200000006ff */
[----:B------:R-:W-:Y:S01]  /*1410*/  FFMA.FTZ R102, R19, R25, R102 ;  /* 0x0000001913667223 */ /* 0x000fe20000010066 */
[----:B------:R-:W-:Y:S01]  /*1420*/  PRMT R31, R26, 0x7632, R31 ;  /* 0x000076321a1f7816 */ /* 0x000fe2000000001f */
[----:B------:R-:W-:Y:S01]  /*1430*/  FMUL.FTZ R21, R200, R21 ;  /* 0x00000015c8157220 */ /* 0x000fe20000410000 */
[----:B------:R-:W-:Y:S01]  /*1440*/  FADD.FTZ R25, -R161, R168 ;  /* 0x000000a8a1197221 */ /* 0x000fe20000010100 */
[----:B------:R-:W-:Y:S01]  /*1450*/  SHF.L.U32 R26, R153, 0x10, RZ ;  /* 0x00000010991a7819 */ /* 0x000fe200000006ff */
[-C--:B------:R-:W-:Y:S01]  /*1460*/  FMUL.FTZ R22, R22, R23.reuse ;  /* 0x0000001716167220 */ /* 0x080fe20000410000 */
[----:B------:R-:W-:Y:S01]  /*1470*/  PRMT R28, R24, 0x7632, R28 ;  /* 0x00007632181c7816 */ /* 0x000fe2000000001c */
[----:B------:R-:W-:Y:S01]  /*1480*/  FADD.FTZ R72, R72, R23 ;  /* 0x0000001748487221 */ /* 0x000fe20000010000 */
[----:B------:R-:W-:Y:S01]  /*1490*/  PRMT R152, R27, 0x7632, R152 ;  /* 0x000076321b987816 */ /* 0x000fe20000000098 */
[----:B------:R-:W-:Y:S01]  /*14a0*/  FFMA.FTZ R96, R21, R23, R96 ;  /* 0x0000001715607223 */ /* 0x000fe20000010060 */
[----:B------:R-:W-:Y:S01]  /*14b0*/  SHF.L.U32 R27, R27, 0x10, RZ ;  /* 0x000000101b1b7819 */ /* 0x000fe200000006ff */
[----:B------:R-:W-:Y:S01]  /*14c0*/  FMUL.FTZ R23, R200, R25 ;  /* 0x00000019c8177220 */ /* 0x000fe20000410000 */
[----:B------:R-:W-:Y:S01]  /*14d0*/  SHF.L.U32 R24, R127, 0x10, RZ ;  /* 0x000000107f187819 */ /* 0x000fe200000006ff */
[----:B------:R-:W-:Y:S01]  /*14e0*/  FADD.FTZ R153, -R161, R26 ;  /* 0x0000001aa1997221 */ /* 0x000fe20000010100 */
[----:B------:R-:W-:-:S02]  /*14f0*/  IMAD.U32 R154, R154, 0x10000, RZ ;  /* 0x000100009a9a7824 */ /* 0x000fc400078e00ff */
[--C-:B------:R-:W-:Y:S01]  /*1500*/  FADD.FTZ R74, R74, R27.reuse ;  /* 0x0000001b4a4a7221 */ /* 0x100fe20000010000 */
[-C--:B------:R-:W-:Y:S01]  /*1510*/  FFMA.FTZ R98, R23, R27.reuse, R98 ;  /* 0x0000001b17627223 */ /* 0x080fe20000010062 */
[----:B------:R-:W-:Y:S01]  /*1520*/  FMUL.FTZ R24, R24, R27 ;  /* 0x0000001b18187220 */ /* 0x000fe20000410000 */
[----:B------:R-:W-:Y:S01]  /*1530*/  SHF.L.U32 R25, R30, 0x10, RZ ;  /* 0x000000101e197819 */ /* 0x000fe200000006ff */
[----:B------:R-:W-:Y:S01]  /*1540*/  FMUL.FTZ R26, R200, R153 ;  /* 0x00000099c81a7220 */ /* 0x000fe20000410000 */
[----:B------:R-:W-:Y:S02]  /*1550*/  SHF.L.U32 R28, R28, 0x10, RZ ;  /* 0x000000101c1c7819 */ /* 0x000fe400000006ff */
[----:B------:R-:W-:Y:S02]  /*1560*/  PRMT R27, R125, 0x7632, R27 ;  /* 0x000076327d1b7816 */ /* 0x000fe4000000001b */
[----:B------:R-:W-:Y:S01]  /*1570*/  SHF.L.U32 R30, R29, 0x10, RZ ;  /* 0x000000101d1e7819 */ /* 0x000fe200000006ff */
[----:B------:R-:W-:Y:S01]  /*1580*/  FADD.FTZ R29, -R161, R154 ;  /* 0x0000009aa11d7221 */ /* 0x000fe20000010100 */
[----:B------:R-:W-:Y:S01]  /*1590*/  SHF.L.U32 R27, R27, 0x10, RZ ;  /* 0x000000101b1b7819 */ /* 0x000fe200000006ff */
[-C--:B------:R-:W-:Y:S01]  /*15a0*/  FMUL.FTZ R25, R25, R28.reuse ;  /* 0x0000001c19197220 */ /* 0x080fe20000410000 */
[----:B------:R-:W-:Y:S01]  /*15b0*/  FADD.FTZ R77, R77, R28 ;  /* 0x0000001c4d4d7221 */ /* 0x000fe20000010000 */
[----:B------:R-:W-:Y:S01]  /*15c0*/  FFMA.FTZ R101, R26, R28, R101 ;  /* 0x0000001c1a657223 */ /* 0x000fe20000010065 */
[----:B------:R-:W-:Y:S01]  /*15d0*/  FMUL.FTZ R28, R200, R29 ;  /* 0x0000001dc81c7220 */ /* 0x000fe20000410000 */
[----:B------:R-:W-:Y:S01]  /*15e0*/  FMUL.FTZ R27, R27, R30 ;  /* 0x0000001e1b1b7220 */ /* 0x000fe20000410000 */
[----:B------:R-:W-:-:S02]  /*15f0*/  FADD.FTZ R79, R79, R30 ;  /* 0x0000001e4f4f7221 */ /* 0x000fc40000010000 */
[----:B------:R-:W-:Y:S01]  /*1600*/  FFMA.FTZ R103, R28, R30, R103 ;  /* 0x0000001e1c677223 */ /* 0x000fe20000010067 */
[----:B------:R-:W-:Y:S01]  /*1610*/  FADD.FTZ R30, R165, R18 ;  /* 0x00000012a51e7221 */ /* 0x000fe20000010000 */
[----:B------:R-:W-:Y:S01]  /*1620*/  FFMA.FTZ R29, R17, R18, R164 ;  /* 0x00000012111d7223 */ /* 0x000fe200000100a4 */
[----:B------:R-:W-:Y:S02]  /*1630*/  PRMT R153, R126, 0x7632, R153 ;  /* 0x000076327e997816 */ /* 0x000fe40000000099 */
[----:B------:R-:W-:Y:S02]  /*1640*/  SHF.L.U32 R154, R157, 0x10, RZ ;  /* 0x000000109d9a7819 */ /* 0x000fe400000006ff */
[----:B------:R-:W-:Y:S01]  /*1650*/  SHF.L.U32 R158, R31, 0x10, RZ ;  /* 0x000000101f9e7819 */ /* 0x000fe200000006ff */
[----:B------:R-:W-:Y:S01]  /*1660*/  FADD.FTZ R31, R30, R25 ;  /* 0x000000191e1f7221 */ /* 0x000fe20000010000 */
[----:B------:R-:W-:Y:S01]  /*1670*/  SHF.L.U32 R164, R152, 0x10, RZ ;  /* 0x0000001098a47819 */ /* 0x000fe200000006ff */
[----:B------:R-:W-:Y:S01]  /*1680*/  FFMA.FTZ R152, R26, R25, R29 ;  /* 0x000000191a987223 */ /* 0x000fe2000001001d */
[----:B------:R-:W-:Y:S01]  /*1690*/  SHF.L.U32 R153, R153, 0x10, RZ ;  /* 0x0000001099997819 */ /* 0x000fe200000006ff */
[----:B------:R-:W-:Y:S01]  /*16a0*/  FADD.FTZ R157, -R161, R154 ;  /* 0x0000009aa19d7221 */ /* 0x000fe20000010100 */
[----:B------:R-:W-:Y:S01]  /*16b0*/  FADD.FTZ R154, R31, R20 ;  /* 0x000000141f9a7221 */ /* 0x000fe20000010000 */
[----:B------:R-:W-:-:S02]  /*16c0*/  FFMA.FTZ R31, R19, R20, R152 ;  /* 0x00000014131f7223 */ /* 0x000fc40000010098 */
[----:B------:R-:W-:Y:S01]  /*16d0*/  FMUL.FTZ R29, R153, R158 ;  /* 0x0000009e991d7220 */ /* 0x000fe20000410000 */
[----:B------:R-:W-:Y:S01]  /*16e0*/  FADD.FTZ R153, R154, R27 ;  /* 0x0000001b9a997221 */ /* 0x000fe20000010000 */
[----:B------:R-:W-:Y:S01]  /*16f0*/  FFMA.FTZ R152, R28, R27, R31 ;  /* 0x0000001b1c987223 */ /* 0x000fe2000001001f */
[----:B------:R-:W-:Y:S01]  /*1700*/  SHF.L.U32 R166, R159, 0x10, RZ ;  /* 0x000000109fa67819 */ /* 0x000fe200000006ff */
[----:B------:R-:W-:Y:S01]  /*1710*/  FMUL.FTZ R30, R200, R157 ;  /* 0x0000009dc81e7220 */ /* 0x000fe20000410000 */
[----:B------:R-:W-:Y:S01]  /*1720*/  FADD.FTZ R154, R153, R22 ;  /* 0x00000016999a7221 */ /* 0x000fe20000010000 */
[----:B------:R-:W-:Y:S01]  /*1730*/  FFMA.FTZ R153, R21, R22, R152 ;  /* 0x0000001615997223 */ /* 0x000fe20000010098 */
[----:B------:R-:W-:Y:S01]  /*1740*/  FMUL.FTZ R31, R155, R164 ;  /* 0x000000a49b1f7220 */ /* 0x000fe20000410000 */
[----:B------:R-:W-:Y:S01]  /*1750*/  FADD.FTZ R157, -R161, R166 ;  /* 0x000000a6a19d7221 */ /* 0x000fe20000010100 */
[----:B------:R-:W-:Y:S01]  /*1760*/  FADD.FTZ R155, R154, R29 ;  /* 0x0000001d9a9b7221 */ /* 0x000fe20000010000 */
[----:B------:R-:W-:-:S02]  /*1770*/  FFMA.FTZ R152, R30, R29, R153 ;  /* 0x0000001d1e987223 */ /* 0x000fc40000010099 */
        /* <DEDUP_REMOVED lines=9> */
.L_x_766:
[----:B------:R-:W-:Y:S05]  /*1810*/  BSYNC.RECONVERGENT B1 ;  /* 0x0000000000017941 */ /* 0x000fea0003800200 */
.L_x_765:
        /* <DEDUP_REMOVED lines=13> */
[----:B------:R-:W-:-:S04]  /*18f0*/  PRMT R177, R116, 0x7632, R177 ;  /* 0x0000763274b17816 */ /* 0x000fc800000000b1 */
[----:B------:R-:W-:Y:S01]  /*1900*/  SHF.L.U32 R177, R177, 0x10, RZ ;  /* 0x00000010b1b17819 */ /* 0x000fe200000006ff */
[----:B0-----:R-:W-:Y:S01]  /*1910*/  @P0 IMAD.WIDE.U32 R162, R162, 0x10, R166 ;  /* 0x00000010a2a20825 */ /* 0x001fe200078e00a6 */
[----:B------:R-:W-:-:S04]  /*1920*/  PRMT R179, R117, 0x7632, R179 ;  /* 0x0000763275b37816 */ /* 0x000fc800000000b3 */
[----:B------:R0:W5:Y:S01]  /*1930*/  @P0 LDG.E.128 R136, desc[UR10][R162.64] ;  /* 0x0000000aa2880981 */ /* 0x000162000c1e1d00 */
[----:B------:R-:W-:Y:S02]  /*1940*/  SHF.L.U32 R179, R179, 0x10, RZ ;  /* 0x00000010b3b37819 */ /* 0x000fe400000006ff */
[C---:B------:R-:W-:Y:S02]  /*1950*/  SHF.L.U32 R174, R118.reuse, 0x10, RZ ;  /* 0x0000001076ae7819 */ /* 0x040fe400000006ff */
[----:B------:R-:W-:-:S04]  /*1960*/  PRMT R181, R118, 0x7632, R181 ;  /* 0x0000763276b57816 */ /* 0x000fc800000000b5 */
[----:B------:R-:W-:Y:S02]  /*1970*/  SHF.L.U32 R181, R181, 0x10, RZ ;  /* 0x00000010b5b57819 */ /* 0x000fe400000006ff */
[C---:B------:R-:W-:Y:S02]  /*1980*/  SHF.L.U32 R176, R119.reuse, 0x10, RZ ;  /* 0x0000001077b07819 */ /* 0x040fe400000006ff */
[----:B------:R-:W-:-:S05]  /*1990*/  PRMT R203, R119, 0x7632, R203 ;  /* 0x0000763277cb7816 */ /* 0x000fca00000000cb */
[----:B------:R-:W-:Y:S01]  /*19a0*/  IMAD.U32 R203, R203, 0x10000, RZ ;  /* 0x00010000cbcb7824 */ /* 0x000fe200078e00ff */
[C---:B---3--:R-:W-:Y:S02]  /*19b0*/  PRMT R160, R152.reuse, 0x7632, R160 ;  /* 0x0000763298a07816 */ /* 0x048fe400000000a0 */
[----:B------:R-:W-:Y:S02]  /*19c0*/  SHF.L.U32 R152, R152, 0x10, RZ ;  /* 0x0000001098987819 */ /* 0x000fe400000006ff */
[C---:B------:R-:W-:Y:S02]  /*19d0*/  PRMT R166, R153.reuse, 0x7632, R166 ;  /* 0x0000763299a67816 */ /* 0x040fe400000000a6 */
[----:B------:R-:W-:Y:S02]  /*19e0*/  SHF.L.U32 R170, R153, 0x10, RZ ;  /* 0x0000001099aa7819 */ /* 0x000fe400000006ff */
[C---:B------:R-:W-:Y:S01]  /*19f0*/  PRMT R153, R154.reuse, 0x7632, R153 ;  /* 0x000076329a997816 */ /* 0x040fe20000000099 */
[----:B------:R-:W-:Y:S01]  /*1a00*/  IMAD.U32 R154, R154, 0x10000, RZ ;  /* 0x000100009a9a7824 */ /* 0x000fe200078e00ff */
[----:B------:R-:W-:Y:S01]  /*1a10*/  PRMT R167, R155, 0x7632, R167 ;  /* 0x000076329ba77816 */ /* 0x000fe200000000a7 */
[----:B------:R-:W-:Y:S01]  /*1a20*/  FADD.FTZ R169, -R161, R152 ;  /* 0x00000098a1a97221 */ /* 0x000fe20000010100 */
[----:B------:R-:W-:Y:S01]  /*1a30*/  SHF.L.U32 R152, R153, 0x10, RZ ;  /* 0x0000001099987819 */ /* 0x000fe200000006ff */
[----:B------:R-:W-:Y:S01]  /*1a40*/  FADD.FTZ R173, -R161, R154 ;  /* 0x0000009aa1ad7221 */ /* 0x000fe20000010100 */
[----:B------:R-:W-:Y:S01]  /*1a50*/  SHF.L.U32 R160, R160, 0x10, RZ ;  /* 0x00000010a0a07819 */ /* 0x000fe200000006ff */
[----:B------:R-:W-:Y:S01]  /*1a60*/  IMAD.U32 R154, R167, 0x10000, RZ ;  /* 0x00010000a79a7824 */ /* 0x000fe200078e00ff */
[----:B------:R-:W-:Y:S01]  /*1a70*/  SHF.L.U32 R172, R155, 0x10, RZ ;  /* 0x000000109bac7819 */ /* 0x000fe200000006ff */
[C---:B------:R-:W-:Y:S01]  /*1a80*/  FADD.FTZ R167, -R161.reuse, R152 ;  /* 0x00000098a1a77221 */ /* 0x040fe20000010100 */
[C---:B------:R-:W-:Y:S01]  /*1a90*/  FADD.FTZ R171, -R161.reuse, R170 ;  /* 0x000000aaa1ab7221 */ /* 0x040fe20000010100 */
[----:B----4-:R-:W-:Y:S01]  /*1aa0*/  PRMT R152, R156, 0x7632, R152 ;  /* 0x000076329c987816 */ /* 0x010fe20000000098 */
[----:B------:R-:W-:Y:S01]  /*1ab0*/  FADD.FTZ R155, -R161, R160 ;  /* 0x000000a0a19b7221 */ /* 0x000fe20000010100 */
[----:B------:R-:W-:-:S02]  /*1ac0*/  SHF.L.U32 R170, R116, 0x10, RZ ;  /* 0x0000001074aa7819 */ /* 0x000fc400000006ff */
[----:B------:R-:W-:Y:S01]  /*1ad0*/  SHF.L.U32 R153, R156, 0x10, RZ ;  /* 0x000000109c997819 */ /* 0x000fe200000006ff */
[----:B------:R-:W-:Y:S01]  /*1ae0*/  IMAD.U32 R152, R152, 0x10000, RZ ;  /* 0x0001000098987824 */ /* 0x000fe200078e00ff */
[----:B------:R-:W-:Y:S01]  /*1af0*/  SHF.L.U32 R166, R166, 0x10, RZ ;  /* 0x00000010a6a67819 */ /* 0x000fe200000006ff */
[C---:B------:R-:W-:Y:S01]  /*1b00*/  FMUL.FTZ R178, R200.reuse, R155 ;  /* 0x0000009bc8b27220 */ /* 0x040fe20000410000 */
[----:B------:R-:W-:Y:S01]  /*1b10*/  FMUL.FTZ R169, R200, R169 ;  /* 0x000000a9c8a97220 */ /* 0x000fe20000410000 */
[-C--:B------:R-:W-:Y:S01]  /*1b20*/  FMUL.FTZ R170, R170, R153.reuse ;  /* 0x00000099aaaa7220 */ /* 0x080fe20000410000 */
[C---:B------:R-:W-:Y:S01]  /*1b30*/  FADD.FTZ R205, -R161.reuse, R154 ;  /* 0x0000009aa1cd7221 */ /* 0x040fe20000010100 */
[----:B------:R-:W-:Y:S01]  /*1b40*/  FADD.FTZ R175, -R161, R172 ;  /* 0x000000aca1af7221 */ /* 0x000fe20000010100 */
[----:B------:R-:W-:Y:S01]  /*1b50*/  PRMT R154, R157, 0x7632, R154 ;  /* 0x000076329d9a7816 */ /* 0x000fe2000000009a */
[-C--:B------:R-:W-:Y:S01]  /*1b60*/  FMUL.FTZ R177, R177, R152.reuse ;  /* 0x00000098b1b17220 */ /* 0x080fe20000410000 */
[----:B------:R-:W-:Y:S01]  /*1b70*/  FADD.FTZ R69, R69, R152 ;  /* 0x0000009845457221 */ /* 0x000fe20000010000 */
[----:B------:R-:W-:Y:S01]  /*1b80*/  FFMA.FTZ R93, R178, R152, R93 ;  /* 0x00000098b25d7223 */ /* 0x000fe2000001005d */
[----:B0-----:R-:W-:Y:S01]  /*1b90*/  FADD.FTZ R163, -R161, R166 ;  /* 0x000000a6a1a37221 */ /* 0x001fe20000010100 */
        /* <DEDUP_REMOVED lines=8> */
[----:B------:R-:W-:Y:S01]  /*1c20*/  FADD.FTZ R155, R152, R177 ;  /* 0x000000b1989b7221 */ /* 0x000fe20000010000 */
[----:B------:R-:W-:Y:S01]  /*1c30*/  FMUL.FTZ R171, R200, R171 ;  /* 0x000000abc8ab7220 */ /* 0x000fe20000410000 */
[----:B------:R-:W-:Y:S01]  /*1c40*/  FMUL.FTZ R172, R172, R157 ;  /* 0x0000009dacac7220 */ /* 0x000fe20000410000 */
[----:B------:R-:W-:Y:S01]  /*1c50*/  FFMA.FTZ R152, R178, R177, R153 ;  /* 0x000000b1b2987223 */ /* 0x000fe20000010099 */
[C---:B------:R-:W-:Y:S01]  /*1c60*/  PRMT R156, R158.reuse, 0x7632, R156 ;  /* 0x000076329e9c7816 */ /* 0x040fe2000000009c */
[-C--:B------:R-:W-:Y:S01]  /*1c70*/  FMUL.FTZ R179, R179, R154.reuse ;  /* 0x0000009ab3b37220 */ /* 0x080fe20000410000 */
        /* <DEDUP_REMOVED lines=10> */
[C---:B------:R-:W-:Y:S01]  /*1d20*/  PRMT R158, R159.reuse, 0x7632, R158 ;  /* 0x000076329f9e7816 */ /* 0x040fe2000000009e */
[----:B------:R-:W-:-:S02]  /*1d30*/  IMAD.U32 R159, R159, 0x10000, RZ ;  /* 0x000100009f9f7824 */ /* 0x000fc400078e00ff */
        /* <DEDUP_REMOVED lines=26> */
.L_x_762:
[----:B------:R-:W0:Y:S01]  /*1ee0*/  LDC R189, c[0x0][0x388] ;  /* 0x0000e200ffbd7b82 */ /* 0x000e220000000800 */
[----:B-----5:R-:W-:Y:S01]  /*1ef0*/  ISETP.GE.AND P4, PT, R201, 0x1, PT ;  /* 0x00000001c900780c */ /* 0x020fe20003f86270 */
[----:B------:R-:W-:Y:S01]  /*1f00*/  UISETP.NE.U32.AND UP0, UPT, UR12, URZ, UPT ;  /* 0x000000ff0c00728c */ /* 0x000fe2000bf05070 */
[----:B------:R-:W-:-:S03]  /*1f10*/  HFMA2 R167, -RZ, RZ, 0, 0 ;  /* 0x00000000ffa77431 */ /* 0x000fc600000001ff */
[----:B------:R-:W-:-:S08]  /*1f20*/  UISETP.NE.AND.EX UP0, UPT, UR13, URZ, UPT, UP0 ;  /* 0x000000ff0d00728c */ /* 0x000fd0000bf05300 */
[----:B------:R-:W-:Y:S01]  /*1f30*/  @P4 IADD3 R154, PT, PT, R201, -0x1, RZ ;  /* 0xffffffffc99a4810 */ /* 0x000fe20007ffe0ff */
[----:B0-----:R-:W-:-:S04]  /*1f40*/  IMAD R152, R192, R189, RZ ;  /* 0x000000bdc0987224 */ /* 0x001fc800078e02ff */
[----:B------:R-:W-:Y:S01]  /*1f50*/  @P4 IMAD R154, R154, R189, RZ ;  /* 0x000000bd9a9a4224 */ /* 0x000fe200078e02ff */
[----:B------:R-:W-:-:S04]  /*1f60*/  SHF.R.S32.HI R153, RZ, 0x1f, R152 ;  /* 0x0000001fff997819 */ /* 0x000fc80000011498 */
[----:B------:R-:W-:Y:S02]  /*1f70*/  @P4 SHF.R.S32.HI R155, RZ, 0x1f, R154 ;  /* 0x0000001fff9b4819 */ /* 0x000fe4000001149a */
[----:B------:R-:W-:Y:S02]  /*1f80*/  LEA.HI R152, R153, R152, RZ, 0x3 ;  /* 0x0000009899987211 */ /* 0x000fe400078f18ff */
[----:B------:R-:W-:Y:S02]  /*1f90*/  @P4 LEA.HI R154, R155, R154, RZ, 0x3 ;  /* 0x0000009a9b9a4211 */ /* 0x000fe400078f18ff */
[-C--:B------:R-:W-:Y:S02]  /*1fa0*/  LEA.HI.SX32 R202, R152, R205.reuse, 0x1d ;  /* 0x000000cd98ca7211 */ /* 0x080fe400078feaff */
[----:B------:R-:W-:Y:S02]  /*1fb0*/  @P4 LEA.HI.SX32 R167, R154, R205, 0x1d ;  /* 0x000000cd9aa74211 */ /* 0x000fe400078feaff */
        /* <DEDUP_REMOVED lines=14> */
[----:B--2---:R-:W-:Y:S05]  /*20a0*/  @!P3 BRA `(.L_x_767) ;  /* 0x000000000078b947 */ /* 0x004fea0003800000 */
[----:B------:R-:W0:Y:S02]  /*20b0*/  LDC.64 R152, c[0x0][0x3b0] ;  /* 0x0000ec00ff987b82 */ /* 0x000e240000000a00 */
[----:B0-----:R-:W-:-:S05]  /*20c0*/  IMAD.WIDE.U32 R152, R167, 0x8, R152 ;  /* 0x00000008a7987825 */ /* 0x001fca00078e0098 */
[----:B------:R1:W5:Y:S01]  /*20d0*/  LDG.E.64 R186, desc[UR10][R152.64] ;  /* 0x0000000a98ba7981 */ /* 0x000362000c1e1b00 */
[----:B------:R-:W-:Y:S05]  /*20e0*/  BRA `(.L_x_767) ;  /* 0x0000000000687947 */ /* 0x000fea0003800000 */
.L_x_768:
[C---:B------:R-:W-:Y:S02]  /*20f0*/  ISETP.GE.U32.AND P1, PT, R190.reuse, 0x100, PT ;  /* 0x00000100be00780c */ /* 0x040fe40003f26070 */
[C---:B------:R-:W-:Y:S02]  /*2100*/  ISETP.GE.U32.AND P2, PT, R190.reuse, 0x200, PT ;  /* 0x00000200be00780c */ /* 0x040fe40003f46070 */
[----:B------:R-:W-:-:S09]  /*2110*/  ISETP.GE.U32.AND P3, PT, R190, 0x300, PT ;  /* 0x00000300be00780c */ /* 0x000fd20003f66070 */
[----:B------:R-:W0:Y:S08]  /*2120*/  @P1 LDC.64 R156, c[0x0][0x3b0] ;  /* 0x0000ec00ff9c1b82 */ /* 0x000e300000000a00 */
[----:B------:R-:W1:Y:S08]  /*2130*/  @P1 LDC.64 R158, c[0x0][0x438] ;  /* 0x00010e00ff9e1b82 */ /* 0x000e700000000a00 */
[----:B------:R-:W2:Y:S08]  /*2140*/  @P2 LDC.64 R162, c[0x0][0x3b0] ;  /* 0x0000ec00ffa22b82 */ /* 0x000eb00000000a00 */
[----:B------:R-:W3:Y:S01]  /*2150*/  @P2 LDC.64 R160, c[0x0][0x438] ;  /* 0x00010e00ffa02b82 */ /* 0x000ee20000000a00 */
[C---:B0-----:R-:W-:Y:S01]  /*2160*/  @P1 IMAD.WIDE.U32 R156, R167.reuse, 0x8, R156 ;  /* 0x00000008a79c1825 */ /* 0x041fe200078e009c */
[----:B------:R-:W-:-:S04]  /*2170*/  @P1 IADD3 R167, PT, PT, R167, 0x100, RZ ;  /* 0x00000100a7a71810 */ /* 0x000fc80007ffe0ff */
[----:B------:R0:W5:Y:S02]  /*2180*/  @P1 LDG.E.64 R184, desc[UR10][R156.64] ;  /* 0x0000000a9cb81981 */ /* 0x000164000c1e1b00 */
[----:B------:R-:W4:Y:S01]  /*2190*/  @P3 LDC.64 R154, c[0x0][0x3b0] ;  /* 0x0000ec00ff9a3b82 */ /* 0x000f220000000a00 */
[C---:B-1----:R-:W-:Y:S01]  /*21a0*/  @P1 IMAD.WIDE.U32 R158, R165.reuse, 0x10, R158 ;  /* 0x00000010a59e1825 */ /* 0x042fe200078e009e */
[----:B------:R-:W-:-:S04]  /*21b0*/  @P1 IADD3 R165, PT, PT, R165, 0x100, RZ ;  /* 0x00000100a5a51810 */ /* 0x000fc80007ffe0ff */
[----:B------:R0:W5:Y:S02]  /*21c0*/  @P1 LDG.E.128 R36, desc[UR10][R158.64] ;  /* 0x0000000a9e241981 */ /* 0x000164000c1e1d00 */
[----:B------:R-:W1:Y:S01]  /*21d0*/  @P3 LDC.64 R152, c[0x0][0x438] ;  /* 0x00010e00ff983b82 */ /* 0x000e620000000a00 */
[C---:B--2---:R-:W-:Y:S01]  /*21e0*/  @P2 IMAD.WIDE.U32 R162, R167.reuse, 0x8, R162 ;  /* 0x00000008a7a22825 */ /* 0x044fe200078e00a2 */
[----:B------:R-:W-:-:S04]  /*21f0*/  @P2 IADD3 R167, PT, PT, R167, 0x100, RZ ;  /* 0x00000100a7a72810 */ /* 0x000fc80007ffe0ff */
[----:B------:R0:W5:Y:S01]  /*2200*/  @P2 LDG.E.64 R182, desc[UR10][R162.64] ;  /* 0x0000000aa2b62981 */ /* 0x000162000c1e1b00 */
[----:B---3--:R-:W-:-:S04]  /*2210*/  @P2 IMAD.WIDE.U32 R160, R165, 0x10, R160 ;  /* 0x00000010a5a02825 */ /* 0x008fc800078e00a0 */
[----:B------:R-:W-:Y:S01]  /*2220*/  @P2 VIADD R165, R165, 0x100 ;  /* 0x00000100a5a52836 */ /* 0x000fe20000000000 */
[----:B------:R0:W5:Y:S01]  /*2230*/  @P2 LDG.E.128 R32, desc[UR10][R160.64] ;  /* 0x0000000aa0202981 */ /* 0x000162000c1e1d00 */
[----:B----4-:R-:W-:-:S05]  /*2240*/  @P3 IMAD.WIDE.U32 R154, R167, 0x8, R154 ;  /* 0x00000008a79a3825 */ /* 0x010fca00078e009a */
[----:B------:R0:W5:Y:S01]  /*2250*/  @P3 LDG.E.64 R186, desc[UR10][R154.64] ;  /* 0x0000000a9aba3981 */ /* 0x000162000c1e1b00 */
[----:B-1----:R-:W-:-:S05]  /*2260*/  @P3 IMAD.WIDE.U32 R152, R165, 0x10, R152 ;  /* 0x00000010a5983825 */ /* 0x002fca00078e0098 */
[----:B------:R0:W5:Y:S01]  /*2270*/  @P3 LDG.E.128 R136, desc[UR10][R152.64] ;  /* 0x0000000a98883981 */ /* 0x000162000c1e1d00 */
[----:B------:R-:W-:-:S07]  /*2280*/  CS2R R164, SRZ ;  /* 0x0000000000a47805 */ /* 0x000fce000001ff00 */
.L_x_767:
[----:B----4-:R-:W-:Y:S05]  /*2290*/  BSYNC.RECONVERGENT B0 ;  /* 0x0000000000007941 */ /* 0x010fea0003800200 */
.L_x_761:
[----:B01----:R-:W0:Y:S01]  /*22a0*/  SHFL.DOWN PT, R152, R165, 0x10, 0x1f ;  /* 0x0a001f00a5987f89 */ /* 0x003e2200000e0000 */
        /* <DEDUP_REMOVED lines=31> */
.L_x_770:
[----:B------:R-:W-:Y:S05]  /*24a0*/  BSYNC.RECONVERGENT B0 ;  /* 0x0000000000007941 */ /* 0x000fea0003800200 */
.L_x_769:
[----:B------:R-:W1:Y:S08]  /*24b0*/  S2UR UR5, SR_CgaCtaId ;  /* 0x00000000000579c3 */ /* 0x000e700000008800 */
[----:B------:R-:W-:Y:S01]  /*24c0*/  BAR.SYNC.DEFER_BLOCKING 0x0 ;  /* 0x0000000000007b1d */ /* 0x000fe20000010000 */
[----:B------:R-:W-:-:S05]  /*24d0*/  ISETP.NE.AND P0, PT, RZ, UR9, PT ;  /* 0x00000009ff007c0c */ /* 0x000fca000bf05270 */
[----:B------:R-:W-:Y:S01]  /*24e0*/  UMOV UR4, 0x400 ;  /* 0x0000040000047882 */ /* 0x000fe20000000000 */
[----:B------:R-:W-:Y:S01]  /*24f0*/  BSSY.RECONVERGENT B0, `(.L_x_771) ;  /* 0x0000299000007945 */ /* 0x000fe20003800200 */
        /* <DEDUP_REMOVED lines=17> */
[----:B------:R-:W-:Y:S02]  /*2610*/  @P4 IADD3 R154, PT, PT, R201, -0x1, RZ ;  /* 0xffffffffc99a4810 */ /* 0x000fe40007ffe0ff */
[----:B-1----:R-:W-:Y:S01]  /*2620*/  FADD.FTZ R207, R207, R156 ;  /* 0x0000009ccfcf7221 */ /* 0x002fe20000010000 */
[----:B------:R-:W-:Y:S01]  /*2630*/  FADD.FTZ R152, R152, R157 ;  /* 0x0000009d98987221 */ /* 0x000fe20000010000 */
[----:B------:R-:W-:Y:S02]  /*2640*/  HFMA2 R157, -RZ, RZ, 0, 0 ;  /* 0x00000000ff9d7431 */ /* 0x000fe400000001ff */
[----:B------:R-:W-:Y:S02]  /*2650*/  @P4 IMAD R154, R154, R189, RZ ;  /* 0x000000bd9a9a4224 */ /* 0x000fe400078e02ff */
[----:B------:R-:W-:Y:S01]  /*2660*/  FADD.FTZ R207, R158, R207 ;  /* 0x000000cf9ecf7221 */ /* 0x000fe20000010000 */
[----:B------:R-:W-:-:S03]  /*2670*/  FADD.FTZ R152, R159, R152 ;  /* 0x000000989f987221 */ /* 0x000fc60000010000 */
[----:B--2---:R-:W-:Y:S01]  /*2680*/  FADD.FTZ R207, R207, R160 ;  /* 0x000000a0cfcf7221 */ /* 0x004fe20000010000 */
[----:B------:R-:W-:Y:S01]  /*2690*/  FADD.FTZ R152, R152, R161 ;  /* 0x000000a198987221 */ /* 0x000fe20000010000 */
[----:B------:R-:W-:Y:S02]  /*26a0*/  @P4 SHF.R.S32.HI R153, RZ, 0x1f, R154 ;  /* 0x0000001fff994819 */ /* 0x000fe4000001149a */
[----:B------:R-:W-:Y:S01]  /*26b0*/  FADD.FTZ R207, R162, R207 ;  /* 0x000000cfa2cf7221 */ /* 0x000fe20000010000 */
[----:B------:R-:W-:Y:S01]  /*26c0*/  FADD.FTZ R152, R163, R152 ;  /* 0x00000098a3987221 */ /* 0x000fe20000010000 */
[----:B------:R-:W-:Y:S02]  /*26d0*/  @P4 LEA.HI R154, R153, R154, RZ, 0x3 ;  /* 0x0000009a999a4211 */ /* 0x000fe400078f18ff */
[----:B---3--:R-:W-:Y:S01]  /*26e0*/  FADD.FTZ R207, R207, R164 ;  /* 0x000000a4cfcf7221 */ /* 0x008fe20000010000 */
[----:B------:R-:W-:Y:S01]  /*26f0*/  FADD.FTZ R152, R152, R165 ;  /* 0x000000a598987221 */ /* 0x000fe20000010000 */
[----:B------:R-:W-:-:S02]  /*2700*/  @P4 LEA.HI.SX32 R157, R154, R205, 0x1d ;  /* 0x000000cd9a9d4211 */ /* 0x000fc400078feaff */
        /* <DEDUP_REMOVED lines=12> */
.L_x_773:
        /* <DEDUP_REMOVED lines=8> */
[----:B-----5:R-:W-:Y:S02]  /*2850*/  LOP3.LUT P5, RZ, R184, 0xff, RZ, 0xc0, !PT ;  /* 0x000000ffb8ff7812 */ /* 0x020fe400078ac0ff */
[----:B------:R-:W-:Y:S02]  /*2860*/  CS2R R154, SRZ ;  /* 0x00000000009a7805 */ /* 0x000fe4000001ff00 */
[----:B------:R-:W-:Y:S01]  /*2870*/  ISETP.GT.AND P0, PT, R199, RZ, PT ;  /* 0x000000ffc700720c */ /* 0x000fe20003f04270 */
[----:B------:R-:W-:-:S04]  /*2880*/  FADD.FTZ R153, R0, -R153 ;  /* 0x8000009900997221 */ /* 0x000fc80000010000 */
[----:B------:R-:W-:-:S05]  /*2890*/  FMUL.FTZ R153, R200, R153 ;  /* 0x00000099c8997220 */ /* 0x000fca0000410000 */
[----:B------:R-:W-:Y:S02]  /*28a0*/  FSEL R153, R153, RZ, P0 ;  /* 0x000000ff99997208 */ /* 0x000fe40000000000 */
[----:B------:R-:W-:Y:S02]  /*28b0*/  @P5 SHF.L.U32 R158, R128, 0x10, RZ ;  /* 0x00000010809e5819 */ /* 0x000fe400000006ff */
[----:B------:R-:W-:Y:S01]  /*28c0*/  @P5 SHF.L.U32 R152, R140, 0x10, RZ ;  /* 0x000000108c985819 */ /* 0x000fe200000006ff */
[----:B------:R-:W-:-:S04]  /*28d0*/  FMUL.FTZ R153, R153, UR17 ;  /* 0x0000001199997c20 */ /* 0x000fc80008410000 */
[----:B------:R-:W-:-:S04]  /*28e0*/  FMUL.FTZ R153, R153, UR16 ;  /* 0x0000001099997c20 */ /* 0x000fc80008410000 */
[C---:B------:R-:W-:Y:S01]  /*28f0*/  @P5 FMUL.FTZ R154, R153.reuse, R158 ;  /* 0x0000009e999a5220 */ /* 0x040fe20000410000 */
[----:B------:R-:W-:-:S04]  /*2900*/  @P5 FMUL.FTZ R155, R153, R152 ;  /* 0x00000098999b5220 */ /* 0x000fc80000410000 */
[----:B------:R-:W-:Y:S01]  /*2910*/  F2FP.BF16.F32.PACK_AB R154, RZ, R154 ;  /* 0x0000009aff9a723e */ /* 0x000fe200000010ff */
[----:B------:R-:W-:-:S03]  /*2920*/  FADD.FTZ R60, R60, R155 ;  /* 0x0000009b3c3c7221 */ /* 0x000fc60000010000 */
[----:B------:R-:W-:-:S07]  /*2930*/  PRMT R144, R154, 0x7610, R144 ;  /* 0x000076109a907816 */ /* 0x000fce0000000090 */
.L_x_776:
[----:B------:R-:W-:Y:S05]  /*2940*/  @!P4 BRA `(.L_x_777) ;  /* 0x000000000048c947 */ /* 0x000fea0003800000 */
[----:B------:R-:W-:Y:S01]  /*2950*/  FFMA.FTZ R152, R8, R156, R159 ;  /* 0x0000009c08987223 */ /* 0x000fe2000001009f */
[----:B-----5:R-:W-:Y:S01]  /*2960*/  LOP3.LUT P0, RZ, R184, 0xff00, RZ, 0xc0, !PT ;  /* 0x0000ff00b8ff7812 */ /* 0x020fe2000780c0ff */
[----:B------:R-:W-:Y:S01]  /*2970*/  HFMA2 R155, -RZ, RZ, 0, 0 ;  /* 0x00000000ff9b7431 */ /* 0x000fe200000001ff */
[----:B------:R-:W-:Y:S01]  /*2980*/  ISETP.GT.AND P5, PT, R199, RZ, PT ;  /* 0x000000ffc700720c */ /* 0x000fe20003fa4270 */
[----:B------:R-:W-:Y:S01]  /*2990*/  FADD.FTZ R153, R11, -R152 ;  /* 0x800000980b997221 */ /* 0x000fe20000010000 */
[----:B------:R-:W-:-:S03]  /*29a0*/  IMAD.MOV.U32 R152, RZ, RZ, RZ ;  /* 0x000000ffff987224 */ /* 0x000fc600078e00ff */
[----:B------:R-:W-:-:S05]  /*29b0*/  FMUL.FTZ R153, R200, R153 ;  /* 0x00000099c8997220 */ /* 0x000fca0000410000 */
[----:B------:R-:W-:Y:S02]  /*29c0*/  FSEL R153, R153, RZ, P5 ;  /* 0x000000ff99997208 */ /* 0x000fe40002800000 */
[----:B------:R-:W-:Y:S02]  /*29d0*/  @P0 SHF.L.U32 R158, R195, 0x10, RZ ;  /* 0x00000010c39e0819 */ /* 0x000fe400000006ff */
[----:B------:R-:W-:Y:S01]  /*29e0*/  @P0 PRMT R154, R140, 0x7632, R154 ;  /* 0x000076328c9a0816 */ /* 0x000fe2000000009a */
[----:B------:R-:W-:-:S03]  /*29f0*/  FMUL.FTZ R153, R153, UR17 ;  /* 0x0000001199997c20 */ /* 0x000fc60008410000 */
[----:B------:R-:W-:Y:S01]  /*2a00*/  @P0 SHF.L.U32 R154, R154, 0x10, RZ ;  /* 0x000000109a9a0819 */ /* 0x000fe200000006ff */
[----:B------:R-:W-:-:S04]  /*2a10*/  FMUL.FTZ R153, R153, UR16 ;  /* 0x0000001099997c20 */ /* 0x000fc80008410000 */
[C---:B------:R-:W-:Y:S01]  /*2a20*/  @P0 FMUL.FTZ R155, R153.reuse, R158 ;  /* 0x0000009e999b0220 */ /* 0x040fe20000410000 */
[----:B------:R-:W-:-:S04]  /*2a30*/  @P0 FMUL.FTZ R152, R153, R154 ;  /* 0x0000009a99980220 */ /* 0x000fc80000410000 */
[----:B------:R-:W-:Y:S01]  /*2a40*/  F2FP.BF16.F32.PACK_AB R155, RZ, R155 ;  /* 0x0000009bff9b723e */ /* 0x000fe200000010ff */
[----:B------:R-:W-:-:S03]  /*2a50*/  FADD.FTZ R61, R61, R152 ;  /* 0x000000983d3d7221 */ /* 0x000fc60000010000 */
[----:B------:R-:W-:-:S07]  /*2a60*/  PRMT R144, R144, 0x5410, R155 ;  /* 0x0000541090907816 */ /* 0x000fce000000009b */
.L_x_777:
[----:B------:R-:W-:Y:S05]  /*2a70*/  @!P4 BRA `(.L_x_778) ;  /* 0x000000000040c947 */ /* 0x000fea0003800000 */
[----:B------:R-:W-:Y:S01]  /*2a80*/  FFMA.FTZ R153, R5, R156, R159 ;  /* 0x0000009c05997223 */ /* 0x000fe2000001009f */
[----:B-----5:R-:W-:Y:S02]  /*2a90*/  LOP3.LUT P0, RZ, R184, 0xff0000, RZ, 0xc0, !PT ;  /* 0x00ff0000b8ff7812 */ /* 0x020fe4000780c0ff */
[----:B------:R-:W-:Y:S02]  /*2aa0*/  CS2R R154, SRZ ;  /* 0x00000000009a7805 */ /* 0x000fe4000001ff00 */
[----:B------:R-:W-:Y:S01]  /*2ab0*/  ISETP.GT.AND P5, PT, R199, RZ, PT ;  /* 0x000000ffc700720c */ /* 0x000fe20003fa4270 */
[----:B------:R-:W-:-:S04]  /*2ac0*/  FADD.FTZ R153, R2, -R153 ;  /* 0x8000009902997221 */ /* 0x000fc80000010000 */
[----:B------:R-:W-:-:S05]  /*2ad0*/  FMUL.FTZ R153, R200, R153 ;  /* 0x00000099c8997220 */ /* 0x000fca0000410000 */
[----:B------:R-:W-:Y:S01]  /*2ae0*/  FSEL R153, R153, RZ, P5 ;  /* 0x000000ff99997208 */ /* 0x000fe20002800000 */
[----:B------:R-:W-:Y:S01]  /*2af0*/  @P0 IMAD.U32 R152, R141, 0x10000, RZ ;  /* 0x000100008d980824 */ /* 0x000fe200078e00ff */
[----:B------:R-:W-:-:S03]  /*2b00*/  @P0 SHF.L.U32 R158, R129, 0x10, RZ ;  /* 0x00000010819e0819 */ /* 0x000fc600000006ff */
[----:B------:R-:W-:-:S04]  /*2b10*/  FMUL.FTZ R153, R153, UR17 ;  /* 0x0000001199997c20 */ /* 0x000fc80008410000 */
[----:B------:R-:W-:-:S04]  /*2b20*/  FMUL.FTZ R153, R153, UR16 ;  /* 0x0000001099997c20 */ /* 0x000fc80008410000 */
[C---:B------:R-:W-:Y:S01]  /*2b30*/  @P0 FMUL.FTZ R154, R153.reuse, R158 ;  /* 0x0000009e999a0220 */ /* 0x040fe20000410000 */
[----:B------:R-:W-:-:S04]  /*2b40*/  @P0 FMUL.FTZ R155, R153, R152 ;  /* 0x00000098999b0220 */ /* 0x000fc80000410000 */
[----:B------:R-:W-:Y:S01]  /*2b50*/  F2FP.BF16.F32.PACK_AB R154, RZ, R154 ;  /* 0x0000009aff9a723e */ /* 0x000fe200000010ff */
[----:B------:R-:W-:-:S03]  /*2b60*/  FADD.FTZ R62, R62, R155 ;  /* 0x0000009b3e3e7221 */ /* 0x000fc60000010000 */
[----:B------:R-:W-:-:S07]  /*2b70*/  PRMT R145, R154, 0x7610, R145 ;  /* 0x000076109a917816 */ /* 0x000fce0000000091 */
.L_x_778:
[----:B------:R-:W-:Y:S05]  /*2b80*/  @!P4 BRA `(.L_x_779) ;  /* 0x000000000048c947 */ /* 0x000fea0003800000 */
[----:B------:R-:W-:Y:S01]  /*2b90*/  FFMA.FTZ R152, R10, R156, R159 ;  /* 0x0000009c0a987223 */ /* 0x000fe2000001009f */
[----:B-----5:R-:W-:Y:S01]  /*2ba0*/  LOP3.LUT P0, RZ, R184, 0xff000000, RZ, 0xc0, !PT ;  /* 0xff000000b8ff7812 */ /* 0x020fe2000780c0ff */
[----:B------:R-:W-:Y:S01]  /*2bb0*/  HFMA2 R155, -RZ, RZ, 0, 0 ;  /* 0x00000000ff9b7431 */ /* 0x000fe200000001ff */
[----:B------:R-:W-:Y:S01]  /*2bc0*/  ISETP.GT.AND P5, PT, R199, RZ, PT ;  /* 0x000000ffc700720c */ /* 0x000fe20003fa4270 */
[----:B------:R-:W-:Y:S01]  /*2bd0*/  FADD.FTZ R153, R13, -R152 ;  /* 0x800000980d997221 */ /* 0x000fe20000010000 */
[----:B------:R-:W-:-:S03]  /*2be0*/  MOV R152, RZ ;  /* 0x000000ff00987202 */ /* 0x000fc60000000f00 */
        /* <DEDUP_REMOVED lines=12> */
.L_x_779:
        /* <DEDUP_REMOVED lines=17> */
.L_x_780:
        /* <DEDUP_REMOVED lines=11> */
[----:B------:R-:W-:-:S04]  /*2e70*/  FMUL.FTZ R153, R153, UR17 ;  /* 0x0000001199997c20 */ /* 0x000fc80008410000 */
[----:B------:R-:W-:Y:S01]  /*2e80*/  FMUL.FTZ R153, R153, UR16 ;  /* 0x0000001099997c20 */ /* 0x000fe20008410000 */
[----:B------:R-:W-:-:S03]  /*2e90*/  @P0 IMAD.U32 R154, R154, 0x10000, RZ ;  /* 0x000100009a9a0824 */ /* 0x000fc600078e00ff */
[C---:B------:R-:W-:Y:S01]  /*2ea0*/  @P0 FMUL.FTZ R155, R153.reuse, R158 ;  /* 0x0000009e999b0220 */ /* 0x040fe20000410000 */
[----:B------:R-:W-:-:S04]  /*2eb0*/  @P0 FMUL.FTZ R152, R153, R154 ;  /* 0x0000009a99980220 */ /* 0x000fc80000410000 */
[----:B------:R-:W-:Y:S01]  /*2ec0*/  F2FP.BF16.F32.PACK_AB R155, RZ, R155 ;  /* 0x0000009bff9b723e */ /* 0x000fe200000010ff */
[----:B------:R-:W-:-:S03]  /*2ed0*/  FADD.FTZ R57, R57, R152 ;  /* 0x0000009839397221 */ /* 0x000fc60000010000 */
[----:B------:R-:W-:-:S07]  /*2ee0*/  PRMT R146, R146, 0x5410, R155 ;  /* 0x0000541092927816 */ /* 0x000fce000000009b */
.L_x_781:
        /* <DEDUP_REMOVED lines=17> */
.L_x_782:
[----:B------:R-:W-:Y:S05]  /*3000*/  @!P4 BRA `(.L_x_783) ;  /* 0x0000001c0074c947 */ /* 0x000fea0003800000 */
[----:B------:R-:W-:Y:S01]  /*3010*/  FFMA.FTZ R152, R16, R156, R159 ;  /* 0x0000009c10987223 */ /* 0x000fe2000001009f */
[----:B-----5:R-:W-:Y:S02]  /*3020*/  ISETP.GE.U32.AND P0, PT, R184, RZ, PT ;  /* 0x000000ffb800720c */ /* 0x020fe40003f06070 */
[----:B------:R-:W-:Y:S01]  /*3030*/  ISETP.GT.AND P5, PT, R199, RZ, PT ;  /* 0x000000ffc700720c */ /* 0x000fe20003fa4270 */
[----:B------:R-:W-:Y:S01]  /*3040*/  FADD.FTZ R153, R15, -R152 ;  /* 0x800000980f997221 */ /* 0x000fe20000010000 */
[----:B------:R-:W-:Y:S01]  /*3050*/  ISETP.GE.U32.AND.EX P0, PT, R185, 0x1000000, PT, P0 ;  /* 0x01000000b900780c */ /* 0x000fe20003f06100 */
[----:B------:R-:W-:Y:S01]  /*3060*/  IMAD.MOV.U32 R152, RZ, RZ, RZ ;  /* 0x000000ffff987224 */ /* 0x000fe200078e00ff */
[----:B------:R-:W-:Y:S01]  /*3070*/  MOV R155, RZ ;  /* 0x000000ff009b7202 */ /* 0x000fe20000000f00 */
[----:B------:R-:W-:-:S05]  /*3080*/  FMUL.FTZ R153, R200, R153 ;  /* 0x00000099c8997220 */ /* 0x000fca0000410000 */
[----:B------:R-:W-:-:S05]  /*3090*/  FSEL R153, R153, RZ, P5 ;  /* 0x000000ff99997208 */ /* 0x000fca0002800000 */
[----:B------:R-:W-:Y:S01]  /*30a0*/  FMUL.FTZ R153, R153, UR17 ;  /* 0x0000001199997c20 */ /* 0x000fe20008410000 */
[----:B------:R-:W-:Y:S02]  /*30b0*/  @P0 SHF.L.U32 R158, R191, 0x10, RZ ;  /* 0x00000010bf9e0819 */ /* 0x000fe400000006ff */
[----:B------:R-:W-:Y:S01]  /*30c0*/  @P0 PRMT R154, R143, 0x7632, R154 ;  /* 0x000076328f9a0816 */ /* 0x000fe2000000009a */
[----:B------:R-:W-:-:S03]  /*30d0*/  FMUL.FTZ R153, R153, UR16 ;  /* 0x0000001099997c20 */ /* 0x000fc60008410000 */
[----:B------:R-:W-:Y:S01]  /*30e0*/  @P0 SHF.L.U32 R154, R154, 0x10, RZ ;  /* 0x000000109a9a0819 */ /* 0x000fe200000006ff */
[----:B------:R-:W-:-:S04]  /*30f0*/  @P0 FMUL.FTZ R155, R153, R158 ;  /* 0x0000009e999b0220 */ /* 0x000fc80000410000 */
[----:B------:R-:W-:Y:S01]  /*3100*/  @P0 FMUL.FTZ R152, R153, R154 ;  /* 0x0000009a99980220 */ /* 0x000fe20000410000 */
[----:B------:R-:W-:-:S03]  /*3110*/  F2FP.BF16.F32.PACK_AB R155, RZ, R155 ;  /* 0x0000009bff9b723e */ /* 0x000fc600000010ff */
[----:B------:R-:W-:Y:S01]  /*3120*/  FADD.FTZ R59, R59, R152 ;  /* 0x000000983b3b7221 */ /* 0x000fe20000010000 */
[----:B------:R-:W-:Y:S01]  /*3130*/  PRMT R147, R147, 0x5410, R155 ;  /* 0x0000541093937816 */ /* 0x000fe2000000009b */
[----:B------:R-:W-:Y:S06]  /*3140*/  BRA `(.L_x_783) ;  /* 0x0000001c00247947 */ /* 0x000fec0003800000 */
.L_x_775:
        /* <DEDUP_REMOVED lines=11> */
[----:B-----5:R-:W-:Y:S01]  /*3200*/  LOP3.LUT P5, RZ, R184, 0xff, RZ, 0xc0, !PT ;  /* 0x000000ffb8ff7812 */ /* 0x020fe200078ac0ff */
[----:B------:R-:W-:Y:S01]  /*3210*/  FMUL.FTZ R148, R152, UR17 ;  /* 0x0000001198947c20 */ /* 0x000fe20008410000 */
[----:B------:R-:W-:Y:S01]  /*3220*/  HFMA2 R149, -RZ, RZ, 0, 0 ;  /* 0x00000000ff957431 */ /* 0x000fe200000001ff */
[----:B------:R-:W-:Y:S02]  /*3230*/  MOV R150, RZ ;  /* 0x000000ff00967202 */ /* 0x000fe40000000f00 */
[----:B------:R-:W-:-:S08]  /*3240*/  FMUL.FTZ R148, R148, UR16 ;  /* 0x0000001094947c20 */ /* 0x000fd00008410000 */
[----:B------:R-:W-:Y:S01]  /*3250*/  @P5 SHF.L.U32 R161, R128, 0x10, RZ ;  /* 0x0000001080a15819 */ /* 0x000fe200000006ff */
[----:B------:R-:W-:-:S04]  /*3260*/  @P5 IMAD.U32 R155, R140, 0x10000, RZ ;  /* 0x000100008c9b5824 */ /* 0x000fc800078e00ff */
[-C--:B------:R-:W-:Y:S01]  /*3270*/  @P5 FMUL.FTZ R150, R161, R148.reuse ;  /* 0x00000094a1965220 */ /* 0x080fe20000410000 */
[----:B------:R-:W-:-:S04]  /*3280*/  @P5 FMUL.FTZ R149, R155, R148 ;  /* 0x000000949b955220 */ /* 0x000fc80000410000 */
[----:B------:R-:W-:Y:S01]  /*3290*/  F2FP.BF16.F32.PACK_AB R150, RZ, R150 ;  /* 0x00000096ff96723e */ /* 0x000fe200000010ff */
[----:B------:R-:W-:-:S03]  /*32a0*/  FADD.FTZ R60, R60, R149 ;  /* 0x000000953c3c7221 */ /* 0x000fc60000010000 */
[----:B------:R-:W-:-:S07]  /*32b0*/  PRMT R144, R150, 0x7610, R144 ;  /* 0x0000761096907816 */ /* 0x000fce0000000090 */
.L_x_784:
[----:B------:R-:W-:Y:S01]  /*32c0*/  F2FP.BF16.F32.PACK_AB R148, RZ, R152 ;  /* 0x00000098ff94723e */ /* 0x000fe200000010ff */
[----:B------:R-:W-:Y:S01]  /*32d0*/  FFMA.FTZ R160, R10, R156, R159 ;  /* 0x0000009c0aa07223 */ /* 0x000fe2000001009f */
[----:B------:R-:W-:Y:S01]  /*32e0*/  FMUL.FTZ R153, R200, R153 ;  /* 0x00000099c8997220 */ /* 0x000fe20000410000 */
[----:B------:R-:W-:Y:S01]  /*32f0*/  FSEL R154, R151, RZ, P0 ;  /* 0x000000ff979a7208 */ /* 0x000fe20000000000 */
[----:B------:R-:W-:Y:S06]  /*3300*/  @!P4 BRA `(.L_x_785) ;  /* 0x000000000034c947 */ /* 0x000fec0003800000 */
[----:B-----5:R-:W-:Y:S01]  /*3310*/  LOP3.LUT P5, RZ, R184, 0xff00, RZ, 0xc0, !PT ;  /* 0x0000ff00b8ff7812 */ /* 0x020fe200078ac0ff */
[----:B------:R-:W-:Y:S01]  /*3320*/  FMUL.FTZ R149, R154, UR17 ;  /* 0x000000119a957c20 */ /* 0x000fe20008410000 */
[----:B------:R-:W-:Y:S01]  /*3330*/  HFMA2 R150, -RZ, RZ, 0, 0 ;  /* 0x00000000ff967431 */ /* 0x000fe200000001ff */
[----:B------:R-:W-:Y:S02]  /*3340*/  MOV R152, RZ ;  /* 0x000000ff00987202 */ /* 0x000fe40000000f00 */
[----:B------:R-:W-:-:S08]  /*3350*/  FMUL.FTZ R158, R149, UR16 ;  /* 0x00000010959e7c20 */ /* 0x000fd00008410000 */
[----:B------:R-:W-:Y:S02]  /*3360*/  @P5 SHF.L.U32 R155, R195, 0x10, RZ ;  /* 0x00000010c39b5819 */ /* 0x000fe400000006ff */
[----:B------:R-:W-:-:S03]  /*3370*/  @P5 PRMT R151, R140, 0x7632, R151 ;  /* 0x000076328c975816 */ /* 0x000fc60000000097 */
[----:B------:R-:W-:Y:S01]  /*3380*/  @P5 FMUL.FTZ R152, R155, R158 ;  /* 0x0000009e9b985220 */ /* 0x000fe20000410000 */
[----:B------:R-:W-:-:S04]  /*3390*/  @P5 SHF.L.U32 R151, R151, 0x10, RZ ;  /* 0x0000001097975819 */ /* 0x000fc800000006ff */
[----:B------:R-:W-:Y:S01]  /*33a0*/  F2FP.BF16.F32.PACK_AB R152, RZ, R152 ;  /* 0x00000098ff98723e */ /* 0x000fe200000010ff */
[----:B------:R-:W-:-:S03]  /*33b0*/  @P5 FMUL.FTZ R150, R158, R151 ;  /* 0x000000979e965220 */ /* 0x000fc60000410000 */
[----:B------:R-:W-:Y:S01]  /*33c0*/  PRMT R144, R144, 0x5410, R152 ;  /* 0x0000541090907816 */ /* 0x000fe20000000098 */
[----:B------:R-:W-:-:S07]  /*33d0*/  FADD.FTZ R61, R61, R150 ;  /* 0x000000963d3d7221 */ /* 0x000fce0000010000 */
.L_x_785:
[----:B------:R-:W-:Y:S01]  /*33e0*/  F2FP.BF16.F32.PACK_AB R152, RZ, R154 ;  /* 0x0000009aff98723e */ /* 0x000fe200000010ff */
[----:B------:R-:W-:Y:S01]  /*33f0*/  FFMA.FTZ R161, R7, R156, R159 ;  /* 0x0000009c07a17223 */ /* 0x000fe2000001009f */
[----:B------:R-:W-:Y:S01]  /*3400*/  FADD.FTZ R155, R13, -R160 ;  /* 0x800000a00d9b7221 */ /* 0x000fe20000010000 */
[----:B------:R-:W-:Y:S01]  /*3410*/  FSEL R153, R153, RZ, P0 ;  /* 0x000000ff99997208 */ /* 0x000fe20000000000 */
[----:B------:R-:W-:Y:S06]  /*3420*/  @!P4 BRA `(.L_x_786) ;  /* 0x00000000002cc947 */ /* 0x000fec0003800000 */
[----:B-----5:R-:W-:Y:S01]  /*3430*/  LOP3.LUT P5, RZ, R184, 0xff0000, RZ, 0xc0, !PT ;  /* 0x00ff0000b8ff7812 */ /* 0x020fe200078ac0ff */
[----:B------:R-:W-:Y:S01]  /*3440*/  FMUL.FTZ R149, R153, UR17 ;  /* 0x0000001199957c20 */ /* 0x000fe20008410000 */
[----:B------:R-:W-:-:S03]  /*3450*/  CS2R R150, SRZ ;  /* 0x0000000000967805 */ /* 0x000fc6000001ff00 */
[----:B------:R-:W-:-:S08]  /*3460*/  FMUL.FTZ R149, R149, UR16 ;  /* 0x0000001095957c20 */ /* 0x000fd00008410000 */
[----:B------:R-:W-:Y:S01]  /*3470*/  @P5 IMAD.U32 R158, R129, 0x10000, RZ ;  /* 0x00010000819e5824 */ /* 0x000fe200078e00ff */
[----:B------:R-:W-:-:S03]  /*3480*/  @P5 SHF.L.U32 R154, R141, 0x10, RZ ;  /* 0x000000108d9a5819 */ /* 0x000fc600000006ff */
[-C--:B------:R-:W-:Y:S02]  /*3490*/  @P5 FMUL.FTZ R150, R158, R149.reuse ;  /* 0x000000959e965220 */ /* 0x080fe40000410000 */
[----:B------:R-:W-:-:S03]  /*34a0*/  @P5 FMUL.FTZ R151, R154, R149 ;  /* 0x000000959a975220 */ /* 0x000fc60000410000 */
[----:B------:R-:W-:Y:S01]  /*34b0*/  F2FP.BF16.F32.PACK_AB R150, RZ, R150 ;  /* 0x00000096ff96723e */ /* 0x000fe200000010ff */
[----:B------:R-:W-:-:S03]  /*34c0*/  FADD.FTZ R62, R62, R151 ;  /* 0x000000973e3e7221 */ /* 0x000fc60000010000 */
[----:B------:R-:W-:-:S07]  /*34d0*/  PRMT R145, R150, 0x7610, R145 ;  /* 0x0000761096917816 */ /* 0x000fce0000000091 */
.L_x_786:
        /* <DEDUP_REMOVED lines=17> */
[----:B------:R-:W-:Y:S02]  /*35f0*/  @P5 FMUL.FTZ R153, R163, R160 ;  /* 0x000000a0a3995220 */ /* 0x000fe40000410000 */
[----:B------:R-:W-:-:S03]  /*3600*/  @P5 IMAD.U32 R151, R151, 0x10000, RZ ;  /* 0x0001000097975824 */ /* 0x000fc600078e00ff */
[----:B------:R-:W-:Y:S01]  /*3610*/  F2FP.BF16.F32.PACK_AB R153, RZ, R153 ;  /* 0x00000099ff99723e */ /* 0x000fe200000010ff */
[----:B------:R-:W-:-:S03]  /*3620*/  @P5 FMUL.FTZ R150, R160, R151 ;  /* 0x00000097a0965220 */ /* 0x000fc60000410000 */
[----:B------:R-:W-:Y:S01]  /*3630*/  PRMT R145, R145, 0x5410, R153 ;  /* 0x0000541091917816 */ /* 0x000fe20000000099 */
[----:B------:R-:W-:-:S07]  /*3640*/  FADD.FTZ R63, R63, R150 ;  /* 0x000000963f3f7221 */ /* 0x000fce0000010000 */
.L_x_787:
[----:B------:R-:W-:Y:S01]  /*3650*/  F2FP.BF16.F32.PACK_AB R160, RZ, R155 ;  /* 0x0000009bffa0723e */ /* 0x000fe200000010ff */
[----:B------:R-:W-:Y:S01]  /*3660*/  FADD.FTZ R153, R6, -R165 ;  /* 0x800000a506997221 */ /* 0x000fe20000010000 */
[----:B------:R-:W-:Y:S01]  /*3670*/  FADD.FTZ R155, R15, -R162 ;  /* 0x800000a20f9b7221 */ /* 0x000fe20000010000 */
[----:B------:R-:W-:Y:S01]  /*3680*/  FMUL.FTZ R161, R200, R161 ;  /* 0x000000a1c8a17220 */ /* 0x000fe20000410000 */
[----:B------:R-:W-:Y:S01]  /*3690*/  FSEL R154, R154, RZ, P0 ;  /* 0x000000ff9a9a7208 */ /* 0x000fe20000000000 */
[----:B------:R-:W-:Y:S06]  /*36a0*/  @!P4 BRA `(.L_x_788) ;  /* 0x00000000002cc947 */ /* 0x000fec0003800000 */
[----:B-----5:R-:W-:Y:S01]  /*36b0*/  LOP3.LUT P5, RZ, R185, 0xff, RZ, 0xc0, !PT ;  /* 0x000000ffb9ff7812 */ /* 0x020fe200078ac0ff */
[----:B------:R-:W-:Y:S01]  /*36c0*/  FMUL.FTZ R149, R154, UR17 ;  /* 0x000000119a957c20 */ /* 0x000fe20008410000 */
[----:B------:R-:W-:-:S03]  /*36d0*/  CS2R R150, SRZ ;  /* 0x0000000000967805 */ /* 0x000fc6000001ff00 */
[----:B------:R-:W-:-:S08]  /*36e0*/  FMUL.FTZ R149, R149, UR16 ;  /* 0x0000001095957c20 */ /* 0x000fd00008410000 */
[----:B------:R-:W-:Y:S02]  /*36f0*/  @P5 SHF.L.U32 R164, R130, 0x10, RZ ;  /* 0x0000001082a45819 */ /* 0x000fe400000006ff */
[----:B------:R-:W-:-:S03]  /*3700*/  @P5 SHF.L.U32 R162, R142, 0x10, RZ ;  /* 0x000000108ea25819 */ /* 0x000fc600000006ff */
[-C--:B------:R-:W-:Y:S02]  /*3710*/  @P5 FMUL.FTZ R150, R164, R149.reuse ;  /* 0x00000095a4965220 */ /* 0x080fe40000410000 */
[----:B------:R-:W-:-:S03]  /*3720*/  @P5 FMUL.FTZ R151, R162, R149 ;  /* 0x00000095a2975220 */ /* 0x000fc60000410000 */
[----:B------:R-:W-:Y:S01]  /*3730*/  F2FP.BF16.F32.PACK_AB R150, RZ, R150 ;  /* 0x00000096ff96723e */ /* 0x000fe200000010ff */
[----:B------:R-:W-:-:S03]  /*3740*/  FADD.FTZ R56, R56, R151 ;  /* 0x0000009738387221 */ /* 0x000fc60000010000 */
[----:B------:R-:W-:-:S07]  /*3750*/  PRMT R146, R150, 0x7610, R146 ;  /* 0x0000761096927816 */ /* 0x000fce0000000092 */
.L_x_788:
[----:B------:R-:W-:Y:S01]  /*3760*/  F2FP.BF16.F32.PACK_AB R162, RZ, R154 ;  /* 0x0000009affa2723e */ /* 0x000fe200000010ff */
[C---:B------:R-:W-:Y:S01]  /*3770*/  FMUL.FTZ R154, R200.reuse, R153 ;  /* 0x00000099c89a7220 */ /* 0x040fe20000410000 */
        /* <DEDUP_REMOVED lines=8> */
[----:B------:R-:W-:Y:S01]  /*3800*/  @P5 PRMT R151, R142, 0x7632, R151 ;  /* 0x000076328e975816 */ /* 0x000fe20000000097 */
[----:B------:R-:W-:-:S03]  /*3810*/  @P5 IMAD.U32 R163, R193, 0x10000, RZ ;  /* 0x00010000c1a35824 */ /* 0x000fc600078e00ff */
[----:B------:R-:W-:Y:S01]  /*3820*/  @P5 SHF.L.U32 R151, R151, 0x10, RZ ;  /* 0x0000001097975819 */ /* 0x000fe200000006ff */
[----:B------:R-:W-:-:S04]  /*3830*/  @P5 FMUL.FTZ R153, R163, R164 ;  /* 0x000000a4a3995220 */ /* 0x000fc80000410000 */
[----:B------:R-:W-:Y:S01]  /*3840*/  @P5 FMUL.FTZ R150, R164, R151 ;  /* 0x00000097a4965220 */ /* 0x000fe20000410000 */
[----:B------:R-:W-:-:S03]  /*3850*/  F2FP.BF16.F32.PACK_AB R153, RZ, R153 ;  /* 0x00000099ff99723e */ /* 0x000fc600000010ff */
[----:B------:R-:W-:Y:S01]  /*3860*/  FADD.FTZ R57, R57, R150 ;  /* 0x0000009639397221 */ /* 0x000fe20000010000 */
[----:B------:R-:W-:-:S07]  /*3870*/  PRMT R146, R146, 0x5410, R153 ;  /* 0x0000541092927816 */ /* 0x000fce0000000099 */
.L_x_789:
[----:B------:R-:W-:Y:S02]  /*3880*/  F2FP.BF16.F32.PACK_AB R161, RZ, R161 ;  /* 0x000000a1ffa1723e */ /* 0x000fe400000010ff */
[----:B------:R-:W-:Y:S02]  /*3890*/  FSEL R155, R155, RZ, P0 ;  /* 0x000000ff9b9b7208 */ /* 0x000fe40000000000 */
        /* <DEDUP_REMOVED lines=13> */
.L_x_790:
[----:B------:R-:W-:Y:S02]  /*3970*/  F2FP.BF16.F32.PACK_AB R151, R155, R154 ;  /* 0x0000009a9b97723e */ /* 0x000fe400000010ff */
[----:B------:R-:W-:Y:S02]  /*3980*/  PRMT R150, R162, 0x5410, R161 ;  /* 0x00005410a2967816 */ /* 0x000fe400000000a1 */
[----:B------:R-:W-:Y:S02]  /*3990*/  PRMT R149, R158, 0x5410, R160 ;  /* 0x000054109e957816 */ /* 0x000fe400000000a0 */
[----:B------:R-:W-:Y:S01]  /*39a0*/  PRMT R148, R148, 0x5410, R152 ;  /* 0x0000541094947816 */ /* 0x000fe20000000098 */
[----:B------:R-:W-:Y:S06]  /*39b0*/  @!P4 BRA `(.L_x_783) ;  /* 0x000000140008c947 */ /* 0x000fec0003800000 */
[----:B-----5:R-:W-:Y:S01]  /*39c0*/  ISETP.GE.U32.AND P0, PT, R184, RZ, PT ;  /* 0x000000ffb800720c */ /* 0x020fe20003f06070 */
[----:B------:R-:W-:Y:S01]  /*39d0*/  FMUL.FTZ R152, R155, UR17 ;  /* 0x000000119b987c20 */ /* 0x000fe20008410000 */
[----:B------:R-:W-:Y:S02]  /*39e0*/  HFMA2 R154, -RZ, RZ, 0, 0 ;  /* 0x00000000ff9a7431 */ /* 0x000fe400000001ff */
[----:B------:R-:W-:Y:S01]  /*39f0*/  ISETP.GE.U32.AND.EX P0, PT, R185, 0x1000000, PT, P0 ;  /* 0x01000000b900780c */ /* 0x000fe20003f06100 */
[----:B------:R-:W-:Y:S01]  /*3a00*/  FMUL.FTZ R158, R152, UR16 ;  /* 0x00000010989e7c20 */ /* 0x000fe20008410000 */
[----:B------:R-:W-:-:S11]  /*3a10*/  MOV R152, RZ ;  /* 0x000000ff00987202 */ /* 0x000fd60000000f00 */
[----:B------:R-:W-:Y:S01]  /*3a20*/  @P0 PRMT R153, R143, 0x7632, R153 ;  /* 0x000076328f990816 */ /* 0x000fe20000000099 */
[----:B------:R-:W-:-:S03]  /*3a30*/  @P0 IMAD.U32 R155, R191, 0x10000, RZ ;  /* 0x00010000bf9b0824 */ /* 0x000fc600078e00ff */
[----:B------:R-:W-:Y:S01]  /*3a40*/  @P0 SHF.L.U32 R153, R153, 0x10, RZ ;  /* 0x0000001099990819 */ /* 0x000fe200000006ff */
[----:B------:R-:W-:-:S04]  /*3a50*/  @P0 FMUL.FTZ R154, R155, R158 ;  /* 0x0000009e9b9a0220 */ /* 0x000fc80000410000 */
[----:B------:R-:W-:Y:S01]  /*3a60*/  @P0 FMUL.FTZ R152, R158, R153 ;  /* 0x000000999e980220 */ /* 0x000fe20000410000 */
[----:B------:R-:W-:-:S03]  /*3a70*/  F2FP.BF16.F32.PACK_AB R154, RZ, R154 ;  /* 0x0000009aff9a723e */ /* 0x000fc600000010ff */
[----:B------:R-:W-:Y:S01]  /*3a80*/  FADD.FTZ R59, R59, R152 ;  /* 0x000000983b3b7221 */ /* 0x000fe20000010000 */
[----:B------:R-:W-:Y:S01]  /*3a90*/  PRMT R147, R147, 0x5410, R154 ;  /* 0x0000541093937816 */ /* 0x000fe2000000009a */
[----:B------:R-:W-:Y:S06]  /*3aa0*/  BRA `(.L_x_783) ;  /* 0x0000001000cc7947 */ /* 0x000fec0003800000 */
.L_x_774:
        /* <DEDUP_REMOVED lines=8> */
[----:B-----5:R-:W-:Y:S01]  /*3b30*/  LOP3.LUT P0, RZ, R184, 0xff, RZ, 0xc0, !PT ;  /* 0x000000ffb8ff7812 */ /* 0x020fe2000780c0ff */
[----:B------:R-:W-:Y:S01]  /*3b40*/  IMAD.MOV.U32 R152, RZ, RZ, RZ ;  /* 0x000000ffff987224 */ /* 0x000fe200078e00ff */
[----:B------:R-:W-:Y:S01]  /*3b50*/  SHF.L.U32 R153, R36, 0x10, RZ ;  /* 0x0000001024997819 */ /* 0x000fe200000006ff */
[----:B------:R-:W-:-:S04]  /*3b60*/  @P5 FADD.FTZ R155, R0, -R155 ;  /* 0x8000009b009b5221 */ /* 0x000fc80000010000 */
[----:B------:R-:W-:Y:S01]  /*3b70*/  @P5 FFMA.FTZ R153, R200, R155, R153 ;  /* 0x0000009bc8995223 */ /* 0x000fe20000010099 */
[----:B------:R-:W-:-:S03]  /*3b80*/  HFMA2 R155, -RZ, RZ, 0, 0 ;  /* 0x00000000ff9b7431 */ /* 0x000fc600000001ff */
[----:B------:R-:W-:Y:S02]  /*3b90*/  FMUL.FTZ R153, R153, UR17 ;  /* 0x0000001199997c20 */ /* 0x000fe40008410000 */
[----:B------:R-:W-:Y:S02]  /*3ba0*/  @P0 SHF.L.U32 R158, R128, 0x10, RZ ;  /* 0x00000010809e0819 */ /* 0x000fe400000006ff */
[----:B------:R-:W-:Y:S01]  /*3bb0*/  FMUL.FTZ R153, R153, UR16 ;  /* 0x0000001099997c20 */ /* 0x000fe20008410000 */
[----:B------:R-:W-:-:S03]  /*3bc0*/  @P0 SHF.L.U32 R154, R140, 0x10, RZ ;  /* 0x000000108c9a0819 */ /* 0x000fc600000006ff */
[-C--:B------:R-:W-:Y:S02]  /*3bd0*/  @P0 FMUL.FTZ R152, R158, R153.reuse ;  /* 0x000000999e980220 */ /* 0x080fe40000410000 */
[----:B------:R-:W-:-:S03]  /*3be0*/  @P0 FMUL.FTZ R155, R154, R153 ;  /* 0x000000999a9b0220 */ /* 0x000fc60000410000 */
[----:B------:R-:W-:Y:S01]  /*3bf0*/  F2FP.BF16.F32.PACK_AB R152, RZ, R152 ;  /* 0x00000098ff98723e */ /* 0x000fe200000010ff */
[----:B------:R-:W-:-:S03]  /*3c00*/  FADD.FTZ R60, R60, R155 ;  /* 0x0000009b3c3c7221 */ /* 0x000fc60000010000 */
[----:B------:R-:W-:-:S07]  /*3c10*/  PRMT R144, R152, 0x7610, R144 ;  /* 0x0000761098907816 */ /* 0x000fce0000000090 */
.L_x_792:
[----:B------:R-:W-:Y:S05]  /*3c20*/  @!P4 BRA `(.L_x_793) ;  /* 0x000000000048c947 */ /* 0x000fea0003800000 */
[----:B-----5:R-:W-:Y:S01]  /*3c30*/  PRMT R152, R36, 0x7632, R152 ;  /* 0x0000763224987816 */ /* 0x020fe20000000098 */
[----:B------:R-:W-:Y:S01]  /*3c40*/  @P5 FFMA.FTZ R154, R8, R156, R159 ;  /* 0x0000009c089a5223 */ /* 0x000fe2000001009f */
[----:B------:R-:W-:Y:S01]  /*3c50*/  LOP3.LUT P0, RZ, R184, 0xff00, RZ, 0xc0, !PT ;  /* 0x0000ff00b8ff7812 */ /* 0x000fe2000780c0ff */
[----:B------:R-:W-:Y:S01]  /*3c60*/  IMAD.MOV.U32 R155, RZ, RZ, RZ ;  /* 0x000000ffff9b7224 */ /* 0x000fe200078e00ff */
[----:B------:R-:W-:Y:S01]  /*3c70*/  SHF.L.U32 R153, R152, 0x10, RZ ;  /* 0x0000001098997819 */ /* 0x000fe200000006ff */
[----:B------:R-:W-:Y:S01]  /*3c80*/  @P5 FADD.FTZ R154, R11, -R154 ;  /* 0x8000009a0b9a5221 */ /* 0x000fe20000010000 */
[----:B------:R-:W-:-:S03]  /*3c90*/  MOV R152, RZ ;  /* 0x000000ff00987202 */ /* 0x000fc60000000f00 */
[----:B------:R-:W-:-:S04]  /*3ca0*/  @P5 FFMA.FTZ R153, R200, R154, R153 ;  /* 0x0000009ac8995223 */ /* 0x000fc80000010099 */
[----:B------:R-:W-:Y:S02]  /*3cb0*/  FMUL.FTZ R153, R153, UR17 ;  /* 0x0000001199997c20 */ /* 0x000fe40008410000 */
        /* <DEDUP_REMOVED lines=8> */
[----:B------:R-:W-:-:S07]  /*3d40*/  PRMT R144, R144, 0x5410, R155 ;  /* 0x0000541090907816 */ /* 0x000fce000000009b */
.L_x_793:
[----:B------:R-:W-:Y:S05]  /*3d50*/  @!P4 BRA `(.L_x_794) ;  /* 0x000000000040c947 */ /* 0x000fea0003800000 */
        /* <DEDUP_REMOVED lines=16> */
.L_x_794:
        /* <DEDUP_REMOVED lines=19> */
.L_x_795:
        /* <DEDUP_REMOVED lines=17> */
.L_x_796:
[----:B------:R-:W-:Y:S05]  /*40a0*/  @!P4 BRA `(.L_x_797) ;  /* 0x000000000048c947 */ /* 0x000fea0003800000 */
[----:B-----5:R-:W-:Y:S01]  /*40b0*/  PRMT R152, R38, 0x7632, R152 ;  /* 0x0000763226987816 */ /* 0x020fe20000000098 */
[----:B------:R-:W-:Y:S01]  /*40c0*/  @P5 FFMA.FTZ R155, R14, R156, R159 ;  /* 0x0000009c0e9b5223 */ /* 0x000fe2000001009f */
[----:B------:R-:W-:Y:S02]  /*40d0*/  LOP3.LUT P0, RZ, R185, 0xff00, RZ, 0xc0, !PT ;  /* 0x0000ff00b9ff7812 */ /* 0x000fe4000780c0ff */
[----:B------:R-:W-:Y:S01]  /*40e0*/  SHF.L.U32 R153, R152, 0x10, RZ ;  /* 0x0000001098997819 */ /* 0x000fe200000006ff */
[----:B------:R-:W-:Y:S01]  /*40f0*/  @P5 FADD.FTZ R155, R12, -R155 ;  /* 0x8000009b0c9b5221 */ /* 0x000fe20000010000 */
[----:B------:R-:W-:-:S03]  /*4100*/  MOV R152, RZ ;  /* 0x000000ff00987202 */ /* 0x000fc60000000f00 */
[----:B------:R-:W-:Y:S01]  /*4110*/  @P5 FFMA.FTZ R153, R200, R155, R153 ;  /* 0x0000009bc8995223 */ /* 0x000fe20000010099 */
[----:B------:R-:W-:-:S03]  /*4120*/  IMAD.MOV.U32 R155, RZ, RZ, RZ ;  /* 0x000000ffff9b7224 */ /* 0x000fc600078e00ff */
        /* <DEDUP_REMOVED lines=10> */
.L_x_797:
        /* <DEDUP_REMOVED lines=17> */
.L_x_798:
[----:B------:R-:W-:Y:S05]  /*42e0*/  @!P4 BRA `(.L_x_783) ;  /* 0x0000000800bcc947 */ /* 0x000fea0003800000 */
[----:B-----5:R-:W-:Y:S01]  /*42f0*/  ISETP.GE.U32.AND P0, PT, R184, RZ, PT ;  /* 0x000000ffb800720c */ /* 0x020fe20003f06070 */
[----:B------:R-:W-:Y:S01]  /*4300*/  @P5 FFMA.FTZ R154, R16, R156, R159 ;  /* 0x0000009c109a5223 */ /* 0x000fe2000001009f */
[----:B------:R-:W-:Y:S02]  /*4310*/  PRMT R152, R39, 0x7632, R152 ;  /* 0x0000763227987816 */ /* 0x000fe40000000098 */
[----:B------:R-:W-:Y:S01]  /*4320*/  ISETP.GE.U32.AND.EX P0, PT, R185, 0x1000000, PT, P0 ;  /* 0x01000000b900780c */ /* 0x000fe20003f06100 */
[----:B------:R-:W-:Y:S01]  /*4330*/  @P5 FADD.FTZ R154, R15, -R154 ;  /* 0x8000009a0f9a5221 */ /* 0x000fe20000010000 */
[----:B------:R-:W-:Y:S01]  /*4340*/  SHF.L.U32 R153, R152, 0x10, RZ ;  /* 0x0000001098997819 */ /* 0x000fe200000006ff */
[----:B------:R-:W-:Y:S01]  /*4350*/  HFMA2 R152, -RZ, RZ, 0, 0 ;  /* 0x00000000ff987431 */ /* 0x000fe200000001ff */
[----:B------:R-:W-:-:S03]  /*4360*/  MOV R155, RZ ;  /* 0x000000ff009b7202 */ /* 0x000fc60000000f00 */
[----:B------:R-:W-:-:S04]  /*4370*/  @P5 FFMA.FTZ R153, R200, R154, R153 ;  /* 0x0000009ac8995223 */ /* 0x000fc80000010099 */
[----:B------:R-:W-:Y:S02]  /*4380*/  FMUL.FTZ R153, R153, UR17 ;  /* 0x0000001199997c20 */ /* 0x000fe40008410000 */
[----:B------:R-:W-:Y:S01]  /*4390*/  @P0 PRMT R154, R143, 0x7632, R154 ;  /* 0x000076328f9a0816 */ /* 0x000fe2000000009a */
[----:B------:R-:W-:Y:S02]  /*43a0*/  @P0 IMAD.U32 R158, R191, 0x10000, RZ ;  /* 0x00010000bf9e0824 */ /* 0x000fe400078e00ff */
[----:B------:R-:W-:Y:S01]  /*43b0*/  FMUL.FTZ R153, R153, UR16 ;  /* 0x0000001099997c20 */ /* 0x000fe20008410000 */
[----:B------:R-:W-:-:S03]  /*43c0*/  @P0 SHF.L.U32 R154, R154, 0x10, RZ ;  /* 0x000000109a9a0819 */ /* 0x000fc600000006ff */
[----:B------:R-:W-:Y:S02]  /*43d0*/  @P0 FMUL.FTZ R155, R158, R153 ;  /* 0x000000999e9b0220 */ /* 0x000fe40000410000 */
[----:B------:R-:W-:-:S03]  /*43e0*/  @P0 FMUL.FTZ R152, R153, R154 ;  /* 0x0000009a99980220 */ /* 0x000fc60000410000 */
[----:B------:R-:W-:Y:S01]  /*43f0*/  F2FP.BF16.F32.PACK_AB R155, RZ, R155 ;  /* 0x0000009bff9b723e */ /* 0x000fe200000010ff */
[----:B------:R-:W-:-:S03]  /*4400*/  FADD.FTZ R59, R59, R152 ;  /* 0x000000983b3b7221 */ /* 0x000fc60000010000 */
[----:B------:R-:W-:Y:S01]  /*4410*/  PRMT R147, R147, 0x5410, R155 ;  /* 0x0000541093937816 */ /* 0x000fe2000000009b */
[----:B------:R-:W-:Y:S06]  /*4420*/  BRA `(.L_x_783) ;  /* 0x00000008006c7947 */ /* 0x000fec0003800000 */
.L_x_791:
[----:B------:R-:W-:Y:S01]  /*4430*/  ISETP.GT.AND P0, PT, R199, RZ, PT ;  /* 0x000000ffc700720c */ /* 0x000fe20003f04270 */
[-C--:B------:R-:W-:Y:S01]  /*4440*/  @P5 FFMA.FTZ R151, R3, R156.reuse, R159 ;  /* 0x0000009c03975223 */ /* 0x080fe2000001009f */
[----:B-----5:R-:W-:Y:S02]  /*4450*/  PRMT R148, R36, 0x7632, R148 ;  /* 0x0000763224947816 */ /* 0x020fe40000000094 */
[----:B------:R-:W-:Y:S01]  /*4460*/  PRMT R149, R37, 0x7632, R149 ;  /* 0x0000763225957816 */ /* 0x000fe20000000095 */
[----:B------:R-:W-:Y:S01]  /*4470*/  @P5 FADD.FTZ R151, R0, -R151 ;  /* 0x8000009700975221 */ /* 0x000fe20000010000 */
[----:B------:R-:W-:Y:S01]  /*4480*/  SHF.L.U32 R161, R36, 0x10, RZ ;  /* 0x0000001024a17819 */ /* 0x000fe200000006ff */
[----:B------:R-:W-:Y:S01]  /*4490*/  IMAD.U32 R165, R148, 0x10000, RZ ;  /* 0x0001000094a57824 */ /* 0x000fe200078e00ff */
[----:B------:R-:W-:Y:S02]  /*44a0*/  SHF.L.U32 R201, R149, 0x10, RZ ;  /* 0x0000001095c97819 */ /* 0x000fe400000006ff */
[----:B------:R-:W-:Y:S01]  /*44b0*/  SHF.L.U32 R167, R37, 0x10, RZ ;  /* 0x0000001025a77819 */ /* 0x000fe200000006ff */
[----:B------:R-:W-:Y:S01]  /*44c0*/  @P5 FFMA.FTZ R161, R200, R151, R161 ;  /* 0x00000097c8a15223 */ /* 0x000fe200000100a1 */
        /* <DEDUP_REMOVED lines=11> */
[----:B------:R-:W-:Y:S01]  /*4580*/  @P0 FFMA.FTZ R201, R200, R152, R201 ;  /* 0x00000098c8c90223 */ /* 0x000fe200000100c9 */
[----:B------:R-:W-:Y:S01]  /*4590*/  PRMT R153, R39, 0x7632, R153 ;  /* 0x0000763227997816 */ /* 0x000fe20000000099 */
[-CC-:B------:R-:W-:Y:S01]  /*45a0*/  @P0 FFMA.FTZ R163, R9, R156.reuse, R159.reuse ;  /* 0x0000009c09a30223 */ /* 0x180fe2000001009f */
[----:B------:R-:W-:Y:S01]  /*45b0*/  SHF.L.U32 R209, R148, 0x10, RZ ;  /* 0x0000001094d17819 */ /* 0x000fe200000006ff */
[----:B------:R-:W-:Y:S01]  /*45c0*/  @P0 FFMA.FTZ R152, R16, R156, R159 ;  /* 0x0000009c10980223 */ /* 0x000fe2000001009f */
[----:B------:R-:W-:Y:S01]  /*45d0*/  @P0 FADD.FTZ R149, R4, -R149 ;  /* 0x8000009504950221 */ /* 0x000fe20000010000 */
[----:B------:R-:W-:Y:S01]  /*45e0*/  @P0 FADD.FTZ R148, R12, -R155 ;  /* 0x8000009b0c940221 */ /* 0x000fe20000010000 */
[----:B------:R-:W-:Y:S01]  /*45f0*/  @P0 FFMA.FTZ R167, R200, R150, R167 ;  /* 0x00000096c8a70223 */ /* 0x000fe200000100a7 */
[----:B------:R-:W-:Y:S01]  /*4600*/  SHF.L.U32 R151, R39, 0x10, RZ ;  /* 0x0000001027977819 */ /* 0x000fe200000006ff */
[----:B------:R-:W-:-:S02]  /*4610*/  IMAD.U32 R153, R153, 0x10000, RZ ;  /* 0x0001000099997824 */ /* 0x000fc400078e00ff */
[----:B------:R-:W-:Y:S01]  /*4620*/  @P0 FADD.FTZ R150, R6, -R163 ;  /* 0x800000a306960221 */ /* 0x000fe20000010000 */
[----:B------:R-:W-:Y:S01]  /*4630*/  @P0 FADD.FTZ R152, R15, -R152 ;  /* 0x800000980f980221 */ /* 0x000fe20000010000 */
[C---:B------:R-:W-:Y:S01]  /*4640*/  @P0 FFMA.FTZ R207, R200.reuse, R149, R207 ;  /* 0x00000095c8cf0223 */ /* 0x040fe200000100cf */
[C---:B------:R-:W-:Y:S01]  /*4650*/  @P0 FFMA.FTZ R209, R200.reuse, R148, R209 ;  /* 0x00000094c8d10223 */ /* 0x040fe200000100d1 */
[C---:B------:R-:W-:Y:S01]  /*4660*/  @P0 FFMA.FTZ R151, R200.reuse, R150, R151 ;  /* 0x00000096c8970223 */ /* 0x040fe20000010097 */
[----:B------:R-:W-:Y:S01]  /*4670*/  @P0 FFMA.FTZ R153, R200, R152, R153 ;  /* 0x00000098c8990223 */ /* 0x000fe20000010099 */
[----:B------:R-:W-:Y:S02]  /*4680*/  F2FP.BF16.F32.PACK_AB R148, RZ, R161 ;  /* 0x000000a1ff94723e */ /* 0x000fe400000010ff */
[----:B------:R-:W-:Y:S02]  /*4690*/  F2FP.BF16.F32.PACK_AB R152, RZ, R165 ;  /* 0x000000a5ff98723e */ /* 0x000fe400000010ff */
[----:B------:R-:W-:-:S02]  /*46a0*/  F2FP.BF16.F32.PACK_AB R149, RZ, R167 ;  /* 0x000000a7ff95723e */ /* 0x000fc400000010ff */
[----:B------:R-:W-:Y:S02]  /*46b0*/  F2FP.BF16.F32.PACK_AB R154, RZ, R201 ;  /* 0x000000c9ff9a723e */ /* 0x000fe400000010ff */
[----:B------:R-:W-:Y:S02]  /*46c0*/  F2FP.BF16.F32.PACK_AB R155, RZ, R207 ;  /* 0x000000cfff9b723e */ /* 0x000fe400000010ff */
[----:B------:R-:W-:Y:S01]  /*46d0*/  F2FP.BF16.F32.PACK_AB R150, RZ, R209 ;  /* 0x000000d1ff96723e */ /* 0x000fe200000010ff */
[----:B------:R-:W-:Y:S06]  /*46e0*/  @!P4 BRA `(.L_x_799) ;  /* 0x000000000030c947 */ /* 0x000fec0003800000 */
[----:B------:R-:W-:Y:S01]  /*46f0*/  LOP3.LUT P0, RZ, R184, 0xff, RZ, 0xc0, !PT ;  /* 0x000000ffb8ff7812 */ /* 0x000fe2000780c0ff */
[----:B------:R-:W-:Y:S01]  /*4700*/  FMUL.FTZ R161, R161, UR17 ;  /* 0x00000011a1a17c20 */ /* 0x000fe20008410000 */
[----:B------:R-:W-:Y:S01]  /*4710*/  HFMA2 R158, -RZ, RZ, 0, 0 ;  /* 0x00000000ff9e7431 */ /* 0x000fe200000001ff */
[----:B------:R-:W-:Y:S02]  /*4720*/  MOV R163, RZ ;  /* 0x000000ff00a37202 */ /* 0x000fe40000000f00 */
        /* <DEDUP_REMOVED lines=8> */
.L_x_799:
[----:B------:R-:W-:Y:S05]  /*47b0*/  @!P4 BRA `(.L_x_800) ;  /* 0x000000000034c947 */ /* 0x000fea0003800000 */
[----:B------:R-:W-:Y:S01]  /*47c0*/  LOP3.LUT P0, RZ, R184, 0xff00, RZ, 0xc0, !PT ;  /* 0x0000ff00b8ff7812 */ /* 0x000fe2000780c0ff */
[----:B------:R-:W-:Y:S01]  /*47d0*/  FMUL.FTZ R165, R165, UR17 ;  /* 0x00000011a5a57c20 */ /* 0x000fe20008410000 */
[----:B------:R-:W-:Y:S01]  /*47e0*/  MOV R161, RZ ;  /* 0x000000ff00a17202 */ /* 0x000fe20000000f00 */
[----:B------:R-:W-:Y:S02]  /*47f0*/  IMAD.MOV.U32 R158, RZ, RZ, RZ ;  /* 0x000000ffff9e7224 */ /* 0x000fe400078e00ff */
        /* <DEDUP_REMOVED lines=9> */
.L_x_800:
[----:B------:R-:W-:Y:S05]  /*4890*/  @!P4 BRA `(.L_x_801) ;  /* 0x000000000030c947 */ /* 0x000fea0003800000 */
[----:B------:R-:W-:Y:S01]  /*48a0*/  LOP3.LUT P0, RZ, R184, 0xff0000, RZ, 0xc0, !PT ;  /* 0x00ff0000b8ff7812 */ /* 0x000fe2000780c0ff */
[----:B------:R-:W-:Y:S01]  /*48b0*/  FMUL.FTZ R167, R167, UR17 ;  /* 0x00000011a7a77c20 */ /* 0x000fe20008410000 */
[----:B------:R-:W-:Y:S02]  /*48c0*/  HFMA2 R161, -RZ, RZ, 0, 0 ;  /* 0x00000000ffa17431 */ /* 0x000fe400000001ff */
[----:B------:R-:W-:Y:S02]  /*48d0*/  IMAD.MOV.U32 R158, RZ, RZ, RZ ;  /* 0x000000ffff9e7224 */ /* 0x000fe400078e00ff */
[----:B------:R-:W-:-:S07]  /*48e0*/  FMUL.FTZ R167, R167, UR16 ;  /* 0x00000010a7a77c20 */ /* 0x000fce0008410000 */
[----:B------:R-:W-:Y:S02]  /*48f0*/  @P0 SHF.L.U32 R162, R129, 0x10, RZ ;  /* 0x0000001081a20819 */ /* 0x000fe400000006ff */
[----:B------:R-:W-:-:S03]  /*4900*/  @P0 SHF.L.U32 R160, R141, 0x10, RZ ;  /* 0x000000108da00819 */ /* 0x000fc600000006ff */
[-C--:B------:R-:W-:Y:S02]  /*4910*/  @P0 FMUL.FTZ R158, R162, R167.reuse ;  /* 0x000000a7a29e0220 */ /* 0x080fe40000410000 */
[----:B------:R-:W-:-:S03]  /*4920*/  @P0 FMUL.FTZ R161, R160, R167 ;  /* 0x000000a7a0a10220 */ /* 0x000fc60000410000 */
[----:B------:R-:W-:Y:S01]  /*4930*/  F2FP.BF16.F32.PACK_AB R158, RZ, R158 ;  /* 0x0000009eff9e723e */ /* 0x000fe200000010ff */
[----:B------:R-:W-:-:S03]  /*4940*/  FADD.FTZ R62, R62, R161 ;  /* 0x000000a13e3e7221 */ /* 0x000fc60000010000 */
[----:B------:R-:W-:-:S07]  /*4950*/  PRMT R145, R158, 0x7610, R145 ;  /* 0x000076109e917816 */ /* 0x000fce0000000091 */
.L_x_801:
[----:B------:R-:W-:Y:S05]  /*4960*/  @!P4 BRA `(.L_x_802) ;  /* 0x000000000034c947 */ /* 0x000fea0003800000 */
[----:B------:R-:W-:Y:S01]  /*4970*/  LOP3.LUT P0, RZ, R184, 0xff000000, RZ, 0xc0, !PT ;  /* 0xff000000b8ff7812 */ /* 0x000fe2000780c0ff */
        /* <DEDUP_REMOVED lines=12> */
.L_x_802:
[----:B------:R-:W-:Y:S05]  /*4a40*/  @!P4 BRA `(.L_x_803) ;  /* 0x000000000030c947 */ /* 0x000fea0003800000 */
[----:B------:R-:W-:Y:S01]  /*4a50*/  LOP3.LUT P0, RZ, R185, 0xff, RZ, 0xc0, !PT ;  /* 0x000000ffb9ff7812 */ /* 0x000fe2000780c0ff */
        /* <DEDUP_REMOVED lines=11> */
.L_x_803:
[----:B------:R-:W-:Y:S05]  /*4b10*/  @!P4 BRA `(.L_x_804) ;  /* 0x000000000034c947 */ /* 0x000fea0003800000 */
[----:B------:R-:W-:Y:S01]  /*4b20*/  LOP3.LUT P0, RZ, R185, 0xff00, RZ, 0xc0, !PT ;  /* 0x0000ff00b9ff7812 */ /* 0x000fe2000780c0ff */
        /* <DEDUP_REMOVED lines=12> */
.L_x_804:
[----:B------:R-:W-:Y:S05]  /*4bf0*/  @!P4 BRA `(.L_x_805) ;  /* 0x00000000002cc947 */ /* 0x000fea0003800000 */
[----:B------:R-:W-:Y:S01]  /*4c00*/  LOP3.LUT P0, RZ, R185, 0xff0000, RZ, 0xc0, !PT ;  /* 0x00ff0000b9ff7812 */ /* 0x000fe2000780c0ff */
        /* <DEDUP_REMOVED lines=10> */
.L_x_805:
[----:B------:R-:W-:Y:S02]  /*4cb0*/  F2FP.BF16.F32.PACK_AB R151, R153, R151 ;  /* 0x000000979997723e */ /* 0x000fe400000010ff */
[----:B------:R-:W-:Y:S02]  /*4cc0*/  PRMT R150, R155, 0x5410, R150 ;  /* 0x000054109b967816 */ /* 0x000fe40000000096 */
[----:B------:R-:W-:Y:S02]  /*4cd0*/  PRMT R149, R149, 0x5410, R154 ;  /* 0x0000541095957816 */ /* 0x000fe4000000009a */
[----:B------:R-:W-:Y:S01]  /*4ce0*/  PRMT R148, R148, 0x5410, R152 ;  /* 0x0000541094947816 */ /* 0x000fe20000000098 */
[----:B------:R-:W-:Y:S06]  /*4cf0*/  @!P4 BRA `(.L_x_783) ;  /* 0x000000000038c947 */ /* 0x000fec0003800000 */
[----:B------:R-:W-:Y:S01]  /*4d00*/  ISETP.GE.U32.AND P0, PT, R184, RZ, PT ;  /* 0x000000ffb800720c */ /* 0x000fe20003f06070 */
[----:B------:R-:W-:Y:S01]  /*4d10*/  FMUL.FTZ R153, R153, UR17 ;  /* 0x0000001199997c20 */ /* 0x000fe20008410000 */
[----:B------:R-:W-:Y:S01]  /*4d20*/  HFMA2 R155, -RZ, RZ, 0, 0 ;  /* 0x00000000ff9b7431 */ /* 0x000fe200000001ff */
[----:B------:R-:W-:Y:S02]  /*4d30*/  MOV R152, RZ ;  /* 0x000000ff00987202 */ /* 0x000fe40000000f00 */
[----:B------:R-:W-:Y:S01]  /*4d40*/  ISETP.GE.U32.AND.EX P0, PT, R185, 0x1000000, PT, P0 ;  /* 0x01000000b900780c */ /* 0x000fe20003f06100 */
[----:B------:R-:W-:-:S12]  /*4d50*/  FMUL.FTZ R153, R153, UR16 ;  /* 0x0000001099997c20 */ /* 0x000fd80008410000 */
        /* <DEDUP_REMOVED lines=8> */
.L_x_783:
        /* <DEDUP_REMOVED lines=10> */
.L_x_772:
[----:B------:R-:W-:Y:S05]  /*4e80*/  BSYNC.RECONVERGENT B0 ;  /* 0x0000000000007941 */ /* 0x000fea0003800200 */
.L_x_771:
[----:B------:R-:W-:Y:S04]  /*4e90*/  BSSY.RECONVERGENT B0, `(.L_x_806) ;  /* 0x0000277000007945 */ /* 0x000fe80003800200 */
[----:B------:R-:W-:Y:S05]  /*4ea0*/  @!P2 BRA `(.L_x_807) ;  /* 0x0000002400d4a947 */ /* 0x000fea0003800000 */
[----:B------:R-:W-:-:S04]  /*4eb0*/  UISETP.NE.U32.AND UP0, UPT, UR12, URZ, UPT ;  /* 0x000000ff0c00728c */ /* 0x000fc8000bf05070 */
[----:B------:R-:W-:Y:S01]  /*4ec0*/  UISETP.NE.AND.EX UP0, UPT, UR13, URZ, UPT, UP0 ;  /* 0x000000ff0d00728c */ /* 0x000fe2000bf05300 */
[----:B------:R-:W-:Y:S10]  /*4ed0*/  @!P4 BRA `(.L_x_808) ;  /* 0x00000000000cc947 */ /* 0x000ff40003800000 */
[----:B-----5:R-:W1:Y:S02]  /*4ee0*/  LDC.64 R140, c[0x0][0x390] ;  /* 0x0000e400ff8c7b82 */ /* 0x020e640000000a00 */
[----:B-1----:R-:W-:-:S06]  /*4ef0*/  IMAD.WIDE.U32 R140, R157, 0x10, R140 ;  /* 0x000000109d8c7825 */ /* 0x002fcc00078e008c */
[----:B------:R-:W5:Y:S02]  /*4f00*/  LDG.E.128 R140, desc[UR10][R140.64] ;  /* 0x0000000a8c8c7981 */ /* 0x000f64000c1e1d00 */
.L_x_808:
[----:B------:R-:W-:Y:S05]  /*4f10*/  BRA.U !UP0, `(.L_x_809) ;  /* 0x0000001108d47547 */ /* 0x000fea000b800000 */
[----:B------:R-:W-:-:S04]  /*4f20*/  UISETP.NE.U32.AND UP0, UPT, UR6, URZ, UPT ;  /* 0x000000ff0600728c */ /* 0x000fc8000bf05070 */
[----:B------:R-:W-:-:S06]  /*4f30*/  UISETP.NE.AND.EX UP0, UPT, UR7, URZ, UPT, UP0 ;  /* 0x000000ff0700728c */ /* 0x000fcc000bf05300 */
[----:B------:R-:W-:-:S13]  /*4f40*/  PLOP3.LUT P0, PT, PT, PT, UP0, 0x80, 0x8 ;  /* 0x000000000008781c */ /* 0x000fda0003f0f008 */
[----:B------:R-:W-:Y:S05]  /*4f50*/  @!P0 BRA `(.L_x_810) ;  /* 0x0000000800748947 */ /* 0x000fea0003800000 */
[----:B------:R-:W-:Y:S02]  /*4f60*/  ISETP.GT.AND P5, PT, R199, RZ, PT ;  /* 0x000000ffc700720c */ /* 0x000fe40003fa4270 */
[C---:B0----5:R-:W-:Y:S02]  /*4f70*/  PRMT R148, R32.reuse, 0x7632, R148 ;  /* 0x0000763220947816 */ /* 0x061fe40000000094 */
[----:B------:R-:W-:Y:S02]  /*4f80*/  PRMT R149, R33, 0x7632, R149 ;  /* 0x0000763221957816 */ /* 0x000fe40000000095 */
[----:B------:R-:W-:Y:S01]  /*4f90*/  SHF.L.U32 R161, R32, 0x10, RZ ;  /* 0x0000001020a17819 */ /* 0x000fe200000006ff */
[----:B------:R-:W-:Y:S01]  /*4fa0*/  IMAD.U32 R165, R148, 0x10000, RZ ;  /* 0x0001000094a57824 */ /* 0x000fe200078e00ff */
[----:B------:R-:W-:Y:S02]  /*4fb0*/  SHF.L.U32 R201, R149, 0x10, RZ ;  /* 0x0000001095c97819 */ /* 0x000fe400000006ff */
[----:B------:R-:W-:-:S02]  /*4fc0*/  SHF.L.U32 R167, R33, 0x10, RZ ;  /* 0x0000001021a77819 */ /* 0x000fc400000006ff */
[----:B------:R-:W-:Y:S01]  /*4fd0*/  PRMT R153, R35, 0x7632, R153 ;  /* 0x0000763223997816 */ /* 0x000fe20000000099 */
        /* <DEDUP_REMOVED lines=8> */
[----:B------:R-:W-:Y:S01]  /*5060*/  @P5 FFMA.FTZ R165, R200, R148, R165 ;  /* 0x00000094c8a55223 */ /* 0x000fe200000100a5 */
[----:B------:R-:W-:Y:S01]  /*5070*/  PRMT R148, R34, 0x7632, R148 ;  /* 0x0000763222947816 */ /* 0x000fe20000000094 */
[C---:B------:R-:W-:Y:S01]  /*5080*/  @P5 FFMA.FTZ R161, R200.reuse, R149, R161 ;  /* 0x00000095c8a15223 */ /* 0x040fe200000100a1 */
[----:B------:R-:W-:Y:S01]  /*5090*/  @P5 FFMA.FTZ R149, R21, R156, R159 ;  /* 0x0000009c15955223 */ /* 0x000fe2000001009f */
[----:B------:R-:W-:Y:S01]  /*50a0*/  @P5 FFMA.FTZ R201, R200, R152, R201 ;  /* 0x00000098c8c95223 */ /* 0x000fe200000100c9 */
[----:B------:R-:W-:Y:S01]  /*50b0*/  SHF.L.U32 R209, R148, 0x10, RZ ;  /* 0x0000001094d17819 */ /* 0x000fe200000006ff */
[-CC-:B------:R-:W-:Y:S01]  /*50c0*/  @P5 FFMA.FTZ R148, R30, R156.reuse, R159.reuse ;  /* 0x0000009c1e945223 */ /* 0x180fe2000001009f */
[----:B------:R-:W-:Y:S01]  /*50d0*/  SHF.L.U32 R207, R34, 0x10, RZ ;  /* 0x0000001022cf7819 */ /* 0x000fe200000006ff */
[-CC-:B------:R-:W-:Y:S01]  /*50e0*/  @P5 FFMA.FTZ R155, R23, R156.reuse, R159.reuse ;  /* 0x0000009c179b5223 */ /* 0x180fe2000001009f */
        /* <DEDUP_REMOVED lines=26> */
[----:B------:R-:W-:Y:S02]  /*5290*/  @P5 FMUL.FTZ R158, R161, R160 ;  /* 0x000000a0a19e5220 */ /* 0x000fe40000410000 */
[----:B------:R-:W-:-:S03]  /*52a0*/  @P5 FMUL.FTZ R163, R162, R161 ;  /* 0x000000a1a2a35220 */ /* 0x000fc60000410000 */
[----:B------:R-:W-:Y:S01]  /*52b0*/  F2FP.BF16.F32.PACK_AB R158, RZ, R158 ;  /* 0x0000009eff9e723e */ /* 0x000fe200000010ff */
[----:B------:R-:W-:-:S03]  /*52c0*/  FADD.FTZ R52, R52, R163 ;  /* 0x000000a334347221 */ /* 0x000fc60000010000 */
[----:B------:R-:W-:-:S07]  /*52d0*/  PRMT R144, R158, 0x7610, R144 ;  /* 0x000076109e907816 */ /* 0x000fce0000000090 */
.L_x_811:
        /* <DEDUP_REMOVED lines=14> */
.L_x_812:
        /* <DEDUP_REMOVED lines=8> */
[----:B------:R-:W-:Y:S02]  /*5440*/  @P5 FMUL.FTZ R158, R167, R160 ;  /* 0x000000a0a79e5220 */ /* 0x000fe40000410000 */
[----:B------:R-:W-:-:S03]  /*5450*/  @P5 FMUL.FTZ R161, R162, R167 ;  /* 0x000000a7a2a15220 */ /* 0x000fc60000410000 */
[----:B------:R-:W-:Y:S01]  /*5460*/  F2FP.BF16.F32.PACK_AB R158, RZ, R158 ;  /* 0x0000009eff9e723e */ /* 0x000fe200000010ff */
[----:B------:R-:W-:-:S03]  /*5470*/  FADD.FTZ R54, R54, R161 ;  /* 0x000000a136367221 */ /* 0x000fc60000010000 */
[----:B------:R-:W-:-:S07]  /*5480*/  PRMT R145, R158, 0x7610, R145 ;  /* 0x000076109e917816 */ /* 0x000fce0000000091 */
.L_x_813:
        /* <DEDUP_REMOVED lines=14> */
.L_x_814:
        /* <DEDUP_REMOVED lines=8> */
[----:B------:R-:W-:Y:S01]  /*55f0*/  @P5 FMUL.FTZ R158, R207, R160 ;  /* 0x000000a0cf9e5220 */ /* 0x000fe20000410000 */
[----:B------:R-:W-:-:S04]  /*5600*/  @P5 FMUL.FTZ R161, R162, R207 ;  /* 0x000000cfa2a15220 */ /* 0x000fc80000410000 */
[----:B------:R-:W-:Y:S01]  /*5610*/  F2FP.BF16.F32.PACK_AB R158, RZ, R158 ;  /* 0x0000009eff9e723e */ /* 0x000fe200000010ff */
[----:B------:R-:W-:-:S03]  /*5620*/  FADD.FTZ R48, R48, R161 ;  /* 0x000000a130307221 */ /* 0x000fc60000010000 */
[----:B------:R-:W-:-:S07]  /*5630*/  PRMT R146, R158, 0x7610, R146 ;  /* 0x000076109e927816 */ /* 0x000fce0000000092 */
.L_x_815:
        /* <DEDUP_REMOVED lines=14> */
.L_x_816:
[----:B------:R-:W-:Y:S05]  /*5720*/  @!P4 BRA `(.L_x_817) ;  /* 0x00000000002cc947 */ /* 0x000fea0003800000 */
[----:B------:R-:W-:Y:S01]  /*5730*/  LOP3.LUT P5, RZ, R183, 0xff0000, RZ, 0xc0, !PT ;  /* 0x00ff0000b7ff7812 */ /* 0x000fe200078ac0ff */
[----:B------:R-:W-:Y:S01]  /*5740*/  FMUL.FTZ R158, R151, UR17 ;  /* 0x00000011979e7c20 */ /* 0x000fe20008410000 */
[----:B------:R-:W-:-:S03]  /*5750*/  CS2R R160, SRZ ;  /* 0x0000000000a07805 */ /* 0x000fc6000001ff00 */
[----:B------:R-:W-:-:S08]  /*5760*/  FMUL.FTZ R163, R158, UR16 ;  /* 0x000000109ea37c20 */ /* 0x000fd00008410000 */
[----:B------:R-:W-:Y:S01]  /*5770*/  @P5 IMAD.U32 R162, R123, 0x10000, RZ ;  /* 0x000100007ba25824 */ /* 0x000fe200078e00ff */
[----:B------:R-:W-:-:S03]  /*5780*/  @P5 SHF.L.U32 R158, R143, 0x10, RZ ;  /* 0x000000108f9e5819 */ /* 0x000fc600000006ff */
[----:B------:R-:W-:Y:S02]  /*5790*/  @P5 FMUL.FTZ R160, R163, R162 ;  /* 0x000000a2a3a05220 */ /* 0x000fe40000410000 */
[----:B------:R-:W-:-:S03]  /*57a0*/  @P5 FMUL.FTZ R161, R158, R163 ;  /* 0x000000a39ea15220 */ /* 0x000fc60000410000 */
[----:B------:R-:W-:Y:S01]  /*57b0*/  F2FP.BF16.F32.PACK_AB R160, RZ, R160 ;  /* 0x000000a0ffa0723e */ /* 0x000fe200000010ff */
[----:B------:R-:W-:-:S03]  /*57c0*/  FADD.FTZ R50, R50, R161 ;  /* 0x000000a132327221 */ /* 0x000fc60000010000 */
[----:B------:R-:W-:-:S07]  /*57d0*/  PRMT R147, R160, 0x7610, R147 ;  /* 0x00007610a0937816 */ /* 0x000fce0000000093 */
.L_x_817:
[----:B------:R-:W-:Y:S02]  /*57e0*/  F2FP.BF16.F32.PACK_AB R151, R153, R151 ;  /* 0x000000979997723e */ /* 0x000fe400000010ff */
[----:B------:R-:W-:Y:S02]  /*57f0*/  PRMT R150, R155, 0x5410, R150 ;  /* 0x000054109b967816 */ /* 0x000fe40000000096 */
[----:B------:R-:W-:Y:S02]  /*5800*/  PRMT R149, R149, 0x5410, R154 ;  /* 0x0000541095957816 */ /* 0x000fe4000000009a */
[----:B------:R-:W-:Y:S01]  /*5810*/  PRMT R148, R148, 0x5410, R152 ;  /* 0x0000541094947816 */ /* 0x000fe20000000098 */
[----:B------:R-:W-:Y:S06]  /*5820*/  @!P4 BRA `(.L_x_818) ;  /* 0x0000001c0054c947 */ /* 0x000fec0003800000 */
[----:B------:R-:W-:Y:S01]  /*5830*/  ISETP.GE.U32.AND P5, PT, R182, RZ, PT ;  /* 0x000000ffb600720c */ /* 0x000fe20003fa6070 */
[----:B------:R-:W-:Y:S01]  /*5840*/  FMUL.FTZ R153, R153, UR17 ;  /* 0x0000001199997c20 */ /* 0x000fe20008410000 */
[----:B------:R-:W-:Y:S01]  /*5850*/  PRMT R158, R123, 0x7632, R158 ;  /* 0x000076327b9e7816 */ /* 0x000fe2000000009e */
[----:B------:R-:W-:Y:S01]  /*5860*/  HFMA2 R152, -RZ, RZ, 0, 0 ;  /* 0x00000000ff987431 */ /* 0x000fe200000001ff */
[----:B------:R-:W-:Y:S01]  /*5870*/  ISETP.GE.U32.AND.EX P5, PT, R183, 0x1000000, PT, P5 ;  /* 0x01000000b700780c */ /* 0x000fe20003fa6150 */
[----:B------:R-:W-:Y:S01]  /*5880*/  FMUL.FTZ R153, R153, UR16 ;  /* 0x0000001099997c20 */ /* 0x000fe20008410000 */
[----:B------:R-:W-:-:S11]  /*5890*/  MOV R155, RZ ;  /* 0x000000ff009b7202 */ /* 0x000fd60000000f00 */
[----:B------:R-:W-:Y:S02]  /*58a0*/  @P5 SHF.L.U32 R158, R158, 0x10, RZ ;  /* 0x000000109e9e5819 */ /* 0x000fe400000006ff */
[----:B------:R-:W-:-:S03]  /*58b0*/  @P5 PRMT R154, R143, 0x7632, R154 ;  /* 0x000076328f9a5816 */ /* 0x000fc6000000009a */
[----:B------:R-:W-:Y:S02]  /*58c0*/  @P5 FMUL.FTZ R155, R153, R158 ;  /* 0x0000009e999b5220 */ /* 0x000fe40000410000 */
[----:B------:R-:W-:-:S03]  /*58d0*/  @P5 IMAD.U32 R154, R154, 0x10000, RZ ;  /* 0x000100009a9a5824 */ /* 0x000fc600078e00ff */
[----:B------:R-:W-:Y:S01]  /*58e0*/  F2FP.BF16.F32.PACK_AB R155, RZ, R155 ;  /* 0x0000009bff9b723e */ /* 0x000fe200000010ff */
[----:B------:R-:W-:-:S03]  /*58f0*/  @P5 FMUL.FTZ R152, R153, R154 ;  /* 0x0000009a99985220 */ /* 0x000fc60000410000 */
[----:B------:R-:W-:Y:S01]  /*5900*/  PRMT R147, R147, 0x5410, R155 ;  /* 0x0000541093937816 */ /* 0x000fe2000000009b */
[----:B------:R-:W-:Y:S01]  /*5910*/  FADD.FTZ R51, R51, R152 ;  /* 0x0000009833337221 */ /* 0x000fe20000010000 */
[----:B------:R-:W-:Y:S06]  /*5920*/  BRA `(.L_x_818) ;  /* 0x0000001c00147947 */ /* 0x000fec0003800000 */
.L_x_810:
[----:B------:R-:W-:Y:S01]  /*5930*/  ISETP.GT.AND P6, PT, R199, RZ, PT ;  /* 0x000000ffc700720c */ /* 0x000fe20003fc4270 */
[----:B------:R-:W-:-:S12]  /*5940*/  @!P4 BRA `(.L_x_819) ;  /* 0x000000000040c947 */ /* 0x000fd80003800000 */
[----:B0-----:R-:W-:Y:S01]  /*5950*/  @P6 FFMA.FTZ R155, R17, R156, R159 ;  /* 0x0000009c119b6223 */ /* 0x001fe2000001009f */
[----:B-----5:R-:W-:Y:S01]  /*5960*/  LOP3.LUT P5, RZ, R182, 0xff, RZ, 0xc0, !PT ;  /* 0x000000ffb6ff7812 */ /* 0x020fe200078ac0ff */
[----:B------:R-:W-:Y:S01]  /*5970*/  HFMA2 R152, -RZ, RZ, 0, 0 ;  /* 0x00000000ff987431 */ /* 0x000fe200000001ff */
[----:B------:R-:W-:Y:S01]  /*5980*/  SHF.L.U32 R153, R32, 0x10, RZ ;  /* 0x0000001020997819 */ /* 0x000fe200000006ff */
[----:B------:R-:W-:-:S04]  /*5990*/  @P6 FADD.FTZ R155, R18, -R155 ;  /* 0x8000009b129b6221 */ /* 0x000fc80000010000 */
[----:B------:R-:W-:Y:S01]  /*59a0*/  @P6 FFMA.FTZ R153, R200, R155, R153 ;  /* 0x0000009bc8996223 */ /* 0x000fe20000010099 */
[----:B------:R-:W-:-:S03]  /*59b0*/  MOV R155, RZ ;  /* 0x000000ff009b7202 */ /* 0x000fc60000000f00 */
[----:B------:R-:W-:Y:S02]  /*59c0*/  FMUL.FTZ R153, R153, UR17 ;  /* 0x0000001199997c20 */ /* 0x000fe40008410000 */
[----:B------:R-:W-:Y:S01]  /*59d0*/  @P5 IMAD.U32 R158, R120, 0x10000, RZ ;  /* 0x00010000789e5824 */ /* 0x000fe200078e00ff */
[----:B------:R-:W-:Y:S01]  /*59e0*/  @P5 SHF.L.U32 R154, R140, 0x10, RZ ;  /* 0x000000108c9a5819 */ /* 0x000fe200000006ff */
[----:B------:R-:W-:-:S04]  /*59f0*/  FMUL.FTZ R153, R153, UR16 ;  /* 0x0000001099997c20 */ /* 0x000fc80008410000 */
[-C--:B------:R-:W-:Y:S01]  /*5a00*/  @P5 FMUL.FTZ R152, R158, R153.reuse ;  /* 0x000000999e985220 */ /* 0x080fe20000410000 */
[----:B------:R-:W-:-:S04]  /*5a10*/  @P5 FMUL.FTZ R155, R154, R153 ;  /* 0x000000999a9b5220 */ /* 0x000fc80000410000 */
[----:B------:R-:W-:Y:S01]  /*5a20*/  F2FP.BF16.F32.PACK_AB R152, RZ, R152 ;  /* 0x00000098ff98723e */ /* 0x000fe200000010ff */
[----:B------:R-:W-:-:S03]  /*5a30*/  FADD.FTZ R52, R52, R155 ;  /* 0x0000009b34347221 */ /* 0x000fc60000010000 */
[----:B------:R-:W-:-:S07]  /*5a40*/  PRMT R144, R152, 0x7610, R144 ;  /* 0x0000761098907816 */ /* 0x000fce0000000090 */
.L_x_819:
[----:B------:R-:W-:Y:S05]  /*5a50*/  @!P4 BRA `(.L_x_820) ;  /* 0x000000000048c947 */ /* 0x000fea0003800000 */
[----:B0----5:R-:W-:Y:S01]  /*5a60*/  PRMT R152, R32, 0x7632, R152 ;  /* 0x0000763220987816 */ /* 0x021fe20000000098 */
[----:B------:R-:W-:Y:S01]  /*5a70*/  @P6 FFMA.FTZ R154, R26, R156, R159 ;  /* 0x0000009c1a9a6223 */ /* 0x000fe2000001009f */
[----:B------:R-:W-:Y:S01]  /*5a80*/  LOP3.LUT P5, RZ, R182, 0xff00, RZ, 0xc0, !PT ;  /* 0x0000ff00b6ff7812 */ /* 0x000fe200078ac0ff */
[----:B------:R-:W-:Y:S01]  /*5a90*/  HFMA2 R155, -RZ, RZ, 0, 0 ;  /* 0x00000000ff9b7431 */ /* 0x000fe200000001ff */
[----:B------:R-:W-:Y:S01]  /*5aa0*/  SHF.L.U32 R153, R152, 0x10, RZ ;  /* 0x0000001098997819 */ /* 0x000fe200000006ff */
[----:B------:R-:W-:Y:S01]  /*5ab0*/  @P6 FADD.FTZ R154, R25, -R154 ;  /* 0x8000009a199a6221 */ /* 0x000fe20000010000 */
[----:B------:R-:W-:-:S03]  /*5ac0*/  MOV R152, RZ ;  /* 0x000000ff00987202 */ /* 0x000fc60000000f00 */
[----:B------:R-:W-:-:S04]  /*5ad0*/  @P6 FFMA.FTZ R153, R200, R154, R153 ;  /* 0x0000009ac8996223 */ /* 0x000fc80000010099 */
[----:B------:R-:W-:Y:S02]  /*5ae0*/  FMUL.FTZ R153, R153, UR17 ;  /* 0x0000001199997c20 */ /* 0x000fe40008410000 */
[----:B------:R-:W-:Y:S02]  /*5af0*/  @P5 SHF.L.U32 R158, R198, 0x10, RZ ;  /* 0x00000010c69e5819 */ /* 0x000fe400000006ff */
[----:B------:R-:W-:Y:S01]  /*5b00*/  @P5 PRMT R154, R140, 0x7632, R154 ;  /* 0x000076328c9a5816 */ /* 0x000fe2000000009a */
[----:B------:R-:W-:-:S04]  /*5b10*/  FMUL.FTZ R153, R153, UR16 ;  /* 0x0000001099997c20 */ /* 0x000fc80008410000 */
[----:B------:R-:W-:Y:S01]  /*5b20*/  @P5 FMUL.FTZ R155, R158, R153 ;  /* 0x000000999e9b5220 */ /* 0x000fe20000410000 */
[----:B------:R-:W-:-:S04]  /*5b30*/  @P5 IMAD.U32 R154, R154, 0x10000, RZ ;  /* 0x000100009a9a5824 */ /* 0x000fc800078e00ff */
[----:B------:R-:W-:Y:S01]  /*5b40*/  @P5 FMUL.FTZ R152, R153, R154 ;  /* 0x0000009a99985220 */ /* 0x000fe20000410000 */
[----:B------:R-:W-:-:S03]  /*5b50*/  F2FP.BF16.F32.PACK_AB R155, RZ, R155 ;  /* 0x0000009bff9b723e */ /* 0x000fc600000010ff */
[----:B------:R-:W-:Y:S01]  /*5b60*/  FADD.FTZ R53, R53, R152 ;  /* 0x0000009835357221 */ /* 0x000fe20000010000 */
[----:B------:R-:W-:-:S07]  /*5b70*/  PRMT R144, R144, 0x5410, R155 ;  /* 0x0000541090907816 */ /* 0x000fce000000009b */
.L_x_820:
[----:B------:R-:W-:Y:S05]  /*5b80*/  @!P4 BRA `(.L_x_821) ;  /* 0x000000000040c947 */ /* 0x000fea0003800000 */
        /* <DEDUP_REMOVED lines=16> */
.L_x_821:
        /* <DEDUP_REMOVED lines=19> */
.L_x_822:
        /* <DEDUP_REMOVED lines=17> */
.L_x_823:
        /* <DEDUP_REMOVED lines=19> */
.L_x_824:
        /* <DEDUP_REMOVED lines=17> */
.L_x_825:
[----:B------:R-:W-:Y:S05]  /*6110*/  @!P4 BRA `(.L_x_818) ;  /* 0x000000140018c947 */ /* 0x000fea0003800000 */
[----:B-----5:R-:W-:Y:S01]  /*6120*/  ISETP.GE.U32.AND P5, PT, R182, RZ, PT ;  /* 0x000000ffb600720c */ /* 0x020fe20003fa6070 */
[----:B0-----:R-:W-:Y:S01]  /*6130*/  @P6 FFMA.FTZ R154, R168, R156, R159 ;  /* 0x0000009ca89a6223 */ /* 0x001fe2000001009f */
[----:B------:R-:W-:Y:S02]  /*6140*/  PRMT R152, R35, 0x7632, R152 ;  /* 0x0000763223987816 */ /* 0x000fe40000000098 */
[----:B------:R-:W-:Y:S01]  /*6150*/  ISETP.GE.U32.AND.EX P5, PT, R183, 0x1000000, PT, P5 ;  /* 0x01000000b700780c */ /* 0x000fe20003fa6150 */
[----:B------:R-:W-:Y:S01]  /*6160*/  @P6 FADD.FTZ R154, R31, -R154 ;  /* 0x8000009a1f9a6221 */ /* 0x000fe20000010000 */
[----:B------:R-:W-:Y:S01]  /*6170*/  SHF.L.U32 R153, R152, 0x10, RZ ;  /* 0x0000001098997819 */ /* 0x000fe200000006ff */
[----:B------:R-:W-:Y:S01]  /*6180*/  HFMA2 R152, -RZ, RZ, 0, 0 ;  /* 0x00000000ff987431 */ /* 0x000fe200000001ff */
[----:B------:R-:W-:Y:S02]  /*6190*/  PRMT R158, R123, 0x7632, R158 ;  /* 0x000076327b9e7816 */ /* 0x000fe4000000009e */
[----:B------:R-:W-:Y:S01]  /*61a0*/  MOV R155, RZ ;  /* 0x000000ff009b7202 */ /* 0x000fe20000000f00 */
        /* <DEDUP_REMOVED lines=10> */
[----:B------:R-:W-:Y:S01]  /*6250*/  PRMT R147, R147, 0x5410, R155 ;  /* 0x0000541093937816 */ /* 0x000fe2000000009b */
[----:B------:R-:W-:Y:S06]  /*6260*/  BRA `(.L_x_818) ;  /* 0x0000001000c47947 */ /* 0x000fec0003800000 */
.L_x_809:
        /* <DEDUP_REMOVED lines=27> */
.L_x_827:
[----:B------:R-:W-:Y:S01]  /*6420*/  F2FP.BF16.F32.PACK_AB R148, RZ, R152 ;  /* 0x00000098ff94723e */ /* 0x000fe200000010ff */
[----:B------:R-:W-:Y:S01]  /*6430*/  FFMA.FTZ R160, R28, R156, R159 ;  /* 0x0000009c1ca07223 */ /* 0x000fe2000001009f */
[----:B------:R-:W-:Y:S01]  /*6440*/  FMUL.FTZ R153, R200, R161 ;  /* 0x000000a1c8997220 */ /* 0x000fe20000410000 */
[----:B------:R-:W-:Y:S01]  /*6450*/  FSEL R154, R151, RZ, P5 ;  /* 0x000000ff979a7208 */ /* 0x000fe20002800000 */
[----:B------:R-:W-:Y:S06]  /*6460*/  @!P4 BRA `(.L_x_828) ;  /* 0x000000000034c947 */ /* 0x000fec0003800000 */
[----:B-----5:R-:W-:Y:S01]  /*6470*/  LOP3.LUT P6, RZ, R182, 0xff00, RZ, 0xc0, !PT ;  /* 0x0000ff00b6ff7812 */ /* 0x020fe200078cc0ff */
        /* <DEDUP_REMOVED lines=12> */
.L_x_828:
        /* <DEDUP_REMOVED lines=16> */
.L_x_829:
        /* <DEDUP_REMOVED lines=23> */
.L_x_830:
        /* <DEDUP_REMOVED lines=17> */
.L_x_831:
        /* <DEDUP_REMOVED lines=18> */
.L_x_832:
        /* <DEDUP_REMOVED lines=15> */
.L_x_833:
[----:B------:R-:W-:Y:S02]  /*6ad0*/  F2FP.BF16.F32.PACK_AB R151, R155, R154 ;  /* 0x0000009a9b97723e */ /* 0x000fe400000010ff */
[----:B------:R-:W-:Y:S02]  /*6ae0*/  PRMT R150, R161, 0x5410, R162 ;  /* 0x00005410a1967816 */ /* 0x000fe400000000a2 */
[----:B------:R-:W-:Y:S02]  /*6af0*/  PRMT R149, R158, 0x5410, R160 ;  /* 0x000054109e957816 */ /* 0x000fe400000000a0 */
[----:B------:R-:W-:Y:S01]  /*6b00*/  PRMT R148, R148, 0x5410, R152 ;  /* 0x0000541094947816 */ /* 0x000fe20000000098 */
[----:B------:R-:W-:Y:S06]  /*6b10*/  @!P4 BRA `(.L_x_818) ;  /* 0x000000080098c947 */ /* 0x000fec0003800000 */
[----:B-----5:R-:W-:Y:S01]  /*6b20*/  ISETP.GE.U32.AND P5, PT, R182, RZ, PT ;  /* 0x000000ffb600720c */ /* 0x020fe20003fa6070 */
[----:B------:R-:W-:Y:S01]  /*6b30*/  FMUL.FTZ R152, R155, UR17 ;  /* 0x000000119b987c20 */ /* 0x000fe20008410000 */
[----:B------:R-:W-:Y:S01]  /*6b40*/  PRMT R153, R123, 0x7632, R153 ;  /* 0x000076327b997816 */ /* 0x000fe20000000099 */
[----:B------:R-:W-:Y:S01]  /*6b50*/  HFMA2 R154, -RZ, RZ, 0, 0 ;  /* 0x00000000ff9a7431 */ /* 0x000fe200000001ff */
[----:B------:R-:W-:Y:S01]  /*6b60*/  ISETP.GE.U32.AND.EX P5, PT, R183, 0x1000000, PT, P5 ;  /* 0x01000000b700780c */ /* 0x000fe20003fa6150 */
[----:B------:R-:W-:Y:S01]  /*6b70*/  FMUL.FTZ R158, R152, UR16 ;  /* 0x00000010989e7c20 */ /* 0x000fe20008410000 */
[----:B------:R-:W-:-:S11]  /*6b80*/  IMAD.MOV.U32 R152, RZ, RZ, RZ ;  /* 0x000000ffff987224 */ /* 0x000fd600078e00ff */
[----:B------:R-:W-:Y:S02]  /*6b90*/  @P5 SHF.L.U32 R155, R153, 0x10, RZ ;  /* 0x00000010999b5819 */ /* 0x000fe400000006ff */
[----:B------:R-:W-:-:S03]  /*6ba0*/  @P5 PRMT R153, R143, 0x7632, R153 ;  /* 0x000076328f995816 */ /* 0x000fc60000000099 */
[----:B------:R-:W-:Y:S01]  /*6bb0*/  @P5 FMUL.FTZ R154, R155, R158 ;  /* 0x0000009e9b9a5220 */ /* 0x000fe20000410000 */
[----:B------:R-:W-:-:S04]  /*6bc0*/  @P5 SHF.L.U32 R153, R153, 0x10, RZ ;  /* 0x0000001099995819 */ /* 0x000fc800000006ff */
[----:B------:R-:W-:Y:S01]  /*6bd0*/  F2FP.BF16.F32.PACK_AB R154, RZ, R154 ;  /* 0x0000009aff9a723e */ /* 0x000fe200000010ff */
[----:B------:R-:W-:-:S03]  /*6be0*/  @P5 FMUL.FTZ R152, R158, R153 ;  /* 0x000000999e985220 */ /* 0x000fc60000410000 */
[----:B------:R-:W-:Y:S01]  /*6bf0*/  PRMT R147, R147, 0x5410, R154 ;  /* 0x0000541093937816 */ /* 0x000fe2000000009a */
[----:B------:R-:W-:Y:S01]  /*6c00*/  FADD.FTZ R51, R51, R152 ;  /* 0x0000009833337221 */ /* 0x000fe20000010000 */
[----:B------:R-:W-:Y:S06]  /*6c10*/  BRA `(.L_x_818) ;  /* 0x0000000800587947 */ /* 0x000fec0003800000 */
.L_x_826:
        /* <DEDUP_REMOVED lines=8> */
[----:B------:R-:W-:Y:S01]  /*6ca0*/  FSEL R153, R153, RZ, P5 ;  /* 0x000000ff99997208 */ /* 0x000fe20002800000 */
[----:B------:R-:W-:Y:S01]  /*6cb0*/  @P6 IMAD.U32 R154, R140, 0x10000, RZ ;  /* 0x000100008c9a6824 */ /* 0x000fe200078e00ff */
[----:B------:R-:W-:-:S03]  /*6cc0*/  @P6 SHF.L.U32 R158, R120, 0x10, RZ ;  /* 0x00000010789e6819 */ /* 0x000fc600000006ff */
[----:B------:R-:W-:-:S04]  /*6cd0*/  FMUL.FTZ R153, R153, UR17 ;  /* 0x0000001199997c20 */ /* 0x000fc80008410000 */
[----:B------:R-:W-:-:S04]  /*6ce0*/  FMUL.FTZ R153, R153, UR16 ;  /* 0x0000001099997c20 */ /* 0x000fc80008410000 */
[-C--:B------:R-:W-:Y:S01]  /*6cf0*/  @P6 FMUL.FTZ R152, R158, R153.reuse ;  /* 0x000000999e986220 */ /* 0x080fe20000410000 */
[----:B------:R-:W-:-:S04]  /*6d00*/  @P6 FMUL.FTZ R155, R154, R153 ;  /* 0x000000999a9b6220 */ /* 0x000fc80000410000 */
[----:B------:R-:W-:Y:S01]  /*6d10*/  F2FP.BF16.F32.PACK_AB R152, RZ, R152 ;  /* 0x00000098ff98723e */ /* 0x000fe200000010ff */
[----:B------:R-:W-:-:S03]  /*6d20*/  FADD.FTZ R52, R52, R155 ;  /* 0x0000009b34347221 */ /* 0x000fc60000010000 */
[----:B------:R-:W-:-:S07]  /*6d30*/  PRMT R144, R152, 0x7610, R144 ;  /* 0x0000761098907816 */ /* 0x000fce0000000090 */
.L_x_834:
        /* <DEDUP_REMOVED lines=14> */
[----:B------:R-:W-:Y:S01]  /*6e20*/  @P6 FMUL.FTZ R155, R158, R153 ;  /* 0x000000999e9b6220 */ /* 0x000fe20000410000 */
[----:B------:R-:W-:-:S04]  /*6e30*/  @P6 FMUL.FTZ R152, R153, R154 ;  /* 0x0000009a99986220 */ /* 0x000fc80000410000 */
[----:B------:R-:W-:Y:S01]  /*6e40*/  F2FP.BF16.F32.PACK_AB R155, RZ, R155 ;  /* 0x0000009bff9b723e */ /* 0x000fe200000010ff */
[----:B------:R-:W-:-:S03]  /*6e50*/  FADD.FTZ R53, R53, R152 ;  /* 0x0000009835357221 */ /* 0x000fc60000010000 */
[----:B------:R-:W-:-:S07]  /*6e60*/  PRMT R144, R144, 0x5410, R155 ;  /* 0x0000541090907816 */ /* 0x000fce000000009b */
.L_x_835:
[----:B------:R-:W-:Y:S05]  /*6e70*/  @!P4 BRA `(.L_x_836) ;  /* 0x000000000044c947 */ /* 0x000fea0003800000 */
[----:B------:R-:W-:Y:S01]  /*6e80*/  FFMA.FTZ R153, R19, R156, R159 ;  /* 0x0000009c13997223 */ /* 0x000fe2000001009f */
[----:B-----5:R-:W-:Y:S01]  /*6e90*/  LOP3.LUT P6, RZ, R182, 0xff0000, RZ, 0xc0, !PT ;  /* 0x00ff0000b6ff7812 */ /* 0x020fe200078cc0ff */
[----:B------:R-:W-:Y:S01]  /*6ea0*/  IMAD.MOV.U32 R155, RZ, RZ, RZ ;  /* 0x000000ffff9b7224 */ /* 0x000fe200078e00ff */
[----:B------:R-:W-:Y:S01]  /*6eb0*/  ISETP.GT.AND P5, PT, R199, RZ, PT ;  /* 0x000000ffc700720c */ /* 0x000fe20003fa4270 */
[----:B------:R-:W-:Y:S01]  /*6ec0*/  FADD.FTZ R153, R20, -R153 ;  /* 0x8000009914997221 */ /* 0x000fe20000010000 */
[----:B------:R-:W-:-:S03]  /*6ed0*/  MOV R152, RZ ;  /* 0x000000ff00987202 */ /* 0x000fc60000000f00 */
[----:B------:R-:W-:-:S05]  /*6ee0*/  FMUL.FTZ R153, R200, R153 ;  /* 0x00000099c8997220 */ /* 0x000fca0000410000 */
[----:B------:R-:W-:Y:S02]  /*6ef0*/  FSEL R153, R153, RZ, P5 ;  /* 0x000000ff99997208 */ /* 0x000fe40002800000 */
[----:B------:R-:W-:Y:S02]  /*6f00*/  @P6 SHF.L.U32 R158, R121, 0x10, RZ ;  /* 0x00000010799e6819 */ /* 0x000fe400000006ff */
[----:B------:R-:W-:Y:S01]  /*6f10*/  @P6 SHF.L.U32 R154, R141, 0x10, RZ ;  /* 0x000000108d9a6819 */ /* 0x000fe200000006ff */
[----:B------:R-:W-:-:S04]  /*6f20*/  FMUL.FTZ R153, R153, UR17 ;  /* 0x0000001199997c20 */ /* 0x000fc80008410000 */
[----:B------:R-:W-:-:S04]  /*6f30*/  FMUL.FTZ R153, R153, UR16 ;  /* 0x0000001099997c20 */ /* 0x000fc80008410000 */
[-C--:B------:R-:W-:Y:S01]  /*6f40*/  @P6 FMUL.FTZ R152, R158, R153.reuse ;  /* 0x000000999e986220 */ /* 0x080fe20000410000 */
[----:B------:R-:W-:-:S04]  /*6f50*/  @P6 FMUL.FTZ R155, R154, R153 ;  /* 0x000000999a9b6220 */ /* 0x000fc80000410000 */
[----:B------:R-:W-:Y:S01]  /*6f60*/  F2FP.BF16.F32.PACK_AB R152, RZ, R152 ;  /* 0x00000098ff98723e */ /* 0x000fe200000010ff */
[----:B------:R-:W-:-:S03]  /*6f70*/  FADD.FTZ R54, R54, R155 ;  /* 0x0000009b36367221 */ /* 0x000fc60000010000 */
[----:B------:R-:W-:-:S07]  /*6f80*/  PRMT R145, R152, 0x7610, R145 ;  /* 0x0000761098917816 */ /* 0x000fce0000000091 */
.L_x_836:
[----:B------:R-:W-:Y:S05]  /*6f90*/  @!P4 BRA `(.L_x_837) ;  /* 0x000000000048c947 */ /* 0x000fea0003800000 */
[----:B------:R-:W-:Y:S01]  /*6fa0*/  FFMA.FTZ R152, R28, R156, R159 ;  /* 0x0000009c1c987223 */ /* 0x000fe2000001009f */
[----:B-----5:R-:W-:Y:S01]  /*6fb0*/  LOP3.LUT P6, RZ, R182, 0xff000000, RZ, 0xc0, !PT ;  /* 0xff000000b6ff7812 */ /* 0x020fe200078cc0ff */
[----:B------:R-:W-:Y:S01]  /*6fc0*/  IMAD.MOV.U32 R155, RZ, RZ, RZ ;  /* 0x000000ffff9b7224 */ /* 0x000fe200078e00ff */
[----:B------:R-:W-:Y:S01]  /*6fd0*/  ISETP.GT.AND P5, PT, R199, RZ, PT ;  /* 0x000000ffc700720c */ /* 0x000fe20003fa4270 */
[----:B------:R-:W-:Y:S01]  /*6fe0*/  FADD.FTZ R153, R27, -R152 ;  /* 0x800000981b997221 */ /* 0x000fe20000010000 */
[----:B------:R-:W-:-:S03]  /*6ff0*/  HFMA2 R152, -RZ, RZ, 0, 0 ;  /* 0x00000000ff987431 */ /* 0x000fc600000001ff */
        /* <DEDUP_REMOVED lines=12> */
.L_x_837:
        /* <DEDUP_REMOVED lines=18> */
.L_x_838:
        /* <DEDUP_REMOVED lines=14> */
[----:B------:R-:W-:Y:S01]  /*72c0*/  @P6 FMUL.FTZ R155, R158, R153 ;  /* 0x000000999e9b6220 */ /* 0x000fe20000410000 */
[----:B------:R-:W-:-:S04]  /*72d0*/  @P6 FMUL.FTZ R152, R153, R154 ;  /* 0x0000009a99986220 */ /* 0x000fc80000410000 */
[----:B------:R-:W-:Y:S01]  /*72e0*/  F2FP.BF16.F32.PACK_AB R155, RZ, R155 ;  /* 0x0000009bff9b723e */ /* 0x000fe200000010ff */
[----:B------:R-:W-:-:S03]  /*72f0*/  FADD.FTZ R49, R49, R152 ;  /* 0x0000009831317221 */ /* 0x000fc60000010000 */
[----:B------:R-:W-:-:S07]  /*7300*/  PRMT R146, R146, 0x5410, R155 ;  /* 0x0000541092927816 */ /* 0x000fce000000009b */
.L_x_839:
        /* <DEDUP_REMOVED lines=18> */
.L_x_840:
[----:B------:R-:W-:Y:S05]  /*7430*/  @!P4 BRA `(.L_x_818) ;  /* 0x000000000050c947 */ /* 0x000fea0003800000 */
[----:B------:R-:W-:Y:S01]  /*7440*/  FFMA.FTZ R152, R168, R156, R159 ;  /* 0x0000009ca8987223 */ /* 0x000fe2000001009f */
[----:B-----5:R-:W-:Y:S02]  /*7450*/  ISETP.GE.U32.AND P5, PT, R182, RZ, PT ;  /* 0x000000ffb600720c */ /* 0x020fe40003fa6070 */
[----:B------:R-:W-:Y:S01]  /*7460*/  ISETP.GT.AND P6, PT, R199, RZ, PT ;  /* 0x000000ffc700720c */ /* 0x000fe20003fc4270 */
[----:B------:R-:W-:Y:S01]  /*7470*/  FADD.FTZ R153, R31, -R152 ;  /* 0x800000981f997221 */ /* 0x000fe20000010000 */
[----:B------:R-:W-:Y:S01]  /*7480*/  ISETP.GE.U32.AND.EX P5, PT, R183, 0x1000000, PT, P5 ;  /* 0x01000000b700780c */ /* 0x000fe20003fa6150 */
[----:B------:R-:W-:Y:S01]  /*7490*/  IMAD.MOV.U32 R152, RZ, RZ, RZ ;  /* 0x000000ffff987224 */ /* 0x000fe200078e00ff */
[----:B------:R-:W-:Y:S01]  /*74a0*/  PRMT R158, R123, 0x7632, R158 ;  /* 0x000076327b9e7816 */ /* 0x000fe2000000009e */
[----:B------:R-:W-:Y:S01]  /*74b0*/  FMUL.FTZ R153, R200, R153 ;  /* 0x00000099c8997220 */ /* 0x000fe20000410000 */
[----:B------:R-:W-:-:S04]  /*74c0*/  MOV R155, RZ ;  /* 0x000000ff009b7202 */ /* 0x000fc80000000f00 */
        /* <DEDUP_REMOVED lines=11> */
.L_x_818:
[----:B0-----:R-:W0:Y:S08]  /*7580*/  @P0 LDC.64 R154, c[0x0][0x478] ;  /* 0x00011e00ff9a0b82 */ /* 0x001e300000000a00 */
[----:B------:R-:W1:Y:S01]  /*7590*/  @P4 LDC.64 R152, c[0x0][0x468] ;  /* 0x00011a00ff984b82 */ /* 0x000e620000000a00 */
[C---:B0-----:R-:W-:Y:S01]  /*75a0*/  @P0 IMAD.WIDE.U32 R154, R202.reuse, 0x10, R154 ;  /* 0x00000010ca9a0825 */ /* 0x041fe200078e009a */
[----:B------:R-:W-:-:S04]  /*75b0*/  IADD3 R202, PT, PT, R202, 0x100, RZ ;  /* 0x00000100caca7810 */ /* 0x000fc80007ffe0ff */
[----:B------:R2:W-:Y:S01]  /*75c0*/  @P0 STG.E.128 desc[UR10][R154.64], R148 ;  /* 0x000000949a000986 */ /* 0x0005e2000c101d0a */
[----:B-1----:R-:W-:-:S04]  /*75d0*/  @P4 IMAD.WIDE.U32 R152, R157, 0x10, R152 ;  /* 0x000000109d984825 */ /* 0x002fc800078e0098 */
[----:B------:R-:W-:Y:S01]  /*75e0*/  VIADD R157, R157, 0x100 ;  /* 0x000001009d9d7836 */ /* 0x000fe20000000000 */
[----:B------:R2:W-:Y:S06]  /*75f0*/  @P4 STG.E.128 desc[UR10][R152.64], R144 ;  /* 0x0000009098004986 */ /* 0x0005ec000c101d0a */
.L_x_807:
[----:B------:R-:W-:Y:S05]  /*7600*/  BSYNC.RECONVERGENT B0 ;  /* 0x0000000000007941 */ /* 0x000fea0003800200 */
.L_x_806:
[----:B------:R-:W-:Y:S04]  /*7610*/  BSSY.RECONVERGENT B0, `(.L_x_841) ;  /* 0x0000271000007945 */ /* 0x000fe80003800200 */
[----:B------:R-:W-:Y:S05]  /*7620*/  @!P3 BRA `(.L_x_842) ;  /* 0x0000002400bcb947 */ /* 0x000fea0003800000 */
[----:B------:R-:W-:Y:S01]  /*7630*/  UISETP.NE.U32.AND UP0, UPT, UR12, URZ, UPT ;  /* 0x000000ff0c00728c */ /* 0x000fe2000bf05070 */
[----:B0-2---:R-:W-:Y:S02]  /*7640*/  PRMT R154, R115, 0x7632, R154 ;  /* 0x00007632739a7816 */ /* 0x005fe4000000009a */
[----:B------:R-:W-:Y:S01]  /*7650*/  PRMT R160, R112, 0x7632, R160 ;  /* 0x0000763270a07816 */ /* 0x000fe200000000a0 */
[----:B------:R-:W-:Y:S01]  /*7660*/  UISETP.NE.AND.EX UP0, UPT, UR13, URZ, UPT, UP0 ;  /* 0x000000ff0d00728c */ /* 0x000fe2000bf05300 */
[----:B------:R-:W-:Y:S10]  /*7670*/  @!P4 BRA `(.L_x_843) ;  /* 0x00000000000cc947 */ /* 0x000ff40003800000 */
[----:B-----5:R-:W0:Y:S02]  /*7680*/  LDC.64 R140, c[0x0][0x390] ;  /* 0x0000e400ff8c7b82 */ /* 0x020e240000000a00 */
[----:B0-----:R-:W-:-:S06]  /*7690*/  IMAD.WIDE.U32 R140, R157, 0x10, R140 ;  /* 0x000000109d8c7825 */ /* 0x001fcc00078e008c */
[----:B------:R-:W5:Y:S02]  /*76a0*/  LDG.E.128 R140, desc[UR10][R140.64] ;  /* 0x0000000a8c8c7981 */ /* 0x000f64000c1e1d00 */
.L_x_843:
[----:B------:R-:W-:Y:S02]  /*76b0*/  PRMT R155, R114, 0x7632, R155 ;  /* 0x00007632729b7816 */ /* 0x000fe4000000009b */
[----:B------:R-:W-:Y:S01]  /*76c0*/  PRMT R158, R113, 0x7632, R158 ;  /* 0x00007632719e7816 */ /* 0x000fe2000000009e */
[----:B------:R-:W-:Y:S06]  /*76d0*/  BRA.U !UP0, `(.L_x_844) ;  /* 0x0000001108c47547 */ /* 0x000fec000b800000 */
[----:B------:R-:W-:-:S04]  /*76e0*/  UISETP.NE.U32.AND UP0, UPT, UR6, URZ, UPT ;  /* 0x000000ff0600728c */ /* 0x000fc8000bf05070 */
[----:B------:R-:W-:-:S06]  /*76f0*/  UISETP.NE.AND.EX UP0, UPT, UR7, URZ, UPT, UP0 ;  /* 0x000000ff0700728c */ /* 0x000fcc000bf05300 */
[----:B------:R-:W-:-:S13]  /*7700*/  PLOP3.LUT P0, PT, PT, PT, UP0, 0x80, 0x8 ;  /* 0x000000000008781c */ /* 0x000fda0003f0f008 */
[----:B------:R-:W-:Y:S05]  /*7710*/  @!P0 BRA `(.L_x_845) ;  /* 0x0000000800688947 */ /* 0x000fea0003800000 */
[----:B------:R-:W-:Y:S01]  /*7720*/  ISETP.GT.AND P5, PT, R199, RZ, PT ;  /* 0x000000ffc700720c */ /* 0x000fe20003fa4270 */
[----:B-----5:R-:W-:Y:S01]  /*7730*/  IMAD.U32 R201, R138, 0x10000, RZ ;  /* 0x000100008ac97824 */ /* 0x020fe200078e00ff */
[----:B------:R-:W-:Y:S02]  /*7740*/  PRMT R148, R136, 0x7632, R148 ;  /* 0x0000763288947816 */ /* 0x000fe40000000094 */
[C---:B------:R-:W-:Y:S02]  /*7750*/  SHF.L.U32 R167, R137.reuse, 0x10, RZ ;  /* 0x0000001089a77819 */ /* 0x040fe400000006ff */
[----:B------:R-:W-:Y:S02]  /*7760*/  SHF.L.U32 R165, R148, 0x10, RZ ;  /* 0x0000001094a57819 */ /* 0x000fe400000006ff */
[----:B------:R-:W-:Y:S02]  /*7770*/  PRMT R152, R137, 0x7632, R152 ;  /* 0x0000763289987816 */ /* 0x000fe40000000098 */
[----:B------:R-:W-:-:S02]  /*7780*/  SHF.L.U32 R161, R136, 0x10, RZ ;  /* 0x0000001088a17819 */ /* 0x000fc400000006ff */
[----:B------:R-:W-:Y:S01]  /*7790*/  SHF.L.U32 R199, R152, 0x10, RZ ;  /* 0x0000001098c77819 */ /* 0x000fe200000006ff */
[-CC-:B------:R-:W-:Y:S01]  /*77a0*/  @P5 FFMA.FTZ R151, R171, R156.reuse, R159.reuse ;  /* 0x0000009cab975223 */ /* 0x180fe2000001009f */
[-CC-:B------:R-:W-:Y:S01]  /*77b0*/  @P5 FFMA.FTZ R149, R169, R156.reuse, R159.reuse ;  /* 0x0000009ca9955223 */ /* 0x180fe2000001009f */
[-CC-:B------:R-:W-:Y:S01]  /*77c0*/  @P5 FFMA.FTZ R150, R178, R156.reuse, R159.reuse ;  /* 0x0000009cb2965223 */ /* 0x180fe2000001009f */
[-C--:B------:R-:W-:Y:S01]  /*77d0*/  @P5 FFMA.FTZ R162, R180, R156.reuse, R159 ;  /* 0x0000009cb4a25223 */ /* 0x080fe2000001009f */
[----:B------:R-:W-:Y:S01]  /*77e0*/  @P5 FADD.FTZ R148, R172, -R151 ;  /* 0x80000097ac945221 */ /* 0x000fe20000010000 */
[-CC-:B------:R-:W-:Y:S01]  /*77f0*/  @P5 FFMA.FTZ R163, R173, R156.reuse, R159.reuse ;  /* 0x0000009cada35223 */ /* 0x180fe2000001009f */
[-CC-:B------:R-:W-:Y:S01]  /*7800*/  @P5 FFMA.FTZ R164, R188, R156.reuse, R159.reuse ;  /* 0x0000009cbca45223 */ /* 0x180fe2000001009f */
[----:B------:R-:W-:Y:S01]  /*7810*/  @P5 FFMA.FTZ R209, R175, R156, R159 ;  /* 0x0000009cafd15223 */ /* 0x000fe2000001009f */
[----:B------:R-:W-:Y:S01]  /*7820*/  @P5 FFMA.FTZ R167, R200, R148, R167 ;  /* 0x00000094c8a75223 */ /* 0x000fe200000100a7 */
[----:B------:R-:W-:Y:S01]  /*7830*/  PRMT R148, R138, 0x7632, R148 ;  /* 0x000076328a947816 */ /* 0x000fe20000000094 */
[----:B------:R-:W-:Y:S01]  /*7840*/  @P5 FFMA.FTZ R156, R204, R156, R159 ;  /* 0x0000009ccc9c5223 */ /* 0x000fe2000001009f */
[----:B------:R-:W-:Y:S01]  /*7850*/  PRMT R153, R139, 0x7632, R153 ;  /* 0x000076328b997816 */ /* 0x000fe20000000099 */
[----:B------:R-:W-:Y:S01]  /*7860*/  @P5 FADD.FTZ R149, R170, -R149 ;  /* 0x80000095aa955221 */ /* 0x000fe20000010000 */
[----:B------:R-:W-:Y:S01]  /*7870*/  SHF.L.U32 R207, R148, 0x10, RZ ;  /* 0x0000001094cf7819 */ /* 0x000fe200000006ff */
[----:B------:R-:W-:Y:S01]  /*7880*/  @P5 FADD.FTZ R150, R177, -R150 ;  /* 0x80000096b1965221 */ /* 0x000fe20000010000 */
[----:B------:R-:W-:Y:S01]  /*7890*/  @P5 FADD.FTZ R162, R179, -R162 ;  /* 0x800000a2b3a25221 */ /* 0x000fe20000010000 */
[----:B------:R-:W-:Y:S01]  /*78a0*/  @P5 FADD.FTZ R163, R174, -R163 ;  /* 0x800000a3aea35221 */ /* 0x000fe20000010000 */
[----:B------:R-:W-:Y:S01]  /*78b0*/  @P5 FADD.FTZ R164, R181, -R164 ;  /* 0x800000a4b5a45221 */ /* 0x000fe20000010000 */
[----:B------:R-:W-:Y:S01]  /*78c0*/  SHF.L.U32 R151, R139, 0x10, RZ ;  /* 0x000000108b977819 */ /* 0x000fe200000006ff */
[C---:B------:R-:W-:Y:S01]  /*78d0*/  @P5 FFMA.FTZ R161, R200.reuse, R149, R161 ;  /* 0x00000095c8a15223 */ /* 0x040fe200000100a1 */
[----:B------:R-:W-:Y:S01]  /*78e0*/  SHF.L.U32 R153, R153, 0x10, RZ ;  /* 0x0000001099997819 */ /* 0x000fe200000006ff */
[C---:B------:R-:W-:Y:S01]  /*78f0*/  @P5 FFMA.FTZ R165, R200.reuse, R150, R165 ;  /* 0x00000096c8a55223 */ /* 0x040fe200000100a5 */
[----:B------:R-:W-:Y:S01]  /*7900*/  @P5 FFMA.FTZ R199, R200, R162, R199 ;  /* 0x000000a2c8c75223 */ /* 0x000fe200000100c7 */
        /* <DEDUP_REMOVED lines=8> */
[----:B------:R-:W-:Y:S02]  /*7990*/  F2FP.BF16.F32.PACK_AB R149, RZ, R167 ;  /* 0x000000a7ff95723e */ /* 0x000fe400000010ff */
[----:B------:R-:W-:Y:S02]  /*79a0*/  F2FP.BF16.F32.PACK_AB R156, RZ, R199 ;  /* 0x000000c7ff9c723e */ /* 0x000fe400000010ff */
[----:B------:R-:W-:Y:S02]  /*79b0*/  F2FP.BF16.F32.PACK_AB R159, RZ, R201 ;  /* 0x000000c9ff9f723e */ /* 0x000fe400000010ff */
[----:B------:R-:W-:Y:S01]  /*79c0*/  F2FP.BF16.F32.PACK_AB R150, RZ, R207 ;  /* 0x000000cfff96723e */ /* 0x000fe200000010ff */
[----:B------:R-:W-:Y:S06]  /*79d0*/  @!P4 BRA `(.L_x_846) ;  /* 0x00000000002cc947 */ /* 0x000fec0003800000 */
[----:B------:R-:W-:Y:S01]  /*79e0*/  LOP3.LUT P5, RZ, R186, 0xff, RZ, 0xc0, !PT ;  /* 0x000000ffbaff7812 */ /* 0x000fe200078ac0ff */
[----:B------:R-:W-:Y:S01]  /*79f0*/  FMUL.FTZ R161, R161, UR17 ;  /* 0x00000011a1a17c20 */ /* 0x000fe20008410000 */
[----:B------:R-:W-:-:S03]  /*7a00*/  CS2R R162, SRZ ;  /* 0x0000000000a27805 */ /* 0x000fc6000001ff00 */
        /* <DEDUP_REMOVED lines=8> */
.L_x_846:
[----:B------:R-:W-:Y:S05]  /*7a90*/  @!P4 BRA `(.L_x_847) ;  /* 0x000000000030c947 */ /* 0x000fea0003800000 */
[----:B------:R-:W-:Y:S01]  /*7aa0*/  LOP3.LUT P5, RZ, R186, 0xff00, RZ, 0xc0, !PT ;  /* 0x0000ff00baff7812 */ /* 0x000fe200078ac0ff */
[----:B------:R-:W-:Y:S01]  /*7ab0*/  FMUL.FTZ R165, R165, UR17 ;  /* 0x00000011a5a57c20 */ /* 0x000fe20008410000 */
[----:B------:R-:W-:-:S03]  /*7ac0*/  CS2R R162, SRZ ;  /* 0x0000000000a27805 */ /* 0x000fc6000001ff00 */
        /* <DEDUP_REMOVED lines=9> */
.L_x_847:
[----:B------:R-:W-:Y:S05]  /*7b60*/  @!P4 BRA `(.L_x_848) ;  /* 0x00000000002cc947 */ /* 0x000fea0003800000 */
[----:B------:R-:W-:Y:S01]  /*7b70*/  LOP3.LUT P5, RZ, R186, 0xff0000, RZ, 0xc0, !PT ;  /* 0x00ff0000baff7812 */ /* 0x000fe200078ac0ff */
[----:B------:R-:W-:Y:S01]  /*7b80*/  FMUL.FTZ R167, R167, UR17 ;  /* 0x00000011a7a77c20 */ /* 0x000fe20008410000 */
[----:B------:R-:W-:-:S03]  /*7b90*/  CS2R R160, SRZ ;  /* 0x0000000000a07805 */ /* 0x000fc6000001ff00 */
        /* <DEDUP_REMOVED lines=8> */
.L_x_848:
[----:B------:R-:W-:Y:S05]  /*7c20*/  @!P4 BRA `(.L_x_849) ;  /* 0x000000000034c947 */ /* 0x000fea0003800000 */
[----:B------:R-:W-:Y:S01]  /*7c30*/  LOP3.LUT P5, RZ, R186, 0xff000000, RZ, 0xc0, !PT ;  /* 0xff000000baff7812 */ /* 0x000fe200078ac0ff */
[----:B------:R-:W-:Y:S01]  /*7c40*/  FMUL.FTZ R199, R199, UR17 ;  /* 0x00000011c7c77c20 */ /* 0x000fe20008410000 */
[----:B------:R-:W-:Y:S02]  /*7c50*/  HFMA2 R162, -RZ, RZ, 0, 0 ;  /* 0x00000000ffa27431 */ /* 0x000fe400000001ff */
[----:B------:R-:W-:Y:S02]  /*7c60*/  IMAD.MOV.U32 R160, RZ, RZ, RZ ;  /* 0x000000ffffa07224 */ /* 0x000fe400078e00ff */
[----:B------:R-:W-:-:S07]  /*7c70*/  FMUL.FTZ R199, R199, UR16 ;  /* 0x00000010c7c77c20 */ /* 0x000fce0008410000 */
        /* <DEDUP_REMOVED lines=8> */
.L_x_849:
[----:B------:R-:W-:Y:S05]  /*7d00*/  @!P4 BRA `(.L_x_850) ;  /* 0x000000000030c947 */ /* 0x000fea0003800000 */
[----:B------:R-:W-:Y:S01]  /*7d10*/  LOP3.LUT P5, RZ, R187, 0xff, RZ, 0xc0, !PT ;  /* 0x000000ffbbff7812 */ /* 0x000fe200078ac0ff */
[----:B------:R-:W-:Y:S01]  /*7d20*/  FMUL.FTZ R201, R201, UR17 ;  /* 0x00000011c9c97c20 */ /* 0x000fe20008410000 */
[----:B------:R-:W-:Y:S01]  /*7d30*/  IMAD.MOV.U32 R158, RZ, RZ, RZ ;  /* 0x000000ffff9e7224 */ /* 0x000fe200078e00ff */
        /* <DEDUP_REMOVED lines=9> */
.L_x_850:
        /* <DEDUP_REMOVED lines=14> */
.L_x_851:
        /* <DEDUP_REMOVED lines=13> */
.L_x_852:
        /* <DEDUP_REMOVED lines=20> */
.L_x_845:
[----:B------:R-:W-:Y:S01]  /*80c0*/  ISETP.GT.AND P6, PT, R199, RZ, PT ;  /* 0x000000ffc700720c */ /* 0x000fe20003fc4270 */
[----:B------:R-:W-:-:S12]  /*80d0*/  @!P4 BRA `(.L_x_854) ;  /* 0x000000000040c947 */ /* 0x000fd80003800000 */
[----:B------:R-:W-:Y:S01]  /*80e0*/  @P6 FFMA.FTZ R161, R169, R156, R159 ;  /* 0x0000009ca9a16223 */ /* 0x000fe2000001009f */
[----:B-----5:R-:W-:Y:S01]  /*80f0*/  LOP3.LUT P5, RZ, R186, 0xff, RZ, 0xc0, !PT ;  /* 0x000000ffbaff7812 */ /* 0x020fe200078ac0ff */
[----:B------:R-:W-:Y:S01]  /*8100*/  IMAD.U32 R153, R136, 0x10000, RZ ;  /* 0x0001000088997824 */ /* 0x000fe200078e00ff */
[----:B------:R-:W-:Y:S01]  /*8110*/  MOV R152, RZ ;  /* 0x000000ff00987202 */ /* 0x000fe20000000f00 */
        /* <DEDUP_REMOVED lines=12> */
.L_x_854:
[----:B------:R-:W-:Y:S05]  /*81e0*/  @!P4 BRA `(.L_x_855) ;  /* 0x000000000048c947 */ /* 0x000fea0003800000 */
[----:B-----5:R-:W-:Y:S01]  /*81f0*/  PRMT R152, R136, 0x7632, R152 ;  /* 0x0000763288987816 */ /* 0x020fe20000000098 */
[----:B------:R-:W-:Y:S01]  /*8200*/  @P6 FFMA.FTZ R162, R178, R156, R159 ;  /* 0x0000009cb2a26223 */ /* 0x000fe2000001009f */
[----:B------:R-:W-:-:S03]  /*8210*/  LOP3.LUT P5, RZ, R186, 0xff00, RZ, 0xc0, !PT ;  /* 0x0000ff00baff7812 */ /* 0x000fc600078ac0ff */
[----:B------:R-:W-:Y:S02]  /*8220*/  IMAD.U32 R153, R152, 0x10000, RZ ;  /* 0x0001000098997824 */ /* 0x000fe400078e00ff */
[----:B------:R-:W-:Y:S01]  /*8230*/  @P6 FADD.FTZ R162, R177, -R162 ;  /* 0x800000a2b1a26221 */ /* 0x000fe20000010000 */
[----:B------:R-:W-:-:S03]  /*8240*/  HFMA2 R152, -RZ, RZ, 0, 0 ;  /* 0x00000000ff987431 */ /* 0x000fc600000001ff */
[----:B------:R-:W-:Y:S01]  /*8250*/  @P6 FFMA.FTZ R153, R200, R162, R153 ;  /* 0x000000a2c8996223 */ /* 0x000fe20000010099 */
[----:B------:R-:W-:-:S03]  /*8260*/  MOV R162, RZ ;  /* 0x000000ff00a27202 */ /* 0x000fc60000000f00 */
        /* <DEDUP_REMOVED lines=10> */
.L_x_855:
[----:B------:R-:W-:Y:S05]  /*8310*/  @!P4 BRA `(.L_x_856) ;  /* 0x000000000040c947 */ /* 0x000fea0003800000 */
        /* <DEDUP_REMOVED lines=16> */
.L_x_856:
[----:B------:R-:W-:Y:S05]  /*8420*/  @!P4 BRA `(.L_x_857) ;  /* 0x000000000048c947 */ /* 0x000fea0003800000 */
[----:B-----5:R-:W-:Y:S01]  /*8430*/  PRMT R152, R137, 0x7632, R152 ;  /* 0x0000763289987816 */ /* 0x020fe20000000098 */
[----:B------:R-:W-:Y:S01]  /*8440*/  @P6 FFMA.FTZ R160, R180, R156, R159 ;  /* 0x0000009cb4a06223 */ /* 0x000fe2000001009f */
[----:B------:R-:W-:Y:S02]  /*8450*/  LOP3.LUT P5, RZ, R186, 0xff000000, RZ, 0xc0, !PT ;  /* 0xff000000baff7812 */ /* 0x000fe400078ac0ff */
[----:B------:R-:W-:Y:S01]  /*8460*/  MOV R161, RZ ;  /* 0x000000ff00a17202 */ /* 0x000fe20000000f00 */
[----:B------:R-:W-:Y:S02]  /*8470*/  IMAD.U32 R153, R152, 0x10000, RZ ;  /* 0x0001000098997824 */ /* 0x000fe400078e00ff */
[----:B------:R-:W-:Y:S01]  /*8480*/  @P6 FADD.FTZ R160, R179, -R160 ;  /* 0x800000a0b3a06221 */ /* 0x000fe20000010000 */
[----:B------:R-:W-:-:S03]  /*8490*/  HFMA2 R152, -RZ, RZ, 0, 0 ;  /* 0x00000000ff987431 */ /* 0x000fc600000001ff */
[----:B------:R-:W-:-:S04]  /*84a0*/  @P6 FFMA.FTZ R153, R200, R160, R153 ;  /* 0x000000a0c8996223 */ /* 0x000fc80000010099 */
        /* <DEDUP_REMOVED lines=10> */
.L_x_857:
        /* <DEDUP_REMOVED lines=17> */
.L_x_858:
        /* <DEDUP_REMOVED lines=19> */
.L_x_859:
        /* <DEDUP_REMOVED lines=17> */
.L_x_860:
[----:B------:R-:W-:Y:S05]  /*88a0*/  @!P4 BRA `(.L_x_853) ;  /* 0x000000140004c947 */ /* 0x000fea0003800000 */
[----:B-----5:R-:W-:Y:S01]  /*88b0*/  ISETP.GE.U32.AND P5, PT, R186, RZ, PT ;  /* 0x000000ffba00720c */ /* 0x020fe20003fa6070 */
[----:B------:R-:W-:Y:S01]  /*88c0*/  @P6 FFMA.FTZ R156, R204, R156, R159 ;  /* 0x0000009ccc9c6223 */ /* 0x000fe2000001009f */
[----:B------:R-:W-:Y:S01]  /*88d0*/  PRMT R152, R139, 0x7632, R152 ;  /* 0x000076328b987816 */ /* 0x000fe20000000098 */
[----:B------:R-:W-:Y:S01]  /*88e0*/  HFMA2 R155, -RZ, RZ, 0, 0 ;  /* 0x00000000ff9b7431 */ /* 0x000fe200000001ff */
[----:B------:R-:W-:Y:S01]  /*88f0*/  ISETP.GE.U32.AND.EX P5, PT, R187, 0x1000000, PT, P5 ;  /* 0x01000000bb00780c */ /* 0x000fe20003fa6150 */
[----:B------:R-:W-:Y:S02]  /*8900*/  @P6 FADD.FTZ R156, R203, -R156 ;  /* 0x8000009ccb9c6221 */ /* 0x000fe40000010000 */
[----:B------:R-:W-:Y:S01]  /*8910*/  IMAD.U32 R153, R152, 0x10000, RZ ;  /* 0x0001000098997824 */ /* 0x000fe200078e00ff */
        /* <DEDUP_REMOVED lines=13> */
.L_x_844:
[----:B------:R-:W0:Y:S02]  /*89f0*/  LDC.64 R152, c[0x0][0x478] ;  /* 0x00011e00ff987b82 */ /* 0x000e240000000a00 */
[----:B0-----:R-:W-:-:S04]  /*8a00*/  ISETP.NE.U32.AND P0, PT, R152, RZ, PT ;  /* 0x000000ff9800720c */ /* 0x001fc80003f05070 */
[----:B------:R-:W-:-:S13]  /*8a10*/  ISETP.NE.AND.EX P0, PT, R153, RZ, PT, P0 ;  /* 0x000000ff9900720c */ /* 0x000fda0003f05300 */
        /* <DEDUP_REMOVED lines=18> */
[----:B------:R-:W-:Y:S01]  /*8b40*/  ISETP.GT.AND P5, PT, R199, RZ, PT ;  /* 0x000000ffc700720c */ /* 0x000fe20003fa4270 */
        /* <DEDUP_REMOVED lines=21> */
.L_x_862:
[----:B------:R-:W-:Y:S05]  /*8ca0*/  @!P4 BRA `(.L_x_863) ;  /* 0x000000000034c947 */ /* 0x000fea0003800000 */
        /* <DEDUP_REMOVED lines=13> */
.L_x_863:
        /* <DEDUP_REMOVED lines=14> */
.L_x_864:
[----:B------:R-:W-:Y:S05]  /*8e60*/  @!P4 BRA `(.L_x_865) ;  /* 0x000000000034c947 */ /* 0x000fea0003800000 */
        /* <DEDUP_REMOVED lines=13> */
.L_x_865:
        /* <DEDUP_REMOVED lines=14> */
.L_x_866:
[----:B------:R-:W-:Y:S05]  /*9020*/  @!P4 BRA `(.L_x_867) ;  /* 0x000000000034c947 */ /* 0x000fea0003800000 */
[----:B-----5:R-:W-:Y:S01]  /*9030*/  LOP3.LUT P6, RZ, R187, 0xff00, RZ, 0xc0, !PT ;  /* 0x0000ff00bbff7812 */ /* 0x020fe200078cc0ff */
        /* <DEDUP_REMOVED lines=12> */
.L_x_867:
[----:B------:R-:W-:Y:S02]  /*9100*/  F2FP.BF16.F32.PACK_AB R162, RZ, R162 ;  /* 0x000000a2ffa2723e */ /* 0x000fe400000010ff */
[----:B------:R-:W-:Y:S02]  /*9110*/  F2FP.BF16.F32.PACK_AB R163, RZ, R163 ;  /* 0x000000a3ffa3723e */ /* 0x000fe400000010ff */
[----:B------:R-:W-:Y:S02]  /*9120*/  F2FP.BF16.F32.PACK_AB R153, RZ, R153 ;  /* 0x00000099ff99723e */ /* 0x000fe400000010ff */
[----:B------:R-:W-:Y:S02]  /*9130*/  F2FP.BF16.F32.PACK_AB R156, RZ, R156 ;  /* 0x0000009cff9c723e */ /* 0x000fe400000010ff */
[----:B------:R-:W-:Y:S02]  /*9140*/  FSEL R200, R200, RZ, P5 ;  /* 0x000000ffc8c87208 */ /* 0x000fe40002800000 */
[----:B------:R-:W-:Y:S01]  /*9150*/  FSEL R151, R148, RZ, P5 ;  /* 0x000000ff94977208 */ /* 0x000fe20002800000 */
[----:B------:R-:W-:Y:S06]  /*9160*/  @!P4 BRA `(.L_x_868) ;  /* 0x000000000030c947 */ /* 0x000fec0003800000 */
[----:B-----5:R-:W-:Y:S01]  /*9170*/  LOP3.LUT P5, RZ, R187, 0xff0000, RZ, 0xc0, !PT ;  /* 0x00ff0000bbff7812 */ /* 0x020fe200078ac0ff */
[----:B------:R-:W-:Y:S01]  /*9180*/  FMUL.FTZ R148, R151, UR17 ;  /* 0x0000001197947c20 */ /* 0x000fe20008410000 */
[----:B------:R-:W-:Y:S01]  /*9190*/  HFMA2 R150, -RZ, RZ, 0, 0 ;  /* 0x00000000ff967431 */ /* 0x000fe200000001ff */
[----:B------:R-:W-:Y:S02]  /*91a0*/  MOV R149, RZ ;  /* 0x000000ff00957202 */ /* 0x000fe40000000f00 */
        /* <DEDUP_REMOVED lines=8> */
.L_x_868:
[----:B------:R-:W-:Y:S02]  /*9230*/  F2FP.BF16.F32.PACK_AB R150, R158, R159 ;  /* 0x0000009f9e96723e */ /* 0x000fe400000010ff */
[----:B------:R-:W-:Y:S02]  /*9240*/  F2FP.BF16.F32.PACK_AB R151, R200, R151 ;  /* 0x00000097c897723e */ /* 0x000fe400000010ff */
[----:B------:R-:W-:Y:S02]  /*9250*/  PRMT R149, R153, 0x5410, R156 ;  /* 0x0000541099957816 */ /* 0x000fe4000000009c */
[----:B------:R-:W-:Y:S01]  /*9260*/  PRMT R148, R162, 0x5410, R163 ;  /* 0x00005410a2947816 */ /* 0x000fe200000000a3 */
[----:B------:R-:W-:Y:S06]  /*9270*/  @!P4 BRA `(.L_x_853) ;  /* 0x000000080090c947 */ /* 0x000fec0003800000 */
[----:B-----5:R-:W-:Y:S01]  /*9280*/  ISETP.GE.U32.AND P5, PT, R186, RZ, PT ;  /* 0x000000ffba00720c */ /* 0x020fe20003fa6070 */
[----:B------:R-:W-:Y:S01]  /*9290*/  FMUL.FTZ R152, R200, UR17 ;  /* 0x00000011c8987c20 */ /* 0x000fe20008410000 */
[----:B------:R-:W-:Y:S02]  /*92a0*/  MOV R155, RZ ;  /* 0x000000ff009b7202 */ /* 0x000fe40000000f00 */
[----:B------:R-:W-:-:S13]  /*92b0*/  ISETP.GE.U32.AND.EX P5, PT, R187, 0x1000000, PT, P5 ;  /* 0x01000000bb00780c */ /* 0x000fda0003fa6150 */
[----:B------:R-:W-:Y:S01]  /*92c0*/  @P5 SHF.L.U32 R159, R154, 0x10, RZ ;  /* 0x000000109a9f5819 */ /* 0x000fe200000006ff */
[----:B------:R-:W-:Y:S01]  /*92d0*/  FMUL.FTZ R154, R152, UR16 ;  /* 0x00000010989a7c20 */ /* 0x000fe20008410000 */
[----:B------:R-:W-:Y:S01]  /*92e0*/  @P5 PRMT R153, R143, 0x7632, R153 ;  /* 0x000076328f995816 */ /* 0x000fe20000000099 */
[----:B------:R-:W-:Y:S02]  /*92f0*/  HFMA2 R152, -RZ, RZ, 0, 0 ;  /* 0x00000000ff987431 */ /* 0x000fe400000001ff */
[----:B------:R-:W-:Y:S02]  /*9300*/  @P5 FMUL.FTZ R155, R159, R154 ;  /* 0x0000009a9f9b5220 */ /* 0x000fe40000410000 */
[----:B------:R-:W-:-:S03]  /*9310*/  @P5 IMAD.U32 R153, R153, 0x10000, RZ ;  /* 0x0001000099995824 */ /* 0x000fc600078e00ff */
[----:B------:R-:W-:Y:S01]  /*9320*/  F2FP.BF16.F32.PACK_AB R155, RZ, R155 ;  /* 0x0000009bff9b723e */ /* 0x000fe200000010ff */
[----:B------:R-:W-:-:S03]  /*9330*/  @P5 FMUL.FTZ R152, R154, R153 ;  /* 0x000000999a985220 */ /* 0x000fc60000410000 */
[----:B------:R-:W-:Y:S01]  /*9340*/  PRMT R147, R147, 0x5410, R155 ;  /* 0x0000541093937816 */ /* 0x000fe2000000009b */
[----:B------:R-:W-:Y:S01]  /*9350*/  FADD.FTZ R43, R43, R152 ;  /* 0x000000982b2b7221 */ /* 0x000fe20000010000 */
[----:B------:R-:W-:Y:S06]  /*9360*/  BRA `(.L_x_853) ;  /* 0x0000000800547947 */ /* 0x000fec0003800000 */
.L_x_861:
        /* <DEDUP_REMOVED lines=18> */
.L_x_869:
        /* <DEDUP_REMOVED lines=19> */
.L_x_870:
        /* <DEDUP_REMOVED lines=18> */
.L_x_871:
[----:B------:R-:W-:Y:S05]  /*96e0*/  @!P4 BRA `(.L_x_872) ;  /* 0x000000000048c947 */ /* 0x000fea0003800000 */
[----:B------:R-:W-:Y:S01]  /*96f0*/  FFMA.FTZ R152, R180, R156, R159 ;  /* 0x0000009cb4987223 */ /* 0x000fe2000001009f */
[----:B-----5:R-:W-:Y:S02]  /*9700*/  LOP3.LUT P6, RZ, R186, 0xff000000, RZ, 0xc0, !PT ;  /* 0xff000000baff7812 */ /* 0x020fe400078cc0ff */
[----:B------:R-:W-:Y:S01]  /*9710*/  ISETP.GT.AND P5, PT, R199, RZ, PT ;  /* 0x000000ffc700720c */ /* 0x000fe20003fa4270 */
[----:B------:R-:W-:Y:S01]  /*9720*/  FADD.FTZ R153, R179, -R152 ;  /* 0x80000098b3997221 */ /* 0x000fe20000010000 */
[----:B------:R-:W-:Y:S01]  /*9730*/  HFMA2 R152, -RZ, RZ, 0, 0 ;  /* 0x00000000ff987431 */ /* 0x000fe200000001ff */
[----:B------:R-:W-:Y:S02]  /*9740*/  MOV R161, RZ ;  /* 0x000000ff00a17202 */ /* 0x000fe40000000f00 */
        /* <DEDUP_REMOVED lines=12> */
.L_x_872:
        /* <DEDUP_REMOVED lines=18> */
.L_x_873:
        /* <DEDUP_REMOVED lines=19> */
.L_x_874:
        /* <DEDUP_REMOVED lines=18> */
.L_x_875:
[----:B------:R-:W-:Y:S05]  /*9b80*/  @!P4 BRA `(.L_x_853) ;  /* 0x00000000004cc947 */ /* 0x000fea0003800000 */
[----:B------:R-:W-:Y:S01]  /*9b90*/  FFMA.FTZ R156, R204, R156, R159 ;  /* 0x0000009ccc9c7223 */ /* 0x000fe2000001009f */
[----:B-----5:R-:W-:Y:S01]  /*9ba0*/  ISETP.GE.U32.AND P5, PT, R186, RZ, PT ;  /* 0x000000ffba00720c */ /* 0x020fe20003fa6070 */
[----:B------:R-:W-:Y:S01]  /*9bb0*/  IMAD.MOV.U32 R155, RZ, RZ, RZ ;  /* 0x000000ffff9b7224 */ /* 0x000fe200078e00ff */
[----:B------:R-:W-:Y:S01]  /*9bc0*/  ISETP.GT.AND P6, PT, R199, RZ, PT ;  /* 0x000000ffc700720c */ /* 0x000fe20003fc4270 */
[----:B------:R-:W-:Y:S01]  /*9bd0*/  FADD.FTZ R153, R203, -R156 ;  /* 0x8000009ccb997221 */ /* 0x000fe20000010000 */
[----:B------:R-:W-:Y:S02]  /*9be0*/  ISETP.GE.U32.AND.EX P5, PT, R187, 0x1000000, PT, P5 ;  /* 0x01000000bb00780c */ /* 0x000fe40003fa6150 */
        /* <DEDUP_REMOVED lines=13> */
.L_x_853:
[----:B------:R-:W0:Y:S08]  /*9cc0*/  @P0 LDC.64 R152, c[0x0][0x478] ;  /* 0x00011e00ff980b82 */ /* 0x000e300000000a00 */
[----:B------:R-:W1:Y:S01]  /*9cd0*/  @P4 LDC.64 R154, c[0x0][0x468] ;  /* 0x00011a00ff9a4b82 */ /* 0x000e620000000a00 */
[----:B0-----:R-:W-:-:S05]  /*9ce0*/  @P0 IMAD.WIDE.U32 R152, R202, 0x10, R152 ;  /* 0x00000010ca980825 */ /* 0x001fca00078e0098 */
[----:B------:R3:W-:Y:S01]  /*9cf0*/  @P0 STG.E.128 desc[UR10][R152.64], R148 ;  /* 0x0000009498000986 */ /* 0x0007e2000c101d0a */
[----:B-1----:R-:W-:-:S05]  /*9d00*/  @P4 IMAD.WIDE.U32 R154, R157, 0x10, R154 ;  /* 0x000000109d9a4825 */ /* 0x002fca00078e009a */
[----:B------:R3:W-:Y:S02]  /*9d10*/  @P4 STG.E.128 desc[UR10][R154.64], R144 ;  /* 0x000000909a004986 */ /* 0x0007e4000c101d0a */
.L_x_842:
[----:B------:R-:W-:Y:S05]  /*9d20*/  BSYNC.RECONVERGENT B0 ;  /* 0x0000000000007941 */ /* 0x000fea0003800200 */
.L_x_841:
[----:B0-23--:R-:W0:Y:S01]  /*9d30*/  LDC.64 R152, c[0x0][0x380] ;  /* 0x0000e000ff987b82 */ /* 0x00de220000000a00 */
[----:B------:R-:W-:Y:S01]  /*9d40*/  UPLOP3.LUT UP1, UPT, UPT, UPT, UP1, 0x40, 0x4 ;  /* 0x000000000004789c */ /* 0x000fe20003f2e810 */
[----:B0-----:R-:W-:-:S04]  /*9d50*/  IADD3 R192, PT, PT, R192, R152, RZ ;  /* 0x00000098c0c07210 */ /* 0x001fc80007ffe0ff */
[----:B------:R-:W-:-:S13]  /*9d60*/  ISETP.GE.AND P0, PT, R192, R153, PT ;  /* 0x00000099c000720c */ /* 0x000fda0003f06270 */
[----:B------:R-:W-:Y:S05]  /*9d70*/  @!P0 BRA `(.L_x_876) ;  /* 0xffffff68008c8947 */ /* 0x000fea000383ffff */
.L_x_760:
[----:B------:R-:W0:Y:S01]  /*9d80*/  S2UR UR4, SR_CTAID.X ;  /* 0x00000000000479c3 */ /* 0x000e220000002500 */
[----:B------:R-:W-:Y:S01]  /*9d90*/  BSSY.RECONVERGENT B0, `(.L_x_877) ;  /* 0x0000011000007945 */ /* 0x000fe20003800200 */
[----:B0-----:R-:W-:-:S05]  /*9da0*/  IMAD R0, R189, UR4, RZ ;  /* 0x00000004bd007c24 */ /* 0x001fca000f8e02ff */
        /* <DEDUP_REMOVED lines=15> */
.L_x_878:
[----:B------:R-:W-:Y:S05]  /*9ea0*/  BSYNC.RECONVERGENT B0 ;  /* 0x0000000000007941 */ /* 0x000fea0003800200 */
.L_x_877:
        /* <DEDUP_REMOVED lines=15> */
.L_x_880:
[----:B------:R-:W-:Y:S05]  /*9fa0*/  BSYNC.RECONVERGENT B0 ;  /* 0x0000000000007941 */ /* 0x000fea0003800200 */
.L_x_879:
        /* <DEDUP_REMOVED lines=14> */
.L_x_881:
        /* <DEDUP_REMOVED lines=15> */
.L_x_10671:


//--------------------- .text._ZN10layer_norm22ln_bwd_finalize_kernelINS_22Kernel_traits_finalizeILj6144E13__nv_bfloat16S2_S2_S2_fjLb1ELj1024ELj4ENS_18Kernel_traits_baseILj6144ES2_S2_S2_S2_fjLj1024EEEEELb1ELb1EEEvNS_9BwdParamsE --------------------------
	.section	.text._ZN10layer_norm22ln_bwd_finalize_kernelINS_22Kernel_traits_finalizeILj6144E13__nv_bfloat16S2_S2_S2_fjLb1ELj1024ELj4ENS_18Kernel_traits_baseILj6144ES2_S2_S2_S2_fjLj1024EEEEELb1ELb1EEEvNS_9BwdParamsE,"ax",@progbits
	.align	128
        .global         _ZN10layer_norm22ln_bwd_finalize_kernelINS_22Kernel_traits_finalizeILj6144E13__nv_bfloat16S2_S2_S2_fjLb1ELj1024ELj4ENS_18Kernel_traits_baseILj6144ES2_S2_S2_S2_fjLj1024EEEEELb1ELb1EEEvNS_9BwdParamsE
        .type           _ZN10layer_norm22ln_bwd_finalize_kernelINS_22Kernel_traits_finalizeILj6144E13__nv_bfloat16S2_S2_S2_fjLb1ELj1024ELj4ENS_18Kernel_traits_baseILj6144ES2_S2_S2_S2_fjLj1024EEEEELb1ELb1EEEvNS_9BwdParamsE,@function
        .size           _ZN10layer_norm22ln_bwd_finalize_kernelINS_22Kernel_traits_finalizeILj6144E13__nv_bfloat16S2_S2_S2_fjLb1ELj1024ELj4ENS_18Kernel_traits_baseILj6144ES2_S2_S2_S2_fjLj1024EEEEELb1ELb1EEEvNS_9BwdParamsE,(.L_x_10672 - _ZN10layer_norm22ln_bwd_finalize_kernelINS_22Kernel_traits_finalizeILj6144E13__nv_bfloat16S2_S2_S2_fjLb1ELj1024ELj4ENS_18Kernel_traits_baseILj6144ES2_S2_S2_S2_fjLj1024EEEEELb1ELb1EEEvNS_9BwdParamsE)
        .other          _ZN10layer_norm22ln_bwd_finalize_kernelINS_22Kernel_traits_finalizeILj6144E13__nv_bfloat16S2_S2_S2_fjLb1ELj1024ELj4ENS_18Kernel_traits_baseILj6144ES2_S2_S2_S2_fjLj1024EEEEELb1ELb1EEEvNS_9BwdParamsE,@"STO_CUDA_ENTRY STV_DEFAULT"
_ZN10layer_norm22ln_bwd_finalize_kernelINS_22Kernel_traits_finalizeILj6144E13__nv_bfloat16S2_S2_S2_fjLb1ELj1024ELj4ENS_18Kernel_traits_baseILj6144ES2_S2_S2_S2_fjLj1024EEEEELb1ELb1EEEvNS_9BwdParamsE:
.text._ZN10layer_norm22ln_bwd_finalize_kernelINS_22Kernel_traits_finalizeILj6144E13__nv_bfloat16S2_S2_S2_fjLb1ELj1024ELj4ENS_18Kernel_traits_baseILj6144ES2_S2_S2_S2_fjLj1024EEEEELb1ELb1EEEvNS_9BwdParamsE:
        /* <DEDUP_REMOVED lines=12> */
[----:B------:R-:W-:Y:S01]  /*00c0*/  HFMA2 R7, -RZ, RZ, 0, 0 ;  /* 0x00000000ff077431 */ /* 0x000fe200000001ff */
[----:B------:R-:W-:Y:S02]  /*00d0*/  LOP3.LUT R5, R2, 0x1f, RZ, 0xc0, !PT ;  /* 0x0000001f02057812 */ /* 0x000fe400078ec0ff */
[----:B------:R-:W-:Y:S02]  /*00e0*/  MOV R25, RZ ;  /* 0x000000ff00197202 */ /* 0x000fe40000000f00 */
[----:B0-----:R-:W-:-:S13]  /*00f0*/  ISETP.GE.U32.AND P0, PT, R4, UR8, PT ;  /* 0x0000000804007c0c */ /* 0x001fda000bf06070 */
[----:B-1----:R-:W-:Y:S05]  /*0100*/  @P0 BRA `(.L_x_883) ;  /* 0x0000000c00840947 */ /* 0x002fea0003800000 */
        /* <DEDUP_REMOVED lines=12> */
[----:B------:R-:W0:Y:S01]  /*01d0*/  LDC R11, c[0x0][0x388] ;  /* 0x0000e200ff0b7b82 */ /* 0x000e220000000800 */
[C---:B------:R-:W-:Y:S02]  /*01e0*/  LOP3.LUT R13, R4.reuse, 0x80, RZ, 0xfc, !PT ;  /* 0x00000080040d7812 */ /* 0x040fe400078efcff */
[C---:B------:R-:W-:Y:S02]  /*01f0*/  LOP3.LUT R15, R4.reuse, 0xa0, RZ, 0xfc, !PT ;  /* 0x000000a0040f7812 */ /* 0x040fe400078efcff */
[C---:B------:R-:W-:Y:S02]  /*0200*/  LOP3.LUT R16, R4.reuse, 0xc0, RZ, 0xfc, !PT ;  /* 0x000000c004107812 */ /* 0x040fe400078efcff */
[C---:B------:R-:W-:Y:S02]  /*0210*/  LOP3.LUT R17, R4.reuse, 0xe0, RZ, 0xfc, !PT ;  /* 0x000000e004117812 */ /* 0x040fe400078efcff */
[C---:B------:R-:W-:Y:S02]  /*0220*/  LOP3.LUT R19, R4.reuse, 0x40, RZ, 0xfc, !PT ;  /* 0x0000004004137812 */ /* 0x040fe400078efcff */
[----:B------:R-:W-:-:S02]  /*0230*/  LOP3.LUT R21, R4, 0x60, RZ, 0xfc, !PT ;  /* 0x0000006004157812 */ /* 0x000fc400078efcff */
[----:B------:R-:W-:Y:S02]  /*0240*/  LOP3.LUT R24, R10, 0xffffff8, RZ, 0xc0, !PT ;  /* 0x0ffffff80a187812 */ /* 0x000fe400078ec0ff */
[----:B------:R-:W-:Y:S02]  /*0250*/  MOV R7, RZ ;  /* 0x000000ff00077202 */ /* 0x000fe40000000f00 */
[----:B------:R-:W-:Y:S02]  /*0260*/  MOV R6, R4 ;  /* 0x0000000400067202 */ /* 0x000fe40000000f00 */
[----:B------:R-:W-:Y:S01]  /*0270*/  IADD3 R24, PT, PT, -R24, RZ, RZ ;  /* 0x000000ff18187210 */ /* 0x000fe20007ffe1ff */
[-CC-:B0-----:R-:W-:Y:S02]  /*0280*/  IMAD R9, R9, R11.reuse, R12.reuse ;  /* 0x0000000b09097224 */ /* 0x181fe400078e020c */
[-CC-:B------:R-:W-:Y:S02]  /*0290*/  IMAD R14, R13, R11.reuse, R12.reuse ;  /* 0x0000000b0d0e7224 */ /* 0x180fe400078e020c */
[----:B------:R-:W-:-:S02]  /*02a0*/  IMAD R18, R15, R11, R12 ;  /* 0x0000000b0f127224 */ /* 0x000fc400078e020c */
[-CC-:B------:R-:W-:Y:S01]  /*02b0*/  IMAD R16, R16, R11.reuse, R12.reuse ;  /* 0x0000000b10107224 */ /* 0x180fe200078e020c */
[----:B------:R-:W-:Y:S01]  /*02c0*/  IADD3 R23, PT, PT, R5, R14, RZ ;  /* 0x0000000e05177210 */ /* 0x000fe20007ffe0ff */
[-CC-:B------:R-:W-:Y:S01]  /*02d0*/  IMAD R20, R17, R11.reuse, R12.reuse ;  /* 0x0000000b11147224 */ /* 0x180fe200078e020c */
[----:B------:R-:W-:Y:S01]  /*02e0*/  IADD3 R18, PT, PT, R5, R18, RZ ;  /* 0x0000001205127210 */ /* 0x000fe20007ffe0ff */
[-CC-:B------:R-:W-:Y:S01]  /*02f0*/  IMAD R22, R19, R11.reuse, R12.reuse ;  /* 0x0000000b13167224 */ /* 0x180fe200078e020c */
[----:B------:R-:W-:Y:S01]  /*0300*/  IADD3 R19, PT, PT, R5, R16, RZ ;  /* 0x0000001005137210 */ /* 0x000fe20007ffe0ff */
[--C-:B------:R-:W-:Y:S01]  /*0310*/  IMAD R28, R21, R11, R12.reuse ;  /* 0x0000000b151c7224 */ /* 0x100fe200078e020c */
[C---:B------:R-:W-:Y:S01]  /*0320*/  IADD3 R21, PT, PT, R5.reuse, R9, RZ ;  /* 0x0000000905157210 */ /* 0x040fe20007ffe0ff */
[----:B------:R-:W-:Y:S01]  /*0330*/  IMAD R12, R4, R11, R12 ;  /* 0x0000000b040c7224 */ /* 0x000fe200078e020c */
[C---:B------:R-:W-:Y:S02]  /*0340*/  IADD3 R13, PT, PT, R5.reuse, R22, RZ ;  /* 0x00000016050d7210 */ /* 0x040fe40007ffe0ff */
[----:B------:R-:W-:-:S02]  /*0350*/  IADD3 R20, PT, PT, R5, R20, RZ ;  /* 0x0000001405147210 */ /* 0x000fc40007ffe0ff */
[C---:B------:R-:W-:Y:S02]  /*0360*/  IADD3 R22, PT, PT, R5.reuse, R28, RZ ;  /* 0x0000001c05167210 */ /* 0x040fe40007ffe0ff */
[----:B------:R-:W-:-:S07]  /*0370*/  IADD3 R9, PT, PT, R5, R12, RZ ;  /* 0x0000000c05097210 */ /* 0x000fce0007ffe0ff */
.L_x_886:
[----:B------:R-:W0:Y:S02]  /*0380*/  LDC.64 R14, c[0x0][0x440] ;  /* 0x00011000ff0e7b82 */ /* 0x000e240000000a00 */
[----:B0-----:R-:W-:-:S05]  /*0390*/  IMAD.WIDE.U32 R16, R9, 0x4, R14 ;  /* 0x0000000409107825 */ /* 0x001fca00078e000e */
[----:B------:R0:W2:Y:S02]  /*03a0*/  LDG.E R12, desc[UR6][R16.64] ;  /* 0x00000006100c7981 */ /* 0x0000a4000c1e1900 */
[----:B0-----:R-:W-:-:S05]  /*03b0*/  IMAD.WIDE.U32 R16, R21, 0x4, R14 ;  /* 0x0000000415107825 */ /* 0x001fca00078e000e */
[----:B------:R0:W3:Y:S02]  /*03c0*/  LDG.E R27, desc[UR6][R16.64] ;  /* 0x00000006101b7981 */ /* 0x0000e4000c1e1900 */
[----:B0-----:R-:W-:-:S04]  /*03d0*/  IMAD.WIDE.U32 R16, R13, 0x4, R14 ;  /* 0x000000040d107825 */ /* 0x001fc800078e000e */
[----:B--2---:R-:W-:Y:S02]  /*03e0*/  FADD.FTZ R12, R12, R7 ;  /* 0x000000070c0c7221 */ /* 0x004fe40000010000 */
[----:B------:R0:W2:Y:S02]  /*03f0*/  LDG.E R7, desc[UR6][R16.64] ;  /* 0x0000000610077981 */ /* 0x0000a4000c1e1900 */
[----:B0-----:R-:W-:-:S04]  /*0400*/  IMAD.WIDE.U32 R16, R22, 0x4, R14 ;  /* 0x0000000416107825 */ /* 0x001fc800078e000e */
[----:B---3--:R-:W-:Y:S01]  /*0410*/  FADD.FTZ R12, R12, R27 ;  /* 0x0000001b0c0c7221 */ /* 0x008fe20000010000 */
        /* <DEDUP_REMOVED lines=9> */
[----:B------:R0:W2:Y:S01]  /*04b0*/  LDG.E R7, desc[UR6][R16.64] ;  /* 0x0000000610077981 */ /* 0x0000a2000c1e1900 */
[----:B------:R-:W-:Y:S01]  /*04c0*/  IMAD.WIDE.U32 R14, R20, 0x4, R14 ;  /* 0x00000004140e7825 */ /* 0x000fe200078e000e */
[----:B0-----:R-:W0:Y:S03]  /*04d0*/  LDC.64 R16, c[0x0][0x448] ;  /* 0x00011200ff107b82 */ /* 0x001e260000000a00 */
[----:B---3--:R-:W-:Y:S02]  /*04e0*/  FADD.FTZ R28, R12, R27 ;  /* 0x0000001b0c1c7221 */ /* 0x008fe40000010000 */
[----:B------:R0:W3:Y:S02]  /*04f0*/  LDG.E R12, desc[UR6][R14.64] ;  /* 0x000000060e0c7981 */ /* 0x0000e4000c1e1900 */
[----:B0-----:R-:W-:-:S04]  /*0500*/  IMAD.WIDE.U32 R14, R9, 0x4, R16 ;  /* 0x00000004090e7825 */ /* 0x001fc800078e0010 */
[----:B--2---:R-:W-:Y:S02]  /*0510*/  FADD.FTZ R7, R28, R7 ;  /* 0x000000071c077221 */ /* 0x004fe40000010000 */
[----:B------:R0:W2:Y:S02]  /*0520*/  LDG.E R28, desc[UR6][R14.64] ;  /* 0x000000060e1c7981 */ /* 0x0000a4000c1e1900 */
        /* <DEDUP_REMOVED lines=15> */
[----:B0-----:R-:W-:-:S05]  /*0620*/  IMAD.WIDE.U32 R14, R19, 0x4, R16 ;  /* 0x00000004130e7825 */ /* 0x001fca00078e0010 */
[----:B------:R0:W4:Y:S02]  /*0630*/  LDG.E R27, desc[UR6][R14.64] ;  /* 0x000000060e1b7981 */ /* 0x000124000c1e1900 */
[----:B0-----:R-:W0:Y:S01]  /*0640*/  LDC.64 R14, c[0x0][0x460] ;  /* 0x00011800ff0e7b82 */ /* 0x001e220000000a00 */
[----:B------:R-:W-:-:S04]  /*0650*/  IMAD.WIDE.U32 R16, R20, 0x4, R16 ;  /* 0x0000000414107825 */ /* 0x000fc800078e0010 */
[----:B---3--:R-:W-:Y:S02]  /*0660*/  FADD.FTZ R7, R7, R12 ;  /* 0x0000000c07077221 */ /* 0x008fe40000010000 */
[----:B------:R0:W3:Y:S02]  /*0670*/  LDG.E R12, desc[UR6][R16.64] ;  /* 0x00000006100c7981 */ /* 0x0000e4000c1e1900 */
[----:B0-----:R-:W-:-:S04]  /*0680*/  IMAD.WIDE.U32 R16, R9, 0x4, R14 ;  /* 0x0000000409107825 */ /* 0x001fc800078e000e */
[----:B--2---:R-:W-:-:S04]  /*0690*/  FADD.FTZ R25, R25, R28 ;  /* 0x0000001c19197221 */ /* 0x004fc80000010000 */
[----:B----4-:R-:W-:Y:S02]  /*06a0*/  FADD.FTZ R25, R25, R27 ;  /* 0x0000001b19197221 */ /* 0x010fe40000010000 */
        /* <DEDUP_REMOVED lines=17> */
[----:B------:R-:W-:-:S06]  /*07c0*/  IMAD.WIDE.U32 R14, R20, 0x4, R14 ;  /* 0x00000004140e7825 */ /* 0x000fcc00078e000e */
[----:B------:R-:W4:Y:S01]  /*07d0*/  LDG.E R15, desc[UR6][R14.64] ;  /* 0x000000060e0f7981 */ /* 0x000f22000c1e1900 */
[----:B--2---:R-:W-:-:S03]  /*07e0*/  FADD.FTZ R26, R26, R27 ;  /* 0x0000001b1a1a7221 */ /* 0x004fc60000010000 */
[----:B------:R-:W2:Y:S01]  /*07f0*/  LDG.E R27, desc[UR6][R16.64] ;  /* 0x00000006101b7981 */ /* 0x000ea2000c1e1900 */
[----:B------:R-:W-:-:S04]  /*0800*/  IADD3 R24, PT, PT, R24, 0x8, RZ ;  /* 0x0000000818187810 */ /* 0x000fc80007ffe0ff */
[----:B------:R-:W-:Y:S01]  /*0810*/  ISETP.NE.AND P0, PT, R24, RZ, PT ;  /* 0x000000ff1800720c */ /* 0x000fe20003f05270 */
[----:B---3--:R-:W-:Y:S01]  /*0820*/  FADD.FTZ R25, R25, R12 ;  /* 0x0000000c19197221 */ /* 0x008fe20000010000 */
        /* <DEDUP_REMOVED lines=9> */
[----:B--2---:R-:W-:-:S04]  /*08c0*/  FADD.FTZ R26, R26, R27 ;  /* 0x0000001b1a1a7221 */ /* 0x004fc80000010000 */
[----:B----4-:R-:W-:Y:S01]  /*08d0*/  FADD.FTZ R26, R26, R15 ;  /* 0x0000000f1a1a7221 */ /* 0x010fe20000010000 */
[----:B------:R-:W-:Y:S06]  /*08e0*/  @P0 BRA `(.L_x_886) ;  /* 0xfffffff800a40947 */ /* 0x000fec000383ffff */
.L_x_885:
[----:B------:R-:W-:Y:S05]  /*08f0*/  BSYNC.RECONVERGENT B1 ;  /* 0x0000000000017941 */ /* 0x000fea0003800200 */
.L_x_884:
[----:B------:R-:W-:-:S13]  /*0900*/  LOP3.LUT P0, R9, R10, 0x7, RZ, 0xc0, !PT ;  /* 0x000000070a097812 */ /* 0x000fda000780c0ff */
[----:B------:R-:W-:Y:S05]  /*0910*/  @!P0 BRA `(.L_x_883) ;  /* 0x0000000400808947 */ /* 0x000fea0003800000 */
[----:B------:R-:W-:Y:S01]  /*0920*/  ISETP.GE.U32.AND P0, PT, R9, 0x4, PT ;  /* 0x000000040900780c */ /* 0x000fe20003f06070 */
[----:B------:R-:W-:Y:S01]  /*0930*/  BSSY.RECONVERGENT B1, `(.L_x_887) ;  /* 0x0000030000017945 */ /* 0x000fe20003800200 */
[----:B------:R-:W-:-:S11]  /*0940*/  LOP3.LUT P1, R10, R10, 0x3, RZ, 0xc0, !PT ;  /* 0x000000030a0a7812 */ /* 0x000fd6000782c0ff */
[----:B------:R-:W-:Y:S05]  /*0950*/  @!P0 BRA `(.L_x_888) ;  /* 0x0000000000b48947 */ /* 0x000fea0003800000 */
[----:B------:R-:W0:Y:S08]  /*0960*/  LDC R22, c[0x0][0x388] ;  /* 0x0000e200ff167b82 */ /* 0x000e300000000800 */
[----:B------:R-:W1:Y:S08]  /*0970*/  LDC.64 R12, c[0x0][0x440] ;  /* 0x00011000ff0c7b82 */ /* 0x000e700000000a00 */
[----:B------:R-:W2:Y:S01]  /*0980*/  LDC.64 R14, c[0x0][0x460] ;  /* 0x00011800ff0e7b82 */ /* 0x000ea20000000a00 */
[----:B0-----:R-:W-:-:S07]  /*0990*/  IMAD R9, R6, R22, R3 ;  /* 0x0000001606097224 */ /* 0x001fce00078e0203 */
[----:B------:R-:W0:Y:S01]  /*09a0*/  LDC.64 R16, c[0x0][0x448] ;  /* 0x00011200ff107b82 */ /* 0x000e220000000a00 */
[----:B-1----:R-:W-:-:S06]  /*09b0*/  IMAD.WIDE.U32 R20, R9, 0x4, R12 ;  /* 0x0000000409147825 */ /* 0x002fcc00078e000c */
[----:B------:R-:W3:Y:S01]  /*09c0*/  LDG.E R20, desc[UR6][R20.64] ;  /* 0x0000000614147981 */ /* 0x000ee2000c1e1900 */
[CC--:B------:R-:W-:Y:S01]  /*09d0*/  LEA R23, R22.reuse, R9.reuse, 0x5 ;  /* 0x0000000916177211 */ /* 0x0c0fe200078e28ff */
[----:B--2---:R-:W-:Y:S01]  /*09e0*/  IMAD.WIDE.U32 R18, R9, 0x4, R14 ;  /* 0x0000000409127825 */ /* 0x004fe200078e000e */
[----:B------:R-:W-:-:S04]  /*09f0*/  LEA R24, R22, R9, 0x6 ;  /* 0x0000000916187211 */ /* 0x000fc800078e30ff */
[----:B------:R1:W2:Y:S01]  /*0a00*/  LDG.E R27, desc[UR6][R18.64] ;  /* 0x00000006121b7981 */ /* 0x0002a2000c1e1900 */
[----:B0-----:R-:W-:-:S04]  /*0a10*/  IMAD.WIDE.U32 R28, R9, 0x4, R16 ;  /* 0x00000004091c7825 */ /* 0x001fc800078e0010 */
[C---:B-1----:R-:W-:Y:S02]  /*0a20*/  IMAD.WIDE.U32 R18, R24.reuse, 0x4, R12 ;  /* 0x0000000418127825 */ /* 0x042fe400078e000c */
[----:B------:R-:W4:Y:S04]  /*0a30*/  LDG.E R28, desc[UR6][R28.64] ;  /* 0x000000061c1c7981 */ /* 0x000f28000c1e1900 */
[----:B------:R0:W5:Y:S02]  /*0a40*/  LDG.E R9, desc[UR6][R18.64] ;  /* 0x0000000612097981 */ /* 0x000164000c1e1900 */
[----:B0-----:R-:W-:Y:S01]  /*0a50*/  IMAD.WIDE.U32 R18, R24, 0x4, R16 ;  /* 0x0000000418127825 */ /* 0x001fe200078e0010 */
[----:B------:R-:W-:-:S03]  /*0a60*/  LEA R22, R22, R24, 0x5 ;  /* 0x0000001816167211 */ /* 0x000fc600078e28ff */
[----:B---3--:R-:W-:Y:S01]  /*0a70*/  FADD.FTZ R11, R7, R20 ;  /* 0x00000014070b7221 */ /* 0x008fe20000010000 */
[----:B------:R-:W-:-:S05]  /*0a80*/  IMAD.WIDE.U32 R20, R23, 0x4, R12 ;  /* 0x0000000417147825 */ /* 0x000fca00078e000c */
[----:B------:R0:W3:Y:S02]  /*0a90*/  LDG.E R7, desc[UR6][R20.64] ;  /* 0x0000000614077981 */ /* 0x0000e4000c1e1900 */
[----:B0-----:R-:W-:-:S06]  /*0aa0*/  IMAD.WIDE.U32 R20, R23, 0x4, R16 ;  /* 0x0000000417147825 */ /* 0x001fcc00078e0010 */
[----:B------:R-:W5:Y:S04]  /*0ab0*/  LDG.E R21, desc[UR6][R20.64] ;  /* 0x0000000614157981 */ /* 0x000f68000c1e1900 */
[----:B------:R0:W5:Y:S01]  /*0ac0*/  LDG.E R20, desc[UR6][R18.64] ;  /* 0x0000000612147981 */ /* 0x000162000c1e1900 */
[----:B------:R-:W-:-:S04]  /*0ad0*/  IMAD.WIDE.U32 R12, R22, 0x4, R12 ;  /* 0x00000004160c7825 */ /* 0x000fc800078e000c */
[----:B------:R-:W-:Y:S02]  /*0ae0*/  IMAD.WIDE.U32 R16, R22, 0x4, R16 ;  /* 0x0000000416107825 */ /* 0x000fe400078e0010 */
[----:B------:R-:W5:Y:S02]  /*0af0*/  LDG.E R12, desc[UR6][R12.64] ;  /* 0x000000060c0c7981 */ /* 0x000f64000c1e1900 */
[--C-:B0-----:R-:W-:Y:S02]  /*0b00*/  IMAD.WIDE.U32 R18, R23, 0x4, R14.reuse ;  /* 0x0000000417127825 */ /* 0x101fe400078e000e */
[----:B------:R-:W5:Y:S04]  /*0b10*/  LDG.E R17, desc[UR6][R16.64] ;  /* 0x0000000610117981 */ /* 0x000f68000c1e1900 */
[----:B------:R0:W5:Y:S02]  /*0b20*/  LDG.E R23, desc[UR6][R18.64] ;  /* 0x0000000612177981 */ /* 0x000164000c1e1900 */
[----:B0-----:R-:W-:-:S04]  /*0b30*/  IMAD.WIDE.U32 R18, R24, 0x4, R14 ;  /* 0x0000000418127825 */ /* 0x001fc800078e000e */
[----:B------:R-:W-:Y:S02]  /*0b40*/  IMAD.WIDE.U32 R14, R22, 0x4, R14 ;  /* 0x00000004160e7825 */ /* 0x000fe400078e000e */
[----:B------:R-:W5:Y:S04]  /*0b50*/  LDG.E R22, desc[UR6][R18.64] ;  /* 0x0000000612167981 */ /* 0x000f68000c1e1900 */
[----:B------:R-:W5:Y:S01]  /*0b60*/  LDG.E R15, desc[UR6][R14.64] ;  /* 0x000000060e0f7981 */ /* 0x000f62000c1e1900 */
[----:B----4-:R-:W-:Y:S01]  /*0b70*/  FADD.FTZ R25, R25, R28 ;  /* 0x0000001c19197221 */ /* 0x010fe20000010000 */
[----:B--2---:R-:W-:Y:S01]  /*0b80*/  FADD.FTZ R26, R26, R27 ;  /* 0x0000001b1a1a7221 */ /* 0x004fe20000010000 */
[----:B------:R-:W-:Y:S01]  /*0b90*/  IADD3 R6, PT, PT, R6, 0x80, RZ ;  /* 0x0000008006067810 */ /* 0x000fe20007ffe0ff */
[----:B---3--:R-:W-:-:S04]  /*0ba0*/  FADD.FTZ R24, R11, R7 ;  /* 0x000000070b187221 */ /* 0x008fc80000010000 */
[----:B-----5:R-:W-:Y:S01]  /*0bb0*/  FADD.FTZ R9, R24, R9 ;  /* 0x0000000918097221 */ /* 0x020fe20000010000 */
[----:B------:R-:W-:-:S04]  /*0bc0*/  FADD.FTZ R21, R25, R21 ;  /* 0x0000001519157221 */ /* 0x000fc80000010000 */
[----:B------:R-:W-:Y:S01]  /*0bd0*/  FADD.FTZ R20, R21, R20 ;  /* 0x0000001415147221 */ /* 0x000fe20000010000 */
[----:B------:R-:W-:Y:S01]  /*0be0*/  FADD.FTZ R7, R9, R12 ;  /* 0x0000000c09077221 */ /* 0x000fe20000010000 */
[----:B------:R-:W-:Y:S02]  /*0bf0*/  FADD.FTZ R23, R26, R23 ;  /* 0x000000171a177221 */ /* 0x000fe40000010000 */
[----:B------:R-:W-:Y:S02]  /*0c00*/  FADD.FTZ R25, R20, R17 ;  /* 0x0000001114197221 */ /* 0x000fe40000010000 */
[----:B------:R-:W-:-:S04]  /*0c10*/  FADD.FTZ R22, R23, R22 ;  /* 0x0000001617167221 */ /* 0x000fc80000010000 */
[----:B------:R-:W-:-:S07]  /*0c20*/  FADD.FTZ R26, R22, R15 ;  /* 0x0000000f161a7221 */ /* 0x000fce0000010000 */
.L_x_888:
[----:B------:R-:W-:Y:S05]  /*0c30*/  BSYNC.RECONVERGENT B1 ;  /* 0x0000000000017941 */ /* 0x000fea0003800200 */
.L_x_887:
[----:B------:R-:W-:Y:S05]  /*0c40*/  @!P1 BRA `(.L_x_883) ;  /* 0x0000000000b49947 */ /* 0x000fea0003800000 */
[----:B------:R-:W-:Y:S01]  /*0c50*/  ISETP.NE.AND P1, PT, R10, 0x1, PT ;  /* 0x000000010a00780c */ /* 0x000fe20003f25270 */
[----:B------:R-:W-:Y:S01]  /*0c60*/  BSSY.RECONVERGENT B1, `(.L_x_889) ;  /* 0x000001c000017945 */ /* 0x000fe20003800200 */
[----:B------:R-:W-:-:S11]  /*0c70*/  LOP3.LUT P0, RZ, R8, 0x20, RZ, 0xc0, !PT ;  /* 0x0000002008ff7812 */ /* 0x000fd6000780c0ff */
[----:B------:R-:W-:Y:S05]  /*0c80*/  @!P1 BRA `(.L_x_890) ;  /* 0x0000000000649947 */ /* 0x000fea0003800000 */
[----:B------:R-:W0:Y:S08]  /*0c90*/  LDC R12, c[0x0][0x388] ;  /* 0x0000e200ff0c7b82 */ /* 0x000e300000000800 */
[----:B------:R-:W1:Y:S08]  /*0ca0*/  LDC.64 R14, c[0x0][0x440] ;  /* 0x00011000ff0e7b82 */ /* 0x000e700000000a00 */
[----:B------:R-:W2:Y:S08]  /*0cb0*/  LDC.64 R10, c[0x0][0x448] ;  /* 0x00011200ff0a7b82 */ /* 0x000eb00000000a00 */
[----:B------:R-:W3:Y:S01]  /*0cc0*/  LDC.64 R8, c[0x0][0x460] ;  /* 0x00011800ff087b82 */ /* 0x000ee20000000a00 */
[----:B0-----:R-:W-:-:S05]  /*0cd0*/  IMAD R13, R6, R12, R3 ;  /* 0x0000000c060d7224 */ /* 0x001fca00078e0203 */
[----:B------:R-:W-:Y:S01]  /*0ce0*/  LEA R21, R12, R13, 0x5 ;  /* 0x0000000d0c157211 */ /* 0x000fe200078e28ff */
[----:B-1----:R-:W-:-:S04]  /*0cf0*/  IMAD.WIDE.U32 R18, R13, 0x4, R14 ;  /* 0x000000040d127825 */ /* 0x002fc800078e000e */
[----:B--2---:R-:W-:Y:S02]  /*0d00*/  IMAD.WIDE.U32 R16, R13, 0x4, R10 ;  /* 0x000000040d107825 */ /* 0x004fe400078e000a */
[----:B------:R-:W2:Y:S02]  /*0d10*/  LDG.E R18, desc[UR6][R18.64] ;  /* 0x0000000612127981 */ /* 0x000ea4000c1e1900 */
[----:B------:R-:W-:Y:S02]  /*0d20*/  IMAD.WIDE.U32 R14, R21, 0x4, R14 ;  /* 0x00000004150e7825 */ /* 0x000fe400078e000e */
[----:B------:R-:W4:Y:S02]  /*0d30*/  LDG.E R16, desc[UR6][R16.64] ;  /* 0x0000000610107981 */ /* 0x000f24000c1e1900 */
[----:B---3--:R-:W-:Y:S02]  /*0d40*/  IMAD.WIDE.U32 R12, R13, 0x4, R8 ;  /* 0x000000040d0c7825 */ /* 0x008fe400078e0008 */
[----:B------:R-:W3:Y:S02]  /*0d50*/  LDG.E R14, desc[UR6][R14.64] ;  /* 0x000000060e0e7981 */ /* 0x000ee4000c1e1900 */
[----:B------:R-:W-:-:S02]  /*0d60*/  IMAD.WIDE.U32 R10, R21, 0x4, R10 ;  /* 0x00000004150a7825 */ /* 0x000fc400078e000a */
[----:B------:R-:W5:Y:S02]  /*0d70*/  LDG.E R13, desc[UR6][R12.64] ;  /* 0x000000060c0d7981 */ /* 0x000f64000c1e1900 */
[----:B------:R-:W-:Y:S02]  /*0d80*/  IMAD.WIDE.U32 R8, R21, 0x4, R8 ;  /* 0x0000000415087825 */ /* 0x000fe400078e0008 */
[----:B------:R-:W5:Y:S04]  /*0d90*/  LDG.E R10, desc[UR6][R10.64] ;  /* 0x000000060a0a7981 */ /* 0x000f68000c1e1900 */
[----:B------:R-:W5:Y:S01]  /*0da0*/  LDG.E R9, desc[UR6][R8.64] ;  /* 0x0000000608097981 */ /* 0x000f62000c1e1900 */
[----:B------:R-:W-:Y:S01]  /*0db0*/  IADD3 R6, PT, PT, R6, 0x40, RZ ;  /* 0x0000004006067810 */ /* 0x000fe20007ffe0ff */
[----:B--2---:R-:W-:Y:S01]  /*0dc0*/  FADD.FTZ R7, R7, R18 ;  /* 0x0000001207077221 */ /* 0x004fe20000010000 */
[----:B----4-:R-:W-:-:S03]  /*0dd0*/  FADD.FTZ R25, R25, R16 ;  /* 0x0000001019197221 */ /* 0x010fc60000010000 */
[----:B---3--:R-:W-:Y:S01]  /*0de0*/  FADD.FTZ R7, R7, R14 ;  /* 0x0000000e07077221 */ /* 0x008fe20000010000 */
[----:B-----5:R-:W-:Y:S01]  /*0df0*/  FADD.FTZ R26, R26, R13 ;  /* 0x0000000d1a1a7221 */ /* 0x020fe20000010000 */
[----:B------:R-:W-:-:S03]  /*0e00*/  FADD.FTZ R25, R25, R10 ;  /* 0x0000000a19197221 */ /* 0x000fc60000010000 */
[----:B------:R-:W-:-:S07]  /*0e10*/  FADD.FTZ R26, R26, R9 ;  /* 0x000000091a1a7221 */ /* 0x000fce0000010000 */
.L_x_890:
[----:B------:R-:W-:Y:S05]  /*0e20*/  BSYNC.RECONVERGENT B1 ;  /* 0x0000000000017941 */ /* 0x000fea0003800200 */
.L_x_889:
[----:B------:R-:W-:Y:S05]  /*0e30*/  @P0 BRA `(.L_x_883) ;  /* 0x0000000000380947 */ /* 0x000fea0003800000 */
[----:B------:R-:W0:Y:S01]  /*0e40*/  LDC.64 R10, c[0x0][0x440] ;  /* 0x00011000ff0a7b82 */ /* 0x000e220000000a00 */
[----:B------:R-:W1:Y:S07]  /*0e50*/  LDCU UR4, c[0x0][0x388] ;  /* 0x00007100ff0477ac */ /* 0x000e6e0008000800 */
[----:B------:R-:W2:Y:S08]  /*0e60*/  LDC.64 R12, c[0x0][0x448] ;  /* 0x00011200ff0c7b82 */ /* 0x000eb00000000a00 */
[----:B------:R-:W3:Y:S01]  /*0e70*/  LDC.64 R8, c[0x0][0x460] ;  /* 0x00011800ff087b82 */ /* 0x000ee20000000a00 */
[----:B-1----:R-:W-:-:S04]  /*0e80*/  IMAD R3, R6, UR4, R3 ;  /* 0x0000000406037c24 */ /* 0x002fc8000f8e0203 */
[----:B0-----:R-:W-:-:S06]  /*0e90*/  IMAD.WIDE.U32 R10, R3, 0x4, R10 ;  /* 0x00000004030a7825 */ /* 0x001fcc00078e000a */
[----:B------:R-:W4:Y:S01]  /*0ea0*/  LDG.E R10, desc[UR6][R10.64] ;  /* 0x000000060a0a7981 */ /* 0x000f22000c1e1900 */
[----:B--2---:R-:W-:-:S06]  /*0eb0*/  IMAD.WIDE.U32 R12, R3, 0x4, R12 ;  /* 0x00000004030c7825 */ /* 0x004fcc00078e000c */
[----:B------:R-:W2:Y:S01]  /*0ec0*/  LDG.E R12, desc[UR6][R12.64] ;  /* 0x000000060c0c7981 */ /* 0x000ea2000c1e1900 */
[----:B---3--:R-:W-:-:S06]  /*0ed0*/  IMAD.WIDE.U32 R8, R3, 0x4, R8 ;  /* 0x0000000403087825 */ /* 0x008fcc00078e0008 */
[----:B------:R-:W3:Y:S01]  /*0ee0*/  LDG.E R9, desc[UR6][R8.64] ;  /* 0x0000000608097981 */ /* 0x000ee2000c1e1900 */
[----:B----4-:R-:W-:Y:S01]  /*0ef0*/  FADD.FTZ R7, R7, R10 ;  /* 0x0000000a07077221 */ /* 0x010fe20000010000 */
[----:B--2---:R-:W-:Y:S01]  /*0f00*/  FADD.FTZ R25, R25, R12 ;  /* 0x0000000c19197221 */ /* 0x004fe20000010000 */
[----:B---3--:R-:W-:-:S07]  /*0f10*/  FADD.FTZ R26, R26, R9 ;  /* 0x000000091a1a7221 */ /* 0x008fce0000010000 */
.L_x_883:
[----:B------:R-:W-:Y:S05]  /*0f20*/  BSYNC.RECONVERGENT B0 ;  /* 0x0000000000007941 */ /* 0x000fea0003800200 */
.L_x_882:
[----:B------:R-:W0:Y:S01]  /*0f30*/  S2UR UR5, SR_CgaCtaId ;  /* 0x00000000000579c3 */ /* 0x000e220000008800 */
[----:B------:R-:W-:Y:S01]  /*0f40*/  UMOV UR4, 0x400 ;  /* 0x0000040000047882 */ /* 0x000fe20000000000 */
[--C-:B------:R-:W-:Y:S02]  /*0f50*/  LOP3.LUT R3, R4, 0x1f, R2.reuse, 0x78, !PT ;  /* 0x0000001f04037812 */ /* 0x100fe400078e7802 */
[----:B------:R-:W-:Y:S02]  /*0f60*/  SHF.L.U32 R6, R5, 0x7, RZ ;  /* 0x0000000705067819 */ /* 0x000fe400000006ff */
[C---:B------:R-:W-:Y:S02]  /*0f70*/  LOP3.LUT R2, R3.reuse, 0x3e0, R2, 0xf8, !PT ;  /* 0x000003e003027812 */ /* 0x040fe400078ef802 */
[----:B------:R-:W-:Y:S02]  /*0f80*/  SHF.L.U32 R3, R3, 0x2, RZ ;  /* 0x0000000203037819 */ /* 0x000fe400000006ff */
[----:B------:R-:W-:-:S02]  /*0f90*/  ISETP.NE.AND P1, PT, R5, RZ, PT ;  /* 0x000000ff0500720c */ /* 0x000fc40003f25270 */
[----:B------:R-:W-:Y:S02]  /*0fa0*/  LOP3.LUT R3, R6, R3, RZ, 0xfc, !PT ;  /* 0x0000000306037212 */ /* 0x000fe400078efcff */
[----:B------:R-:W-:-:S04]  /*0fb0*/  ISETP.GT.U32.AND P0, PT, R5, 0xf, PT ;  /* 0x0000000f0500780c */ /* 0x000fc80003f04070 */
[----:B------:R-:W-:Y:S01]  /*0fc0*/  ISETP.NE.OR P0, PT, R4, 0x1f, P0 ;  /* 0x0000001f0400780c */ /* 0x000fe20000705670 */
        /* <DEDUP_REMOVED lines=20> */
[----:B------:R-:W-:-:S03]  /*1110*/  @!P1 LEA R11, R4, UR4, 0x2 ;  /* 0x00000004040b9c11 */ /* 0x000fc6000f8e10ff */
[----:B------:R-:W0:Y:S01]  /*1120*/  SHFL.BFLY PT, R2, R7, 0x4, 0x1f ;  /* 0x0c801f0007027f89 */ /* 0x000e2200000e0000 */
[----:B--2---:R-:W-:-:S03]  /*1130*/  FADD.FTZ R14, R13, R14 ;  /* 0x0000000e0d0e7221 */ /* 0x004fc60000010000 */
[----:B------:R-:W1:Y:S04]  /*1140*/  SHFL.BFLY PT, R3, R12, 0x4, 0x1f ;  /* 0x0c801f000c037f89 */ /* 0x000e6800000e0000 */
[----:B------:R-:W2:Y:S01]  /*1150*/  SHFL.BFLY PT, R9, R14, 0x4, 0x1f ;  /* 0x0c801f000e097f89 */ /* 0x000ea200000e0000 */
        /* <DEDUP_REMOVED lines=27> */
[----:B------:R-:W-:Y:S02]  /*1310*/  IADD3 R11, PT, PT, R5, R0, RZ ;  /* 0x00000000050b7210 */ /* 0x000fe40007ffe0ff */
[----:B------:R-:W4:Y:S05]  /*1320*/  LDS.64 R16, [R10+0x3100] ;  /* 0x003100000a107984 */ /* 0x000f2a0000000a00 */
[----:B------:R-:W5:Y:S01]  /*1330*/  LDC.64 R2, c[0x0][0x4a0] ;  /* 0x00012800ff027b82 */ /* 0x000f620000000a00 */
[----:B0-----:R-:W-:-:S04]  /*1340*/  IMAD.WIDE.U32 R4, R11, 0x4, R8 ;  /* 0x000000040b047825 */ /* 0x001fc800078e0008 */
[----:B---3--:R-:W-:-:S04]  /*1350*/  IMAD.WIDE.U32 R6, R11, 0x4, R6 ;  /* 0x000000040b067825 */ /* 0x008fc800078e0006 */
[----:B-----5:R-:W-:Y:S01]  /*1360*/  IMAD.WIDE.U32 R2, R11, 0x4, R2 ;  /* 0x000000040b027825 */ /* 0x020fe200078e0002 */
[----:B-1----:R-:W-:Y:S02]  /*1370*/  F2FP.BF16.F32.PACK_AB R13, R13, R12 ;  /* 0x0000000c0d0d723e */ /* 0x002fe400000010ff */
[----:B--2---:R-:W-:-:S03]  /*1380*/  F2FP.BF16.F32.PACK_AB R15, R15, R14 ;  /* 0x0000000e0f0f723e */ /* 0x004fc600000010ff */
[----:B------:R-:W-:Y:S01]  /*1390*/  STG.E desc[UR6][R4.64], R13 ;  /* 0x0000000d04007986 */ /* 0x000fe2000c101906 */
[----:B----4-:R-:W-:-:S03]  /*13a0*/  F2FP.BF16.F32.PACK_AB R17, R17, R16 ;  /* 0x000000101111723e */ /* 0x010fc600000010ff */
[----:B------:R-:W-:Y:S04]  /*13b0*/  STG.E desc[UR6][R6.64], R15 ;  /* 0x0000000f06007986 */ /* 0x000fe8000c101906 */
[----:B------:R-:W-:Y:S01]  /*13c0*/  STG.E desc[UR6][R2.64], R17 ;  /* 0x0000001102007986 */ /* 0x000fe2000c101906 */
[----:B------:R-:W-:Y:S05]  /*13d0*/  EXIT ;  /* 0x000000000000794d */ /* 0x000fea0003800000 */
.L_x_891:
        /* <DEDUP_REMOVED lines=10> */
.L_x_10672:


//--------------------- .text._ZN10layer_norm13ln_bwd_kernelINS_13Kernel_traitsI13__nv_bfloat16S2_S2_S2_fjLj6144ELj1ELj1ELj8ELj16ENS_18Kernel_traits_baseILj6144ES2_S2_S2_S2_fjLj256EEEEELb1ELb1ELb1ELb1EEEvNS_9BwdParamsE --------------------------
	.section	.text._ZN10layer_norm13ln_bwd_kernelINS_13Kernel_traitsI13__nv_bfloat16S2_S2_S2_fjLj6144ELj1ELj1ELj8ELj16ENS_18Kernel_traits_baseILj6144ES2_S2_S2_S2_fjLj256EEEEELb1ELb1ELb1ELb1EEEvNS_9BwdParamsE,"ax",@progbits
	.align	128
        .global         _ZN10layer_norm13ln_bwd_kernelINS_13Kernel_traitsI13__nv_bfloat16S2_S2_S2_fjLj6144ELj1ELj1ELj8ELj16ENS_18Kernel_traits_baseILj6144ES2_S2_S2_S2_fjLj256EEEEELb1ELb1ELb1ELb1EEEvNS_9BwdParamsE
        .type           _ZN10layer_norm13ln_bwd_kernelINS_13Kernel_traitsI13__nv_bfloat16S2_S2_S2_fjLj6144ELj1ELj1ELj8ELj16ENS_18Kernel_traits_baseILj6144ES2_S2_S2_S2_fjLj256EEEEELb1ELb1ELb1ELb1EEEvNS_9BwdParamsE,@function
        .size           _ZN10layer_norm13ln_bwd_kernelINS_13Kernel_traitsI13__nv_bfloat16S2_S2_S2_fjLj6144ELj1ELj1ELj8ELj16ENS_18Kernel_traits_baseILj6144ES2_S2_S2_S2_fjLj256EEEEELb1ELb1ELb1ELb1EEEvNS_9BwdParamsE,(.L_x_10673 - _ZN10layer_norm13ln_bwd_kernelINS_13Kernel_traitsI13__nv_bfloat16S2_S2_S2_fjLj6144ELj1ELj1ELj8ELj16ENS_18Kernel_traits_baseILj6144ES2_S2_S2_S2_fjLj256EEEEELb1ELb1ELb1ELb1EEEvNS_9BwdParamsE)
        .other          _ZN10layer_norm13ln_bwd_kernelINS_13Kernel_traitsI13__nv_bfloat16S2_S2_S2_fjLj6144ELj1ELj1ELj8ELj16ENS_18Kernel_traits_baseILj6144ES2_S2_S2_S2_fjLj256EEEEELb1ELb1ELb1ELb1EEEvNS_9BwdParamsE,@"STO_CUDA_ENTRY STV_DEFAULT"
_ZN10layer_norm13ln_bwd_kernelINS_13Kernel_traitsI13__nv_bfloat16S2_S2_S2_fjLj6144ELj1ELj1ELj8ELj16ENS_18Kernel_traits_baseILj6144ES2_S2_S2_S2_fjLj256EEEEELb1ELb1ELb1ELb1EEEvNS_9BwdParamsE:
.text._ZN10layer_norm13ln_bwd_kernelINS_13Kernel_traitsI13__nv_bfloat16S2_S2_S2_fjLj6144ELj1ELj1ELj8ELj16ENS_18Kernel_traits_baseILj6144ES2_S2_S2_S2_fjLj256EEEEELb1ELb1ELb1ELb1EEEvNS_9BwdParamsE:
        /* <DEDUP_REMOVED lines=43> */
[----:B------:R-:W1:Y:S01]  /*02b0*/  LDC.64 R4, c[0x0][0x3e8] ;  /* 0x0000fa00ff047b82 */ /* 0x000e620000000a00 */
[----:B------:R-:W2:Y:S01]  /*02c0*/  LDCU UR15, c[0x0][0x388] ;  /* 0x00007100ff0f77ac */ /* 0x000ea20008000800 */
[----:B------:R-:W3:Y:S06]  /*02d0*/  LDCU.U8 UR11, c[0x0][0x410] ;  /* 0x00008200ff0b77ac */ /* 0x000eec0008000000 */
[----:B------:R-:W4:Y:S01]  /*02e0*/  LDC.64 R2, c[0x0][0x3d0] ;  /* 0x0000f400ff027b82 */ /* 0x000f220000000a00 */
[----:B------:R-:W0:Y:S01]  /*02f0*/  LDCU UR14, c[0x0][0x400] ;  /* 0x00008000ff0e77ac */ /* 0x000e220008000800 */
[----:B------:R-:W0:Y:S01]  /*0300*/  LDCU.64 UR16, c[0x0][0x408] ;  /* 0x00008100ff1077ac */ /* 0x000e220008000a00 */
[----:B------:R-:W0:Y:S01]  /*0310*/  LDCU.64 UR6, c[0x0][0x438] ;  /* 0x00008700ff0677ac */ /* 0x000e220008000a00 */
[----:B------:R-:W0:Y:S01]  /*0320*/  LDCU.64 UR8, c[0x0][0x478] ;  /* 0x00008f00ff0877ac */ /* 0x000e220008000a00 */
[----:B-1----:R-:W-:-:S05]  /*0330*/  IMAD.WIDE.U32 R4, R168, 0x10, R4 ;  /* 0x00000010a8047825 */ /* 0x002fca00078e0004 */
[----:B0-----:R-:W2:Y:S01]  /*0340*/  LDG.E.128 R164, desc[UR12][R4.64] ;  /* 0x0000000c04a47981 */ /* 0x001ea2000c1e1d00 */
[----:B----4-:R-:W-:-:S03]  /*0350*/  IMAD.WIDE.U32 R2, R168, 0x10, R2 ;  /* 0x00000010a8027825 */ /* 0x010fc600078e0002 */
[----:B------:R0:W5:Y:S04]  /*0360*/  LDG.E.128 R20, desc[UR12][R4.64+0x2000] ;  /* 0x0020000c04147981 */ /* 0x000168000c1e1d00 */
[----:B------:R0:W5:Y:S04]  /*0370*/  LDG.E.128 R32, desc[UR12][R2.64+0x2000] ;  /* 0x0020000c02207981 */ /* 0x000168000c1e1d00 */
[----:B------:R0:W5:Y:S04]  /*0380*/  LDG.E.128 R28, desc[UR12][R2.64+0x1000] ;  /* 0x0010000c021c7981 */ /* 0x000168000c1e1d00 */
[----:B------:R0:W5:Y:S04]  /*0390*/  LDG.E.128 R24, desc[UR12][R2.64] ;  /* 0x0000000c02187981 */ /* 0x000168000c1e1d00 */
[----:B------:R0:W5:Y:S01]  /*03a0*/  LDG.E.128 R16, desc[UR12][R4.64+0x1000] ;  /* 0x0010000c04107981 */ /* 0x000162000c1e1d00 */
[----:B------:R-:W-:Y:S01]  /*03b0*/  HFMA2 R104, -RZ, RZ, 0, 0 ;  /* 0x00000000ff687431 */ /* 0x000fe200000001ff */
[----:B------:R-:W-:Y:S01]  /*03c0*/  MOV R143, UR4 ;  /* 0x00000004008f7c02 */ /* 0x000fe20008000f00 */
[----:B------:R-:W-:Y:S01]  /*03d0*/  UPLOP3.LUT UP1, UPT, UPT, UPT, UPT, 0x40, 0x4 ;  /* 0x000000000004789c */ /* 0x000fe20003f2e870 */
[----:B--2---:R-:W-:-:S02]  /*03e0*/  PRMT R0, R164, 0x7632, R0 ;  /* 0x00007632a4007816 */ /* 0x004fc40000000000 */
[----:B------:R-:W-:Y:S02]  /*03f0*/  PRMT R195, R165, 0x7632, R195 ;  /* 0x00007632a5c37816 */ /* 0x000fe400000000c3 */
[----:B------:R-:W-:Y:S02]  /*0400*/  PRMT R197, R166, 0x7632, R197 ;  /* 0x00007632a6c57816 */ /* 0x000fe400000000c5 */
[----:B0--3--:R-:W-:-:S07]  /*0410*/  PRMT R199, R167, 0x7632, R199 ;  /* 0x00007632a7c77816 */ /* 0x009fce00000000c7 */
.L_x_995:
[----:B0-----:R-:W0:Y:S08]  /*0420*/  LDC.64 R126, c[0x0][0x3f8] ;  /* 0x0000fe00ff7e7b82 */ /* 0x001e300000000a00 */
[----:B------:R-:W1:Y:S08]  /*0430*/  LDC.64 R124, c[0x0][0x3f0] ;  /* 0x0000fc00ff7c7b82 */ /* 0x000e700000000a00 */
[----:B------:R-:W2:Y:S01]  /*0440*/  LDC.64 R122, c[0x0][0x3c8] ;  /* 0x0000f200ff7a7b82 */ /* 0x000ea20000000a00 */
[----:B0-----:R-:W-:-:S07]  /*0450*/  IMAD.WIDE R126, R143, 0x4, R126 ;  /* 0x000000048f7e7825 */ /* 0x001fce00078e027e */
[----:B------:R-:W0:Y:S01]  /*0460*/  LDC.64 R120, c[0x0][0x3c0] ;  /* 0x0000f000ff787b82 */ /* 0x000e220000000a00 */
[----:B------:R-:W3:Y:S01]  /*0470*/  LDG.E R2, desc[UR12][R126.64] ;  /* 0x0000000c7e027981 */ /* 0x000ee2000c1e1900 */
[----:B-1----:R-:W-:-:S06]  /*0480*/  IMAD.WIDE R124, R143, 0x4, R124 ;  /* 0x000000048f7c7825 */ /* 0x002fcc00078e027c */
[----:B-----5:R1:W5:Y:S01]  /*0490*/  LDG.E R124, desc[UR12][R124.64] ;  /* 0x0000000c7c7c7981 */ /* 0x020362000c1e1900 */
        /* <DEDUP_REMOVED lines=8> */
[-C--:B0-----:R-:W-:Y:S01]  /*0520*/  IMAD R3, R143, R138.reuse, RZ ;  /* 0x0000008a8f037224 */ /* 0x081fe200078e02ff */
[----:B------:R-:W-:Y:S01]  /*0530*/  MOV R144, UR7 ;  /* 0x0000000700907c02 */ /* 0x000fe20008000f00 */
[----:B------:R-:W-:Y:S01]  /*0540*/  IMAD R125, R125, R138, RZ ;  /* 0x0000008a7d7d7224 */ /* 0x000fe200078e02ff */
[----:B------:R-:W-:-:S04]  /*0550*/  ISETP.NE.U32.AND P0, PT, RZ, UR6, PT ;  /* 0x00000006ff007c0c */ /* 0x000fc8000bf05070 */
[----:B------:R-:W0:Y:S01]  /*0560*/  LDC.64 R162, c[0x0][0x3b0] ;  /* 0x0000ec00ffa27b82 */ /* 0x000e220000000a00 */
[----:B------:R-:W-:-:S04]  /*0570*/  SHF.R.S32.HI R126, RZ, 0x1f, R3 ;  /* 0x0000001fff7e7819 */ /* 0x000fc80000011403 */
[----:B------:R-:W-:Y:S02]  /*0580*/  LEA.HI R3, R126, R3, RZ, 0x3 ;  /* 0x000000037e037211 */ /* 0x000fe400078f18ff */
[----:B------:R-:W-:Y:S02]  /*0590*/  SHF.R.S32.HI R126, RZ, 0x1f, R125 ;  /* 0x0000001fff7e7819 */ /* 0x000fe4000001147d */
[-C--:B------:R-:W-:Y:S02]  /*05a0*/  LEA.HI.SX32 R139, R3, R168.reuse, 0x1d ;  /* 0x000000a8038b7211 */ /* 0x080fe400078feaff */
[----:B------:R-:W-:Y:S02]  /*05b0*/  LEA.HI R125, R126, R125, RZ, 0x3 ;  /* 0x0000007d7e7d7211 */ /* 0x000fe400078f18ff */
[C---:B------:R-:W-:Y:S01]  /*05c0*/  IADD3 R169, PT, PT, R139.reuse, 0x100, RZ ;  /* 0x000001008ba97810 */ /* 0x040fe20007ffe0ff */
[----:B-1----:R-:W-:Y:S01]  /*05d0*/  IMAD.WIDE.U32 R156, R139, 0x10, R132 ;  /* 0x000000108b9c7825 */ /* 0x002fe200078e0084 */
[----:B------:R-:W-:-:S04]  /*05e0*/  LEA.HI.SX32 R125, R125, R168, 0x1d ;  /* 0x000000a87d7d7211 */ /* 0x000fc800078feaff */
[----:B------:R-:W-:Y:S01]  /*05f0*/  IADD3 R129, PT, PT, R125, 0x100, RZ ;  /* 0x000001007d817810 */ /* 0x000fe20007ffe0ff */
[----:B------:R-:W-:Y:S01]  /*0600*/  VIADD R171, R139, 0x200 ;  /* 0x000002008bab7836 */ /* 0x000fe20000000000 */
[----:B------:R-:W3:Y:S01]  /*0610*/  LDG.E.128 R156, desc[UR12][R156.64] ;  /* 0x0000000c9c9c7981 */ /* 0x000ee2000c1e1d00 */
[----:B------:R-:W-:-:S04]  /*0620*/  IMAD.WIDE.U32 R152, R169, 0x10, R132 ;  /* 0x00000010a9987825 */ /* 0x000fc800078e0084 */
[--C-:B--2---:R-:W-:Y:S02]  /*0630*/  IMAD.WIDE.U32 R128, R129, 0x10, R122.reuse ;  /* 0x0000001081807825 */ /* 0x104fe400078e007a */
[----:B------:R-:W2:Y:S02]  /*0640*/  LDG.E.128 R152, desc[UR12][R152.64] ;  /* 0x0000000c98987981 */ /* 0x000ea4000c1e1d00 */
[----:B------:R-:W-:Y:S02]  /*0650*/  IMAD.WIDE.U32 R148, R125, 0x10, R122 ;  /* 0x000000107d947825 */ /* 0x000fe400078e007a */
[----:B------:R-:W4:Y:S02]  /*0660*/  LDG.E.128 R128, desc[UR12][R128.64] ;  /* 0x0000000c80807981 */ /* 0x000f24000c1e1d00 */
[----:B------:R-:W-:-:S04]  /*0670*/  IMAD.WIDE R126, R143, 0x4, R120 ;  /* 0x000000048f7e7825 */ /* 0x000fc800078e0278 */
[----:B------:R-:W-:Y:S01]  /*0680*/  IMAD.WIDE.U32 R132, R171, 0x10, R132 ;  /* 0x00000010ab847825 */ /* 0x000fe200078e0084 */
[----:B------:R1:W2:Y:S01]  /*0690*/  LDG.E R145, desc[UR12][R126.64] ;  /* 0x0000000c7e917981 */ /* 0x0002a2000c1e1900 */
[----:B------:R-:W-:-:S03]  /*06a0*/  IADD3 R121, PT, PT, R125, 0x200, RZ ;  /* 0x000002007d797810 */ /* 0x000fc60007ffe0ff */
[----:B------:R-:W2:Y:S04]  /*06b0*/  LDG.E.128 R148, desc[UR12][R148.64] ;  /* 0x0000000c94947981 */ /* 0x000ea8000c1e1d00 */
[----:B------:R-:W2:Y:S01]  /*06c0*/  LDG.E.128 R132, desc[UR12][R132.64] ;  /* 0x0000000c84847981 */ /* 0x000ea2000c1e1d00 */
[----:B------:R-:W-:-:S06]  /*06d0*/  IMAD.WIDE.U32 R120, R121, 0x10, R122 ;  /* 0x0000001079787825 */ /* 0x000fcc00078e007a */
[----:B------:R-:W2:Y:S01]  /*06e0*/  LDG.E.128 R120, desc[UR12][R120.64] ;  /* 0x0000000c78787981 */ /* 0x000ea2000c1e1d00 */
[----:B------:R-:W-:Y:S02]  /*06f0*/  ISETP.NE.AND.EX P0, PT, R144, RZ, PT, P0 ;  /* 0x000000ff9000720c */ /* 0x000fe40003f05300 */
[----:B-----5:R-:W-:-:S11]  /*0700*/  ISETP.GE.AND P2, PT, R124, 0x1, PT ;  /* 0x000000017c00780c */ /* 0x020fd60003f46270 */
[----:B------:R-:W0:Y:S02]  /*0710*/  @P0 LDC.64 R136, c[0x0][0x438] ;  /* 0x00010e00ff880b82 */ /* 0x000e240000000a00 */
[----:B------:R-:W-:-:S05]  /*0720*/  @P2 IADD3 R3, PT, PT, R124, -0x1, RZ ;  /* 0xffffffff7c032810 */ /* 0x000fca0007ffe0ff */
[----:B------:R-:W-:Y:S01]  /*0730*/  @P2 IMAD R3, R3, R138, RZ ;  /* 0x0000008a03032224 */ /* 0x000fe200078e02ff */
[----:B------:R-:W-:Y:S01]  /*0740*/  MOV R141, RZ ;  /* 0x000000ff008d7202 */ /* 0x000fe20000000f00 */
[----:B------:R-:W0:Y:S03]  /*0750*/  @P0 LDC.64 R146, c[0x0][0x438] ;  /* 0x00010e00ff920b82 */ /* 0x000e260000000a00 */
[----:B-1----:R-:W-:-:S04]  /*0760*/  @P2 SHF.R.S32.HI R126, RZ, 0x1f, R3 ;  /* 0x0000001fff7e2819 */ /* 0x002fc80000011403 */
[----:B------:R-:W-:Y:S01]  /*0770*/  @P2 LEA.HI R3, R126, R3, RZ, 0x3 ;  /* 0x000000037e032211 */ /* 0x000fe200078f18ff */
[----:B------:R-:W1:Y:S03]  /*0780*/  @P0 LDC.64 R160, c[0x0][0x438] ;  /* 0x00010e00ffa00b82 */ /* 0x000e660000000a00 */
[----:B------:R-:W-:Y:S01]  /*0790*/  @P2 LEA.HI.SX32 R141, R3, R168, 0x1d ;  /* 0x000000a8038d2211 */ /* 0x000fe200078feaff */
[----:B0-----:R-:W-:-:S03]  /*07a0*/  @P0 IMAD.WIDE.U32 R126, R139, 0x10, R136 ;  /* 0x000000108b7e0825 */ /* 0x001fc600078e0088 */
[C---:B------:R-:W-:Y:S01]  /*07b0*/  IADD3 R139, PT, PT, R141.reuse, 0x100, RZ ;  /* 0x000001008d8b7810 */ /* 0x040fe20007ffe0ff */
[C---:B------:R-:W-:Y:S01]  /*07c0*/  VIADD R137, R141.reuse, 0x200 ;  /* 0x000002008d897836 */ /* 0x040fe20000000000 */
[----:B------:R3:W5:Y:S01]  /*07d0*/  @P0 LDG.E.128 R12, desc[UR12][R126.64] ;  /* 0x0000000c7e0c0981 */ /* 0x000762000c1e1d00 */
[----:B------:R-:W-:-:S04]  /*07e0*/  IMAD.WIDE.U32 R140, R141, 0x8, R162 ;  /* 0x000000088d8c7825 */ /* 0x000fc800078e00a2 */
[--C-:B------:R-:W-:Y:S02]  /*07f0*/  IMAD.WIDE.U32 R138, R139, 0x8, R162.reuse ;  /* 0x000000088b8a7825 */ /* 0x100fe400078e00a2 */
[----:B------:R-:W5:Y:S02]  /*0800*/  LDG.E.64 R140, desc[UR12][R140.64] ;  /* 0x0000000c8c8c7981 */ /* 0x000f64000c1e1b00 */
[----:B------:R-:W-:Y:S02]  /*0810*/  IMAD.WIDE.U32 R136, R137, 0x8, R162 ;  /* 0x0000000889887825 */ /* 0x000fe400078e00a2 */
[----:B------:R-:W5:Y:S04]  /*0820*/  LDG.E.64 R138, desc[UR12][R138.64] ;  /* 0x0000000c8a8a7981 */ /* 0x000f68000c1e1b00 */
[----:B------:R-:W5:Y:S01]  /*0830*/  LDG.E.64 R136, desc[UR12][R136.64] ;  /* 0x0000000c88887981 */ /* 0x000f62000c1e1b00 */
[----:B------:R-:W-:-:S04]  /*0840*/  @P0 IMAD.WIDE.U32 R146, R169, 0x10, R146 ;  /* 0x00000010a9920825 */ /* 0x000fc800078e0092 */
[----:B-1----:R-:W-:Y:S01]  /*0850*/  @P0 IMAD.WIDE.U32 R160, R171, 0x10, R160 ;  /* 0x00000010aba00825 */ /* 0x002fe200078e00a0 */
[----:B------:R0:W5:Y:S04]  /*0860*/  @P0 LDG.E.128 R8, desc[UR12][R146.64] ;  /* 0x0000000c92080981 */ /* 0x000168000c1e1d00 */
[----:B------:R1:W5:Y:S01]  /*0870*/  @P0 LDG.E.128 R4, desc[UR12][R160.64] ;  /* 0x0000000ca0040981 */ /* 0x000362000c1e1d00 */
[----:B------:R-:W-:Y:S02]  /*0880*/  ISETP.NE.AND P0, PT, RZ, UR11, PT ;  /* 0x0000000bff007c0c */ /* 0x000fe4000bf05270 */
[----:B------:R-:W-:Y:S02]  /*0890*/  SHF.L.U32 R182, R33, 0x10, RZ ;  /* 0x0000001021b67819 */ /* 0x000fe400000006ff */
[----:B------:R-:W-:-:S02]  /*08a0*/  SHF.L.U32 R184, R34, 0x10, RZ ;  /* 0x0000001022b87819 */ /* 0x000fc400000006ff */
[----:B------:R-:W-:Y:S02]  /*08b0*/  SHF.L.U32 R186, R35, 0x10, RZ ;  /* 0x0000001023ba7819 */ /* 0x000fe400000006ff */
[----:B------:R-:W-:-:S04]  /*08c0*/  PRMT R188, R32, 0x7632, R188 ;  /* 0x0000763220bc7816 */ /* 0x000fc800000000bc */
[----:B------:R-:W-:Y:S02]  /*08d0*/  SHF.L.U32 R188, R188, 0x10, RZ ;  /* 0x00000010bcbc7819 */ /* 0x000fe400000006ff */
[----:B------:R-:W-:-:S04]  /*08e0*/  PRMT R190, R33, 0x7632, R190 ;  /* 0x0000763221be7816 */ /* 0x000fc800000000be */
[----:B------:R-:W-:Y:S02]  /*08f0*/  SHF.L.U32 R190, R190, 0x10, RZ ;  /* 0x00000010bebe7819 */ /* 0x000fe400000006ff */
[----:B---3--:R-:W-:Y:S02]  /*0900*/  PRMT R127, R159, 0x7632, R127 ;  /* 0x000076329f7f7816 */ /* 0x008fe4000000007f */
[----:B------:R-:W-:Y:S02]  /*0910*/  SHF.L.U32 R125, R156, 0x10, RZ ;  /* 0x000000109c7d7819 */ /* 0x000fe400000006ff */
[C---:B------:R-:W-:Y:S01]  /*0920*/  PRMT R174, R158.reuse, 0x7632, R174 ;  /* 0x000076329eae7816 */ /* 0x040fe200000000ae */
[----:B------:R-:W-:Y:S01]  /*0930*/  IMAD.U32 R127, R127, 0x10000, RZ ;  /* 0x000100007f7f7824 */ /* 0x000fe200078e00ff */
[----:B------:R-:W-:Y:S02]  /*0940*/  SHF.L.U32 R126, R158, 0x10, RZ ;  /* 0x000000109e7e7819 */ /* 0x000fe400000006ff */
[----:B0-----:R-:W-:-:S02]  /*0950*/  SHF.L.U32 R146, R159, 0x10, RZ ;  /* 0x000000109f927819 */ /* 0x001fc400000006ff */
[C---:B----4-:R-:W-:Y:S02]  /*0960*/  PRMT R172, R128.reuse, 0x7632, R172 ;  /* 0x0000763280ac7816 */ /* 0x050fe400000000ac */
[----:B------:R-:W-:Y:S02]  /*0970*/  SHF.L.U32 R163, R128, 0x10, RZ ;  /* 0x0000001080a37819 */ /* 0x000fe400000006ff */
[C---:B------:R-:W-:Y:S02]  /*0980*/  PRMT R168, R130.reuse, 0x7632, R168 ;  /* 0x0000763282a87816 */ /* 0x040fe400000000a8 */
[----:B------:R-:W-:Y:S02]  /*0990*/  SHF.L.U32 R171, R130, 0x10, RZ ;  /* 0x0000001082ab7819 */ /* 0x000fe400000006ff */
[----:B--2---:R-:W-:Y:S02]  /*09a0*/  FSEL R191, R145, RZ, !P0 ;  /* 0x000000ff91bf7208 */ /* 0x004fe40004000000 */
[----:B------:R-:W-:-:S02]  /*09b0*/  PRMT R175, R129, 0x7632, R175 ;  /* 0x0000763281af7816 */ /* 0x000fc400000000af */
[C---:B------:R-:W-:Y:S02]  /*09c0*/  PRMT R159, R148.reuse, 0x7632, R159 ;  /* 0x00007632949f7816 */ /* 0x040fe4000000009f */
[----:B------:R-:W-:Y:S02]  /*09d0*/  SHF.L.U32 R147, R148, 0x10, RZ ;  /* 0x0000001094937819 */ /* 0x000fe400000006ff */
[C---:B------:R-:W-:Y:S02]  /*09e0*/  PRMT R158, R150.reuse, 0x7632, R158 ;  /* 0x00007632969e7816 */ /* 0x040fe4000000009e */
[----:B------:R-:W-:Y:S02]  /*09f0*/  SHF.L.U32 R177, R150, 0x10, RZ ;  /* 0x0000001096b17819 */ /* 0x000fe400000006ff */
[----:B------:R-:W-:Y:S02]  /*0a00*/  SHF.L.U32 R169, R129, 0x10, RZ ;  /* 0x0000001081a97819 */ /* 0x000fe400000006ff */
[----:B------:R-:W-:-:S02]  /*0a10*/  PRMT R130, R131, 0x7632, R130 ;  /* 0x0000763283827816 */ /* 0x000fc40000000082 */
[----:B------:R-:W-:Y:S02]  /*0a20*/  SHF.L.U32 R173, R131, 0x10, RZ ;  /* 0x0000001083ad7819 */ /* 0x000fe400000006ff */
[C---:B------:R-:W-:Y:S02]  /*0a30*/  PRMT R128, R132.reuse, 0x7632, R128 ;  /* 0x0000763284807816 */ /* 0x040fe40000000080 */
[----:B------:R-:W-:Y:S02]  /*0a40*/  SHF.L.U32 R183, R132, 0x10, RZ ;  /* 0x0000001084b77819 */ /* 0x000fe400000006ff */
        /* <DEDUP_REMOVED lines=9> */
[C---:B------:R-:W-:Y:S01]  /*0ae0*/  FADD.FTZ R145, -R191.reuse, R125 ;  /* 0x0000007dbf917221 */ /* 0x040fe20000010100 */
[----:B------:R-:W-:Y:S01]  /*0af0*/  FADD.FTZ R203, -R191, R127 ;  /* 0x0000007fbfcb7221 */ /* 0x000fe20000010100 */
[----:B------:R-:W-:Y:S01]  /*0b00*/  SHF.L.U32 R170, R157, 0x10, RZ ;  /* 0x000000109daa7819 */ /* 0x000fe200000006ff */
[----:B------:R-:W-:Y:S01]  /*0b10*/  IMAD.U32 R179, R155, 0x10000, RZ ;  /* 0x000100009bb37824 */ /* 0x000fe200078e00ff */
[----:B------:R-:W-:Y:S01]  /*0b20*/  SHF.L.U32 R152, R152, 0x10, RZ ;  /* 0x0000001098987819 */ /* 0x000fe200000006ff */
[----:B------:R-:W-:Y:S01]  /*0b30*/  IMAD.U32 R185, R133, 0x10000, RZ ;  /* 0x0001000085b97824 */ /* 0x000fe200078e00ff */
[----:B-1----:R-:W-:Y:S01]  /*0b40*/  SHF.L.U32 R160, R153, 0x10, RZ ;  /* 0x0000001099a07819 */ /* 0x002fe200000006ff */
[----:B------:R-:W-:Y:S01]  /*0b50*/  IMAD.U32 R129, R129, 0x10000, RZ ;  /* 0x0001000081817824 */ /* 0x000fe200078e00ff */
        /* <DEDUP_REMOVED lines=12> */
[----:B------:R-:W-:Y:S01]  /*0c20*/  SHF.L.U32 R125, R132, 0x10, RZ ;  /* 0x00000010847d7819 */ /* 0x000fe200000006ff */
[C---:B------:R-:W-:Y:S01]  /*0c30*/  IMAD.U32 R161, R149.reuse, 0x10000, RZ ;  /* 0x0001000095a17824 */ /* 0x040fe200078e00ff */
[----:B------:R-:W-:Y:S01]  /*0c40*/  PRMT R156, R149, 0x7632, R156 ;  /* 0x00007632959c7816 */ /* 0x000fe2000000009c */
[----:B------:R-:W-:Y:S01]  /*0c50*/  FADD.FTZ R217, -R191, R179 ;  /* 0x000000b3bfd97221 */ /* 0x000fe20000010100 */
[----:B------:R-:W-:Y:S01]  /*0c60*/  PRMT R157, R151, 0x7632, R157 ;  /* 0x00007632979d7816 */ /* 0x000fe2000000009d */
[----:B------:R-:W-:Y:S01]  /*0c70*/  FADD.FTZ R149, -R191, R170 ;  /* 0x000000aabf957221 */ /* 0x000fe20000010100 */
        /* <DEDUP_REMOVED lines=21> */
[----:B------:R-:W-:Y:S01]  /*0dd0*/  PRMT R126, R120, 0x7632, R126 ;  /* 0x00007632787e7816 */ /* 0x000fe2000000007e */
[----:B------:R-:W-:Y:S01]  /*0de0*/  IMAD.U32 R133, R122, 0x10000, RZ ;  /* 0x000100007a857824 */ /* 0x000fe200078e00ff */
[----:B------:R-:W-:-:S02]  /*0df0*/  SHF.L.U32 R191, R120, 0x10, RZ ;  /* 0x0000001078bf7819 */ /* 0x000fc400000006ff */
[----:B------:R-:W-:Y:S02]  /*0e00*/  PRMT R120, R122, 0x7632, R120 ;  /* 0x000076327a787816 */ /* 0x000fe40000000078 */
[----:B------:R-:W-:Y:S01]  /*0e10*/  PRMT R122, R24, 0x7632, R122 ;  /* 0x00007632187a7816 */ /* 0x000fe2000000007a */
[----:B------:R-:W-:Y:S01]  /*0e20*/  IMAD.U32 R159, R159, 0x10000, RZ ;  /* 0x000100009f9f7824 */ /* 0x000fe200078e00ff */
[----:B------:R-:W-:Y:S02]  /*0e30*/  PRMT R132, R25, 0x7632, R132 ;  /* 0x0000763219847816 */ /* 0x000fe40000000084 */
[----:B------:R-:W-:Y:S01]  /*0e40*/  SHF.L.U32 R122, R122, 0x10, RZ ;  /* 0x000000107a7a7819 */ /* 0x000fe200000006ff */
[----:B------:R-:W-:-:S04]  /*0e50*/  FMUL.FTZ R154, R142, R151 ;  /* 0x000000978e9a7220 */ /* 0x000fc80000410000 */
[----:B------:R-:W-:Y:S01]  /*0e60*/  FMUL.FTZ R151, R122, R159 ;  /* 0x0000009f7a977220 */ /* 0x000fe20000410000 */
[----:B------:R-:W-:Y:S02]  /*0e70*/  SHF.L.U32 R122, R132, 0x10, RZ ;  /* 0x00000010847a7819 */ /* 0x000fe400000006ff */
[----:B------:R-:W-:Y:S01]  /*0e80*/  SHF.L.U32 R132, R156, 0x10, RZ ;  /* 0x000000109c847819 */ /* 0x000fe200000006ff */
[C---:B------:R-:W-:Y:S01]  /*0e90*/  FMUL.FTZ R156, R142.reuse, R153 ;  /* 0x000000998e9c7220 */ /* 0x040fe20000410000 */
[C---:B------:R-:W-:Y:S01]  /*0ea0*/  FMUL.FTZ R3, R142.reuse, R145 ;  /* 0x000000918e037220 */ /* 0x040fe20000410000 */
[----:B------:R-:W-:Y:S01]  /*0eb0*/  SHF.L.U32 R148, R25, 0x10, RZ ;  /* 0x0000001019947819 */ /* 0x000fe200000006ff */
[----:B------:R-:W-:Y:S01]  /*0ec0*/  FMUL.FTZ R145, R142, R149 ;  /* 0x000000958e917220 */ /* 0x000fe20000410000 */
[----:B------:R-:W-:Y:S01]  /*0ed0*/  SHF.L.U32 R146, R24, 0x10, RZ ;  /* 0x0000001018927819 */ /* 0x000fe200000006ff */
[-C--:B------:R-:W-:Y:S01]  /*0ee0*/  FMUL.FTZ R153, R122, R132.reuse ;  /* 0x000000847a997220 */ /* 0x080fe20000410000 */
[----:B------:R-:W-:Y:S01]  /*0ef0*/  FADD.FTZ R107, R107, R132 ;  /* 0x000000846b6b7221 */ /* 0x000fe20000010000 */
[----:B------:R-:W-:Y:S01]  /*0f00*/  FFMA.FTZ R39, R156, R132, R39 ;  /* 0x000000849c277223 */ /* 0x000fe20000010027 */
[----:B------:R-:W-:Y:S01]  /*0f10*/  IMAD.U32 R122, R157, 0x10000, RZ ;  /* 0x000100009d7a7824 */ /* 0x000fe200078e00ff */
[----:B------:R-:W-:Y:S01]  /*0f20*/  SHF.L.U32 R132, R28, 0x10, RZ ;  /* 0x000000101c847819 */ /* 0x000fe200000006ff */
[-C--:B------:R-:W-:Y:S01]  /*0f30*/  FMUL.FTZ R148, R148, R161.reuse ;  /* 0x000000a194947220 */ /* 0x080fe20000410000 */
[----:B------:R-:W-:Y:S01]  /*0f40*/  FADD.FTZ R106, R106, R161 ;  /* 0x000000a16a6a7221 */ /* 0x000fe20000010000 */
[----:B------:R-:W-:Y:S01]  /*0f50*/  FFMA.FTZ R38, R145, R161, R38 ;  /* 0x000000a191267223 */ /* 0x000fe20000010026 */
[----:B------:R-:W-:Y:S01]  /*0f60*/  FADD.FTZ R105, R105, R159 ;  /* 0x0000009f69697221 */ /* 0x000fe20000010000 */
[----:B------:R-:W-:Y:S01]  /*0f70*/  FFMA.FTZ R37, R154, R159, R37 ;  /* 0x0000009f9a257223 */ /* 0x000fe20000010025 */
[----:B------:R-:W-:Y:S01]  /*0f80*/  FMUL.FTZ R157, R142, R205 ;  /* 0x000000cd8e9d7220 */ /* 0x000fe20000410000 */
[----:B------:R-:W-:Y:S01]  /*0f90*/  PRMT R161, R26, 0x7632, R161 ;  /* 0x000076321aa17816 */ /* 0x000fe200000000a1 */
[-C--:B------:R-:W-:Y:S01]  /*0fa0*/  FMUL.FTZ R146, R146, R147.reuse ;  /* 0x0000009392927220 */ /* 0x080fe20000410000 */
[----:B------:R-:W-:Y:S01]  /*0fb0*/  PRMT R159, R27, 0x7632, R159 ;  /* 0x000076321b9f7816 */ /* 0x000fe2000000009f */
[----:B------:R-:W-:Y:S01]  /*0fc0*/  FADD.FTZ R104, R104, R147 ;  /* 0x0000009368687221 */ /* 0x000fe20000010000 */
[----:B------:R-:W-:Y:S01]  /*0fd0*/  FFMA.FTZ R36, R3, R147, R36 ;  /* 0x0000009303247223 */ /* 0x000fe20000010024 */
[----:B------:R-:W-:Y:S01]  /*0fe0*/  FMUL.FTZ R147, R142, R155 ;  /* 0x0000009b8e937220 */ /* 0x000fe20000410000 */
[----:B------:R-:W-:Y:S01]  /*0ff0*/  SHF.L.U32 R162, R29, 0x10, RZ ;  /* 0x000000101da27819 */ /* 0x000fe200000006ff */
[-C--:B------:R-:W-:Y:S01]  /*1000*/  FMUL.FTZ R155, R132, R163.reuse ;  /* 0x000000a3849b7220 */ /* 0x080fe20000410000 */
[----:B------:R-:W-:Y:S01]  /*1010*/  FADD.FTZ R96, R96, R163 ;  /* 0x000000a360607221 */ /* 0x000fe20000010000 */
[----:B------:R-:W-:Y:S01]  /*1020*/  FFMA.FTZ R44, R157, R163, R44 ;  /* 0x000000a39d2c7223 */ /* 0x000fe2000001002c */
[----:B------:R-:W-:Y:S01]  /*1030*/  SHF.L.U32 R161, R161, 0x10, RZ ;  /* 0x00000010a1a17819 */ /* 0x000fe200000006ff */
[----:B------:R-:W-:Y:S01]  /*1040*/  FMUL.FTZ R163, R142, R209 ;  /* 0x000000d18ea37220 */ /* 0x000fe20000410000 */
[----:B------:R-:W-:Y:S01]  /*1050*/  SHF.L.U32 R134, R158, 0x10, RZ ;  /* 0x000000109e867819 */ /* 0x000fe200000006ff */
[C---:B------:R-:W-:Y:S01]  /*1060*/  FMUL.FTZ R158, R142.reuse, R181 ;  /* 0x000000b58e9e7220 */ /* 0x040fe20000410000 */
[----:B------:R-:W-:Y:S01]  /*1070*/  SHF.L.U32 R159, R159, 0x10, RZ ;  /* 0x000000109f9f7819 */ /* 0x000fe200000006ff */
[----:B------:R-:W-:Y:S01]  /*1080*/  FMUL.FTZ R160, R142, R203 ;  /* 0x000000cb8ea07220 */ /* 0x000fe20000410000 */
[----:B------:R-:W-:Y:S01]  /*1090*/  SHF.L.U32 R170, R30, 0x10, RZ ;  /* 0x000000101eaa7819 */ /* 0x000fe200000006ff */
[-C--:B------:R-:W-:Y:S01]  /*10a0*/  FMUL.FTZ R162, R162, R169.reuse ;  /* 0x000000a9a2a27220 */ /* 0x080fe20000410000 */
[----:B------:R-:W-:Y:S01]  /*10b0*/  FADD.FTZ R98, R98, R169 ;  /* 0x000000a962627221 */ /* 0x000fe20000010000 */
[----:B------:R-:W-:Y:S01]  /*10c0*/  FFMA.FTZ R46, R163, R169, R46 ;  /* 0x000000a9a32e7223 */ /* 0x000fe2000001002e */
[-C--:B------:R-:W-:Y:S01]  /*10d0*/  FMUL.FTZ R161, R161, R134.reuse ;  /* 0x00000086a1a17220 */ /* 0x080fe20000410000 */
[----:B------:R-:W-:Y:S01]  /*10e0*/  FADD.FTZ R101, R101, R134 ;  /* 0x0000008665657221 */ /* 0x000fe20000010000 */
[----:B------:R-:W-:Y:S01]  /*10f0*/  FFMA.FTZ R41, R158, R134, R41 ;  /* 0x000000869e297223 */ /* 0x000fe20000010029 */
[-C--:B------:R-:W-:Y:S01]  /*1100*/  FMUL.FTZ R159, R159, R122.reuse ;  /* 0x0000007a9f9f7220 */ /* 0x080fe20000410000 */
[--C-:B------:R-:W-:Y:S01]  /*1110*/  FADD.FTZ R103, R103, R122.reuse ;  /* 0x0000007a67677221 */ /* 0x100fe20000010000 */
[----:B------:R-:W-:Y:S01]  /*1120*/  FFMA.FTZ R43, R160, R122, R43 ;  /* 0x0000007aa02b7223 */ /* 0x000fe2000001002b */
[----:B------:R-:W-:Y:S01]  /*1130*/  FMUL.FTZ R169, R142, R213 ;  /* 0x000000d58ea97220 */ /* 0x000fe20000410000 */
[----:B------:R-:W-:-:S02]  /*1140*/  PRMT R122, R28, 0x7632, R122 ;  /* 0x000076321c7a7816 */ /* 0x000fc4000000007a */
[----:B------:R-:W-:Y:S01]  /*1150*/  SHF.L.U32 R134, R31, 0x10, RZ ;  /* 0x000000101f867819 */ /* 0x000fe200000006ff */
[-C--:B------:R-:W-:Y:S01]  /*1160*/  FMUL.FTZ R170, R170, R171.reuse ;  /* 0x000000abaaaa7220 */ /* 0x080fe20000410000 */
[----:B------:R-:W-:Y:S01]  /*1170*/  FADD.FTZ R92, R92, R171 ;  /* 0x000000ab5c5c7221 */ /* 0x000fe20000010000 */
[----:B------:R-:W-:Y:S01]  /*1180*/  FFMA.FTZ R48, R169, R171, R48 ;  /* 0x000000aba9307223 */ /* 0x000fe20000010030 */
[----:B------:R-:W-:Y:S01]  /*1190*/  SHF.L.U32 R122, R122, 0x10, RZ ;  /* 0x000000107a7a7819 */ /* 0x000fe200000006ff */
[----:B------:R-:W-:Y:S01]  /*11a0*/  FMUL.FTZ R171, R142, R217 ;  /* 0x000000d98eab7220 */ /* 0x000fe20000410000 */
[----:B------:R-:W-:Y:S02]  /*11b0*/  IMAD.U32 R132, R172, 0x10000, RZ ;  /* 0x00010000ac847824 */ /* 0x000fe400078e00ff */
[----:B------:R-:W-:Y:S01]  /*11c0*/  FMUL.FTZ R172, R134, R173 ;  /* 0x000000ad86ac7220 */ /* 0x000fe20000410000 */
[----:B------:R-:W-:Y:S01]  /*11d0*/  FMUL.FTZ R174, R142, R207 ;  /* 0x000000cf8eae7220 */ /* 0x000fe20000410000 */
[----:B------:R-:W-:Y:S01]  /*11e0*/  PRMT R134, R29, 0x7632, R134 ;  /* 0x000076321d867816 */ /* 0x000fe20000000086 */
[----:B------:R-:W-:Y:S01]  /*11f0*/  FADD.FTZ R94, R94, R173 ;  /* 0x000000ad5e5e7221 */ /* 0x000fe20000010000 */
[----:B------:R-:W-:Y:S01]  /*1200*/  FFMA.FTZ R50, R171, R173, R50 ;  /* 0x000000adab327223 */ /* 0x000fe20000010032 */
[-C--:B------:R-:W-:Y:S01]  /*1210*/  FMUL.FTZ R173, R122, R132.reuse ;  /* 0x000000847aad7220 */ /* 0x080fe20000410000 */
[----:B------:R-:W-:Y:S01]  /*1220*/  FADD.FTZ R97, R97, R132 ;  /* 0x0000008461617221 */ /* 0x000fe20000010000 */
[----:B------:R-:W-:Y:S01]  /*1230*/  FFMA.FTZ R45, R174, R132, R45 ;  /* 0x00000084ae2d7223 */ /* 0x000fe2000001002d */
[----:B------:R-:W-:-:S02]  /*1240*/  SHF.L.U32 R122, R134, 0x10, RZ ;  /* 0x00000010867a7819 */ /* 0x000fc400000006ff */
[----:B------:R-:W-:Y:S02]  /*1250*/  SHF.L.U32 R132, R175, 0x10, RZ ;  /* 0x00000010af847819 */ /* 0x000fe400000006ff */
[----:B------:R-:W-:Y:S01]  /*1260*/  PRMT R134, R31, 0x7632, R134 ;  /* 0x000076321f867816 */ /* 0x000fe20000000086 */
[----:B------:R-:W-:Y:S02]  /*1270*/  IMAD.U32 R130, R130, 0x10000, RZ ;  /* 0x0001000082827824 */ /* 0x000fe400078e00ff */
[----:B------:R-:W-:Y:S01]  /*1280*/  FMUL.FTZ R175, R122, R132 ;  /* 0x000000847aaf7220 */ /* 0x000fe20000410000 */
[----:B------:R-:W-:Y:S01]  /*1290*/  SHF.L.U32 R122, R134, 0x10, RZ ;  /* 0x00000010867a7819 */ /* 0x000fe200000006ff */
[C---:B------:R-:W-:Y:S01]  /*12a0*/  FMUL.FTZ R176, R142.reuse, R211 ;  /* 0x000000d38eb07220 */ /* 0x040fe20000410000 */
[----:B------:R-:W-:Y:S01]  /*12b0*/  SHF.L.U32 R152, R27, 0x10, RZ ;  /* 0x000000101b987819 */ /* 0x000fe200000006ff */
[C---:B------:R-:W-:Y:S01]  /*12c0*/  FMUL.FTZ R180, R142.reuse, R179 ;  /* 0x000000b38eb47220 */ /* 0x040fe20000410000 */
[----:B------:R-:W-:Y:S01]  /*12d0*/  FMUL.FTZ R149, R142, R193 ;  /* 0x000000c18e957220 */ /* 0x000fe20000410000 */
[----:B------:R-:W-:Y:S01]  /*12e0*/  FMUL.FTZ R179, R122, R130 ;  /* 0x000000827ab37220 */ /* 0x000fe20000410000 */
[----:B------:R-:W-:Y:S01]  /*12f0*/  FADD.FTZ R122, RZ, R146 ;  /* 0x00000092ff7a7221 */ /* 0x000fe20000010000 */
[----:B------:R-:W-:Y:S01]  /*1300*/  FFMA.FTZ R193, R3, R146, RZ ;  /* 0x0000009203c17223 */ /* 0x000fe200000100ff */
[----:B------:R-:W-:Y:S01]  /*1310*/  FADD.FTZ R99, R99, R132 ;  /* 0x0000008463637221 */ /* 0x000fe20000010000 */
[----:B------:R-:W-:Y:S01]  /*1320*/  FFMA.FTZ R47, R176, R132, R47 ;  /* 0x00000084b02f7223 */ /* 0x000fe2000001002f */
[-C--:B------:R-:W-:Y:S01]  /*1330*/  FMUL.FTZ R152, R152, R201.reuse ;  /* 0x000000c998987220 */ /* 0x080fe20000410000 */
        /* <DEDUP_REMOVED lines=8> */
[----:B------:R-:W-:Y:S01]  /*13c0*/  FFMA.FTZ R51, R180, R130, R51 ;  /* 0x00000082b4337223 */ /* 0x000fe20000010033 */
[-C--:B------:R-:W-:Y:S01]  /*13d0*/  FMUL.FTZ R181, R132, R191.reuse ;  /* 0x000000bf84b57220 */ /* 0x080fe20000410000 */
[----:B------:R-:W-:Y:S01]  /*13e0*/  FADD.FTZ R88, R88, R191 ;  /* 0x000000bf58587221 */ /* 0x000fe20000010000 */
[----:B------:R-:W-:Y:S01]  /*13f0*/  FFMA.FTZ R52, R183, R191, R52 ;  /* 0x000000bfb7347223 */ /* 0x000fe20000010034 */
[----:B------:R-:W-:Y:S01]  /*1400*/  FADD.FTZ R130, R201, R148 ;  /* 0x00000094c9827221 */ /* 0x000fe20000010000 */
[----:B------:R-:W-:Y:S01]  /*1410*/  FFMA.FTZ R191, R145, R148, R122 ;  /* 0x0000009491bf7223 */ /* 0x000fe2000001007a */
[----:B------:R-:W-:-:S02]  /*1420*/  FMUL.FTZ R150, R150, R177 ;  /* 0x000000b196967220 */ /* 0x000fc40000410000 */
[----:B------:R-:W-:Y:S01]  /*1430*/  FADD.FTZ R193, R130, R153 ;  /* 0x0000009982c17221 */ /* 0x000fe20000010000 */
[----:B------:R-:W-:Y:S01]  /*1440*/  FFMA.FTZ R122, R156, R153, R191 ;  /* 0x000000999c7a7223 */ /* 0x000fe200000100bf */
[----:B------:R-:W-:Y:S01]  /*1450*/  SHF.L.U32 R135, R121, 0x10, RZ ;  /* 0x0000001079877819 */ /* 0x000fe200000006ff */
[----:B------:R-:W-:Y:S01]  /*1460*/  FMUL.FTZ R185, R142, R185 ;  /* 0x000000b98eb97220 */ /* 0x000fe20000410000 */
[----:B------:R-:W-:Y:S01]  /*1470*/  FADD.FTZ R130, R193, R150 ;  /* 0x00000096c1827221 */ /* 0x000fe20000010000 */
[----:B------:R-:W-:Y:S02]  /*1480*/  FFMA.FTZ R191, R147, R150, R122 ;  /* 0x0000009693bf7223 */ /* 0x000fe4000001007a */
[-C--:B------:R-:W-:Y:S01]  /*1490*/  FMUL.FTZ R182, R182, R135.reuse ;  /* 0x00000087b6b67220 */ /* 0x080fe20000410000 */
[----:B------:R-:W-:Y:S01]  /*14a0*/  FADD.FTZ R90, R90, R135 ;  /* 0x000000875a5a7221 */ /* 0x000fe20000010000 */
[----:B------:R-:W-:Y:S01]  /*14b0*/  FFMA.FTZ R54, R185, R135, R54 ;  /* 0x00000087b9367223 */ /* 0x000fe20000010036 */
[----:B------:R-:W-:Y:S01]  /*14c0*/  FADD.FTZ R135, R130, R161 ;  /* 0x000000a182877221 */ /* 0x000fe20000010000 */
[----:B------:R-:W-:-:S03]  /*14d0*/  FFMA.FTZ R122, R158, R161, R191 ;  /* 0x000000a19e7a7223 */ /* 0x000fc600000100bf */
[----:B------:R-:W-:Y:S01]  /*14e0*/  FADD.FTZ R130, R135, R152 ;  /* 0x0000009887827221 */ /* 0x000fe20000010000 */
[----:B------:R-:W-:Y:S01]  /*14f0*/  FFMA.FTZ R135, R149, R152, R122 ;  /* 0x0000009895877223 */ /* 0x000fe2000001007a */
[----:B------:R-:W-:Y:S01]  /*1500*/  PRMT R128, R121, 0x7632, R128 ;  /* 0x0000763279807816 */ /* 0x000fe20000000080 */
[----:B------:R-:W-:Y:S01]  /*1510*/  FMUL.FTZ R187, R142, R187 ;  /* 0x000000bb8ebb7220 */ /* 0x000fe20000410000 */
[----:B------:R-:W-:Y:S01]  /*1520*/  FADD.FTZ R122, R130, R159 ;  /* 0x0000009f827a7221 */ /* 0x000fe20000010000 */
[C---:B------:R-:W-:Y:S01]  /*1530*/  PRMT R121, R123.reuse, 0x7632, R121 ;  /* 0x000076327b797816 */ /* 0x040fe20000000079 */
[----:B------:R-:W-:Y:S01]  /*1540*/  FFMA.FTZ R130, R160, R159, R135 ;  /* 0x0000009fa0827223 */ /* 0x000fe20000010087 */
[----:B------:R-:W-:Y:S01]  /*1550*/  SHF.L.U32 R123, R123, 0x10, RZ ;  /* 0x000000107b7b7819 */ /* 0x000fe200000006ff */
[----:B------:R-:W-:Y:S01]  /*1560*/  FMUL.FTZ R189, R142, R189 ;  /* 0x000000bd8ebd7220 */ /* 0x000fe20000410000 */
[-C--:B------:R-:W-:Y:S01]  /*1570*/  FMUL.FTZ R184, R184, R133.reuse ;  /* 0x00000085b8b87220 */ /* 0x080fe20000410000 */
[----:B------:R-:W-:Y:S01]  /*1580*/  FADD.FTZ R84, R84, R133 ;  /* 0x0000008554547221 */ /* 0x000fe20000010000 */
[----:B------:R-:W-:Y:S01]  /*1590*/  FFMA.FTZ R56, R187, R133, R56 ;  /* 0x00000085bb387223 */ /* 0x000fe20000010038 */
[----:B------:R-:W-:Y:S01]  /*15a0*/  FADD.FTZ R122, R122, R155 ;  /* 0x0000009b7a7a7221 */ /* 0x000fe20000010000 */
[----:B------:R-:W-:Y:S01]  /*15b0*/  FFMA.FTZ R133, R157, R155, R130 ;  /* 0x0000009b9d857223 */ /* 0x000fe20000010082 */
[-C--:B------:R-:W-:Y:S01]  /*15c0*/  FMUL.FTZ R186, R186, R123.reuse ;  /* 0x0000007bbaba7220 */ /* 0x080fe20000410000 */
[----:B------:R-:W-:Y:S01]  /*15d0*/  FADD.FTZ R86, R86, R123 ;  /* 0x0000007b56567221 */ /* 0x000fe20000010000 */
[----:B------:R-:W-:Y:S01]  /*15e0*/  FFMA.FTZ R58, R189, R123, R58 ;  /* 0x0000007bbd3a7223 */ /* 0x000fe2000001003a */
[----:B------:R-:W-:Y:S01]  /*15f0*/  FADD.FTZ R123, R122, R173 ;  /* 0x000000ad7a7b7221 */ /* 0x000fe20000010000 */
[----:B------:R-:W-:Y:S01]  /*1600*/  FFMA.FTZ R122, R174, R173, R133 ;  /* 0x000000adae7a7223 */ /* 0x000fe20000010085 */
[--C-:B------:R-:W-:Y:S01]  /*1610*/  FADD.FTZ R100, R100, R177.reuse ;  /* 0x000000b164647221 */ /* 0x100fe20000010000 */
[----:B------:R-:W-:Y:S01]  /*1620*/  FFMA.FTZ R40, R147, R177, R40 ;  /* 0x000000b193287223 */ /* 0x000fe20000010028 */
[----:B------:R-:W-:Y:S01]  /*1630*/  PRMT R177, R30, 0x7632, R177 ;  /* 0x000076321eb17816 */ /* 0x000fe200000000b1 */
[----:B------:R-:W-:Y:S01]  /*1640*/  FADD.FTZ R130, R123, R162 ;  /* 0x000000a27b827221 */ /* 0x000fe20000010000 */
[----:B------:R-:W-:Y:S01]  /*1650*/  FFMA.FTZ R123, R163, R162, R122 ;  /* 0x000000a2a37b7223 */ /* 0x000fe2000001007a */
[----:B------:R-:W-:-:S02]  /*1660*/  SHF.L.U32 R168, R168, 0x10, RZ ;  /* 0x00000010a8a87819 */ /* 0x000fc400000006ff */
[----:B------:R-:W-:Y:S01]  /*1670*/  SHF.L.U32 R177, R177, 0x10, RZ ;  /* 0x00000010b1b17819 */ /* 0x000fe200000006ff */
[----:B------:R-:W-:Y:S01]  /*1680*/  FADD.FTZ R133, R130, R175 ;  /* 0x000000af82857221 */ /* 0x000fe20000010000 */
[----:B------:R-:W-:Y:S01]  /*1690*/  FFMA.FTZ R122, R176, R175, R123 ;  /* 0x000000afb07a7223 */ /* 0x000fe2000001007b */
[----:B------:R-:W-:Y:S02]  /*16a0*/  IMAD.U32 R132, R126, 0x10000, RZ ;  /* 0x000100007e847824 */ /* 0x000fe400078e00ff */
[C---:B------:R-:W-:Y:S01]  /*16b0*/  FMUL.FTZ R178, R142.reuse, R215 ;  /* 0x000000d78eb27220 */ /* 0x040fe20000410000 */
[----:B------:R-:W-:Y:S01]  /*16c0*/  FMUL.FTZ R177, R177, R168 ;  /* 0x000000a8b1b17220 */ /* 0x000fe20000410000 */
[----:B------:R-:W-:Y:S01]  /*16d0*/  FADD.FTZ R126, R133, R170 ;  /* 0x000000aa857e7221 */ /* 0x000fe20000010000 */
[----:B------:R-:W-:Y:S01]  /*16e0*/  FFMA.FTZ R123, R169, R170, R122 ;  /* 0x000000aaa97b7223 */ /* 0x000fe2000001007a */
[----:B------:R-:W-:Y:S02]  /*16f0*/  FMUL.FTZ R192, R142, R131 ;  /* 0x000000838ec07220 */ /* 0x000fe40000410000 */
[----:B------:R-:W-:Y:S01]  /*1700*/  FADD.FTZ R131, R126, R177 ;  /* 0x000000b17e837221 */ /* 0x000fe20000010000 */
[----:B------:R-:W-:-:S03]  /*1710*/  FFMA.FTZ R122, R178, R177, R123 ;  /* 0x000000b1b27a7223 */ /* 0x000fc6000001007b */
[----:B------:R-:W-:Y:S01]  /*1720*/  FADD.FTZ R126, R131, R172 ;  /* 0x000000ac837e7221 */ /* 0x000fe20000010000 */
[----:B------:R-:W-:-:S03]  /*1730*/  FFMA.FTZ R123, R171, R172, R122 ;  /* 0x000000acab7b7223 */ /* 0x000fc6000001007a */
        /* <DEDUP_REMOVED lines=13> */
[----:B------:R-:W-:-:S02]  /*1810*/  SHF.L.U32 R191, R191, 0x10, RZ ;  /* 0x00000010bfbf7819 */ /* 0x000fc400000006ff */
[----:B------:R-:W-:Y:S01]  /*1820*/  SHF.L.U32 R126, R120, 0x10, RZ ;  /* 0x00000010787e7819 */ /* 0x000fe200000006ff */
        /* <DEDUP_REMOVED lines=10> */
[----:B------:R-:W-:-:S02]  /*18d0*/  IMAD.U32 R128, R121, 0x10000, RZ ;  /* 0x0001000079807824 */ /* 0x000fc400078e00ff */
        /* <DEDUP_REMOVED lines=17> */
.L_x_893:
[----:B-----5:R-:W-:Y:S01]  /*19f0*/  ISETP.GE.AND P2, PT, R124, 0x1, PT ;  /* 0x000000017c00780c */ /* 0x020fe20003f46270 */
[----:B------:R-:W-:Y:S01]  /*1a00*/  HFMA2 R125, -RZ, RZ, 0, 0 ;  /* 0x00000000ff7d7431 */ /* 0x000fe200000001ff */
[----:B------:R-:W-:Y:S02]  /*1a10*/  MOV R144, UR7 ;  /* 0x0000000700907c02 */ /* 0x000fe40008000f00 */
[----:B------:R-:W-:-:S04]  /*1a20*/  ISETP.NE.U32.AND P0, PT, RZ, UR6, PT ;  /* 0x00000006ff007c0c */ /* 0x000fc8000bf05070 */
[----:B------:R-:W-:-:S05]  /*1a30*/  ISETP.NE.AND.EX P0, PT, R144, RZ, PT, P0 ;  /* 0x000000ff9000720c */ /* 0x000fca0003f05300 */
        /* <DEDUP_REMOVED lines=14> */
[----:B------:R0:W5:Y:S01]  /*1b20*/  @!P0 LDG.E.64 R136, desc[UR12][R120.64] ;  /* 0x0000000c78888981 */ /* 0x000162000c1e1b00 */
[----:B------:R-:W-:Y:S01]  /*1b30*/  CS2R R122, SRZ ;  /* 0x00000000007a7805 */ /* 0x000fe2000001ff00 */
[----:B------:R-:W-:Y:S06]  /*1b40*/  @!P0 BRA `(.L_x_894) ;  /* 0x0000000000588947 */ /* 0x000fec0003800000 */
[----:B------:R-:W1:Y:S01]  /*1b50*/  LDC.64 R4, c[0x0][0x438] ;  /* 0x00010e00ff047b82 */ /* 0x000e620000000a00 */
[----:B------:R-:W-:Y:S01]  /*1b60*/  IMAD R8, R143, UR15, RZ ;  /* 0x0000000f8f087c24 */ /* 0x000fe2000f8e02ff */
[C---:B-----5:R-:W-:Y:S01]  /*1b70*/  IADD3 R137, PT, PT, R125.reuse, 0x200, RZ ;  /* 0x000002007d897810 */ /* 0x060fe20007ffe0ff */
[----:B------:R-:W-:-:S03]  /*1b80*/  VIADD R139, R125, 0x100 ;  /* 0x000001007d8b7836 */ /* 0x000fc60000000000 */
[----:B------:R-:W-:Y:S02]  /*1b90*/  SHF.R.S32.HI R9, RZ, 0x1f, R8 ;  /* 0x0000001fff097819 */ /* 0x000fe40000011408 */
[----:B------:R-:W2:Y:S02]  /*1ba0*/  LDC.64 R6, c[0x0][0x3b0] ;  /* 0x0000ec00ff067b82 */ /* 0x000ea40000000a00 */
[----:B------:R-:W-:-:S04]  /*1bb0*/  LEA.HI R9, R9, R8, RZ, 0x3 ;  /* 0x0000000809097211 */ /* 0x000fc800078f18ff */
[----:B------:R-:W-:-:S04]  /*1bc0*/  LEA.HI.SX32 R13, R9, R168, 0x1d ;  /* 0x000000a8090d7211 */ /* 0x000fc800078feaff */
[C---:B------:R-:W-:Y:S02]  /*1bd0*/  IADD3 R9, PT, PT, R13.reuse, 0x100, RZ ;  /* 0x000001000d097810 */ /* 0x040fe40007ffe0ff */
[C---:B------:R-:W-:Y:S01]  /*1be0*/  IADD3 R11, PT, PT, R13.reuse, 0x200, RZ ;  /* 0x000002000d0b7810 */ /* 0x040fe20007ffe0ff */
[----:B-1----:R-:W-:-:S04]  /*1bf0*/  IMAD.WIDE.U32 R12, R13, 0x10, R4 ;  /* 0x000000100d0c7825 */ /* 0x002fc800078e0004 */
[----:B------:R-:W-:Y:S02]  /*1c00*/  IMAD.WIDE.U32 R8, R9, 0x10, R4 ;  /* 0x0000001009087825 */ /* 0x000fe400078e0004 */
[----:B------:R-:W5:Y:S02]  /*1c10*/  LDG.E.128 R12, desc[UR12][R12.64] ;  /* 0x0000000c0c0c7981 */ /* 0x000f64000c1e1d00 */
[----:B--2---:R-:W-:-:S04]  /*1c20*/  IMAD.WIDE.U32 R140, R125, 0x8, R6 ;  /* 0x000000087d8c7825 */ /* 0x004fc800078e0006 */
        /* <DEDUP_REMOVED lines=8> */
.L_x_894:
[----:B0-----:R-:W0:Y:S01]  /*1cb0*/  SHFL.DOWN PT, R121, R122, 0x10, 0x1f ;  /* 0x0a001f007a797f89 */ /* 0x001e2200000e0000 */
[----:B------:R-:W1:Y:S01]  /*1cc0*/  LDC R200, c[0x0][0x388] ;  /* 0x0000e200ffc87b82 */ /* 0x000e620000000800 */
[----:B------:R-:W-:Y:S01]  /*1cd0*/  @P2 IADD3 R131, PT, PT, R124, -0x1, RZ ;  /* 0xffffffff7c832810 */ /* 0x000fe20007ffe0ff */
[----:B------:R-:W-:Y:S01]  /*1ce0*/  BSSY.RECONVERGENT B0, `(.L_x_895) ;  /* 0x0000026000007945 */ /* 0x000fe20003800200 */
[----:B------:R-:W2:Y:S01]  /*1cf0*/  SHFL.DOWN PT, R120, R123, 0x10, 0x1f ;  /* 0x0a001f007b787f89 */ /* 0x000ea200000e0000 */
[----:B------:R-:W-:Y:S01]  /*1d00*/  MOV R201, RZ ;  /* 0x000000ff00c97202 */ /* 0x000fe20000000f00 */
[----:B------:R-:W3:Y:S01]  /*1d10*/  S2R R168, SR_TID.X ;  /* 0x0000000000a87919 */ /* 0x000ee20000002100 */
[----:B0-----:R-:W-:Y:S01]  /*1d20*/  FADD.FTZ R121, R121, R122 ;  /* 0x0000007a79797221 */ /* 0x001fe20000010000 */
[----:B-1----:R-:W-:Y:S02]  /*1d30*/  @P2 IMAD R131, R131, R200, RZ ;  /* 0x000000c883832224 */ /* 0x002fe400078e02ff */
[----:B--2---:R-:W-:-:S02]  /*1d40*/  FADD.FTZ R120, R120, R123 ;  /* 0x0000007b78787221 */ /* 0x004fc40000010000 */
[----:B------:R-:W0:Y:S01]  /*1d50*/  SHFL.DOWN PT, R126, R121, 0x8, 0x1f ;  /* 0x09001f00797e7f89 */ /* 0x000e2200000e0000 */
[----:B------:R-:W-:-:S03]  /*1d60*/  @P2 SHF.R.S32.HI R124, RZ, 0x1f, R131 ;  /* 0x0000001fff7c2819 */ /* 0x000fc60000011483 */
[----:B------:R-:W1:Y:S01]  /*1d70*/  SHFL.DOWN PT, R125, R120, 0x8, 0x1f ;  /* 0x09001f00787d7f89 */ /* 0x000e6200000e0000 */
[----:B------:R-:W-:Y:S02]  /*1d80*/  @P2 LEA.HI R131, R124, R131, RZ, 0x3 ;  /* 0x000000837c832211 */ /* 0x000fe400078f18ff */
[----:B---3--:R-:W-:Y:S02]  /*1d90*/  LOP3.LUT P0, RZ, R168, 0x1f, RZ, 0xc0, !PT ;  /* 0x0000001fa8ff7812 */ /* 0x008fe4000780c0ff */
[----:B------:R-:W-:Y:S01]  /*1da0*/  @P2 LEA.HI.SX32 R201, R131, R168, 0x1d ;  /* 0x000000a883c92211 */ /* 0x000fe200078feaff */
[----:B0-----:R-:W-:Y:S01]  /*1db0*/  FADD.FTZ R126, R121, R126 ;  /* 0x0000007e797e7221 */ /* 0x001fe20000010000 */
[----:B-1----:R-:W-:-:S04]  /*1dc0*/  FADD.FTZ R125, R120, R125 ;  /* 0x0000007d787d7221 */ /* 0x002fc80000010000 */
[----:B------:R-:W0:Y:S01]  /*1dd0*/  SHFL.DOWN PT, R127, R126, 0x4, 0x1f ;  /* 0x08801f007e7f7f89 */ /* 0x000e2200000e0000 */
[----:B------:R-:W1:Y:S03]  /*1de0*/  @P2 LDC.64 R120, c[0x0][0x390] ;  /* 0x0000e400ff782b82 */ /* 0x000e660000000a00 */
[----:B------:R-:W2:Y:S01]  /*1df0*/  SHFL.DOWN PT, R128, R125, 0x4, 0x1f ;  /* 0x08801f007d807f89 */ /* 0x000ea200000e0000 */
[----:B0-----:R-:W-:Y:S01]  /*1e00*/  FADD.FTZ R127, R126, R127 ;  /* 0x0000007f7e7f7221 */ /* 0x001fe20000010000 */
[----:B--2---:R-:W-:-:S04]  /*1e10*/  FADD.FTZ R128, R125, R128 ;  /* 0x000000807d807221 */ /* 0x004fc80000010000 */
[----:B------:R-:W0:Y:S01]  /*1e20*/  SHFL.DOWN PT, R122, R127, 0x2, 0x1f ;  /* 0x08401f007f7a7f89 */ /* 0x000e2200000e0000 */
[----:B-1----:R-:W-:-:S03]  /*1e30*/  @P2 IMAD.WIDE.U32 R124, R201, 0x10, R120 ;  /* 0x00000010c97c2825 */ /* 0x002fc600078e0078 */
        /* <DEDUP_REMOVED lines=16> */
.L_x_896:
[----:B------:R-:W-:Y:S05]  /*1f40*/  BSYNC.RECONVERGENT B0 ;  /* 0x0000000000007941 */ /* 0x000fea0003800200 */
.L_x_895:
[----:B------:R-:W1:Y:S08]  /*1f50*/  S2UR UR5, SR_CgaCtaId ;  /* 0x00000000000579c3 */ /* 0x000e700000008800 */
[----:B------:R-:W-:Y:S06]  /*1f60*/  BAR.SYNC.DEFER_BLOCKING 0x0 ;  /* 0x0000000000007b1d */ /* 0x000fec0000010000 */
[----:B------:R-:W-:-:S02]  /*1f70*/  UMOV UR4, 0x400 ;  /* 0x0000040000047882 */ /* 0x000fc40000000000 */
[----:B-1----:R-:W-:Y:S01]  /*1f80*/  ULEA UR4, UR5, UR4, 0x18 ;  /* 0x0000000405047291 */ /* 0x002fe2000f8ec0ff */
[----:B------:R1:W5:Y:S01]  /*1f90*/  @P2 LDG.E.128 R108, desc[UR12][R124.64] ;  /* 0x0000000c7c6c2981 */ /* 0x000362000c1e1d00 */
[----:B------:R-:W-:Y:S01]  /*1fa0*/  ISETP.NE.U32.AND P0, PT, RZ, UR6, PT ;  /* 0x00000006ff007c0c */ /* 0x000fe2000bf05070 */
[----:B------:R-:W-:Y:S01]  /*1fb0*/  IMAD R200, R143, R200, RZ ;  /* 0x000000c88fc87224 */ /* 0x000fe200078e02ff */
[----:B------:R-:W-:Y:S01]  /*1fc0*/  UIADD3 UR5, UPT, UPT, UR4, 0x6040, URZ ;  /* 0x0000604004057890 */ /* 0x000fe2000fffe0ff */
[----:B------:R-:W-:Y:S01]  /*1fd0*/  ISETP.NE.AND P3, PT, RZ, UR11, PT ;  /* 0x0000000bff007c0c */ /* 0x000fe2000bf65270 */
[----:B------:R-:W-:Y:S01]  /*1fe0*/  @!UP1 UIADD3 UR5, UPT, UPT, UR4, 0x6000, URZ ;  /* 0x0000600004059890 */ /* 0x000fe2000fffe0ff */
[----:B------:R-:W-:Y:S01]  /*1ff0*/  ISETP.NE.AND.EX P0, PT, R144, RZ, PT, P0 ;  /* 0x000000ff9000720c */ /* 0x000fe20003f05300 */
[----:B------:R-:W-:Y:S02]  /*2000*/  UIADD3 UR10, UPT, UPT, UR4, 0x6050, URZ ;  /* 0x00006050040a7890 */ /* 0x000fe4000fffe0ff */
[----:B------:R-:W-:-:S05]  /*2010*/  @!UP1 UIADD3 UR10, UPT, UPT, UR4, 0x6010, URZ ;  /* 0x00006010040a9890 */ /* 0x000fca000fffe0ff */
        /* <DEDUP_REMOVED lines=9> */
[----:B------:R-:W-:Y:S01]  /*20b0*/  FADD.FTZ R120, RZ, R121 ;  /* 0x00000079ff787221 */ /* 0x000fe20000010000 */
[----:B------:R-:W-:Y:S02]  /*20c0*/  SHF.R.S32.HI R121, RZ, 0x1f, R200 ;  /* 0x0000001fff797819 */ /* 0x000fe400000114c8 */
[----:B------:R-:W-:Y:S01]  /*20d0*/  FADD.FTZ R203, R122, R203 ;  /* 0x000000cb7acb7221 */ /* 0x000fe20000010000 */
[----:B------:R-:W-:Y:S01]  /*20e0*/  FADD.FTZ R120, R123, R120 ;  /* 0x000000787b787221 */ /* 0x000fe20000010000 */
[----:B------:R-:W-:-:S02]  /*20f0*/  LEA.HI R121, R121, R200, RZ, 0x3 ;  /* 0x000000c879797211 */ /* 0x000fc400078f18ff */
[----:B-1----:R-:W-:Y:S01]  /*2100*/  FADD.FTZ R203, R203, R124 ;  /* 0x0000007ccbcb7221 */ /* 0x002fe20000010000 */
[----:B------:R-:W-:Y:S01]  /*2110*/  FADD.FTZ R120, R120, R125 ;  /* 0x0000007d78787221 */ /* 0x000fe20000010000 */
[----:B------:R-:W-:Y:S02]  /*2120*/  LEA.HI.SX32 R124, R121, R168, 0x1d ;  /* 0x000000a8797c7211 */ /* 0x000fe400078feaff */
[----:B------:R-:W-:Y:S01]  /*2130*/  FADD.FTZ R203, R126, R203 ;  /* 0x000000cb7ecb7221 */ /* 0x000fe20000010000 */
[----:B------:R-:W-:-:S03]  /*2140*/  FADD.FTZ R120, R127, R120 ;  /* 0x000000787f787221 */ /* 0x000fc60000010000 */
[----:B--2---:R-:W-:Y:S01]  /*2150*/  FADD.FTZ R203, R203, R128 ;  /* 0x00000080cbcb7221 */ /* 0x004fe20000010000 */
[----:B------:R-:W-:-:S03]  /*2160*/  FADD.FTZ R120, R120, R129 ;  /* 0x0000008178787221 */ /* 0x000fc60000010000 */
        /* <DEDUP_REMOVED lines=32> */
.L_x_899:
        /* <DEDUP_REMOVED lines=19> */
.L_x_900:
        /* <DEDUP_REMOVED lines=17> */
.L_x_901:
        /* <DEDUP_REMOVED lines=19> */
.L_x_902:
        /* <DEDUP_REMOVED lines=17> */
.L_x_903:
        /* <DEDUP_REMOVED lines=19> */
.L_x_904:
        /* <DEDUP_REMOVED lines=17> */
.L_x_905:
[----:B------:R-:W-:Y:S05]  /*2a30*/  @!P2 BRA `(.L_x_906) ;  /* 0x0000001c0078a947 */ /* 0x000fea0003800000 */
[----:B------:R-:W-:Y:S01]  /*2a40*/  FFMA.FTZ R120, R160, R125, R126 ;  /* 0x0000007da0787223 */ /* 0x000fe2000001007e */
[----:B-----5:R-:W-:Y:S01]  /*2a50*/  ISETP.GE.U32.AND P0, PT, R140, RZ, PT ;  /* 0x000000ff8c00720c */ /* 0x020fe20003f06070 */
[----:B------:R-:W-:Y:S01]  /*2a60*/  HFMA2 R123, -RZ, RZ, 0, 0 ;  /* 0x00000000ff7b7431 */ /* 0x000fe200000001ff */
        /* <DEDUP_REMOVED lines=17> */
.L_x_898:
        /* <DEDUP_REMOVED lines=23> */
.L_x_907:
        /* <DEDUP_REMOVED lines=18> */
.L_x_908:
        /* <DEDUP_REMOVED lines=16> */
.L_x_909:
        /* <DEDUP_REMOVED lines=23> */
.L_x_910:
        /* <DEDUP_REMOVED lines=17> */
.L_x_911:
        /* <DEDUP_REMOVED lines=18> */
.L_x_912:
        /* <DEDUP_REMOVED lines=15> */
.L_x_913:
[----:B------:R-:W-:Y:S02]  /*33a0*/  F2FP.BF16.F32.PACK_AB R119, R120, R123 ;  /* 0x0000007b7877723e */ /* 0x000fe400000010ff */
[----:B------:R-:W-:Y:S02]  /*33b0*/  PRMT R118, R121, 0x5410, R127 ;  /* 0x0000541079767816 */ /* 0x000fe4000000007f */
[----:B------:R-:W-:Y:S02]  /*33c0*/  PRMT R117, R128, 0x5410, R130 ;  /* 0x0000541080757816 */ /* 0x000fe40000000082 */
[----:B------:R-:W-:Y:S01]  /*33d0*/  PRMT R116, R116, 0x5410, R122 ;  /* 0x0000541074747816 */ /* 0x000fe2000000007a */
[----:B------:R-:W-:Y:S06]  /*33e0*/  @!P2 BRA `(.L_x_906) ;  /* 0x00000014000ca947 */ /* 0x000fec0003800000 */
[----:B-----5:R-:W-:Y:S01]  /*33f0*/  ISETP.GE.U32.AND P0, PT, R140, RZ, PT ;  /* 0x000000ff8c00720c */ /* 0x020fe20003f06070 */
[----:B------:R-:W-:Y:S01]  /*3400*/  FMUL.FTZ R120, R120, UR17 ;  /* 0x0000001178787c20 */ /* 0x000fe20008410000 */
[----:B------:R-:W-:Y:S02]  /*3410*/  MOV R122, RZ ;  /* 0x000000ff007a7202 */ /* 0x000fe40000000f00 */
        /* <DEDUP_REMOVED lines=12> */
.L_x_897:
        /* <DEDUP_REMOVED lines=8> */
[----:B-----5:R-:W-:Y:S02]  /*3560*/  LOP3.LUT P0, RZ, R140, 0xff, RZ, 0xc0, !PT ;  /* 0x000000ff8cff7812 */ /* 0x020fe4000780c0ff */
[----:B------:R-:W-:Y:S01]  /*3570*/  SHF.L.U32 R121, R12, 0x10, RZ ;  /* 0x000000100c797819 */ /* 0x000fe200000006ff */
[----:B------:R-:W-:Y:S01]  /*3580*/  @P1 FADD.FTZ R123, R146, -R123 ;  /* 0x8000007b927b1221 */ /* 0x000fe20000010000 */
[----:B------:R-:W-:-:S03]  /*3590*/  MOV R120, RZ ;  /* 0x000000ff00787202 */ /* 0x000fc60000000f00 */
[----:B------:R-:W-:Y:S01]  /*35a0*/  @P1 FFMA.FTZ R121, R142, R123, R121 ;  /* 0x0000007b8e791223 */ /* 0x000fe20000010079 */
[----:B------:R-:W-:-:S03]  /*35b0*/  HFMA2 R123, -RZ, RZ, 0, 0 ;  /* 0x00000000ff7b7431 */ /* 0x000fc600000001ff */
[----:B------:R-:W-:Y:S02]  /*35c0*/  FMUL.FTZ R121, R121, UR17 ;  /* 0x0000001179797c20 */ /* 0x000fe40008410000 */
[----:B------:R-:W-:Y:S01]  /*35d0*/  @P0 SHF.L.U32 R128, R164, 0x10, RZ ;  /* 0x00000010a4800819 */ /* 0x000fe200000006ff */
[----:B------:R-:W-:Y:S02]  /*35e0*/  @P0 IMAD.U32 R122, R108, 0x10000, RZ ;  /* 0x000100006c7a0824 */ /* 0x000fe400078e00ff */
[----:B------:R-:W-:-:S04]  /*35f0*/  FMUL.FTZ R121, R121, UR16 ;  /* 0x0000001079797c20 */ /* 0x000fc80008410000 */
[-C--:B------:R-:W-:Y:S01]  /*3600*/  @P0 FMUL.FTZ R120, R128, R121.reuse ;  /* 0x0000007980780220 */ /* 0x080fe20000410000 */
[----:B------:R-:W-:-:S04]  /*3610*/  @P0 FMUL.FTZ R123, R122, R121 ;  /* 0x000000797a7b0220 */ /* 0x000fc80000410000 */
[----:B------:R-:W-:Y:S01]  /*3620*/  F2FP.BF16.F32.PACK_AB R120, RZ, R120 ;  /* 0x00000078ff78723e */ /* 0x000fe200000010ff */
[----:B------:R-:W-:-:S03]  /*3630*/  FADD.FTZ R80, R80, R123 ;  /* 0x0000007b50507221 */ /* 0x000fc60000010000 */
[----:B------:R-:W-:-:S07]  /*3640*/  PRMT R112, R120, 0x7610, R112 ;  /* 0x0000761078707816 */ /* 0x000fce0000000070 */
.L_x_915:
[----:B------:R-:W-:Y:S05]  /*3650*/  @!P2 BRA `(.L_x_916) ;  /* 0x000000000048a947 */ /* 0x000fea0003800000 */
[----:B-----5:R-:W-:Y:S01]  /*3660*/  PRMT R120, R12, 0x7632, R120 ;  /* 0x000076320c787816 */ /* 0x020fe20000000078 */
[----:B------:R-:W-:Y:S01]  /*3670*/  @P1 FFMA.FTZ R122, R154, R125, R126 ;  /* 0x0000007d9a7a1223 */ /* 0x000fe2000001007e */
[----:B------:R-:W-:Y:S02]  /*3680*/  LOP3.LUT P0, RZ, R140, 0xff00, RZ, 0xc0, !PT ;  /* 0x0000ff008cff7812 */ /* 0x000fe4000780c0ff */
[----:B------:R-:W-:Y:S01]  /*3690*/  SHF.L.U32 R121, R120, 0x10, RZ ;  /* 0x0000001078797819 */ /* 0x000fe200000006ff */
[----:B------:R-:W-:Y:S01]  /*36a0*/  @P1 FADD.FTZ R122, R151, -R122 ;  /* 0x8000007a977a1221 */ /* 0x000fe20000010000 */
[----:B------:R-:W-:Y:S01]  /*36b0*/  HFMA2 R120, -RZ, RZ, 0, 0 ;  /* 0x00000000ff787431 */ /* 0x000fe200000001ff */
[----:B------:R-:W-:Y:S02]  /*36c0*/  MOV R123, RZ ;  /* 0x000000ff007b7202 */ /* 0x000fe40000000f00 */
        /* <DEDUP_REMOVED lines=11> */
.L_x_916:
        /* <DEDUP_REMOVED lines=17> */
.L_x_917:
[----:B------:R-:W-:Y:S05]  /*3890*/  @!P2 BRA `(.L_x_918) ;  /* 0x000000000048a947 */ /* 0x000fea0003800000 */
[----:B-----5:R-:W-:Y:S01]  /*38a0*/  PRMT R120, R13, 0x7632, R120 ;  /* 0x000076320d787816 */ /* 0x020fe20000000078 */
[----:B------:R-:W-:Y:S01]  /*38b0*/  @P1 FFMA.FTZ R122, R156, R125, R126 ;  /* 0x0000007d9c7a1223 */ /* 0x000fe2000001007e */
[----:B------:R-:W-:Y:S01]  /*38c0*/  LOP3.LUT P0, RZ, R140, 0xff000000, RZ, 0xc0, !PT ;  /* 0xff0000008cff7812 */ /* 0x000fe2000780c0ff */
[----:B------:R-:W-:Y:S01]  /*38d0*/  HFMA2 R123, -RZ, RZ, 0, 0 ;  /* 0x00000000ff7b7431 */ /* 0x000fe200000001ff */
[----:B------:R-:W-:Y:S01]  /*38e0*/  SHF.L.U32 R121, R120, 0x10, RZ ;  /* 0x0000001078797819 */ /* 0x000fe200000006ff */
[----:B------:R-:W-:Y:S01]  /*38f0*/  @P1 FADD.FTZ R122, R153, -R122 ;  /* 0x8000007a997a1221 */ /* 0x000fe20000010000 */
[----:B------:R-:W-:-:S03]  /*3900*/  IMAD.MOV.U32 R120, RZ, RZ, RZ ;  /* 0x000000ffff787224 */ /* 0x000fc600078e00ff */
        /* <DEDUP_REMOVED lines=11> */
.L_x_918:
[----:B------:R-:W-:Y:S05]  /*39c0*/  @!P2 BRA `(.L_x_919) ;  /* 0x000000000040a947 */ /* 0x000fea0003800000 */
[----:B------:R-:W-:Y:S01]  /*39d0*/  @P1 FFMA.FTZ R123, R147, R125, R126 ;  /* 0x0000007d937b1223 */ /* 0x000fe2000001007e */
[----:B-----5:R-:W-:Y:S01]  /*39e0*/  LOP3.LUT P0, RZ, R141, 0xff, RZ, 0xc0, !PT ;  /* 0x000000ff8dff7812 */ /* 0x020fe2000780c0ff */
[----:B------:R-:W-:Y:S01]  /*39f0*/  IMAD.MOV.U32 R120, RZ, RZ, RZ ;  /* 0x000000ffff787224 */ /* 0x000fe200078e00ff */
[----:B------:R-:W-:Y:S01]  /*3a00*/  SHF.L.U32 R121, R14, 0x10, RZ ;  /* 0x000000100e797819 */ /* 0x000fe200000006ff */
[----:B------:R-:W-:-:S04]  /*3a10*/  @P1 FADD.FTZ R123, R150, -R123 ;  /* 0x8000007b967b1221 */ /* 0x000fc80000010000 */
[----:B------:R-:W-:Y:S01]  /*3a20*/  @P1 FFMA.FTZ R121, R142, R123, R121 ;  /* 0x0000007b8e791223 */ /* 0x000fe20000010079 */
[----:B------:R-:W-:-:S03]  /*3a30*/  MOV R123, RZ ;  /* 0x000000ff007b7202 */ /* 0x000fc60000000f00 */
        /* <DEDUP_REMOVED lines=9> */
.L_x_919:
        /* <DEDUP_REMOVED lines=18> */
[----:B------:R-:W-:-:S07]  /*3bf0*/  PRMT R114, R114, 0x5410, R123 ;  /* 0x0000541072727816 */ /* 0x000fce000000007b */
.L_x_920:
[----:B------:R-:W-:Y:S05]  /*3c00*/  @!P2 BRA `(.L_x_921) ;  /* 0x000000000040a947 */ /* 0x000fea0003800000 */
        /* <DEDUP_REMOVED lines=16> */
.L_x_921:
[----:B------:R-:W-:Y:S05]  /*3d10*/  @!P2 BRA `(.L_x_906) ;  /* 0x0000000800c0a947 */ /* 0x000fea0003800000 */
[----:B-----5:R-:W-:Y:S01]  /*3d20*/  ISETP.GE.U32.AND P0, PT, R140, RZ, PT ;  /* 0x000000ff8c00720c */ /* 0x020fe20003f06070 */
[----:B------:R-:W-:Y:S01]  /*3d30*/  @P1 FFMA.FTZ R122, R160, R125, R126 ;  /* 0x0000007da07a1223 */ /* 0x000fe2000001007e */
[----:B------:R-:W-:Y:S01]  /*3d40*/  PRMT R120, R15, 0x7632, R120 ;  /* 0x000076320f787816 */ /* 0x000fe20000000078 */
[----:B------:R-:W-:Y:S01]  /*3d50*/  HFMA2 R123, -RZ, RZ, 0, 0 ;  /* 0x00000000ff7b7431 */ /* 0x000fe200000001ff */
[----:B------:R-:W-:Y:S01]  /*3d60*/  ISETP.GE.U32.AND.EX P0, PT, R141, 0x1000000, PT, P0 ;  /* 0x010000008d00780c */ /* 0x000fe20003f06100 */
[----:B------:R-:W-:Y:S01]  /*3d70*/  @P1 FADD.FTZ R122, R159, -R122 ;  /* 0x8000007a9f7a1221 */ /* 0x000fe20000010000 */
[----:B------:R-:W-:Y:S02]  /*3d80*/  SHF.L.U32 R121, R120, 0x10, RZ ;  /* 0x0000001078797819 */ /* 0x000fe400000006ff */
        /* <DEDUP_REMOVED lines=13> */
.L_x_914:
[----:B------:R-:W-:Y:S01]  /*3e60*/  ISETP.GT.AND P0, PT, R2, RZ, PT ;  /* 0x000000ff0200720c */ /* 0x000fe20003f04270 */
[----:B------:R-:W-:Y:S01]  /*3e70*/  @P1 FFMA.FTZ R119, R3, R125, R126 ;  /* 0x0000007d03771223 */ /* 0x000fe2000001007e */
[C---:B-----5:R-:W-:Y:S01]  /*3e80*/  PRMT R116, R12.reuse, 0x7632, R116 ;  /* 0x000076320c747816 */ /* 0x060fe20000000074 */
[----:B------:R-:W-:Y:S01]  /*3e90*/  IMAD.U32 R117, R12, 0x10000, RZ ;  /* 0x000100000c757824 */ /* 0x000fe200078e00ff */
[C---:B------:R-:W-:Y:S01]  /*3ea0*/  PRMT R118, R13.reuse, 0x7632, R118 ;  /* 0x000076320d767816 */ /* 0x040fe20000000076 */
[----:B------:R-:W-:Y:S01]  /*3eb0*/  @P1 FADD.FTZ R119, R146, -R119 ;  /* 0x8000007792771221 */ /* 0x000fe20000010000 */
[----:B------:R-:W-:Y:S02]  /*3ec0*/  SHF.L.U32 R127, R116, 0x10, RZ ;  /* 0x00000010747f7819 */ /* 0x000fe400000006ff */
[----:B------:R-:W-:Y:S01]  /*3ed0*/  SHF.L.U32 R131, R118, 0x10, RZ ;  /* 0x0000001076837819 */ /* 0x000fe200000006ff */
[----:B------:R-:W-:Y:S01]  /*3ee0*/  @P1 FFMA.FTZ R117, R142, R119, R117 ;  /* 0x000000778e751223 */ /* 0x000fe20000010075 */
        /* <DEDUP_REMOVED lines=15> */
[----:B------:R-:W-:Y:S01]  /*3fe0*/  @P0 FFMA.FTZ R203, R149, R125, R126 ;  /* 0x0000007d95cb0223 */ /* 0x000fe2000001007e */
[----:B------:R-:W-:-:S02]  /*3ff0*/  IMAD.U32 R135, R116, 0x10000, RZ ;  /* 0x0001000074877824 */ /* 0x000fc400078e00ff */
[----:B------:R-:W-:Y:S01]  /*4000*/  @P0 FFMA.FTZ R116, R158, R125, R126 ;  /* 0x0000007d9e740223 */ /* 0x000fe2000001007e */
[----:B------:R-:W-:Y:S01]  /*4010*/  SHF.L.U32 R121, R121, 0x10, RZ ;  /* 0x0000001079797819 */ /* 0x000fe200000006ff */
[C---:B------:R-:W-:Y:S01]  /*4020*/  @P0 FFMA.FTZ R129, R142.reuse, R118, R129 ;  /* 0x000000768e810223 */ /* 0x040fe20000010081 */
[----:B------:R-:W-:Y:S01]  /*4030*/  SHF.L.U32 R119, R15, 0x10, RZ ;  /* 0x000000100f777819 */ /* 0x000fe200000006ff */
[----:B------:R-:W-:Y:S01]  /*4040*/  @P0 FADD.FTZ R116, R161, -R116 ;  /* 0x80000074a1740221 */ /* 0x000fe20000010000 */
[----:B------:R-:W-:Y:S01]  /*4050*/  @P0 FADD.FTZ R120, R159, -R120 ;  /* 0x800000789f780221 */ /* 0x000fe20000010000 */
[----:B------:R-:W-:Y:S01]  /*4060*/  @P0 FFMA.FTZ R133, R142, R123, R133 ;  /* 0x0000007b8e850223 */ /* 0x000fe20000010085 */
[----:B------:R-:W-:Y:S01]  /*4070*/  @P0 FADD.FTZ R118, R152, -R203 ;  /* 0x800000cb98760221 */ /* 0x000fe20000010000 */
[C---:B------:R-:W-:Y:S01]  /*4080*/  @P0 FFMA.FTZ R135, R142.reuse, R116, R135 ;  /* 0x000000748e870223 */ /* 0x040fe20000010087 */
[C---:B------:R-:W-:Y:S01]  /*4090*/  @P0 FFMA.FTZ R121, R142.reuse, R120, R121 ;  /* 0x000000788e790223 */ /* 0x040fe20000010079 */
[----:B------:R-:W-:Y:S01]  /*40a0*/  F2FP.BF16.F32.PACK_AB R116, RZ, R117 ;  /* 0x00000075ff74723e */ /* 0x000fe200000010ff */
[----:B------:R-:W-:Y:S01]  /*40b0*/  @P0 FFMA.FTZ R119, R142, R118, R119 ;  /* 0x000000768e770223 */ /* 0x000fe20000010077 */
[----:B------:R-:W-:-:S02]  /*40c0*/  F2FP.BF16.F32.PACK_AB R120, RZ, R127 ;  /* 0x0000007fff78723e */ /* 0x000fc400000010ff */
[----:B------:R-:W-:Y:S02]  /*40d0*/  F2FP.BF16.F32.PACK_AB R130, RZ, R129 ;  /* 0x00000081ff82723e */ /* 0x000fe400000010ff */
        /* <DEDUP_REMOVED lines=16> */
.L_x_922:
        /* <DEDUP_REMOVED lines=14> */
.L_x_923:
[----:B------:R-:W-:Y:S05]  /*42c0*/  @!P2 BRA `(.L_x_924) ;  /* 0x000000000030a947 */ /* 0x000fea0003800000 */
        /* <DEDUP_REMOVED lines=12> */
.L_x_924:
        /* <DEDUP_REMOVED lines=14> */
.L_x_925:
        /* <DEDUP_REMOVED lines=13> */
.L_x_926:
        /* <DEDUP_REMOVED lines=14> */
.L_x_927:
[----:B------:R-:W-:Y:S05]  /*4620*/  @!P2 BRA `(.L_x_928) ;  /* 0x000000000030a947 */ /* 0x000fea0003800000 */
[----:B------:R-:W-:Y:S01]  /*4630*/  LOP3.LUT P0, RZ, R141, 0xff0000, RZ, 0xc0, !PT ;  /* 0x00ff00008dff7812 */ /* 0x000fe2000780c0ff */
        /* <DEDUP_REMOVED lines=11> */
.L_x_928:
        /* <DEDUP_REMOVED lines=19> */
.L_x_906:
[----:B------:R-:W-:Y:S01]  /*4820*/  ISETP.NE.U32.AND P0, PT, RZ, UR4, PT ;  /* 0x00000004ff007c0c */ /* 0x000fe2000bf05070 */
[----:B------:R-:W0:Y:S01]  /*4830*/  @P2 LDC.64 R122, c[0x0][0x468] ;  /* 0x00011a00ff7a2b82 */ /* 0x000e220000000a00 */
[----:B------:R-:W-:Y:S02]  /*4840*/  ISETP.NE.U32.AND P1, PT, RZ, UR6, PT ;  /* 0x00000006ff007c0c */ /* 0x000fe4000bf25070 */
[----:B------:R-:W-:Y:S02]  /*4850*/  ISETP.NE.AND.EX P0, PT, RZ, UR5, PT, P0 ;  /* 0x00000005ff007c0c */ /* 0x000fe4000bf05300 */
[----:B------:R-:W-:-:S11]  /*4860*/  ISETP.NE.AND.EX P1, PT, R144, RZ, PT, P1 ;  /* 0x000000ff9000720c */ /* 0x000fd60003f25310 */
[----:B------:R-:W1:Y:S01]  /*4870*/  @P0 LDC.64 R120, c[0x0][0x478] ;  /* 0x00011e00ff780b82 */ /* 0x000e620000000a00 */
[C---:B0-----:R-:W-:Y:S01]  /*4880*/  @P2 IMAD.WIDE.U32 R128, R201.reuse, 0x10, R122 ;  /* 0x00000010c9802825 */ /* 0x041fe200078e007a */
[----:B------:R-:W-:-:S03]  /*4890*/  IADD3 R122, PT, PT, R201, 0x100, RZ ;  /* 0x00000100c97a7810 */ /* 0x000fc60007ffe0ff */
[----:B-1----:R-:W-:-:S05]  /*48a0*/  @P0 IMAD.WIDE.U32 R120, R124, 0x10, R120 ;  /* 0x000000107c780825 */ /* 0x002fca00078e0078 */
[----:B------:R0:W-:Y:S04]  /*48b0*/  @P0 STG.E.128 desc[UR12][R120.64], R116 ;  /* 0x0000007478000986 */ /* 0x0001e8000c101d0c */
[----:B------:R0:W-:Y:S01]  /*48c0*/  @P2 STG.E.128 desc[UR12][R128.64], R112 ;  /* 0x0000007080002986 */ /* 0x0001e2000c101d0c */
[----:B------:R-:W-:Y:S05]  /*48d0*/  @!P2 BRA `(.L_x_929) ;  /* 0x00000000000ca947 */ /* 0x000fea0003800000 */
[----:B-----5:R-:W1:Y:S02]  /*48e0*/  LDC.64 R108, c[0x0][0x390] ;  /* 0x0000e400ff6c7b82 */ /* 0x020e640000000a00 */
[----:B-1----:R-:W-:-:S06]  /*48f0*/  IMAD.WIDE.U32 R108, R122, 0x10, R108 ;  /* 0x000000107a6c7825 */ /* 0x002fcc00078e006c */
[----:B------:R-:W5:Y:S02]  /*4900*/  LDG.E.128 R108, desc[UR12][R108.64] ;  /* 0x0000000c6c6c7981 */ /* 0x000f64000c1e1d00 */
.L_x_929:
[----:B------:R-:W-:Y:S05]  /*4910*/  @!P1 BRA `(.L_x_930) ;  /* 0x0000001000e49947 */ /* 0x000fea0003800000 */
[----:B------:R-:W-:Y:S05]  /*4920*/  @!P0 BRA `(.L_x_931) ;  /* 0x0000000800848947 */ /* 0x000fea0003800000 */
[----:B------:R-:W-:Y:S01]  /*4930*/  ISETP.GT.AND P3, PT, R2, RZ, PT ;  /* 0x000000ff0200720c */ /* 0x000fe20003f64270 */
[C---:B-----5:R-:W-:Y:S01]  /*4940*/  IMAD.U32 R127, R8.reuse, 0x10000, RZ ;  /* 0x00010000087f7824 */ /* 0x060fe200078e00ff */
[----:B0-----:R-:W-:Y:S02]  /*4950*/  PRMT R116, R8, 0x7632, R116 ;  /* 0x0000763208747816 */ /* 0x001fe40000000074 */
[----:B------:R-:W-:Y:S02]  /*4960*/  PRMT R117, R9, 0x7632, R117 ;  /* 0x0000763209757816 */ /* 0x000fe40000000075 */
[----:B------:R-:W-:Y:S02]  /*4970*/  SHF.L.U32 R131, R116, 0x10, RZ ;  /* 0x0000001074837819 */ /* 0x000fe400000006ff */
[----:B------:R-:W-:Y:S02]  /*4980*/  SHF.L.U32 R135, R117, 0x10, RZ ;  /* 0x0000001075877819 */ /* 0x000fe400000006ff */
[----:B------:R-:W-:-:S02]  /*4990*/  SHF.L.U32 R133, R9, 0x10, RZ ;  /* 0x0000001009857819 */ /* 0x000fc400000006ff */
[----:B------:R-:W-:Y:S01]  /*49a0*/  PRMT R121, R11, 0x7632, R121 ;  /* 0x000076320b797816 */ /* 0x000fe20000000079 */
[-CC-:B------:R-:W-:Y:S01]  /*49b0*/  @P3 FFMA.FTZ R116, R157, R125.reuse, R126.reuse ;  /* 0x0000007d9d743223 */ /* 0x180fe2000001007e */
[-CC-:B------:R-:W-:Y:S01]  /*49c0*/  @P3 FFMA.FTZ R117, R163, R125.reuse, R126.reuse ;  /* 0x0000007da3753223 */ /* 0x180fe2000001007e */
[-CC-:B------:R-:W-:Y:S01]  /*49d0*/  @P3 FFMA.FTZ R118, R174, R125.reuse, R126.reuse ;  /* 0x0000007dae763223 */ /* 0x180fe2000001007e */
[-C--:B------:R-:W-:Y:S01]  /*49e0*/  @P3 FFMA.FTZ R128, R176, R125.reuse, R126 ;  /* 0x0000007db0803223 */ /* 0x080fe2000001007e */
[----:B------:R-:W-:Y:S01]  /*49f0*/  @P3 FADD.FTZ R116, R155, -R116 ;  /* 0x800000749b743221 */ /* 0x000fe20000010000 */
[----:B------:R-:W-:Y:S01]  /*4a00*/  @P3 FADD.FTZ R120, R162, -R117 ;  /* 0x80000075a2783221 */ /* 0x000fe20000010000 */
[-C--:B------:R-:W-:Y:S01]  /*4a10*/  @P3 FFMA.FTZ R117, R169, R125.reuse, R126 ;  /* 0x0000007da9753223 */ /* 0x080fe2000001007e */
[----:B------:R-:W-:Y:S01]  /*4a20*/  SHF.L.U32 R141, R10, 0x10, RZ ;  /* 0x000000100a8d7819 */ /* 0x000fe200000006ff */
[----:B------:R-:W-:Y:S01]  /*4a30*/  @P3 FFMA.FTZ R127, R142, R116, R127 ;  /* 0x000000748e7f3223 */ /* 0x000fe2000001007f */
[----:B------:R-:W-:Y:S01]  /*4a40*/  PRMT R116, R10, 0x7632, R116 ;  /* 0x000076320a747816 */ /* 0x000fe20000000074 */
[----:B------:R-:W-:Y:S01]  /*4a50*/  @P3 FFMA.FTZ R133, R142, R120, R133 ;  /* 0x000000788e853223 */ /* 0x000fe20000010085 */
[----:B------:R-:W-:Y:S01]  /*4a60*/  @P3 FADD.FTZ R118, R173, -R118 ;  /* 0x80000076ad763221 */ /* 0x000fe20000010000 */
[----:B------:R-:W-:Y:S01]  /*4a70*/  @P3 FADD.FTZ R128, R175, -R128 ;  /* 0x80000080af803221 */ /* 0x000fe20000010000 */
[----:B------:R-:W-:Y:S01]  /*4a80*/  SHF.L.U32 R203, R116, 0x10, RZ ;  /* 0x0000001074cb7819 */ /* 0x000fe200000006ff */
[-CC-:B------:R-:W-:Y:S01]  /*4a90*/  @P3 FFMA.FTZ R116, R178, R125.reuse, R126.reuse ;  /* 0x0000007db2743223 */ /* 0x180fe2000001007e */
[-CC-:B------:R-:W-:Y:S01]  /*4aa0*/  @P3 FFMA.FTZ R120, R180, R125.reuse, R126.reuse ;  /* 0x0000007db4783223 */ /* 0x180fe2000001007e */
[----:B------:R-:W-:Y:S01]  /*4ab0*/  @P3 FADD.FTZ R117, R170, -R117 ;  /* 0x80000075aa753221 */ /* 0x000fe20000010000 */
[----:B------:R-:W-:Y:S01]  /*4ac0*/  @P3 FFMA.FTZ R123, R171, R125, R126 ;  /* 0x0000007dab7b3223 */ /* 0x000fe2000001007e */
[----:B------:R-:W-:Y:S01]  /*4ad0*/  @P3 FADD.FTZ R116, R177, -R116 ;  /* 0x80000074b1743221 */ /* 0x000fe20000010000 */
[C---:B------:R-:W-:Y:S01]  /*4ae0*/  @P3 FFMA.FTZ R131, R142.reuse, R118, R131 ;  /* 0x000000768e833223 */ /* 0x040fe20000010083 */
[----:B------:R-:W-:Y:S01]  /*4af0*/  @P3 FFMA.FTZ R135, R142, R128, R135 ;  /* 0x000000808e873223 */ /* 0x000fe20000010087 */
[----:B------:R-:W-:Y:S01]  /*4b00*/  SHF.L.U32 R119, R11, 0x10, RZ ;  /* 0x000000100b777819 */ /* 0x000fe200000006ff */
[----:B------:R-:W-:-:S02]  /*4b10*/  IMAD.U32 R121, R121, 0x10000, RZ ;  /* 0x0001000079797824 */ /* 0x000fc400078e00ff */
[----:B------:R-:W-:Y:S01]  /*4b20*/  @P3 FADD.FTZ R120, R179, -R120 ;  /* 0x80000078b3783221 */ /* 0x000fe20000010000 */
[C---:B------:R-:W-:Y:S01]  /*4b30*/  @P3 FFMA.FTZ R141, R142.reuse, R117, R141 ;  /* 0x000000758e8d3223 */ /* 0x040fe2000001008d */
[----:B------:R-:W-:Y:S01]  /*4b40*/  @P3 FFMA.FTZ R203, R142, R116, R203 ;  /* 0x000000748ecb3223 */ /* 0x000fe200000100cb */
[----:B------:R-:W-:Y:S01]  /*4b50*/  @P3 FADD.FTZ R118, R172, -R123 ;  /* 0x8000007bac763221 */ /* 0x000fe20000010000 */
[C---:B------:R-:W-:Y:S01]  /*4b60*/  @P3 FFMA.FTZ R121, R142.reuse, R120, R121 ;  /* 0x000000788e793223 */ /* 0x040fe20000010079 */
[----:B------:R-:W-:Y:S02]  /*4b70*/  F2FP.BF16.F32.PACK_AB R116, RZ, R127 ;  /* 0x0000007fff74723e */ /* 0x000fe400000010ff */
[----:B------:R-:W-:Y:S01]  /*4b80*/  @P3 FFMA.FTZ R119, R142, R118, R119 ;  /* 0x000000768e773223 */ /* 0x000fe20000010077 */
        /* <DEDUP_REMOVED lines=18> */
.L_x_932:
[----:B------:R-:W-:Y:S05]  /*4cb0*/  @!P2 BRA `(.L_x_933) ;  /* 0x000000000038a947 */ /* 0x000fea0003800000 */
[----:B------:R-:W-:Y:S01]  /*4cc0*/  LOP3.LUT P3, RZ, R138, 0xff00, RZ, 0xc0, !PT ;  /* 0x0000ff008aff7812 */ /* 0x000fe2000786c0ff */
[----:B------:R-:W-:Y:S01]  /*4cd0*/  FMUL.FTZ R131, R131, UR17 ;  /* 0x0000001183837c20 */ /* 0x000fe20008410000 */
[----:B------:R-:W-:Y:S01]  /*4ce0*/  PRMT R129, R16, 0x7632, R129 ;  /* 0x0000763210817816 */ /* 0x000fe20000000081 */
[----:B------:R-:W-:Y:S01]  /*4cf0*/  HFMA2 R118, -RZ, RZ, 0, 0 ;  /* 0x00000000ff767431 */ /* 0x000fe200000001ff */
[----:B------:R-:W-:Y:S01]  /*4d00*/  MOV R128, RZ ;  /* 0x000000ff00807202 */ /* 0x000fe20000000f00 */
        /* <DEDUP_REMOVED lines=9> */
.L_x_933:
        /* <DEDUP_REMOVED lines=13> */
.L_x_934:
[----:B------:R-:W-:Y:S05]  /*4e70*/  @!P2 BRA `(.L_x_935) ;  /* 0x000000000038a947 */ /* 0x000fea0003800000 */
[----:B------:R-:W-:Y:S01]  /*4e80*/  LOP3.LUT P3, RZ, R138, 0xff000000, RZ, 0xc0, !PT ;  /* 0xff0000008aff7812 */ /* 0x000fe2000786c0ff */
[----:B------:R-:W-:Y:S01]  /*4e90*/  FMUL.FTZ R135, R135, UR17 ;  /* 0x0000001187877c20 */ /* 0x000fe20008410000 */
[----:B------:R-:W-:Y:S01]  /*4ea0*/  PRMT R129, R17, 0x7632, R129 ;  /* 0x0000763211817816 */ /* 0x000fe20000000081 */
[----:B------:R-:W-:Y:S02]  /*4eb0*/  HFMA2 R118, -RZ, RZ, 0, 0 ;  /* 0x00000000ff767431 */ /* 0x000fe400000001ff */
[----:B------:R-:W-:Y:S02]  /*4ec0*/  IMAD.MOV.U32 R128, RZ, RZ, RZ ;  /* 0x000000ffff807224 */ /* 0x000fe400078e00ff */
[----:B------:R-:W-:-:S06]  /*4ed0*/  FMUL.FTZ R130, R135, UR16 ;  /* 0x0000001087827c20 */ /* 0x000fcc0008410000 */
        /* <DEDUP_REMOVED lines=8> */
.L_x_935:
        /* <DEDUP_REMOVED lines=13> */
.L_x_936:
[----:B------:R-:W-:Y:S05]  /*5030*/  @!P2 BRA `(.L_x_937) ;  /* 0x000000000038a947 */ /* 0x000fea0003800000 */
[----:B------:R-:W-:Y:S01]  /*5040*/  LOP3.LUT P3, RZ, R139, 0xff00, RZ, 0xc0, !PT ;  /* 0x0000ff008bff7812 */ /* 0x000fe2000786c0ff */
[----:B------:R-:W-:Y:S01]  /*5050*/  FMUL.FTZ R203, R203, UR17 ;  /* 0x00000011cbcb7c20 */ /* 0x000fe20008410000 */
[----:B------:R-:W-:Y:S01]  /*5060*/  PRMT R129, R18, 0x7632, R129 ;  /* 0x0000763212817816 */ /* 0x000fe20000000081 */
[----:B------:R-:W-:Y:S01]  /*5070*/  IMAD.MOV.U32 R118, RZ, RZ, RZ ;  /* 0x000000ffff767224 */ /* 0x000fe200078e00ff */
[----:B------:R-:W-:Y:S01]  /*5080*/  MOV R128, RZ ;  /* 0x000000ff00807202 */ /* 0x000fe20000000f00 */
        /* <DEDUP_REMOVED lines=9> */
.L_x_937:
        /* <DEDUP_REMOVED lines=13> */
.L_x_938:
        /* <DEDUP_REMOVED lines=21> */
.L_x_931:
        /* <DEDUP_REMOVED lines=8> */
[----:B------:R-:W-:-:S03]  /*53c0*/  IMAD.MOV.U32 R120, RZ, RZ, RZ ;  /* 0x000000ffff787224 */ /* 0x000fc600078e00ff */
        /* <DEDUP_REMOVED lines=9> */
.L_x_940:
[----:B------:R-:W-:Y:S05]  /*5460*/  @!P2 BRA `(.L_x_941) ;  /* 0x00000000004ca947 */ /* 0x000fea0003800000 */
[----:B0----5:R-:W-:Y:S01]  /*5470*/  PRMT R120, R8, 0x7632, R120 ;  /* 0x0000763208787816 */ /* 0x021fe20000000078 */
[----:B------:R-:W-:Y:S01]  /*5480*/  @P4 FFMA.FTZ R128, R174, R125, R126 ;  /* 0x0000007dae804223 */ /* 0x000fe2000001007e */
[----:B------:R-:W-:Y:S01]  /*5490*/  LOP3.LUT P3, RZ, R138, 0xff00, RZ, 0xc0, !PT ;  /* 0x0000ff008aff7812 */ /* 0x000fe2000786c0ff */
[----:B------:R-:W-:Y:S01]  /*54a0*/  HFMA2 R127, -RZ, RZ, 0, 0 ;  /* 0x00000000ff7f7431 */ /* 0x000fe200000001ff */
[----:B------:R-:W-:Y:S01]  /*54b0*/  SHF.L.U32 R121, R120, 0x10, RZ ;  /* 0x0000001078797819 */ /* 0x000fe200000006ff */
[----:B------:R-:W-:Y:S01]  /*54c0*/  @P4 FADD.FTZ R128, R173, -R128 ;  /* 0x80000080ad804221 */ /* 0x000fe20000010000 */
        /* <DEDUP_REMOVED lines=13> */
.L_x_941:
[----:B------:R-:W-:Y:S05]  /*55a0*/  @!P2 BRA `(.L_x_942) ;  /* 0x000000000040a947 */ /* 0x000fea0003800000 */
[----:B------:R-:W-:Y:S01]  /*55b0*/  @P4 FFMA.FTZ R123, R163, R125, R126 ;  /* 0x0000007da37b4223 */ /* 0x000fe2000001007e */
[----:B-----5:R-:W-:Y:S01]  /*55c0*/  LOP3.LUT P3, RZ, R138, 0xff0000, RZ, 0xc0, !PT ;  /* 0x00ff00008aff7812 */ /* 0x020fe2000786c0ff */
[----:B0-----:R-:W-:Y:S01]  /*55d0*/  HFMA2 R120, -RZ, RZ, 0, 0 ;  /* 0x00000000ff787431 */ /* 0x001fe200000001ff */
        /* <DEDUP_REMOVED lines=13> */
.L_x_942:
[----:B------:R-:W-:Y:S05]  /*56b0*/  @!P2 BRA `(.L_x_943) ;  /* 0x00000000004ca947 */ /* 0x000fea0003800000 */
[----:B0----5:R-:W-:Y:S01]  /*56c0*/  PRMT R120, R9, 0x7632, R120 ;  /* 0x0000763209787816 */ /* 0x021fe20000000078 */
[----:B------:R-:W-:Y:S01]  /*56d0*/  @P4 FFMA.FTZ R128, R176, R125, R126 ;  /* 0x0000007db0804223 */ /* 0x000fe2000001007e */
[----:B------:R-:W-:Y:S02]  /*56e0*/  LOP3.LUT P3, RZ, R138, 0xff000000, RZ, 0xc0, !PT ;  /* 0xff0000008aff7812 */ /* 0x000fe4000786c0ff */
[----:B------:R-:W-:Y:S01]  /*56f0*/  SHF.L.U32 R121, R120, 0x10, RZ ;  /* 0x0000001078797819 */ /* 0x000fe200000006ff */
[----:B------:R-:W-:Y:S01]  /*5700*/  @P4 FADD.FTZ R128, R175, -R128 ;  /* 0x80000080af804221 */ /* 0x000fe20000010000 */
[----:B------:R-:W-:Y:S01]  /*5710*/  PRMT R129, R17, 0x7632, R129 ;  /* 0x0000763211817816 */ /* 0x000fe20000000081 */
[----:B------:R-:W-:Y:S01]  /*5720*/  IMAD.MOV.U32 R120, RZ, RZ, RZ ;  /* 0x000000ffff787224 */ /* 0x000fe200078e00ff */
[----:B------:R-:W-:Y:S01]  /*5730*/  MOV R127, RZ ;  /* 0x000000ff007f7202 */ /* 0x000fe20000000f00 */
        /* <DEDUP_REMOVED lines=11> */
.L_x_943:
[----:B------:R-:W-:Y:S05]  /*57f0*/  @!P2 BRA `(.L_x_944) ;  /* 0x000000000040a947 */ /* 0x000fea0003800000 */
[----:B------:R-:W-:Y:S01]  /*5800*/  @P4 FFMA.FTZ R123, R169, R125, R126 ;  /* 0x0000007da97b4223 */ /* 0x000fe2000001007e */
[----:B-----5:R-:W-:Y:S02]  /*5810*/  LOP3.LUT P3, RZ, R139, 0xff, RZ, 0xc0, !PT ;  /* 0x000000ff8bff7812 */ /* 0x020fe4000786c0ff */
[----:B0-----:R-:W-:Y:S01]  /*5820*/  SHF.L.U32 R121, R10, 0x10, RZ ;  /* 0x000000100a797819 */ /* 0x001fe200000006ff */
[----:B------:R-:W-:Y:S01]  /*5830*/  @P4 FADD.FTZ R123, R170, -R123 ;  /* 0x8000007baa7b4221 */ /* 0x000fe20000010000 */
[----:B------:R-:W-:-:S03]  /*5840*/  MOV R120, RZ ;  /* 0x000000ff00787202 */ /* 0x000fc60000000f00 */
[----:B------:R-:W-:Y:S01]  /*5850*/  @P4 FFMA.FTZ R121, R142, R123, R121 ;  /* 0x0000007b8e794223 */ /* 0x000fe20000010079 */
[----:B------:R-:W-:-:S03]  /*5860*/  HFMA2 R123, -RZ, RZ, 0, 0 ;  /* 0x00000000ff7b7431 */ /* 0x000fc600000001ff */
        /* <DEDUP_REMOVED lines=9> */
.L_x_944:
[----:B------:R-:W-:Y:S05]  /*5900*/  @!P2 BRA `(.L_x_945) ;  /* 0x00000000004ca947 */ /* 0x000fea0003800000 */
[----:B0----5:R-:W-:Y:S01]  /*5910*/  PRMT R120, R10, 0x7632, R120 ;  /* 0x000076320a787816 */ /* 0x021fe20000000078 */
[----:B------:R-:W-:Y:S01]  /*5920*/  @P4 FFMA.FTZ R128, R178, R125, R126 ;  /* 0x0000007db2804223 */ /* 0x000fe2000001007e */
[----:B------:R-:W-:Y:S02]  /*5930*/  LOP3.LUT P3, RZ, R139, 0xff00, RZ, 0xc0, !PT ;  /* 0x0000ff008bff7812 */ /* 0x000fe4000786c0ff */
[----:B------:R-:W-:Y:S01]  /*5940*/  SHF.L.U32 R121, R120, 0x10, RZ ;  /* 0x0000001078797819 */ /* 0x000fe200000006ff */
[----:B------:R-:W-:Y:S01]  /*5950*/  @P4 FADD.FTZ R128, R177, -R128 ;  /* 0x80000080b1804221 */ /* 0x000fe20000010000 */
[----:B------:R-:W-:Y:S01]  /*5960*/  PRMT R129, R18, 0x7632, R129 ;  /* 0x0000763212817816 */ /* 0x000fe20000000081 */
[----:B------:R-:W-:Y:S01]  /*5970*/  HFMA2 R120, -RZ, RZ, 0, 0 ;  /* 0x00000000ff787431 */ /* 0x000fe200000001ff */
        /* <DEDUP_REMOVED lines=12> */
.L_x_945:
[----:B------:R-:W-:Y:S05]  /*5a40*/  @!P2 BRA `(.L_x_946) ;  /* 0x000000000040a947 */ /* 0x000fea0003800000 */
[----:B------:R-:W-:Y:S01]  /*5a50*/  @P4 FFMA.FTZ R123, R171, R125, R126 ;  /* 0x0000007dab7b4223 */ /* 0x000fe2000001007e */
[----:B-----5:R-:W-:Y:S01]  /*5a60*/  LOP3.LUT P3, RZ, R139, 0xff0000, RZ, 0xc0, !PT ;  /* 0x00ff00008bff7812 */ /* 0x020fe2000786c0ff */
[----:B0-----:R-:W-:Y:S01]  /*5a70*/  IMAD.U32 R121, R11, 0x10000, RZ ;  /* 0x000100000b797824 */ /* 0x001fe200078e00ff */
        /* <DEDUP_REMOVED lines=13> */
.L_x_946:
[----:B------:R-:W-:Y:S05]  /*5b50*/  @!P2 BRA `(.L_x_939) ;  /* 0x000000140024a947 */ /* 0x000fea0003800000 */
[----:B-----5:R-:W-:Y:S01]  /*5b60*/  ISETP.GE.U32.AND P3, PT, R138, RZ, PT ;  /* 0x000000ff8a00720c */ /* 0x020fe20003f66070 */
[----:B0-----:R-:W-:Y:S01]  /*5b70*/  @P4 FFMA.FTZ R128, R180, R125, R126 ;  /* 0x0000007db4804223 */ /* 0x001fe2000001007e */
[----:B------:R-:W-:Y:S01]  /*5b80*/  PRMT R120, R11, 0x7632, R120 ;  /* 0x000076320b787816 */ /* 0x000fe20000000078 */
[----:B------:R-:W-:Y:S01]  /*5b90*/  HFMA2 R127, -RZ, RZ, 0, 0 ;  /* 0x00000000ff7f7431 */ /* 0x000fe200000001ff */
[----:B------:R-:W-:Y:S01]  /*5ba0*/  ISETP.GE.U32.AND.EX P3, PT, R139, 0x1000000, PT, P3 ;  /* 0x010000008b00780c */ /* 0x000fe20003f66130 */
[----:B------:R-:W-:Y:S01]  /*5bb0*/  @P4 FADD.FTZ R128, R179, -R128 ;  /* 0x80000080b3804221 */ /* 0x000fe20000010000 */
[----:B------:R-:W-:Y:S02]  /*5bc0*/  SHF.L.U32 R121, R120, 0x10, RZ ;  /* 0x0000001078797819 */ /* 0x000fe400000006ff */
[----:B------:R-:W-:Y:S02]  /*5bd0*/  PRMT R129, R19, 0x7632, R129 ;  /* 0x0000763213817816 */ /* 0x000fe40000000081 */
[----:B------:R-:W-:Y:S01]  /*5be0*/  MOV R120, RZ ;  /* 0x000000ff00787202 */ /* 0x000fe20000000f00 */
[----:B------:R-:W-:-:S04]  /*5bf0*/  @P4 FFMA.FTZ R121, R142, R128, R121 ;  /* 0x000000808e794223 */ /* 0x000fc80000010079 */
[----:B------:R-:W-:Y:S02]  /*5c00*/  FMUL.FTZ R121, R121, UR17 ;  /* 0x0000001179797c20 */ /* 0x000fe40008410000 */
[----:B------:R-:W-:Y:S01]  /*5c10*/  @P3 IMAD.U32 R129, R129, 0x10000, RZ ;  /* 0x0001000081813824 */ /* 0x000fe200078e00ff */
        /* <DEDUP_REMOVED lines=9> */
.L_x_930:
        /* <DEDUP_REMOVED lines=24> */
.L_x_948:
[----:B------:R-:W-:Y:S01]  /*5e30*/  F2FP.BF16.F32.PACK_AB R116, RZ, R120 ;  /* 0x00000078ff74723e */ /* 0x000fe200000010ff */
[----:B------:R-:W-:Y:S01]  /*5e40*/  FFMA.FTZ R130, R176, R125, R126 ;  /* 0x0000007db0827223 */ /* 0x000fe2000001007e */
[----:B------:R-:W-:Y:S01]  /*5e50*/  FMUL.FTZ R121, R142, R127 ;  /* 0x0000007f8e797220 */ /* 0x000fe20000410000 */
[----:B------:R-:W-:Y:S01]  /*5e60*/  FSEL R123, R119, RZ, P3 ;  /* 0x000000ff777b7208 */ /* 0x000fe20001800000 */
[----:B------:R-:W-:Y:S06]  /*5e70*/  @!P2 BRA `(.L_x_949) ;  /* 0x000000000038a947 */ /* 0x000fec0003800000 */
[----:B-----5:R-:W-:Y:S01]  /*5e80*/  LOP3.LUT P4, RZ, R138, 0xff00, RZ, 0xc0, !PT ;  /* 0x0000ff008aff7812 */ /* 0x020fe2000788c0ff */
        /* <DEDUP_REMOVED lines=13> */
.L_x_949:
        /* <DEDUP_REMOVED lines=16> */
.L_x_950:
        /* <DEDUP_REMOVED lines=24> */
.L_x_951:
        /* <DEDUP_REMOVED lines=17> */
.L_x_952:
[----:B------:R-:W-:Y:S01]  /*62f0*/  F2FP.BF16.F32.PACK_AB R130, RZ, R121 ;  /* 0x00000079ff82723e */ /* 0x000fe200000010ff */
[C---:B------:R-:W-:Y:S01]  /*6300*/  FMUL.FTZ R121, R142.reuse, R133 ;  /* 0x000000858e797220 */ /* 0x040fe20000410000 */
[----:B------:R-:W-:Y:S01]  /*6310*/  FMUL.FTZ R123, R142, R123 ;  /* 0x0000007b8e7b7220 */ /* 0x000fe20000410000 */
[----:B------:R-:W-:Y:S01]  /*6320*/  FSEL R131, R120, RZ, P3 ;  /* 0x000000ff78837208 */ /* 0x000fe20001800000 */
[----:B------:R-:W-:Y:S06]  /*6330*/  @!P2 BRA `(.L_x_953) ;  /* 0x000000000038a947 */ /* 0x000fec0003800000 */
[----:B-----5:R-:W-:Y:S01]  /*6340*/  LOP3.LUT P4, RZ, R139, 0xff00, RZ, 0xc0, !PT ;  /* 0x0000ff008bff7812 */ /* 0x020fe2000788c0ff */
        /* <DEDUP_REMOVED lines=13> */
.L_x_953:
        /* <DEDUP_REMOVED lines=15> */
.L_x_954:
        /* <DEDUP_REMOVED lines=21> */
.L_x_947:
[----:B------:R-:W-:Y:S05]  /*6660*/  @!P2 BRA `(.L_x_955) ;  /* 0x000000000044a947 */ /* 0x000fea0003800000 */
[----:B0-----:R-:W-:Y:S01]  /*6670*/  FFMA.FTZ R120, R157, R125, R126 ;  /* 0x0000007d9d787223 */ /* 0x001fe2000001007e */
        /* <DEDUP_REMOVED lines=16> */
.L_x_955:
[----:B------:R-:W-:Y:S05]  /*6780*/  @!P2 BRA `(.L_x_956) ;  /* 0x00000000004ca947 */ /* 0x000fea0003800000 */
[----:B0-----:R-:W-:Y:S01]  /*6790*/  FFMA.FTZ R120, R174, R125, R126 ;  /* 0x0000007dae787223 */ /* 0x001fe2000001007e */
[----:B-----5:R-:W-:Y:S02]  /*67a0*/  LOP3.LUT P4, RZ, R138, 0xff00, RZ, 0xc0, !PT ;  /* 0x0000ff008aff7812 */ /* 0x020fe4000788c0ff */
[----:B------:R-:W-:Y:S01]  /*67b0*/  ISETP.GT.AND P3, PT, R2, RZ, PT ;  /* 0x000000ff0200720c */ /* 0x000fe20003f64270 */
[----:B------:R-:W-:Y:S01]  /*67c0*/  FADD.FTZ R121, R173, -R120 ;  /* 0x80000078ad797221 */ /* 0x000fe20000010000 */
[----:B------:R-:W-:Y:S01]  /*67d0*/  PRMT R129, R16, 0x7632, R129 ;  /* 0x0000763210817816 */ /* 0x000fe20000000081 */
[----:B------:R-:W-:Y:S01]  /*67e0*/  HFMA2 R120, -RZ, RZ, 0, 0 ;  /* 0x00000000ff787431 */ /* 0x000fe200000001ff */
[----:B------:R-:W-:Y:S01]  /*67f0*/  MOV R127, RZ ;  /* 0x000000ff007f7202 */ /* 0x000fe20000000f00 */
[----:B------:R-:W-:-:S05]  /*6800*/  FMUL.FTZ R121, R142, R121 ;  /* 0x000000798e797220 */ /* 0x000fca0000410000 */
[----:B------:R-:W-:Y:S01]  /*6810*/  FSEL R121, R121, RZ, P3 ;  /* 0x000000ff79797208 */ /* 0x000fe20001800000 */
[----:B------:R-:W-:Y:S01]  /*6820*/  @P4 IMAD.U32 R129, R129, 0x10000, RZ ;  /* 0x0001000081814824 */ /* 0x000fe200078e00ff */
[----:B------:R-:W-:-:S03]  /*6830*/  @P4 PRMT R123, R108, 0x7632, R123 ;  /* 0x000076326c7b4816 */ /* 0x000fc6000000007b */
[----:B------:R-:W-:Y:S01]  /*6840*/  FMUL.FTZ R121, R121, UR17 ;  /* 0x0000001179797c20 */ /* 0x000fe20008410000 */
[----:B------:R-:W-:-:S03]  /*6850*/  @P4 SHF.L.U32 R123, R123, 0x10, RZ ;  /* 0x000000107b7b4819 */ /* 0x000fc600000006ff */
[----:B------:R-:W-:-:S04]  /*6860*/  FMUL.FTZ R128, R121, UR16 ;  /* 0x0000001079807c20 */ /* 0x000fc80008410000 */
[----:B------:R-:W-:Y:S01]  /*6870*/  @P4 FMUL.FTZ R127, R129, R128 ;  /* 0x00000080817f4220 */ /* 0x000fe20000410000 */
[----:B------:R-:W-:-:S04]  /*6880*/  @P4 FMUL.FTZ R120, R128, R123 ;  /* 0x0000007b80784220 */ /* 0x000fc80000410000 */
[----:B------:R-:W-:Y:S01]  /*6890*/  F2FP.BF16.F32.PACK_AB R127, RZ, R127 ;  /* 0x0000007fff7f723e */ /* 0x000fe200000010ff */
[----:B------:R-:W-:-:S03]  /*68a0*/  FADD.FTZ R73, R73, R120 ;  /* 0x0000007849497221 */ /* 0x000fc60000010000 */
[----:B------:R-:W-:-:S07]  /*68b0*/  PRMT R112, R112, 0x5410, R127 ;  /* 0x0000541070707816 */ /* 0x000fce000000007f */
.L_x_956:
        /* <DEDUP_REMOVED lines=18> */
.L_x_957:
[----:B------:R-:W-:Y:S05]  /*69e0*/  @!P2 BRA `(.L_x_958) ;  /* 0x00000000004ca947 */ /* 0x000fea0003800000 */
[----:B0-----:R-:W-:Y:S01]  /*69f0*/  FFMA.FTZ R120, R176, R125, R126 ;  /* 0x0000007db0787223 */ /* 0x001fe2000001007e */
[----:B-----5:R-:W-:Y:S01]  /*6a00*/  LOP3.LUT P4, RZ, R138, 0xff000000, RZ, 0xc0, !PT ;  /* 0xff0000008aff7812 */ /* 0x020fe2000788c0ff */
[----:B------:R-:W-:Y:S01]  /*6a10*/  IMAD.MOV.U32 R127, RZ, RZ, RZ ;  /* 0x000000ffff7f7224 */ /* 0x000fe200078e00ff */
[----:B------:R-:W-:Y:S01]  /*6a20*/  ISETP.GT.AND P3, PT, R2, RZ, PT ;  /* 0x000000ff0200720c */ /* 0x000fe20003f64270 */
[----:B------:R-:W-:Y:S01]  /*6a30*/  FADD.FTZ R121, R175, -R120 ;  /* 0x80000078af797221 */ /* 0x000fe20000010000 */
[----:B------:R-:W-:Y:S01]  /*6a40*/  PRMT R129, R17, 0x7632, R129 ;  /* 0x0000763211817816 */ /* 0x000fe20000000081 */
[----:B------:R-:W-:Y:S02]  /*6a50*/  HFMA2 R120, -RZ, RZ, 0, 0 ;  /* 0x00000000ff787431 */ /* 0x000fe400000001ff */
        /* <DEDUP_REMOVED lines=12> */
.L_x_958:
        /* <DEDUP_REMOVED lines=18> */
.L_x_959:
[----:B------:R-:W-:Y:S05]  /*6c40*/  @!P2 BRA `(.L_x_960) ;  /* 0x00000000004ca947 */ /* 0x000fea0003800000 */
[----:B0-----:R-:W-:Y:S01]  /*6c50*/  FFMA.FTZ R120, R178, R125, R126 ;  /* 0x0000007db2787223 */ /* 0x001fe2000001007e */
[----:B-----5:R-:W-:Y:S02]  /*6c60*/  LOP3.LUT P4, RZ, R139, 0xff00, RZ, 0xc0, !PT ;  /* 0x0000ff008bff7812 */ /* 0x020fe4000788c0ff */
[----:B------:R-:W-:Y:S01]  /*6c70*/  ISETP.GT.AND P3, PT, R2, RZ, PT ;  /* 0x000000ff0200720c */ /* 0x000fe20003f64270 */
[----:B------:R-:W-:Y:S01]  /*6c80*/  FADD.FTZ R121, R177, -R120 ;  /* 0x80000078b1797221 */ /* 0x000fe20000010000 */
[----:B------:R-:W-:Y:S01]  /*6c90*/  PRMT R129, R18, 0x7632, R129 ;  /* 0x0000763212817816 */ /* 0x000fe20000000081 */
[----:B------:R-:W-:Y:S01]  /*6ca0*/  IMAD.MOV.U32 R120, RZ, RZ, RZ ;  /* 0x000000ffff787224 */ /* 0x000fe200078e00ff */
[----:B------:R-:W-:Y:S01]  /*6cb0*/  MOV R127, RZ ;  /* 0x000000ff007f7202 */ /* 0x000fe20000000f00 */
        /* <DEDUP_REMOVED lines=12> */
.L_x_960:
        /* <DEDUP_REMOVED lines=18> */
.L_x_961:
[----:B------:R-:W-:Y:S05]  /*6ea0*/  @!P2 BRA `(.L_x_939) ;  /* 0x000000000050a947 */ /* 0x000fea0003800000 */
[----:B0-----:R-:W-:Y:S01]  /*6eb0*/  FFMA.FTZ R120, R180, R125, R126 ;  /* 0x0000007db4787223 */ /* 0x001fe2000001007e */
[----:B-----5:R-:W-:Y:S02]  /*6ec0*/  ISETP.GE.U32.AND P3, PT, R138, RZ, PT ;  /* 0x000000ff8a00720c */ /* 0x020fe40003f66070 */
[----:B------:R-:W-:Y:S01]  /*6ed0*/  ISETP.GT.AND P4, PT, R2, RZ, PT ;  /* 0x000000ff0200720c */ /* 0x000fe20003f84270 */
[----:B------:R-:W-:Y:S01]  /*6ee0*/  FADD.FTZ R121, R179, -R120 ;  /* 0x80000078b3797221 */ /* 0x000fe20000010000 */
[----:B------:R-:W-:Y:S01]  /*6ef0*/  ISETP.GE.U32.AND.EX P3, PT, R139, 0x1000000, PT, P3 ;  /* 0x010000008b00780c */ /* 0x000fe20003f66130 */
[----:B------:R-:W-:Y:S01]  /*6f00*/  HFMA2 R120, -RZ, RZ, 0, 0 ;  /* 0x00000000ff787431 */ /* 0x000fe200000001ff */
        /* <DEDUP_REMOVED lines=14> */
.L_x_939:
[----:B0-----:R-:W0:Y:S01]  /*6ff0*/  @P0 LDC.64 R128, c[0x0][0x478] ;  /* 0x00011e00ff800b82 */ /* 0x001e220000000a00 */
[----:B------:R-:W-:Y:S02]  /*7000*/  @P0 IADD3 R123, PT, PT, R124, 0x100, RZ ;  /* 0x000001007c7b0810 */ /* 0x000fe40007ffe0ff */
[----:B------:R-:W-:-:S05]  /*7010*/  IADD3 R201, PT, PT, R201, 0x200, RZ ;  /* 0x00000200c9c97810 */ /* 0x000fca0007ffe0ff */
[----:B------:R-:W1:Y:S01]  /*7020*/  @P2 LDC.64 R120, c[0x0][0x468] ;  /* 0x00011a00ff782b82 */ /* 0x000e620000000a00 */
[----:B0-----:R-:W-:Y:S01]  /*7030*/  @P0 IMAD.WIDE.U32 R128, R123, 0x10, R128 ;  /* 0x000000107b800825 */ /* 0x001fe200078e0080 */
[----:B------:R-:W-:-:S04]  /*7040*/  PRMT R123, R20, 0x7632, R123 ;  /* 0x00007632147b7816 */ /* 0x000fc8000000007b */
[----:B------:R0:W-:Y:S01]  /*7050*/  @P0 STG.E.128 desc[UR12][R128.64], R116 ;  /* 0x0000007480000986 */ /* 0x0001e2000c101d0c */
[----:B-1----:R-:W-:Y:S01]  /*7060*/  @P2 IMAD.WIDE.U32 R130, R122, 0x10, R120 ;  /* 0x000000107a822825 */ /* 0x002fe200078e0078 */
[----:B------:R-:W-:-:S04]  /*7070*/  PRMT R120, R23, 0x7632, R120 ;  /* 0x0000763217787816 */ /* 0x000fc80000000078 */
[----:B------:R0:W-:Y:S01]  /*7080*/  @P2 STG.E.128 desc[UR12][R130.64], R112 ;  /* 0x0000007082002986 */ /* 0x0001e2000c101d0c */
[----:B------:R-:W-:Y:S05]  /*7090*/  @!P2 BRA `(.L_x_962) ;  /* 0x00000000000ca947 */ /* 0x000fea0003800000 */
[----:B-----5:R-:W1:Y:S02]  /*70a0*/  LDC.64 R108, c[0x0][0x390] ;  /* 0x0000e400ff6c7b82 */ /* 0x020e640000000a00 */
[----:B-1----:R-:W-:-:S06]  /*70b0*/  IMAD.WIDE.U32 R108, R201, 0x10, R108 ;  /* 0x00000010c96c7825 */ /* 0x002fcc00078e006c */
[----:B------:R-:W5:Y:S02]  /*70c0*/  LDG.E.128 R108, desc[UR12][R108.64] ;  /* 0x0000000c6c6c7981 */ /* 0x000f64000c1e1d00 */
.L_x_962:
[----:B------:R-:W-:Y:S02]  /*70d0*/  PRMT R122, R21, 0x7632, R122 ;  /* 0x00007632157a7816 */ /* 0x000fe4000000007a */
[----:B------:R-:W-:Y:S01]  /*70e0*/  PRMT R121, R22, 0x7632, R121 ;  /* 0x0000763216797816 */ /* 0x000fe20000000079 */
[----:B------:R-:W-:Y:S06]  /*70f0*/  @!P1 BRA `(.L_x_963) ;  /* 0x0000001000bc9947 */ /* 0x000fec0003800000 */
[----:B------:R-:W-:Y:S05]  /*7100*/  @!P0 BRA `(.L_x_964) ;  /* 0x00000008006c8947 */ /* 0x000fea0003800000 */
[----:B------:R-:W-:Y:S01]  /*7110*/  ISETP.GT.AND P1, PT, R2, RZ, PT ;  /* 0x000000ff0200720c */ /* 0x000fe20003f24270 */
[C---:B0----5:R-:W-:Y:S01]  /*7120*/  IMAD.U32 R131, R5.reuse, 0x10000, RZ ;  /* 0x0001000005837824 */ /* 0x061fe200078e00ff */
[----:B------:R-:W-:Y:S02]  /*7130*/  PRMT R116, R4, 0x7632, R116 ;  /* 0x0000763204747816 */ /* 0x000fe40000000074 */
[----:B------:R-:W-:Y:S02]  /*7140*/  PRMT R118, R5, 0x7632, R118 ;  /* 0x0000763205767816 */ /* 0x000fe40000000076 */
[----:B------:R-:W-:Y:S02]  /*7150*/  SHF.L.U32 R129, R116, 0x10, RZ ;  /* 0x0000001074817819 */ /* 0x000fe400000006ff */
[----:B------:R-:W-:Y:S02]  /*7160*/  SHF.L.U32 R135, R6, 0x10, RZ ;  /* 0x0000001006877819 */ /* 0x000fe400000006ff */
[----:B------:R-:W-:-:S03]  /*7170*/  SHF.L.U32 R133, R118, 0x10, RZ ;  /* 0x0000001076857819 */ /* 0x000fc600000006ff */
[-CC-:B------:R-:W-:Y:S01]  /*7180*/  @P1 FFMA.FTZ R119, R185, R125.reuse, R126.reuse ;  /* 0x0000007db9771223 */ /* 0x180fe2000001007e */
[-CC-:B------:R-:W-:Y:S01]  /*7190*/  @P1 FFMA.FTZ R117, R192, R125.reuse, R126.reuse ;  /* 0x0000007dc0751223 */ /* 0x180fe2000001007e */
[-CC-:B------:R-:W-:Y:S01]  /*71a0*/  @P1 FFMA.FTZ R2, R183, R125.reuse, R126.reuse ;  /* 0x0000007db7021223 */ /* 0x180fe2000001007e */
[-CC-:B------:R-:W-:Y:S01]  /*71b0*/  @P1 FFMA.FTZ R127, R194, R125.reuse, R126.reuse ;  /* 0x0000007dc27f1223 */ /* 0x180fe2000001007e */
[----:B------:R-:W-:Y:S01]  /*71c0*/  @P1 FADD.FTZ R116, R182, -R119 ;  /* 0x80000077b6741221 */ /* 0x000fe20000010000 */
[-CC-:B------:R-:W-:Y:S01]  /*71d0*/  @P1 FFMA.FTZ R139, R187, R125.reuse, R126.reuse ;  /* 0x0000007dbb8b1223 */ /* 0x180fe2000001007e */
[-CC-:B------:R-:W-:Y:S01]  /*71e0*/  @P1 FFMA.FTZ R128, R196, R125.reuse, R126.reuse ;  /* 0x0000007dc4801223 */ /* 0x180fe2000001007e */
[-CC-:B------:R-:W-:Y:S01]  /*71f0*/  @P1 FFMA.FTZ R141, R189, R125.reuse, R126.reuse ;  /* 0x0000007dbd8d1223 */ /* 0x180fe2000001007e */
[----:B------:R-:W-:Y:S01]  /*7200*/  @P1 FFMA.FTZ R130, R198, R125, R126 ;  /* 0x0000007dc6821223 */ /* 0x000fe2000001007e */
[----:B------:R-:W-:Y:S01]  /*7210*/  @P1 FADD.FTZ R117, R188, -R117 ;  /* 0x80000075bc751221 */ /* 0x000fe20000010000 */
[----:B------:R-:W-:Y:S01]  /*7220*/  @P1 FFMA.FTZ R131, R142, R116, R131 ;  /* 0x000000748e831223 */ /* 0x000fe20000010083 */
[----:B------:R-:W-:Y:S01]  /*7230*/  PRMT R116, R6, 0x7632, R116 ;  /* 0x0000763206747816 */ /* 0x000fe20000000074 */
[----:B------:R-:W-:Y:S01]  /*7240*/  @P1 FADD.FTZ R126, R184, -R139 ;  /* 0x8000008bb87e1221 */ /* 0x000fe20000010000 */
[C---:B------:R-:W-:Y:S01]  /*7250*/  PRMT R125, R7.reuse, 0x7632, R125 ;  /* 0x00007632077d7816 */ /* 0x040fe2000000007d */
[----:B------:R-:W-:Y:S01]  /*7260*/  @P1 FFMA.FTZ R129, R142, R117, R129 ;  /* 0x000000758e811223 */ /* 0x000fe20000010081 */
[----:B------:R-:W-:Y:S01]  /*7270*/  SHF.L.U32 R117, R4, 0x10, RZ ;  /* 0x0000001004757819 */ /* 0x000fe200000006ff */
[----:B------:R-:W-:Y:S01]  /*7280*/  @P1 FADD.FTZ R118, R190, -R127 ;  /* 0x8000007fbe761221 */ /* 0x000fe20000010000 */
[----:B------:R-:W-:Y:S01]  /*7290*/  SHF.L.U32 R119, R7, 0x10, RZ ;  /* 0x0000001007777819 */ /* 0x000fe200000006ff */
[----:B------:R-:W-:Y:S01]  /*72a0*/  IMAD.U32 R125, R125, 0x10000, RZ ;  /* 0x000100007d7d7824 */ /* 0x000fe200078e00ff */
[----:B------:R-:W-:Y:S01]  /*72b0*/  SHF.L.U32 R139, R116, 0x10, RZ ;  /* 0x00000010748b7819 */ /* 0x000fe200000006ff */
[----:B------:R-:W-:Y:S01]  /*72c0*/  @P1 FADD.FTZ R128, R191, -R128 ;  /* 0x80000080bf801221 */ /* 0x000fe20000010000 */
[----:B------:R-:W-:Y:S01]  /*72d0*/  @P1 FADD.FTZ R116, R186, -R141 ;  /* 0x8000008dba741221 */ /* 0x000fe20000010000 */
[----:B------:R-:W-:Y:S01]  /*72e0*/  @P1 FADD.FTZ R130, R193, -R130 ;  /* 0x80000082c1821221 */ /* 0x000fe20000010000 */
[----:B------:R-:W-:Y:S01]  /*72f0*/  @P1 FADD.FTZ R2, R181, -R2 ;  /* 0x80000002b5021221 */ /* 0x000fe20000010000 */
[C---:B------:R-:W-:Y:S01]  /*7300*/  @P1 FFMA.FTZ R133, R142.reuse, R118, R133 ;  /* 0x000000768e851223 */ /* 0x040fe20000010085 */
[C---:B------:R-:W-:Y:S01]  /*7310*/  @P1 FFMA.FTZ R135, R142.reuse, R126, R135 ;  /* 0x0000007e8e871223 */ /* 0x040fe20000010087 */
[C---:B------:R-:W-:Y:S01]  /*7320*/  @P1 FFMA.FTZ R139, R142.reuse, R128, R139 ;  /* 0x000000808e8b1223 */ /* 0x040fe2000001008b */
[C---:B------:R-:W-:Y:S01]  /*7330*/  @P1 FFMA.FTZ R119, R142.reuse, R116, R119 ;  /* 0x000000748e771223 */ /* 0x040fe20000010077 */
[C---:B------:R-:W-:Y:S01]  /*7340*/  @P1 FFMA.FTZ R125, R142.reuse, R130, R125 ;  /* 0x000000828e7d1223 */ /* 0x040fe2000001007d */
[----:B------:R-:W-:Y:S01]  /*7350*/  @P1 FFMA.FTZ R117, R142, R2, R117 ;  /* 0x000000028e751223 */ /* 0x000fe20000010075 */
        /* <DEDUP_REMOVED lines=13> */
.L_x_965:
[----:B------:R-:W-:Y:S02]  /*7430*/  F2FP.BF16.F32.PACK_AB R126, RZ, R117 ;  /* 0x00000075ff7e723e */ /* 0x000fe400000010ff */
[----:B------:R-:W-:Y:S02]  /*7440*/  F2FP.BF16.F32.PACK_AB R127, RZ, R129 ;  /* 0x00000081ff7f723e */ /* 0x000fe400000010ff */
[----:B------:R-:W-:Y:S02]  /*7450*/  F2FP.BF16.F32.PACK_AB R128, RZ, R131 ;  /* 0x00000083ff80723e */ /* 0x000fe400000010ff */
[----:B------:R-:W-:Y:S02]  /*7460*/  F2FP.BF16.F32.PACK_AB R130, RZ, R133 ;  /* 0x00000085ff82723e */ /* 0x000fe400000010ff */
[----:B------:R-:W-:Y:S02]  /*7470*/  F2FP.BF16.F32.PACK_AB R132, RZ, R135 ;  /* 0x00000087ff84723e */ /* 0x000fe400000010ff */
[----:B------:R-:W-:-:S02]  /*7480*/  F2FP.BF16.F32.PACK_AB R134, RZ, R139 ;  /* 0x0000008bff86723e */ /* 0x000fc400000010ff */
[----:B------:R-:W-:Y:S01]  /*7490*/  PRMT R2, R108, 0x7632, R2 ;  /* 0x000076326c027816 */ /* 0x000fe20000000002 */
[----:B------:R-:W-:Y:S06]  /*74a0*/  @!P2 BRA `(.L_x_966) ;  /* 0x00000000002ca947 */ /* 0x000fec0003800000 */
[----:B------:R-:W-:Y:S01]  /*74b0*/  LOP3.LUT P1, RZ, R136, 0xff00, RZ, 0xc0, !PT ;  /* 0x0000ff0088ff7812 */ /* 0x000fe2000782c0ff */
[----:B------:R-:W-:Y:S01]  /*74c0*/  FMUL.FTZ R129, R129, UR17 ;  /* 0x0000001181817c20 */ /* 0x000fe20008410000 */
[----:B------:R-:W-:-:S03]  /*74d0*/  CS2R R116, SRZ ;  /* 0x0000000000747805 */ /* 0x000fc6000001ff00 */
[----:B------:R-:W-:-:S08]  /*74e0*/  FMUL.FTZ R129, R129, UR16 ;  /* 0x0000001081817c20 */ /* 0x000fd00008410000 */
[----:B------:R-:W-:Y:S02]  /*74f0*/  @P1 SHF.L.U32 R123, R123, 0x10, RZ ;  /* 0x000000107b7b1819 */ /* 0x000fe400000006ff */
[----:B------:R-:W-:-:S03]  /*7500*/  @P1 SHF.L.U32 R2, R2, 0x10, RZ ;  /* 0x0000001002021819 */ /* 0x000fc600000006ff */
[C---:B------:R-:W-:Y:S02]  /*7510*/  @P1 FMUL.FTZ R117, R129.reuse, R123 ;  /* 0x0000007b81751220 */ /* 0x040fe40000410000 */
[----:B------:R-:W-:-:S03]  /*7520*/  @P1 FMUL.FTZ R116, R129, R2 ;  /* 0x0000000281741220 */ /* 0x000fc60000410000 */
[----:B------:R-:W-:Y:S01]  /*7530*/  F2FP.BF16.F32.PACK_AB R117, RZ, R117 ;  /* 0x00000075ff75723e */ /* 0x000fe200000010ff */
[----:B------:R-:W-:-:S03]  /*7540*/  FADD.FTZ R65, R65, R116 ;  /* 0x0000007441417221 */ /* 0x000fc60000010000 */
[----:B------:R-:W-:-:S07]  /*7550*/  PRMT R112, R112, 0x5410, R117 ;  /* 0x0000541070707816 */ /* 0x000fce0000000075 */
.L_x_966:
        /* <DEDUP_REMOVED lines=13> */
.L_x_967:
        /* <DEDUP_REMOVED lines=14> */
.L_x_968:
        /* <DEDUP_REMOVED lines=13> */
.L_x_969:
        /* <DEDUP_REMOVED lines=14> */
.L_x_970:
        /* <DEDUP_REMOVED lines=12> */
.L_x_971:
[----:B------:R-:W-:Y:S02]  /*7980*/  F2FP.BF16.F32.PACK_AB R119, R125, R119 ;  /* 0x000000777d77723e */ /* 0x000fe400000010ff */
[----:B------:R-:W-:Y:S02]  /*7990*/  PRMT R118, R132, 0x5410, R134 ;  /* 0x0000541084767816 */ /* 0x000fe40000000086 */
[----:B------:R-:W-:Y:S02]  /*79a0*/  PRMT R117, R128, 0x5410, R130 ;  /* 0x0000541080757816 */ /* 0x000fe40000000082 */
[----:B------:R-:W-:Y:S01]  /*79b0*/  PRMT R116, R126, 0x5410, R127 ;  /* 0x000054107e747816 */ /* 0x000fe2000000007f */
[----:B------:R-:W-:Y:S06]  /*79c0*/  @!P2 BRA `(.L_x_972) ;  /* 0x0000001c000ca947 */ /* 0x000fec0003800000 */
[----:B------:R-:W-:Y:S01]  /*79d0*/  ISETP.GE.U32.AND P1, PT, R136, RZ, PT ;  /* 0x000000ff8800720c */ /* 0x000fe20003f26070 */
[----:B------:R-:W-:Y:S01]  /*79e0*/  FMUL.FTZ R125, R125, UR17 ;  /* 0x000000117d7d7c20 */ /* 0x000fe20008410000 */
[----:B------:R-:W-:Y:S01]  /*79f0*/  MOV R121, RZ ;  /* 0x000000ff00797202 */ /* 0x000fe20000000f00 */
[----:B------:R-:W-:Y:S01]  /*7a00*/  HFMA2 R2, -RZ, RZ, 0, 0 ;  /* 0x00000000ff027431 */ /* 0x000fe200000001ff */
        /* <DEDUP_REMOVED lines=11> */
.L_x_964:
[----:B------:R-:W-:Y:S01]  /*7ac0*/  ISETP.GT.AND P3, PT, R2, RZ, PT ;  /* 0x000000ff0200720c */ /* 0x000fe20003f64270 */
[----:B------:R-:W-:-:S12]  /*7ad0*/  @!P2 BRA `(.L_x_973) ;  /* 0x000000000040a947 */ /* 0x000fd80003800000 */
[----:B------:R-:W-:Y:S01]  /*7ae0*/  @P3 FFMA.FTZ R2, R183, R125, R126 ;  /* 0x0000007db7023223 */ /* 0x000fe2000001007e */
[----:B-----5:R-:W-:Y:S02]  /*7af0*/  LOP3.LUT P1, RZ, R136, 0xff, RZ, 0xc0, !PT ;  /* 0x000000ff88ff7812 */ /* 0x020fe4000782c0ff */
[----:B------:R-:W-:Y:S01]  /*7b00*/  SHF.L.U32 R127, R4, 0x10, RZ ;  /* 0x00000010047f7819 */ /* 0x000fe200000006ff */
[----:B------:R-:W-:Y:S01]  /*7b10*/  @P3 FADD.FTZ R2, R181, -R2 ;  /* 0x80000002b5023221 */ /* 0x000fe20000010000 */
[----:B0-----:R-:W-:-:S03]  /*7b20*/  MOV R129, RZ ;  /* 0x000000ff00817202 */ /* 0x001fc60000000f00 */
        /* <DEDUP_REMOVED lines=11> */
.L_x_973:
[----:B------:R-:W-:Y:S05]  /*7be0*/  @!P2 BRA `(.L_x_974) ;  /* 0x000000000048a947 */ /* 0x000fea0003800000 */
[----:B-----5:R-:W-:Y:S01]  /*7bf0*/  PRMT R2, R4, 0x7632, R2 ;  /* 0x0000763204027816 */ /* 0x020fe20000000002 */
[----:B0-----:R-:W-:Y:S01]  /*7c00*/  @P3 FFMA.FTZ R129, R192, R125, R126 ;  /* 0x0000007dc0813223 */ /* 0x001fe2000001007e */
[----:B------:R-:W-:Y:S02]  /*7c10*/  LOP3.LUT P1, RZ, R136, 0xff00, RZ, 0xc0, !PT ;  /* 0x0000ff0088ff7812 */ /* 0x000fe4000782c0ff */
[----:B------:R-:W-:Y:S01]  /*7c20*/  SHF.L.U32 R127, R2, 0x10, RZ ;  /* 0x00000010027f7819 */ /* 0x000fe200000006ff */
[----:B------:R-:W-:Y:S01]  /*7c30*/  @P3 FADD.FTZ R129, R188, -R129 ;  /* 0x80000081bc813221 */ /* 0x000fe20000010000 */
[----:B------:R-:W-:-:S03]  /*7c40*/  IMAD.MOV.U32 R2, RZ, RZ, RZ ;  /* 0x000000ffff027224 */ /* 0x000fc600078e00ff */
[----:B------:R-:W-:Y:S01]  /*7c50*/  @P3 FFMA.FTZ R127, R142, R129, R127 ;  /* 0x000000818e7f3223 */ /* 0x000fe2000001007f */
[----:B------:R-:W-:-:S03]  /*7c60*/  MOV R129, RZ ;  /* 0x000000ff00817202 */ /* 0x000fc60000000f00 */
        /* <DEDUP_REMOVED lines=10> */
.L_x_974:
        /* <DEDUP_REMOVED lines=9> */
[----:B0-----:R-:W-:Y:S01]  /*7da0*/  @P1 IMAD.U32 R130, R21, 0x10000, RZ ;  /* 0x0001000015821824 */ /* 0x001fe200078e00ff */
[----:B------:R-:W-:Y:S01]  /*7db0*/  @P1 SHF.L.U32 R128, R109, 0x10, RZ ;  /* 0x000000106d801819 */ /* 0x000fe200000006ff */
[----:B------:R-:W-:-:S04]  /*7dc0*/  FMUL.FTZ R123, R123, UR16 ;  /* 0x000000107b7b7c20 */ /* 0x000fc80008410000 */
[-C--:B------:R-:W-:Y:S01]  /*7dd0*/  @P1 FMUL.FTZ R2, R130, R123.reuse ;  /* 0x0000007b82021220 */ /* 0x080fe20000410000 */
[----:B------:R-:W-:-:S04]  /*7de0*/  @P1 FMUL.FTZ R127, R128, R123 ;  /* 0x0000007b807f1220 */ /* 0x000fc80000410000 */
[----:B------:R-:W-:Y:S01]  /*7df0*/  F2FP.BF16.F32.PACK_AB R2, RZ, R2 ;  /* 0x00000002ff02723e */ /* 0x000fe200000010ff */
[----:B------:R-:W-:-:S03]  /*7e00*/  FADD.FTZ R66, R66, R127 ;  /* 0x0000007f42427221 */ /* 0x000fc60000010000 */
[----:B------:R-:W-:-:S07]  /*7e10*/  PRMT R113, R2, 0x7610, R113 ;  /* 0x0000761002717816 */ /* 0x000fce0000000071 */
.L_x_975:
[----:B------:R-:W-:Y:S05]  /*7e20*/  @!P2 BRA `(.L_x_976) ;  /* 0x000000000048a947 */ /* 0x000fea0003800000 */
[----:B-----5:R-:W-:Y:S01]  /*7e30*/  PRMT R2, R5, 0x7632, R2 ;  /* 0x0000763205027816 */ /* 0x020fe20000000002 */
[----:B------:R-:W-:Y:S01]  /*7e40*/  @P3 FFMA.FTZ R127, R194, R125, R126 ;  /* 0x0000007dc27f3223 */ /* 0x000fe2000001007e */
[----:B------:R-:W-:Y:S02]  /*7e50*/  LOP3.LUT P1, RZ, R136, 0xff000000, RZ, 0xc0, !PT ;  /* 0xff00000088ff7812 */ /* 0x000fe4000782c0ff */
[----:B------:R-:W-:Y:S01]  /*7e60*/  SHF.L.U32 R123, R2, 0x10, RZ ;  /* 0x00000010027b7819 */ /* 0x000fe200000006ff */
[----:B------:R-:W-:Y:S01]  /*7e70*/  @P3 FADD.FTZ R127, R190, -R127 ;  /* 0x8000007fbe7f3221 */ /* 0x000fe20000010000 */
[----:B------:R-:W-:Y:S01]  /*7e80*/  HFMA2 R2, -RZ, RZ, 0, 0 ;  /* 0x00000000ff027431 */ /* 0x000fe200000001ff */
[----:B0-----:R-:W-:Y:S02]  /*7e90*/  MOV R128, RZ ;  /* 0x000000ff00807202 */ /* 0x001fe40000000f00 */
        /* <DEDUP_REMOVED lines=11> */
.L_x_976:
        /* <DEDUP_REMOVED lines=9> */
[----:B0-----:R-:W-:Y:S02]  /*7fe0*/  @P1 SHF.L.U32 R128, R22, 0x10, RZ ;  /* 0x0000001016801819 */ /* 0x001fe400000006ff */
[----:B------:R-:W-:Y:S01]  /*7ff0*/  FMUL.FTZ R123, R123, UR16 ;  /* 0x000000107b7b7c20 */ /* 0x000fe20008410000 */
[----:B------:R-:W-:-:S03]  /*8000*/  @P1 SHF.L.U32 R122, R110, 0x10, RZ ;  /* 0x000000106e7a1819 */ /* 0x000fc600000006ff */
[-C--:B------:R-:W-:Y:S02]  /*8010*/  @P1 FMUL.FTZ R2, R128, R123.reuse ;  /* 0x0000007b80021220 */ /* 0x080fe40000410000 */
[----:B------:R-:W-:-:S03]  /*8020*/  @P1 FMUL.FTZ R127, R122, R123 ;  /* 0x0000007b7a7f1220 */ /* 0x000fc60000410000 */
[----:B------:R-:W-:Y:S01]  /*8030*/  F2FP.BF16.F32.PACK_AB R2, RZ, R2 ;  /* 0x00000002ff02723e */ /* 0x000fe200000010ff */
[----:B------:R-:W-:-:S03]  /*8040*/  FADD.FTZ R60, R60, R127 ;  /* 0x0000007f3c3c7221 */ /* 0x000fc60000010000 */
[----:B------:R-:W-:-:S07]  /*8050*/  PRMT R114, R2, 0x7610, R114 ;  /* 0x0000761002727816 */ /* 0x000fce0000000072 */
.L_x_977:
[----:B------:R-:W-:Y:S05]  /*8060*/  @!P2 BRA `(.L_x_978) ;  /* 0x000000000048a947 */ /* 0x000fea0003800000 */
[----:B-----5:R-:W-:Y:S01]  /*8070*/  PRMT R2, R6, 0x7632, R2 ;  /* 0x0000763206027816 */ /* 0x020fe20000000002 */
[----:B------:R-:W-:Y:S01]  /*8080*/  @P3 FFMA.FTZ R122, R196, R125, R126 ;  /* 0x0000007dc47a3223 */ /* 0x000fe2000001007e */
[----:B------:R-:W-:Y:S01]  /*8090*/  LOP3.LUT P1, RZ, R137, 0xff00, RZ, 0xc0, !PT ;  /* 0x0000ff0089ff7812 */ /* 0x000fe2000782c0ff */
[----:B------:R-:W-:Y:S01]  /*80a0*/  IMAD.MOV.U32 R127, RZ, RZ, RZ ;  /* 0x000000ffff7f7224 */ /* 0x000fe200078e00ff */
[----:B------:R-:W-:Y:S01]  /*80b0*/  SHF.L.U32 R123, R2, 0x10, RZ ;  /* 0x00000010027b7819 */ /* 0x000fe200000006ff */
[----:B------:R-:W-:Y:S01]  /*80c0*/  @P3 FADD.FTZ R122, R191, -R122 ;  /* 0x8000007abf7a3221 */ /* 0x000fe20000010000 */
[----:B------:R-:W-:-:S03]  /*80d0*/  HFMA2 R2, -RZ, RZ, 0, 0 ;  /* 0x00000000ff027431 */ /* 0x000fc600000001ff */
[----:B------:R-:W-:-:S04]  /*80e0*/  @P3 FFMA.FTZ R123, R142, R122, R123 ;  /* 0x0000007a8e7b3223 */ /* 0x000fc8000001007b */
[----:B------:R-:W-:Y:S02]  /*80f0*/  FMUL.FTZ R123, R123, UR17 ;  /* 0x000000117b7b7c20 */ /* 0x000fe40008410000 */
[----:B0-----:R-:W-:Y:S02]  /*8100*/  @P1 SHF.L.U32 R128, R121, 0x10, RZ ;  /* 0x0000001079801819 */ /* 0x001fe400000006ff */
        /* <DEDUP_REMOVED lines=8> */
.L_x_978:
[----:B------:R-:W-:Y:S05]  /*8190*/  @!P2 BRA `(.L_x_979) ;  /* 0x000000000040a947 */ /* 0x000fea0003800000 */
[----:B------:R-:W-:Y:S01]  /*81a0*/  @P3 FFMA.FTZ R123, R189, R125, R126 ;  /* 0x0000007dbd7b3223 */ /* 0x000fe2000001007e */
[----:B-----5:R-:W-:Y:S01]  /*81b0*/  LOP3.LUT P1, RZ, R137, 0xff0000, RZ, 0xc0, !PT ;  /* 0x00ff000089ff7812 */ /* 0x020fe2000782c0ff */
[----:B------:R-:W-:Y:S01]  /*81c0*/  HFMA2 R2, -RZ, RZ, 0, 0 ;  /* 0x00000000ff027431 */ /* 0x000fe200000001ff */
[----:B------:R-:W-:Y:S01]  /*81d0*/  SHF.L.U32 R121, R7, 0x10, RZ ;  /* 0x0000001007797819 */ /* 0x000fe200000006ff */
[----:B------:R-:W-:-:S04]  /*81e0*/  @P3 FADD.FTZ R123, R186, -R123 ;  /* 0x8000007bba7b3221 */ /* 0x000fc80000010000 */
[----:B------:R-:W-:Y:S01]  /*81f0*/  @P3 FFMA.FTZ R121, R142, R123, R121 ;  /* 0x0000007b8e793223 */ /* 0x000fe20000010079 */
[----:B------:R-:W-:-:S03]  /*8200*/  MOV R123, RZ ;  /* 0x000000ff007b7202 */ /* 0x000fc60000000f00 */
[----:B------:R-:W-:Y:S02]  /*8210*/  FMUL.FTZ R121, R121, UR17 ;  /* 0x0000001179797c20 */ /* 0x000fe40008410000 */
[----:B0-----:R-:W-:Y:S01]  /*8220*/  @P1 SHF.L.U32 R128, R23, 0x10, RZ ;  /* 0x0000001017801819 */ /* 0x001fe200000006ff */
[----:B------:R-:W-:Y:S02]  /*8230*/  @P1 IMAD.U32 R122, R111, 0x10000, RZ ;  /* 0x000100006f7a1824 */ /* 0x000fe400078e00ff */
[----:B------:R-:W-:-:S04]  /*8240*/  FMUL.FTZ R121, R121, UR16 ;  /* 0x0000001079797c20 */ /* 0x000fc80008410000 */
[-C--:B------:R-:W-:Y:S01]  /*8250*/  @P1 FMUL.FTZ R2, R128, R121.reuse ;  /* 0x0000007980021220 */ /* 0x080fe20000410000 */
[----:B------:R-:W-:-:S04]  /*8260*/  @P1 FMUL.FTZ R123, R122, R121 ;  /* 0x000000797a7b1220 */ /* 0x000fc80000410000 */
[----:B------:R-:W-:Y:S01]  /*8270*/  F2FP.BF16.F32.PACK_AB R2, RZ, R2 ;  /* 0x00000002ff02723e */ /* 0x000fe200000010ff */
[----:B------:R-:W-:-:S03]  /*8280*/  FADD.FTZ R62, R62, R123 ;  /* 0x0000007b3e3e7221 */ /* 0x000fc60000010000 */
[----:B------:R-:W-:-:S07]  /*8290*/  PRMT R115, R2, 0x7610, R115 ;  /* 0x0000761002737816 */ /* 0x000fce0000000073 */
.L_x_979:
        /* <DEDUP_REMOVED lines=19> */
[----:B0-----:R-:W-:Y:S01]  /*83d0*/  PRMT R115, R115, 0x5410, R122 ;  /* 0x0000541073737816 */ /* 0x001fe2000000007a */
[----:B------:R-:W-:Y:S06]  /*83e0*/  BRA `(.L_x_972) ;  /* 0x0000001000847947 */ /* 0x000fec0003800000 */
.L_x_963:
[----:B------:R-:W-:Y:S05]  /*83f0*/  @!P0 BRA `(.L_x_980) ;  /* 0x00000008003c8947 */ /* 0x000fea0003800000 */
[----:B------:R-:W-:Y:S01]  /*8400*/  ISETP.GT.AND P1, PT, R2, RZ, PT ;  /* 0x000000ff0200720c */ /* 0x000fe20003f24270 */
[-CC-:B------:R-:W-:Y:S01]  /*8410*/  FFMA.FTZ R2, R183, R125.reuse, R126.reuse ;  /* 0x0000007db7027223 */ /* 0x180fe2000001007e */
[-CC-:B0-----:R-:W-:Y:S01]  /*8420*/  FFMA.FTZ R119, R192, R125.reuse, R126.reuse ;  /* 0x0000007dc0777223 */ /* 0x181fe2000001007e */
        /* <DEDUP_REMOVED lines=36> */
.L_x_981:
        /* <DEDUP_REMOVED lines=14> */
.L_x_982:
        /* <DEDUP_REMOVED lines=14> */
.L_x_983:
[----:B------:R-:W-:Y:S05]  /*8830*/  @!P2 BRA `(.L_x_984) ;  /* 0x000000000034a947 */ /* 0x000fea0003800000 */
        /* <DEDUP_REMOVED lines=13> */
.L_x_984:
        /* <DEDUP_REMOVED lines=14> */
.L_x_985:
        /* <DEDUP_REMOVED lines=14> */
.L_x_986:
[----:B------:R-:W-:Y:S02]  /*8ad0*/  F2FP.BF16.F32.PACK_AB R116, R130, R129 ;  /* 0x000000818274723e */ /* 0x000fe400000010ff */
[----:B------:R-:W-:Y:S02]  /*8ae0*/  F2FP.BF16.F32.PACK_AB R117, R132, R119 ;  /* 0x000000778475723e */ /* 0x000fe400000010ff */
        /* <DEDUP_REMOVED lines=14> */
.L_x_987:
[----:B------:R-:W-:Y:S02]  /*8bd0*/  F2FP.BF16.F32.PACK_AB R118, R127, R126 ;  /* 0x0000007e7f76723e */ /* 0x000fe400000010ff */
[----:B------:R-:W-:Y:S01]  /*8be0*/  F2FP.BF16.F32.PACK_AB R119, R121, R128 ;  /* 0x000000807977723e */ /* 0x000fe200000010ff */
        /* <DEDUP_REMOVED lines=16> */
.L_x_980:
[----:B------:R-:W-:Y:S05]  /*8cf0*/  @!P2 BRA `(.L_x_988) ;  /* 0x000000000040a947 */ /* 0x000fea0003800000 */
[----:B0-----:R-:W-:Y:S01]  /*8d00*/  FFMA.FTZ R128, R183, R125, R126 ;  /* 0x0000007db7807223 */ /* 0x001fe2000001007e */
[----:B-----5:R-:W-:Y:S02]  /*8d10*/  LOP3.LUT P3, RZ, R136, 0xff, RZ, 0xc0, !PT ;  /* 0x000000ff88ff7812 */ /* 0x020fe4000786c0ff */
[----:B------:R-:W-:Y:S01]  /*8d20*/  ISETP.GT.AND P1, PT, R2, RZ, PT ;  /* 0x000000ff0200720c */ /* 0x000fe20003f24270 */
[----:B------:R-:W-:Y:S01]  /*8d30*/  FADD.FTZ R127, R181, -R128 ;  /* 0x80000080b57f7221 */ /* 0x000fe20000010000 */
[----:B------:R-:W-:-:S03]  /*8d40*/  CS2R R128, SRZ ;  /* 0x0000000000807805 */ /* 0x000fc6000001ff00 */
        /* <DEDUP_REMOVED lines=11> */
.L_x_988:
[----:B------:R-:W-:Y:S05]  /*8e00*/  @!P2 BRA `(.L_x_989) ;  /* 0x000000000048a947 */ /* 0x000fea0003800000 */
[----:B------:R-:W-:Y:S01]  /*8e10*/  FFMA.FTZ R127, R192, R125, R126 ;  /* 0x0000007dc07f7223 */ /* 0x000fe2000001007e */
[----:B-----5:R-:W-:Y:S01]  /*8e20*/  LOP3.LUT P3, RZ, R136, 0xff00, RZ, 0xc0, !PT ;  /* 0x0000ff0088ff7812 */ /* 0x020fe2000786c0ff */
[----:B0-----:R-:W-:Y:S01]  /*8e30*/  HFMA2 R128, -RZ, RZ, 0, 0 ;  /* 0x00000000ff807431 */ /* 0x001fe200000001ff */
        /* <DEDUP_REMOVED lines=15> */
.L_x_989:
[----:B------:R-:W-:Y:S05]  /*8f30*/  @!P2 BRA `(.L_x_990) ;  /* 0x000000000044a947 */ /* 0x000fea0003800000 */
[----:B------:R-:W-:Y:S01]  /*8f40*/  FFMA.FTZ R123, R185, R125, R126 ;  /* 0x0000007db97b7223 */ /* 0x000fe2000001007e */
[----:B-----5:R-:W-:Y:S01]  /*8f50*/  LOP3.LUT P3, RZ, R136, 0xff0000, RZ, 0xc0, !PT ;  /* 0x00ff000088ff7812 */ /* 0x020fe2000786c0ff */
[----:B------:R-:W-:Y:S01]  /*8f60*/  HFMA2 R127, -RZ, RZ, 0, 0 ;  /* 0x00000000ff7f7431 */ /* 0x000fe200000001ff */
[----:B------:R-:W-:Y:S01]  /*8f70*/  ISETP.GT.AND P1, PT, R2, RZ, PT ;  /* 0x000000ff0200720c */ /* 0x000fe20003f24270 */
[----:B------:R-:W-:Y:S01]  /*8f80*/  FADD.FTZ R123, R182, -R123 ;  /* 0x8000007bb67b7221 */ /* 0x000fe20000010000 */
[----:B0-----:R-:W-:-:S03]  /*8f90*/  MOV R128, RZ ;  /* 0x000000ff00807202 */ /* 0x001fc60000000f00 */
        /* <DEDUP_REMOVED lines=11> */
.L_x_990:
[----:B------:R-:W-:Y:S05]  /*9050*/  @!P2 BRA `(.L_x_991) ;  /* 0x000000000044a947 */ /* 0x000fea0003800000 */
[----:B------:R-:W-:Y:S01]  /*9060*/  FFMA.FTZ R123, R194, R125, R126 ;  /* 0x0000007dc27b7223 */ /* 0x000fe2000001007e */
[----:B-----5:R-:W-:Y:S02]  /*9070*/  LOP3.LUT P3, RZ, R136, 0xff000000, RZ, 0xc0, !PT ;  /* 0xff00000088ff7812 */ /* 0x020fe4000786c0ff */
[----:B0-----:R-:W-:Y:S02]  /*9080*/  CS2R R128, SRZ ;  /* 0x0000000000807805 */ /* 0x001fe4000001ff00 */
[----:B------:R-:W-:Y:S01]  /*9090*/  ISETP.GT.AND P1, PT, R2, RZ, PT ;  /* 0x000000ff0200720c */ /* 0x000fe20003f24270 */
[----:B------:R-:W-:-:S04]  /*90a0*/  FADD.FTZ R123, R190, -R123 ;  /* 0x8000007bbe7b7221 */ /* 0x000fc80000010000 */
        /* <DEDUP_REMOVED lines=12> */
.L_x_991:
        /* <DEDUP_REMOVED lines=9> */
[----:B0-----:R-:W-:Y:S02]  /*9200*/  @P3 SHF.L.U32 R130, R22, 0x10, RZ ;  /* 0x0000001016823819 */ /* 0x001fe400000006ff */
        /* <DEDUP_REMOVED lines=8> */
.L_x_992:
        /* <DEDUP_REMOVED lines=19> */
.L_x_993:
        /* <DEDUP_REMOVED lines=17> */
.L_x_994:
[----:B------:R-:W-:Y:S05]  /*94d0*/  @!P2 BRA `(.L_x_972) ;  /* 0x000000000048a947 */ /* 0x000fea0003800000 */
[----:B------:R-:W-:Y:S01]  /*94e0*/  FFMA.FTZ R126, R198, R125, R126 ;  /* 0x0000007dc67e7223 */ /* 0x000fe2000001007e */
[----:B-----5:R-:W-:Y:S02]  /*94f0*/  ISETP.GE.U32.AND P1, PT, R136, RZ, PT ;  /* 0x000000ff8800720c */ /* 0x020fe40003f26070 */
[----:B------:R-:W-:Y:S02]  /*9500*/  CS2R R122, SRZ ;  /* 0x00000000007a7805 */ /* 0x000fe4000001ff00 */
[----:B------:R-:W-:Y:S01]  /*9510*/  ISETP.GT.AND P3, PT, R2, RZ, PT ;  /* 0x000000ff0200720c */ /* 0x000fe20003f64270 */
[----:B------:R-:W-:Y:S01]  /*9520*/  FADD.FTZ R121, R193, -R126 ;  /* 0x8000007ec1797221 */ /* 0x000fe20000010000 */
[----:B------:R-:W-:-:S03]  /*9530*/  ISETP.GE.U32.AND.EX P1, PT, R137, 0x1000000, PT, P1 ;  /* 0x010000008900780c */ /* 0x000fc60003f26110 */
        /* <DEDUP_REMOVED lines=11> */
[----:B0-----:R-:W-:-:S07]  /*95f0*/  PRMT R115, R115, 0x5410, R123 ;  /* 0x0000541073737816 */ /* 0x001fce000000007b */
.L_x_972:
[----:B------:R-:W1:Y:S01]  /*9600*/  @P0 LDC.64 R120, c[0x0][0x478] ;  /* 0x00011e00ff780b82 */ /* 0x000e620000000a00 */
[----:B------:R-:W-:Y:S01]  /*9610*/  @P0 IADD3 R125, PT, PT, R124, 0x200, RZ ;  /* 0x000002007c7d0810 */ /* 0x000fe20007ffe0ff */
[----:B------:R-:W-:-:S06]  /*9620*/  UPLOP3.LUT UP1, UPT, UPT, UPT, UP1, 0x40, 0x4 ;  /* 0x000000000004789c */ /* 0x000fcc0003f2e810 */
[----:B------:R-:W2:Y:S08]  /*9630*/  @P2 LDC.64 R122, c[0x0][0x468] ;  /* 0x00011a00ff7a2b82 */ /* 0x000eb00000000a00 */
[----:B------:R-:W3:Y:S01]  /*9640*/  LDC.64 R126, c[0x0][0x380] ;  /* 0x0000e000ff7e7b82 */ /* 0x000ee20000000a00 */
[----:B-1----:R-:W-:-:S05]  /*9650*/  @P0 IMAD.WIDE.U32 R120, R125, 0x10, R120 ;  /* 0x000000107d780825 */ /* 0x002fca00078e0078 */
[----:B------:R1:W-:Y:S01]  /*9660*/  @P0 STG.E.128 desc[UR12][R120.64], R116 ;  /* 0x0000007478000986 */ /* 0x0003e2000c101d0c */
[----:B--2---:R-:W-:-:S05]  /*9670*/  @P2 IMAD.WIDE.U32 R122, R201, 0x10, R122 ;  /* 0x00000010c97a2825 */ /* 0x004fca00078e007a */
[----:B------:R1:W-:Y:S01]  /*9680*/  @P2 STG.E.128 desc[UR12][R122.64], R112 ;  /* 0x000000707a002986 */ /* 0x0003e2000c101d0c */
[----:B---3--:R-:W-:-:S04]  /*9690*/  IADD3 R143, PT, PT, R143, R126, RZ ;  /* 0x0000007e8f8f7210 */ /* 0x008fc80007ffe0ff */
[----:B------:R-:W-:-:S13]  /*96a0*/  ISETP.GE.AND P0, PT, R143, R127, PT ;  /* 0x0000007f8f00720c */ /* 0x000fda0003f06270 */
[----:B-1----:R-:W-:Y:S05]  /*96b0*/  @!P0 BRA `(.L_x_995) ;  /* 0xffffff6c00588947 */ /* 0x002fea000383ffff */
.L_x_892:
[----:B------:R-:W1:Y:S08]  /*96c0*/  S2UR UR4, SR_CTAID.X ;  /* 0x00000000000479c3 */ /* 0x000e700000002500 */
[----:B-----5:R-:W1:Y:S08]  /*96d0*/  LDC R9, c[0x0][0x388] ;  /* 0x0000e200ff097b82 */ /* 0x020e700000000800 */
        /* <DEDUP_REMOVED lines=27> */
.L_x_996:
        /* <DEDUP_REMOVED lines=15> */
.L_x_10673:


//--------------------- .text._ZN10layer_norm13ln_bwd_kernelINS_13Kernel_traitsI6__halfS2_S2_S2_fjLj6144ELj1ELj1ELj8ELj16ENS_18Kernel_traits_baseILj6144ES2_S2_S2_S2_fjLj256EEEEELb0ELb0ELb0ELb0EEEvNS_9BwdParamsE --------------------------
	.section	.text._ZN10layer_norm13ln_bwd_kernelINS_13Kernel_traitsI6__halfS2_S2_S2_fjLj6144ELj1ELj1ELj8ELj16ENS_18Kernel_traits_baseILj6144ES2_S2_S2_S2_fjLj256EEEEELb0ELb0ELb0ELb0EEEvNS_9BwdParamsE,"ax",@progbits
	.align	128
        .global         _ZN10layer_norm13ln_bwd_kernelINS_13Kernel_traitsI6__halfS2_S2_S2_fjLj6144ELj1ELj1ELj8ELj16ENS_18Kernel_traits_baseILj6144ES2_S2_S2_S2_fjLj256EEEEELb0ELb0ELb0ELb0EEEvNS_9BwdParamsE
        .type           _ZN10layer_norm13ln_bwd_kernelINS_13Kernel_traitsI6__halfS2_S2_S2_fjLj6144ELj1ELj1ELj8ELj16ENS_18Kernel_traits_baseILj6144ES2_S2_S2_S2_fjLj256EEEEELb0ELb0ELb0ELb0EEEvNS_9BwdParamsE,@function
        .size           _ZN10layer_norm13ln_bwd_kernelINS_13Kernel_traitsI6__halfS2_S2_S2_fjLj6144ELj1ELj1ELj8ELj16ENS_18Kernel_traits_baseILj6144ES2_S2_S2_S2_fjLj256EEEEELb0ELb0ELb0ELb0EEEvNS_9BwdParamsE,(.L_x_10674 - _ZN10layer_norm13ln_bwd_kernelINS_13Kernel_traitsI6__halfS2_S2_S2_fjLj6144ELj1ELj1ELj8ELj16ENS_18Kernel_traits_baseILj6144ES2_S2_S2_S2_fjLj256EEEEELb0ELb0ELb0ELb0EEEvNS_9BwdParamsE)
        .other          _ZN10layer_norm13ln_bwd_kernelINS_13Kernel_traitsI6__halfS2_S2_S2_fjLj6144ELj1ELj1ELj8ELj16ENS_18Kernel_traits_baseILj6144ES2_S2_S2_S2_fjLj256EEEEELb0ELb0ELb0ELb0EEEvNS_9BwdParamsE,@"STO_CUDA_ENTRY STV_DEFAULT"
_ZN10layer_norm13ln_bwd_kernelINS_13Kernel_traitsI6__halfS2_S2_S2_fjLj6144ELj1ELj1ELj8ELj16ENS_18Kernel_traits_baseILj6144ES2_S2_S2_S2_fjLj256EEEEELb0ELb0ELb0ELb0EEEvNS_9BwdParamsE:
.text._ZN10layer_norm13ln_bwd_kernelINS_13Kernel_traitsI6__halfS2_S2_S2_fjLj6144ELj1ELj1ELj8ELj16ENS_18Kernel_traits_baseILj6144ES2_S2_S2_S2_fjLj256EEEEELb0ELb0ELb0ELb0EEEvNS_9BwdParamsE:
        /* <DEDUP_REMOVED lines=77> */
[----:B0-----:R-:W-:-:S02]  /*04d0*/  ISETP.NE.U32.AND P0, PT, R2, RZ, PT ;  /* 0x000000ff0200720c */ /* 0x001fc40003f05070 */
[----:B------:R-:W-:Y:S01]  /*04e0*/  CS2R R14, SRZ ;  /* 0x00000000000e7805 */ /* 0x000fe2000001ff00 */
[----:B------:R-:W-:Y:S01]  /*04f0*/  UPLOP3.LUT UP1, UPT, UPT, UPT, UPT, 0x40, 0x4 ;  /* 0x000000000004789c */ /* 0x000fe20003f2e870 */
[----:B------:R-:W-:Y:S01]  /*0500*/  ISETP.NE.AND.EX P0, PT, R3, RZ, PT, P0 ;  /* 0x000000ff0300720c */ /* 0x000fe20003f05300 */
[----:B------:R-:W0:Y:S01]  /*0510*/  LDCU.U8 UR7, c[0x0][0x410] ;  /* 0x00008200ff0777ac */ /* 0x000e220008000000 */
[----:B------:R-:W1:Y:S01]  /*0520*/  LDCU UR12, c[0x0][0x400] ;  /* 0x00008000ff0c77ac */ /* 0x000e620008000800 */
[----:B------:R-:W2:Y:S01]  /*0530*/  LDCU.64 UR10, c[0x0][0x438] ;  /* 0x00008700ff0a77ac */ /* 0x000ea20008000a00 */
[----:B------:R-:W3:Y:S09]  /*0540*/  LDCU.64 UR14, c[0x0][0x478] ;  /* 0x00008f00ff0e77ac */ /* 0x000ef20008000a00 */
.L_x_1028:
[----:B------:R-:W4:Y:S08]  /*0550*/  LDC.64 R76, c[0x0][0x3c0] ;  /* 0x0000f000ff4c7b82 */ /* 0x000f300000000a00 */
[----:B------:R-:W0:Y:S08]  /*0560*/  @P0 LDC.64 R80, c[0x0][0x3e0] ;  /* 0x0000f800ff500b82 */ /* 0x000e300000000a00 */
[----:B------:R-:W1:Y:S01]  /*0570*/  LDC.64 R78, c[0x0][0x3c8] ;  /* 0x0000f200ff4e7b82 */ /* 0x000e620000000a00 */
[----:B----4-:R-:W-:-:S07]  /*0580*/  IMAD.WIDE R76, R93, 0x4, R76 ;  /* 0x000000045d4c7825 */ /* 0x010fce00078e024c */
[----:B------:R-:W4:Y:S01]  /*0590*/  LDC R92, c[0x0][0x388] ;  /* 0x0000e200ff5c7b82 */ /* 0x000f220000000800 */
[----:B------:R-:W2:Y:S01]  /*05a0*/  LDG.E R76, desc[UR8][R76.64] ;  /* 0x000000084c4c7981 */ /* 0x000ea2000c1e1900 */
[----:B0-----:R-:W-:-:S05]  /*05b0*/  @P0 IMAD.WIDE R80, R93, 0x2, R80 ;  /* 0x000000025d500825 */ /* 0x001fca00078e0250 */
[----:B-----5:R0:W5:Y:S01]  /*05c0*/  @P0 LDG.E.U16 R147, desc[UR8][R80.64] ;  /* 0x0000000850930981 */ /* 0x020162000c1e1500 */
[C---:B-1----:R-:W-:Y:S01]  /*05d0*/  IMAD.WIDE R78, R93.reuse, 0x4, R78 ;  /* 0x000000045d4e7825 */ /* 0x042fe200078e024e */
[----:B------:R-:W1:Y:S04]  /*05e0*/  S2R R2, SR_TID.X ;  /* 0x0000000000027919 */ /* 0x000e680000002100 */
[----:B------:R0:W5:Y:S01]  /*05f0*/  LDG.E R146, desc[UR8][R78.64] ;  /* 0x000000084e927981 */ /* 0x000162000c1e1900 */
[----:B------:R-:W-:Y:S01]  /*0600*/  ISETP.GE.U32.AND P4, PT, R0, 0x100, PT ;  /* 0x000001000000780c */ /* 0x000fe20003f86070 */
[----:B----4-:R-:W-:-:S05]  /*0610*/  IMAD R82, R93, R92, RZ ;  /* 0x0000005c5d527224 */ /* 0x010fca00078e02ff */
[----:B------:R-:W-:-:S04]  /*0620*/  SHF.R.S32.HI R83, RZ, 0x1f, R82 ;  /* 0x0000001fff537819 */ /* 0x000fc80000011452 */
[----:B------:R-:W-:Y:S01]  /*0630*/  LEA.HI R83, R83, R82, RZ, 0x3 ;  /* 0x0000005253537211 */ /* 0x000fe200078f18ff */
[----:B------:R-:W-:Y:S01]  /*0640*/  BSSY.RECONVERGENT B0, `(.L_x_998) ;  /* 0x0000066000007945 */ /* 0x000fe20003800200 */
[----:B------:R-:W-:Y:S01]  /*0650*/  ISETP.NE.AND P5, PT, RZ, UR7, PT ;  /* 0x00000007ff007c0c */ /* 0x000fe2000bfa5270 */
[----:B------:R-:W-:Y:S01]  /*0660*/  HFMA2 R85, -RZ, RZ, 0, 0 ;  /* 0x00000000ff557431 */ /* 0x000fe200000001ff */
[C---:B------:R-:W-:Y:S02]  /*0670*/  ISETP.GE.U32.AND P3, PT, R0.reuse, 0x200, PT ;  /* 0x000002000000780c */ /* 0x040fe40003f66070 */
[----:B------:R-:W-:Y:S02]  /*0680*/  ISETP.GE.U32.AND P2, PT, R0, 0x300, PT ;  /* 0x000003000000780c */ /* 0x000fe40003f46070 */
        /* <DEDUP_REMOVED lines=12> */
[----:B------:R-:W-:Y:S01]  /*0750*/  ISETP.NE.AND.EX P1, PT, RZ, UR11, PT, P1 ;  /* 0x0000000bff007c0c */ /* 0x000fe2000bf25310 */
[----:B------:R-:W-:Y:S02]  /*0760*/  HADD2.F32 R103, -RZ, R121.H1_H1 ;  /* 0x30000079ff677230 */ /* 0x000fe40000004100 */
[----:B------:R-:W-:-:S10]  /*0770*/  HADD2.F32 R98, -RZ, R120.H0_H0 ;  /* 0x20000078ff627230 */ /* 0x000fd40000004100 */
[----:B------:R-:W0:Y:S01]  /*0780*/  @P1 LDC.64 R86, c[0x0][0x438] ;  /* 0x00010e00ff561b82 */ /* 0x000e220000000a00 */
[----:B------:R-:W-:Y:S02]  /*0790*/  HADD2.F32 R99, -RZ, R120.H1_H1 ;  /* 0x30000078ff637230 */ /* 0x000fe40000004100 */
[----:B------:R-:W-:Y:S02]  /*07a0*/  HADD2.F32 R102, -RZ, R121.H0_H0 ;  /* 0x20000079ff667230 */ /* 0x000fe40000004100 */
[----:B------:R-:W-:Y:S02]  /*07b0*/  HADD2.F32 R106, -RZ, R122.H0_H0 ;  /* 0x2000007aff6a7230 */ /* 0x000fe40000004100 */
[----:B------:R-:W-:Y:S02]  /*07c0*/  HADD2.F32 R110, -RZ, R123.H1_H1 ;  /* 0x3000007bff6e7230 */ /* 0x000fe40000004100 */
[----:B0-----:R-:W-:-:S05]  /*07d0*/  @P1 IMAD.WIDE.U32 R86, R145, 0x10, R86 ;  /* 0x0000001091561825 */ /* 0x001fca00078e0056 */
[----:B------:R0:W5:Y:S01]  /*07e0*/  @P1 LDG.E.128 R8, desc[UR8][R86.64] ;  /* 0x0000000856081981 */ /* 0x000162000c1e1d00 */
[--C-:B--2---:R-:W-:Y:S02]  /*07f0*/  HADD2.F32 R91, -RZ, R77.reuse.H1_H1 ;  /* 0x3000004dff5b7230 */ /* 0x104fe40000004100 */
[--C-:B------:R-:W-:Y:S02]  /*0800*/  HADD2.F32 R3, -RZ, R76.reuse.H0_H0 ;  /* 0x2000004cff037230 */ /* 0x100fe40000004100 */
[----:B------:R-:W-:Y:S02]  /*0810*/  HADD2.F32 R85, -RZ, R76.H1_H1 ;  /* 0x3000004cff557230 */ /* 0x000fe40000004100 */
[C---:B------:R-:W-:Y:S01]  /*0820*/  FADD.FTZ R91, -R84.reuse, R91 ;  /* 0x0000005b545b7221 */ /* 0x040fe20000010100 */
[----:B------:R-:W-:Y:S02]  /*0830*/  HADD2.F32 R89, -RZ, R77.H0_H0 ;  /* 0x2000004dff597230 */ /* 0x000fe40000004100 */
[----:B------:R-:W-:Y:S01]  /*0840*/  FADD.FTZ R3, -R84, R3 ;  /* 0x0000000354037221 */ /* 0x000fe20000010100 */
[----:B----4-:R-:W-:-:S02]  /*0850*/  HADD2.F32 R76, -RZ, R81.H1_H1 ;  /* 0x30000051ff4c7230 */ /* 0x010fc40000004100 */
[C---:B-----5:R-:W-:Y:S01]  /*0860*/  FMUL.FTZ R104, R146.reuse, R91 ;  /* 0x0000005b92687220 */ /* 0x060fe20000410000 */
[----:B------:R-:W-:Y:S02]  /*0870*/  HADD2.F32 R77, -RZ, R80.H0_H0 ;  /* 0x20000050ff4d7230 */ /* 0x000fe40000004100 */
[----:B------:R-:W-:Y:S01]  /*0880*/  FMUL.FTZ R3, R146, R3 ;  /* 0x0000000392037220 */ /* 0x000fe20000410000 */
[----:B------:R-:W-:Y:S02]  /*0890*/  HADD2.F32 R107, -RZ, R78.H1_H1 ;  /* 0x3000004eff6b7230 */ /* 0x000fe40000004100 */
[----:B------:R-:W-:Y:S01]  /*08a0*/  FMUL.FTZ R103, R103, R76 ;  /* 0x0000004c67677220 */ /* 0x000fe20000410000 */
[--C-:B------:R-:W-:Y:S02]  /*08b0*/  HADD2.F32 R109, -RZ, R79.reuse.H0_H0 ;  /* 0x2000004fff6d7230 */ /* 0x100fe40000004100 */
[----:B------:R-:W-:Y:S01]  /*08c0*/  FADD.FTZ R35, R35, R76 ;  /* 0x0000004c23237221 */ /* 0x000fe20000010000 */
[----:B------:R-:W-:-:S02]  /*08d0*/  HADD2.F32 R149, -RZ, R79.H1_H1 ;  /* 0x3000004fff957230 */ /* 0x000fc40000004100 */
[----:B------:R-:W-:Y:S01]  /*08e0*/  FFMA.FTZ R59, R104, R76, R59 ;  /* 0x0000004c683b7223 */ /* 0x000fe2000001003b */
[----:B------:R-:W-:Y:S02]  /*08f0*/  HADD2.F32 R79, -RZ, R81.H0_H0 ;  /* 0x20000051ff4f7230 */ /* 0x000fe40000004100 */
[-C--:B------:R-:W-:Y:S01]  /*0900*/  FMUL.FTZ R98, R98, R77.reuse ;  /* 0x0000004d62627220 */ /* 0x080fe20000410000 */
[--C-:B------:R-:W-:Y:S02]  /*0910*/  HADD2.F32 R81, -RZ, R82.reuse.H0_H0 ;  /* 0x20000052ff517230 */ /* 0x100fe40000004100 */
[----:B------:R-:W-:Y:S01]  /*0920*/  FADD.FTZ R32, R32, R77 ;  /* 0x0000004d20207221 */ /* 0x000fe20000010000 */
[----:B------:R-:W-:Y:S02]  /*0930*/  HADD2.F32 R82, -RZ, R82.H1_H1 ;  /* 0x30000052ff527230 */ /* 0x000fe40000004100 */
[----:B------:R-:W-:Y:S01]  /*0940*/  FFMA.FTZ R56, R3, R77, R56 ;  /* 0x0000004d03387223 */ /* 0x000fe20000010038 */
[----:B------:R-:W-:-:S02]  /*0950*/  HADD2.F32 R76, -RZ, R122.H1_H1 ;  /* 0x3000007aff4c7230 */ /* 0x000fc40000004100 */
[C---:B------:R-:W-:Y:S01]  /*0960*/  FADD.FTZ R89, -R84.reuse, R89 ;  /* 0x0000005954597221 */ /* 0x040fe20000010100 */
[----:B------:R-:W-:Y:S02]  /*0970*/  HADD2.F32 R80, -RZ, R80.H1_H1 ;  /* 0x30000050ff507230 */ /* 0x000fe40000004100 */
[C---:B------:R-:W-:Y:S01]  /*0980*/  FADD.FTZ R77, -R84.reuse, R107 ;  /* 0x0000006b544d7221 */ /* 0x040fe20000010100 */
[----:B------:R-:W-:Y:S01]  /*0990*/  FADD.FTZ R85, -R84, R85 ;  /* 0x0000005554557221 */ /* 0x000fe20000010100 */
[----:B------:R-:W-:Y:S01]  /*09a0*/  FMUL.FTZ R101, R146, R89 ;  /* 0x0000005992657220 */ /* 0x000fe20000410000 */
[----:B------:R-:W-:Y:S01]  /*09b0*/  FMUL.FTZ R107, R76, R82 ;  /* 0x000000524c6b7220 */ /* 0x000fe20000410000 */
[----:B------:R-:W-:Y:S01]  /*09c0*/  FMUL.FTZ R99, R99, R80 ;  /* 0x0000005063637220 */ /* 0x000fe20000410000 */
[C---:B------:R-:W-:Y:S01]  /*09d0*/  FMUL.FTZ R108, R146.reuse, R77 ;  /* 0x0000004d926c7220 */ /* 0x040fe20000410000 */
[----:B------:R-:W-:Y:S01]  /*09e0*/  FADD.FTZ R76, RZ, R98 ;  /* 0x00000062ff4c7221 */ /* 0x000fe20000010000 */
[----:B------:R-:W-:Y:S01]  /*09f0*/  FMUL.FTZ R100, R146, R85 ;  /* 0x0000005592647220 */ /* 0x000fe20000410000 */
[----:B------:R-:W-:Y:S01]  /*0a00*/  FFMA.FTZ R77, R3, R98, RZ ;  /* 0x00000062034d7223 */ /* 0x000fe200000100ff */
[-C--:B------:R-:W-:Y:S01]  /*0a10*/  FMUL.FTZ R102, R102, R79.reuse ;  /* 0x0000004f66667220 */ /* 0x080fe20000410000 */
[----:B------:R-:W-:Y:S01]  /*0a20*/  FADD.FTZ R34, R34, R79 ;  /* 0x0000004f22227221 */ /* 0x000fe20000010000 */
[----:B------:R-:W-:Y:S01]  /*0a30*/  FFMA.FTZ R58, R101, R79, R58 ;  /* 0x0000004f653a7223 */ /* 0x000fe2000001003a */
[----:B------:R-:W-:-:S02]  /*0a40*/  HADD2.F32 R105, -RZ, R78.H0_H0 ;  /* 0x2000004eff697230 */ /* 0x000fc40000004100 */
[----:B------:R-:W-:Y:S01]  /*0a50*/  FADD.FTZ R79, R76, R99 ;  /* 0x000000634c4f7221 */ /* 0x000fe20000010000 */
[----:B------:R-:W-:Y:S01]  /*0a60*/  FFMA.FTZ R76, R100, R99, R77 ;  /* 0x00000063644c7223 */ /* 0x000fe2000001004d */
[----:B------:R-:W-:Y:S01]  /*0a70*/  FMUL.FTZ R106, R106, R81 ;  /* 0x000000516a6a7220 */ /* 0x000fe20000410000 */
[----:B------:R-:W-:Y:S01]  /*0a80*/  FADD.FTZ R33, R33, R80 ;  /* 0x0000005021217221 */ /* 0x000fe20000010000 */
[----:B------:R-:W-:Y:S01]  /*0a90*/  FADD.FTZ R105, -R84, R105 ;  /* 0x0000006954697221 */ /* 0x000fe20000010100 */
[----:B------:R-:W-:Y:S01]  /*0aa0*/  FADD.FTZ R78, R79, R102 ;  /* 0x000000664f4e7221 */ /* 0x000fe20000010000 */
[----:B------:R-:W-:Y:S01]  /*0ab0*/  FFMA.FTZ R77, R101, R102, R76 ;  /* 0x00000066654d7223 */ /* 0x000fe2000001004c */
[----:B------:R-:W-:Y:S01]  /*0ac0*/  FFMA.FTZ R57, R100, R80, R57 ;  /* 0x0000005064397223 */ /* 0x000fe20000010039 */
[----:B------:R-:W-:Y:S01]  /*0ad0*/  FMUL.FTZ R105, R146, R105 ;  /* 0x0000006992697220 */ /* 0x000fe20000410000 */
[----:B------:R-:W-:Y:S01]  /*0ae0*/  FADD.FTZ R79, R78, R103 ;  /* 0x000000674e4f7221 */ /* 0x000fe20000010000 */
[----:B------:R-:W-:Y:S01]  /*0af0*/  FFMA.FTZ R76, R104, R103, R77 ;  /* 0x00000067684c7223 */ /* 0x000fe2000001004d */
[----:B0-----:R-:W-:-:S02]  /*0b00*/  HADD2.F32 R87, -RZ, R83.H0_H0 ;  /* 0x20000053ff577230 */ /* 0x001fc40000004100 */
[----:B------:R-:W-:Y:S01]  /*0b10*/  FADD.FTZ R111, -R84, R109 ;  /* 0x0000006d546f7221 */ /* 0x000fe20000010100 */
[----:B------:R-:W-:Y:S02]  /*0b20*/  HADD2.F32 R80, -RZ, R123.H0_H0 ;  /* 0x2000007bff507230 */ /* 0x000fe40000004100 */
[----:B------:R-:W-:Y:S01]  /*0b30*/  FADD.FTZ R78, R79, R106 ;  /* 0x0000006a4f4e7221 */ /* 0x000fe20000010000 */
[----:B------:R-:W-:Y:S01]  /*0b40*/  FFMA.FTZ R77, R105, R106, R76 ;  /* 0x0000006a694d7223 */ /* 0x000fe2000001004c */
[----:B------:R-:W-:Y:S02]  /*0b50*/  HADD2.F32 R83, -RZ, R83.H1_H1 ;  /* 0x30000053ff537230 */ /* 0x000fe40000004100 */
        /* <DEDUP_REMOVED lines=16> */
[C---:B------:R-:W-:Y:S01]  /*0c60*/  FFMA.FTZ R55, R112.reuse, R83, R55 ;  /* 0x0000005370377223 */ /* 0x040fe20000010037 */
[----:B------:R-:W-:Y:S01]  /*0c70*/  IADD3 R89, PT, PT, R145, 0x100, RZ ;  /* 0x0000010091597810 */ /* 0x000fe20007ffe0ff */
[----:B------:R-:W-:Y:S01]  /*0c80*/  FADD.FTZ R85, R85, R110 ;  /* 0x0000006e55557221 */ /* 0x000fe20000010000 */
[----:B------:R-:W-:-:S07]  /*0c90*/  FFMA.FTZ R88, R112, R110, R77 ;  /* 0x0000006e70587223 */ /* 0x000fce000001004d */
.L_x_999:
[----:B---3--:R-:W-:Y:S05]  /*0ca0*/  BSYNC.RECONVERGENT B0 ;  /* 0x0000000000007941 */ /* 0x008fea0003800200 */
.L_x_998:
        /* <DEDUP_REMOVED lines=11> */
[----:B------:R-:W-:Y:S02]  /*0d60*/  HADD2.F32 R114, -RZ, R64.H0_H0 ;  /* 0x20000040ff727230 */ /* 0x000fe40000004100 */
[----:B------:R-:W-:Y:S02]  /*0d70*/  HADD2.F32 R118, -RZ, R65.H0_H0 ;  /* 0x20000041ff767230 */ /* 0x000fe40000004100 */
[----:B0-----:R-:W-:-:S05]  /*0d80*/  @P1 IMAD.WIDE.U32 R86, R89, 0x10, R86 ;  /* 0x0000001059561825 */ /* 0x001fca00078e0056 */
[----:B------:R0:W5:Y:S01]  /*0d90*/  @P1 LDG.E.128 R4, desc[UR8][R86.64] ;  /* 0x0000000856041981 */ /* 0x000162000c1e1d00 */
[----:B------:R-:W-:Y:S01]  /*0da0*/  HADD2.F32 R126, -RZ, R66.H0_H0 ;  /* 0x20000042ff7e7230 */ /* 0x000fe20000004100 */
[----:B------:R-:W-:Y:S01]  /*0db0*/  IADD3 R89, PT, PT, R89, 0x100, RZ ;  /* 0x0000010059597810 */ /* 0x000fe20007ffe0ff */
[----:B------:R-:W-:Y:S02]  /*0dc0*/  HADD2.F32 R130, -RZ, R67.H1_H1 ;  /* 0x30000043ff827230 */ /* 0x000fe40000004100 */
[--C-:B--2---:R-:W-:Y:S02]  /*0dd0*/  HADD2.F32 R115, -RZ, R76.reuse.H1_H1 ;  /* 0x3000004cff737230 */ /* 0x104fe40000004100 */
[--C-:B------:R-:W-:Y:S02]  /*0de0*/  HADD2.F32 R117, -RZ, R77.reuse.H0_H0 ;  /* 0x2000004dff757230 */ /* 0x100fe40000004100 */
[----:B------:R-:W-:Y:S02]  /*0df0*/  HADD2.F32 R119, -RZ, R77.H1_H1 ;  /* 0x3000004dff777230 */ /* 0x000fe40000004100 */
[----:B------:R-:W-:Y:S01]  /*0e00*/  FADD.FTZ R115, -R84, R115 ;  /* 0x0000007354737221 */ /* 0x000fe20000010100 */
[----:B------:R-:W-:-:S02]  /*0e10*/  HADD2.F32 R91, -RZ, R76.H0_H0 ;  /* 0x2000004cff5b7230 */ /* 0x000fc40000004100 */
[----:B------:R-:W-:Y:S01]  /*0e20*/  FADD.FTZ R117, -R84, R117 ;  /* 0x0000007554757221 */ /* 0x000fe20000010100 */
[--C-:B---3--:R-:W-:Y:S02]  /*0e30*/  HADD2.F32 R77, -RZ, R80.reuse.H0_H0 ;  /* 0x20000050ff4d7230 */ /* 0x108fe40000004100 */
[----:B-----5:R-:W-:Y:S01]  /*0e40*/  FMUL.FTZ R116, R146, R115 ;  /* 0x0000007392747220 */ /* 0x020fe20000410000 */
[----:B------:R-:W-:Y:S02]  /*0e50*/  HADD2.F32 R80, -RZ, R80.H1_H1 ;  /* 0x30000050ff507230 */ /* 0x000fe40000004100 */
[C---:B------:R-:W-:Y:S01]  /*0e60*/  FADD.FTZ R91, -R84.reuse, R91 ;  /* 0x0000005b545b7221 */ /* 0x040fe20000010100 */
[----:B------:R-:W-:Y:S02]  /*0e70*/  HADD2.F32 R76, -RZ, R64.H1_H1 ;  /* 0x30000040ff4c7230 */ /* 0x000fe40000004100 */
[----:B------:R-:W-:Y:S01]  /*0e80*/  FADD.FTZ R119, -R84, R119 ;  /* 0x0000007754777221 */ /* 0x000fe20000010100 */
[----:B------:R-:W-:-:S02]  /*0e90*/  HADD2.F32 R129, -RZ, R79.H0_H0 ;  /* 0x2000004fff817230 */ /* 0x000fc40000004100 */
[----:B------:R-:W-:Y:S01]  /*0ea0*/  FMUL.FTZ R113, R146, R91 ;  /* 0x0000005b92717220 */ /* 0x000fe20000410000 */
[----:B------:R-:W-:Y:S02]  /*0eb0*/  HADD2.F32 R151, -RZ, R79.H1_H1 ;  /* 0x3000004fff977230 */ /* 0x000fe40000004100 */
[----:B------:R-:W-:Y:S01]  /*0ec0*/  FMUL.FTZ R115, R76, R80 ;  /* 0x000000504c737220 */ /* 0x000fe20000410000 */
[--C-:B------:R-:W-:Y:S02]  /*0ed0*/  HADD2.F32 R79, -RZ, R81.reuse.H0_H0 ;  /* 0x20000051ff4f7230 */ /* 0x100fe40000004100 */
[----:B------:R-:W-:Y:S01]  /*0ee0*/  FMUL.FTZ R124, R146, R119 ;  /* 0x00000077927c7220 */ /* 0x000fe20000410000 */
[----:B------:R-:W-:Y:S02]  /*0ef0*/  HADD2.F32 R81, -RZ, R81.H1_H1 ;  /* 0x30000051ff517230 */ /* 0x000fe40000004100 */
[----:B------:R-:W-:Y:S01]  /*0f00*/  FMUL.FTZ R114, R114, R77 ;  /* 0x0000004d72727220 */ /* 0x000fe20000410000 */
[----:B------:R-:W-:-:S02]  /*0f10*/  HADD2.F32 R76, -RZ, R65.H1_H1 ;  /* 0x30000041ff4c7230 */ /* 0x000fc40000004100 */
[----:B------:R-:W-:Y:S01]  /*0f20*/  FADD.FTZ R24, R24, R77 ;  /* 0x0000004d18187221 */ /* 0x000fe20000010000 */
[----:B------:R-:W-:Y:S02]  /*0f30*/  HADD2.F32 R127, -RZ, R78.H1_H1 ;  /* 0x3000004eff7f7230 */ /* 0x000fe40000004100 */
[----:B------:R-:W-:Y:S01]  /*0f40*/  FFMA.FTZ R48, R113, R77, R48 ;  /* 0x0000004d71307223 */ /* 0x000fe20000010030 */
[--C-:B0-----:R-:W-:Y:S02]  /*0f50*/  HADD2.F32 R87, -RZ, R82.reuse.H0_H0 ;  /* 0x20000052ff577230 */ /* 0x101fe40000004100 */
[----:B------:R-:W-:Y:S01]  /*0f60*/  FMUL.FTZ R119, R76, R81 ;  /* 0x000000514c777220 */ /* 0x000fe20000410000 */
[----:B------:R-:W-:Y:S02]  /*0f70*/  HADD2.F32 R82, -RZ, R82.H1_H1 ;  /* 0x30000052ff527230 */ /* 0x000fe40000004100 */
[----:B------:R-:W-:Y:S01]  /*0f80*/  FADD.FTZ R77, -R84, R127 ;  /* 0x0000007f544d7221 */ /* 0x000fe20000010100 */
[----:B------:R-:W-:-:S02]  /*0f90*/  HADD2.F32 R76, -RZ, R66.H1_H1 ;  /* 0x30000042ff4c7230 */ /* 0x000fc40000004100 */
[----:B------:R-:W-:Y:S01]  /*0fa0*/  FMUL.FTZ R117, R146, R117 ;  /* 0x0000007592757220 */ /* 0x000fe20000410000 */
[----:B------:R-:W-:Y:S01]  /*0fb0*/  FMUL.FTZ R118, R118, R79 ;  /* 0x0000004f76767220 */ /* 0x000fe20000410000 */
[----:B------:R-:W-:Y:S01]  /*0fc0*/  FMUL.FTZ R128, R146, R77 ;  /* 0x0000004d92807220 */ /* 0x000fe20000410000 */
[----:B------:R-:W-:Y:S01]  /*0fd0*/  FFMA.FTZ R77, R113, R114, R88 ;  /* 0x00000072714d7223 */ /* 0x000fe20000010058 */
[----:B------:R-:W-:Y:S01]  /*0fe0*/  FMUL.FTZ R127, R76, R82 ;  /* 0x000000524c7f7220 */ /* 0x000fe20000410000 */
[----:B------:R-:W-:Y:S01]  /*0ff0*/  FADD.FTZ R76, R85, R114 ;  /* 0x00000072554c7221 */ /* 0x000fe20000010000 */
[----:B------:R-:W-:Y:S01]  /*1000*/  FADD.FTZ R26, R26, R79 ;  /* 0x0000004f1a1a7221 */ /* 0x000fe20000010000 */
[----:B------:R-:W-:Y:S01]  /*1010*/  FFMA.FTZ R50, R117, R79, R50 ;  /* 0x0000004f75327223 */ /* 0x000fe20000010032 */
[----:B------:R-:W-:Y:S02]  /*1020*/  HADD2.F32 R125, -RZ, R78.H0_H0 ;  /* 0x2000004eff7d7230 */ /* 0x000fe40000004100 */
        /* <DEDUP_REMOVED lines=11> */
[----:B------:R-:W-:-:S02]  /*10e0*/  HADD2.F32 R149, -RZ, R83.H0_H0 ;  /* 0x20000053ff957230 */ /* 0x000fc40000004100 */
        /* <DEDUP_REMOVED lines=25> */
[----:B------:R-:W-:-:S07]  /*1280*/  FFMA.FTZ R88, R132, R130, R77 ;  /* 0x0000008284587223 */ /* 0x000fce000001004d */
.L_x_1001:
[----:B------:R-:W-:Y:S05]  /*1290*/  BSYNC.RECONVERGENT B0 ;  /* 0x0000000000007941 */ /* 0x000fea0003800200 */
.L_x_1000:
        /* <DEDUP_REMOVED lines=12> */
[--C-:B------:R-:W-:Y:S02]  /*1360*/  HADD2.F32 R139, -RZ, R61.reuse.H1_H1 ;  /* 0x3000003dff8b7230 */ /* 0x100fe40000004100 */
[----:B------:R-:W-:Y:S02]  /*1370*/  HADD2.F32 R138, -RZ, R61.H0_H0 ;  /* 0x2000003dff8a7230 */ /* 0x000fe40000004100 */
[----:B0-----:R-:W-:-:S05]  /*1380*/  @P1 IMAD.WIDE.U32 R86, R89, 0x10, R86 ;  /* 0x0000001059561825 */ /* 0x001fca00078e0056 */
[----:B------:R0:W5:Y:S01]  /*1390*/  @P1 LDG.E.128 R68, desc[UR8][R86.64] ;  /* 0x0000000856441981 */ /* 0x000162000c1e1d00 */
[--C-:B------:R-:W-:Y:S02]  /*13a0*/  HADD2.F32 R142, -RZ, R62.reuse.H0_H0 ;  /* 0x2000003eff8e7230 */ /* 0x100fe40000004100 */
[----:B------:R-:W-:Y:S02]  /*13b0*/  HADD2.F32 R143, -RZ, R62.H1_H1 ;  /* 0x3000003eff8f7230 */ /* 0x000fe40000004100 */
[----:B------:R-:W-:Y:S02]  /*13c0*/  HADD2.F32 R96, -RZ, R63.H0_H0 ;  /* 0x2000003fff607230 */ /* 0x000fe40000004100 */
[--C-:B--2---:R-:W-:Y:S02]  /*13d0*/  HADD2.F32 R95, -RZ, R77.reuse.H0_H0 ;  /* 0x2000004dff5f7230 */ /* 0x104fe40000004100 */
[----:B------:R-:W-:Y:S02]  /*13e0*/  HADD2.F32 R77, -RZ, R77.H1_H1 ;  /* 0x3000004dff4d7230 */ /* 0x000fe40000004100 */
[----:B------:R-:W-:-:S02]  /*13f0*/  HADD2.F32 R89, -RZ, R76.H0_H0 ;  /* 0x2000004cff597230 */ /* 0x000fc40000004100 */
[C---:B------:R-:W-:Y:S01]  /*1400*/  FADD.FTZ R95, -R84.reuse, R95 ;  /* 0x0000005f545f7221 */ /* 0x040fe20000010100 */
[----:B------:R-:W-:Y:S02]  /*1410*/  HADD2.F32 R135, -RZ, R79.H0_H0 ;  /* 0x2000004fff877230 */ /* 0x000fe40000004100 */
[C---:B0-----:R-:W-:Y:S01]  /*1420*/  FADD.FTZ R87, -R84.reuse, R77 ;  /* 0x0000004d54577221 */ /* 0x041fe20000010100 */
[----:B------:R-:W-:Y:S02]  /*1430*/  HADD2.F32 R133, -RZ, R78.H1_H1 ;  /* 0x3000004eff857230 */ /* 0x000fe40000004100 */
[C---:B------:R-:W-:Y:S01]  /*1440*/  FADD.FTZ R89, -R84.reuse, R89 ;  /* 0x0000005954597221 */ /* 0x040fe20000010100 */
[----:B---3--:R-:W-:Y:S02]  /*1450*/  HADD2.F32 R77, -RZ, R80.H0_H0 ;  /* 0x20000050ff4d7230 */ /* 0x008fe40000004100 */
[----:B------:R-:W-:Y:S01]  /*1460*/  FADD.FTZ R151, -R84, R135 ;  /* 0x0000008754977221 */ /* 0x000fe20000010100 */
[----:B------:R-:W-:-:S02]  /*1470*/  HADD2.F32 R91, -RZ, R76.H1_H1 ;  /* 0x3000004cff5b7230 */ /* 0x000fc40000004100 */
[----:B------:R-:W-:Y:S01]  /*1480*/  FADD.FTZ R149, -R84, R133 ;  /* 0x0000008554957221 */ /* 0x000fe20000010100 */
[----:B------:R-:W-:Y:S02]  /*1490*/  HADD2.F32 R79, -RZ, R79.H1_H1 ;  /* 0x3000004fff4f7230 */ /* 0x000fe40000004100 */
[C---:B-----5:R-:W-:Y:S01]  /*14a0*/  FMUL.FTZ R140, R146.reuse, R87 ;  /* 0x00000057928c7220 */ /* 0x060fe20000410000 */
[----:B------:R-:W-:Y:S02]  /*14b0*/  HADD2.F32 R76, -RZ, R81.H1_H1 ;  /* 0x30000051ff4c7230 */ /* 0x000fe40000004100 */
[----:B------:R-:W-:Y:S01]  /*14c0*/  FMUL.FTZ R133, R146, R89 ;  /* 0x0000005992857220 */ /* 0x000fe20000410000 */
[----:B------:R-:W-:Y:S02]  /*14d0*/  HADD2.F32 R80, -RZ, R80.H1_H1 ;  /* 0x30000050ff507230 */ /* 0x000fe40000004100 */
[----:B------:R-:W-:Y:S01]  /*14e0*/  FMUL.FTZ R134, R134, R77 ;  /* 0x0000004d86867220 */ /* 0x000fe20000410000 */
[----:B------:R-:W-:-:S02]  /*14f0*/  HADD2.F32 R135, -RZ, R60.H1_H1 ;  /* 0x3000003cff877230 */ /* 0x000fc40000004100 */
[C---:B------:R-:W-:Y:S01]  /*1500*/  FADD.FTZ R91, -R84.reuse, R91 ;  /* 0x0000005b545b7221 */ /* 0x040fe20000010100 */
[----:B------:R-:W-:Y:S01]  /*1510*/  FADD.FTZ R155, -R84, R79 ;  /* 0x0000004f549b7221 */ /* 0x000fe20000010100 */
[----:B------:R-:W-:Y:S02]  /*1520*/  HADD2.F32 R79, -RZ, R81.H0_H0 ;  /* 0x20000051ff4f7230 */ /* 0x000fe40000004100 */
[----:B------:R-:W-:Y:S01]  /*1530*/  FMUL.FTZ R137, R146, R95 ;  /* 0x0000005f92897220 */ /* 0x000fe20000410000 */
[-C--:B------:R-:W-:Y:S01]  /*1540*/  FMUL.FTZ R139, R139, R76.reuse ;  /* 0x0000004c8b8b7220 */ /* 0x080fe20000410000 */
        /* <DEDUP_REMOVED lines=8> */
[-C--:B------:R-:W-:Y:S01]  /*15d0*/  FMUL.FTZ R138, R138, R79.reuse ;  /* 0x0000004f8a8a7220 */ /* 0x080fe20000410000 */
[----:B------:R-:W-:Y:S01]  /*15e0*/  FADD.FTZ R18, R18, R79 ;  /* 0x0000004f12127221 */ /* 0x000fe20000010000 */
[----:B------:R-:W-:Y:S01]  /*15f0*/  FFMA.FTZ R42, R137, R79, R42 ;  /* 0x0000004f892a7223 */ /* 0x000fe2000001002a */
[----:B------:R-:W-:-:S02]  /*1600*/  HADD2.F32 R97, -RZ, R78.H0_H0 ;  /* 0x2000004eff617230 */ /* 0x000fc40000004100 */
[----:B------:R-:W-:Y:S01]  /*1610*/  FADD.FTZ R79, R76, R135 ;  /* 0x000000874c4f7221 */ /* 0x000fe20000010000 */
[----:B------:R-:W-:Y:S01]  /*1620*/  FFMA.FTZ R76, R136, R135, R77 ;  /* 0x00000087884c7223 */ /* 0x000fe2000001004d */
[--C-:B------:R-:W-:Y:S02]  /*1630*/  HADD2.F32 R81, -RZ, R82.reuse.H0_H0 ;  /* 0x20000052ff517230 */ /* 0x100fe40000004100 */
[----:B------:R-:W-:Y:S01]  /*1640*/  FMUL.FTZ R144, R146, R149 ;  /* 0x0000009592907220 */ /* 0x000fe20000410000 */
[----:B------:R-:W-:Y:S01]  /*1650*/  FADD.FTZ R97, -R84, R97 ;  /* 0x0000006154617221 */ /* 0x000fe20000010100 */
[----:B------:R-:W-:Y:S01]  /*1660*/  FADD.FTZ R78, R79, R138 ;  /* 0x0000008a4f4e7221 */ /* 0x000fe20000010000 */
[----:B------:R-:W-:Y:S01]  /*1670*/  FFMA.FTZ R77, R137, R138, R76 ;  /* 0x0000008a894d7223 */ /* 0x000fe2000001004c */
[----:B------:R-:W-:Y:S02]  /*1680*/  HADD2.F32 R82, -RZ, R82.H1_H1 ;  /* 0x30000052ff527230 */ /* 0x000fe40000004100 */
[----:B------:R-:W-:Y:S01]  /*1690*/  FMUL.FTZ R141, R146, R97 ;  /* 0x00000061928d7220 */ /* 0x000fe20000410000 */
[----:B------:R-:W-:Y:S01]  /*16a0*/  FMUL.FTZ R142, R142, R81 ;  /* 0x000000518e8e7220 */ /* 0x000fe20000410000 */
[----:B------:R-:W-:Y:S01]  /*16b0*/  FADD.FTZ R79, R78, R139 ;  /* 0x0000008b4e4f7221 */ /* 0x000fe20000010000 */
[----:B------:R-:W-:Y:S01]  /*16c0*/  FFMA.FTZ R76, R140, R139, R77 ;  /* 0x0000008b8c4c7223 */ /* 0x000fe2000001004d */
[----:B------:R-:W-:-:S02]  /*16d0*/  HADD2.F32 R153, -RZ, R83.H0_H0 ;  /* 0x20000053ff997230 */ /* 0x000fc40000004100 */
[----:B------:R-:W-:Y:S01]  /*16e0*/  FMUL.FTZ R143, R143, R82 ;  /* 0x000000528f8f7220 */ /* 0x000fe20000410000 */
[----:B------:R-:W-:Y:S01]  /*16f0*/  FADD.FTZ R78, R79, R142 ;  /* 0x0000008e4f4e7221 */ /* 0x000fe20000010000 */
[----:B------:R-:W-:Y:S01]  /*1700*/  FFMA.FTZ R77, R141, R142, R76 ;  /* 0x0000008e8d4d7223 */ /* 0x000fe2000001004c */
[----:B------:R-:W-:Y:S02]  /*1710*/  HADD2.F32 R84, -RZ, R83.H1_H1 ;  /* 0x30000053ff547230 */ /* 0x000fe40000004100 */
[----:B------:R-:W-:Y:S01]  /*1720*/  FMUL.FTZ R96, R96, R153 ;  /* 0x0000009960607220 */ /* 0x000fe20000410000 */
[----:B------:R-:W-:Y:S02]  /*1730*/  HADD2.F32 R97, -RZ, R63.H1_H1 ;  /* 0x3000003fff617230 */ /* 0x000fe40000004100 */
        /* <DEDUP_REMOVED lines=19> */
.L_x_1003:
[----:B------:R-:W-:Y:S05]  /*1870*/  BSYNC.RECONVERGENT B0 ;  /* 0x0000000000007941 */ /* 0x000fea0003800200 */
.L_x_1002:
        /* <DEDUP_REMOVED lines=31> */
.L_x_1005:
[----:B------:R-:W-:Y:S05]  /*1a70*/  BSYNC.RECONVERGENT B0 ;  /* 0x0000000000007941 */ /* 0x000fea0003800200 */
.L_x_1004:
        /* <DEDUP_REMOVED lines=28> */
[----:B-----5:R-:W-:Y:S02]  /*1c40*/  @P0 HADD2.F32 R80, -RZ, R147.H0_H0 ;  /* 0x20000093ff500230 */ /* 0x020fe40000004100 */
        /* <DEDUP_REMOVED lines=49> */
[----:B------:R-:W-:-:S02]  /*1f60*/  F2FP.F16.F32.PACK_AB R76, R79, R76 ;  /* 0x0000004c4f4c723e */ /* 0x000fc400000000ff */
[----:B------:R-:W-:Y:S02]  /*1f70*/  F2FP.F16.F32.PACK_AB R77, R78, R77 ;  /* 0x0000004d4e4d723e */ /* 0x000fe400000000ff */
[----:B------:R-:W-:Y:S02]  /*1f80*/  F2FP.F16.F32.PACK_AB R78, R84, R87 ;  /* 0x00000057544e723e */ /* 0x000fe400000000ff */
[----:B------:R-:W-:Y:S01]  /*1f90*/  F2FP.F16.F32.PACK_AB R79, R86, R91 ;  /* 0x0000005b564f723e */ /* 0x000fe200000000ff */
[----:B------:R-:W-:Y:S06]  /*1fa0*/  BRA `(.L_x_1011) ;  /* 0x0000000000a07947 */ /* 0x000fec0003800000 */
.L_x_1010:
        /* <DEDUP_REMOVED lines=25> */
[----:B------:R-:W-:Y:S01]  /*2140*/  F2FP.F16.F32.PACK_AB R74, R87, R85 ;  /* 0x00000055574a723e */ /* 0x000fe200000000ff */
[-C--:B------:R-:W-:Y:S01]  /*2150*/  FMUL.FTZ R85, R83, R80.reuse ;  /* 0x0000005053557220 */ /* 0x080fe20000410000 */
[----:B------:R-:W-:Y:S01]  /*2160*/  F2FP.F16.F32.PACK_AB R75, R91, R89 ;  /* 0x000000595b4b723e */ /* 0x000fe200000000ff */
[-C--:B------:R-:W-:Y:S01]  /*2170*/  FMUL.FTZ R86, R89, R80.reuse ;  /* 0x0000005059567220 */ /* 0x080fe20000410000 */
[----:B------:R-:W-:Y:S01]  /*2180*/  F2FP.F16.F32.PACK_AB R73, R83, R79 ;  /* 0x0000004f5349723e */ /* 0x000fe200000000ff */
[-C--:B------:R-:W-:Y:S01]  /*2190*/  FMUL.FTZ R91, R91, R80.reuse ;  /* 0x000000505b5b7220 */ /* 0x080fe20000410000 */
[-C--:B------:R-:W-:Y:S01]  /*21a0*/  FMUL.FTZ R87, R87, R80.reuse ;  /* 0x0000005057577220 */ /* 0x080fe20000410000 */
[-C--:B------:R-:W-:Y:S01]  /*21b0*/  FMUL.FTZ R84, R79, R80.reuse ;  /* 0x000000504f547220 */ /* 0x080fe20000410000 */
[-C--:B------:R-:W-:Y:S01]  /*21c0*/  FMUL.FTZ R76, R77, R80.reuse ;  /* 0x000000504d4c7220 */ /* 0x080fe20000410000 */
[C---:B------:R-:W-:Y:S01]  /*21d0*/  FMUL.FTZ R83, R72.reuse, R80 ;  /* 0x0000005048537220 */ /* 0x040fe20000410000 */
[----:B------:R-:W-:-:S02]  /*21e0*/  F2FP.F16.F32.PACK_AB R72, R72, R77 ;  /* 0x0000004d4848723e */ /* 0x000fc400000000ff */
[----:B------:R-:W-:Y:S02]  /*21f0*/  F2FP.F16.F32.PACK_AB R79, R91, R86 ;  /* 0x000000565b4f723e */ /* 0x000fe400000000ff */
[----:B------:R-:W-:Y:S02]  /*2200*/  F2FP.F16.F32.PACK_AB R78, R87, R78 ;  /* 0x0000004e574e723e */ /* 0x000fe400000000ff */
[----:B------:R-:W-:Y:S02]  /*2210*/  F2FP.F16.F32.PACK_AB R77, R85, R84 ;  /* 0x00000054554d723e */ /* 0x000fe400000000ff */
[----:B------:R-:W-:-:S07]  /*2220*/  F2FP.F16.F32.PACK_AB R76, R83, R76 ;  /* 0x0000004c534c723e */ /* 0x000fce00000000ff */
.L_x_1011:
[----:B------:R-:W0:Y:S08]  /*2230*/  @P1 LDC.64 R84, c[0x0][0x478] ;  /* 0x00011e00ff541b82 */ /* 0x000e300000000a00 */
[----:B------:R-:W1:Y:S01]  /*2240*/  LDC.64 R86, c[0x0][0x468] ;  /* 0x00011a00ff567b82 */ /* 0x000e620000000a00 */
[----:B0-----:R-:W-:-:S05]  /*2250*/  @P1 IMAD.WIDE.U32 R84, R145, 0x10, R84 ;  /* 0x0000001091541825 */ /* 0x001fca00078e0054 */
[----:B------:R0:W-:Y:S01]  /*2260*/  @P1 STG.E.128 desc[UR8][R84.64], R72 ;  /* 0x0000004854001986 */ /* 0x0001e2000c101d08 */
[C---:B-1----:R-:W-:Y:S01]  /*2270*/  IMAD.WIDE.U32 R86, R145.reuse, 0x10, R86 ;  /* 0x0000001091567825 */ /* 0x042fe200078e0056 */
[----:B------:R-:W-:-:S04]  /*2280*/  IADD3 R145, PT, PT, R145, 0x100, RZ ;  /* 0x0000010091917810 */ /* 0x000fc80007ffe0ff */
[----:B------:R0:W-:Y:S03]  /*2290*/  STG.E.128 desc[UR8][R86.64], R76 ;  /* 0x0000004c56007986 */ /* 0x0001e6000c101d08 */
.L_x_1009:
[----:B------:R-:W-:Y:S05]  /*22a0*/  BSYNC.RECONVERGENT B1 ;  /* 0x0000000000017941 */ /* 0x000fea0003800200 */
.L_x_1008:
        /* <DEDUP_REMOVED lines=44> */
[----:B------:R-:W-:Y:S01]  /*2570*/  F2FP.F16.F32.PACK_AB R76, R83, R76 ;  /* 0x0000004c534c723e */ /* 0x000fe200000000ff */
[----:B------:R-:W-:Y:S06]  /*2580*/  BRA `(.L_x_1015) ;  /* 0x0000000000907947 */ /* 0x000fec0003800000 */
.L_x_1014:
        /* <DEDUP_REMOVED lines=35> */
[----:B------:R-:W-:-:S07]  /*27c0*/  F2FP.F16.F32.PACK_AB R79, R86, R91 ;  /* 0x0000005b564f723e */ /* 0x000fce00000000ff */
.L_x_1015:
[----:B------:R-:W0:Y:S08]  /*27d0*/  @P1 LDC.64 R84, c[0x0][0x478] ;  /* 0x00011e00ff541b82 */ /* 0x000e300000000a00 */
[----:B------:R-:W1:Y:S01]  /*27e0*/  LDC.64 R86, c[0x0][0x468] ;  /* 0x00011a00ff567b82 */ /* 0x000e620000000a00 */
[----:B0-----:R-:W-:-:S05]  /*27f0*/  @P1 IMAD.WIDE.U32 R84, R145, 0x10, R84 ;  /* 0x0000001091541825 */ /* 0x001fca00078e0054 */
[----:B------:R2:W-:Y:S01]  /*2800*/  @P1 STG.E.128 desc[UR8][R84.64], R72 ;  /* 0x0000004854001986 */ /* 0x0005e2000c101d08 */
[C---:B-1----:R-:W-:Y:S01]  /*2810*/  IMAD.WIDE.U32 R86, R145.reuse, 0x10, R86 ;  /* 0x0000001091567825 */ /* 0x042fe200078e0056 */
[----:B------:R-:W-:-:S04]  /*2820*/  IADD3 R145, PT, PT, R145, 0x100, RZ ;  /* 0x0000010091917810 */ /* 0x000fc80007ffe0ff */
[----:B------:R2:W-:Y:S03]  /*2830*/  STG.E.128 desc[UR8][R86.64], R76 ;  /* 0x0000004c56007986 */ /* 0x0005e6000c101d08 */
.L_x_1013:
[----:B------:R-:W-:Y:S05]  /*2840*/  BSYNC.RECONVERGENT B1 ;  /* 0x0000000000017941 */ /* 0x000fea0003800200 */
.L_x_1012:
        /* <DEDUP_REMOVED lines=14> */
[----:B------:R-:W-:Y:S01]  /*2930*/  FADD.FTZ R79, R142, -R77 ;  /* 0x8000004d8e4f7221 */ /* 0x000fe20000010000 */
[----:B------:R-:W-:Y:S01]  /*2940*/  FADD.FTZ R85, R143, -R74 ;  /* 0x8000004a8f557221 */ /* 0x000fe20000010000 */
[----:B------:R-:W-:Y:S01]  /*2950*/  FADD.FTZ R77, R138, -R75 ;  /* 0x8000004b8a4d7221 */ /* 0x000fe20000010000 */
[----:B------:R-:W-:Y:S01]  /*2960*/  FADD.FTZ R81, R139, -R72 ;  /* 0x800000488b517221 */ /* 0x000fe20000010000 */
[----:B------:R-:W-:Y:S01]  /*2970*/  FMUL.FTZ R74, R146, R87 ;  /* 0x00000057924a7220 */ /* 0x000fe20000410000 */
        /* <DEDUP_REMOVED lines=8> */
[----:B------:R-:W-:Y:S01]  /*2a00*/  FMUL.FTZ R72, R146, R75 ;  /* 0x0000004b92487220 */ /* 0x000fe20000410000 */
[CC--:B------:R-:W-:Y:S01]  /*2a10*/  FMUL.FTZ R84, R74.reuse, R80.reuse ;  /* 0x000000504a547220 */ /* 0x0c0fe20000410000 */
[----:B------:R-:W-:Y:S01]  /*2a20*/  F2FP.F16.F32.PACK_AB R75, R74, R87 ;  /* 0x000000574a4b723e */ /* 0x000fe200000000ff */
[-C--:B------:R-:W-:Y:S01]  /*2a30*/  FMUL.FTZ R78, R83, R80.reuse ;  /* 0x00000050534e7220 */ /* 0x080fe20000410000 */
[----:B------:R-:W-:Y:S01]  /*2a40*/  F2FP.F16.F32.PACK_AB R74, R85, R83 ;  /* 0x00000053554a723e */ /* 0x000fe200000000ff */
[CC--:B------:R-:W-:Y:S01]  /*2a50*/  FMUL.FTZ R83, R81.reuse, R80.reuse ;  /* 0x0000005051537220 */ /* 0x0c0fe20000410000 */
        /* <DEDUP_REMOVED lines=12> */
.L_x_1017:
        /* <DEDUP_REMOVED lines=36> */
.L_x_1018:
[----:B------:R-:W0:Y:S08]  /*2d60*/  @P1 LDC.64 R80, c[0x0][0x478] ;  /* 0x00011e00ff501b82 */ /* 0x000e300000000a00 */
[----:B------:R-:W1:Y:S01]  /*2d70*/  LDC.64 R82, c[0x0][0x468] ;  /* 0x00011a00ff527b82 */ /* 0x000e620000000a00 */
[----:B0-----:R-:W-:-:S05]  /*2d80*/  @P1 IMAD.WIDE.U32 R80, R145, 0x10, R80 ;  /* 0x0000001091501825 */ /* 0x001fca00078e0050 */
[----:B------:R4:W-:Y:S01]  /*2d90*/  @P1 STG.E.128 desc[UR8][R80.64], R72 ;  /* 0x0000004850001986 */ /* 0x0009e2000c101d08 */
[----:B-1----:R-:W-:-:S05]  /*2da0*/  IMAD.WIDE.U32 R82, R145, 0x10, R82 ;  /* 0x0000001091527825 */ /* 0x002fca00078e0052 */
[----:B------:R4:W-:Y:S01]  /*2db0*/  STG.E.128 desc[UR8][R82.64], R76 ;  /* 0x0000004c52007986 */ /* 0x0009e2000c101d08 */
[----:B------:R-:W-:Y:S05]  /*2dc0*/  BRA `(.L_x_1016) ;  /* 0x0000001400187947 */ /* 0x000fea0003800000 */
.L_x_1007:
[----:B------:R-:W-:-:S04]  /*2dd0*/  UISETP.NE.U32.AND UP0, UPT, UR14, URZ, UPT ;  /* 0x000000ff0e00728c */ /* 0x000fc8000bf05070 */
[----:B------:R-:W-:-:S09]  /*2de0*/  UISETP.NE.AND.EX UP0, UPT, UR15, URZ, UPT, UP0 ;  /* 0x000000ff0f00728c */ /* 0x000fd2000bf05300 */
[----:B------:R-:W-:Y:S05]  /*2df0*/  BRA.U UP0, `(.L_x_1019) ;  /* 0x0000000900607547 */ /* 0x000fea000b800000 */
[----:B------:R-:W-:Y:S01]  /*2e00*/  ISETP.GT.U32.AND P1, PT, R0, 0xff, PT ;  /* 0x000000ff0000780c */ /* 0x000fe20003f24070 */
[----:B------:R-:W-:-:S12]  /*2e10*/  BSSY.RECONVERGENT B1, `(.L_x_1020) ;  /* 0x0000032000017945 */ /* 0x000fd80003800200 */
[----:B------:R-:W-:Y:S05]  /*2e20*/  @!P1 BRA `(.L_x_1021) ;  /* 0x0000000000c09947 */ /* 0x000fea0003800000 */
[-CC-:B------:R-:W-:Y:S01]  /*2e30*/  FFMA.FTZ R89, R112, R81.reuse, R82.reuse ;  /* 0x0000005170597223 */ /* 0x180fe20000010052 */
[--C-:B------:R-:W-:Y:S02]  /*2e40*/  HADD2.F32 R85, -RZ, R11.reuse.H1_H1 ;  /* 0x3000000bff557230 */ /* 0x100fe40000004100 */
[-CC-:B------:R-:W-:Y:S01]  /*2e50*/  FFMA.FTZ R76, R111, R81.reuse, R82.reuse ;  /* 0x000000516f4c7223 */ /* 0x180fe20000010052 */
[-CC-:B------:R-:W-:Y:S01]  /*2e60*/  FFMA.FTZ R87, R105, R81.reuse, R82.reuse ;  /* 0x0000005169577223 */ /* 0x180fe20000010052 */
[----:B------:R-:W-:Y:S01]  /*2e70*/  FADD.FTZ R84, R110, -R89 ;  /* 0x800000596e547221 */ /* 0x000fe20000010000 */
[----:B------:R-:W-:Y:S01]  /*2e80*/  FFMA.FTZ R78, R108, R81, R82 ;  /* 0x000000516c4e7223 */ /* 0x000fe20000010052 */
[--C-:B------:R-:W-:Y:S02]  /*2e90*/  HADD2.F32 R77, -RZ, R10.reuse.H0_H0 ;  /* 0x2000000aff4d7230 */ /* 0x100fe40000004100 */
[----:B------:R-:W-:Y:S01]  /*2ea0*/  FADD.FTZ R147, R109, -R76 ;  /* 0x8000004c6d937221 */ /* 0x000fe20000010000 */
[----:B------:R-:W-:Y:S01]  /*2eb0*/  FFMA.FTZ R149, R146, R84, R85 ;  /* 0x0000005492957223 */ /* 0x000fe20000010055 */
[----:B------:R-:W-:Y:S01]  /*2ec0*/  HADD2.F32 R79, -RZ, R10.H1_H1 ;  /* 0x3000000aff4f7230 */ /* 0x000fe20000004100 */
[----:B------:R-:W0:Y:S01]  /*2ed0*/  LDC.64 R84, c[0x0][0x468] ;  /* 0x00011a00ff547b82 */ /* 0x000e220000000a00 */
[----:B------:R-:W-:Y:S01]  /*2ee0*/  FADD.FTZ R76, R106, -R87 ;  /* 0x800000576a4c7221 */ /* 0x000fe20000010000 */
[----:B------:R-:W-:Y:S01]  /*2ef0*/  FADD.FTZ R78, R107, -R78 ;  /* 0x8000004e6b4e7221 */ /* 0x000fe20000010000 */
[----:B------:R-:W-:-:S02]  /*2f00*/  HADD2.F32 R83, -RZ, R11.H0_H0 ;  /* 0x2000000bff537230 */ /* 0x000fc40000004100 */
[-CC-:B------:R-:W-:Y:S01]  /*2f10*/  FFMA.FTZ R153, R101, R81.reuse, R82.reuse ;  /* 0x0000005165997223 */ /* 0x180fe20000010052 */
[C---:B------:R-:W-:Y:S01]  /*2f20*/  FFMA.FTZ R89, R146.reuse, R76, R77 ;  /* 0x0000004c92597223 */ /* 0x040fe2000001004d */
[----:B------:R-:W-:Y:S01]  /*2f30*/  FFMA.FTZ R91, R146, R78, R79 ;  /* 0x0000004e925b7223 */ /* 0x000fe2000001004f */
[-CC-:B------:R-:W-:Y:S01]  /*2f40*/  FFMA.FTZ R76, R104, R81.reuse, R82.reuse ;  /* 0x00000051684c7223 */ /* 0x180fe20000010052 */
[-CC-:B------:R-:W-:Y:S01]  /*2f50*/  FFMA.FTZ R151, R3, R81.reuse, R82.reuse ;  /* 0x0000005103977223 */ /* 0x180fe20000010052 */
[----:B------:R-:W-:Y:S01]  /*2f60*/  FFMA.FTZ R78, R100, R81, R82 ;  /* 0x00000051644e7223 */ /* 0x000fe20000010052 */
[----:B------:R-:W-:Y:S01]  /*2f70*/  FFMA.FTZ R147, R146, R147, R83 ;  /* 0x0000009392937223 */ /* 0x000fe20000010053 */
[--C-:B------:R-:W-:Y:S02]  /*2f80*/  HADD2.F32 R83, -RZ, R9.reuse.H0_H0 ;  /* 0x20000009ff537230 */ /* 0x100fe40000004100 */
[----:B------:R-:W-:Y:S01]  /*2f90*/  FADD.FTZ R153, R102, -R153 ;  /* 0x8000009966997221 */ /* 0x000fe20000010000 */
[----:B------:R-:W-:-:S02]  /*2fa0*/  HADD2.F32 R87, -RZ, R9.H1_H1 ;  /* 0x30000009ff577230 */ /* 0x000fc40000004100 */
[----:B------:R-:W-:Y:S01]  /*2fb0*/  FADD.FTZ R86, R103, -R76 ;  /* 0x8000004c67567221 */ /* 0x000fe20000010000 */
[--C-:B------:R-:W-:Y:S02]  /*2fc0*/  HADD2.F32 R77, -RZ, R8.reuse.H0_H0 ;  /* 0x20000008ff4d7230 */ /* 0x100fe40000004100 */
[----:B------:R-:W-:Y:S01]  /*2fd0*/  FADD.FTZ R76, R98, -R151 ;  /* 0x80000097624c7221 */ /* 0x000fe20000010000 */
[----:B------:R-:W-:Y:S02]  /*2fe0*/  HADD2.F32 R79, -RZ, R8.H1_H1 ;  /* 0x30000008ff4f7230 */ /* 0x000fe40000004100 */
[----:B------:R-:W-:Y:S01]  /*2ff0*/  FADD.FTZ R78, R99, -R78 ;  /* 0x8000004e634e7221 */ /* 0x000fe20000010000 */
[C---:B------:R-:W-:Y:S01]  /*3000*/  FFMA.FTZ R83, R146.reuse, R153, R83 ;  /* 0x0000009992537223 */ /* 0x040fe20000010053 */
[C---:B------:R-:W-:Y:S01]  /*3010*/  FFMA.FTZ R87, R146.reuse, R86, R87 ;  /* 0x0000005692577223 */ /* 0x040fe20000010057 */
[C---:B------:R-:W-:Y:S01]  /*3020*/  FFMA.FTZ R77, R146.reuse, R76, R77 ;  /* 0x0000004c924d7223 */ /* 0x040fe2000001004d */
        /* <DEDUP_REMOVED lines=9> */
[----:B------:R-:W-:Y:S01]  /*30c0*/  F2FP.F16.F32.PACK_AB R79, R88, R147 ;  /* 0x00000093584f723e */ /* 0x000fe200000000ff */
[----:B0-----:R-:W-:Y:S01]  /*30d0*/  IMAD.WIDE.U32 R84, R145, 0x10, R84 ;  /* 0x0000001091547825 */ /* 0x001fe200078e0054 */
[----:B------:R-:W-:-:S02]  /*30e0*/  F2FP.F16.F32.PACK_AB R78, R91, R78 ;  /* 0x0000004e5b4e723e */ /* 0x000fc400000000ff */
[----:B------:R-:W-:Y:S02]  /*30f0*/  F2FP.F16.F32.PACK_AB R77, R87, R86 ;  /* 0x00000056574d723e */ /* 0x000fe400000000ff */
[----:B------:R-:W-:Y:S02]  /*3100*/  F2FP.F16.F32.PACK_AB R76, R83, R76 ;  /* 0x0000004c534c723e */ /* 0x000fe400000000ff */
[----:B------:R-:W-:-:S03]  /*3110*/  IADD3 R145, PT, PT, R145, 0x100, RZ ;  /* 0x0000010091917810 */ /* 0x000fc60007ffe0ff */
[----:B------:R0:W-:Y:S04]  /*3120*/  STG.E.128 desc[UR8][R84.64], R76 ;  /* 0x0000004c54007986 */ /* 0x0001e8000c101d08 */
.L_x_1021:
[----:B------:R-:W-:Y:S05]  /*3130*/  BSYNC.RECONVERGENT B1 ;  /* 0x0000000000017941 */ /* 0x000fea0003800200 */
.L_x_1020:
[----:B------:R-:W-:Y:S04]  /*3140*/  BSSY.RECONVERGENT B1, `(.L_x_1022) ;  /* 0x0000032000017945 */ /* 0x000fe80003800200 */
[----:B------:R-:W-:Y:S05]  /*3150*/  @!P3 BRA `(.L_x_1023) ;  /* 0x0000000000c0b947 */ /* 0x000fea0003800000 */
[-CC-:B------:R-:W-:Y:S01]  /*3160*/  FFMA.FTZ R89, R132, R81.reuse, R82.reuse ;  /* 0x0000005184597223 */ /* 0x180fe20000010052 */
[--C-:B0-----:R-:W-:Y:S02]  /*3170*/  HADD2.F32 R85, -RZ, R7.reuse.H1_H1 ;  /* 0x30000007ff557230 */ /* 0x101fe40000004100 */
        /* <DEDUP_REMOVED lines=46> */
.L_x_1023:
[----:B------:R-:W-:Y:S05]  /*3460*/  BSYNC.RECONVERGENT B1 ;  /* 0x0000000000017941 */ /* 0x000fea0003800200 */
.L_x_1022:
[----:B------:R-:W-:Y:S05]  /*3470*/  @!P2 BRA `(.L_x_1016) ;  /* 0x0000000c006ca947 */ /* 0x000fea0003800000 */
[-CC-:B01----:R-:W-:Y:S01]  /*3480*/  FFMA.FTZ R78, R94, R81.reuse, R82.reuse ;  /* 0x000000515e4e7223 */ /* 0x183fe20000010052 */
[--C-:B------:R-:W-:Y:S02]  /*3490*/  HADD2.F32 R77, -RZ, R71.reuse.H1_H1 ;  /* 0x30000047ff4d7230 */ /* 0x100fe40000004100 */
[-CC-:B------:R-:W-:Y:S01]  /*34a0*/  FFMA.FTZ R76, R144, R81.reuse, R82.reuse ;  /* 0x00000051904c7223 */ /* 0x180fe20000010052 */
[-C--:B------:R-:W-:Y:S01]  /*34b0*/  FFMA.FTZ R87, R95, R81.reuse, R82 ;  /* 0x000000515f577223 */ /* 0x080fe20000010052 */
[----:B------:R-:W-:Y:S01]  /*34c0*/  FADD.FTZ R147, R97, -R78 ;  /* 0x8000004e61937221 */ /* 0x000fe20000010000 */
[-C--:B------:R-:W-:Y:S01]  /*34d0*/  FFMA.FTZ R85, R141, R81.reuse, R82 ;  /* 0x000000518d557223 */ /* 0x080fe20000010052 */
[----:B------:R-:W-:Y:S01]  /*34e0*/  FADD.FTZ R86, R143, -R76 ;  /* 0x8000004c8f567221 */ /* 0x000fe20000010000 */
[--C-:B------:R-:W-:Y:S01]  /*34f0*/  FFMA.FTZ R151, R137, R81, R82.reuse ;  /* 0x0000005189977223 */ /* 0x100fe20000010052 */
[----:B------:R-:W-:Y:S01]  /*3500*/  FFMA.FTZ R147, R146, R147, R77 ;  /* 0x0000009392937223 */ /* 0x000fe2000001004d */
[-CC-:B------:R-:W-:Y:S01]  /*3510*/  FFMA.FTZ R78, R140, R81.reuse, R82.reuse ;  /* 0x000000518c4e7223 */ /* 0x180fe20000010052 */
[----:B------:R-:W0:Y:S01]  /*3520*/  LDC.64 R76, c[0x0][0x468] ;  /* 0x00011a00ff4c7b82 */ /* 0x000e220000000a00 */
[-CC-:B------:R-:W-:Y:S01]  /*3530*/  FFMA.FTZ R149, R133, R81.reuse, R82.reuse ;  /* 0x0000005185957223 */ /* 0x180fe20000010052 */
[----:B------:R-:W-:Y:S01]  /*3540*/  FFMA.FTZ R82, R136, R81, R82 ;  /* 0x0000005188527223 */ /* 0x000fe20000010052 */
[----:B------:R-:W-:-:S02]  /*3550*/  HADD2.F32 R83, -RZ, R71.H0_H0 ;  /* 0x20000047ff537230 */ /* 0x000fc40000004100 */
[----:B------:R-:W-:Y:S01]  /*3560*/  FADD.FTZ R87, R96, -R87 ;  /* 0x8000005760577221 */ /* 0x000fe20000010000 */
[--C-:B------:R-:W-:Y:S02]  /*3570*/  HADD2.F32 R79, -RZ, R70.reuse.H0_H0 ;  /* 0x20000046ff4f7230 */ /* 0x100fe40000004100 */
[----:B------:R-:W-:Y:S01]  /*3580*/  FADD.FTZ R84, R142, -R85 ;  /* 0x800000558e547221 */ /* 0x000fe20000010000 */
[----:B------:R-:W-:Y:S02]  /*3590*/  HADD2.F32 R81, -RZ, R70.H1_H1 ;  /* 0x30000046ff517230 */ /* 0x000fe40000004100 */
[C---:B------:R-:W-:Y:S01]  /*35a0*/  FFMA.FTZ R91, R146.reuse, R87, R83 ;  /* 0x00000057925b7223 */ /* 0x040fe20000010053 */
[--C-:B------:R-:W-:Y:S02]  /*35b0*/  HADD2.F32 R83, -RZ, R69.reuse.H0_H0 ;  /* 0x20000045ff537230 */ /* 0x100fe40000004100 */
[----:B------:R-:W-:Y:S01]  /*35c0*/  FFMA.FTZ R87, R146, R84, R79 ;  /* 0x0000005492577223 */ /* 0x000fe2000001004f */
[----:B------:R-:W-:-:S02]  /*35d0*/  HADD2.F32 R85, -RZ, R69.H1_H1 ;  /* 0x30000045ff557230 */ /* 0x000fc40000004100 */
[----:B------:R-:W-:Y:S01]  /*35e0*/  FFMA.FTZ R89, R146, R86, R81 ;  /* 0x0000005692597223 */ /* 0x000fe20000010051 */
[--C-:B------:R-:W-:Y:S02]  /*35f0*/  HADD2.F32 R79, -RZ, R68.reuse.H0_H0 ;  /* 0x20000044ff4f7230 */ /* 0x100fe40000004100 */
[----:B------:R-:W-:Y:S01]  /*3600*/  FADD.FTZ R151, R138, -R151 ;  /* 0x800000978a977221 */ /* 0x000fe20000010000 */
[----:B------:R-:W-:Y:S02]  /*3610*/  HADD2.F32 R81, -RZ, R68.H1_H1 ;  /* 0x30000044ff517230 */ /* 0x000fe40000004100 */
[----:B------:R-:W-:Y:S01]  /*3620*/  FADD.FTZ R84, R139, -R78 ;  /* 0x8000004e8b547221 */ /* 0x000fe20000010000 */
[----:B------:R-:W-:Y:S01]  /*3630*/  FADD.FTZ R78, R134, -R149 ;  /* 0x80000095864e7221 */ /* 0x000fe20000010000 */
        /* <DEDUP_REMOVED lines=14> */
[----:B------:R-:W-:-:S02]  /*3720*/  F2FP.F16.F32.PACK_AB R79, R86, R91 ;  /* 0x0000005b564f723e */ /* 0x000fc400000000ff */
[----:B------:R-:W-:Y:S02]  /*3730*/  F2FP.F16.F32.PACK_AB R78, R89, R78 ;  /* 0x0000004e594e723e */ /* 0x000fe400000000ff */
[----:B------:R-:W-:Y:S02]  /*3740*/  F2FP.F16.F32.PACK_AB R77, R85, R84 ;  /* 0x00000054554d723e */ /* 0x000fe400000000ff */
[----:B------:R-:W-:-:S05]  /*3750*/  F2FP.F16.F32.PACK_AB R76, R83, R82 ;  /* 0x00000052534c723e */ /* 0x000fca00000000ff */
[----:B------:R3:W-:Y:S01]  /*3760*/  STG.E.128 desc[UR8][R80.64], R76 ;  /* 0x0000004c50007986 */ /* 0x0007e2000c101d08 */
[----:B------:R-:W-:Y:S05]  /*3770*/  BRA `(.L_x_1016) ;  /* 0x0000000800ac7947 */ /* 0x000fea0003800000 */
.L_x_1019:
[----:B------:R-:W-:Y:S04]  /*3780*/  BSSY.RECONVERGENT B1, `(.L_x_1024) ;  /* 0x0000039000017945 */ /* 0x000fe80003800200 */
[----:B------:R-:W-:Y:S05]  /*3790*/  @!P4 BRA `(.L_x_1025) ;  /* 0x0000000000dcc947 */ /* 0x000fea0003800000 */
[-CC-:B------:R-:W-:Y:S01]  /*37a0*/  FFMA.FTZ R78, R104, R81.reuse, R82.reuse ;  /* 0x00000051684e7223 */ /* 0x180fe20000010052 */
[----:B------:R-:W-:Y:S02]  /*37b0*/  HADD2.F32 R84, -RZ, R9.H1_H1 ;  /* 0x30000009ff547230 */ /* 0x000fe40000004100 */
[-C--:B------:R-:W-:Y:S01]  /*37c0*/  FFMA.FTZ R73, R3, R81.reuse, R82 ;  /* 0x0000005103497223 */ /* 0x080fe20000010052 */
[--C-:B------:R-:W-:Y:S02]  /*37d0*/  HADD2.F32 R75, -RZ, R8.reuse.H0_H0 ;  /* 0x20000008ff4b7230 */ /* 0x100fe40000004100 */
[----:B------:R-:W-:Y:S01]  /*37e0*/  FADD.FTZ R83, R103, -R78 ;  /* 0x8000004e67537221 */ /* 0x000fe20000010000 */
[-CC-:B------:R-:W-:Y:S01]  /*37f0*/  FFMA.FTZ R72, R100, R81.reuse, R82.reuse ;  /* 0x0000005164487223 */ /* 0x180fe20000010052 */
[----:B------:R-:W-:Y:S01]  /*3800*/  FFMA.FTZ R79, R101, R81, R82 ;  /* 0x00000051654f7223 */ /* 0x000fe20000010052 */
[----:B------:R-:W0:Y:S01]  /*3810*/  LDC.64 R86, c[0x0][0x478] ;  /* 0x00011e00ff567b82 */ /* 0x000e220000000a00 */
[----:B------:R-:W-:Y:S01]  /*3820*/  FFMA.FTZ R83, R146, R83, R84 ;  /* 0x0000005392537223 */ /* 0x000fe20000010054 */
[----:B------:R-:W-:Y:S01]  /*3830*/  FADD.FTZ R73, R98, -R73 ;  /* 0x8000004962497221 */ /* 0x000fe20000010000 */
[----:B------:R-:W-:-:S02]  /*3840*/  HADD2.F32 R74, -RZ, R8.H1_H1 ;  /* 0x30000008ff4a7230 */ /* 0x000fc40000004100 */
[----:B------:R-:W-:Y:S01]  /*3850*/  FADD.FTZ R77, R99, -R72 ;  /* 0x80000048634d7221 */ /* 0x000fe20000010000 */
[----:B------:R-:W-:Y:S02]  /*3860*/  HADD2.F32 R76, -RZ, R9.H0_H0 ;  /* 0x20000009ff4c7230 */ /* 0x000fe40000004100 */
[----:B------:R-:W-:Y:S01]  /*3870*/  FADD.FTZ R79, R102, -R79 ;  /* 0x8000004f664f7221 */ /* 0x000fe20000010000 */
[----:B------:R-:W-:Y:S01]  /*3880*/  FFMA.FTZ R73, R146, R73, R75 ;  /* 0x0000004992497223 */ /* 0x000fe2000001004b */
[----:B------:R-:W1:Y:S01]  /*3890*/  LDC.64 R84, c[0x0][0x468] ;  /* 0x00011a00ff547b82 */ /* 0x000e620000000a00 */
[-CC-:B------:R-:W-:Y:S01]  /*38a0*/  FFMA.FTZ R75, R105, R81.reuse, R82.reuse ;  /* 0x00000051694b7223 */ /* 0x180fe20000010052 */
[----:B------:R-:W-:Y:S01]  /*38b0*/  FFMA.FTZ R72, R108, R81, R82 ;  /* 0x000000516c487223 */ /* 0x000fe20000010052 */
[C---:B------:R-:W-:Y:S01]  /*38c0*/  FFMA.FTZ R74, R146.reuse, R77, R74 ;  /* 0x0000004d924a7223 */ /* 0x040fe2000001004a */
[----:B------:R-:W-:Y:S01]  /*38d0*/  FFMA.FTZ R79, R146, R79, R76 ;  /* 0x0000004f924f7223 */ /* 0x000fe2000001004c */
[-CC-:B------:R-:W-:Y:S01]  /*38e0*/  FFMA.FTZ R78, R111, R81.reuse, R82.reuse ;  /* 0x000000516f4e7223 */ /* 0x180fe20000010052 */
[----:B------:R-:W-:Y:S01]  /*38f0*/  FFMA.FTZ R147, R112, R81, R82 ;  /* 0x0000005170937223 */ /* 0x000fe20000010052 */
[----:B------:R-:W-:-:S02]  /*3900*/  HADD2.F32 R77, -RZ, R10.H0_H0 ;  /* 0x2000000aff4d7230 */ /* 0x000fc40000004100 */
[----:B------:R-:W-:Y:S01]  /*3910*/  FADD.FTZ R75, R106, -R75 ;  /* 0x8000004b6a4b7221 */ /* 0x000fe20000010000 */
[----:B------:R-:W-:Y:S02]  /*3920*/  HADD2.F32 R76, -RZ, R10.H1_H1 ;  /* 0x3000000aff4c7230 */ /* 0x000fe40000004100 */
        /* <DEDUP_REMOVED lines=10> */
[C---:B------:R-:W-:Y:S01]  /*39d0*/  F2FP.F16.F32.PACK_AB R72, R74.reuse, R73 ;  /* 0x000000494a48723e */ /* 0x040fe200000000ff */
[-C--:B------:R-:W-:Y:S01]  /*39e0*/  FMUL.FTZ R77, R74, R80.reuse ;  /* 0x000000504a4d7220 */ /* 0x080fe20000410000 */
[----:B------:R-:W-:Y:S01]  /*39f0*/  F2FP.F16.F32.PACK_AB R73, R83, R79 ;  /* 0x0000004f5349723e */ /* 0x000fe200000000ff */
[-C--:B------:R-:W-:Y:S01]  /*3a00*/  FMUL.FTZ R78, R79, R80.reuse ;  /* 0x000000504f4e7220 */ /* 0x080fe20000410000 */
[-C--:B------:R-:W-:Y:S01]  /*3a10*/  FMUL.FTZ R83, R83, R80.reuse ;  /* 0x0000005053537220 */ /* 0x080fe20000410000 */
[-C--:B------:R-:W-:Y:S01]  /*3a20*/  FMUL.FTZ R79, R75, R80.reuse ;  /* 0x000000504b4f7220 */ /* 0x080fe20000410000 */
[C---:B------:R-:W-:Y:S01]  /*3a30*/  F2FP.F16.F32.PACK_AB R74, R89.reuse, R75 ;  /* 0x0000004b594a723e */ /* 0x040fe200000000ff */
[-C--:B------:R-:W-:Y:S01]  /*3a40*/  FMUL.FTZ R88, R89, R80.reuse ;  /* 0x0000005059587220 */ /* 0x080fe20000410000 */
[-C--:B------:R-:W-:Y:S01]  /*3a50*/  FMUL.FTZ R89, R91, R80.reuse ;  /* 0x000000505b597220 */ /* 0x080fe20000410000 */
[----:B------:R-:W-:Y:S01]  /*3a60*/  FMUL.FTZ R148, R90, R80 ;  /* 0x000000505a947220 */ /* 0x000fe20000410000 */
[----:B------:R-:W-:Y:S01]  /*3a70*/  F2FP.F16.F32.PACK_AB R76, R77, R76 ;  /* 0x0000004c4d4c723e */ /* 0x000fe200000000ff */
[----:B0-----:R-:W-:Y:S01]  /*3a80*/  IMAD.WIDE.U32 R86, R145, 0x10, R86 ;  /* 0x0000001091567825 */ /* 0x001fe200078e0056 */
[----:B------:R-:W-:-:S02]  /*3a90*/  F2FP.F16.F32.PACK_AB R77, R83, R78 ;  /* 0x0000004e534d723e */ /* 0x000fc400000000ff */
[----:B------:R-:W-:Y:S01]  /*3aa0*/  F2FP.F16.F32.PACK_AB R75, R90, R91 ;  /* 0x0000005b5a4b723e */ /* 0x000fe200000000ff */
[C---:B-1----:R-:W-:Y:S01]  /*3ab0*/  IMAD.WIDE.U32 R84, R145.reuse, 0x10, R84 ;  /* 0x0000001091547825 */ /* 0x042fe200078e0054 */
[----:B------:R-:W-:Y:S02]  /*3ac0*/  F2FP.F16.F32.PACK_AB R78, R88, R79 ;  /* 0x0000004f584e723e */ /* 0x000fe400000000ff */
[----:B------:R-:W-:Y:S01]  /*3ad0*/  F2FP.F16.F32.PACK_AB R79, R148, R89 ;  /* 0x00000059944f723e */ /* 0x000fe200000000ff */
[----:B------:R0:W-:Y:S01]  /*3ae0*/  STG.E.128 desc[UR8][R86.64], R72 ;  /* 0x0000004856007986 */ /* 0x0001e2000c101d08 */
[----:B------:R-:W-:-:S03]  /*3af0*/  IADD3 R145, PT, PT, R145, 0x100, RZ ;  /* 0x0000010091917810 */ /* 0x000fc60007ffe0ff */
[----:B------:R0:W-:Y:S04]  /*3b00*/  STG.E.128 desc[UR8][R84.64], R76 ;  /* 0x0000004c54007986 */ /* 0x0001e8000c101d08 */
.L_x_1025:
[----:B------:R-:W-:Y:S05]  /*3b10*/  BSYNC.RECONVERGENT B1 ;  /* 0x0000000000017941 */ /* 0x000fea0003800200 */
.L_x_1024:
[----:B------:R-:W-:Y:S04]  /*3b20*/  BSSY.RECONVERGENT B1, `(.L_x_1026) ;  /* 0x0000039000017945 */ /* 0x000fe80003800200 */
[----:B------:R-:W-:Y:S05]  /*3b30*/  @!P3 BRA `(.L_x_1027) ;  /* 0x0000000000dcb947 */ /* 0x000fea0003800000 */
[-CC-:B0-----:R-:W-:Y:S01]  /*3b40*/  FFMA.FTZ R78, R124, R81.reuse, R82.reuse ;  /* 0x000000517c4e7223 */ /* 0x181fe20000010052 */
        /* <DEDUP_REMOVED lines=54> */
.L_x_1027:
[----:B------:R-:W-:Y:S05]  /*3eb0*/  BSYNC.RECONVERGENT B1 ;  /* 0x0000000000017941 */ /* 0x000fea0003800200 */
.L_x_1026:
[----:B------:R-:W-:Y:S05]  /*3ec0*/  @!P2 BRA `(.L_x_1016) ;  /* 0x0000000000d8a947 */ /* 0x000fea0003800000 */
[----:B01----:R-:W0:Y:S01]  /*3ed0*/  LDC.64 R72, c[0x0][0x468] ;  /* 0x00011a00ff487b82 */ /* 0x003e220000000a00 */
        /* <DEDUP_REMOVED lines=8> */
[----:B------:R-:W-:Y:S01]  /*3f60*/  HADD2.F32 R88, -RZ, R71.H0_H0 ;  /* 0x20000047ff587230 */ /* 0x000fe20000004100 */
[----:B------:R-:W1:Y:S01]  /*3f70*/  LDC.64 R82, c[0x0][0x478] ;  /* 0x00011e00ff527b82 */ /* 0x000e620000000a00 */
[----:B------:R-:W-:-:S02]  /*3f80*/  HADD2.F32 R74, -RZ, R68.H0_H0 ;  /* 0x20000044ff4a7230 */ /* 0x000fc40000004100 */
[----:B------:R-:W-:Y:S01]  /*3f90*/  FADD.FTZ R77, R96, -R77 ;  /* 0x8000004d604d7221 */ /* 0x000fe20000010000 */
[----:B------:R-:W-:Y:S02]  /*3fa0*/  HADD2.F32 R89, -RZ, R71.H1_H1 ;  /* 0x30000047ff597230 */ /* 0x000fe40000004100 */
[----:B------:R-:W-:Y:S01]  /*3fb0*/  FADD.FTZ R75, R134, -R75 ;  /* 0x8000004b864b7221 */ /* 0x000fe20000010000 */
[----:B------:R-:W-:Y:S01]  /*3fc0*/  FADD.FTZ R81, R97, -R90 ;  /* 0x8000005a61517221 */ /* 0x000fe20000010000 */
[----:B------:R-:W-:Y:S02]  /*3fd0*/  HADD2.F32 R78, -RZ, R68.H1_H1 ;  /* 0x30000044ff4e7230 */ /* 0x000fe40000004100 */
[----:B------:R-:W-:Y:S01]  /*3fe0*/  FADD.FTZ R79, R135, -R76 ;  /* 0x8000004c874f7221 */ /* 0x000fe20000010000 */
[C---:B------:R-:W-:Y:S01]  /*3ff0*/  FFMA.FTZ R91, R146.reuse, R77, R88 ;  /* 0x0000004d925b7223 */ /* 0x040fe20000010058 */
[C---:B------:R-:W-:Y:S01]  /*4000*/  FFMA.FTZ R77, R146.reuse, R75, R74 ;  /* 0x0000004b924d7223 */ /* 0x040fe2000001004a */
[----:B------:R-:W-:Y:S01]  /*4010*/  FFMA.FTZ R147, R146, R81, R89 ;  /* 0x0000005192937223 */ /* 0x000fe20000010059 */
[----:B------:R-:W-:-:S02]  /*4020*/  HADD2.F32 R75, -RZ, R69.H0_H0 ;  /* 0x20000045ff4b7230 */ /* 0x000fc40000004100 */
[----:B------:R-:W-:Y:S01]  /*4030*/  FADD.FTZ R85, R138, -R85 ;  /* 0x800000558a557221 */ /* 0x000fe20000010000 */
[----:B------:R-:W-:Y:S02]  /*4040*/  HADD2.F32 R74, -RZ, R69.H1_H1 ;  /* 0x30000045ff4a7230 */ /* 0x000fe40000004100 */
[----:B------:R-:W-:Y:S01]  /*4050*/  FADD.FTZ R81, R139, -R84 ;  /* 0x800000548b517221 */ /* 0x000fe20000010000 */
[--C-:B------:R-:W-:Y:S02]  /*4060*/  HADD2.F32 R76, -RZ, R70.reuse.H0_H0 ;  /* 0x20000046ff4c7230 */ /* 0x100fe40000004100 */
[----:B------:R-:W-:Y:S01]  /*4070*/  FFMA.FTZ R78, R146, R79, R78 ;  /* 0x0000004f924e7223 */ /* 0x000fe2000001004e */
[----:B------:R-:W-:Y:S02]  /*4080*/  HADD2.F32 R88, -RZ, R70.H1_H1 ;  /* 0x30000046ff587230 */ /* 0x000fe40000004100 */
[----:B------:R-:W-:Y:S01]  /*4090*/  FADD.FTZ R87, R142, -R87 ;  /* 0x800000578e577221 */ /* 0x000fe20000010000 */
[----:B------:R-:W-:Y:S01]  /*40a0*/  FADD.FTZ R89, R143, -R86 ;  /* 0x800000568f597221 */ /* 0x000fe20000010000 */
[C---:B------:R-:W-:Y:S01]  /*40b0*/  FFMA.FTZ R79, R146.reuse, R85, R75 ;  /* 0x00000055924f7223 */ /* 0x040fe2000001004b */
[C---:B------:R-:W-:Y:S01]  /*40c0*/  FFMA.FTZ R74, R146.reuse, R81, R74 ;  /* 0x00000051924a7223 */ /* 0x040fe2000001004a */
[C---:B------:R-:W-:Y:S01]  /*40d0*/  FFMA.FTZ R87, R146.reuse, R87, R76 ;  /* 0x0000005792577223 */ /* 0x040fe2000001004c */
[----:B------:R-:W-:Y:S01]  /*40e0*/  FFMA.FTZ R88, R146, R89, R88 ;  /* 0x0000005992587223 */ /* 0x000fe20000010058 */
[----:B0-----:R-:W-:-:S04]  /*40f0*/  IMAD.WIDE.U32 R84, R145, 0x10, R72 ;  /* 0x0000001091547825 */ /* 0x001fc800078e0048 */
[-C--:B------:R-:W-:Y:S01]  /*4100*/  FMUL.FTZ R76, R77, R80.reuse ;  /* 0x000000504d4c7220 */ /* 0x080fe20000410000 */
[C---:B------:R-:W-:Y:S01]  /*4110*/  F2FP.F16.F32.PACK_AB R72, R78.reuse, R77 ;  /* 0x0000004d4e48723e */ /* 0x040fe200000000ff */
[-C--:B------:R-:W-:Y:S01]  /*4120*/  FMUL.FTZ R77, R78, R80.reuse ;  /* 0x000000504e4d7220 */ /* 0x080fe20000410000 */
[----:B------:R-:W-:Y:S01]  /*4130*/  F2FP.F16.F32.PACK_AB R75, R147, R91 ;  /* 0x0000005b934b723e */ /* 0x000fe200000000ff */
[-C--:B------:R-:W-:Y:S01]  /*4140*/  FMUL.FTZ R78, R79, R80.reuse ;  /* 0x000000504f4e7220 */ /* 0x080fe20000410000 */
[-C--:B------:R-:W-:Y:S01]  /*4150*/  FMUL.FTZ R81, R74, R80.reuse ;  /* 0x000000504a517220 */ /* 0x080fe20000410000 */
[-C--:B------:R-:W-:Y:S01]  /*4160*/  FMUL.FTZ R90, R91, R80.reuse ;  /* 0x000000505b5a7220 */ /* 0x080fe20000410000 */
[-C--:B------:R-:W-:Y:S01]  /*4170*/  FMUL.FTZ R147, R147, R80.reuse ;  /* 0x0000005093937220 */ /* 0x080fe20000410000 */
[-C--:B------:R-:W-:Y:S01]  /*4180*/  FMUL.FTZ R86, R87, R80.reuse ;  /* 0x0000005057567220 */ /* 0x080fe20000410000 */
[----:B------:R-:W-:Y:S01]  /*4190*/  FMUL.FTZ R89, R88, R80 ;  /* 0x0000005058597220 */ /* 0x000fe20000410000 */
[----:B------:R-:W-:Y:S01]  /*41a0*/  F2FP.F16.F32.PACK_AB R73, R74, R79 ;  /* 0x0000004f4a49723e */ /* 0x000fe200000000ff */
[----:B-1----:R-:W-:Y:S01]  /*41b0*/  IMAD.WIDE.U32 R82, R145, 0x10, R82 ;  /* 0x0000001091527825 */ /* 0x002fe200078e0052 */
[----:B------:R-:W-:-:S02]  /*41c0*/  F2FP.F16.F32.PACK_AB R76, R77, R76 ;  /* 0x0000004c4d4c723e */ /* 0x000fc400000000ff */
[----:B------:R-:W-:Y:S02]  /*41d0*/  F2FP.F16.F32.PACK_AB R74, R88, R87 ;  /* 0x00000057584a723e */ /* 0x000fe400000000ff */
[----:B------:R-:W-:Y:S02]  /*41e0*/  F2FP.F16.F32.PACK_AB R77, R81, R78 ;  /* 0x0000004e514d723e */ /* 0x000fe400000000ff */
[----:B------:R-:W-:Y:S01]  /*41f0*/  F2FP.F16.F32.PACK_AB R79, R147, R90 ;  /* 0x0000005a934f723e */ /* 0x000fe200000000ff */
[----:B------:R2:W-:Y:S01]  /*4200*/  STG.E.128 desc[UR8][R82.64], R72 ;  /* 0x0000004852007986 */ /* 0x0005e2000c101d08 */
[----:B------:R-:W-:-:S05]  /*4210*/  F2FP.F16.F32.PACK_AB R78, R89, R86 ;  /* 0x00000056594e723e */ /* 0x000fca00000000ff */
[----:B------:R2:W-:Y:S02]  /*4220*/  STG.E.128 desc[UR8][R84.64], R76 ;  /* 0x0000004c54007986 */ /* 0x0005e4000c101d08 */
.L_x_1016:
[----:B------:R-:W-:Y:S05]  /*4230*/  BSYNC.RECONVERGENT B0 ;  /* 0x0000000000007941 */ /* 0x000fea0003800200 */
.L_x_1006:
[----:B01234-:R-:W0:Y:S01]  /*4240*/  LDC.64 R76, c[0x0][0x380] ;  /* 0x0000e000ff4c7b82 */ /* 0x01fe220000000a00 */
[----:B------:R-:W-:Y:S01]  /*4250*/  UPLOP3.LUT UP1, UPT, UPT, UPT, UP1, 0x40, 0x4 ;  /* 0x000000000004789c */ /* 0x000fe20003f2e810 */
[----:B0-----:R-:W-:-:S04]  /*4260*/  IADD3 R93, PT, PT, R93, R76, RZ ;  /* 0x0000004c5d5d7210 */ /* 0x001fc80007ffe0ff */
[----:B------:R-:W-:-:S13]  /*4270*/  ISETP.GE.AND P1, PT, R93, R77, PT ;  /* 0x0000004d5d00720c */ /* 0x000fda0003f26270 */
[----:B------:R-:W-:Y:S05]  /*4280*/  @!P1 BRA `(.L_x_1028) ;  /* 0xffffffc000b09947 */ /* 0x000fea000383ffff */
.L_x_997:
        /* <DEDUP_REMOVED lines=31> */
.L_x_1029:
        /* <DEDUP_REMOVED lines=16> */
.L_x_10674:


//--------------------- .text._ZN10layer_norm13ln_bwd_kernelINS_13Kernel_traitsI6__halfS2_S2_S2_fjLj6144ELj1ELj1ELj8ELj16ENS_18Kernel_traits_baseILj6144ES2_S2_S2_S2_fjLj256EEEEELb0ELb0ELb0ELb1EEEvNS_9BwdParamsE --------------------------
	.section	.text._ZN10layer_norm13ln_bwd_kernelINS_13Kernel_traitsI6__halfS2_S2_S2_fjLj6144ELj1ELj1ELj8ELj16ENS_18Kernel_traits_baseILj6144ES2_S2_S2_S2_fjLj256EEEEELb0ELb0ELb0ELb1EEEvNS_9BwdParamsE,"ax",@progbits
	.align	128
        .global         _ZN10layer_norm13ln_bwd_kernelINS_13Kernel_traitsI6__halfS2_S2_S2_fjLj6144ELj1ELj1ELj8ELj16ENS_18Kernel_traits_baseILj6144ES2_S2_S2_S2_fjLj256EEEEELb0ELb0ELb0ELb1EEEvNS_9BwdParamsE
        .type           _ZN10layer_norm13ln_bwd_kernelINS_13Kernel_traitsI6__halfS2_S2_S2_fjLj6144ELj1ELj1ELj8ELj16ENS_18Kernel_traits_baseILj6144ES2_S2_S2_S2_fjLj256EEEEELb0ELb0ELb0ELb1EEEvNS_9BwdParamsE,@function
        .size           _ZN10layer_norm13ln_bwd_kernelINS_13Kernel_traitsI6__halfS2_S2_S2_fjLj6144ELj1ELj1ELj8ELj16ENS_18Kernel_traits_baseILj6144ES2_S2_S2_S2_fjLj256EEEEELb0ELb0ELb0ELb1EEEvNS_9BwdParamsE,(.L_x_10675 - _ZN10layer_norm13ln_bwd_kernelINS_13Kernel_traitsI6__halfS2_S2_S2_fjLj6144ELj1ELj1ELj8ELj16ENS_18Kernel_traits_baseILj6144ES2_S2_S2_S2_fjLj256EEEEELb0ELb0ELb0ELb1EEEvNS_9BwdParamsE)
        .other          _ZN10layer_norm13ln_bwd_kernelINS_13Kernel_traitsI6__halfS2_S2_S2_fjLj6144ELj1ELj1ELj8ELj16ENS_18Kernel_traits_baseILj6144ES2_S2_S2_S2_fjLj256EEEEELb0ELb0ELb0ELb1EEEvNS_9BwdParamsE,@"STO_CUDA_ENTRY STV_DEFAULT"
_ZN10layer_norm13ln_bwd_kernelINS_13Kernel_traitsI6__halfS2_S2_S2_fjLj6144ELj1ELj1ELj8ELj16ENS_18Kernel_traits_baseILj6144ES2_S2_S2_S2_fjLj256EEEEELb0ELb0ELb0ELb1EEEvNS_9BwdParamsE:
.text._ZN10layer_norm13ln_bwd_kernelINS_13Kernel_traitsI6__halfS2_S2_S2_fjLj6144ELj1ELj1ELj8ELj16ENS_18Kernel_traits_baseILj6144ES2_S2_S2_S2_fjLj256EEEEELb0ELb0ELb0ELb1EEEvNS_9BwdParamsE:
        /* <DEDUP_REMOVED lines=52> */
[----:B------:R-:W-:Y:S01]  /*0340*/  CS2R R36, SRZ ;  /* 0x0000000000247805 */ /* 0x000fe2000001ff00 */
[----:B------:R-:W-:Y:S01]  /*0350*/  UPLOP3.LUT UP1, UPT, UPT, UPT, UPT, 0x40, 0x4 ;  /* 0x000000000004789c */ /* 0x000fe20003f2e870 */
[----:B-1----:R-:W-:Y:S01]  /*0360*/  IMAD.WIDE.U32 R78, R78, 0x10, R2 ;  /* 0x000000104e4e7825 */ /* 0x002fe200078e0002 */
[----:B------:R-:W1:Y:S01]  /*0370*/  LDCU UR11, c[0x0][0x388] ;  /* 0x00007100ff0b77ac */ /* 0x000e620008000800 */
[----:B------:R-:W2:Y:S03]  /*0380*/  LDC.64 R2, c[0x0][0x3e0] ;  /* 0x0000f800ff027b82 */ /* 0x000ea60000000a00 */
[----:B0-----:R-:W3:Y:S01]  /*0390*/  LDG.E.128 R12, desc[UR8][R78.64] ;  /* 0x000000084e0c7981 */ /* 0x001ee2000c1e1d00 */
[----:B------:R-:W0:Y:S03]  /*03a0*/  LDCU.U8 UR10, c[0x0][0x410] ;  /* 0x00008200ff0a77ac */ /* 0x000e260008000000 */
[----:B------:R-:W4:Y:S01]  /*03b0*/  LDG.E.128 R8, desc[UR8][R78.64+0x1000] ;  /* 0x001000084e087981 */ /* 0x000f22000c1e1d00 */
[----:B------:R-:W0:Y:S03]  /*03c0*/  LDCU UR14, c[0x0][0x400] ;  /* 0x00008000ff0e77ac */ /* 0x000e260008000800 */
[----:B------:R5:W4:Y:S01]  /*03d0*/  LDG.E.128 R4, desc[UR8][R78.64+0x2000] ;  /* 0x002000084e047981 */ /* 0x000b22000c1e1d00 */
[----:B------:R-:W-:-:S02]  /*03e0*/  CS2R R34, SRZ ;  /* 0x0000000000227805 */ /* 0x000fc4000001ff00 */
[----:B------:R-:W-:Y:S02]  /*03f0*/  CS2R R32, SRZ ;  /* 0x0000000000207805 */ /* 0x000fe4000001ff00 */
[----:B------:R-:W-:Y:S01]  /*0400*/  MOV R87, RZ ;  /* 0x000000ff00577202 */ /* 0x000fe20000000f00 */
[----:B------:R-:W0:Y:S01]  /*0410*/  LDCU.64 UR16, c[0x0][0x478] ;  /* 0x00008f00ff1077ac */ /* 0x000e220008000a00 */
[----:B------:R-:W0:Y:S01]  /*0420*/  LDCU.64 UR12, c[0x0][0x438] ;  /* 0x00008700ff0c77ac */ /* 0x000e220008000a00 */
[----:B-----5:R-:W-:Y:S01]  /*0430*/  HFMA2 R79, -RZ, RZ, 0, 0 ;  /* 0x00000000ff4f7431 */ /* 0x020fe200000001ff */
[----:B--2---:R-:W-:-:S04]  /*0440*/  ISETP.NE.U32.AND P0, PT, R2, RZ, PT ;  /* 0x000000ff0200720c */ /* 0x004fc80003f05070 */
[----:B------:R-:W-:Y:S02]  /*0450*/  ISETP.NE.AND.EX P0, PT, R3, RZ, PT, P0 ;  /* 0x000000ff0300720c */ /* 0x000fe40003f05300 */
[----:B------:R-:W-:Y:S01]  /*0460*/  CS2R R2, SRZ ;  /* 0x0000000000027805 */ /* 0x000fe2000001ff00 */
[--C-:B---3--:R-:W-:Y:S02]  /*0470*/  HADD2.F32 R111, -RZ, R12.reuse.H0_H0 ;  /* 0x2000000cff6f7230 */ /* 0x108fe40000004100 */
[----:B------:R-:W-:Y:S02]  /*0480*/  HADD2.F32 R110, -RZ, R12.H1_H1 ;  /* 0x3000000cff6e7230 */ /* 0x000fe40000004100 */
[--C-:B------:R-:W-:Y:S02]  /*0490*/  HADD2.F32 R109, -RZ, R13.reuse.H0_H0 ;  /* 0x2000000dff6d7230 */ /* 0x100fe40000004100 */
[----:B------:R-:W-:Y:S02]  /*04a0*/  HADD2.F32 R108, -RZ, R13.H1_H1 ;  /* 0x3000000dff6c7230 */ /* 0x000fe40000004100 */
[----:B------:R-:W-:-:S02]  /*04b0*/  HADD2.F32 R107, -RZ, R14.H0_H0 ;  /* 0x2000000eff6b7230 */ /* 0x000fc40000004100 */
[----:B------:R-:W-:Y:S02]  /*04c0*/  HADD2.F32 R106, -RZ, R14.H1_H1 ;  /* 0x3000000eff6a7230 */ /* 0x000fe40000004100 */
[--C-:B------:R-:W-:Y:S02]  /*04d0*/  HADD2.F32 R105, -RZ, R15.reuse.H0_H0 ;  /* 0x2000000fff697230 */ /* 0x100fe40000004100 */
[----:B------:R-:W-:Y:S02]  /*04e0*/  HADD2.F32 R104, -RZ, R15.H1_H1 ;  /* 0x3000000fff687230 */ /* 0x000fe40000004100 */
[--C-:B----4-:R-:W-:Y:S02]  /*04f0*/  HADD2.F32 R103, -RZ, R8.reuse.H0_H0 ;  /* 0x20000008ff677230 */ /* 0x110fe40000004100 */
[----:B------:R-:W-:Y:S02]  /*0500*/  HADD2.F32 R102, -RZ, R8.H1_H1 ;  /* 0x30000008ff667230 */ /* 0x000fe40000004100 */
[----:B------:R-:W-:-:S02]  /*0510*/  HADD2.F32 R101, -RZ, R9.H0_H0 ;  /* 0x20000009ff657230 */ /* 0x000fc40000004100 */
[----:B------:R-:W-:Y:S02]  /*0520*/  HADD2.F32 R100, -RZ, R9.H1_H1 ;  /* 0x30000009ff647230 */ /* 0x000fe40000004100 */
[--C-:B------:R-:W-:Y:S02]  /*0530*/  HADD2.F32 R99, -RZ, R10.reuse.H0_H0 ;  /* 0x2000000aff637230 */ /* 0x100fe40000004100 */
[----:B------:R-:W-:Y:S02]  /*0540*/  HADD2.F32 R98, -RZ, R10.H1_H1 ;  /* 0x3000000aff627230 */ /* 0x000fe40000004100 */
[--C-:B------:R-:W-:Y:S02]  /*0550*/  HADD2.F32 R97, -RZ, R11.reuse.H0_H0 ;  /* 0x2000000bff617230 */ /* 0x100fe40000004100 */
        /* <DEDUP_REMOVED lines=8> */
[----:B01----:R-:W-:-:S07]  /*05e0*/  HADD2.F32 R88, -RZ, R7.H1_H1 ;  /* 0x30000007ff587230 */ /* 0x003fce0000004100 */
.L_x_1037:
[----:B------:R-:W0:Y:S01]  /*05f0*/  S2R R78, SR_TID.X ;  /* 0x00000000004e7919 */ /* 0x000e220000002100 */
[----:B------:R-:W1:Y:S01]  /*0600*/  LDC.64 R28, c[0x0][0x3a8] ;  /* 0x0000ea00ff1c7b82 */ /* 0x000e620000000a00 */
[----:B------:R-:W-:-:S05]  /*0610*/  IMAD R0, R86, UR11, RZ ;  /* 0x0000000b56007c24 */ /* 0x000fca000f8e02ff */
[----:B------:R-:W-:Y:S02]  /*0620*/  SHF.R.S32.HI R13, RZ, 0x1f, R0 ;  /* 0x0000001fff0d7819 */ /* 0x000fe40000011400 */
[----:B------:R-:W2:Y:S02]  /*0630*/  LDC.64 R118, c[0x0][0x3c0] ;  /* 0x0000f000ff767b82 */ /* 0x000ea40000000a00 */
[----:B------:R-:W-:-:S06]  /*0640*/  LEA.HI R13, R13, R0, RZ, 0x3 ;  /* 0x000000000d0d7211 */ /* 0x000fcc00078f18ff */
[----:B------:R-:W3:Y:S08]  /*0650*/  LDC.64 R10, c[0x0][0x428] ;  /* 0x00010a00ff0a7b82 */ /* 0x000ef00000000a00 */
[----:B------:R-:W4:Y:S01]  /*0660*/  @P0 LDC.64 R8, c[0x0][0x3e0] ;  /* 0x0000f800ff080b82 */ /* 0x000f220000000a00 */
[----:B0-----:R-:W-:-:S07]  /*0670*/  LEA.HI.SX32 R114, R13, R78, 0x1d ;  /* 0x0000004e0d727211 */ /* 0x001fce00078feaff */
[----:B------:R-:W0:Y:S01]  /*0680*/  LDC.64 R116, c[0x0][0x3c8] ;  /* 0x0000f200ff747b82 */ /* 0x000e220000000a00 */
[C---:B-1----:R-:W-:Y:S01]  /*0690*/  IMAD.WIDE.U32 R12, R114.reuse, 0x10, R28 ;  /* 0x00000010720c7825 */ /* 0x042fe200078e001c */
[----:B------:R-:W-:-:S05]  /*06a0*/  IADD3 R115, PT, PT, R114, 0x100, RZ ;  /* 0x0000010072737810 */ /* 0x000fca0007ffe0ff */
[----:B------:R-:W4:Y:S01]  /*06b0*/  LDG.E.128 R12, desc[UR8][R12.64] ;  /* 0x000000080c0c7981 */ /* 0x000f22000c1e1d00 */
[----:B------:R-:W-:Y:S01]  /*06c0*/  IADD3 R113, PT, PT, R114, 0x200, RZ ;  /* 0x0000020072717810 */ /* 0x000fe20007ffe0ff */
[----:B--2---:R-:W-:-:S04]  /*06d0*/  IMAD.WIDE R118, R86, 0x4, R118 ;  /* 0x0000000456767825 */ /* 0x004fc800078e0276 */
[----:B------:R-:W-:Y:S01]  /*06e0*/  IMAD.WIDE.U32 R20, R115, 0x10, R28 ;  /* 0x0000001073147825 */ /* 0x000fe200078e001c */
[----:B------:R-:W2:Y:S03]  /*06f0*/  LDG.E R137, desc[UR8][R118.64] ;  /* 0x0000000876897981 */ /* 0x000ea6000c1e1900 */
[----:B---3--:R-:W-:Y:S02]  /*0700*/  IMAD.WIDE.U32 R16, R114, 0x10, R10 ;  /* 0x0000001072107825 */ /* 0x008fe400078e000a */
[----:B------:R-:W3:Y:S02]  /*0710*/  LDG.E.128 R20, desc[UR8][R20.64] ;  /* 0x0000000814147981 */ /* 0x000ee4000c1e1d00 */
[----:B------:R-:W-:Y:S02]  /*0720*/  IMAD.WIDE.U32 R28, R113, 0x10, R28 ;  /* 0x00000010711c7825 */ /* 0x000fe400078e001c */
[----:B------:R-:W3:Y:S02]  /*0730*/  LDG.E.128 R16, desc[UR8][R16.64] ;  /* 0x0000000810107981 */ /* 0x000ee4000c1e1d00 */
[----:B----4-:R-:W-:-:S02]  /*0740*/  @P0 IMAD.WIDE R8, R86, 0x2, R8 ;  /* 0x0000000256080825 */ /* 0x010fc400078e0208 */
[----:B------:R-:W4:Y:S02]  /*0750*/  LDG.E.128 R28, desc[UR8][R28.64] ;  /* 0x000000081c1c7981 */ /* 0x000f24000c1e1d00 */
[----:B------:R-:W-:Y:S02]  /*0760*/  IMAD.WIDE.U32 R24, R115, 0x10, R10 ;  /* 0x0000001073187825 */ /* 0x000fe400078e000a */
[----:B------:R1:W4:Y:S02]  /*0770*/  @P0 LDG.E.U16 R0, desc[UR8][R8.64] ;  /* 0x0000000808000981 */ /* 0x000324000c1e1500 */
[----:B0-----:R-:W-:Y:S02]  /*0780*/  IMAD.WIDE R116, R86, 0x4, R116 ;  /* 0x0000000456747825 */ /* 0x001fe400078e0274 */
[----:B------:R-:W4:Y:S04]  /*0790*/  LDG.E.128 R24, desc[UR8][R24.64] ;  /* 0x0000000818187981 */ /* 0x000f28000c1e1d00 */
[----:B------:R-:W4:Y:S01]  /*07a0*/  LDG.E R116, desc[UR8][R116.64] ;  /* 0x0000000874747981 */ /* 0x000f22000c1e1900 */
[----:B-1----:R-:W-:-:S06]  /*07b0*/  IMAD.WIDE.U32 R8, R113, 0x10, R10 ;  /* 0x0000001071087825 */ /* 0x002fcc00078e000a */
[----:B------:R-:W4:Y:S01]  /*07c0*/  LDG.E.128 R8, desc[UR8][R8.64] ;  /* 0x0000000808087981 */ /* 0x000f22000c1e1d00 */
[----:B------:R-:W-:-:S04]  /*07d0*/  ISETP.NE.U32.AND P1, PT, RZ, UR12, PT ;  /* 0x0000000cff007c0c */ /* 0x000fc8000bf25070 */
[----:B------:R-:W-:Y:S02]  /*07e0*/  ISETP.NE.AND.EX P1, PT, RZ, UR13, PT, P1 ;  /* 0x0000000dff007c0c */ /* 0x000fe4000bf25310 */
[----:B------:R-:W-:Y:S02]  /*07f0*/  ISETP.NE.AND P2, PT, RZ, UR10, PT ;  /* 0x0000000aff007c0c */ /* 0x000fe4000bf45270 */
[----:B------:R-:W-:Y:S01]  /*0800*/  MOV R112, 0x3f800000 ;  /* 0x3f80000000707802 */ /* 0x000fe20000000f00 */
[--C-:B------:R-:W-:Y:S02]  /*0810*/  HADD2.F32 R125, -RZ, R14.reuse.H0_H0 ;  /* 0x2000000eff7d7230 */ /* 0x100fe40000004100 */
[----:B------:R-:W-:Y:S02]  /*0820*/  HADD2.F32 R127, -RZ, R14.H1_H1 ;  /* 0x3000000eff7f7230 */ /* 0x000fe40000004100 */
[--C-:B------:R-:W-:Y:S02]  /*0830*/  HADD2.F32 R129, -RZ, R15.reuse.H0_H0 ;  /* 0x2000000fff817230 */ /* 0x100fe40000004100 */
[----:B------:R-:W-:-:S02]  /*0840*/  HADD2.F32 R130, -RZ, R15.H1_H1 ;  /* 0x3000000fff827230 */ /* 0x000fc40000004100 */
[----:B------:R-:W0:Y:S01]  /*0850*/  @P1 LDC.64 R14, c[0x0][0x438] ;  /* 0x00010e00ff0e1b82 */ /* 0x000e220000000a00 */
[----:B------:R-:W-:Y:S01]  /*0860*/  HADD2.F32 R121, -RZ, R13.H0_H0 ;  /* 0x2000000dff797230 */ /* 0x000fe20000004100 */
[----:B--2---:R-:W-:Y:S01]  /*0870*/  FSEL R173, R137, RZ, !P2 ;  /* 0x000000ff89ad7208 */ /* 0x004fe20005000000 */
[----:B------:R-:W-:Y:S02]  /*0880*/  HADD2.F32 R119, -RZ, R12.H1_H1 ;  /* 0x3000000cff777230 */ /* 0x000fe40000004100 */
[--C-:B---3--:R-:W-:Y:S02]  /*0890*/  HADD2.F32 R118, -RZ, R16.reuse.H0_H0 ;  /* 0x20000010ff767230 */ /* 0x108fe40000004100 */
[----:B------:R-:W-:Y:S02]  /*08a0*/  HADD2.F32 R120, -RZ, R16.H1_H1 ;  /* 0x30000010ff787230 */ /* 0x000fe40000004100 */
[--C-:B------:R-:W-:Y:S02]  /*08b0*/  HADD2.F32 R122, -RZ, R17.reuse.H0_H0 ;  /* 0x20000011ff7a7230 */ /* 0x100fe40000004100 */
[----:B------:R-:W-:-:S02]  /*08c0*/  HADD2.F32 R124, -RZ, R17.H1_H1 ;  /* 0x30000011ff7c7230 */ /* 0x000fc40000004100 */
[--C-:B----4-:R-:W-:Y:S01]  /*08d0*/  HADD2.F32 R146, -RZ, R31.reuse.H0_H0 ;  /* 0x2000001fff927230 */ /* 0x110fe20000004100 */
[----:B------:R-:W1:Y:S01]  /*08e0*/  @P1 LDC.64 R16, c[0x0][0x438] ;  /* 0x00010e00ff101b82 */ /* 0x000e620000000a00 */
[----:B------:R-:W-:Y:S02]  /*08f0*/  HADD2.F32 R148, -RZ, R31.H1_H1 ;  /* 0x3000001fff947230 */ /* 0x000fe40000004100 */
[----:B------:R-:W-:Y:S01]  /*0900*/  FADD.FTZ R31, -R173, R121 ;  /* 0x00000079ad1f7221 */ /* 0x000fe20000010100 */
[----:B------:R-:W-:Y:S02]  /*0910*/  @P0 HADD2.F32 R112, -RZ, R0.H0_H0 ;  /* 0x20000000ff700230 */ /* 0x000fe40000004100 */
[----:B------:R-:W-:Y:S02]  /*0920*/  HADD2.F32 R0, -RZ, R12.H0_H0 ;  /* 0x2000000cff007230 */ /* 0x000fe40000004100 */
[--C-:B------:R-:W-:Y:S02]  /*0930*/  HADD2.F32 R145, -RZ, R30.reuse.H0_H0 ;  /* 0x2000001eff917230 */ /* 0x100fe40000004100 */
[----:B------:R-:W-:-:S02]  /*0940*/  HADD2.F32 R30, -RZ, R30.H1_H1 ;  /* 0x3000001eff1e7230 */ /* 0x000fc40000004100 */
[----:B------:R-:W-:Y:S01]  /*0950*/  FMUL.FTZ R31, R116, R31 ;  /* 0x0000001f741f7220 */ /* 0x000fe20000410000 */
[----:B------:R-:W-:Y:S02]  /*0960*/  HADD2.F32 R123, -RZ, R13.H1_H1 ;  /* 0x3000000dff7b7230 */ /* 0x000fe40000004100 */
[--C-:B------:R-:W-:Y:S02]  /*0970*/  HADD2.F32 R131, -RZ, R20.reuse.H0_H0 ;  /* 0x20000014ff837230 */ /* 0x100fe40000004100 */
[----:B------:R-:W-:Y:S02]  /*0980*/  HADD2.F32 R132, -RZ, R20.H1_H1 ;  /* 0x30000014ff847230 */ /* 0x000fe40000004100 */
[--C-:B------:R-:W-:Y:S02]  /*0990*/  HADD2.F32 R133, -RZ, R21.reuse.H0_H0 ;  /* 0x20000015ff857230 */ /* 0x100fe40000004100 */
[----:B------:R-:W-:Y:S02]  /*09a0*/  HADD2.F32 R134, -RZ, R21.H1_H1 ;  /* 0x30000015ff867230 */ /* 0x000fe40000004100 */
[----:B------:R-:W-:-:S02]  /*09b0*/  HADD2.F32 R144, -RZ, R29.H0_H0 ;  /* 0x2000001dff907230 */ /* 0x000fc40000004100 */
[C---:B------:R-:W-:Y:S01]  /*09c0*/  FADD.FTZ R127, -R173.reuse, R127 ;  /* 0x0000007fad7f7221 */ /* 0x040fe20000010100 */
[--C-:B------:R-:W-:Y:S02]  /*09d0*/  HADD2.F32 R135, -RZ, R22.reuse.H0_H0 ;  /* 0x20000016ff877230 */ /* 0x100fe40000004100 */
[----:B------:R-:W-:Y:S02]  /*09e0*/  HADD2.F32 R136, -RZ, R22.H1_H1 ;  /* 0x30000016ff887230 */ /* 0x000fe40000004100 */
[C---:B------:R-:W-:Y:S01]  /*09f0*/  FADD.FTZ R119, -R173.reuse, R119 ;  /* 0x00000077ad777221 */ /* 0x040fe20000010100 */
[--C-:B------:R-:W-:Y:S02]  /*0a00*/  HADD2.F32 R21, -RZ, R25.reuse.H0_H0 ;  /* 0x20000019ff157230 */ /* 0x100fe40000004100 */
[----:B------:R-:W-:Y:S01]  /*0a10*/  FADD.FTZ R169, -R173, R30 ;  /* 0x0000001eada97221 */ /* 0x000fe20000010100 */
[----:B------:R-:W-:Y:S02]  /*0a20*/  HADD2.F32 R20, -RZ, R25.H1_H1 ;  /* 0x30000019ff147230 */ /* 0x000fe40000004100 */
[----:B------:R-:W-:Y:S01]  /*0a30*/  FADD.FTZ R81, R122, R81 ;  /* 0x000000517a517221 */ /* 0x000fe20000010000 */
[----:B------:R-:W-:-:S02]  /*0a40*/  HADD2.F32 R29, -RZ, R29.H1_H1 ;  /* 0x3000001dff1d7230 */ /* 0x000fc40000004100 */
[-C--:B------:R-:W-:Y:S01]  /*0a50*/  FFMA.FTZ R82, R31, R122.reuse, R82 ;  /* 0x0000007a1f527223 */ /* 0x080fe20000010052 */
[--C-:B------:R-:W-:Y:S01]  /*0a60*/  HADD2.F32 R25, -RZ, R27.reuse.H0_H0 ;  /* 0x2000001bff197230 */ /* 0x100fe20000004100 */
[----:B------:R-:W2:Y:S01]  /*0a70*/  @P1 LDC.64 R12, c[0x0][0x438] ;  /* 0x00010e00ff0c1b82 */ /* 0x000ea20000000a00 */
[----:B------:R-:W-:Y:S02]  /*0a80*/  HADD2.F32 R22, -RZ, R27.H1_H1 ;  /* 0x3000001bff167230 */ /* 0x000fe40000004100 */
[C---:B------:R-:W-:Y:S01]  /*0a90*/  FADD.FTZ R27, -R173.reuse, R0 ;  /* 0x00000000ad1b7221 */ /* 0x040fe20000010100 */
[----:B------:R-:W-:Y:S02]  /*0aa0*/  HADD2.F32 R142, -RZ, R28.H0_H0 ;  /* 0x2000001cff8e7230 */ /* 0x000fe40000004100 */
[----:B------:R-:W-:Y:S01]  /*0ab0*/  FADD.FTZ R123, -R173, R123 ;  /* 0x0000007bad7b7221 */ /* 0x000fe20000010100 */
[----:B------:R-:W-:Y:S02]  /*0ac0*/  HADD2.F32 R128, -RZ, R18.H1_H1 ;  /* 0x30000012ff807230 */ /* 0x000fe40000004100 */
[----:B------:R-:W-:Y:S01]  /*0ad0*/  FMUL.FTZ R30, R109, R122 ;  /* 0x0000007a6d1e7220 */ /* 0x000fe20000410000 */
[----:B------:R-:W-:-:S02]  /*0ae0*/  HADD2.F32 R28, -RZ, R28.H1_H1 ;  /* 0x3000001cff1c7230 */ /* 0x000fc40000004100 */
[----:B------:R-:W-:Y:S01]  /*0af0*/  FADD.FTZ R165, -R173, R29 ;  /* 0x0000001dada57221 */ /* 0x000fe20000010100 */
[----:B0-----:R-:W-:-:S04]  /*0b00*/  @P1 IMAD.WIDE.U32 R14, R114, 0x10, R14 ;  /* 0x00000010720e1825 */ /* 0x001fc800078e000e */
[C---:B------:R-:W-:Y:S01]  /*0b10*/  FMUL.FTZ R122, R116.reuse, R127 ;  /* 0x0000007f747a7220 */ /* 0x040fe20000410000 */
[C---:B------:R-:W-:Y:S01]  /*0b20*/  FMUL.FTZ R0, R116.reuse, R27 ;  /* 0x0000001b74007220 */ /* 0x040fe20000410000 */
[----:B------:R-:W-:Y:S01]  /*0b30*/  FMUL.FTZ R29, R111, R118 ;  /* 0x000000766f1d7220 */ /* 0x000fe20000410000 */
[C---:B------:R-:W-:Y:S01]  /*0b40*/  FMUL.FTZ R27, R116.reuse, R119 ;  /* 0x00000077741b7220 */ /* 0x040fe20000410000 */
[----:B------:R-:W-:Y:S01]  /*0b50*/  FMUL.FTZ R119, R116, R123 ;  /* 0x0000007b74777220 */ /* 0x000fe20000410000 */
[----:B------:R-:W-:Y:S01]  /*0b60*/  FADD.FTZ R161, -R173, R28 ;  /* 0x0000001cada17221 */ /* 0x000fe20000010100 */
[----:B-----5:R0:W5:Y:S01]  /*0b70*/  @P1 LDG.E.128 R60, desc[UR8][R14.64] ;  /* 0x000000080e3c1981 */ /* 0x020162000c1e1d00 */
[----:B------:R-:W-:Y:S01]  /*0b80*/  FADD.FTZ R51, R128, R51 ;  /* 0x0000003380337221 */ /* 0x000fe20000010000 */
[-C--:B------:R-:W-:Y:S01]  /*0b90*/  FFMA.FTZ R3, R122, R128.reuse, R3 ;  /* 0x000000807a037223 */ /* 0x080fe20000010003 */
[----:B------:R-:W-:Y:S01]  /*0ba0*/  FMUL.FTZ R123, R106, R128 ;  /* 0x000000806a7b7220 */ /* 0x000fe20000410000 */
[----:B------:R-:W-:Y:S01]  /*0bb0*/  FMUL.FTZ R28, R110, R120 ;  /* 0x000000786e1c7220 */ /* 0x000fe20000410000 */
[----:B------:R-:W-:-:S02]  /*0bc0*/  HADD2.F32 R128, -RZ, R8.H1_H1 ;  /* 0x30000008ff807230 */ /* 0x000fc40000004100 */
[----:B0-----:R-:W-:Y:S01]  /*0bd0*/  FADD.FTZ R15, RZ, R29 ;  /* 0x0000001dff0f7221 */ /* 0x001fe20000010000 */
[----:B------:R-:W-:Y:S02]  /*0be0*/  HADD2.F32 R14, -RZ, R8.H0_H0 ;  /* 0x20000008ff0e7230 */ /* 0x000fe40000004100 */
[----:B------:R-:W-:Y:S01]  /*0bf0*/  FFMA.FTZ R8, R0, R29, RZ ;  /* 0x0000001d00087223 */ /* 0x000fe200000100ff */
[----:B------:R-:W-:-:S03]  /*0c00*/  FADD.FTZ R15, R28, R15 ;  /* 0x0000000f1c0f7221 */ /* 0x000fc60000010000 */
[----:B------:R-:W-:Y:S01]  /*0c10*/  FFMA.FTZ R8, R27, R28, R8 ;  /* 0x0000001c1b087223 */ /* 0x000fe20000010008 */
[----:B------:R-:W-:Y:S02]  /*0c20*/  HADD2.F32 R126, -RZ, R18.H0_H0 ;  /* 0x20000012ff7e7230 */ /* 0x000fe40000004100 */
[----:B------:R-:W-:Y:S01]  /*0c30*/  FADD.FTZ R85, R118, R85 ;  /* 0x0000005576557221 */ /* 0x000fe20000010000 */
[----:B------:R-:W-:Y:S01]  /*0c40*/  FFMA.FTZ R87, R0, R118, R87 ;  /* 0x0000007600577223 */ /* 0x000fe20000010057 */
[----:B------:R-:W-:Y:S01]  /*0c50*/  FMUL.FTZ R118, R108, R124 ;  /* 0x0000007c6c767220 */ /* 0x000fe20000410000 */
[----:B------:R-:W-:Y:S01]  /*0c60*/  FADD.FTZ R15, R30, R15 ;  /* 0x0000000f1e0f7221 */ /* 0x000fe20000010000 */
[----:B------:R-:W-:Y:S01]  /*0c70*/  FADD.FTZ R121, -R173, R125 ;  /* 0x0000007dad797221 */ /* 0x000fe20000010100 */
[----:B------:R-:W-:Y:S01]  /*0c80*/  FFMA.FTZ R8, R31, R30, R8 ;  /* 0x0000001e1f087223 */ /* 0x000fe20000010008 */
[----:B-1----:R-:W-:-:S04]  /*0c90*/  @P1 IMAD.WIDE.U32 R16, R115, 0x10, R16 ;  /* 0x0000001073101825 */ /* 0x002fc800078e0010 */
[----:B------:R-:W-:Y:S01]  /*0ca0*/  FADD.FTZ R83, R120, R83 ;  /* 0x0000005378537221 */ /* 0x000fe20000010000 */
[----:B------:R-:W-:Y:S01]  /*0cb0*/  FFMA.FTZ R84, R27, R120, R84 ;  /* 0x000000781b547223 */ /* 0x000fe20000010054 */
[----:B------:R-:W-:Y:S01]  /*0cc0*/  FMUL.FTZ R120, R107, R126 ;  /* 0x0000007e6b787220 */ /* 0x000fe20000410000 */
[----:B------:R-:W-:Y:S01]  /*0cd0*/  FADD.FTZ R15, R118, R15 ;  /* 0x0000000f760f7221 */ /* 0x000fe20000010000 */
[----:B------:R-:W-:Y:S01]  /*0ce0*/  FMUL.FTZ R121, R116, R121 ;  /* 0x0000007974797220 */ /* 0x000fe20000410000 */
[----:B------:R-:W-:Y:S01]  /*0cf0*/  FFMA.FTZ R8, R119, R118, R8 ;  /* 0x0000007677087223 */ /* 0x000fe20000010008 */
[----:B------:R-:W-:Y:S02]  /*0d00*/  HADD2.F32 R117, -RZ, R19.H0_H0 ;  /* 0x20000013ff757230 */ /* 0x000fe40000004100 */
[----:B------:R-:W-:Y:S01]  /*0d10*/  FADD.FTZ R139, -R173, R130 ;  /* 0x00000082ad8b7221 */ /* 0x000fe20000010100 */
[----:B------:R0:W5:Y:S01]  /*0d20*/  @P1 LDG.E.128 R4, desc[UR8][R16.64] ;  /* 0x0000000810041981 */ /* 0x000162000c1e1d00 */
[----:B------:R-:W-:-:S02]  /*0d30*/  HADD2.F32 R127, -RZ, R9.H0_H0 ;  /* 0x20000009ff7f7230 */ /* 0x000fc40000004100 */
[----:B------:R-:W-:Y:S01]  /*0d40*/  FADD.FTZ R137, -R173, R129 ;  /* 0x00000081ad897221 */ /* 0x000fe20000010100 */
[----:B------:R-:W-:Y:S02]  /*0d50*/  HADD2.F32 R130, -RZ, R9.H1_H1 ;  /* 0x30000009ff827230 */ /* 0x000fe40000004100 */
[----:B------:R-:W-:Y:S01]  /*0d60*/  FFMA.FTZ R9, R121, R120, R8 ;  /* 0x0000007879097223 */ /* 0x000fe20000010008 */
[----:B------:R-:W-:Y:S02]  /*0d70*/  HADD2.F32 R18, -RZ, R19.H1_H1 ;  /* 0x30000013ff127230 */ /* 0x000fe40000004100 */
[----:B------:R-:W-:Y:S01]  /*0d80*/  FADD.FTZ R79, R124, R79 ;  /* 0x0000004f7c4f7221 */ /* 0x000fe20000010000 */
[----:B------:R-:W-:Y:S02]  /*0d90*/  HADD2.F32 R138, -RZ, R23.H0_H0 ;  /* 0x20000017ff8a7230 */ /* 0x000fe40000004100 */
[----:B0-----:R-:W-:Y:S01]  /*0da0*/  FADD.FTZ R16, R120, R15 ;  /* 0x0000000f78107221 */ /* 0x001fe20000010000 */
[----:B------:R-:W-:Y:S01]  /*0db0*/  FFMA.FTZ R80, R119, R124, R80 ;  /* 0x0000007c77507223 */ /* 0x000fe20000010050 */
[----:B------:R-:W-:Y:S01]  /*0dc0*/  FMUL.FTZ R124, R105, R117 ;  /* 0x00000075697c7220 */ /* 0x000fe20000410000 */
[----:B------:R-:W-:Y:S01]  /*0dd0*/  FMUL.FTZ R137, R116, R137 ;  /* 0x0000008974897220 */ /* 0x000fe20000410000 */
[----:B------:R-:W-:Y:S01]  /*0de0*/  FADD.FTZ R15, R123, R16 ;  /* 0x000000107b0f7221 */ /* 0x000fe20000010000 */
[----:B------:R-:W-:Y:S01]  /*0df0*/  FFMA.FTZ R8, R122, R123, R9 ;  /* 0x0000007b7a087223 */ /* 0x000fe20000010009 */
[----:B--2---:R-:W-:-:S04]  /*0e00*/  @P1 IMAD.WIDE.U32 R12, R113, 0x10, R12 ;  /* 0x00000010710c1825 */ /* 0x004fc800078e000c */
[C---:B------:R-:W-:Y:S01]  /*0e10*/  FADD.FTZ R157, -R173.reuse, R138 ;  /* 0x0000008aad9d7221 */ /* 0x040fe20000010100 */
[----:B------:R-:W-:Y:S01]  /*0e20*/  FMUL.FTZ R125, R104, R18 ;  /* 0x00000012687d7220 */ /* 0x000fe20000410000 */
[----:B------:R-:W-:Y:S01]  /*0e30*/  FADD.FTZ R16, R124, R15 ;  /* 0x0000000f7c107221 */ /* 0x000fe20000010000 */
[--C-:B------:R-:W-:Y:S02]  /*0e40*/  HADD2.F32 R19, -RZ, R24.reuse.H0_H0 ;  /* 0x20000018ff137230 */ /* 0x100fe40000004100 */
[----:B------:R-:W-:Y:S01]  /*0e50*/  FADD.FTZ R141, -R173, R131 ;  /* 0x00000083ad8d7221 */ /* 0x000fe20000010100 */
[----:B------:R-:W-:Y:S01]  /*0e60*/  FMUL.FTZ R138, R116, R139 ;  /* 0x0000008b748a7220 */ /* 0x000fe20000410000 */
[----:B------:R-:W-:Y:S01]  /*0e70*/  FFMA.FTZ R9, R137, R124, R8 ;  /* 0x0000007c89097223 */ /* 0x000fe20000010008 */
[----:B------:R-:W-:Y:S02]  /*0e80*/  HADD2.F32 R24, -RZ, R24.H1_H1 ;  /* 0x30000018ff187230 */ /* 0x000fe40000004100 */
[----:B------:R-:W-:Y:S01]  /*0e90*/  FADD.FTZ R50, R126, R50 ;  /* 0x000000327e327221 */ /* 0x000fe20000010000 */
[----:B------:R-:W-:Y:S01]  /*0ea0*/  FFMA.FTZ R2, R121, R126, R2 ;  /* 0x0000007e79027223 */ /* 0x000fe20000010002 */
[----:B------:R0:W5:Y:S01]  /*0eb0*/  @P1 LDG.E.128 R64, desc[UR8][R12.64] ;  /* 0x000000080c401981 */ /* 0x000162000c1e1d00 */
[----:B------:R-:W-:Y:S01]  /*0ec0*/  FMUL.FTZ R126, R103, R19 ;  /* 0x00000013677e7220 */ /* 0x000fe20000410000 */
[C---:B------:R-:W-:Y:S01]  /*0ed0*/  FADD.FTZ R143, -R173.reuse, R132 ;  /* 0x00000084ad8f7221 */ /* 0x040fe20000010100 */
[----:B------:R-:W-:Y:S01]  /*0ee0*/  FMUL.FTZ R141, R116, R141 ;  /* 0x0000008d748d7220 */ /* 0x000fe20000410000 */
[----:B------:R-:W-:Y:S01]  /*0ef0*/  FFMA.FTZ R8, R138, R125, R9 ;  /* 0x0000007d8a087223 */ /* 0x000fe20000010009 */
[----:B------:R-:W-:Y:S01]  /*0f00*/  FADD.FTZ R163, -R173, R144 ;  /* 0x00000090ada37221 */ /* 0x000fe20000010100 */
[----:B------:R-:W-:Y:S01]  /*0f10*/  FMUL.FTZ R129, R102, R24 ;  /* 0x0000001866817220 */ /* 0x000fe20000410000 */
[----:B0-----:R-:W-:Y:S01]  /*0f20*/  FADD.FTZ R13, R125, R16 ;  /* 0x000000107d0d7221 */ /* 0x001fe20000010000 */
[----:B------:R-:W-:Y:S01]  /*0f30*/  FADD.FTZ R147, -R173, R133 ;  /* 0x00000085ad937221 */ /* 0x000fe20000010100 */
[----:B------:R-:W-:Y:S01]  /*0f40*/  FMUL.FTZ R144, R116, R143 ;  /* 0x0000008f74907220 */ /* 0x000fe20000410000 */
[----:B------:R-:W-:Y:S01]  /*0f50*/  FFMA.FTZ R9, R141, R126, R8 ;  /* 0x0000007e8d097223 */ /* 0x000fe20000010008 */
[----:B------:R-:W-:Y:S01]  /*0f60*/  FADD.FTZ R12, R126, R13 ;  /* 0x0000000d7e0c7221 */ /* 0x000fe20000010000 */
[----:B------:R-:W-:Y:S01]  /*0f70*/  FMUL.FTZ R131, R101, R21 ;  /* 0x0000001565837220 */ /* 0x000fe20000410000 */
[----:B------:R-:W-:Y:S01]  /*0f80*/  FADD.FTZ R149, -R173, R134 ;  /* 0x00000086ad957221 */ /* 0x000fe20000010100 */
[----:B------:R-:W-:Y:S01]  /*0f90*/  FMUL.FTZ R147, R116, R147 ;  /* 0x0000009374937220 */ /* 0x000fe20000410000 */
[----:B------:R-:W-:Y:S01]  /*0fa0*/  FADD.FTZ R12, R129, R12 ;  /* 0x0000000c810c7221 */ /* 0x000fe20000010000 */
[----:B------:R-:W-:Y:S01]  /*0fb0*/  FFMA.FTZ R8, R144, R129, R9 ;  /* 0x0000008190087223 */ /* 0x000fe20000010009 */
[----:B------:R-:W-:-:S02]  /*0fc0*/  HADD2.F32 R140, -RZ, R23.H1_H1 ;  /* 0x30000017ff8c7230 */ /* 0x000fc40000004100 */
[----:B------:R-:W-:Y:S01]  /*0fd0*/  FMUL.FTZ R132, R100, R20 ;  /* 0x0000001464847220 */ /* 0x000fe20000410000 */
[--C-:B------:R-:W-:Y:S02]  /*0fe0*/  HADD2.F32 R23, -RZ, R26.reuse.H0_H0 ;  /* 0x2000001aff177230 */ /* 0x100fe40000004100 */
[----:B------:R-:W-:Y:S01]  /*0ff0*/  FADD.FTZ R13, R131, R12 ;  /* 0x0000000c830d7221 */ /* 0x000fe20000010000 */
[----:B------:R-:W-:Y:S01]  /*1000*/  FADD.FTZ R153, -R173, R135 ;  /* 0x00000087ad997221 */ /* 0x000fe20000010100 */
[----:B------:R-:W-:Y:S01]  /*1010*/  FMUL.FTZ R150, R116, R149 ;  /* 0x0000009574967220 */ /* 0x000fe20000410000 */
[----:B------:R-:W-:Y:S01]  /*1020*/  FFMA.FTZ R9, R147, R131, R8 ;  /* 0x0000008393097223 */ /* 0x000fe20000010008 */
[----:B------:R-:W-:Y:S02]  /*1030*/  HADD2.F32 R26, -RZ, R26.H1_H1 ;  /* 0x3000001aff1a7230 */ /* 0x000fe40000004100 */
[----:B------:R-:W-:Y:S01]  /*1040*/  FMUL.FTZ R135, R99, R23 ;  /* 0x0000001763877220 */ /* 0x000fe20000410000 */
[----:B------:R-:W-:-:S02]  /*1050*/  HADD2.F32 R133, -RZ, R10.H0_H0 ;  /* 0x2000000aff857230 */ /* 0x000fc40000004100 */
[----:B------:R-:W-:Y:S02]  /*1060*/  HADD2.F32 R134, -RZ, R10.H1_H1 ;  /* 0x3000000aff867230 */ /* 0x000fe40000004100 */
        /* <DEDUP_REMOVED lines=8> */
[----:B------:R-:W-:Y:S01]  /*10f0*/  FADD.FTZ R155, -R173, R140 ;  /* 0x0000008cad9b7221 */ /* 0x000fe20000010100 */
[----:B------:R-:W-:Y:S01]  /*1100*/  FADD.FTZ R13, R136, R13 ;  /* 0x0000000d880d7221 */ /* 0x000fe20000010000 */
[----:B------:R-:W-:Y:S01]  /*1110*/  FMUL.FTZ R140, R97, R25 ;  /* 0x00000019618c7220 */ /* 0x000fe20000410000 */
[----:B------:R-:W-:Y:S01]  /*1120*/  FMUL.FTZ R157, R116, R157 ;  /* 0x0000009d749d7220 */ /* 0x000fe20000410000 */
[----:B------:R-:W-:Y:S01]  /*1130*/  FFMA.FTZ R8, R156, R136, R9 ;  /* 0x000000889c087223 */ /* 0x000fe20000010009 */
[----:B------:R-:W-:Y:S01]  /*1140*/  FMUL.FTZ R143, R96, R22 ;  /* 0x00000016608f7220 */ /* 0x000fe20000410000 */
[----:B------:R-:W-:Y:S01]  /*1150*/  FADD.FTZ R10, R140, R13 ;  /* 0x0000000d8c0a7221 */ /* 0x000fe20000010000 */
[----:B------:R-:W-:Y:S01]  /*1160*/  FADD.FTZ R159, -R173, R142 ;  /* 0x0000008ead9f7221 */ /* 0x000fe20000010100 */
[C---:B------:R-:W-:Y:S01]  /*1170*/  FMUL.FTZ R158, R116.reuse, R155 ;  /* 0x0000009b749e7220 */ /* 0x040fe20000410000 */
[----:B------:R-:W-:Y:S01]  /*1180*/  FFMA.FTZ R9, R157, R140, R8 ;  /* 0x0000008c9d097223 */ /* 0x000fe20000010008 */
[----:B------:R-:W-:Y:S01]  /*1190*/  FADD.FTZ R167, -R173, R145 ;  /* 0x00000091ada77221 */ /* 0x000fe20000010100 */
[----:B------:R-:W-:Y:S01]  /*11a0*/  FADD.FTZ R10, R143, R10 ;  /* 0x0000000a8f0a7221 */ /* 0x000fe20000010000 */
[----:B------:R-:W-:Y:S01]  /*11b0*/  FMUL.FTZ R145, R95, R14 ;  /* 0x0000000e5f917220 */ /* 0x000fe20000410000 */
[----:B------:R-:W-:Y:S01]  /*11c0*/  FMUL.FTZ R159, R116, R159 ;  /* 0x0000009f749f7220 */ /* 0x000fe20000410000 */
[----:B------:R-:W-:Y:S01]  /*11d0*/  FFMA.FTZ R8, R158, R143, R9 ;  /* 0x0000008f9e087223 */ /* 0x000fe20000010009 */
[----:B------:R-:W-:Y:S01]  /*11e0*/  FADD.FTZ R171, -R173, R146 ;  /* 0x00000092adab7221 */ /* 0x000fe20000010100 */
[----:B------:R-:W-:-:S02]  /*11f0*/  HADD2.F32 R139, -RZ, R11.H0_H0 ;  /* 0x2000000bff8b7230 */ /* 0x000fc40000004100 */
[----:B------:R-:W-:Y:S01]  /*1200*/  FMUL.FTZ R146, R94, R128 ;  /* 0x000000805e927220 */ /* 0x000fe20000410000 */
[----:B------:R-:W-:Y:S02]  /*1210*/  HADD2.F32 R142, -RZ, R11.H1_H1 ;  /* 0x3000000bff8e7230 */ /* 0x000fe40000004100 */
[----:B------:R-:W-:Y:S01]  /*1220*/  FADD.FTZ R11, R145, R10 ;  /* 0x0000000a910b7221 */ /* 0x000fe20000010000 */
[C---:B------:R-:W-:Y:S01]  /*1230*/  FMUL.FTZ R160, R116.reuse, R161 ;  /* 0x000000a174a07220 */ /* 0x040fe20000410000 */
        /* <DEDUP_REMOVED lines=16> */
[C---:B------:R-:W-:Y:S01]  /*1340*/  FMUL.FTZ R164, R116.reuse, R169 ;  /* 0x000000a974a47220 */ /* 0x040fe20000410000 */
        /* <DEDUP_REMOVED lines=8> */
[----:B------:R-:W-:-:S02]  /*13d0*/  FFMA.FTZ R9, R165, R154, R8 ;  /* 0x0000009aa5097223 */ /* 0x000fc40000010008 */
[----:B------:R-:W-:Y:S02]  /*13e0*/  FADD.FTZ R10, R10, R155 ;  /* 0x0000009b0a0a7221 */ /* 0x000fe40000010000 */
[----:B------:R-:W-:-:S03]  /*13f0*/  FFMA.FTZ R9, R166, R155, R9 ;  /* 0x0000009ba6097223 */ /* 0x000fc60000010009 */
        /* <DEDUP_REMOVED lines=14> */
[----:B------:R-:W-:Y:S01]  /*14e0*/  LOP3.LUT P1, RZ, R78, 0x1f, RZ, 0xc0, !PT ;  /* 0x0000001f4eff7812 */ /* 0x000fe2000782c0ff */
[----:B0-----:R-:W-:Y:S01]  /*14f0*/  FADD.FTZ R16, R15, R16 ;  /* 0x000000100f107221 */ /* 0x001fe20000010000 */
[----:B-1----:R-:W-:-:S04]  /*1500*/  FADD.FTZ R11, R12, R9 ;  /* 0x000000090c0b7221 */ /* 0x002fc80000010000 */
        /* <DEDUP_REMOVED lines=14> */
.L_x_1032:
[----:B------:R-:W-:Y:S05]  /*15f0*/  BSYNC.RECONVERGENT B0 ;  /* 0x0000000000007941 */ /* 0x000fea0003800200 */
.L_x_1031:
        /* <DEDUP_REMOVED lines=16> */
[----:B------:R-:W-:Y:S01]  /*1700*/  FADD.FTZ R55, R24, R55 ;  /* 0x0000003718377221 */ /* 0x000fe20000010000 */
[----:B------:R-:W-:Y:S01]  /*1710*/  UISETP.NE.AND.EX UP0, UPT, UR13, URZ, UPT, UP0 ;  /* 0x000000ff0d00728c */ /* 0x000fe2000bf05300 */
[----:B------:R-:W-:Y:S01]  /*1720*/  FFMA.FTZ R35, R144, R24, R35 ;  /* 0x0000001890237223 */ /* 0x000fe20000010023 */
[----:B------:R-:W-:Y:S01]  /*1730*/  FADD.FTZ R58, R23, R58 ;  /* 0x0000003a173a7221 */ /* 0x000fe20000010000 */
[----:B------:R-:W-:Y:S01]  /*1740*/  FFMA.FTZ R38, R153, R23, R38 ;  /* 0x0000001799267223 */ /* 0x000fe20000010026 */
[----:B------:R-:W-:Y:S01]  /*1750*/  FADD.FTZ R59, R26, R59 ;  /* 0x0000003b1a3b7221 */ /* 0x000fe20000010000 */
[----:B------:R-:W-:Y:S01]  /*1760*/  FFMA.FTZ R39, R156, R26, R39 ;  /* 0x0000001a9c277223 */ /* 0x000fe20000010027 */
[----:B------:R-:W-:Y:S01]  /*1770*/  FADD.FTZ R68, R25, R68 ;  /* 0x0000004419447221 */ /* 0x000fe20000010000 */
[----:B-1----:R-:W-:Y:S01]  /*1780*/  ULEA UR4, UR5, UR4, 0x18 ;  /* 0x0000000405047291 */ /* 0x002fe2000f8ec0ff */
[----:B------:R-:W-:Y:S01]  /*1790*/  FFMA.FTZ R40, R157, R25, R40 ;  /* 0x000000199d287223 */ /* 0x000fe20000010028 */
[----:B------:R-:W-:Y:S01]  /*17a0*/  FADD.FTZ R69, R22, R69 ;  /* 0x0000004516457221 */ /* 0x000fe20000010000 */
        /* <DEDUP_REMOVED lines=60> */
[----:B------:R-:W0:Y:S01]  /*1b70*/  LDC.64 R8, c[0x0][0x468] ;  /* 0x00011a00ff087b82 */ /* 0x000e220000000a00 */
        /* <DEDUP_REMOVED lines=88> */
[----:B------:R-:W-:Y:S01]  /*2100*/  F2FP.F16.F32.PACK_AB R10, R123, R10 ;  /* 0x0000000a7b0a723e */ /* 0x000fe200000000ff */
[--C-:B------:R-:W-:Y:S01]  /*2110*/  IMAD.WIDE.U32 R22, R115, 0x10, R8.reuse ;  /* 0x0000001073167825 */ /* 0x100fe200078e0008 */
[----:B------:R-:W-:Y:S02]  /*2120*/  F2FP.F16.F32.PACK_AB R15, R28, R15 ;  /* 0x0000000f1c0f723e */ /* 0x000fe400000000ff */
[----:B------:R-:W-:Y:S01]  /*2130*/  F2FP.F16.F32.PACK_AB R14, R26, R135 ;  /* 0x000000871a0e723e */ /* 0x000fe200000000ff */
[----:B------:R-:W-:Y:S01]  /*2140*/  IMAD.WIDE.U32 R24, R113, 0x10, R8 ;  /* 0x0000001071187825 */ /* 0x000fe200078e0008 */
[----:B------:R-:W-:Y:S02]  /*2150*/  F2FP.F16.F32.PACK_AB R9, R12, R31 ;  /* 0x0000001f0c09723e */ /* 0x000fe400000000ff */
[----:B------:R-:W-:Y:S02]  /*2160*/  F2FP.F16.F32.PACK_AB R8, R0, R29 ;  /* 0x0000001d0008723e */ /* 0x000fe400000000ff */
[----:B------:R-:W-:-:S02]  /*2170*/  F2FP.F16.F32.PACK_AB R13, R18, R13 ;  /* 0x0000000d120d723e */ /* 0x000fc400000000ff */
[----:B------:R-:W-:Y:S01]  /*2180*/  F2FP.F16.F32.PACK_AB R12, R16, R141 ;  /* 0x0000008d100c723e */ /* 0x000fe200000000ff */
[----:B------:R3:W-:Y:S01]  /*2190*/  STG.E.128 desc[UR8][R20.64], R8 ;  /* 0x0000000814007986 */ /* 0x0007e2000c101d08 */
[----:B------:R-:W-:Y:S02]  /*21a0*/  F2FP.F16.F32.PACK_AB R19, R112, R19 ;  /* 0x000000137013723e */ /* 0x000fe400000000ff */
[----:B------:R-:W-:Y:S01]  /*21b0*/  F2FP.F16.F32.PACK_AB R18, R118, R151 ;  /* 0x000000977612723e */ /* 0x000fe200000000ff */
[----:B------:R3:W-:Y:S01]  /*21c0*/  STG.E.128 desc[UR8][R22.64], R12 ;  /* 0x0000000c16007986 */ /* 0x0007e2000c101d08 */
[----:B------:R-:W-:Y:S02]  /*21d0*/  F2FP.F16.F32.PACK_AB R17, R116, R17 ;  /* 0x000000117411723e */ /* 0x000fe400000000ff */
[----:B------:R-:W-:-:S05]  /*21e0*/  F2FP.F16.F32.PACK_AB R16, R30, R145 ;  /* 0x000000911e10723e */ /* 0x000fca00000000ff */
[----:B------:R3:W-:Y:S01]  /*21f0*/  STG.E.128 desc[UR8][R24.64], R16 ;  /* 0x0000001018007986 */ /* 0x0007e2000c101d08 */
[----:B------:R-:W-:Y:S05]  /*2200*/  BRA `(.L_x_1035) ;  /* 0x0000001800d07947 */ /* 0x000fea0003800000 */
.L_x_1034:
[-CC-:B------:R-:W-:Y:S01]  /*2210*/  FFMA.FTZ R119, R119, R16.reuse, R17.reuse ;  /* 0x0000001077777223 */ /* 0x180fe20000010011 */
[----:B------:R-:W0:Y:S01]  /*2220*/  LDC.64 R12, c[0x0][0x478] ;  /* 0x00011e00ff0c7b82 */ /* 0x000e220000000a00 */
[-CC-:B------:R-:W-:Y:S01]  /*2230*/  FFMA.FTZ R0, R0, R16.reuse, R17.reuse ;  /* 0x0000001000007223 */ /* 0x180fe20000010011 */
[-C--:B------:R-:W-:Y:S01]  /*2240*/  FFMA.FTZ R27, R27, R16.reuse, R17 ;  /* 0x000000101b1b7223 */ /* 0x080fe20000010011 */
[----:B------:R-:W-:Y:S01]  /*2250*/  FADD.FTZ R9, R118, -R119 ;  /* 0x8000007776097221 */ /* 0x000fe20000010000 */
[-CC-:B------:R-:W-:Y:S01]  /*2260*/  FFMA.FTZ R31, R31, R16.reuse, R17.reuse ;  /* 0x000000101f1f7223 */ /* 0x180fe20000010011 */
[-CC-:B------:R-:W-:Y:S01]  /*2270*/  FFMA.FTZ R121, R121, R16.reuse, R17.reuse ;  /* 0x0000001079797223 */ /* 0x180fe20000010011 */
[-CC-:B------:R-:W-:Y:S01]  /*2280*/  FFMA.FTZ R122, R122, R16.reuse, R17.reuse ;  /* 0x000000107a7a7223 */ /* 0x180fe20000010011 */
[-CC-:B------:R-:W-:Y:S01]  /*2290*/  FFMA.FTZ R137, R137, R16.reuse, R17.reuse ;  /* 0x0000001089897223 */ /* 0x180fe20000010011 */
[----:B------:R-:W1:Y:S01]  /*22a0*/  LDC.64 R118, c[0x0][0x468] ;  /* 0x00011a00ff767b82 */ /* 0x000e620000000a00 */
[-CC-:B------:R-:W-:Y:S01]  /*22b0*/  FFMA.FTZ R138, R138, R16.reuse, R17.reuse ;  /* 0x000000108a8a7223 */ /* 0x180fe20000010011 */
[-CC-:B------:R-:W-:Y:S01]  /*22c0*/  FFMA.FTZ R19, R160, R16.reuse, R17.reuse ;  /* 0x00000010a0137223 */ /* 0x180fe20000010011 */
[-C--:B------:R-:W-:Y:S01]  /*22d0*/  FFMA.FTZ R11, R150, R16.reuse, R17 ;  /* 0x00000010960b7223 */ /* 0x080fe20000010011 */
[----:B------:R-:W-:Y:S01]  /*22e0*/  FADD.FTZ R29, R29, -R0 ;  /* 0x800000001d1d7221 */ /* 0x000fe20000010000 */
[----:B------:R-:W-:Y:S01]  /*22f0*/  FADD.FTZ R27, R28, -R27 ;  /* 0x8000001b1c1b7221 */ /* 0x000fe20000010000 */
[----:B------:R-:W-:Y:S01]  /*2300*/  FADD.FTZ R31, R30, -R31 ;  /* 0x8000001f1e1f7221 */ /* 0x000fe20000010000 */
[----:B------:R-:W-:Y:S01]  /*2310*/  FADD.FTZ R121, R120, -R121 ;  /* 0x8000007978797221 */ /* 0x000fe20000010000 */
[----:B------:R-:W-:Y:S01]  /*2320*/  FADD.FTZ R123, R123, -R122 ;  /* 0x8000007a7b7b7221 */ /* 0x000fe20000010000 */
[----:B------:R-:W-:Y:S01]  /*2330*/  FADD.FTZ R137, R124, -R137 ;  /* 0x800000897c897221 */ /* 0x000fe20000010000 */
        /* <DEDUP_REMOVED lines=38> */
[----:B------:R-:W-:Y:S01]  /*25a0*/  FADD.FTZ R165, R154, -R165 ;  /* 0x800000a59aa57221 */ /* 0x000fe20000010000 */
[----:B------:R-:W-:Y:S01]  /*25b0*/  FADD.FTZ R155, R155, -R16 ;  /* 0x800000109b9b7221 */ /* 0x000fe20000010000 */
[----:B0-----:R-:W-:Y:S01]  /*25c0*/  IMAD.WIDE.U32 R14, R114, 0x10, R12 ;  /* 0x00000010720e7825 */ /* 0x001fe200078e000c */
[----:B------:R-:W-:-:S03]  /*25d0*/  F2FP.F16.F32.PACK_AB R8, R27, R17 ;  /* 0x000000111b08723e */ /* 0x000fc600000000ff */
[----:B------:R-:W-:Y:S01]  /*25e0*/  FMUL.FTZ R141, R116, R141 ;  /* 0x0000008d748d7220 */ /* 0x000fe20000410000 */
[----:B------:R-:W-:Y:S01]  /*25f0*/  F2FP.F16.F32.PACK_AB R9, R0, R19 ;  /* 0x000000130009723e */ /* 0x000fe200000000ff */
[C---:B------:R-:W-:Y:S01]  /*2600*/  FMUL.FTZ R129, R116.reuse, R129 ;  /* 0x0000008174817220 */ /* 0x040fe20000410000 */
[----:B------:R-:W-:Y:S01]  /*2610*/  F2FP.F16.F32.PACK_AB R10, R123, R121 ;  /* 0x000000797b0a723e */ /* 0x000fe200000000ff */
[C---:B------:R-:W-:Y:S01]  /*2620*/  FMUL.FTZ R131, R116.reuse, R131 ;  /* 0x0000008374837220 */ /* 0x040fe20000410000 */
[----:B------:R-:W-:Y:S01]  /*2630*/  F2FP.F16.F32.PACK_AB R11, R125, R137 ;  /* 0x000000897d0b723e */ /* 0x000fe200000000ff */
        /* <DEDUP_REMOVED lines=8> */
[-C--:B------:R-:W-:Y:S01]  /*26c0*/  FMUL.FTZ R16, R17, R112.reuse ;  /* 0x0000007011107220 */ /* 0x080fe20000410000 */
[C---:B------:R-:W-:Y:S01]  /*26d0*/  FMUL.FTZ R161, R116.reuse, R161 ;  /* 0x000000a174a17220 */ /* 0x040fe20000410000 */
[C---:B------:R-:W-:Y:S01]  /*26e0*/  FMUL.FTZ R149, R116.reuse, R149 ;  /* 0x0000009574957220 */ /* 0x040fe20000410000 */
[C---:B------:R-:W-:Y:S01]  /*26f0*/  FMUL.FTZ R165, R116.reuse, R165 ;  /* 0x000000a574a57220 */ /* 0x040fe20000410000 */
[----:B------:R-:W-:Y:S01]  /*2700*/  FMUL.FTZ R155, R116, R155 ;  /* 0x0000009b749b7220 */ /* 0x000fe20000410000 */
[----:B------:R-:W-:Y:S01]  /*2710*/  FMUL.FTZ R17, R19, R112 ;  /* 0x0000007013117220 */ /* 0x000fe20000410000 */
[----:B------:R0:W-:Y:S01]  /*2720*/  STG.E.128 desc[UR8][R14.64], R8 ;  /* 0x000000080e007986 */ /* 0x0001e2000c101d08 */
[----:B------:R-:W-:-:S04]  /*2730*/  IMAD.WIDE.U32 R28, R115, 0x10, R12 ;  /* 0x00000010731c7825 */ /* 0x000fc800078e000c */
[-C--:B------:R-:W-:Y:S01]  /*2740*/  FMUL.FTZ R27, R27, R112.reuse ;  /* 0x000000701b1b7220 */ /* 0x080fe20000410000 */
[-C--:B------:R-:W-:Y:S01]  /*2750*/  FMUL.FTZ R0, R0, R112.reuse ;  /* 0x0000007000007220 */ /* 0x080fe20000410000 */
        /* <DEDUP_REMOVED lines=11> */
[----:B------:R-:W-:Y:S01]  /*2810*/  FMUL.FTZ R120, R143, R112 ;  /* 0x000000708f787220 */ /* 0x000fe20000410000 */
[----:B------:R-:W-:Y:S01]  /*2820*/  F2FP.F16.F32.PACK_AB R12, R122, R145 ;  /* 0x000000917a0c723e */ /* 0x000fe200000000ff */
[----:B------:R-:W-:Y:S01]  /*2830*/  IMAD.WIDE.U32 R118, R113, 0x10, R118 ;  /* 0x0000001071767825 */ /* 0x000fe200078e0076 */
[----:B0-----:R-:W-:-:S03]  /*2840*/  F2FP.F16.F32.PACK_AB R8, R129, R141 ;  /* 0x0000008d8108723e */ /* 0x001fc600000000ff */
        /* <DEDUP_REMOVED lines=17> */
[----:B------:R-:W-:Y:S02]  /*2960*/  F2FP.F16.F32.PACK_AB R16, R27, R16 ;  /* 0x000000101b10723e */ /* 0x000fe400000000ff */
[----:B------:R-:W-:Y:S02]  /*2970*/  F2FP.F16.F32.PACK_AB R11, R143, R157 ;  /* 0x0000009d8f0b723e */ /* 0x000fe400000000ff */
[----:B------:R-:W-:Y:S01]  /*2980*/  F2FP.F16.F32.PACK_AB R23, R120, R23 ;  /* 0x000000177817723e */ /* 0x000fe200000000ff */
[----:B------:R2:W-:Y:S01]  /*2990*/  STG.E.128 desc[UR8][R116.64], R16 ;  /* 0x0000001074007986 */ /* 0x0005e2000c101d08 */
[----:B------:R-:W-:-:S02]  /*29a0*/  F2FP.F16.F32.PACK_AB R22, R25, R22 ;  /* 0x000000161916723e */ /* 0x000fc400000000ff */
[----:B------:R-:W-:Y:S01]  /*29b0*/  F2FP.F16.F32.PACK_AB R21, R26, R21 ;  /* 0x000000151a15723e */ /* 0x000fe200000000ff */
[----:B------:R2:W-:Y:S01]  /*29c0*/  STG.E.128 desc[UR8][R28.64], R8 ;  /* 0x000000081c007986 */ /* 0x0005e2000c101d08 */
[----:B------:R-:W-:Y:S02]  /*29d0*/  F2FP.F16.F32.PACK_AB R20, R129, R24 ;  /* 0x000000188114723e */ /* 0x000fe400000000ff */
[----:B------:R-:W-:Y:S02]  /*29e0*/  F2FP.F16.F32.PACK_AB R13, R149, R161 ;  /* 0x000000a1950d723e */ /* 0x000fe400000000ff */
[----:B------:R-:W-:Y:S01]  /*29f0*/  F2FP.F16.F32.PACK_AB R15, R155, R165 ;  /* 0x000000a59b0f723e */ /* 0x000fe200000000ff */
[----:B------:R2:W-:Y:S01]  /*2a00*/  STG.E.128 desc[UR8][R114.64], R20 ;  /* 0x0000001472007986 */ /* 0x0005e2000c101d08 */
[----:B------:R-:W-:Y:S02]  /*2a10*/  F2FP.F16.F32.PACK_AB R27, R127, R112 ;  /* 0x000000707f1b723e */ /* 0x000fe400000000ff */
[----:B------:R-:W-:Y:S01]  /*2a20*/  F2FP.F16.F32.PACK_AB R26, R126, R125 ;  /* 0x0000007d7e1a723e */ /* 0x000fe200000000ff */
[----:B------:R2:W-:Y:S01]  /*2a30*/  STG.E.128 desc[UR8][R30.64], R12 ;  /* 0x0000000c1e007986 */ /* 0x0005e2000c101d08 */
[----:B------:R-:W-:-:S02]  /*2a40*/  F2FP.F16.F32.PACK_AB R25, R124, R121 ;  /* 0x000000797c19723e */ /* 0x000fc400000000ff */
[----:B------:R-:W-:-:S05]  /*2a50*/  F2FP.F16.F32.PACK_AB R24, R122, R113 ;  /* 0x000000717a18723e */ /* 0x000fca00000000ff */
[----:B------:R2:W-:Y:S01]  /*2a60*/  STG.E.128 desc[UR8][R118.64], R24 ;  /* 0x0000001876007986 */ /* 0x0005e2000c101d08 */
[----:B------:R-:W-:Y:S05]  /*2a70*/  BRA `(.L_x_1035) ;  /* 0x0000001000b47947 */ /* 0x000fea0003800000 */
.L_x_1033:
        /* <DEDUP_REMOVED lines=8> */
[----:B------:R-:W-:Y:S01]  /*2b00*/  FFMA.FTZ R15, R164, R16, R17 ;  /* 0x00000010a40f7223 */ /* 0x000fe20000010011 */
[----:B------:R-:W-:Y:S01]  /*2b10*/  FADD.FTZ R132, R132, -R9 ;  /* 0x8000000984847221 */ /* 0x000fe20000010000 */
[--C-:B-----5:R-:W-:Y:S02]  /*2b20*/  HADD2.F32 R11, -RZ, R62.reuse.H1_H1 ;  /* 0x3000003eff0b7230 */ /* 0x120fe40000004100 */
[----:B------:R-:W-:Y:S01]  /*2b30*/  FADD.FTZ R122, R123, -R122 ;  /* 0x8000007a7b7a7221 */ /* 0x000fe20000010000 */
[----:B------:R-:W-:-:S02]  /*2b40*/  HADD2.F32 R9, -RZ, R62.H0_H0 ;  /* 0x2000003eff097230 */ /* 0x000fc40000004100 */
[-C--:B------:R-:W-:Y:S01]  /*2b50*/  FFMA.FTZ R138, R138, R16.reuse, R17 ;  /* 0x000000108a8a7223 */ /* 0x080fe20000010011 */
[----:B------:R-:W-:Y:S01]  /*2b60*/  FADD.FTZ R120, R120, -R121 ;  /* 0x8000007978787221 */ /* 0x000fe20000010000 */
[-CC-:B------:R-:W-:Y:S01]  /*2b70*/  FFMA.FTZ R31, R31, R16.reuse, R17.reuse ;  /* 0x000000101f1f7223 */ /* 0x180fe20000010011 */
[----:B------:R-:W-:Y:S01]  /*2b80*/  FFMA.FTZ R0, R0, R16, R17 ;  /* 0x0000001000007223 */ /* 0x000fe20000010011 */
[----:B------:R-:W-:Y:S01]  /*2b90*/  FADD.FTZ R139, R152, -R15 ;  /* 0x8000000f988b7221 */ /* 0x000fe20000010000 */
[----:B------:R-:W-:Y:S02]  /*2ba0*/  HADD2.F32 R15, -RZ, R63.H1_H1 ;  /* 0x3000003fff0f7230 */ /* 0x000fe40000004100 */
[C---:B------:R-:W-:Y:S01]  /*2bb0*/  FFMA.FTZ R21, R116.reuse, R122, R11 ;  /* 0x0000007a74157223 */ /* 0x040fe2000001000b */
[----:B------:R-:W-:Y:S01]  /*2bc0*/  FADD.FTZ R138, R125, -R138 ;  /* 0x8000008a7d8a7221 */ /* 0x000fe20000010000 */
[----:B------:R-:W-:Y:S01]  /*2bd0*/  FFMA.FTZ R19, R116, R120, R9 ;  /* 0x0000007874137223 */ /* 0x000fe20000010009 */
[----:B------:R-:W-:-:S02]  /*2be0*/  HADD2.F32 R11, -RZ, R61.H0_H0 ;  /* 0x2000003dff0b7230 */ /* 0x000fc40000004100 */
[----:B------:R-:W-:Y:S01]  /*2bf0*/  FADD.FTZ R31, R30, -R31 ;  /* 0x8000001f1e1f7221 */ /* 0x000fe20000010000 */
[----:B------:R-:W-:Y:S02]  /*2c00*/  HADD2.F32 R9, -RZ, R60.H0_H0 ;  /* 0x2000003cff097230 */ /* 0x000fe40000004100 */
[----:B------:R-:W-:Y:S01]  /*2c10*/  FADD.FTZ R0, R29, -R0 ;  /* 0x800000001d007221 */ /* 0x000fe20000010000 */
[-CC-:B------:R-:W-:Y:S01]  /*2c20*/  FFMA.FTZ R158, R158, R16.reuse, R17.reuse ;  /* 0x000000109e9e7223 */ /* 0x180fe20000010011 */
[----:B------:R-:W-:Y:S01]  /*2c30*/  FFMA.FTZ R8, R147, R16, R17 ;  /* 0x0000001093087223 */ /* 0x000fe20000010011 */
[C---:B------:R-:W-:Y:S01]  /*2c40*/  FFMA.FTZ R25, R116.reuse, R138, R15 ;  /* 0x0000008a74197223 */ /* 0x040fe2000001000f */
[C---:B------:R-:W-:Y:S01]  /*2c50*/  FFMA.FTZ R15, R116.reuse, R31, R11 ;  /* 0x0000001f740f7223 */ /* 0x040fe2000001000b */
[----:B------:R-:W-:Y:S01]  /*2c60*/  FFMA.FTZ R11, R116, R0, R9 ;  /* 0x00000000740b7223 */ /* 0x000fe20000010009 */
[----:B------:R-:W-:Y:S02]  /*2c70*/  HADD2.F32 R117, -RZ, R7.H1_H1 ;  /* 0x30000007ff757230 */ /* 0x000fe40000004100 */
        /* <DEDUP_REMOVED lines=14> */
[----:B------:R-:W-:-:S02]  /*2d60*/  HADD2.F32 R9, -RZ, R5.H0_H0 ;  /* 0x20000005ff097230 */ /* 0x000fc40000004100 */
[----:B------:R-:W-:Y:S01]  /*2d70*/  FFMA.FTZ R16, R166, R16, R17 ;  /* 0x00000010a6107223 */ /* 0x000fe20000010011 */
[----:B------:R-:W-:Y:S01]  /*2d80*/  FADD.FTZ R8, R131, -R8 ;  /* 0x8000000883087221 */ /* 0x000fe20000010000 */
[----:B------:R-:W-:Y:S01]  /*2d90*/  FADD.FTZ R144, R129, -R144 ;  /* 0x8000009081907221 */ /* 0x000fe20000010000 */
[C---:B------:R-:W-:Y:S01]  /*2da0*/  FFMA.FTZ R127, R116.reuse, R127, R117 ;  /* 0x0000007f747f7223 */ /* 0x040fe20000010075 */
[----:B------:R-:W-:Y:S02]  /*2db0*/  HADD2.F32 R133, -RZ, R67.H1_H1 ;  /* 0x30000043ff857230 */ /* 0x000fe40000004100 */
[----:B------:R-:W-:Y:S01]  /*2dc0*/  FADD.FTZ R16, R155, -R16 ;  /* 0x800000109b107221 */ /* 0x000fe20000010000 */
[----:B------:R-:W-:Y:S02]  /*2dd0*/  HADD2.F32 R29, -RZ, R6.H0_H0 ;  /* 0x20000006ff1d7230 */ /* 0x000fe40000004100 */
[----:B------:R-:W-:Y:S01]  /*2de0*/  FFMA.FTZ R117, R116, R8, R9 ;  /* 0x0000000874757223 */ /* 0x000fe20000010009 */
[----:B------:R-:W-:-:S02]  /*2df0*/  HADD2.F32 R129, -RZ, R66.H0_H0 ;  /* 0x20000042ff817230 */ /* 0x000fc40000004100 */
[----:B------:R-:W-:Y:S01]  /*2e00*/  FADD.FTZ R10, R135, -R10 ;  /* 0x8000000a870a7221 */ /* 0x000fe20000010000 */
[----:B------:R-:W-:Y:S01]  /*2e10*/  FADD.FTZ R14, R151, -R14 ;  /* 0x8000000e970e7221 */ /* 0x000fe20000010000 */
[----:B------:R-:W-:Y:S02]  /*2e20*/  HADD2.F32 R9, -RZ, R4.H0_H0 ;  /* 0x20000004ff097230 */ /* 0x000fe40000004100 */
[----:B------:R-:W-:Y:S01]  /*2e30*/  FADD.FTZ R141, R126, -R141 ;  /* 0x8000008d7e8d7221 */ /* 0x000fe20000010000 */
[----:B------:R-:W-:Y:S01]  /*2e40*/  FADD.FTZ R23, R124, -R137 ;  /* 0x800000897c177221 */ /* 0x000fe20000010000 */
[C---:B------:R-:W-:Y:S01]  /*2e50*/  FFMA.FTZ R143, R116.reuse, R16, R133 ;  /* 0x00000010748f7223 */ /* 0x040fe20000010085 */
[C---:B------:R-:W-:Y:S01]  /*2e60*/  FFMA.FTZ R121, R116.reuse, R10, R29 ;  /* 0x0000000a74797223 */ /* 0x040fe2000001001d */
[C---:B------:R-:W-:Y:S01]  /*2e70*/  FFMA.FTZ R137, R116.reuse, R14, R129 ;  /* 0x0000000e74897223 */ /* 0x040fe20000010081 */
[----:B------:R-:W-:Y:S02]  /*2e80*/  HADD2.F32 R133, -RZ, R66.H1_H1 ;  /* 0x30000042ff857230 */ /* 0x000fe40000004100 */
[----:B------:R-:W-:Y:S01]  /*2e90*/  FFMA.FTZ R29, R116, R141, R9 ;  /* 0x0000008d741d7223 */ /* 0x000fe20000010009 */
[----:B------:R-:W-:-:S02]  /*2ea0*/  HADD2.F32 R129, -RZ, R65.H0_H0 ;  /* 0x20000041ff817230 */ /* 0x000fc40000004100 */
[----:B------:R-:W-:Y:S01]  /*2eb0*/  FADD.FTZ R28, R28, -R27 ;  /* 0x8000001b1c1c7221 */ /* 0x000fe20000010000 */
[----:B------:R-:W-:Y:S01]  /*2ec0*/  FADD.FTZ R148, R148, -R161 ;  /* 0x800000a194947221 */ /* 0x000fe20000010000 */
[----:B------:R-:W-:Y:S02]  /*2ed0*/  HADD2.F32 R9, -RZ, R64.H0_H0 ;  /* 0x20000040ff097230 */ /* 0x000fe40000004100 */
[----:B------:R-:W-:Y:S01]  /*2ee0*/  FADD.FTZ R12, R145, -R12 ;  /* 0x8000000c910c7221 */ /* 0x000fe20000010000 */
[----:B------:R-:W-:Y:S02]  /*2ef0*/  HADD2.F32 R27, -RZ, R7.H0_H0 ;  /* 0x20000007ff1b7230 */ /* 0x000fe40000004100 */
[----:B------:R-:W-:Y:S01]  /*2f00*/  FADD.FTZ R140, R140, -R157 ;  /* 0x8000009d8c8c7221 */ /* 0x000fe20000010000 */
[C---:B------:R-:W-:Y:S01]  /*2f10*/  FFMA.FTZ R139, R116.reuse, R139, R133 ;  /* 0x0000008b748b7223 */ /* 0x040fe20000010085 */
[C---:B------:R-:W-:Y:S01]  /*2f20*/  FFMA.FTZ R133, R116.reuse, R148, R129 ;  /* 0x0000009474857223 */ /* 0x040fe20000010081 */
[C---:B------:R-:W-:Y:S01]  /*2f30*/  FFMA.FTZ R129, R116.reuse, R12, R9 ;  /* 0x0000000c74817223 */ /* 0x040fe20000010009 */
[----:B------:R-:W-:Y:S01]  /*2f40*/  FFMA.FTZ R125, R116, R140, R27 ;  /* 0x0000008c747d7223 */ /* 0x000fe2000001001b */
[----:B------:R-:W0:Y:S01]  /*2f50*/  LDC.64 R8, c[0x0][0x468] ;  /* 0x00011a00ff087b82 */ /* 0x000e220000000a00 */
[----:B------:R-:W-:-:S02]  /*2f60*/  HADD2.F32 R27, -RZ, R5.H1_H1 ;  /* 0x30000005ff1b7230 */ /* 0x000fc40000004100 */
[----:B------:R-:W-:Y:S01]  /*2f70*/  FADD.FTZ R146, R146, -R13 ;  /* 0x8000000d92927221 */ /* 0x000fe20000010000 */
[----:B------:R-:W-:Y:S01]  /*2f80*/  FADD.FTZ R118, R118, -R119 ;  /* 0x8000007776767221 */ /* 0x000fe20000010000 */
[----:B------:R-:W-:Y:S02]  /*2f90*/  HADD2.F32 R13, -RZ, R63.H0_H0 ;  /* 0x2000003fff0d7230 */ /* 0x000fe40000004100 */
[----:B------:R-:W-:Y:S01]  /*2fa0*/  FADD.FTZ R154, R154, -R165 ;  /* 0x800000a59a9a7221 */ /* 0x000fe20000010000 */
[----:B------:R-:W-:Y:S02]  /*2fb0*/  HADD2.F32 R31, -RZ, R6.H1_H1 ;  /* 0x30000006ff1f7230 */ /* 0x000fe40000004100 */
[C---:B------:R-:W-:Y:S01]  /*2fc0*/  FFMA.FTZ R119, R116.reuse, R132, R27 ;  /* 0x0000008474777223 */ /* 0x040fe2000001001b */
[----:B------:R-:W-:Y:S02]  /*2fd0*/  HADD2.F32 R131, -RZ, R67.H0_H0 ;  /* 0x20000043ff837230 */ /* 0x000fe40000004100 */
[----:B------:R-:W-:Y:S01]  /*2fe0*/  FFMA.FTZ R23, R116, R23, R13 ;  /* 0x0000001774177223 */ /* 0x000fe2000001000d */
[----:B------:R-:W-:-:S02]  /*2ff0*/  HADD2.F32 R27, -RZ, R4.H1_H1 ;  /* 0x30000004ff1b7230 */ /* 0x000fc40000004100 */
[C---:B------:R-:W-:Y:S01]  /*3000*/  FFMA.FTZ R123, R116.reuse, R136, R31 ;  /* 0x00000088747b7223 */ /* 0x040fe2000001001f */
[----:B------:R-:W-:Y:S02]  /*3010*/  HADD2.F32 R17, -RZ, R61.H1_H1 ;  /* 0x3000003dff117230 */ /* 0x000fe40000004100 */
[C---:B------:R-:W-:Y:S01]  /*3020*/  FFMA.FTZ R141, R116.reuse, R154, R131 ;  /* 0x0000009a748d7223 */ /* 0x040fe20000010083 */
[----:B------:R-:W-:Y:S02]  /*3030*/  HADD2.F32 R13, -RZ, R60.H1_H1 ;  /* 0x3000003cff0d7230 */ /* 0x000fe40000004100 */
[----:B------:R-:W-:Y:S01]  /*3040*/  FFMA.FTZ R31, R116, R144, R27 ;  /* 0x00000090741f7223 */ /* 0x000fe2000001001b */
[----:B------:R-:W-:Y:S02]  /*3050*/  HADD2.F32 R131, -RZ, R65.H1_H1 ;  /* 0x30000041ff837230 */ /* 0x000fe40000004100 */
[----:B------:R-:W-:Y:S01]  /*3060*/  FADD.FTZ R162, R149, -R162 ;  /* 0x800000a295a27221 */ /* 0x000fe20000010000 */
[----:B------:R-:W-:-:S02]  /*3070*/  HADD2.F32 R27, -RZ, R64.H1_H1 ;  /* 0x30000040ff1b7230 */ /* 0x000fc40000004100 */
[C---:B------:R-:W-:Y:S01]  /*3080*/  FFMA.FTZ R17, R116.reuse, R118, R17 ;  /* 0x0000007674117223 */ /* 0x040fe20000010011 */
[C---:B------:R-:W-:Y:S01]  /*3090*/  FFMA.FTZ R13, R116.reuse, R28, R13 ;  /* 0x0000001c740d7223 */ /* 0x040fe2000001000d */
[C---:B------:R-:W-:Y:S01]  /*30a0*/  FFMA.FTZ R135, R116.reuse, R162, R131 ;  /* 0x000000a274877223 */ /* 0x040fe20000010083 */
        /* <DEDUP_REMOVED lines=38> */
[----:B------:R-:W-:Y:S02]  /*3310*/  F2FP.F16.F32.PACK_AB R18, R116, R137 ;  /* 0x000000897412723e */ /* 0x000fe400000000ff */
[----:B------:R-:W-:Y:S01]  /*3320*/  F2FP.F16.F32.PACK_AB R17, R30, R17 ;  /* 0x000000111e11723e */ /* 0x000fe200000000ff */
[----:B------:R0:W-:Y:S01]  /*3330*/  STG.E.128 desc[UR8][R22.64], R12 ;  /* 0x0000000c16007986 */ /* 0x0001e2000c101d08 */
[----:B------:R-:W-:-:S05]  /*3340*/  F2FP.F16.F32.PACK_AB R16, R112, R129 ;  /* 0x000000817010723e */ /* 0x000fca00000000ff */
[----:B------:R0:W-:Y:S01]  /*3350*/  STG.E.128 desc[UR8][R24.64], R16 ;  /* 0x0000001018007986 */ /* 0x0001e2000c101d08 */
[----:B------:R-:W-:Y:S05]  /*3360*/  BRA `(.L_x_1035) ;  /* 0x0000000800787947 */ /* 0x000fea0003800000 */
.L_x_1036:
[-CC-:B------:R-:W-:Y:S01]  /*3370*/  FFMA.FTZ R8, R147, R16.reuse, R17.reuse ;  /* 0x0000001093087223 */ /* 0x180fe20000010011 */
[-CC-:B------:R-:W-:Y:S01]  /*3380*/  FFMA.FTZ R31, R31, R16.reuse, R17.reuse ;  /* 0x000000101f1f7223 */ /* 0x180fe20000010011 */
[-CC-:B------:R-:W-:Y:S01]  /*3390*/  FFMA.FTZ R10, R153, R16.reuse, R17.reuse ;  /* 0x00000010990a7223 */ /* 0x180fe20000010011 */
[-C--:B------:R-:W-:Y:S01]  /*33a0*/  FFMA.FTZ R119, R119, R16.reuse, R17 ;  /* 0x0000001077777223 */ /* 0x080fe20000010011 */
[----:B------:R-:W-:Y:S01]  /*33b0*/  FADD.FTZ R131, R131, -R8 ;  /* 0x8000000883837221 */ /* 0x000fe20000010000 */
[----:B------:R-:W-:Y:S01]  /*33c0*/  FADD.FTZ R31, R30, -R31 ;  /* 0x8000001f1e1f7221 */ /* 0x000fe20000010000 */
[--C-:B-----5:R-:W-:Y:S02]  /*33d0*/  HADD2.F32 R8, -RZ, R61.reuse.H0_H0 ;  /* 0x2000003dff087230 */ /* 0x120fe40000004100 */
        /* <DEDUP_REMOVED lines=24> */
[----:B------:R-:W-:-:S02]  /*3560*/  HADD2.F32 R10, -RZ, R61.H1_H1 ;  /* 0x3000003dff0a7230 */ /* 0x000fc40000004100 */
[----:B------:R-:W-:Y:S01]  /*3570*/  FFMA.FTZ R17, R116, R31, R8 ;  /* 0x0000001f74117223 */ /* 0x000fe20000010008 */
[----:B------:R-:W-:Y:S01]  /*3580*/  HADD2.F32 R9, -RZ, R60.H0_H0 ;  /* 0x2000003cff097230 */ /* 0x000fe20000004100 */
[----:B------:R-:W0:Y:S01]  /*3590*/  LDC.64 R30, c[0x0][0x478] ;  /* 0x00011e00ff1e7b82 */ /* 0x000e220000000a00 */
[----:B------:R-:W-:Y:S02]  /*35a0*/  HADD2.F32 R12, -RZ, R62.H0_H0 ;  /* 0x2000003eff0c7230 */ /* 0x000fe40000004100 */
[----:B------:R-:W-:Y:S01]  /*35b0*/  FADD.FTZ R29, R29, -R0 ;  /* 0x800000001d1d7221 */ /* 0x000fe20000010000 */
[----:B------:R-:W-:Y:S01]  /*35c0*/  FADD.FTZ R121, R120, -R121 ;  /* 0x8000007978797221 */ /* 0x000fe20000010000 */
[----:B------:R-:W-:Y:S01]  /*35d0*/  FADD.FTZ R155, R155, -R16 ;  /* 0x800000109b9b7221 */ /* 0x000fe20000010000 */
[----:B------:R-:W-:Y:S01]  /*35e0*/  FADD.FTZ R151, R151, -R14 ;  /* 0x8000000e97977221 */ /* 0x000fe20000010000 */
[----:B------:R-:W-:Y:S02]  /*35f0*/  HADD2.F32 R16, -RZ, R4.H1_H1 ;  /* 0x30000004ff107230 */ /* 0x000fe40000004100 */
[----:B------:R-:W-:Y:S01]  /*3600*/  FADD.FTZ R129, R129, -R144 ;  /* 0x8000009081817221 */ /* 0x000fe20000010000 */
[----:B------:R-:W-:Y:S01]  /*3610*/  FADD.FTZ R19, R146, -R15 ;  /* 0x8000000f92137221 */ /* 0x000fe20000010000 */
[C---:B------:R-:W-:Y:S01]  /*3620*/  FFMA.FTZ R14, R116.reuse, R119, R10 ;  /* 0x00000077740e7223 */ /* 0x040fe2000001000a */
[C---:B------:R-:W-:Y:S01]  /*3630*/  FFMA.FTZ R15, R116.reuse, R29, R9 ;  /* 0x0000001d740f7223 */ /* 0x040fe20000010009 */
[----:B------:R-:W-:Y:S01]  /*3640*/  FFMA.FTZ R121, R116, R121, R12 ;  /* 0x0000007974797223 */ /* 0x000fe2000001000c */
[----:B------:R-:W-:Y:S01]  /*3650*/  HADD2.F32 R10, -RZ, R63.H1_H1 ;  /* 0x3000003fff0a7230 */ /* 0x000fe20000004100 */
[----:B------:R-:W1:Y:S01]  /*3660*/  LDC.64 R118, c[0x0][0x468] ;  /* 0x00011a00ff767b82 */ /* 0x000e620000000a00 */
[----:B------:R-:W-:Y:S01]  /*3670*/  FADD.FTZ R125, R125, -R138 ;  /* 0x8000008a7d7d7221 */ /* 0x000fe20000010000 */
[----:B------:R-:W-:-:S02]  /*3680*/  HADD2.F32 R9, -RZ, R62.H1_H1 ;  /* 0x3000003eff097230 */ /* 0x000fc40000004100 */
[----:B------:R-:W-:Y:S01]  /*3690*/  FADD.FTZ R123, R123, -R122 ;  /* 0x8000007a7b7b7221 */ /* 0x000fe20000010000 */
[----:B------:R-:W-:Y:S02]  /*36a0*/  HADD2.F32 R8, -RZ, R63.H0_H0 ;  /* 0x2000003fff087230 */ /* 0x000fe40000004100 */
[----:B------:R-:W-:Y:S01]  /*36b0*/  FADD.FTZ R137, R124, -R137 ;  /* 0x800000897c897221 */ /* 0x000fe20000010000 */
[----:B------:R-:W-:Y:S02]  /*36c0*/  HADD2.F32 R12, -RZ, R4.H0_H0 ;  /* 0x20000004ff0c7230 */ /* 0x000fe40000004100 */
[----:B------:R-:W-:Y:S01]  /*36d0*/  FADD.FTZ R141, R126, -R141 ;  /* 0x8000008d7e8d7221 */ /* 0x000fe20000010000 */
[----:B------:R-:W-:Y:S01]  /*36e0*/  FFMA.FTZ R129, R116, R129, R16 ;  /* 0x0000008174817223 */ /* 0x000fe20000010010 */
[----:B------:R-:W-:Y:S02]  /*36f0*/  HADD2.F32 R16, -RZ, R7.H0_H0 ;  /* 0x20000007ff107230 */ /* 0x000fe40000004100 */
[----:B------:R-:W-:Y:S01]  /*3700*/  FADD.FTZ R157, R140, -R157 ;  /* 0x8000009d8c9d7221 */ /* 0x000fe20000010000 */
[C---:B------:R-:W-:Y:S01]  /*3710*/  FFMA.FTZ R125, R116.reuse, R125, R10 ;  /* 0x0000007d747d7223 */ /* 0x040fe2000001000a */
[C---:B------:R-:W-:Y:S01]  /*3720*/  FFMA.FTZ R123, R116.reuse, R123, R9 ;  /* 0x0000007b747b7223 */ /* 0x040fe20000010009 */
[C---:B------:R-:W-:Y:S01]  /*3730*/  FFMA.FTZ R137, R116.reuse, R137, R8 ;  /* 0x0000008974897223 */ /* 0x040fe20000010008 */
[----:B------:R-:W-:Y:S01]  /*3740*/  FFMA.FTZ R141, R116, R141, R12 ;  /* 0x0000008d748d7223 */ /* 0x000fe2000001000c */
[----:B------:R-:W-:-:S02]  /*3750*/  HADD2.F32 R10, -RZ, R6.H0_H0 ;  /* 0x20000006ff0a7230 */ /* 0x000fc40000004100 */
[----:B------:R-:W-:Y:S01]  /*3760*/  FADD.FTZ R13, R136, -R13 ;  /* 0x8000000d880d7221 */ /* 0x000fe20000010000 */
[--C-:B------:R-:W-:Y:S02]  /*3770*/  HADD2.F32 R9, -RZ, R5.reuse.H0_H0 ;  /* 0x20000005ff097230 */ /* 0x100fe40000004100 */
[----:B------:R-:W-:Y:S01]  /*3780*/  FFMA.FTZ R157, R116, R157, R16 ;  /* 0x0000009d749d7223 */ /* 0x000fe20000010010 */
[----:B------:R-:W-:Y:S02]  /*3790*/  HADD2.F32 R8, -RZ, R5.H1_H1 ;  /* 0x30000005ff087230 */ /* 0x000fe40000004100 */
[----:B------:R-:W-:Y:S01]  /*37a0*/  FADD.FTZ R27, R28, -R27 ;  /* 0x8000001b1c1b7221 */ /* 0x000fe20000010000 */
[----:B------:R-:W-:Y:S02]  /*37b0*/  HADD2.F32 R12, -RZ, R6.H1_H1 ;  /* 0x30000006ff0c7230 */ /* 0x000fe40000004100 */
[----:B------:R-:W-:Y:S01]  /*37c0*/  FFMA.FTZ R135, R116, R135, R10 ;  /* 0x0000008774877223 */ /* 0x000fe2000001000a */
[----:B------:R-:W-:-:S02]  /*37d0*/  HADD2.F32 R0, -RZ, R60.H1_H1 ;  /* 0x3000003cff007230 */ /* 0x000fc40000004100 */
[C---:B------:R-:W-:Y:S01]  /*37e0*/  FFMA.FTZ R131, R116.reuse, R131, R9 ;  /* 0x0000008374837223 */ /* 0x040fe20000010009 */
[----:B------:R-:W-:Y:S02]  /*37f0*/  HADD2.F32 R16, -RZ, R67.H1_H1 ;  /* 0x30000043ff107230 */ /* 0x000fe40000004100 */
[C---:B------:R-:W-:Y:S01]  /*3800*/  FFMA.FTZ R22, R116.reuse, R11, R8 ;  /* 0x0000000b74167223 */ /* 0x040fe20000010008 */
[----:B------:R-:W-:Y:S01]  /*3810*/  FFMA.FTZ R23, R116, R13, R12 ;  /* 0x0000000d74177223 */ /* 0x000fe2000001000c */
[--C-:B------:R-:W-:Y:S02]  /*3820*/  HADD2.F32 R10, -RZ, R64.reuse.H1_H1 ;  /* 0x30000040ff0a7230 */ /* 0x100fe40000004100 */
[----:B------:R-:W-:Y:S01]  /*3830*/  FADD.FTZ R143, R143, -R158 ;  /* 0x8000009e8f8f7221 */ /* 0x000fe20000010000 */
[----:B------:R-:W-:Y:S02]  /*3840*/  HADD2.F32 R9, -RZ, R7.H1_H1 ;  /* 0x30000007ff097230 */ /* 0x000fe40000004100 */
[----:B------:R-:W-:Y:S01]  /*3850*/  FADD.FTZ R161, R148, -R161 ;  /* 0x800000a194a17221 */ /* 0x000fe20000010000 */
[----:B------:R-:W-:-:S02]  /*3860*/  HADD2.F32 R8, -RZ, R64.H0_H0 ;  /* 0x20000040ff087230 */ /* 0x000fc40000004100 */
[C---:B------:R-:W-:Y:S01]  /*3870*/  FFMA.FTZ R0, R116.reuse, R27, R0 ;  /* 0x0000001b74007223 */ /* 0x040fe20000010000 */
[--C-:B------:R-:W-:Y:S02]  /*3880*/  HADD2.F32 R12, -RZ, R65.reuse.H0_H0 ;  /* 0x20000041ff0c7230 */ /* 0x100fe40000004100 */
[----:B------:R-:W-:Y:S01]  /*3890*/  FFMA.FTZ R155, R116, R155, R16 ;  /* 0x0000009b749b7223 */ /* 0x000fe20000010010 */
[--C-:B------:R-:W-:Y:S02]  /*38a0*/  HADD2.F32 R16, -RZ, R66.reuse.H0_H0 ;  /* 0x20000042ff107230 */ /* 0x100fe40000004100 */
[----:B------:R-:W-:Y:S01]  /*38b0*/  FADD.FTZ R21, R152, -R21 ;  /* 0x8000001598157221 */ /* 0x000fe20000010000 */
[----:B------:R-:W-:Y:S02]  /*38c0*/  HADD2.F32 R18, -RZ, R66.H1_H1 ;  /* 0x30000042ff127230 */ /* 0x000fe40000004100 */
[C---:B------:R-:W-:Y:S01]  /*38d0*/  FFMA.FTZ R122, R116.reuse, R19, R10 ;  /* 0x00000013747a7223 */ /* 0x040fe2000001000a */
[C---:B------:R-:W-:Y:S01]  /*38e0*/  FFMA.FTZ R143, R116.reuse, R143, R9 ;  /* 0x0000008f748f7223 */ /* 0x040fe20000010009 */
[C---:B------:R-:W-:Y:S01]  /*38f0*/  FFMA.FTZ R145, R116.reuse, R145, R8 ;  /* 0x0000009174917223 */ /* 0x040fe20000010008 */
[----:B------:R-:W-:Y:S01]  /*3900*/  FFMA.FTZ R161, R116, R161, R12 ;  /* 0x000000a174a17223 */ /* 0x000fe2000001000c */
[----:B------:R-:W-:-:S02]  /*3910*/  HADD2.F32 R19, -RZ, R65.H1_H1 ;  /* 0x30000041ff137230 */ /* 0x000fc40000004100 */
[----:B------:R-:W-:Y:S01]  /*3920*/  FADD.FTZ R149, R149, -R162 ;  /* 0x800000a295957221 */ /* 0x000fe20000010000 */
[----:B------:R-:W-:Y:S02]  /*3930*/  HADD2.F32 R20, -RZ, R67.H0_H0 ;  /* 0x20000043ff147230 */ /* 0x000fe40000004100 */
[----:B------:R-:W-:Y:S01]  /*3940*/  FADD.FTZ R165, R154, -R165 ;  /* 0x800000a59aa57221 */ /* 0x000fe20000010000 */
[----:B0-----:R-:W-:Y:S01]  /*3950*/  IMAD.WIDE.U32 R12, R114, 0x10, R30 ;  /* 0x00000010720c7825 */ /* 0x001fe200078e001e */
[----:B------:R-:W-:-:S03]  /*3960*/  F2FP.F16.F32.PACK_AB R8, R0, R15 ;  /* 0x0000000f0008723e */ /* 0x000fc600000000ff */
[----:B------:R-:W-:Y:S01]  /*3970*/  FFMA.FTZ R151, R116, R151, R16 ;  /* 0x0000009774977223 */ /* 0x000fe20000010010 */
[----:B------:R-:W-:Y:S01]  /*3980*/  F2FP.F16.F32.PACK_AB R9, R14, R17 ;  /* 0x000000110e09723e */ /* 0x000fe200000000ff */
[C---:B------:R-:W-:Y:S01]  /*3990*/  FFMA.FTZ R126, R116.reuse, R21, R18 ;  /* 0x00000015747e7223 */ /* 0x040fe20000010012 */
[----:B------:R-:W-:Y:S01]  /*39a0*/  F2FP.F16.F32.PACK_AB R10, R123, R121 ;  /* 0x000000797b0a723e */ /* 0x000fe200000000ff */
[C---:B------:R-:W-:Y:S01]  /*39b0*/  FFMA.FTZ R149, R116.reuse, R149, R19 ;  /* 0x0000009574957223 */ /* 0x040fe20000010013 */
[----:B------:R-:W-:Y:S01]  /*39c0*/  F2FP.F16.F32.PACK_AB R11, R125, R137 ;  /* 0x000000897d0b723e */ /* 0x000fe200000000ff */
[----:B------:R-:W-:Y:S01]  /*39d0*/  FFMA.FTZ R165, R116, R165, R20 ;  /* 0x000000a574a57223 */ /* 0x000fe20000010014 */
        /* <DEDUP_REMOVED lines=19> */
[----:B------:R-:W-:-:S04]  /*3b10*/  IMAD.WIDE.U32 R118, R113, 0x10, R118 ;  /* 0x0000001071767825 */ /* 0x000fc800078e0076 */
[-C--:B------:R-:W-:Y:S01]  /*3b20*/  FMUL.FTZ R113, R145, R112.reuse ;  /* 0x0000007091717220 */ /* 0x080fe20000410000 */
[C---:B0-----:R-:W-:Y:S01]  /*3b30*/  F2FP.F16.F32.PACK_AB R8, R129.reuse, R141 ;  /* 0x0000008d8108723e */ /* 0x041fe200000000ff */
[-C--:B------:R-:W-:Y:S01]  /*3b40*/  FMUL.FTZ R129, R129, R112.reuse ;  /* 0x0000007081817220 */ /* 0x080fe20000410000 */
[----:B------:R-:W-:Y:S01]  /*3b50*/  F2FP.F16.F32.PACK_AB R9, R22, R131 ;  /* 0x000000831609723e */ /* 0x000fe200000000ff */
[-C--:B------:R-:W-:Y:S01]  /*3b60*/  FMUL.FTZ R22, R135, R112.reuse ;  /* 0x0000007087167220 */ /* 0x080fe20000410000 */
[----:B------:R-:W-:Y:S01]  /*3b70*/  F2FP.F16.F32.PACK_AB R10, R23, R135 ;  /* 0x00000087170a723e */ /* 0x000fe200000000ff */
[-C--:B------:R-:W-:Y:S01]  /*3b80*/  FMUL.FTZ R23, R157, R112.reuse ;  /* 0x000000709d177220 */ /* 0x080fe20000410000 */
[C---:B------:R-:W-:Y:S01]  /*3b90*/  F2FP.F16.F32.PACK_AB R12, R122.reuse, R145 ;  /* 0x000000917a0c723e */ /* 0x040fe200000000ff */
        /* <DEDUP_REMOVED lines=26> */
[----:B------:R1:W-:Y:S02]  /*3d40*/  STG.E.128 desc[UR8][R118.64], R24 ;  /* 0x0000001876007986 */ /* 0x0003e4000c101d08 */
.L_x_1035:
[----:B0123--:R-:W0:Y:S01]  /*3d50*/  LDC.64 R8, c[0x0][0x380] ;  /* 0x0000e000ff087b82 */ /* 0x00fe220000000a00 */
[----:B------:R-:W-:Y:S01]  /*3d60*/  UPLOP3.LUT UP1, UPT, UPT, UPT, UP1, 0x40, 0x4 ;  /* 0x000000000004789c */ /* 0x000fe20003f2e810 */
[----:B0-----:R-:W-:-:S04]  /*3d70*/  IADD3 R86, PT, PT, R86, R8, RZ ;  /* 0x0000000856567210 */ /* 0x001fc80007ffe0ff */
[----:B------:R-:W-:-:S13]  /*3d80*/  ISETP.GE.AND P1, PT, R86, R9, PT ;  /* 0x000000095600720c */ /* 0x000fda0003f26270 */
[----:B------:R-:W-:Y:S05]  /*3d90*/  @!P1 BRA `(.L_x_1037) ;  /* 0xffffffc800149947 */ /* 0x000fea000383ffff */
[----:B------:R-:W-:Y:S02]  /*3da0*/  MOV R9, R83 ;  /* 0x0000005300097202 */ /* 0x000fe40000000f00 */
[----:B-----5:R-:W-:Y:S02]  /*3db0*/  MOV R6, R82 ;  /* 0x0000005200067202 */ /* 0x020fe40000000f00 */
        /* <DEDUP_REMOVED lines=46> */
.L_x_1030:
        /* <DEDUP_REMOVED lines=21> */
.L_x_1038:
        /* <DEDUP_REMOVED lines=9> */
.L_x_10675:


//--------------------- .text._ZN10layer_norm13ln_bwd_kernelINS_13Kernel_traitsI6__halfS2_S2_S2_fjLj6144ELj1ELj1ELj8ELj16ENS_18Kernel_traits_baseILj6144ES2_S2_S2_S2_fjLj256EEEEELb0ELb0ELb1ELb0EEEvNS_9BwdParamsE --------------------------
	.section	.text._ZN10layer_norm13ln_bwd_kernelINS_13Kernel_traitsI6__halfS2_S2_S2_fjLj6144ELj1ELj1ELj8ELj16ENS_18Kernel_traits_baseILj6144ES2_S2_S2_S2_fjLj256EEEEELb0ELb0ELb1ELb0EEEvNS_9BwdParamsE,"ax",@progbits
	.align	128
        .global         _ZN10layer_norm13ln_bwd_kernelINS_13Kernel_traitsI6__halfS2_S2_S2_fjLj6144ELj1ELj1ELj8ELj16ENS_18Kernel_traits_baseILj6144ES2_S2_S2_S2_fjLj256EEEEELb0ELb0ELb1ELb0EEEvNS_9BwdParamsE
        .type           _ZN10layer_norm13ln_bwd_kernelINS_13Kernel_traitsI6__halfS2_S2_S2_fjLj6144ELj1ELj1ELj8ELj16ENS_18Kernel_traits_baseILj6144ES2_S2_S2_S2_fjLj256EEEEELb0ELb0ELb1ELb0EEEvNS_9BwdParamsE,@function
        .size           _ZN10layer_norm13ln_bwd_kernelINS_13Kernel_traitsI6__halfS2_S2_S2_fjLj6144ELj1ELj1ELj8ELj16ENS_18Kernel_traits_baseILj6144ES2_S2_S2_S2_fjLj256EEEEELb0ELb0ELb1ELb0EEEvNS_9BwdParamsE,(.L_x_10676 - _ZN10layer_norm13ln_bwd_kernelINS_13Kernel_traitsI6__halfS2_S2_S2_fjLj6144ELj1ELj1ELj8ELj16ENS_18Kernel_traits_baseILj6144ES2_S2_S2_S2_fjLj256EEEEELb0ELb0ELb1ELb0EEEvNS_9BwdParamsE)
        .other          _ZN10layer_norm13ln_bwd_kernelINS_13Kernel_traitsI6__halfS2_S2_S2_fjLj6144ELj1ELj1ELj8ELj16ENS_18Kernel_traits_baseILj6144ES2_S2_S2_S2_fjLj256EEEEELb0ELb0ELb1ELb0EEEvNS_9BwdParamsE,@"STO_CUDA_ENTRY STV_DEFAULT"
_ZN10layer_norm13ln_bwd_kernelINS_13Kernel_traitsI6__halfS2_S2_S2_fjLj6144ELj1ELj1ELj8ELj16ENS_18Kernel_traits_baseILj6144ES2_S2_S2_S2_fjLj256EEEEELb0ELb0ELb1ELb0EEEvNS_9BwdParamsE:
.text._ZN10layer_norm13ln_bwd_kernelINS_13Kernel_traitsI6__halfS2_S2_S2_fjLj6144ELj1ELj1ELj8ELj16ENS_18Kernel_traits_baseILj6144ES2_S2_S2_S2_fjLj256EEEEELb0ELb0ELb1ELb0EEEvNS_9BwdParamsE:
        /* <DEDUP_REMOVED lines=83> */
.L_x_1088:
[----:B0-----:R-:W0:Y:S08]  /*0530*/  LDC.64 R82, c[0x0][0x3f8] ;  /* 0x0000fe00ff527b82 */ /* 0x001e300000000a00 */
[----:B------:R-:W1:Y:S08]  /*0540*/  LDC.64 R80, c[0x0][0x3c8] ;  /* 0x0000f200ff507b82 */ /* 0x000e700000000a00 */
[----:B--2---:R-:W2:Y:S01]  /*0550*/  LDC.64 R84, c[0x0][0x3f0] ;  /* 0x0000fc00ff547b82 */ /* 0x004ea20000000a00 */
[----:B0-----:R-:W-:-:S05]  /*0560*/  IMAD.WIDE R82, R97, 0x4, R82 ;  /* 0x0000000461527825 */ /* 0x001fca00078e0252 */
[----:B------:R-:W3:Y:S01]  /*0570*/  LDG.E R96, desc[UR10][R82.64] ;  /* 0x0000000a52607981 */ /* 0x000ee2000c1e1900 */
[----:B-1----:R-:W-:-:S05]  /*0580*/  IMAD.WIDE R80, R97, 0x4, R80 ;  /* 0x0000000461507825 */ /* 0x002fca00078e0250 */
[----:B-----5:R0:W5:Y:S01]  /*0590*/  LDG.E R98, desc[UR10][R80.64] ;  /* 0x0000000a50627981 */ /* 0x020162000c1e1900 */
        /* <DEDUP_REMOVED lines=41> */
[--C-:B------:R-:W-:Y:S02]  /*0830*/  HADD2.F32 R100, -RZ, R64.reuse.H0_H0 ;  /* 0x20000040ff647230 */ /* 0x100fe40000004100 */
[----:B------:R-:W-:Y:S02]  /*0840*/  HADD2.F32 R99, -RZ, R64.H1_H1 ;  /* 0x30000040ff637230 */ /* 0x000fe40000004100 */
[----:B------:R-:W-:Y:S02]  /*0850*/  HADD2.F32 R104, -RZ, R65.H0_H0 ;  /* 0x20000041ff687230 */ /* 0x000fe40000004100 */
[----:B0-----:R-:W-:-:S05]  /*0860*/  @P0 IMAD.WIDE.U32 R92, R89, 0x10, R92 ;  /* 0x00000010595c0825 */ /* 0x001fca00078e005c */
[----:B------:R0:W5:Y:S01]  /*0870*/  @P0 LDG.E.128 R8, desc[UR10][R92.64] ;  /* 0x0000000a5c080981 */ /* 0x000162000c1e1d00 */
[----:B------:R-:W-:Y:S01]  /*0880*/  HADD2.F32 R108, -RZ, R66.H0_H0 ;  /* 0x20000042ff6c7230 */ /* 0x000fe20000004100 */
[----:B------:R-:W-:Y:S01]  /*0890*/  IADD3 R90, PT, PT, R90, 0x100, RZ ;  /* 0x000001005a5a7810 */ /* 0x000fe20007ffe0ff */
[----:B------:R-:W-:Y:S01]  /*08a0*/  HADD2.F32 R112, -RZ, R67.H1_H1 ;  /* 0x30000043ff707230 */ /* 0x000fe20000004100 */
[----:B------:R-:W-:Y:S01]  /*08b0*/  IADD3 R89, PT, PT, R89, 0x100, RZ ;  /* 0x0000010059597810 */ /* 0x000fe20007ffe0ff */
[----:B--2---:R-:W-:Y:S02]  /*08c0*/  HADD2.F32 R103, -RZ, R81.H1_H1 ;  /* 0x30000051ff677230 */ /* 0x004fe40000004100 */
[--C-:B------:R-:W-:Y:S02]  /*08d0*/  HADD2.F32 R109, -RZ, R83.reuse.H0_H0 ;  /* 0x20000053ff6d7230 */ /* 0x100fe40000004100 */
[----:B------:R-:W-:Y:S02]  /*08e0*/  HADD2.F32 R155, -RZ, R83.H1_H1 ;  /* 0x30000053ff9b7230 */ /* 0x000fe40000004100 */
[----:B------:R-:W-:Y:S01]  /*08f0*/  FADD.FTZ R103, -R88, R103 ;  /* 0x0000006758677221 */ /* 0x000fe20000010100 */
[----:B------:R-:W-:-:S02]  /*0900*/  HADD2.F32 R3, -RZ, R80.H0_H0 ;  /* 0x20000050ff037230 */ /* 0x000fc40000004100 */
[----:B------:R-:W-:Y:S01]  /*0910*/  FADD.FTZ R111, -R88, R109 ;  /* 0x0000006d586f7221 */ /* 0x000fe20000010100 */
[----:B------:R-:W-:Y:S02]  /*0920*/  HADD2.F32 R91, -RZ, R80.H1_H1 ;  /* 0x30000050ff5b7230 */ /* 0x000fe40000004100 */
[----:B-----5:R-:W-:Y:S01]  /*0930*/  FMUL.FTZ R106, R98, R103 ;  /* 0x00000067626a7220 */ /* 0x020fe20000410000 */
[--C-:B---3--:R-:W-:Y:S02]  /*0940*/  HADD2.F32 R83, -RZ, R85.reuse.H0_H0 ;  /* 0x20000055ff537230 */ /* 0x108fe40000004100 */
[C---:B------:R-:W-:Y:S01]  /*0950*/  FADD.FTZ R3, -R88.reuse, R3 ;  /* 0x0000000358037221 */ /* 0x040fe20000010100 */
[----:B------:R-:W-:Y:S02]  /*0960*/  HADD2.F32 R85, -RZ, R85.H1_H1 ;  /* 0x30000055ff557230 */ /* 0x000fe40000004100 */
[----:B------:R-:W-:Y:S01]  /*0970*/  FADD.FTZ R91, -R88, R91 ;  /* 0x0000005b585b7221 */ /* 0x000fe20000010100 */
[----:B------:R-:W-:-:S02]  /*0980*/  HADD2.F32 R80, -RZ, R65.H1_H1 ;  /* 0x30000041ff507230 */ /* 0x000fc40000004100 */
[C---:B------:R-:W-:Y:S01]  /*0990*/  FMUL.FTZ R3, R98.reuse, R3 ;  /* 0x0000000362037220 */ /* 0x040fe20000410000 */
[----:B------:R-:W-:Y:S02]  /*09a0*/  HADD2.F32 R107, -RZ, R82.H1_H1 ;  /* 0x30000052ff6b7230 */ /* 0x000fe40000004100 */
[----:B------:R-:W-:Y:S01]  /*09b0*/  FMUL.FTZ R102, R98, R91 ;  /* 0x0000005b62667220 */ /* 0x000fe20000410000 */
[----:B------:R-:W-:Y:S02]  /*09c0*/  HADD2.F32 R95, -RZ, R81.H0_H0 ;  /* 0x20000051ff5f7230 */ /* 0x000fe40000004100 */
[----:B------:R-:W-:Y:S01]  /*09d0*/  FMUL.FTZ R103, R80, R85 ;  /* 0x0000005550677220 */ /* 0x000fe20000410000 */
[----:B------:R-:W-:Y:S02]  /*09e0*/  HADD2.F32 R81, -RZ, R84.H0_H0 ;  /* 0x20000054ff517230 */ /* 0x000fe40000004100 */
[----:B------:R-:W-:Y:S01]  /*09f0*/  FADD.FTZ R107, -R88, R107 ;  /* 0x0000006b586b7221 */ /* 0x000fe20000010100 */
[----:B0-----:R-:W-:-:S02]  /*0a00*/  HADD2.F32 R93, -RZ, R86.H0_H0 ;  /* 0x20000056ff5d7230 */ /* 0x001fc40000004100 */
[----:B------:R-:W-:Y:S01]  /*0a10*/  FADD.FTZ R95, -R88, R95 ;  /* 0x0000005f585f7221 */ /* 0x000fe20000010100 */
[----:B------:R-:W-:Y:S02]  /*0a20*/  HADD2.F32 R86, -RZ, R86.H1_H1 ;  /* 0x30000056ff567230 */ /* 0x000fe40000004100 */
[----:B------:R-:W-:Y:S01]  /*0a30*/  FMUL.FTZ R100, R100, R81 ;  /* 0x0000005164647220 */ /* 0x000fe20000410000 */
[----:B------:R-:W-:Y:S02]  /*0a40*/  HADD2.F32 R80, -RZ, R66.H1_H1 ;  /* 0x30000042ff507230 */ /* 0x000fe40000004100 */
[C---:B------:R-:W-:Y:S01]  /*0a50*/  FMUL.FTZ R110, R98.reuse, R107 ;  /* 0x0000006b626e7220 */ /* 0x040fe20000410000 */
[----:B------:R-:W-:Y:S02]  /*0a60*/  HADD2.F32 R84, -RZ, R84.H1_H1 ;  /* 0x30000054ff547230 */ /* 0x000fe40000004100 */
[----:B------:R-:W-:Y:S01]  /*0a70*/  FMUL.FTZ R101, R98, R95 ;  /* 0x0000005f62657220 */ /* 0x000fe20000410000 */
[----:B------:R-:W-:Y:S01]  /*0a80*/  FADD.FTZ R32, R32, R81 ;  /* 0x0000005120207221 */ /* 0x000fe20000010000 */
[----:B------:R-:W-:Y:S01]  /*0a90*/  FMUL.FTZ R107, R80, R86 ;  /* 0x00000056506b7220 */ /* 0x000fe20000410000 */
[----:B------:R-:W-:Y:S01]  /*0aa0*/  FFMA.FTZ R56, R3, R81, R56 ;  /* 0x0000005103387223 */ /* 0x000fe20000010038 */
[----:B------:R-:W-:Y:S01]  /*0ab0*/  FMUL.FTZ R99, R99, R84 ;  /* 0x0000005463637220 */ /* 0x000fe20000410000 */
[----:B------:R-:W-:Y:S01]  /*0ac0*/  FADD.FTZ R80, RZ, R100 ;  /* 0x00000064ff507221 */ /* 0x000fe20000010000 */
[----:B------:R-:W-:Y:S01]  /*0ad0*/  FFMA.FTZ R81, R3, R100, RZ ;  /* 0x0000006403517223 */ /* 0x000fe200000100ff */
[----:B------:R-:W-:-:S02]  /*0ae0*/  HADD2.F32 R105, -RZ, R82.H0_H0 ;  /* 0x20000052ff697230 */ /* 0x000fc40000004100 */
[-C--:B------:R-:W-:Y:S01]  /*0af0*/  FMUL.FTZ R104, R104, R83.reuse ;  /* 0x0000005368687220 */ /* 0x080fe20000410000 */
[----:B------:R-:W-:Y:S02]  /*0b00*/  HADD2.F32 R153, -RZ, R87.H0_H0 ;  /* 0x20000057ff997230 */ /* 0x000fe40000004100 */
[----:B------:R-:W-:Y:S01]  /*0b10*/  FADD.FTZ R34, R34, R83 ;  /* 0x0000005322227221 */ /* 0x000fe20000010000 */
[----:B------:R-:W-:Y:S01]  /*0b20*/  FFMA.FTZ R58, R101, R83, R58 ;  /* 0x00000053653a7223 */ /* 0x000fe2000001003a */
[----:B------:R-:W-:Y:S02]  /*0b30*/  HADD2.F32 R82, -RZ, R67.H0_H0 ;  /* 0x20000043ff527230 */ /* 0x000fe40000004100 */
        /* <DEDUP_REMOVED lines=8> */
[----:B------:R-:W-:-:S02]  /*0bc0*/  HADD2.F32 R87, -RZ, R87.H1_H1 ;  /* 0x30000057ff577230 */ /* 0x000fc40000004100 */
[----:B------:R-:W-:Y:S01]  /*0bd0*/  FADD.FTZ R83, R82, R103 ;  /* 0x0000006752537221 */ /* 0x000fe20000010000 */
[----:B------:R-:W-:Y:S01]  /*0be0*/  FFMA.FTZ R80, R106, R103, R81 ;  /* 0x000000676a507223 */ /* 0x000fe20000010051 */
        /* <DEDUP_REMOVED lines=24> */
.L_x_1043:
[----:B----4-:R-:W-:Y:S05]  /*0d70*/  BSYNC.RECONVERGENT B1 ;  /* 0x0000000000017941 */ /* 0x010fea0003800200 */
.L_x_1042:
[----:B------:R-:W-:Y:S04]  /*0d80*/  BSSY.RECONVERGENT B1, `(.L_x_1044) ;  /* 0x000005f000017945 */ /* 0x000fe80003800200 */
[----:B------:R-:W-:Y:S05]  /*0d90*/  @!P2 BRA `(.L_x_1045) ;  /* 0x000000040074a947 */ /* 0x000fea0003800000 */
[----:B------:R-:W0:Y:S08]  /*0da0*/  LDC.64 R80, c[0x0][0x3a8] ;  /* 0x0000ea00ff507b82 */ /* 0x000e300000000a00 */
[----:B------:R-:W1:Y:S01]  /*0db0*/  LDC.64 R84, c[0x0][0x428] ;  /* 0x00010a00ff547b82 */ /* 0x000e620000000a00 */
[----:B------:R-:W-:Y:S01]  /*0dc0*/  ISETP.NE.U32.AND P0, PT, RZ, UR12, PT ;  /* 0x0000000cff007c0c */ /* 0x000fe2000bf05070 */
[----:B0-----:R-:W-:-:S06]  /*0dd0*/  IMAD.WIDE.U32 R80, R89, 0x10, R80 ;  /* 0x0000001059507825 */ /* 0x001fcc00078e0050 */
[----:B------:R-:W2:Y:S01]  /*0de0*/  LDG.E.128 R80, desc[UR10][R80.64] ;  /* 0x0000000a50507981 */ /* 0x000ea2000c1e1d00 */
[----:B-1----:R-:W-:Y:S01]  /*0df0*/  IMAD.WIDE.U32 R84, R90, 0x10, R84 ;  /* 0x000000105a547825 */ /* 0x002fe200078e0054 */
[----:B------:R-:W-:-:S05]  /*0e00*/  ISETP.NE.AND.EX P0, PT, RZ, UR13, PT, P0 ;  /* 0x0000000dff007c0c */ /* 0x000fca000bf05300 */
[----:B------:R-:W3:Y:S08]  /*0e10*/  LDG.E.128 R84, desc[UR10][R84.64] ;  /* 0x0000000a54547981 */ /* 0x000ef0000c1e1d00 */
[----:B------:R-:W0:Y:S02]  /*0e20*/  @P0 LDC.64 R94, c[0x0][0x438] ;  /* 0x00010e00ff5e0b82 */ /* 0x000e240000000a00 */
[----:B0-----:R-:W-:-:S05]  /*0e30*/  @P0 IMAD.WIDE.U32 R94, R89, 0x10, R94 ;  /* 0x00000010595e0825 */ /* 0x001fca00078e005e */
[----:B------:R0:W5:Y:S01]  /*0e40*/  @P0 LDG.E.128 R4, desc[UR10][R94.64] ;  /* 0x0000000a5e040981 */ /* 0x000162000c1e1d00 */
[--C-:B------:R-:W-:Y:S01]  /*0e50*/  HADD2.F32 R116, -RZ, R128.reuse.H0_H0 ;  /* 0x20000080ff747230 */ /* 0x100fe20000004100 */
[----:B------:R-:W-:Y:S01]  /*0e60*/  IADD3 R90, PT, PT, R90, 0x100, RZ ;  /* 0x000001005a5a7810 */ /* 0x000fe20007ffe0ff */
[----:B------:R-:W-:Y:S01]  /*0e70*/  HADD2.F32 R115, -RZ, R128.H1_H1 ;  /* 0x30000080ff737230 */ /* 0x000fe20000004100 */
[----:B------:R-:W-:Y:S01]  /*0e80*/  IADD3 R89, PT, PT, R89, 0x100, RZ ;  /* 0x0000010059597810 */ /* 0x000fe20007ffe0ff */
[----:B------:R-:W-:Y:S02]  /*0e90*/  HADD2.F32 R120, -RZ, R129.H0_H0 ;  /* 0x20000081ff787230 */ /* 0x000fe40000004100 */
[----:B------:R-:W-:Y:S02]  /*0ea0*/  HADD2.F32 R124, -RZ, R130.H0_H0 ;  /* 0x20000082ff7c7230 */ /* 0x000fe40000004100 */
[----:B------:R-:W-:Y:S02]  /*0eb0*/  HADD2.F32 R132, -RZ, R131.H1_H1 ;  /* 0x30000083ff847230 */ /* 0x000fe40000004100 */
[----:B--2---:R-:W-:-:S02]  /*0ec0*/  HADD2.F32 R117, -RZ, R80.H1_H1 ;  /* 0x30000050ff757230 */ /* 0x004fc40000004100 */
[--C-:B------:R-:W-:Y:S02]  /*0ed0*/  HADD2.F32 R121, -RZ, R81.reuse.H1_H1 ;  /* 0x30000051ff797230 */ /* 0x100fe40000004100 */
[----:B------:R-:W-:Y:S02]  /*0ee0*/  HADD2.F32 R93, -RZ, R80.H0_H0 ;  /* 0x20000050ff5d7230 */ /* 0x000fe40000004100 */
[C---:B------:R-:W-:Y:S01]  /*0ef0*/  FADD.FTZ R117, -R88.reuse, R117 ;  /* 0x0000007558757221 */ /* 0x040fe20000010100 */
[----:B------:R-:W-:Y:S02]  /*0f00*/  HADD2.F32 R119, -RZ, R81.H0_H0 ;  /* 0x20000051ff777230 */ /* 0x000fe40000004100 */
[C---:B------:R-:W-:Y:S01]  /*0f10*/  FADD.FTZ R121, -R88.reuse, R121 ;  /* 0x0000007958797221 */ /* 0x040fe20000010100 */
[----:B---3--:R-:W-:Y:S02]  /*0f20*/  HADD2.F32 R81, -RZ, R84.H0_H0 ;  /* 0x20000054ff517230 */ /* 0x008fe40000004100 */
[----:B------:R-:W-:Y:S01]  /*0f30*/  FADD.FTZ R113, -R88, R93 ;  /* 0x0000005d58717221 */ /* 0x000fe20000010100 */
[----:B-----5:R-:W-:Y:S01]  /*0f40*/  FMUL.FTZ R118, R98, R117 ;  /* 0x0000007562767220 */ /* 0x020fe20000410000 */
[----:B------:R-:W-:Y:S01]  /*0f50*/  FADD.FTZ R117, -R88, R119 ;  /* 0x0000007758757221 */ /* 0x000fe20000010100 */
[----:B------:R-:W-:-:S02]  /*0f60*/  HADD2.F32 R80, -RZ, R85.H1_H1 ;  /* 0x30000055ff507230 */ /* 0x000fc40000004100 */
[C---:B------:R-:W-:Y:S01]  /*0f70*/  FMUL.FTZ R122, R98.reuse, R121 ;  /* 0x00000079627a7220 */ /* 0x040fe20000410000 */
[----:B------:R-:W-:Y:S02]  /*0f80*/  HADD2.F32 R119, -RZ, R129.H1_H1 ;  /* 0x30000081ff777230 */ /* 0x000fe40000004100 */
[----:B------:R-:W-:Y:S01]  /*0f90*/  FMUL.FTZ R113, R98, R113 ;  /* 0x0000007162717220 */ /* 0x000fe20000410000 */
[----:B------:R-:W-:Y:S02]  /*0fa0*/  HADD2.F32 R84, -RZ, R84.H1_H1 ;  /* 0x30000054ff547230 */ /* 0x000fe40000004100 */
[----:B------:R-:W-:Y:S01]  /*0fb0*/  FMUL.FTZ R116, R116, R81 ;  /* 0x0000005174747220 */ /* 0x000fe20000410000 */
[--C-:B------:R-:W-:Y:S02]  /*0fc0*/  HADD2.F32 R127, -RZ, R83.reuse.H0_H0 ;  /* 0x20000053ff7f7230 */ /* 0x100fe40000004100 */
[----:B------:R-:W-:Y:S01]  /*0fd0*/  FMUL.FTZ R117, R98, R117 ;  /* 0x0000007562757220 */ /* 0x000fe20000410000 */
[----:B------:R-:W-:-:S02]  /*0fe0*/  HADD2.F32 R153, -RZ, R83.H1_H1 ;  /* 0x30000053ff997230 */ /* 0x000fc40000004100 */
[-C--:B------:R-:W-:Y:S01]  /*0ff0*/  FMUL.FTZ R119, R119, R80.reuse ;  /* 0x0000005077777220 */ /* 0x080fe20000410000 */
[----:B------:R-:W-:Y:S02]  /*1000*/  HADD2.F32 R83, -RZ, R85.H0_H0 ;  /* 0x20000055ff537230 */ /* 0x000fe40000004100 */
[----:B------:R-:W-:Y:S01]  /*1010*/  FADD.FTZ R27, R27, R80 ;  /* 0x000000501b1b7221 */ /* 0x000fe20000010000 */
[----:B------:R-:W-:Y:S01]  /*1020*/  FFMA.FTZ R51, R122, R80, R51 ;  /* 0x000000507a337223 */ /* 0x000fe20000010033 */
        /* <DEDUP_REMOVED lines=8> */
[----:B------:R-:W-:-:S02]  /*10b0*/  HADD2.F32 R123, -RZ, R82.H0_H0 ;  /* 0x20000052ff7b7230 */ /* 0x000fc40000004100 */
[----:B------:R-:W-:Y:S01]  /*10c0*/  FADD.FTZ R83, R80, R115 ;  /* 0x0000007350537221 */ /* 0x000fe20000010000 */
[----:B------:R-:W-:Y:S01]  /*10d0*/  FFMA.FTZ R80, R118, R115, R81 ;  /* 0x0000007376507223 */ /* 0x000fe20000010051 */
[----:B------:R-:W-:Y:S02]  /*10e0*/  HADD2.F32 R125, -RZ, R82.H1_H1 ;  /* 0x30000052ff7d7230 */ /* 0x000fe40000004100 */
[C---:B------:R-:W-:Y:S01]  /*10f0*/  FADD.FTZ R127, -R88.reuse, R127 ;  /* 0x0000007f587f7221 */ /* 0x040fe20000010100 */
[--C-:B------:R-:W-:Y:S02]  /*1100*/  HADD2.F32 R85, -RZ, R86.reuse.H0_H0 ;  /* 0x20000056ff557230 */ /* 0x100fe40000004100 */
[C---:B------:R-:W-:Y:S01]  /*1110*/  FADD.FTZ R121, -R88.reuse, R123 ;  /* 0x0000007b58797221 */ /* 0x040fe20000010100 */
[----:B------:R-:W-:Y:S01]  /*1120*/  FADD.FTZ R82, R83, R120 ;  /* 0x0000007853527221 */ /* 0x000fe20000010000 */
[----:B------:R-:W-:Y:S01]  /*1130*/  FFMA.FTZ R81, R117, R120, R80 ;  /* 0x0000007875517223 */ /* 0x000fe20000010050 */
[----:B------:R-:W-:Y:S01]  /*1140*/  FADD.FTZ R125, -R88, R125 ;  /* 0x0000007d587d7221 */ /* 0x000fe20000010100 */
[----:B------:R-:W-:-:S02]  /*1150*/  HADD2.F32 R86, -RZ, R86.H1_H1 ;  /* 0x30000056ff567230 */ /* 0x000fc40000004100 */
[----:B------:R-:W-:Y:S01]  /*1160*/  FMUL.FTZ R121, R98, R121 ;  /* 0x0000007962797220 */ /* 0x000fe20000410000 */
[----:B------:R-:W-:Y:S02]  /*1170*/  HADD2.F32 R123, -RZ, R130.H1_H1 ;  /* 0x30000082ff7b7230 */ /* 0x000fe40000004100 */
[----:B------:R-:W-:Y:S01]  /*1180*/  FMUL.FTZ R124, R124, R85 ;  /* 0x000000557c7c7220 */ /* 0x000fe20000410000 */
[----:B------:R-:W-:Y:S01]  /*1190*/  FADD.FTZ R83, R82, R119 ;  /* 0x0000007752537221 */ /* 0x000fe20000010000 */
[----:B------:R-:W-:Y:S01]  /*11a0*/  FFMA.FTZ R80, R122, R119, R81 ;  /* 0x000000777a507223 */ /* 0x000fe20000010051 */
[----:B------:R-:W-:Y:S01]  /*11b0*/  FMUL.FTZ R126, R98, R125 ;  /* 0x0000007d627e7220 */ /* 0x000fe20000410000 */
[----:B------:R-:W-:Y:S02]  /*11c0*/  HADD2.F32 R93, -RZ, R87.H0_H0 ;  /* 0x20000057ff5d7230 */ /* 0x000fe40000004100 */
[----:B------:R-:W-:Y:S01]  /*11d0*/  FMUL.FTZ R123, R123, R86 ;  /* 0x000000567b7b7220 */ /* 0x000fe20000410000 */
[----:B------:R-:W-:-:S02]  /*11e0*/  HADD2.F32 R125, -RZ, R131.H0_H0 ;  /* 0x20000083ff7d7230 */ /* 0x000fc40000004100 */
        /* <DEDUP_REMOVED lines=23> */
[----:B0-----:R-:W-:-:S07]  /*1360*/  FFMA.FTZ R92, R134, R132, R81 ;  /* 0x00000084865c7223 */ /* 0x001fce0000010051 */
.L_x_1045:
[----:B------:R-:W-:Y:S05]  /*1370*/  BSYNC.RECONVERGENT B1 ;  /* 0x0000000000017941 */ /* 0x000fea0003800200 */
.L_x_1044:
        /* <DEDUP_REMOVED lines=14> */
[----:B------:R-:W-:Y:S02]  /*1460*/  HADD2.F32 R144, -RZ, R62.H0_H0 ;  /* 0x2000003eff907230 */ /* 0x000fe40000004100 */
[----:B------:R-:W-:Y:S02]  /*1470*/  HADD2.F32 R148, -RZ, R63.H1_H1 ;  /* 0x3000003fff947230 */ /* 0x000fe40000004100 */
[--C-:B--2---:R-:W-:Y:S02]  /*1480*/  HADD2.F32 R133, -RZ, R81.reuse.H0_H0 ;  /* 0x20000051ff857230 */ /* 0x104fe40000004100 */
[----:B------:R-:W-:Y:S02]  /*1490*/  HADD2.F32 R81, -RZ, R81.H1_H1 ;  /* 0x30000051ff517230 */ /* 0x000fe40000004100 */
[----:B------:R-:W-:Y:S02]  /*14a0*/  HADD2.F32 R89, -RZ, R80.H0_H0 ;  /* 0x20000050ff597230 */ /* 0x000fe40000004100 */
[----:B------:R-:W-:Y:S01]  /*14b0*/  FADD.FTZ R137, -R88, R133 ;  /* 0x0000008558897221 */ /* 0x000fe20000010100 */
[----:B------:R-:W-:-:S02]  /*14c0*/  HADD2.F32 R139, -RZ, R82.H1_H1 ;  /* 0x30000052ff8b7230 */ /* 0x000fc40000004100 */
[C---:B0-----:R-:W-:Y:S01]  /*14d0*/  FADD.FTZ R95, -R88.reuse, R81 ;  /* 0x00000051585f7221 */ /* 0x041fe20000010100 */
[----:B------:R-:W-:Y:S02]  /*14e0*/  HADD2.F32 R135, -RZ, R82.H0_H0 ;  /* 0x20000052ff877230 */ /* 0x000fe40000004100 */
[C---:B------:R-:W-:Y:S01]  /*14f0*/  FADD.FTZ R89, -R88.reuse, R89 ;  /* 0x0000005958597221 */ /* 0x040fe20000010100 */
[----:B------:R-:W-:Y:S02]  /*1500*/  HADD2.F32 R143, -RZ, R83.H0_H0 ;  /* 0x20000053ff8f7230 */ /* 0x000fe40000004100 */
[C---:B------:R-:W-:Y:S01]  /*1510*/  FADD.FTZ R145, -R88.reuse, R139 ;  /* 0x0000008b58917221 */ /* 0x040fe20000010100 */
[----:B---3--:R-:W-:Y:S02]  /*1520*/  HADD2.F32 R81, -RZ, R84.H0_H0 ;  /* 0x20000054ff517230 */ /* 0x008fe40000004100 */
[----:B------:R-:W-:Y:S01]  /*1530*/  FADD.FTZ R141, -R88, R135 ;  /* 0x00000087588d7221 */ /* 0x000fe20000010100 */
[----:B------:R-:W-:-:S02]  /*1540*/  HADD2.F32 R93, -RZ, R80.H1_H1 ;  /* 0x30000050ff5d7230 */ /* 0x000fc40000004100 */
[C---:B-----5:R-:W-:Y:S01]  /*1550*/  FMUL.FTZ R142, R98.reuse, R95 ;  /* 0x0000005f628e7220 */ /* 0x060fe20000410000 */
[----:B------:R-:W-:Y:S02]  /*1560*/  HADD2.F32 R83, -RZ, R83.H1_H1 ;  /* 0x30000053ff537230 */ /* 0x000fe40000004100 */
[----:B------:R-:W-:Y:S01]  /*1570*/  FMUL.FTZ R133, R98, R89 ;  /* 0x0000005962857220 */ /* 0x000fe20000410000 */
[----:B------:R-:W-:Y:S02]  /*1580*/  HADD2.F32 R80, -RZ, R85.H1_H1 ;  /* 0x30000055ff507230 */ /* 0x000fe40000004100 */
[----:B------:R-:W-:Y:S01]  /*1590*/  FMUL.FTZ R136, R136, R81 ;  /* 0x0000005188887220 */ /* 0x000fe20000410000 */
[----:B------:R-:W-:Y:S02]  /*15a0*/  HADD2.F32 R139, -RZ, R61.H1_H1 ;  /* 0x3000003dff8b7230 */ /* 0x000fe40000004100 */
[----:B------:R-:W-:Y:S01]  /*15b0*/  FADD.FTZ R93, -R88, R93 ;  /* 0x0000005d585d7221 */ /* 0x000fe20000010100 */
[----:B------:R-:W-:-:S02]  /*15c0*/  HADD2.F32 R84, -RZ, R84.H1_H1 ;  /* 0x30000054ff547230 */ /* 0x000fc40000004100 */
[----:B------:R-:W-:Y:S01]  /*15d0*/  FADD.FTZ R155, -R88, R83 ;  /* 0x00000053589b7221 */ /* 0x000fe20000010100 */
[----:B------:R-:W-:Y:S02]  /*15e0*/  HADD2.F32 R135, -RZ, R60.H1_H1 ;  /* 0x3000003cff877230 */ /* 0x000fe40000004100 */
[----:B------:R-:W-:Y:S01]  /*15f0*/  FMUL.FTZ R137, R98, R137 ;  /* 0x0000008962897220 */ /* 0x000fe20000410000 */
[----:B------:R-:W-:Y:S02]  /*1600*/  HADD2.F32 R83, -RZ, R85.H0_H0 ;  /* 0x20000055ff537230 */ /* 0x000fe40000004100 */
        /* <DEDUP_REMOVED lines=13> */
[----:B------:R-:W-:Y:S01]  /*16e0*/  FFMA.FTZ R80, R138, R135, R81 ;  /* 0x000000878a507223 */ /* 0x000fe20000010051 */
[----:B------:R-:W-:-:S02]  /*16f0*/  HADD2.F32 R85, -RZ, R86.H0_H0 ;  /* 0x20000056ff557230 */ /* 0x000fc40000004100 */
[----:B------:R-:W-:Y:S01]  /*1700*/  FADD.FTZ R147, -R88, R143 ;  /* 0x0000008f58937221 */ /* 0x000fe20000010100 */
        /* <DEDUP_REMOVED lines=8> */
[----:B------:R-:W-:Y:S01]  /*1790*/  FADD.FTZ R17, R17, R84 ;  /* 0x0000005411117221 */ /* 0x000fe20000010000 */
[----:B------:R-:W-:Y:S01]  /*17a0*/  FFMA.FTZ R41, R138, R84, R41 ;  /* 0x000000548a297223 */ /* 0x000fe20000010029 */
[----:B------:R-:W-:-:S02]  /*17b0*/  HADD2.F32 R153, -RZ, R87.H0_H0 ;  /* 0x20000057ff997230 */ /* 0x000fc40000004100 */
[----:B------:R-:W-:Y:S01]  /*17c0*/  FMUL.FTZ R143, R143, R86 ;  /* 0x000000568f8f7220 */ /* 0x000fe20000410000 */
[----:B------:R-:W-:Y:S02]  /*17d0*/  HADD2.F32 R84, -RZ, R63.H0_H0 ;  /* 0x2000003fff547230 */ /* 0x000fe40000004100 */
[----:B------:R-:W-:Y:S01]  /*17e0*/  FMUL.FTZ R146, R98, R145 ;  /* 0x0000009162927220 */ /* 0x000fe20000410000 */
[----:B------:R-:W-:Y:S01]  /*17f0*/  FADD.FTZ R82, R83, R144 ;  /* 0x0000009053527221 */ /* 0x000fe20000010000 */
[----:B------:R-:W-:Y:S01]  /*1800*/  FFMA.FTZ R81, R141, R144, R80 ;  /* 0x000000908d517223 */ /* 0x000fe20000010050 */
[----:B------:R-:W-:Y:S02]  /*1810*/  HADD2.F32 R87, -RZ, R87.H1_H1 ;  /* 0x30000057ff577230 */ /* 0x000fe40000004100 */
        /* <DEDUP_REMOVED lines=19> */
.L_x_1041:
        /* <DEDUP_REMOVED lines=23> */
.L_x_1046:
[----:B----4-:R-:W-:Y:S05]  /*1ac0*/  BSYNC.RECONVERGENT B0 ;  /* 0x0000000000007941 */ /* 0x010fea0003800200 */
.L_x_1040:
        /* <DEDUP_REMOVED lines=32> */
.L_x_1048:
[----:B------:R-:W-:Y:S05]  /*1cd0*/  BSYNC.RECONVERGENT B0 ;  /* 0x0000000000007941 */ /* 0x000fea0003800200 */
.L_x_1047:
        /* <DEDUP_REMOVED lines=26> */
[----:B------:R-:W-:Y:S02]  /*1e80*/  @P2 SHF.R.S32.HI R82, RZ, 0x1f, R149 ;  /* 0x0000001fff522819 */ /* 0x000fe40000011495 */
[----:B-1----:R-:W-:Y:S01]  /*1e90*/  FADD.FTZ R153, R153, R84 ;  /* 0x0000005499997221 */ /* 0x002fe20000010000 */
[----:B------:R-:W-:Y:S01]  /*1ea0*/  FADD.FTZ R80, R80, R85 ;  /* 0x0000005550507221 */ /* 0x000fe20000010000 */
[----:B------:R-:W-:Y:S02]  /*1eb0*/  @P2 LEA.HI R149, R82, R149, RZ, 0x3 ;  /* 0x0000009552952211 */ /* 0x000fe400078f18ff */
        /* <DEDUP_REMOVED lines=9> */
[----:B------:R-:W-:Y:S01]  /*1f50*/  FADD.FTZ R81, R95, R80 ;  /* 0x000000505f517221 */ /* 0x000fe20000010000 */
[----:B------:R-:W-:Y:S02]  /*1f60*/  HFMA2 R80, -RZ, RZ, 0, 0 ;  /* 0x00000000ff507431 */ /* 0x000fe400000001ff */
[----:B------:R-:W-:Y:S01]  /*1f70*/  FMUL.FTZ R82, R82, UR14 ;  /* 0x0000000e52527c20 */ /* 0x000fe20008410000 */
[----:B------:R-:W-:Y:S01]  /*1f80*/  FMUL.FTZ R81, R81, UR14 ;  /* 0x0000000e51517c20 */ /* 0x000fe20008410000 */
[----:B------:R-:W-:-:S03]  /*1f90*/  @P2 LEA.HI.SX32 R80, R149, R152, 0x1d ;  /* 0x0000009895502211 */ /* 0x000fc600078feaff */
[----:B------:R-:W-:Y:S01]  /*1fa0*/  FSEL R82, R82, RZ, !P0 ;  /* 0x000000ff52527208 */ /* 0x000fe20004000000 */
        /* <DEDUP_REMOVED lines=16> */
[----:B------:R-:W-:-:S04]  /*20b0*/  F2FP.F16.F32.PACK_AB R83, RZ, R83 ;  /* 0x00000053ff53723e */ /* 0x000fc800000000ff */
[----:B------:R-:W-:-:S07]  /*20c0*/  PRMT R72, R83, 0x7610, R72 ;  /* 0x0000761053487816 */ /* 0x000fce0000000048 */
.L_x_1053:
        /* <DEDUP_REMOVED lines=9> */
.L_x_1054:
        /* <DEDUP_REMOVED lines=9> */
.L_x_1055:
        /* <DEDUP_REMOVED lines=9> */
.L_x_1056:
        /* <DEDUP_REMOVED lines=9> */
.L_x_1057:
        /* <DEDUP_REMOVED lines=9> */
.L_x_1058:
        /* <DEDUP_REMOVED lines=9> */
.L_x_1059:
        /* <DEDUP_REMOVED lines=8> */
[----:B------:R-:W-:Y:S01]  /*24b0*/  PRMT R75, R75, 0x5410, R83 ;  /* 0x000054104b4b7816 */ /* 0x000fe20000000053 */
[----:B------:R-:W-:Y:S06]  /*24c0*/  BRA `(.L_x_1060) ;  /* 0x0000000c00487947 */ /* 0x000fec0003800000 */
.L_x_1052:
[----:B------:R-:W0:Y:S01]  /*24d0*/  @P2 LDC R78, c[0x0][0x40c] ;  /* 0x00010300ff4e2b82 */ /* 0x000e220000000800 */
[-CC-:B------:R-:W-:Y:S01]  /*24e0*/  FFMA.FTZ R76, R102, R81.reuse, R82.reuse ;  /* 0x00000051664c7223 */ /* 0x180fe20000010052 */
[-CC-:B------:R-:W-:Y:S01]  /*24f0*/  FFMA.FTZ R77, R3, R81.reuse, R82.reuse ;  /* 0x00000051034d7223 */ /* 0x180fe20000010052 */
[----:B------:R-:W-:Y:S01]  /*2500*/  ISETP.GT.AND P0, PT, R96, RZ, PT ;  /* 0x000000ff6000720c */ /* 0x000fe20003f04270 */
[-C--:B------:R-:W-:Y:S01]  /*2510*/  FFMA.FTZ R87, R105, R81.reuse, R82 ;  /* 0x0000005169577223 */ /* 0x080fe20000010052 */
[----:B------:R-:W-:Y:S01]  /*2520*/  FADD.FTZ R79, R99, -R76 ;  /* 0x8000004c634f7221 */ /* 0x000fe20000010000 */
[----:B------:R-:W-:Y:S01]  /*2530*/  FADD.FTZ R77, R100, -R77 ;  /* 0x8000004d644d7221 */ /* 0x000fe20000010000 */
[--C-:B------:R-:W-:Y:S01]  /*2540*/  FFMA.FTZ R84, R110, R81, R82.reuse ;  /* 0x000000516e547223 */ /* 0x100fe20000010052 */
[----:B------:R-:W1:Y:S01]  /*2550*/  @P2 LDC R83, c[0x0][0x40c] ;  /* 0x00010300ff532b82 */ /* 0x000e620000000800 */
[C---:B------:R-:W-:Y:S01]  /*2560*/  FMUL.FTZ R79, R98.reuse, R79 ;  /* 0x0000004f624f7220 */ /* 0x040fe20000410000 */
[----:B------:R-:W-:Y:S01]  /*2570*/  FMUL.FTZ R77, R98, R77 ;  /* 0x0000004d624d7220 */ /* 0x000fe20000410000 */
[----:B------:R-:W-:Y:S01]  /*2580*/  FADD.FTZ R87, R108, -R87 ;  /* 0x800000576c577221 */ /* 0x000fe20000010000 */
[----:B------:R-:W-:-:S02]  /*2590*/  FFMA.FTZ R88, R111, R81, R82 ;  /* 0x000000516f587223 */ /* 0x000fc40000010052 */
[----:B------:R-:W-:Y:S01]  /*25a0*/  FSEL R91, R79, RZ, P0 ;  /* 0x000000ff4f5b7208 */ /* 0x000fe20000000000 */
[----:B------:R-:W-:Y:S01]  /*25b0*/  FMUL.FTZ R87, R98, R87 ;  /* 0x0000005762577220 */ /* 0x000fe20000410000 */
[----:B------:R-:W-:Y:S01]  /*25c0*/  FSEL R90, R77, RZ, P0 ;  /* 0x000000ff4d5a7208 */ /* 0x000fe20000000000 */
[----:B------:R-:W2:Y:S01]  /*25d0*/  @P2 LDC R93, c[0x0][0x40c] ;  /* 0x00010300ff5d2b82 */ /* 0x000ea20000000800 */
[----:B------:R-:W-:Y:S02]  /*25e0*/  FADD.FTZ R89, R109, -R88 ;  /* 0x800000586d597221 */ /* 0x000fe40000010000 */
[----:B------:R-:W-:Y:S01]  /*25f0*/  FSEL R94, R87, RZ, P0 ;  /* 0x000000ff575e7208 */ /* 0x000fe20000000000 */
[--C-:B------:R-:W-:Y:S01]  /*2600*/  FFMA.FTZ R87, R114, R81, R82.reuse ;  /* 0x0000005172577223 */ /* 0x100fe20000010052 */
[----:B------:R-:W-:Y:S01]  /*2610*/  FMUL.FTZ R89, R98, R89 ;  /* 0x0000005962597220 */ /* 0x000fe20000410000 */
[----:B0-----:R-:W-:Y:S02]  /*2620*/  @P2 FMUL.FTZ R77, R91, R78 ;  /* 0x0000004e5b4d2220 */ /* 0x001fe40000410000 */
[----:B------:R-:W0:Y:S02]  /*2630*/  @P2 LDC R153, c[0x0][0x40c] ;  /* 0x00010300ff992b82 */ /* 0x000e240000000800 */
[----:B------:R-:W-:Y:S01]  /*2640*/  FSEL R149, R89, RZ, P0 ;  /* 0x000000ff59957208 */ /* 0x000fe20000000000 */
[----:B-1----:R-:W-:Y:S01]  /*2650*/  @P2 FMUL.FTZ R76, R90, R83 ;  /* 0x000000535a4c2220 */ /* 0x002fe20000410000 */
[----:B------:R-:W-:Y:S01]  /*2660*/  @P2 F2FP.F16.F32.PACK_AB R83, RZ, R77 ;  /* 0x0000004dff53223e */ /* 0x000fe200000000ff */
[----:B------:R-:W-:-:S03]  /*2670*/  FFMA.FTZ R77, R101, R81, R82 ;  /* 0x00000051654d7223 */ /* 0x000fc60000010052 */
[----:B------:R-:W1:Y:S01]  /*2680*/  @P2 LDC R78, c[0x0][0x40c] ;  /* 0x00010300ff4e2b82 */ /* 0x000e620000000800 */
[----:B------:R-:W-:Y:S01]  /*2690*/  @P2 F2FP.F16.F32.PACK_AB R79, RZ, R76 ;  /* 0x0000004cff4f223e */ /* 0x000fe200000000ff */
[----:B------:R-:W-:Y:S01]  /*26a0*/  FADD.FTZ R77, R104, -R77 ;  /* 0x8000004d684d7221 */ /* 0x000fe20000010000 */
[----:B------:R-:W-:Y:S02]  /*26b0*/  FFMA.FTZ R76, R106, R81, R82 ;  /* 0x000000516a4c7223 */ /* 0x000fe40000010052 */
[----:B------:R-:W-:Y:S01]  /*26c0*/  @P2 PRMT R72, R79, 0x7610, R72 ;  /* 0x000076104f482816 */ /* 0x000fe20000000048 */
[----:B------:R-:W-:Y:S02]  /*26d0*/  FMUL.FTZ R77, R98, R77 ;  /* 0x0000004d624d7220 */ /* 0x000fe40000410000 */
[----:B------:R-:W3:Y:S01]  /*26e0*/  @P2 LDC R86, c[0x0][0x40c] ;  /* 0x00010300ff562b82 */ /* 0x000ee20000000800 */
[----:B------:R-:W-:Y:S01]  /*26f0*/  FADD.FTZ R85, R103, -R76 ;  /* 0x8000004c67557221 */ /* 0x000fe20000010000 */
[----:B------:R-:W-:-:S02]  /*2700*/  @P2 PRMT R72, R72, 0x5410, R83 ;  /* 0x0000541048482816 */ /* 0x000fc40000000053 */
[----:B------:R-:W-:Y:S01]  /*2710*/  FSEL R92, R77, RZ, P0 ;  /* 0x000000ff4d5c7208 */ /* 0x000fe20000000000 */
[----:B------:R-:W-:Y:S01]  /*2720*/  FADD.FTZ R77, R107, -R84 ;  /* 0x800000546b4d7221 */ /* 0x000fe20000010000 */
[C---:B------:R-:W-:Y:S02]  /*2730*/  FMUL.FTZ R85, R98.reuse, R85 ;  /* 0x0000005562557220 */ /* 0x040fe40000410000 */
[----:B------:R-:W4:Y:S01]  /*2740*/  @P2 LDC R154, c[0x0][0x40c] ;  /* 0x00010300ff9a2b82 */ /* 0x000f220000000800 */
[----:B------:R-:W-:Y:S01]  /*2750*/  FMUL.FTZ R77, R98, R77 ;  /* 0x0000004d624d7220 */ /* 0x000fe20000410000 */
[----:B--2---:R-:W-:Y:S01]  /*2760*/  @P2 FMUL.FTZ R76, R92, R93 ;  /* 0x0000005d5c4c2220 */ /* 0x004fe20000410000 */
[----:B------:R-:W-:-:S03]  /*2770*/  FSEL R93, R85, RZ, P0 ;  /* 0x000000ff555d7208 */ /* 0x000fc60000000000 */
[----:B------:R-:W-:Y:S01]  /*2780*/  FSEL R95, R77, RZ, P0 ;  /* 0x000000ff4d5f7208 */ /* 0x000fe20000000000 */
[----:B0-----:R-:W-:Y:S01]  /*2790*/  @P2 FMUL.FTZ R77, R94, R153 ;  /* 0x000000995e4d2220 */ /* 0x001fe20000410000 */
[----:B------:R-:W-:Y:S01]  /*27a0*/  @P2 F2FP.F16.F32.PACK_AB R84, RZ, R76 ;  /* 0x0000004cff54223e */ /* 0x000fe200000000ff */
[----:B-1----:R-:W-:-:S03]  /*27b0*/  @P2 FMUL.FTZ R76, R93, R78 ;  /* 0x0000004e5d4c2220 */ /* 0x002fc60000410000 */
[----:B------:R-:W-:Y:S02]  /*27c0*/  @P2 PRMT R73, R84, 0x7610, R73 ;  /* 0x0000761054492816 */ /* 0x000fe40000000049 */
[----:B------:R-:W-:Y:S01]  /*27d0*/  @P2 F2FP.F16.F32.PACK_AB R85, RZ, R76 ;  /* 0x0000004cff55223e */ /* 0x000fe200000000ff */
[----:B---3--:R-:W-:Y:S01]  /*27e0*/  @P2 FMUL.FTZ R78, R95, R86 ;  /* 0x000000565f4e2220 */ /* 0x008fe20000410000 */
[----:B------:R-:W-:Y:S01]  /*27f0*/  @P2 F2FP.F16.F32.PACK_AB R86, RZ, R77 ;  /* 0x0000004dff56223e */ /* 0x000fe200000000ff */
[----:B------:R-:W-:Y:S01]  /*2800*/  FADD.FTZ R77, R112, -R87 ;  /* 0x80000057704d7221 */ /* 0x000fe20000010000 */
[----:B------:R-:W-:Y:S02]  /*2810*/  F2FP.F16.F32.PACK_AB R76, R91, R90 ;  /* 0x0000005a5b4c723e */ /* 0x000fe400000000ff */
[----:B------:R-:W-:Y:S01]  /*2820*/  @P2 F2FP.F16.F32.PACK_AB R87, RZ, R78 ;  /* 0x0000004eff57223e */ /* 0x000fe200000000ff */
[----:B------:R-:W-:Y:S01]  /*2830*/  FMUL.FTZ R89, R98, R77 ;  /* 0x0000004d62597220 */ /* 0x000fe20000410000 */
[----:B------:R-:W-:Y:S01]  /*2840*/  @P2 PRMT R74, R86, 0x7610, R74 ;  /* 0x00007610564a2816 */ /* 0x000fe2000000004a */
[----:B----4-:R-:W-:Y:S01]  /*2850*/  @P2 FMUL.FTZ R88, R149, R154 ;  /* 0x0000009a95582220 */ /* 0x010fe20000410000 */
[----:B------:R-:W-:-:S02]  /*2860*/  F2FP.F16.F32.PACK_AB R77, R93, R92 ;  /* 0x0000005c5d4d723e */ /* 0x000fc400000000ff */
[----:B------:R-:W-:Y:S02]  /*2870*/  FSEL R90, R89, RZ, P0 ;  /* 0x000000ff595a7208 */ /* 0x000fe40000000000 */
[----:B------:R-:W-:Y:S02]  /*2880*/  @P2 F2FP.F16.F32.PACK_AB R88, RZ, R88 ;  /* 0x00000058ff58223e */ /* 0x000fe400000000ff */
[----:B------:R-:W-:Y:S02]  /*2890*/  F2FP.F16.F32.PACK_AB R78, R95, R94 ;  /* 0x0000005e5f4e723e */ /* 0x000fe400000000ff */
[----:B------:R-:W-:Y:S02]  /*28a0*/  @P2 PRMT R73, R73, 0x5410, R85 ;  /* 0x0000541049492816 */ /* 0x000fe40000000055 */
[----:B------:R-:W-:Y:S02]  /*28b0*/  F2FP.F16.F32.PACK_AB R79, R90, R149 ;  /* 0x000000955a4f723e */ /* 0x000fe400000000ff */
[----:B------:R-:W-:-:S02]  /*28c0*/  @P2 PRMT R74, R74, 0x5410, R87 ;  /* 0x000054104a4a2816 */ /* 0x000fc40000000057 */
[----:B------:R-:W-:Y:S01]  /*28d0*/  @P2 PRMT R75, R88, 0x7610, R75 ;  /* 0x00007610584b2816 */ /* 0x000fe2000000004b */
[----:B------:R-:W-:Y:S06]  /*28e0*/  @!P2 BRA `(.L_x_1060) ;  /* 0x000000080040a947 */ /* 0x000fec0003800000 */
[----:B------:R-:W-:-:S05]  /*28f0*/  FMUL.FTZ R83, R90, UR15 ;  /* 0x0000000f5a537c20 */ /* 0x000fca0008410000 */
[----:B------:R-:W-:-:S04]  /*2900*/  F2FP.F16.F32.PACK_AB R83, RZ, R83 ;  /* 0x00000053ff53723e */ /* 0x000fc800000000ff */
[----:B------:R-:W-:Y:S01]  /*2910*/  PRMT R75, R75, 0x5410, R83 ;  /* 0x000054104b4b7816 */ /* 0x000fe20000000053 */
[----:B------:R-:W-:Y:S06]  /*2920*/  BRA `(.L_x_1060) ;  /* 0x0000000800307947 */ /* 0x000fec0003800000 */
.L_x_1051:
[----:B------:R-:W-:Y:S01]  /*2930*/  UMOV UR4, UR6 ;  /* 0x0000000600047c82 */ /* 0x000fe20008000000 */
[----:B------:R-:W-:Y:S01]  /*2940*/  UMOV UR5, UR7 ;  /* 0x0000000700057c82 */ /* 0x000fe20008000000 */
[----:B------:R-:W-:-:S04]  /*2950*/  UISETP.NE.U32.AND UP0, UPT, UR4, URZ, UPT ;  /* 0x000000ff0400728c */ /* 0x000fc8000bf05070 */
[----:B------:R-:W-:-:S09]  /*2960*/  UISETP.NE.AND.EX UP0, UPT, UR5, URZ, UPT, UP0 ;  /* 0x000000ff0500728c */ /* 0x000fd2000bf05300 */
[----:B------:R-:W-:Y:S05]  /*2970*/  BRA.U UP0, `(.L_x_1061) ;  /* 0x0000000500087547 */ /* 0x000fea000b800000 */
[----:B------:R-:W-:Y:S01]  /*2980*/  ISETP.GT.AND P0, PT, R96, RZ, PT ;  /* 0x000000ff6000720c */ /* 0x000fe20003f04270 */
[----:B------:R-:W0:Y:S01]  /*2990*/  @P2 LDC R84, c[0x0][0x40c] ;  /* 0x00010300ff542b82 */ /* 0x000e220000000800 */
[--C-:B------:R-:W-:Y:S02]  /*29a0*/  HADD2.F32 R83, -RZ, R8.reuse.H0_H0 ;  /* 0x20000008ff537230 */ /* 0x100fe40000004100 */
[--C-:B------:R-:W-:Y:S02]  /*29b0*/  HADD2.F32 R87, -RZ, R9.reuse.H0_H0 ;  /* 0x20000009ff577230 */ /* 0x100fe40000004100 */
[----:B------:R-:W-:Y:S02]  /*29c0*/  HADD2.F32 R85, -RZ, R8.H1_H1 ;  /* 0x30000008ff557230 */ /* 0x000fe40000004100 */
[----:B------:R-:W-:Y:S01]  /*29d0*/  HADD2.F32 R89, -RZ, R9.H1_H1 ;  /* 0x30000009ff597230 */ /* 0x000fe20000004100 */
[----:B------:R-:W1:Y:S01]  /*29e0*/  @P2 LDC R88, c[0x0][0x40c] ;  /* 0x00010300ff582b82 */ /* 0x000e620000000800 */
[----:B------:R-:W-:-:S03]  /*29f0*/  HADD2.F32 R95, -RZ, R11.H0_H0 ;  /* 0x2000000bff5f7230 */ /* 0x000fc60000004100 */
        /* <DEDUP_REMOVED lines=10> */
[C---:B------:R-:W-:Y:S01]  /*2aa0*/  @P0 FFMA.FTZ R85, R98.reuse, R86, R85 ;  /* 0x0000005662550223 */ /* 0x040fe20000010055 */
[----:B------:R-:W2:Y:S01]  /*2ab0*/  @P2 LDC R90, c[0x0][0x40c] ;  /* 0x00010300ff5a2b82 */ /* 0x000ea20000000800 */
[----:B0-----:R-:W-:Y:S01]  /*2ac0*/  @P2 FMUL.FTZ R83, R83, R84 ;  /* 0x0000005453532220 */ /* 0x001fe20000410000 */
[----:B------:R-:W-:Y:S01]  /*2ad0*/  @P0 FFMA.FTZ R89, R98, R92, R89 ;  /* 0x0000005c62590223 */ /* 0x000fe20000010059 */
[----:B------:R-:W-:Y:S01]  /*2ae0*/  @P0 FFMA.FTZ R93, R105, R81, R82 ;  /* 0x00000051695d0223 */ /* 0x000fe20000010052 */
[----:B------:R-:W-:-:S02]  /*2af0*/  HADD2.F32 R91, -RZ, R10.H0_H0 ;  /* 0x2000000aff5b7230 */ /* 0x000fc40000004100 */
[--C-:B------:R-:W-:Y:S01]  /*2b00*/  @P0 FFMA.FTZ R94, R111, R81, R82.reuse ;  /* 0x000000516f5e0223 */ /* 0x100fe20000010052 */
[----:B------:R-:W-:Y:S01]  /*2b10*/  @P2 F2FP.F16.F32.PACK_AB R83, RZ, R83 ;  /* 0x00000053ff53223e */ /* 0x000fe200000000ff */
[----:B------:R-:W-:Y:S01]  /*2b20*/  @P0 FADD.FTZ R93, R108, -R93 ;  /* 0x8000005d6c5d0221 */ /* 0x000fe20000010000 */
[----:B------:R-:W0:Y:S01]  /*2b30*/  @P2 LDC R84, c[0x0][0x40c] ;  /* 0x00010300ff542b82 */ /* 0x000e220000000800 */
[----:B-1----:R-:W-:Y:S01]  /*2b40*/  @P2 FMUL.FTZ R85, R85, R88 ;  /* 0x0000005855552220 */ /* 0x002fe20000410000 */
[----:B------:R-:W-:Y:S01]  /*2b50*/  @P0 FFMA.FTZ R88, R110, R81, R82 ;  /* 0x000000516e580223 */ /* 0x000fe20000010052 */
[C---:B------:R-:W-:Y:S01]  /*2b60*/  @P0 FFMA.FTZ R91, R98.reuse, R93, R91 ;  /* 0x0000005d625b0223 */ /* 0x040fe2000001005b */
[----:B------:R-:W-:Y:S02]  /*2b70*/  HADD2.F32 R93, -RZ, R10.H1_H1 ;  /* 0x3000000aff5d7230 */ /* 0x000fe40000004100 */
[----:B------:R-:W-:Y:S01]  /*2b80*/  @P0 FADD.FTZ R94, R109, -R94 ;  /* 0x8000005e6d5e0221 */ /* 0x000fe20000010000 */
[----:B------:R-:W-:Y:S01]  /*2b90*/  @P0 FADD.FTZ R88, R107, -R88 ;  /* 0x800000586b580221 */ /* 0x000fe20000010000 */
[----:B------:R-:W-:Y:S01]  /*2ba0*/  @P2 F2FP.F16.F32.PACK_AB R85, RZ, R85 ;  /* 0x00000055ff55223e */ /* 0x000fe200000000ff */
[----:B------:R-:W1:Y:S01]  /*2bb0*/  @P2 LDC R86, c[0x0][0x40c] ;  /* 0x00010300ff562b82 */ /* 0x000e620000000800 */
[C---:B------:R-:W-:Y:S01]  /*2bc0*/  @P0 FFMA.FTZ R95, R98.reuse, R94, R95 ;  /* 0x0000005e625f0223 */ /* 0x040fe2000001005f */
[----:B------:R-:W-:Y:S01]  /*2bd0*/  @P0 FFMA.FTZ R93, R98, R88, R93 ;  /* 0x00000058625d0223 */ /* 0x000fe2000001005d */
[----:B------:R-:W-:-:S04]  /*2be0*/  @P2 PRMT R72, R83, 0x7610, R72 ;  /* 0x0000761053482816 */ /* 0x000fc80000000048 */
[----:B------:R-:W-:Y:S01]  /*2bf0*/  @P2 PRMT R72, R72, 0x5410, R85 ;  /* 0x0000541048482816 */ /* 0x000fe20000000055 */
[----:B------:R-:W3:Y:S01]  /*2c00*/  @P2 LDC R92, c[0x0][0x40c] ;  /* 0x00010300ff5c2b82 */ /* 0x000ee20000000800 */
[----:B--2---:R-:W-:-:S05]  /*2c10*/  @P2 FMUL.FTZ R91, R91, R90 ;  /* 0x0000005a5b5b2220 */ /* 0x004fca0000410000 */
[----:B------:R-:W-:Y:S02]  /*2c20*/  @P2 F2FP.F16.F32.PACK_AB R91, RZ, R91 ;  /* 0x0000005bff5b223e */ /* 0x000fe400000000ff */
[----:B------:R-:W2:Y:S01]  /*2c30*/  @P2 LDC R154, c[0x0][0x40c] ;  /* 0x00010300ff9a2b82 */ /* 0x000ea20000000800 */
[----:B0-----:R-:W-:Y:S01]  /*2c40*/  @P2 FMUL.FTZ R87, R87, R84 ;  /* 0x0000005457572220 */ /* 0x001fe20000410000 */
[----:B------:R-:W-:-:S04]  /*2c50*/  @P2 PRMT R74, R91, 0x7610, R74 ;  /* 0x000076105b4a2816 */ /* 0x000fc8000000004a */
[----:B------:R-:W-:Y:S01]  /*2c60*/  @P2 F2FP.F16.F32.PACK_AB R87, RZ, R87 ;  /* 0x00000057ff57223e */ /* 0x000fe200000000ff */
[----:B-1----:R-:W-:-:S03]  /*2c70*/  @P2 FMUL.FTZ R89, R89, R86 ;  /* 0x0000005659592220 */ /* 0x002fc60000410000 */
[----:B------:R-:W-:Y:S02]  /*2c80*/  @P2 PRMT R73, R87, 0x7610, R73 ;  /* 0x0000761057492816 */ /* 0x000fe40000000049 */
[----:B------:R-:W-:Y:S01]  /*2c90*/  @P2 F2FP.F16.F32.PACK_AB R89, RZ, R89 ;  /* 0x00000059ff59223e */ /* 0x000fe200000000ff */
[----:B---3--:R-:W-:-:S03]  /*2ca0*/  @P2 FMUL.FTZ R93, R93, R92 ;  /* 0x0000005c5d5d2220 */ /* 0x008fc60000410000 */
[----:B------:R-:W-:Y:S02]  /*2cb0*/  @P2 PRMT R73, R73, 0x5410, R89 ;  /* 0x0000541049492816 */ /* 0x000fe40000000059 */
[----:B------:R-:W-:Y:S01]  /*2cc0*/  @P2 F2FP.F16.F32.PACK_AB R93, RZ, R93 ;  /* 0x0000005dff5d223e */ /* 0x000fe200000000ff */
[----:B--2---:R-:W-:-:S03]  /*2cd0*/  @P2 FMUL.FTZ R95, R95, R154 ;  /* 0x0000009a5f5f2220 */ /* 0x004fc60000410000 */
[----:B------:R-:W-:Y:S02]  /*2ce0*/  @P2 PRMT R74, R74, 0x5410, R93 ;  /* 0x000054104a4a2816 */ /* 0x000fe4000000005d */
[----:B------:R-:W-:-:S04]  /*2cf0*/  @P2 F2FP.F16.F32.PACK_AB R95, RZ, R95 ;  /* 0x0000005fff5f223e */ /* 0x000fc800000000ff */
[----:B------:R-:W-:Y:S01]  /*2d00*/  @P2 PRMT R75, R95, 0x7610, R75 ;  /* 0x000076105f4b2816 */ /* 0x000fe2000000004b */
[----:B------:R-:W-:Y:S06]  /*2d10*/  @!P2 BRA `(.L_x_1060) ;  /* 0x000000040034a947 */ /* 0x000fec0003800000 */
[----:B------:R-:W-:Y:S01]  /*2d20*/  @P0 FFMA.FTZ R85, R114, R81, R82 ;  /* 0x0000005172550223 */ /* 0x000fe20000010052 */
[----:B------:R-:W-:-:S03]  /*2d30*/  HADD2.F32 R83, -RZ, R11.H1_H1 ;  /* 0x3000000bff537230 */ /* 0x000fc60000004100 */
[----:B------:R-:W-:-:S04]  /*2d40*/  @P0 FADD.FTZ R85, R112, -R85 ;  /* 0x8000005570550221 */ /* 0x000fc80000010000 */
[----:B------:R-:W-:-:S04]  /*2d50*/  @P0 FFMA.FTZ R83, R98, R85, R83 ;  /* 0x0000005562530223 */ /* 0x000fc80000010053 */
[----:B------:R-:W-:-:S05]  /*2d60*/  FMUL.FTZ R83, R83, UR15 ;  /* 0x0000000f53537c20 */ /* 0x000fca0008410000 */
[----:B------:R-:W-:-:S04]  /*2d70*/  F2FP.F16.F32.PACK_AB R83, RZ, R83 ;  /* 0x00000053ff53723e */ /* 0x000fc800000000ff */
[----:B------:R-:W-:Y:S01]  /*2d80*/  PRMT R75, R75, 0x5410, R83 ;  /* 0x000054104b4b7816 */ /* 0x000fe20000000053 */
[----:B------:R-:W-:Y:S06]  /*2d90*/  BRA `(.L_x_1060) ;  /* 0x0000000400147947 */ /* 0x000fec0003800000 */
.L_x_1061:
[----:B------:R-:W-:Y:S01]  /*2da0*/  ISETP.GT.AND P0, PT, R96, RZ, PT ;  /* 0x000000ff6000720c */ /* 0x000fe20003f04270 */
[----:B------:R-:W-:Y:S01]  /*2db0*/  @P3 FFMA.FTZ R79, R3, R81, R82 ;  /* 0x00000051034f3223 */ /* 0x000fe20000010052 */
[--C-:B------:R-:W-:Y:S01]  /*2dc0*/  HADD2.F32 R77, -RZ, R8.reuse.H0_H0 ;  /* 0x20000008ff4d7230 */ /* 0x100fe20000004100 */
[----:B------:R-:W0:Y:S01]  /*2dd0*/  @P2 LDC R86, c[0x0][0x40c] ;  /* 0x00010300ff562b82 */ /* 0x000e220000000800 */
[----:B------:R-:W-:Y:S02]  /*2de0*/  HADD2.F32 R78, -RZ, R8.H1_H1 ;  /* 0x30000008ff4e7230 */ /* 0x000fe40000004100 */
[----:B------:R-:W-:Y:S01]  /*2df0*/  @P3 FADD.FTZ R79, R100, -R79 ;  /* 0x8000004f644f3221 */ /* 0x000fe20000010000 */
[----:B------:R-:W-:Y:S02]  /*2e00*/  HADD2.F32 R85, -RZ, R9.H0_H0 ;  /* 0x20000009ff557230 */ /* 0x000fe40000004100 */
[--C-:B------:R-:W-:Y:S02]  /*2e10*/  HADD2.F32 R91, -RZ, R10.reuse.H1_H1 ;  /* 0x3000000aff5b7230 */ /* 0x100fe40000004100 */
[----:B------:R-:W-:Y:S01]  /*2e20*/  @P3 FFMA.FTZ R77, R98, R79, R77 ;  /* 0x0000004f624d3223 */ /* 0x000fe2000001004d */
[----:B------:R-:W-:Y:S01]  /*2e30*/  HADD2.F32 R89, -RZ, R10.H0_H0 ;  /* 0x2000000aff597230 */ /* 0x000fe20000004100 */
[----:B------:R-:W1:Y:S01]  /*2e40*/  @P2 LDC R79, c[0x0][0x40c] ;  /* 0x00010300ff4f2b82 */ /* 0x000e620000000800 */
[----:B------:R-:W-:-:S02]  /*2e50*/  HADD2.F32 R93, -RZ, R11.H0_H0 ;  /* 0x2000000bff5d7230 */ /* 0x000fc40000004100 */
        /* <DEDUP_REMOVED lines=9> */
[-CC-:B------:R-:W-:Y:S01]  /*2ef0*/  @P0 FFMA.FTZ R83, R105, R81.reuse, R82.reuse ;  /* 0x0000005169530223 */ /* 0x180fe20000010052 */
[C---:B------:R-:W-:Y:S01]  /*2f00*/  @P0 FFMA.FTZ R85, R98.reuse, R76, R85 ;  /* 0x0000004c62550223 */ /* 0x040fe20000010055 */
[----:B------:R-:W-:Y:S01]  /*2f10*/  @P0 FFMA.FTZ R91, R98, R90, R91 ;  /* 0x0000005a625b0223 */ /* 0x000fe2000001005b */
[----:B------:R-:W2:Y:S01]  /*2f20*/  @P2 LDC R76, c[0x0][0x40c] ;  /* 0x00010300ff4c2b82 */ /* 0x000ea20000000800 */
[----:B------:R-:W-:Y:S01]  /*2f30*/  @P0 FADD.FTZ R88, R108, -R83 ;  /* 0x800000536c580221 */ /* 0x000fe20000010000 */
[----:B------:R-:W-:Y:S01]  /*2f40*/  @P0 FFMA.FTZ R93, R98, R92, R93 ;  /* 0x0000005c625d0223 */ /* 0x000fe2000001005d */
[-CC-:B------:R-:W-:Y:S01]  /*2f50*/  @P0 FFMA.FTZ R84, R106, R81.reuse, R82.reuse ;  /* 0x000000516a540223 */ /* 0x180fe20000010052 */
[----:B------:R-:W-:Y:S01]  /*2f60*/  @P0 FFMA.FTZ R83, R114, R81, R82 ;  /* 0x0000005172530223 */ /* 0x000fe20000010052 */
[----:B------:R-:W-:Y:S01]  /*2f70*/  @P0 FFMA.FTZ R89, R98, R88, R89 ;  /* 0x0000005862590223 */ /* 0x000fe20000010059 */
[----:B------:R-:W-:-:S02]  /*2f80*/  HADD2.F32 R87, -RZ, R9.H1_H1 ;  /* 0x30000009ff577230 */ /* 0x000fc40000004100 */
[----:B------:R-:W-:Y:S01]  /*2f90*/  @P0 FADD.FTZ R84, R103, -R84 ;  /* 0x8000005467540221 */ /* 0x000fe20000010000 */
[----:B------:R-:W3:Y:S01]  /*2fa0*/  @P2 LDC R90, c[0x0][0x40c] ;  /* 0x00010300ff5a2b82 */ /* 0x000ee20000000800 */
[----:B------:R-:W-:Y:S02]  /*2fb0*/  HADD2.F32 R95, -RZ, R11.H1_H1 ;  /* 0x3000000bff5f7230 */ /* 0x000fe40000004100 */
[----:B-1----:R-:W-:Y:S01]  /*2fc0*/  @P2 FMUL.FTZ R79, R78, R79 ;  /* 0x0000004f4e4f2220 */ /* 0x002fe20000410000 */
[----:B------:R-:W-:Y:S01]  /*2fd0*/  @P0 FADD.FTZ R83, R112, -R83 ;  /* 0x8000005370530221 */ /* 0x000fe20000010000 */
[C---:B------:R-:W-:Y:S01]  /*2fe0*/  @P0 FFMA.FTZ R87, R98.reuse, R84, R87 ;  /* 0x0000005462570223 */ /* 0x040fe20000010057 */
[----:B0-----:R-:W-:Y:S02]  /*2ff0*/  @P2 FMUL.FTZ R86, R85, R86 ;  /* 0x0000005655562220 */ /* 0x001fe40000410000 */
[----:B------:R-:W-:Y:S01]  /*3000*/  @P2 F2FP.F16.F32.PACK_AB R84, RZ, R79 ;  /* 0x0000004fff54223e */ /* 0x000fe200000000ff */
[----:B------:R-:W0:Y:S01]  /*3010*/  @P2 LDC R94, c[0x0][0x40c] ;  /* 0x00010300ff5e2b82 */ /* 0x000e220000000800 */
[----:B------:R-:W-:Y:S01]  /*3020*/  @P0 FFMA.FTZ R95, R98, R83, R95 ;  /* 0x00000053625f0223 */ /* 0x000fe2000001005f */
[----:B------:R-:W-:-:S04]  /*3030*/  @P2 F2FP.F16.F32.PACK_AB R86, RZ, R86 ;  /* 0x00000056ff56223e */ /* 0x000fc800000000ff */
[----:B------:R-:W-:Y:S02]  /*3040*/  @P2 PRMT R73, R86, 0x7610, R73 ;  /* 0x0000761056492816 */ /* 0x000fe40000000049 */
[----:B------:R-:W1:Y:S01]  /*3050*/  @P2 LDC R88, c[0x0][0x40c] ;  /* 0x00010300ff582b82 */ /* 0x000e620000000800 */
[----:B--2---:R-:W-:-:S05]  /*3060*/  @P2 FMUL.FTZ R76, R77, R76 ;  /* 0x0000004c4d4c2220 */ /* 0x004fca0000410000 */
[----:B------:R-:W-:Y:S02]  /*3070*/  @P2 F2FP.F16.F32.PACK_AB R83, RZ, R76 ;  /* 0x0000004cff53223e */ /* 0x000fe400000000ff */
[----:B------:R-:W2:Y:S01]  /*3080*/  @P2 LDC R92, c[0x0][0x40c] ;  /* 0x00010300ff5c2b82 */ /* 0x000ea20000000800 */
[----:B---3--:R-:W-:Y:S01]  /*3090*/  @P2 FMUL.FTZ R79, R89, R90 ;  /* 0x0000005a594f2220 */ /* 0x008fe20000410000 */
[----:B------:R-:W-:-:S04]  /*30a0*/  @P2 PRMT R72, R83, 0x7610, R72 ;  /* 0x0000761053482816 */ /* 0x000fc80000000048 */
[----:B------:R-:W-:Y:S02]  /*30b0*/  @P2 F2FP.F16.F32.PACK_AB R90, RZ, R79 ;  /* 0x0000004fff5a223e */ /* 0x000fe400000000ff */
[----:B------:R-:W3:Y:S01]  /*30c0*/  @P2 LDC R154, c[0x0][0x40c] ;  /* 0x00010300ff9a2b82 */ /* 0x000ee20000000800 */
[----:B0-----:R-:W-:Y:S01]  /*30d0*/  @P2 FMUL.FTZ R94, R93, R94 ;  /* 0x0000005e5d5e2220 */ /* 0x001fe20000410000 */
[----:B------:R-:W-:Y:S02]  /*30e0*/  @P2 PRMT R74, R90, 0x7610, R74 ;  /* 0x000076105a4a2816 */ /* 0x000fe4000000004a */
[----:B------:R-:W-:Y:S02]  /*30f0*/  F2FP.F16.F32.PACK_AB R79, R95, R93 ;  /* 0x0000005d5f4f723e */ /* 0x000fe400000000ff */
[----:B------:R-:W-:Y:S01]  /*3100*/  @P2 F2FP.F16.F32.PACK_AB R94, RZ, R94 ;  /* 0x0000005eff5e223e */ /* 0x000fe200000000ff */
[----:B-1----:R-:W-:Y:S01]  /*3110*/  @P2 FMUL.FTZ R76, R87, R88 ;  /* 0x00000058574c2220 */ /* 0x002fe20000410000 */
[----:B------:R-:W-:-:S02]  /*3120*/  @P2 PRMT R72, R72, 0x5410, R84 ;  /* 0x0000541048482816 */ /* 0x000fc40000000054 */
[----:B------:R-:W-:Y:S02]  /*3130*/  @P2 PRMT R75, R94, 0x7610, R75 ;  /* 0x000076105e4b2816 */ /* 0x000fe4000000004b */
[----:B------:R-:W-:Y:S02]  /*3140*/  @P2 F2FP.F16.F32.PACK_AB R88, RZ, R76 ;  /* 0x0000004cff58223e */ /* 0x000fe400000000ff */
[----:B------:R-:W-:Y:S01]  /*3150*/  F2FP.F16.F32.PACK_AB R76, R78, R77 ;  /* 0x0000004d4e4c723e */ /* 0x000fe200000000ff */
[----:B--2---:R-:W-:Y:S01]  /*3160*/  @P2 FMUL.FTZ R92, R91, R92 ;  /* 0x0000005c5b5c2220 */ /* 0x004fe20000410000 */
[----:B------:R-:W-:Y:S02]  /*3170*/  F2FP.F16.F32.PACK_AB R77, R87, R85 ;  /* 0x00000055574d723e */ /* 0x000fe400000000ff */
[----:B------:R-:W-:Y:S02]  /*3180*/  F2FP.F16.F32.PACK_AB R78, R91, R89 ;  /* 0x000000595b4e723e */ /* 0x000fe400000000ff */
[----:B------:R-:W-:-:S02]  /*3190*/  @P2 F2FP.F16.F32.PACK_AB R92, RZ, R92 ;  /* 0x0000005cff5c223e */ /* 0x000fc400000000ff */
[----:B------:R-:W-:Y:S01]  /*31a0*/  @P2 PRMT R73, R73, 0x5410, R88 ;  /* 0x0000541049492816 */ /* 0x000fe20000000058 */
[----:B---3--:R-:W-:Y:S01]  /*31b0*/  @P2 FMUL.FTZ R149, R95, R154 ;  /* 0x0000009a5f952220 */ /* 0x008fe20000410000 */
[----:B------:R-:W-:-:S04]  /*31c0*/  @P2 PRMT R74, R74, 0x5410, R92 ;  /* 0x000054104a4a2816 */ /* 0x000fc8000000005c */
[----:B------:R-:W-:-:S04]  /*31d0*/  @P2 F2FP.F16.F32.PACK_AB R149, RZ, R149 ;  /* 0x00000095ff95223e */ /* 0x000fc800000000ff */
[----:B------:R-:W-:-:S07]  /*31e0*/  @P2 PRMT R75, R75, 0x5410, R149 ;  /* 0x000054104b4b2816 */ /* 0x000fce0000000095 */
.L_x_1060:
        /* <DEDUP_REMOVED lines=10> */
.L_x_1050:
[----:B------:R-:W-:Y:S05]  /*3290*/  BSYNC.RECONVERGENT B0 ;  /* 0x0000000000007941 */ /* 0x000fea0003800200 */
.L_x_1049:
        /* <DEDUP_REMOVED lines=11> */
[--C-:B0-----:R-:W-:Y:S01]  /*3350*/  HADD2.F32 R86, -RZ, R5.reuse.H1_H1 ;  /* 0x30000005ff567230 */ /* 0x101fe20000004100 */
[----:B------:R-:W0:Y:S01]  /*3360*/  @P2 LDC R88, c[0x0][0x40c] ;  /* 0x00010300ff582b82 */ /* 0x000e220000000800 */
[----:B------:R-:W-:Y:S02]  /*3370*/  HADD2.F32 R85, -RZ, R5.H0_H0 ;  /* 0x20000005ff557230 */ /* 0x000fe40000004100 */
[--C-:B------:R-:W-:Y:S02]  /*3380*/  HADD2.F32 R77, -RZ, R4.reuse.H0_H0 ;  /* 0x20000004ff4d7230 */ /* 0x100fe40000004100 */
[----:B------:R-:W-:Y:S02]  /*3390*/  HADD2.F32 R78, -RZ, R4.H1_H1 ;  /* 0x30000004ff4e7230 */ /* 0x000fe40000004100 */
        /* <DEDUP_REMOVED lines=11> */
[----:B------:R-:W2:Y:S01]  /*3450*/  @P2 LDC R84, c[0x0][0x40c] ;  /* 0x00010300ff542b82 */ /* 0x000ea20000000800 */
[C---:B------:R-:W-:Y:S01]  /*3460*/  @P4 FFMA.FTZ R85, R98.reuse, R76, R85 ;  /* 0x0000004c62554223 */ /* 0x040fe20000010055 */
[C---:B------:R-:W-:Y:S01]  /*3470*/  @P4 FFMA.FTZ R86, R98.reuse, R87, R86 ;  /* 0x0000005762564223 */ /* 0x040fe20000010056 */
[----:B------:R-:W-:Y:S01]  /*3480*/  @P4 FFMA.FTZ R77, R98, R79, R77 ;  /* 0x0000004f624d4223 */ /* 0x000fe2000001004d */
[-CC-:B------:R-:W-:Y:S01]  /*3490*/  @P4 FFMA.FTZ R76, R126, R81.reuse, R82.reuse ;  /* 0x000000517e4c4223 */ /* 0x180fe20000010052 */
[----:B------:R-:W-:Y:S01]  /*34a0*/  @P4 FFMA.FTZ R79, R121, R81, R82 ;  /* 0x00000051794f4223 */ /* 0x000fe20000010052 */
[----:B------:R-:W-:Y:S01]  /*34b0*/  @P4 FFMA.FTZ R78, R98, R83, R78 ;  /* 0x00000053624e4223 */ /* 0x000fe2000001004e */
[----:B------:R-:W-:Y:S01]  /*34c0*/  HADD2.F32 R95, -RZ, R7.H1_H1 ;  /* 0x30000007ff5f7230 */ /* 0x000fe20000004100 */
[----:B------:R-:W3:Y:S01]  /*34d0*/  @P2 LDC R87, c[0x0][0x40c] ;  /* 0x00010300ff572b82 */ /* 0x000ee20000000800 */
[----:B------:R-:W-:Y:S01]  /*34e0*/  @P4 FADD.FTZ R83, R123, -R76 ;  /* 0x8000004c7b534221 */ /* 0x000fe20000010000 */
[----:B------:R-:W-:Y:S01]  /*34f0*/  @P4 FADD.FTZ R79, R124, -R79 ;  /* 0x8000004f7c4f4221 */ /* 0x000fe20000010000 */
[----:B------:R-:W-:Y:S01]  /*3500*/  @P4 FFMA.FTZ R76, R127, R81, R82 ;  /* 0x000000517f4c4223 */ /* 0x000fe20000010052 */
[----:B------:R-:W-:-:S02]  /*3510*/  HADD2.F32 R90, -RZ, R6.H1_H1 ;  /* 0x30000006ff5a7230 */ /* 0x000fc40000004100 */
[----:B------:R-:W-:Y:S01]  /*3520*/  @P4 FFMA.FTZ R89, R98, R79, R89 ;  /* 0x0000004f62594223 */ /* 0x000fe20000010059 */
[----:B------:R-:W-:Y:S01]  /*3530*/  @P4 FADD.FTZ R76, R125, -R76 ;  /* 0x8000004c7d4c4221 */ /* 0x000fe20000010000 */
[----:B------:R-:W4:Y:S01]  /*3540*/  @P2 LDC R91, c[0x0][0x40c] ;  /* 0x00010300ff5b2b82 */ /* 0x000f220000000800 */
[----:B------:R-:W-:Y:S01]  /*3550*/  @P4 FFMA.FTZ R79, R134, R81, R82 ;  /* 0x00000051864f4223 */ /* 0x000fe20000010052 */
[C---:B------:R-:W-:Y:S01]  /*3560*/  @P4 FFMA.FTZ R90, R98.reuse, R83, R90 ;  /* 0x00000053625a4223 */ /* 0x040fe2000001005a */
[----:B------:R-:W-:Y:S02]  /*3570*/  @P4 FFMA.FTZ R93, R98, R76, R93 ;  /* 0x0000004c625d4223 */ /* 0x000fe4000001005d */
[----:B------:R-:W-:-:S03]  /*3580*/  @P4 FADD.FTZ R79, R132, -R79 ;  /* 0x8000004f844f4221 */ /* 0x000fc60000010000 */
[----:B------:R-:W5:Y:S01]  /*3590*/  @P2 LDC R149, c[0x0][0x40c] ;  /* 0x00010300ff952b82 */ /* 0x000f620000000800 */
[----:B--2---:R-:W-:Y:S01]  /*35a0*/  @P2 FMUL.FTZ R76, R77, R84 ;  /* 0x000000544d4c2220 */ /* 0x004fe20000410000 */
[----:B------:R-:W-:-:S04]  /*35b0*/  @P4 FFMA.FTZ R95, R98, R79, R95 ;  /* 0x0000004f625f4223 */ /* 0x000fc8000001005f */
[----:B------:R-:W-:Y:S01]  /*35c0*/  @P2 F2FP.F16.F32.PACK_AB R79, RZ, R76 ;  /* 0x0000004cff4f223e */ /* 0x000fe200000000ff */
[----:B0-----:R-:W-:Y:S01]  /*35d0*/  @P2 FMUL.FTZ R76, R85, R88 ;  /* 0x00000058554c2220 */ /* 0x001fe20000410000 */
[----:B------:R-:W0:Y:S01]  /*35e0*/  @P2 LDC R94, c[0x0][0x40c] ;  /* 0x00010300ff5e2b82 */ /* 0x000e220000000800 */
[----:B-1----:R-:W-:Y:S01]  /*35f0*/  @P2 FMUL.FTZ R88, R89, R92 ;  /* 0x0000005c59582220 */ /* 0x002fe20000410000 */
[----:B---3--:R-:W-:Y:S01]  /*3600*/  @P2 FMUL.FTZ R83, R78, R87 ;  /* 0x000000574e532220 */ /* 0x008fe20000410000 */
[----:B------:R-:W-:Y:S02]  /*3610*/  @P2 PRMT R72, R79, 0x7610, R72 ;  /* 0x000076104f482816 */ /* 0x000fe40000000048 */
[----:B------:R-:W-:Y:S02]  /*3620*/  @P2 F2FP.F16.F32.PACK_AB R84, RZ, R76 ;  /* 0x0000004cff54223e */ /* 0x000fe400000000ff */
[----:B------:R-:W-:Y:S01]  /*3630*/  @P2 F2FP.F16.F32.PACK_AB R88, RZ, R88 ;  /* 0x00000058ff58223e */ /* 0x000fe200000000ff */
[----:B----4-:R-:W-:Y:S01]  /*3640*/  @P2 FMUL.FTZ R87, R86, R91 ;  /* 0x0000005b56572220 */ /* 0x010fe20000410000 */
[----:B------:R-:W-:-:S02]  /*3650*/  @P2 F2FP.F16.F32.PACK_AB R83, RZ, R83 ;  /* 0x00000053ff53223e */ /* 0x000fc400000000ff */
[----:B------:R-:W-:Y:S02]  /*3660*/  @P2 PRMT R73, R84, 0x7610, R73 ;  /* 0x0000761054492816 */ /* 0x000fe40000000049 */
[----:B------:R-:W-:Y:S02]  /*3670*/  @P2 F2FP.F16.F32.PACK_AB R87, RZ, R87 ;  /* 0x00000057ff57223e */ /* 0x000fe400000000ff */
[----:B------:R-:W-:Y:S01]  /*3680*/  @P2 PRMT R74, R88, 0x7610, R74 ;  /* 0x00007610584a2816 */ /* 0x000fe2000000004a */
[----:B-----5:R-:W-:Y:S01]  /*3690*/  @P2 FMUL.FTZ R91, R90, R149 ;  /* 0x000000955a5b2220 */ /* 0x020fe20000410000 */
[----:B------:R-:W-:Y:S02]  /*36a0*/  F2FP.F16.F32.PACK_AB R76, R78, R77 ;  /* 0x0000004d4e4c723e */ /* 0x000fe400000000ff */
[----:B------:R-:W-:Y:S02]  /*36b0*/  F2FP.F16.F32.PACK_AB R77, R86, R85 ;  /* 0x00000055564d723e */ /* 0x000fe400000000ff */
[----:B------:R-:W-:-:S02]  /*36c0*/  @P2 F2FP.F16.F32.PACK_AB R91, RZ, R91 ;  /* 0x0000005bff5b223e */ /* 0x000fc400000000ff */
[----:B------:R-:W-:Y:S01]  /*36d0*/  F2FP.F16.F32.PACK_AB R78, R90, R89 ;  /* 0x000000595a4e723e */ /* 0x000fe200000000ff */
[----:B0-----:R-:W-:Y:S01]  /*36e0*/  @P2 FMUL.FTZ R92, R93, R94 ;  /* 0x0000005e5d5c2220 */ /* 0x001fe20000410000 */
[----:B------:R-:W-:Y:S02]  /*36f0*/  @P2 PRMT R72, R72, 0x5410, R83 ;  /* 0x0000541048482816 */ /* 0x000fe40000000053 */
[----:B------:R-:W-:Y:S02]  /*3700*/  @P2 PRMT R73, R73, 0x5410, R87 ;  /* 0x0000541049492816 */ /* 0x000fe40000000057 */
[----:B------:R-:W-:Y:S02]  /*3710*/  @P2 F2FP.F16.F32.PACK_AB R92, RZ, R92 ;  /* 0x0000005cff5c223e */ /* 0x000fe400000000ff */
        /* <DEDUP_REMOVED lines=8> */
.L_x_1065:
[----:B------:R-:W-:Y:S01]  /*37a0*/  ISETP.GT.AND P4, PT, R96, RZ, PT ;  /* 0x000000ff6000720c */ /* 0x000fe20003f84270 */
[----:B0-----:R-:W0:Y:S01]  /*37b0*/  @P2 LDC R84, c[0x0][0x40c] ;  /* 0x00010300ff542b82 */ /* 0x001e220000000800 */
        /* <DEDUP_REMOVED lines=64> */
.L_x_1064:
        /* <DEDUP_REMOVED lines=8> */
[-C--:B------:R-:W-:Y:S01]  /*3c40*/  FFMA.FTZ R85, R121, R81.reuse, R82 ;  /* 0x0000005179557223 */ /* 0x080fe20000010052 */
[----:B------:R-:W-:Y:S01]  /*3c50*/  FADD.FTZ R77, R116, -R77 ;  /* 0x8000004d744d7221 */ /* 0x000fe20000010000 */
[----:B------:R-:W-:Y:S01]  /*3c60*/  FADD.FTZ R79, R115, -R76 ;  /* 0x8000004c734f7221 */ /* 0x000fe20000010000 */
[----:B------:R-:W-:Y:S01]  /*3c70*/  FFMA.FTZ R86, R126, R81, R82 ;  /* 0x000000517e567223 */ /* 0x000fe20000010052 */
[----:B------:R-:W1:Y:S01]  /*3c80*/  @P2 LDC R78, c[0x0][0x40c] ;  /* 0x00010300ff4e2b82 */ /* 0x000e620000000800 */
[C---:B------:R-:W-:Y:S01]  /*3c90*/  FMUL.FTZ R76, R98.reuse, R77 ;  /* 0x0000004d624c7220 */ /* 0x040fe20000410000 */
[----:B------:R-:W-:Y:S01]  /*3ca0*/  FMUL.FTZ R77, R98, R79 ;  /* 0x0000004f624d7220 */ /* 0x000fe20000410000 */
[----:B------:R-:W-:Y:S01]  /*3cb0*/  FADD.FTZ R85, R124, -R85 ;  /* 0x800000557c557221 */ /* 0x000fe20000010000 */
[----:B------:R-:W-:Y:S01]  /*3cc0*/  FADD.FTZ R93, R123, -R86 ;  /* 0x800000567b5d7221 */ /* 0x000fe20000010000 */
[----:B------:R-:W-:Y:S01]  /*3cd0*/  FFMA.FTZ R92, R127, R81, R82 ;  /* 0x000000517f5c7223 */ /* 0x000fe20000010052 */
[----:B------:R-:W-:-:S02]  /*3ce0*/  FSEL R89, R76, RZ, P4 ;  /* 0x000000ff4c597208 */ /* 0x000fc40002000000 */
[----:B------:R-:W-:Y:S01]  /*3cf0*/  FSEL R90, R77, RZ, P4 ;  /* 0x000000ff4d5a7208 */ /* 0x000fe20002000000 */
[----:B------:R-:W2:Y:S01]  /*3d00*/  @P2 LDC R84, c[0x0][0x40c] ;  /* 0x00010300ff542b82 */ /* 0x000ea20000000800 */
[----:B------:R-:W-:-:S04]  /*3d10*/  FADD.FTZ R95, R125, -R92 ;  /* 0x8000005c7d5f7221 */ /* 0x000fc80000010000 */
[----:B------:R-:W-:Y:S01]  /*3d20*/  FMUL.FTZ R86, R98, R95 ;  /* 0x0000005f62567220 */ /* 0x000fe20000410000 */
[----:B0-----:R-:W-:Y:S02]  /*3d30*/  @P2 FMUL.FTZ R77, R90, R83 ;  /* 0x000000535a4d2220 */ /* 0x001fe40000410000 */
[----:B------:R-:W0:Y:S02]  /*3d40*/  @P2 LDC R88, c[0x0][0x40c] ;  /* 0x00010300ff582b82 */ /* 0x000e240000000800 */
[----:B------:R-:W-:Y:S02]  /*3d50*/  FSEL R95, R86, RZ, P4 ;  /* 0x000000ff565f7208 */ /* 0x000fe40002000000 */
[----:B------:R-:W-:Y:S01]  /*3d60*/  @P2 F2FP.F16.F32.PACK_AB R83, RZ, R77 ;  /* 0x0000004dff53223e */ /* 0x000fe200000000ff */
[-CC-:B------:R-:W-:Y:S01]  /*3d70*/  FFMA.FTZ R77, R117, R81.reuse, R82.reuse ;  /* 0x00000051754d7223 */ /* 0x180fe20000010052 */
[----:B-1----:R-:W-:Y:S02]  /*3d80*/  @P2 FMUL.FTZ R76, R89, R78 ;  /* 0x0000004e594c2220 */ /* 0x002fe40000410000 */
[----:B------:R-:W1:Y:S01]  /*3d90*/  @P2 LDC R87, c[0x0][0x40c] ;  /* 0x00010300ff572b82 */ /* 0x000e620000000800 */
[----:B------:R-:W-:Y:S01]  /*3da0*/  FADD.FTZ R77, R120, -R77 ;  /* 0x8000004d784d7221 */ /* 0x000fe20000010000 */
[----:B------:R-:W-:Y:S01]  /*3db0*/  FFMA.FTZ R78, R122, R81, R82 ;  /* 0x000000517a4e7223 */ /* 0x000fe20000010052 */
[----:B------:R-:W-:-:S02]  /*3dc0*/  @P2 F2FP.F16.F32.PACK_AB R79, RZ, R76 ;  /* 0x0000004cff4f223e */ /* 0x000fc400000000ff */
[C---:B------:R-:W-:Y:S01]  /*3dd0*/  FMUL.FTZ R76, R98.reuse, R77 ;  /* 0x0000004d624c7220 */ /* 0x040fe20000410000 */
[----:B------:R-:W-:Y:S01]  /*3de0*/  FADD.FTZ R77, R119, -R78 ;  /* 0x8000004e774d7221 */ /* 0x000fe20000010000 */
[C---:B------:R-:W-:Y:S01]  /*3df0*/  FMUL.FTZ R78, R98.reuse, R85 ;  /* 0x00000055624e7220 */ /* 0x040fe20000410000 */
[----:B------:R-:W3:Y:S01]  /*3e00*/  @P2 LDC R149, c[0x0][0x40c] ;  /* 0x00010300ff952b82 */ /* 0x000ee20000000800 */
[----:B------:R-:W-:Y:S01]  /*3e10*/  FMUL.FTZ R85, R98, R93 ;  /* 0x0000005d62557220 */ /* 0x000fe20000410000 */
[----:B------:R-:W-:Y:S01]  /*3e20*/  FSEL R91, R76, RZ, P4 ;  /* 0x000000ff4c5b7208 */ /* 0x000fe20002000000 */
[----:B------:R-:W-:Y:S01]  /*3e30*/  FMUL.FTZ R77, R98, R77 ;  /* 0x0000004d624d7220 */ /* 0x000fe20000410000 */
[----:B------:R-:W-:Y:S02]  /*3e40*/  FSEL R93, R78, RZ, P4 ;  /* 0x000000ff4e5d7208 */ /* 0x000fe40002000000 */
[----:B------:R-:W-:Y:S01]  /*3e50*/  FSEL R94, R85, RZ, P4 ;  /* 0x000000ff555e7208 */ /* 0x000fe20002000000 */
[----:B--2---:R-:W-:Y:S01]  /*3e60*/  @P2 FMUL.FTZ R76, R91, R84 ;  /* 0x000000545b4c2220 */ /* 0x004fe20000410000 */
[----:B------:R-:W2:Y:S01]  /*3e70*/  @P2 LDC R154, c[0x0][0x40c] ;  /* 0x00010300ff9a2b82 */ /* 0x000ea20000000800 */
[----:B------:R-:W-:Y:S01]  /*3e80*/  FSEL R92, R77, RZ, P4 ;  /* 0x000000ff4d5c7208 */ /* 0x000fe20002000000 */
[----:B0-----:R-:W-:Y:S01]  /*3e90*/  @P2 FMUL.FTZ R77, R93, R88 ;  /* 0x000000585d4d2220 */ /* 0x001fe20000410000 */
[----:B------:R-:W-:-:S02]  /*3ea0*/  @P2 PRMT R72, R79, 0x7610, R72 ;  /* 0x000076104f482816 */ /* 0x000fc40000000048 */
[----:B------:R-:W-:Y:S02]  /*3eb0*/  @P2 F2FP.F16.F32.PACK_AB R84, RZ, R76 ;  /* 0x0000004cff54223e */ /* 0x000fe400000000ff */
[----:B------:R-:W-:Y:S01]  /*3ec0*/  @P2 F2FP.F16.F32.PACK_AB R86, RZ, R77 ;  /* 0x0000004dff56223e */ /* 0x000fe200000000ff */
[----:B-1----:R-:W-:Y:S01]  /*3ed0*/  @P2 FMUL.FTZ R76, R92, R87 ;  /* 0x000000575c4c2220 */ /* 0x002fe20000410000 */
[----:B------:R-:W-:Y:S01]  /*3ee0*/  FFMA.FTZ R87, R134, R81, R82 ;  /* 0x0000005186577223 */ /* 0x000fe20000010052 */
[----:B------:R-:W-:Y:S02]  /*3ef0*/  @P2 PRMT R73, R84, 0x7610, R73 ;  /* 0x0000761054492816 */ /* 0x000fe40000000049 */
[----:B------:R-:W-:Y:S01]  /*3f00*/  @P2 PRMT R74, R86, 0x7610, R74 ;  /* 0x00007610564a2816 */ /* 0x000fe2000000004a */
[----:B------:R-:W-:Y:S01]  /*3f10*/  FADD.FTZ R77, R132, -R87 ;  /* 0x80000057844d7221 */ /* 0x000fe20000010000 */
[----:B------:R-:W-:Y:S02]  /*3f20*/  @P2 F2FP.F16.F32.PACK_AB R85, RZ, R76 ;  /* 0x0000004cff55223e */ /* 0x000fe400000000ff */
[----:B------:R-:W-:Y:S01]  /*3f30*/  F2FP.F16.F32.PACK_AB R76, R90, R89 ;  /* 0x000000595a4c723e */ /* 0x000fe200000000ff */
[----:B---3--:R-:W-:Y:S01]  /*3f40*/  @P2 FMUL.FTZ R78, R94, R149 ;  /* 0x000000955e4e2220 */ /* 0x008fe20000410000 */
[----:B------:R-:W-:Y:S01]  /*3f50*/  FMUL.FTZ R89, R98, R77 ;  /* 0x0000004d62597220 */ /* 0x000fe20000410000 */
[----:B------:R-:W-:-:S02]  /*3f60*/  F2FP.F16.F32.PACK_AB R77, R92, R91 ;  /* 0x0000005b5c4d723e */ /* 0x000fc400000000ff */
[----:B------:R-:W-:Y:S02]  /*3f70*/  @P2 PRMT R72, R72, 0x5410, R83 ;  /* 0x0000541048482816 */ /* 0x000fe40000000053 */
[----:B------:R-:W-:Y:S01]  /*3f80*/  @P2 F2FP.F16.F32.PACK_AB R87, RZ, R78 ;  /* 0x0000004eff57223e */ /* 0x000fe200000000ff */
[----:B--2---:R-:W-:Y:S01]  /*3f90*/  @P2 FMUL.FTZ R88, R95, R154 ;  /* 0x0000009a5f582220 */ /* 0x004fe20000410000 */
[----:B------:R-:W-:Y:S02]  /*3fa0*/  FSEL R90, R89, RZ, P4 ;  /* 0x000000ff595a7208 */ /* 0x000fe40002000000 */
[----:B------:R-:W-:Y:S02]  /*3fb0*/  F2FP.F16.F32.PACK_AB R78, R94, R93 ;  /* 0x0000005d5e4e723e */ /* 0x000fe400000000ff */
[----:B------:R-:W-:Y:S02]  /*3fc0*/  @P2 F2FP.F16.F32.PACK_AB R88, RZ, R88 ;  /* 0x00000058ff58223e */ /* 0x000fe400000000ff */
[----:B------:R-:W-:-:S02]  /*3fd0*/  @P2 PRMT R73, R73, 0x5410, R85 ;  /* 0x0000541049492816 */ /* 0x000fc40000000055 */
[----:B------:R-:W-:Y:S02]  /*3fe0*/  F2FP.F16.F32.PACK_AB R79, R90, R95 ;  /* 0x0000005f5a4f723e */ /* 0x000fe400000000ff */
[----:B------:R-:W-:Y:S02]  /*3ff0*/  @P2 PRMT R74, R74, 0x5410, R87 ;  /* 0x000054104a4a2816 */ /* 0x000fe40000000057 */
[----:B------:R-:W-:Y:S01]  /*4000*/  @P2 PRMT R75, R88, 0x7610, R75 ;  /* 0x00007610584b2816 */ /* 0x000fe2000000004b */
[----:B------:R-:W-:Y:S06]  /*4010*/  @!P2 BRA `(.L_x_1066) ;  /* 0x000000040030a947 */ /* 0x000fec0003800000 */
[----:B------:R-:W-:-:S05]  /*4020*/  FMUL.FTZ R83, R90, UR15 ;  /* 0x0000000f5a537c20 */ /* 0x000fca0008410000 */
[----:B------:R-:W-:-:S04]  /*4030*/  F2FP.F16.F32.PACK_AB R83, RZ, R83 ;  /* 0x00000053ff53723e */ /* 0x000fc800000000ff */
[----:B------:R-:W-:Y:S01]  /*4040*/  PRMT R75, R75, 0x5410, R83 ;  /* 0x000054104b4b7816 */ /* 0x000fe20000000053 */
[----:B------:R-:W-:Y:S06]  /*4050*/  BRA `(.L_x_1066) ;  /* 0x0000000400207947 */ /* 0x000fec0003800000 */
.L_x_1067:
        /* <DEDUP_REMOVED lines=9> */
.L_x_1068:
        /* <DEDUP_REMOVED lines=9> */
.L_x_1069:
        /* <DEDUP_REMOVED lines=9> */
.L_x_1070:
        /* <DEDUP_REMOVED lines=9> */
.L_x_1071:
        /* <DEDUP_REMOVED lines=9> */
.L_x_1072:
        /* <DEDUP_REMOVED lines=9> */
.L_x_1073:
        /* <DEDUP_REMOVED lines=9> */
.L_x_1074:
        /* <DEDUP_REMOVED lines=9> */
.L_x_1066:
        /* <DEDUP_REMOVED lines=8> */
.L_x_1063:
[----:B------:R-:W-:Y:S05]  /*4560*/  BSYNC.RECONVERGENT B0 ;  /* 0x0000000000007941 */ /* 0x000fea0003800200 */
.L_x_1062:
        /* <DEDUP_REMOVED lines=11> */
[----:B------:R-:W1:Y:S01]  /*4620*/  @P2 LDC R90, c[0x0][0x40c] ;  /* 0x00010300ff5a2b82 */ /* 0x000e620000000800 */
[----:B0-2---:R-:W-:Y:S02]  /*4630*/  HADD2.F32 R77, -RZ, R68.H0_H0 ;  /* 0x20000044ff4d7230 */ /* 0x005fe40000004100 */
[----:B------:R-:W-:Y:S02]  /*4640*/  HADD2.F32 R87, -RZ, R70.H0_H0 ;  /* 0x20000046ff577230 */ /* 0x000fe40000004100 */
[--C-:B------:R-:W-:Y:S02]  /*4650*/  HADD2.F32 R83, -RZ, R69.reuse.H0_H0 ;  /* 0x20000045ff537230 */ /* 0x100fe40000004100 */
[----:B------:R-:W-:Y:S01]  /*4660*/  HADD2.F32 R84, -RZ, R69.H1_H1 ;  /* 0x30000045ff547230 */ /* 0x000fe20000004100 */
[----:B------:R-:W0:Y:S01]  /*4670*/  @P2 LDC R94, c[0x0][0x40c] ;  /* 0x00010300ff5e2b82 */ /* 0x000e220000000800 */
[----:B------:R-:W-:-:S02]  /*4680*/  HADD2.F32 R78, -RZ, R68.H1_H1 ;  /* 0x30000044ff4e7230 */ /* 0x000fc40000004100 */
[----:B------:R-:W-:Y:S02]  /*4690*/  HADD2.F32 R91, -RZ, R71.H0_H0 ;  /* 0x20000047ff5b7230 */ /* 0x000fe40000004100 */
[-CC-:B------:R-:W-:Y:S01]  /*46a0*/  @P5 FFMA.FTZ R79, R133, R81.reuse, R82.reuse ;  /* 0x00000051854f5223 */ /* 0x180fe20000010052 */
[-CC-:B------:R-:W-:Y:S01]  /*46b0*/  @P5 FFMA.FTZ R76, R138, R81.reuse, R82.reuse ;  /* 0x000000518a4c5223 */ /* 0x180fe20000010052 */
[-CC-:B------:R-:W-:Y:S01]  /*46c0*/  @P5 FFMA.FTZ R89, R141, R81.reuse, R82.reuse ;  /* 0x000000518d595223 */ /* 0x180fe20000010052 */
[-CC-:B------:R-:W-:Y:S01]  /*46d0*/  @P5 FFMA.FTZ R85, R137, R81.reuse, R82.reuse ;  /* 0x0000005189555223 */ /* 0x180fe20000010052 */
[----:B------:R-:W2:Y:S01]  /*46e0*/  @P2 LDC R96, c[0x0][0x40c] ;  /* 0x00010300ff602b82 */ /* 0x000ea20000000800 */
[-CC-:B------:R-:W-:Y:S01]  /*46f0*/  @P5 FFMA.FTZ R86, R142, R81.reuse, R82.reuse ;  /* 0x000000518e565223 */ /* 0x180fe20000010052 */
[-CC-:B------:R-:W-:Y:S01]  /*4700*/  @P5 FFMA.FTZ R88, R146, R81.reuse, R82.reuse ;  /* 0x0000005192585223 */ /* 0x180fe20000010052 */
[-CC-:B------:R-:W-:Y:S01]  /*4710*/  @P5 FFMA.FTZ R93, R150, R81.reuse, R82.reuse ;  /* 0x00000051965d5223 */ /* 0x180fe20000010052 */
[----:B------:R-:W-:Y:S01]  /*4720*/  @P5 FADD.FTZ R79, R136, -R79 ;  /* 0x8000004f884f5221 */ /* 0x000fe20000010000 */
[----:B------:R-:W-:Y:S01]  /*4730*/  @P5 FFMA.FTZ R82, R147, R81, R82 ;  /* 0x0000005193525223 */ /* 0x000fe20000010052 */
[----:B------:R-:W-:Y:S01]  /*4740*/  @P5 FADD.FTZ R81, R135, -R76 ;  /* 0x8000004c87515221 */ /* 0x000fe20000010000 */
[----:B------:R-:W-:Y:S01]  /*4750*/  @P5 FADD.FTZ R76, R144, -R89 ;  /* 0x80000059904c5221 */ /* 0x000fe20000010000 */
[----:B------:R-:W3:Y:S01]  /*4760*/  @P2 LDC R95, c[0x0][0x40c] ;  /* 0x00010300ff5f2b82 */ /* 0x000ee20000000800 */
[----:B------:R-:W-:Y:S01]  /*4770*/  @P5 FFMA.FTZ R77, R98, R79, R77 ;  /* 0x0000004f624d5223 */ /* 0x000fe2000001004d */
[----:B------:R-:W-:Y:S01]  /*4780*/  @P5 FADD.FTZ R85, R140, -R85 ;  /* 0x800000558c555221 */ /* 0x000fe20000010000 */
[----:B------:R-:W-:Y:S01]  /*4790*/  @P5 FFMA.FTZ R87, R98, R76, R87 ;  /* 0x0000004c62575223 */ /* 0x000fe20000010057 */
[----:B------:R-:W-:Y:S01]  /*47a0*/  @P5 FADD.FTZ R79, R139, -R86 ;  /* 0x800000568b4f5221 */ /* 0x000fe20000010000 */
[----:B-1----:R-:W-:Y:S01]  /*47b0*/  @P2 FMUL.FTZ R76, R77, R90 ;  /* 0x0000005a4d4c2220 */ /* 0x002fe20000410000 */
[----:B------:R-:W-:-:S02]  /*47c0*/  HADD2.F32 R89, -RZ, R70.H1_H1 ;  /* 0x30000046ff597230 */ /* 0x000fc40000004100 */
[C---:B------:R-:W-:Y:S01]  /*47d0*/  @P5 FFMA.FTZ R83, R98.reuse, R85, R83 ;  /* 0x0000005562535223 */ /* 0x040fe20000010053 */
[----:B------:R-:W1:Y:S01]  /*47e0*/  @P2 LDC R149, c[0x0][0x40c] ;  /* 0x00010300ff952b82 */ /* 0x000e620000000800 */
[----:B------:R-:W-:Y:S01]  /*47f0*/  @P5 FADD.FTZ R88, R143, -R88 ;  /* 0x800000588f585221 */ /* 0x000fe20000010000 */
[----:B------:R-:W-:Y:S01]  /*4800*/  @P5 FADD.FTZ R82, R145, -R82 ;  /* 0x8000005291525221 */ /* 0x000fe20000010000 */
[C---:B------:R-:W-:Y:S01]  /*4810*/  @P5 FFMA.FTZ R84, R98.reuse, R79, R84 ;  /* 0x0000004f62545223 */ /* 0x040fe20000010054 */
[----:B------:R-:W-:Y:S01]  /*4820*/  @P2 F2FP.F16.F32.PACK_AB R79, RZ, R76 ;  /* 0x0000004cff4f223e */ /* 0x000fe200000000ff */
[C---:B------:R-:W-:Y:S01]  /*4830*/  @P5 FFMA.FTZ R78, R98.reuse, R81, R78 ;  /* 0x00000051624e5223 */ /* 0x040fe2000001004e */
[C---:B------:R-:W-:Y:S01]  /*4840*/  @P5 FFMA.FTZ R89, R98.reuse, R88, R89 ;  /* 0x0000005862595223 */ /* 0x040fe20000010059 */
[----:B------:R-:W-:Y:S01]  /*4850*/  @P5 FFMA.FTZ R91, R98, R82, R91 ;  /* 0x00000052625b5223 */ /* 0x000fe2000001005b */
[----:B------:R-:W4:Y:S01]  /*4860*/  @P2 LDC R154, c[0x0][0x40c] ;  /* 0x00010300ff9a2b82 */ /* 0x000f220000000800 */
[----:B0-----:R-:W-:Y:S01]  /*4870*/  @P2 FMUL.FTZ R76, R83, R94 ;  /* 0x0000005e534c2220 */ /* 0x001fe20000410000 */
[----:B--2---:R-:W-:Y:S01]  /*4880*/  @P2 FMUL.FTZ R86, R87, R96 ;  /* 0x0000006057562220 */ /* 0x004fe20000410000 */
[----:B------:R-:W-:-:S02]  /*4890*/  HADD2.F32 R92, -RZ, R71.H1_H1 ;  /* 0x30000047ff5c7230 */ /* 0x000fc40000004100 */
[----:B------:R-:W-:Y:S01]  /*48a0*/  @P5 FADD.FTZ R93, R148, -R93 ;  /* 0x8000005d945d5221 */ /* 0x000fe20000010000 */
[----:B------:R-:W-:Y:S02]  /*48b0*/  @P2 PRMT R72, R79, 0x7610, R72 ;  /* 0x000076104f482816 */ /* 0x000fe40000000048 */
[----:B------:R-:W-:Y:S01]  /*48c0*/  @P2 F2FP.F16.F32.PACK_AB R82, RZ, R76 ;  /* 0x0000004cff52223e */ /* 0x000fe200000000ff */
[----:B------:R-:W0:Y:S01]  /*48d0*/  @P2 LDC R156, c[0x0][0x40c] ;  /* 0x00010300ff9c2b82 */ /* 0x000e220000000800 */
[----:B---3--:R-:W-:Y:S01]  /*48e0*/  @P2 FMUL.FTZ R81, R78, R95 ;  /* 0x0000005f4e512220 */ /* 0x008fe20000410000 */
[----:B------:R-:W-:Y:S01]  /*48f0*/  @P2 F2FP.F16.F32.PACK_AB R86, RZ, R86 ;  /* 0x00000056ff56223e */ /* 0x000fe200000000ff */
[----:B------:R-:W-:Y:S01]  /*4900*/  @P5 FFMA.FTZ R92, R98, R93, R92 ;  /* 0x0000005d625c5223 */ /* 0x000fe2000001005c */
[----:B------:R-:W-:Y:S02]  /*4910*/  @P2 PRMT R73, R82, 0x7610, R73 ;  /* 0x0000761052492816 */ /* 0x000fe40000000049 */
[----:B------:R-:W-:Y:S01]  /*4920*/  @P2 F2FP.F16.F32.PACK_AB R81, RZ, R81 ;  /* 0x00000051ff51223e */ /* 0x000fe200000000ff */
[----:B-1----:R-:W-:Y:S01]  /*4930*/  @P2 FMUL.FTZ R85, R84, R149 ;  /* 0x0000009554552220 */ /* 0x002fe20000410000 */
[----:B------:R-:W-:-:S02]  /*4940*/  @P2 PRMT R74, R86, 0x7610, R74 ;  /* 0x00007610564a2816 */ /* 0x000fc4000000004a */
[----:B------:R-:W-:Y:S02]  /*4950*/  F2FP.F16.F32.PACK_AB R76, R78, R77 ;  /* 0x0000004d4e4c723e */ /* 0x000fe400000000ff */
[----:B------:R-:W-:Y:S02]  /*4960*/  @P2 F2FP.F16.F32.PACK_AB R85, RZ, R85 ;  /* 0x00000055ff55223e */ /* 0x000fe400000000ff */
[----:B------:R-:W-:Y:S01]  /*4970*/  F2FP.F16.F32.PACK_AB R77, R84, R83 ;  /* 0x00000053544d723e */ /* 0x000fe200000000ff */
[C---:B----4-:R-:W-:Y:S01]  /*4980*/  @P2 FMUL.FTZ R88, R89.reuse, R154 ;  /* 0x0000009a59582220 */ /* 0x050fe20000410000 */
[----:B------:R-:W-:Y:S02]  /*4990*/  F2FP.F16.F32.PACK_AB R78, R89, R87 ;  /* 0x00000057594e723e */ /* 0x000fe400000000ff */
[----:B------:R-:W-:Y:S02]  /*49a0*/  @P2 PRMT R72, R72, 0x5410, R81 ;  /* 0x0000541048482816 */ /* 0x000fe40000000051 */
[----:B------:R-:W-:-:S02]  /*49b0*/  @P2 F2FP.F16.F32.PACK_AB R88, RZ, R88 ;  /* 0x00000058ff58223e */ /* 0x000fc400000000ff */
[----:B------:R-:W-:Y:S01]  /*49c0*/  @P2 PRMT R73, R73, 0x5410, R85 ;  /* 0x0000541049492816 */ /* 0x000fe20000000055 */
[----:B0-----:R-:W-:Y:S01]  /*49d0*/  @P2 FMUL.FTZ R90, R91, R156 ;  /* 0x0000009c5b5a2220 */ /* 0x001fe20000410000 */
[----:B------:R-:W-:Y:S02]  /*49e0*/  F2FP.F16.F32.PACK_AB R79, R92, R91 ;  /* 0x0000005b5c4f723e */ /* 0x000fe400000000ff */
[----:B------:R-:W-:Y:S02]  /*49f0*/  @P2 PRMT R74, R74, 0x5410, R88 ;  /* 0x000054104a4a2816 */ /* 0x000fe40000000058 */
[----:B------:R-:W-:-:S04]  /*4a00*/  @P2 F2FP.F16.F32.PACK_AB R90, RZ, R90 ;  /* 0x0000005aff5a223e */ /* 0x000fc800000000ff */
[----:B------:R-:W-:Y:S01]  /*4a10*/  @P2 PRMT R75, R90, 0x7610, R75 ;  /* 0x000076105a4b2816 */ /* 0x000fe2000000004b */
[----:B------:R-:W-:Y:S06]  /*4a20*/  @!P2 BRA `(.L_x_1079) ;  /* 0x0000000c0060a947 */ /* 0x000fec0003800000 */
[----:B------:R-:W-:-:S05]  /*4a30*/  FMUL.FTZ R92, R92, UR15 ;  /* 0x0000000f5c5c7c20 */ /* 0x000fca0008410000 */
[----:B------:R-:W-:-:S04]  /*4a40*/  F2FP.F16.F32.PACK_AB R92, RZ, R92 ;  /* 0x0000005cff5c723e */ /* 0x000fc800000000ff */
[----:B------:R-:W-:Y:S01]  /*4a50*/  PRMT R75, R75, 0x5410, R92 ;  /* 0x000054104b4b7816 */ /* 0x000fe2000000005c */
[----:B------:R-:W-:Y:S06]  /*4a60*/  BRA `(.L_x_1079) ;  /* 0x0000000c00507947 */ /* 0x000fec0003800000 */
.L_x_1078:
[----:B------:R-:W-:Y:S01]  /*4a70*/  ISETP.GT.AND P5, PT, R96, RZ, PT ;  /* 0x000000ff6000720c */ /* 0x000fe20003fa4270 */
[----:B0-2---:R-:W0:Y:S01]  /*4a80*/  @P2 LDC R86, c[0x0][0x40c] ;  /* 0x00010300ff562b82 */ /* 0x005e220000000800 */
[--C-:B------:R-:W-:Y:S02]  /*4a90*/  HADD2.F32 R83, -RZ, R68.reuse.H0_H0 ;  /* 0x20000044ff537230 */ /* 0x100fe40000004100 */
[----:B------:R-:W-:Y:S02]  /*4aa0*/  HADD2.F32 R85, -RZ, R68.H1_H1 ;  /* 0x30000044ff557230 */ /* 0x000fe40000004100 */
[----:B------:R-:W-:Y:S02]  /*4ab0*/  HADD2.F32 R91, -RZ, R70.H0_H0 ;  /* 0x20000046ff5b7230 */ /* 0x000fe40000004100 */
[----:B------:R-:W-:Y:S01]  /*4ac0*/  HADD2.F32 R95, -RZ, R71.H0_H0 ;  /* 0x20000047ff5f7230 */ /* 0x000fe20000004100 */
[----:B------:R-:W1:Y:S04]  /*4ad0*/  @P2 LDC R90, c[0x0][0x40c] ;  /* 0x00010300ff5a2b82 */ /* 0x000e680000000800 */
[-CC-:B------:R-:W-:Y:S01]  /*4ae0*/  @P5 FFMA.FTZ R87, R133, R81.reuse, R82.reuse ;  /* 0x0000005185575223 */ /* 0x180fe20000010052 */
[-CC-:B------:R-:W-:Y:S01]  /*4af0*/  @P5 FFMA.FTZ R88, R138, R81.reuse, R82.reuse ;  /* 0x000000518a585223 */ /* 0x180fe20000010052 */
[-CC-:B------:R-:W-:Y:S01]  /*4b00*/  @P5 FFMA.FTZ R89, R137, R81.reuse, R82.reuse ;  /* 0x0000005189595223 */ /* 0x180fe20000010052 */
[----:B------:R-:W-:Y:S01]  /*4b10*/  @P5 FFMA.FTZ R93, R141, R81, R82 ;  /* 0x000000518d5d5223 */ /* 0x000fe20000010052 */
[----:B------:R-:W-:Y:S01]  /*4b20*/  @P5 FADD.FTZ R84, R136, -R87 ;  /* 0x8000005788545221 */ /* 0x000fe20000010000 */
[----:B------:R-:W-:Y:S01]  /*4b30*/  @P5 FADD.FTZ R88, R135, -R88 ;  /* 0x8000005887585221 */ /* 0x000fe20000010000 */
[----:B------:R-:W2:Y:S01]  /*4b40*/  @P2 LDC R94, c[0x0][0x40c] ;  /* 0x00010300ff5e2b82 */ /* 0x000ea20000000800 */
[----:B------:R-:W-:Y:S01]  /*4b50*/  @P5 FADD.FTZ R92, R140, -R89 ;  /* 0x800000598c5c5221 */ /* 0x000fe20000010000 */
[C---:B------:R-:W-:Y:S01]  /*4b60*/  @P5 FFMA.FTZ R83, R98.reuse, R84, R83 ;  /* 0x0000005462535223 */ /* 0x040fe20000010053 */
[----:B------:R-:W-:Y:S01]  /*4b70*/  @P5 FFMA.FTZ R85, R98, R88, R85 ;  /* 0x0000005862555223 */ /* 0x000fe20000010055 */
[----:B------:R-:W-:-:S02]  /*4b80*/  HADD2.F32 R87, -RZ, R69.H0_H0 ;  /* 0x20000045ff577230 */ /* 0x000fc40000004100 */
[----:B0-----:R-:W-:Y:S01]  /*4b90*/  @P2 FMUL.FTZ R83, R83, R86 ;  /* 0x0000005653532220 */ /* 0x001fe20000410000 */
[-C--:B------:R-:W-:Y:S01]  /*4ba0*/  @P5 FFMA.FTZ R86, R142, R81.reuse, R82 ;  /* 0x000000518e565223 */ /* 0x080fe20000010052 */
[----:B------:R-:W0:Y:S01]  /*4bb0*/  @P2 LDC R84, c[0x0][0x40c] ;  /* 0x00010300ff542b82 */ /* 0x000e220000000800 */
[----:B------:R-:W-:Y:S02]  /*4bc0*/  HADD2.F32 R89, -RZ, R69.H1_H1 ;  /* 0x30000045ff597230 */ /* 0x000fe40000004100 */
[----:B------:R-:W-:Y:S01]  /*4bd0*/  @P5 FFMA.FTZ R87, R98, R92, R87 ;  /* 0x0000005c62575223 */ /* 0x000fe20000010057 */
[----:B------:R-:W-:Y:S01]  /*4be0*/  @P5 FADD.FTZ R86, R139, -R86 ;  /* 0x800000568b565221 */ /* 0x000fe20000010000 */
[----:B------:R-:W-:Y:S01]  /*4bf0*/  @P5 FADD.FTZ R92, R144, -R93 ;  /* 0x8000005d905c5221 */ /* 0x000fe20000010000 */
[----:B------:R-:W-:Y:S02]  /*4c00*/  HADD2.F32 R93, -RZ, R70.H1_H1 ;  /* 0x30000046ff5d7230 */ /* 0x000fe40000004100 */
[----:B-1----:R-:W-:Y:S01]  /*4c10*/  @P2 FMUL.FTZ R85, R85, R90 ;  /* 0x0000005a55552220 */ /* 0x002fe20000410000 */
[----:B------:R-:W-:Y:S01]  /*4c20*/  @P5 FFMA.FTZ R89, R98, R86, R89 ;  /* 0x0000005662595223 */ /* 0x000fe20000010059 */
[----:B------:R-:W1:Y:S01]  /*4c30*/  @P2 LDC R88, c[0x0][0x40c] ;  /* 0x00010300ff582b82 */ /* 0x000e620000000800 */
[-CC-:B------:R-:W-:Y:S01]  /*4c40*/  @P5 FFMA.FTZ R86, R146, R81.reuse, R82.reuse ;  /* 0x0000005192565223 */ /* 0x180fe20000010052 */
[----:B------:R-:W-:Y:S01]  /*4c50*/  @P5 FFMA.FTZ R90, R147, R81, R82 ;  /* 0x00000051935a5223 */ /* 0x000fe20000010052 */
[C---:B------:R-:W-:Y:S01]  /*4c60*/  @P5 FFMA.FTZ R91, R98.reuse, R92, R91 ;  /* 0x0000005c625b5223 */ /* 0x040fe2000001005b */
[----:B------:R-:W-:Y:S01]  /*4c70*/  @P2 F2FP.F16.F32.PACK_AB R83, RZ, R83 ;  /* 0x00000053ff53223e */ /* 0x000fe200000000ff */
[----:B------:R-:W-:Y:S01]  /*4c80*/  @P5 FADD.FTZ R86, R143, -R86 ;  /* 0x800000568f565221 */ /* 0x000fe20000010000 */
[----:B------:R-:W-:Y:S01]  /*4c90*/  @P5 FADD.FTZ R90, R145, -R90 ;  /* 0x8000005a915a5221 */ /* 0x000fe20000010000 */
[----:B------:R-:W-:Y:S01]  /*4ca0*/  @P2 F2FP.F16.F32.PACK_AB R85, RZ, R85 ;  /* 0x00000055ff55223e */ /* 0x000fe200000000ff */
[----:B------:R-:W3:Y:S01]  /*4cb0*/  @P2 LDC R96, c[0x0][0x40c] ;  /* 0x00010300ff602b82 */ /* 0x000ee20000000800 */
[C---:B------:R-:W-:Y:S01]  /*4cc0*/  @P5 FFMA.FTZ R93, R98.reuse, R86, R93 ;  /* 0x00000056625d5223 */ /* 0x040fe2000001005d */
[----:B------:R-:W-:Y:S01]  /*4cd0*/  @P5 FFMA.FTZ R95, R98, R90, R95 ;  /* 0x0000005a625f5223 */ /* 0x000fe2000001005f */
[----:B--2---:R-:W-:Y:S01]  /*4ce0*/  @P2 FMUL.FTZ R91, R91, R94 ;  /* 0x0000005e5b5b2220 */ /* 0x004fe20000410000 */
[----:B------:R-:W-:-:S04]  /*4cf0*/  @P2 PRMT R72, R83, 0x7610, R72 ;  /* 0x0000761053482816 */ /* 0x000fc80000000048 */
[----:B------:R-:W2:Y:S01]  /*4d00*/  @P2 LDC R154, c[0x0][0x40c] ;  /* 0x00010300ff9a2b82 */ /* 0x000ea20000000800 */
[----:B0-----:R-:W-:Y:S01]  /*4d10*/  @P2 FMUL.FTZ R87, R87, R84 ;  /* 0x0000005457572220 */ /* 0x001fe20000410000 */
[----:B------:R-:W-:Y:S02]  /*4d20*/  @P2 F2FP.F16.F32.PACK_AB R91, RZ, R91 ;  /* 0x0000005bff5b223e */ /* 0x000fe400000000ff */
[----:B------:R-:W-:Y:S02]  /*4d30*/  @P2 PRMT R72, R72, 0x5410, R85 ;  /* 0x0000541048482816 */ /* 0x000fe40000000055 */
[----:B------:R-:W-:Y:S01]  /*4d40*/  @P2 F2FP.F16.F32.PACK_AB R87, RZ, R87 ;  /* 0x00000057ff57223e */ /* 0x000fe200000000ff */
[----:B-1----:R-:W-:Y:S01]  /*4d50*/  @P2 FMUL.FTZ R89, R89, R88 ;  /* 0x0000005859592220 */ /* 0x002fe20000410000 */
[----:B------:R-:W-:Y:S02]  /*4d60*/  @P2 PRMT R74, R91, 0x7610, R74 ;  /* 0x000076105b4a2816 */ /* 0x000fe4000000004a */
[----:B------:R-:W-:-:S02]  /*4d70*/  @P2 PRMT R73, R87, 0x7610, R73 ;  /* 0x0000761057492816 */ /* 0x000fc40000000049 */
        /* <DEDUP_REMOVED lines=17> */
.L_x_1077:
[----:B0-2---:R-:W0:Y:S02]  /*4e90*/  LDC.64 R84, c[0x0][0x478] ;  /* 0x00011e00ff547b82 */ /* 0x005e240000000a00 */
[----:B0-----:R-:W-:-:S04]  /*4ea0*/  ISETP.NE.U32.AND P0, PT, R84, RZ, PT ;  /* 0x000000ff5400720c */ /* 0x001fc80003f05070 */
[----:B------:R-:W-:-:S13]  /*4eb0*/  ISETP.NE.AND.EX P0, PT, R85, RZ, PT, P0 ;  /* 0x000000ff5500720c */ /* 0x000fda0003f05300 */
[----:B------:R-:W-:Y:S05]  /*4ec0*/  @!P0 BRA `(.L_x_1080) ;  /* 0x0000000400188947 */ /* 0x000fea0003800000 */
[----:B------:R-:W0:Y:S01]  /*4ed0*/  @P2 LDC R84, c[0x0][0x40c] ;  /* 0x00010300ff542b82 */ /* 0x000e220000000800 */
[-CC-:B------:R-:W-:Y:S01]  /*4ee0*/  FFMA.FTZ R77, R133, R81.reuse, R82.reuse ;  /* 0x00000051854d7223 */ /* 0x180fe20000010052 */
[-CC-:B------:R-:W-:Y:S01]  /*4ef0*/  FFMA.FTZ R76, R138, R81.reuse, R82.reuse ;  /* 0x000000518a4c7223 */ /* 0x180fe20000010052 */
[-CC-:B------:R-:W-:Y:S01]  /*4f00*/  FFMA.FTZ R83, R137, R81.reuse, R82.reuse ;  /* 0x0000005189537223 */ /* 0x180fe20000010052 */
[-CC-:B------:R-:W-:Y:S01]  /*4f10*/  FFMA.FTZ R78, R142, R81.reuse, R82.reuse ;  /* 0x000000518e4e7223 */ /* 0x180fe20000010052 */
[-CC-:B------:R-:W-:Y:S01]  /*4f20*/  FFMA.FTZ R89, R141, R81.reuse, R82.reuse ;  /* 0x000000518d597223 */ /* 0x180fe20000010052 */
[-CC-:B------:R-:W-:Y:S01]  /*4f30*/  FFMA.FTZ R88, R146, R81.reuse, R82.reuse ;  /* 0x0000005192587223 */ /* 0x180fe20000010052 */
[-CC-:B------:R-:W-:Y:S01]  /*4f40*/  FFMA.FTZ R93, R150, R81.reuse, R82.reuse ;  /* 0x00000051965d7223 */ /* 0x180fe20000010052 */
[----:B------:R-:W1:Y:S01]  /*4f50*/  @P2 LDC R79, c[0x0][0x40c] ;  /* 0x00010300ff4f2b82 */ /* 0x000e620000000800 */
[----:B------:R-:W-:Y:S01]  /*4f60*/  FFMA.FTZ R82, R147, R81, R82 ;  /* 0x0000005193527223 */ /* 0x000fe20000010052 */
[----:B------:R-:W-:Y:S01]  /*4f70*/  FADD.FTZ R77, R136, -R77 ;  /* 0x8000004d884d7221 */ /* 0x000fe20000010000 */
[----:B------:R-:W-:Y:S01]  /*4f80*/  FADD.FTZ R81, R135, -R76 ;  /* 0x8000004c87517221 */ /* 0x000fe20000010000 */
[----:B------:R-:W-:Y:S01]  /*4f90*/  ISETP.GT.AND P5, PT, R96, RZ, PT ;  /* 0x000000ff6000720c */ /* 0x000fe20003fa4270 */
[----:B------:R-:W-:Y:S01]  /*4fa0*/  FADD.FTZ R83, R140, -R83 ;  /* 0x800000538c537221 */ /* 0x000fe20000010000 */
[C---:B------:R-:W-:Y:S01]  /*4fb0*/  FMUL.FTZ R76, R98.reuse, R77 ;  /* 0x0000004d624c7220 */ /* 0x040fe20000410000 */
[----:B------:R-:W-:Y:S01]  /*4fc0*/  FMUL.FTZ R77, R98, R81 ;  /* 0x00000051624d7220 */ /* 0x000fe20000410000 */
[----:B------:R-:W2:Y:S01]  /*4fd0*/  @P2 LDC R85, c[0x0][0x40c] ;  /* 0x00010300ff552b82 */ /* 0x000ea20000000800 */
[----:B------:R-:W-:Y:S01]  /*4fe0*/  FADD.FTZ R91, R144, -R89 ;  /* 0x80000059905b7221 */ /* 0x000fe20000010000 */
[----:B------:R-:W-:Y:S01]  /*4ff0*/  FADD.FTZ R87, R139, -R78 ;  /* 0x8000004e8b577221 */ /* 0x000fe20000010000 */
[----:B------:R-:W-:Y:S01]  /*5000*/  FADD.FTZ R81, R143, -R88 ;  /* 0x800000588f517221 */ /* 0x000fe20000010000 */
[----:B------:R-:W-:Y:S01]  /*5010*/  FSEL R89, R77, RZ, P5 ;  /* 0x000000ff4d597208 */ /* 0x000fe20002800000 */
[----:B------:R-:W-:Y:S01]  /*5020*/  FADD.FTZ R153, R148, -R93 ;  /* 0x8000005d94997221 */ /* 0x000fe20000010000 */
[----:B------:R-:W-:Y:S01]  /*5030*/  FSEL R88, R76, RZ, P5 ;  /* 0x000000ff4c587208 */ /* 0x000fe20002800000 */
[C---:B------:R-:W-:Y:S01]  /*5040*/  FMUL.FTZ R78, R98.reuse, R83 ;  /* 0x00000053624e7220 */ /* 0x040fe20000410000 */
[----:B------:R-:W3:Y:S01]  /*5050*/  @P2 LDC R95, c[0x0][0x40c] ;  /* 0x00010300ff5f2b82 */ /* 0x000ee20000000800 */
[----:B------:R-:W-:Y:S01]  /*5060*/  FADD.FTZ R93, R145, -R82 ;  /* 0x80000052915d7221 */ /* 0x000fe20000010000 */
[C---:B------:R-:W-:Y:S01]  /*5070*/  FMUL.FTZ R83, R98.reuse, R91 ;  /* 0x0000005b62537220 */ /* 0x040fe20000410000 */
[C---:B------:R-:W-:Y:S01]  /*5080*/  FMUL.FTZ R82, R98.reuse, R87 ;  /* 0x0000005762527220 */ /* 0x040fe20000410000 */
[----:B0-----:R-:W-:Y:S01]  /*5090*/  @P2 FMUL.FTZ R77, R89, R84 ;  /* 0x00000054594d2220 */ /* 0x001fe20000410000 */
[C---:B------:R-:W-:Y:S01]  /*50a0*/  FMUL.FTZ R84, R98.reuse, R81 ;  /* 0x0000005162547220 */ /* 0x040fe20000410000 */
[C---:B------:R-:W-:Y:S01]  /*50b0*/  FMUL.FTZ R87, R98.reuse, R153 ;  /* 0x0000009962577220 */ /* 0x040fe20000410000 */
[----:B------:R-:W-:Y:S01]  /*50c0*/  FMUL.FTZ R98, R98, R93 ;  /* 0x0000005d62627220 */ /* 0x000fe20000410000 */
[----:B------:R-:W0:Y:S01]  /*50d0*/  @P2 LDC R86, c[0x0][0x40c] ;  /* 0x00010300ff562b82 */ /* 0x000e220000000800 */
[----:B-1----:R-:W-:Y:S01]  /*50e0*/  @P2 FMUL.FTZ R76, R88, R79 ;  /* 0x0000004f584c2220 */ /* 0x002fe20000410000 */
[----:B------:R-:W-:-:S02]  /*50f0*/  FSEL R90, R78, RZ, P5 ;  /* 0x000000ff4e5a7208 */ /* 0x000fc40002800000 */
[----:B------:R-:W-:Y:S02]  /*5100*/  FSEL R92, R83, RZ, P5 ;  /* 0x000000ff535c7208 */ /* 0x000fe40002800000 */
[----:B------:R-:W-:Y:S02]  /*5110*/  FSEL R91, R82, RZ, P5 ;  /* 0x000000ff525b7208 */ /* 0x000fe40002800000 */
[----:B------:R-:W1:Y:S01]  /*5120*/  @P2 LDC R94, c[0x0][0x40c] ;  /* 0x00010300ff5e2b82 */ /* 0x000e620000000800 */
[----:B------:R-:W-:Y:S01]  /*5130*/  @P2 F2FP.F16.F32.PACK_AB R79, RZ, R76 ;  /* 0x0000004cff4f223e */ /* 0x000fe200000000ff */
[----:B--2---:R-:W-:Y:S01]  /*5140*/  @P2 FMUL.FTZ R76, R90, R85 ;  /* 0x000000555a4c2220 */ /* 0x004fe20000410000 */
[----:B------:R-:W-:Y:S02]  /*5150*/  FSEL R93, R84, RZ, P5 ;  /* 0x000000ff545d7208 */ /* 0x000fe40002800000 */
[----:B------:R-:W-:Y:S02]  /*5160*/  FSEL R98, R98, RZ, P5 ;  /* 0x000000ff62627208 */ /* 0x000fe40002800000 */
[----:B------:R-:W-:Y:S01]  /*5170*/  @P2 F2FP.F16.F32.PACK_AB R81, RZ, R77 ;  /* 0x0000004dff51223e */ /* 0x000fe200000000ff */
[----:B------:R-:W2:Y:S01]  /*5180*/  @P2 LDC R149, c[0x0][0x40c] ;  /* 0x00010300ff952b82 */ /* 0x000ea20000000800 */
[----:B---3--:R-:W-:Y:S01]  /*5190*/  @P2 FMUL.FTZ R78, R92, R95 ;  /* 0x0000005f5c4e2220 */ /* 0x008fe20000410000 */
[----:B------:R-:W-:-:S02]  /*51a0*/  @P2 F2FP.F16.F32.PACK_AB R82, RZ, R76 ;  /* 0x0000004cff52223e */ /* 0x000fc400000000ff */
[----:B------:R-:W-:Y:S02]  /*51b0*/  @P2 PRMT R72, R79, 0x7610, R72 ;  /* 0x000076104f482816 */ /* 0x000fe40000000048 */
[----:B------:R-:W-:Y:S01]  /*51c0*/  @P2 F2FP.F16.F32.PACK_AB R84, RZ, R78 ;  /* 0x0000004eff54223e */ /* 0x000fe200000000ff */
[----:B0-----:R-:W-:Y:S01]  /*51d0*/  @P2 FMUL.FTZ R77, R91, R86 ;  /* 0x000000565b4d2220 */ /* 0x001fe20000410000 */
[----:B------:R-:W-:Y:S02]  /*51e0*/  FSEL R87, R87, RZ, P5 ;  /* 0x000000ff57577208 */ /* 0x000fe40002800000 */
[----:B------:R-:W-:Y:S02]  /*51f0*/  @P2 PRMT R73, R82, 0x7610, R73 ;  /* 0x0000761052492816 */ /* 0x000fe40000000049 */
[----:B------:R-:W-:Y:S02]  /*5200*/  @P2 F2FP.F16.F32.PACK_AB R83, RZ, R77 ;  /* 0x0000004dff53223e */ /* 0x000fe400000000ff */
[----:B------:R-:W-:Y:S01]  /*5210*/  @P2 PRMT R74, R84, 0x7610, R74 ;  /* 0x00007610544a2816 */ /* 0x000fe2000000004a */
[----:B-1----:R-:W-:Y:S01]  /*5220*/  @P2 FMUL.FTZ R85, R93, R94 ;  /* 0x0000005e5d552220 */ /* 0x002fe20000410000 */
[----:B------:R-:W-:-:S02]  /*5230*/  F2FP.F16.F32.PACK_AB R76, R89, R88 ;  /* 0x00000058594c723e */ /* 0x000fc400000000ff */
[----:B------:R-:W-:Y:S02]  /*5240*/  F2FP.F16.F32.PACK_AB R77, R91, R90 ;  /* 0x0000005a5b4d723e */ /* 0x000fe400000000ff */
[----:B------:R-:W-:Y:S02]  /*5250*/  @P2 F2FP.F16.F32.PACK_AB R85, RZ, R85 ;  /* 0x00000055ff55223e */ /* 0x000fe400000000ff */
[----:B------:R-:W-:Y:S01]  /*5260*/  F2FP.F16.F32.PACK_AB R78, R93, R92 ;  /* 0x0000005c5d4e723e */ /* 0x000fe200000000ff */
[----:B--2---:R-:W-:Y:S01]  /*5270*/  @P2 FMUL.FTZ R86, R98, R149 ;  /* 0x0000009562562220 */ /* 0x004fe20000410000 */
[----:B------:R-:W-:Y:S02]  /*5280*/  @P2 PRMT R72, R72, 0x5410, R81 ;  /* 0x0000541048482816 */ /* 0x000fe40000000051 */
[----:B------:R-:W-:Y:S02]  /*5290*/  @P2 PRMT R73, R73, 0x5410, R83 ;  /* 0x0000541049492816 */ /* 0x000fe40000000053 */
[----:B------:R-:W-:-:S02]  /*52a0*/  @P2 F2FP.F16.F32.PACK_AB R86, RZ, R86 ;  /* 0x00000056ff56223e */ /* 0x000fc400000000ff */
        /* <DEDUP_REMOVED lines=8> */
.L_x_1080:
[----:B------:R-:W0:Y:S01]  /*5330*/  @P2 LDC R85, c[0x0][0x40c] ;  /* 0x00010300ff552b82 */ /* 0x000e220000000800 */
[----:B------:R-:W-:Y:S01]  /*5340*/  FFMA.FTZ R83, R150, R81, R82 ;  /* 0x0000005196537223 */ /* 0x000fe20000010052 */
[----:B------:R-:W-:-:S03]  /*5350*/  ISETP.GT.AND P5, PT, R96, RZ, PT ;  /* 0x000000ff6000720c */ /* 0x000fc60003fa4270 */
[----:B------:R-:W-:-:S04]  /*5360*/  FADD.FTZ R83, R148, -R83 ;  /* 0x8000005394537221 */ /* 0x000fc80000010000 */
[----:B------:R-:W-:-:S05]  /*5370*/  FMUL.FTZ R83, R98, R83 ;  /* 0x0000005362537220 */ /* 0x000fca0000410000 */
[----:B------:R-:W-:-:S05]  /*5380*/  FSEL R84, R83, RZ, P5 ;  /* 0x000000ff53547208 */ /* 0x000fca0002800000 */
[----:B0-----:R-:W-:Y:S01]  /*5390*/  @P2 FMUL.FTZ R84, R84, R85 ;  /* 0x0000005554542220 */ /* 0x001fe20000410000 */
[----:B------:R-:W-:Y:S06]  /*53a0*/  @!P2 BRA `(.L_x_1081) ;  /* 0x000000000020a947 */ /* 0x000fec0003800000 */
        /* <DEDUP_REMOVED lines=8> */
.L_x_1081:
        /* <DEDUP_REMOVED lines=9> */
.L_x_1082:
        /* <DEDUP_REMOVED lines=9> */
.L_x_1083:
        /* <DEDUP_REMOVED lines=9> */
.L_x_1084:
        /* <DEDUP_REMOVED lines=9> */
.L_x_1085:
        /* <DEDUP_REMOVED lines=9> */
.L_x_1086:
        /* <DEDUP_REMOVED lines=9> */
.L_x_1087:
[----:B------:R-:W-:-:S04]  /*5790*/  @P2 F2FP.F16.F32.PACK_AB R84, RZ, R84 ;  /* 0x00000054ff54223e */ /* 0x000fc800000000ff */
[----:B------:R-:W-:-:S07]  /*57a0*/  @P2 PRMT R75, R75, 0x5410, R84 ;  /* 0x000054104b4b2816 */ /* 0x000fce0000000054 */
.L_x_1079:
[----:B------:R-:W0:Y:S08]  /*57b0*/  @P0 LDC.64 R82, c[0x0][0x478] ;  /* 0x00011e00ff520b82 */ /* 0x000e300000000a00 */
[----:B------:R-:W1:Y:S01]  /*57c0*/  @P2 LDC.64 R84, c[0x0][0x468] ;  /* 0x00011a00ff542b82 */ /* 0x000e620000000a00 */
[----:B0-----:R-:W-:-:S05]  /*57d0*/  @P0 IMAD.WIDE.U32 R82, R151, 0x10, R82 ;  /* 0x0000001097520825 */ /* 0x001fca00078e0052 */
[----:B------:R3:W-:Y:S01]  /*57e0*/  @P0 STG.E.128 desc[UR10][R82.64], R76 ;  /* 0x0000004c52000986 */ /* 0x0007e2000c101d0a */
[----:B-1----:R-:W-:-:S05]  /*57f0*/  @P2 IMAD.WIDE.U32 R80, R80, 0x10, R84 ;  /* 0x0000001050502825 */ /* 0x002fca00078e0054 */
[----:B------:R3:W-:Y:S02]  /*5800*/  @P2 STG.E.128 desc[UR10][R80.64], R72 ;  /* 0x0000004850002986 */ /* 0x0007e4000c101d0a */
.L_x_1076:
[----:B------:R-:W-:Y:S05]  /*5810*/  BSYNC.RECONVERGENT B0 ;  /* 0x0000000000007941 */ /* 0x000fea0003800200 */
.L_x_1075:
[----:B---3--:R-:W1:Y:S01]  /*5820*/  LDC.64 R80, c[0x0][0x380] ;  /* 0x0000e000ff507b82 */ /* 0x008e620000000a00 */
[----:B------:R-:W-:Y:S01]  /*5830*/  UPLOP3.LUT UP1, UPT, UPT, UPT, UP1, 0x40, 0x4 ;  /* 0x000000000004789c */ /* 0x000fe20003f2e810 */
[----:B-1----:R-:W-:-:S04]  /*5840*/  IADD3 R97, PT, PT, R97, R80, RZ ;  /* 0x0000005061617210 */ /* 0x002fc80007ffe0ff */
[----:B------:R-:W-:-:S13]  /*5850*/  ISETP.GE.AND P0, PT, R97, R81, PT ;  /* 0x000000516100720c */ /* 0x000fda0003f06270 */
[----:B------:R-:W-:Y:S05]  /*5860*/  @!P0 BRA `(.L_x_1088) ;  /* 0xffffffac00308947 */ /* 0x000fea000383ffff */
.L_x_1039:
[----:B------:R-:W1:Y:S08]  /*5870*/  S2UR UR4, SR_CTAID.X ;  /* 0x00000000000479c3 */ /* 0x000e700000002500 */
[----:B------:R-:W3:Y:S08]  /*5880*/  LDC.64 R4, c[0x0][0x440] ;  /* 0x00011000ff047b82 */ /* 0x000ef00000000a00 */
[----:B------:R-:W4:Y:S08]  /*5890*/  LDC.64 R6, c[0x0][0x448] ;  /* 0x00011200ff067b82 */ /* 0x000f300000000a00 */
[----:B------:R-:W0:Y:S01]  /*58a0*/  LDC.64 R8, c[0x0][0x440] ;  /* 0x00011000ff087b82 */ /* 0x000e220000000a00 */
[----:B-1----:R-:W-:-:S05]  /*58b0*/  IMAD R3, R2, UR4, RZ ;  /* 0x0000000402037c24 */ /* 0x002fca000f8e02ff */
[----:B-----5:R-:W-:Y:S02]  /*58c0*/  LEA.HI R61, R3, R152, RZ, 0x1d ;  /* 0x00000098033d7211 */ /* 0x020fe400078fe8ff */
        /* <DEDUP_REMOVED lines=25> */
.L_x_1089:
        /* <DEDUP_REMOVED lines=10> */
.L_x_10676:


//--------------------- .text._ZN10layer_norm13ln_bwd_kernelINS_13Kernel_traitsI6__halfS2_S2_S2_fjLj6144ELj1ELj1ELj8ELj16ENS_18Kernel_traits_baseILj6144ES2_S2_S2_S2_fjLj256EEEEELb0ELb0ELb1ELb1EEEvNS_9BwdParamsE --------------------------
	.section	.text._ZN10layer_norm13ln_bwd_kernelINS_13Kernel_traitsI6__halfS2_S2_S2_fjLj6144ELj1ELj1ELj8ELj16ENS_18Kernel_traits_baseILj6144ES2_S2_S2_S2_fjLj256EEEEELb0ELb0ELb1ELb1EEEvNS_9BwdParamsE,"ax",@progbits
	.align	128
        .global         _ZN10layer_norm13ln_bwd_kernelINS_13Kernel_traitsI6__halfS2_S2_S2_fjLj6144ELj1ELj1ELj8ELj16ENS_18Kernel_traits_baseILj6144ES2_S2_S2_S2_fjLj256EEEEELb0ELb0ELb1ELb1EEEvNS_9BwdParamsE
        .type           _ZN10layer_norm13ln_bwd_kernelINS_13Kernel_traitsI6__halfS2_S2_S2_fjLj6144ELj1ELj1ELj8ELj16ENS_18Kernel_traits_baseILj6144ES2_S2_S2_S2_fjLj256EEEEELb0ELb0ELb1ELb1EEEvNS_9BwdParamsE,@function
        .size           _ZN10layer_norm13ln_bwd_kernelINS_13Kernel_traitsI6__halfS2_S2_S2_fjLj6144ELj1ELj1ELj8ELj16ENS_18Kernel_traits_baseILj6144ES2_S2_S2_S2_fjLj256EEEEELb0ELb0ELb1ELb1EEEvNS_9BwdParamsE,(.L_x_10677 - _ZN10layer_norm13ln_bwd_kernelINS_13Kernel_traitsI6__halfS2_S2_S2_fjLj6144ELj1ELj1ELj8ELj16ENS_18Kernel_traits_baseILj6144ES2_S2_S2_S2_fjLj256EEEEELb0ELb0ELb1ELb1EEEvNS_9BwdParamsE)
        .other          _ZN10layer_norm13ln_bwd_kernelINS_13Kernel_traitsI6__halfS2_S2_S2_fjLj6144ELj1ELj1ELj8ELj16ENS_18Kernel_traits_baseILj6144ES2_S2_S2_S2_fjLj256EEEEELb0ELb0ELb1ELb1EEEvNS_9BwdParamsE,@"STO_CUDA_ENTRY STV_DEFAULT"
_ZN10layer_norm13ln_bwd_kernelINS_13Kernel_traitsI6__halfS2_S2_S2_fjLj6144ELj1ELj1ELj8ELj16ENS_18Kernel_traits_baseILj6144ES2_S2_S2_S2_fjLj256EEEEELb0ELb0ELb1ELb1EEEvNS_9BwdParamsE:
.text._ZN10layer_norm13ln_bwd_kernelINS_13Kernel_traitsI6__halfS2_S2_S2_fjLj6144ELj1ELj1ELj8ELj16ENS_18Kernel_traits_baseILj6144ES2_S2_S2_S2_fjLj256EEEEELb0ELb0ELb1ELb1EEEvNS_9BwdParamsE:
        /* <DEDUP_REMOVED lines=32> */
[----:B------:R-:W2:Y:S01]  /*0200*/  LDCU UR17, c[0x0][0x40c] ;  /* 0x00008180ff1177ac */ /* 0x000ea20008000800 */
[----:B------:R-:W3:Y:S01]  /*0210*/  LDCU UR15, c[0x0][0x388] ;  /* 0x00007100ff0f77ac */ /* 0x000ee20008000800 */
[----:B------:R-:W4:Y:S01]  /*0220*/  LDCU.U8 UR14, c[0x0][0x410] ;  /* 0x00008200ff0e77ac */ /* 0x000f220008000000 */
[----:B------:R-:W0:Y:S01]  /*0230*/  LDCU UR16, c[0x0][0x400] ;  /* 0x00008000ff1077ac */ /* 0x000e220008000800 */
[----:B------:R-:W0:Y:S01]  /*0240*/  LDCU.64 UR6, c[0x0][0x438] ;  /* 0x00008700ff0677ac */ /* 0x000e220008000a00 */
[----:B------:R-:W0:Y:S01]  /*0250*/  LDCU.64 UR8, c[0x0][0x478] ;  /* 0x00008f00ff0877ac */ /* 0x000e220008000a00 */
[----:B-1----:R-:W-:-:S05]  /*0260*/  IMAD.WIDE.U32 R2, R149, 0x10, R2 ;  /* 0x0000001095027825 */ /* 0x002fca00078e0002 */
[----:B0-----:R0:W5:Y:S04]  /*0270*/  LDG.E.128 R128, desc[UR12][R2.64+0x2000] ;  /* 0x0020000c02807981 */ /* 0x001168000c1e1d00 */
[----:B------:R0:W5:Y:S04]  /*0280*/  LDG.E.128 R20, desc[UR12][R2.64+0x1000] ;  /* 0x0010000c02147981 */ /* 0x000168000c1e1d00 */
[----:B------:R0:W5:Y:S01]  /*0290*/  LDG.E.128 R16, desc[UR12][R2.64] ;  /* 0x0000000c02107981 */ /* 0x000162000c1e1d00 */
[----:B------:R-:W-:Y:S01]  /*02a0*/  HFMA2 R68, -RZ, RZ, 0, 0 ;  /* 0x00000000ff447431 */ /* 0x000fe200000001ff */
[----:B------:R-:W-:Y:S01]  /*02b0*/  MOV R0, UR11 ;  /* 0x0000000b00007c02 */ /* 0x000fe20008000f00 */
[----:B--234-:R-:W-:-:S11]  /*02c0*/  UPLOP3.LUT UP1, UPT, UPT, UPT, UPT, 0x40, 0x4 ;  /* 0x000000000004789c */ /* 0x01cfd60003f2e870 */
.L_x_1128:
[----:B------:R-:W1:Y:S08]  /*02d0*/  LDC.64 R82, c[0x0][0x3f8] ;  /* 0x0000fe00ff527b82 */ /* 0x000e700000000a00 */
[----:B------:R-:W2:Y:S08]  /*02e0*/  LDC.64 R80, c[0x0][0x3c8] ;  /* 0x0000f200ff507b82 */ /* 0x000eb00000000a00 */
[----:B------:R-:W3:Y:S01]  /*02f0*/  LDC.64 R84, c[0x0][0x3f0] ;  /* 0x0000fc00ff547b82 */ /* 0x000ee20000000a00 */
[----:B-1----:R-:W-:-:S05]  /*0300*/  IMAD.WIDE R82, R0, 0x4, R82 ;  /* 0x0000000400527825 */ /* 0x002fca00078e0252 */
[----:B0-----:R-:W4:Y:S01]  /*0310*/  LDG.E R2, desc[UR12][R82.64] ;  /* 0x0000000c52027981 */ /* 0x001f22000c1e1900 */
[----:B--2---:R-:W-:-:S05]  /*0320*/  IMAD.WIDE R80, R0, 0x4, R80 ;  /* 0x0000000400507825 */ /* 0x004fca00078e0250 */
[----:B-----5:R0:W5:Y:S01]  /*0330*/  LDG.E R96, desc[UR12][R80.64] ;  /* 0x0000000c50607981 */ /* 0x020162000c1e1900 */
[----:B---3--:R-:W-:-:S05]  /*0340*/  IMAD.WIDE R84, R0, 0x4, R84 ;  /* 0x0000000400547825 */ /* 0x008fca00078e0254 */
[----:B------:R0:W5:Y:S01]  /*0350*/  LDG.E R97, desc[UR12][R84.64] ;  /* 0x0000000c54617981 */ /* 0x000162000c1e1900 */
[----:B------:R-:W-:Y:S02]  /*0360*/  CS2R R86, SRZ ;  /* 0x0000000000567805 */ /* 0x000fe4000001ff00 */
[----:B----4-:R-:W-:-:S13]  /*0370*/  ISETP.GE.AND P1, PT, R2, 0x1, PT ;  /* 0x000000010200780c */ /* 0x010fda0003f26270 */
[----:B0-----:R-:W-:Y:S05]  /*0380*/  @!P1 BRA `(.L_x_1091) ;  /* 0x00000010007c9947 */ /* 0x001fea0003800000 */
[----:B------:R-:W0:Y:S01]  /*0390*/  LDC.64 R92, c[0x0][0x3a8] ;  /* 0x0000ea00ff5c7b82 */ /* 0x000e220000000a00 */
[----:B------:R-:W-:Y:S01]  /*03a0*/  IMAD R3, R0, UR15, RZ ;  /* 0x0000000f00037c24 */ /* 0x000fe2000f8e02ff */
[----:B------:R-:W-:-:S04]  /*03b0*/  IADD3 R81, PT, PT, R2, -0x1, RZ ;  /* 0xffffffff02517810 */ /* 0x000fc80007ffe0ff */
[----:B------:R-:W-:Y:S01]  /*03c0*/  SHF.R.S32.HI R80, RZ, 0x1f, R3 ;  /* 0x0000001fff507819 */ /* 0x000fe20000011403 */
[----:B------:R-:W-:Y:S01]  /*03d0*/  IMAD R81, R81, UR15, RZ ;  /* 0x0000000f51517c24 */ /* 0x000fe2000f8e02ff */
[----:B------:R-:W1:Y:S02]  /*03e0*/  LDC.64 R98, c[0x0][0x3c0] ;  /* 0x0000f000ff627b82 */ /* 0x000e640000000a00 */
[----:B------:R-:W-:Y:S02]  /*03f0*/  LEA.HI R80, R80, R3, RZ, 0x3 ;  /* 0x0000000350507211 */ /* 0x000fe400078f18ff */
[----:B------:R-:W-:Y:S02]  /*0400*/  SHF.R.S32.HI R84, RZ, 0x1f, R81 ;  /* 0x0000001fff547819 */ /* 0x000fe40000011451 */
[----:B------:R-:W-:Y:S02]  /*0410*/  LEA.HI.SX32 R111, R80, R149, 0x1d ;  /* 0x00000095506f7211 */ /* 0x000fe400078feaff */
[----:B------:R-:W2:Y:S01]  /*0420*/  LDC.64 R82, c[0x0][0x428] ;  /* 0x00010a00ff527b82 */ /* 0x000ea20000000a00 */
[----:B------:R-:W-:-:S02]  /*0430*/  LEA.HI R84, R84, R81, RZ, 0x3 ;  /* 0x0000005154547211 */ /* 0x000fc400078f18ff */
[C---:B------:R-:W-:Y:S02]  /*0440*/  IADD3 R117, PT, PT, R111.reuse, 0x100, RZ ;  /* 0x000001006f757810 */ /* 0x040fe40007ffe0ff */
[----:B------:R-:W-:Y:S02]  /*0450*/  LEA.HI.SX32 R149, R84, R149, 0x1d ;  /* 0x0000009554957211 */ /* 0x000fe400078feaff */
[----:B------:R-:W-:Y:S01]  /*0460*/  SHF.R.S32.HI R3, RZ, 0x1f, R0 ;  /* 0x0000001fff037819 */ /* 0x000fe20000011400 */
[--C-:B0-----:R-:W-:Y:S01]  /*0470*/  IMAD.WIDE.U32 R80, R111, 0x10, R92.reuse ;  /* 0x000000106f507825 */ /* 0x101fe200078e005c */
[----:B------:R-:W-:Y:S02]  /*0480*/  IADD3 R89, PT, PT, R149, 0x100, RZ ;  /* 0x0000010095597810 */ /* 0x000fe40007ffe0ff */
[----:B------:R-:W-:Y:S01]  /*0490*/  IADD3 R119, PT, PT, R111, 0x200, RZ ;  /* 0x000002006f777810 */ /* 0x000fe20007ffe0ff */
[----:B------:R-:W-:Y:S01]  /*04a0*/  IMAD.WIDE.U32 R84, R117, 0x10, R92 ;  /* 0x0000001075547825 */ /* 0x000fe200078e005c */
[----:B------:R0:W3:Y:S01]  /*04b0*/  LDG.E.128 R112, desc[UR12][R80.64] ;  /* 0x0000000c50707981 */ /* 0x0000e2000c1e1d00 */
[----:B-1----:R-:W-:-:S02]  /*04c0*/  LEA R98, P0, R0, R98, 0x2 ;  /* 0x0000006200627211 */ /* 0x002fc400078010ff */
[----:B------:R-:W-:Y:S02]  /*04d0*/  IMAD.WIDE.U32 R92, R119, 0x10, R92 ;  /* 0x00000010775c7825 */ /* 0x000fe400078e005c */
[----:B------:R-:W4:Y:S01]  /*04e0*/  LDG.E.128 R84, desc[UR12][R84.64] ;  /* 0x0000000c54547981 */ /* 0x000f22000c1e1d00 */
[----:B------:R-:W-:Y:S02]  /*04f0*/  LEA.HI.X R99, R0, R99, R3, 0x2, P0 ;  /* 0x0000006300637211 */ /* 0x000fe400000f1403 */
[C---:B0-----:R-:W-:Y:S01]  /*0500*/  IADD3 R81, PT, PT, R149.reuse, 0x200, RZ ;  /* 0x0000020095517810 */ /* 0x041fe20007ffe0ff */
[--C-:B--2---:R-:W-:Y:S02]  /*0510*/  IMAD.WIDE.U32 R100, R149, 0x10, R82.reuse ;  /* 0x0000001095647825 */ /* 0x104fe400078e0052 */
[----:B------:R0:W2:Y:S02]  /*0520*/  LDG.E R3, desc[UR12][R98.64] ;  /* 0x0000000c62037981 */ /* 0x0000a4000c1e1900 */
[----:B------:R-:W-:-:S02]  /*0530*/  IMAD.WIDE.U32 R88, R89, 0x10, R82 ;  /* 0x0000001059587825 */ /* 0x000fc400078e0052 */
[----:B------:R-:W2:Y:S02]  /*0540*/  LDG.E.128 R92, desc[UR12][R92.64] ;  /* 0x0000000c5c5c7981 */ /* 0x000ea4000c1e1d00 */
[----:B------:R-:W-:Y:S02]  /*0550*/  IMAD.WIDE.U32 R80, R81, 0x10, R82 ;  /* 0x0000001051507825 */ /* 0x000fe400078e0052 */
[----:B------:R-:W2:Y:S04]  /*0560*/  LDG.E.128 R100, desc[UR12][R100.64] ;  /* 0x0000000c64647981 */ /* 0x000ea8000c1e1d00 */
        /* <DEDUP_REMOVED lines=15> */
[----:B------:R-:W-:Y:S02]  /*0660*/  HADD2.F32 R146, -RZ, R131.H0_H0 ;  /* 0x20000083ff927230 */ /* 0x000fe40000004100 */
[--C-:B---3--:R-:W-:Y:S02]  /*0670*/  HADD2.F32 R108, -RZ, R112.reuse.H0_H0 ;  /* 0x20000070ff6c7230 */ /* 0x108fe40000004100 */
[----:B------:R-:W-:Y:S02]  /*0680*/  HADD2.F32 R112, -RZ, R112.H1_H1 ;  /* 0x30000070ff707230 */ /* 0x000fe40000004100 */
[--C-:B------:R-:W-:Y:S02]  /*0690*/  HADD2.F32 R109, -RZ, R113.reuse.H0_H0 ;  /* 0x20000071ff6d7230 */ /* 0x100fe40000004100 */
[--C-:B----4-:R-:W-:Y:S02]  /*06a0*/  HADD2.F32 R98, -RZ, R84.reuse.H0_H0 ;  /* 0x20000054ff627230 */ /* 0x110fe40000004100 */
[----:B------:R-:W-:Y:S01]  /*06b0*/  HADD2.F32 R84, -RZ, R84.H1_H1 ;  /* 0x30000054ff547230 */ /* 0x000fe20000004100 */
[----:B--2---:R-:W-:Y:S01]  /*06c0*/  FSEL R163, R3, RZ, !P2 ;  /* 0x000000ff03a37208 */ /* 0x004fe20005000000 */
[----:B------:R-:W-:-:S02]  /*06d0*/  HADD2.F32 R113, -RZ, R113.H1_H1 ;  /* 0x30000071ff717230 */ /* 0x000fc40000004100 */
[----:B------:R-:W-:Y:S02]  /*06e0*/  HADD2.F32 R111, -RZ, R115.H0_H0 ;  /* 0x20000073ff6f7230 */ /* 0x000fe40000004100 */
[----:B------:R-:W-:Y:S01]  /*06f0*/  FADD.FTZ R3, -R163, R108 ;  /* 0x0000006ca3037221 */ /* 0x000fe20000010100 */
[--C-:B------:R-:W-:Y:S02]  /*0700*/  HADD2.F32 R99, -RZ, R100.reuse.H0_H0 ;  /* 0x20000064ff637230 */ /* 0x100fe40000004100 */
[----:B0-----:R-:W-:Y:S02]  /*0710*/  HADD2.F32 R104, -RZ, R100.H1_H1 ;  /* 0x30000064ff687230 */ /* 0x001fe40000004100 */
[--C-:B-1----:R-:W-:Y:S02]  /*0720*/  HADD2.F32 R107, -RZ, R102.reuse.H0_H0 ;  /* 0x20000066ff6b7230 */ /* 0x102fe40000004100 */
[----:B------:R-:W-:Y:S02]  /*0730*/  HADD2.F32 R116, -RZ, R102.H1_H1 ;  /* 0x30000066ff747230 */ /* 0x000fe40000004100 */
[----:B------:R-:W-:-:S02]  /*0740*/  HADD2.F32 R100, -RZ, R85.H0_H0 ;  /* 0x20000055ff647230 */ /* 0x000fc40000004100 */
[----:B------:R-:W-:Y:S02]  /*0750*/  HADD2.F32 R102, -RZ, R85.H1_H1 ;  /* 0x30000055ff667230 */ /* 0x000fe40000004100 */
[C---:B------:R-:W-:Y:S01]  /*0760*/  FADD.FTZ R85, -R163.reuse, R112 ;  /* 0x00000070a3557221 */ /* 0x040fe20000010100 */
[----:B------:R-:W-:Y:S02]  /*0770*/  HADD2.F32 R117, -RZ, R115.H1_H1 ;  /* 0x30000073ff757230 */ /* 0x000fe40000004100 */
[--C-:B------:R-:W-:Y:S02]  /*0780*/  HADD2.F32 R105, -RZ, R101.reuse.H0_H0 ;  /* 0x20000065ff697230 */ /* 0x100fe40000004100 */
[----:B------:R-:W-:Y:S02]  /*0790*/  HADD2.F32 R106, -RZ, R101.H1_H1 ;  /* 0x30000065ff6a7230 */ /* 0x000fe40000004100 */
[----:B------:R-:W-:Y:S01]  /*07a0*/  FADD.FTZ R101, -R163, R109 ;  /* 0x0000006da3657221 */ /* 0x000fe20000010100 */
[----:B------:R-:W-:-:S02]  /*07b0*/  HADD2.F32 R137, -RZ, R91.H0_H0 ;  /* 0x2000005bff897230 */ /* 0x000fc40000004100 */
[----:B------:R-:W-:Y:S02]  /*07c0*/  HADD2.F32 R134, -RZ, R91.H1_H1 ;  /* 0x3000005bff867230 */ /* 0x000fe40000004100 */
[C---:B------:R-:W-:Y:S01]  /*07d0*/  FADD.FTZ R91, -R163.reuse, R98 ;  /* 0x00000062a35b7221 */ /* 0x040fe20000010100 */
[--C-:B------:R-:W-:Y:S02]  /*07e0*/  HADD2.F32 R132, -RZ, R93.reuse.H0_H0 ;  /* 0x2000005dff847230 */ /* 0x100fe40000004100 */
[----:B------:R-:W-:Y:S02]  /*07f0*/  HADD2.F32 R136, -RZ, R93.H1_H1 ;  /* 0x3000005dff887230 */ /* 0x000fe40000004100 */
[----:B------:R-:W-:Y:S01]  /*0800*/  FADD.FTZ R93, -R163, R84 ;  /* 0x00000054a35d7221 */ /* 0x000fe20000010100 */
[----:B------:R-:W-:Y:S02]  /*0810*/  HADD2.F32 R110, -RZ, R114.H0_H0 ;  /* 0x20000072ff6e7230 */ /* 0x000fe40000004100 */
[----:B------:R-:W-:-:S02]  /*0820*/  HADD2.F32 R115, -RZ, R103.H0_H0 ;  /* 0x20000067ff737230 */ /* 0x000fc40000004100 */
[----:B------:R-:W-:Y:S02]  /*0830*/  HADD2.F32 R118, -RZ, R103.H1_H1 ;  /* 0x30000067ff767230 */ /* 0x000fe40000004100 */
[----:B------:R-:W-:Y:S01]  /*0840*/  FADD.FTZ R123, -R163, R102 ;  /* 0x00000066a37b7221 */ /* 0x000fe20000010100 */
[----:B------:R-:W-:Y:S02]  /*0850*/  HADD2.F32 R103, -RZ, R86.H0_H0 ;  /* 0x20000056ff677230 */ /* 0x000fe40000004100 */
[----:B-----5:R-:W-:Y:S01]  /*0860*/  FMUL.FTZ R3, R96, R3 ;  /* 0x0000000360037220 */ /* 0x020fe20000410000 */
[----:B------:R-:W-:Y:S02]  /*0870*/  HADD2.F32 R126, -RZ, R92.H0_H0 ;  /* 0x2000005cff7e7230 */ /* 0x000fe40000004100 */
[--C-:B------:R-:W-:Y:S02]  /*0880*/  HADD2.F32 R140, -RZ, R95.reuse.H0_H0 ;  /* 0x2000005fff8c7230 */ /* 0x100fe40000004100 */
[----:B------:R-:W-:-:S02]  /*0890*/  HADD2.F32 R142, -RZ, R95.H1_H1 ;  /* 0x3000005fff8e7230 */ /* 0x000fc40000004100 */
[----:B------:R-:W-:Y:S01]  /*08a0*/  FADD.FTZ R95, -R163, R100 ;  /* 0x00000064a35f7221 */ /* 0x000fe20000010100 */
[----:B------:R-:W-:Y:S02]  /*08b0*/  HADD2.F32 R98, -RZ, R16.H0_H0 ;  /* 0x20000010ff627230 */ /* 0x000fe40000004100 */
[--C-:B------:R-:W-:Y:S02]  /*08c0*/  HADD2.F32 R143, -RZ, R80.reuse.H0_H0 ;  /* 0x20000050ff8f7230 */ /* 0x100fe40000004100 */
[----:B------:R-:W-:Y:S02]  /*08d0*/  HADD2.F32 R84, -RZ, R80.H1_H1 ;  /* 0x30000050ff547230 */ /* 0x000fe40000004100 */
[----:B------:R-:W-:Y:S01]  /*08e0*/  FMUL.FTZ R100, R96, R85 ;  /* 0x0000005560647220 */ /* 0x000fe20000410000 */
[----:B------:R-:W-:Y:S02]  /*08f0*/  HADD2.F32 R92, -RZ, R92.H1_H1 ;  /* 0x3000005cff5c7230 */ /* 0x000fe40000004100 */
[----:B------:R-:W-:-:S02]  /*0900*/  HADD2.F32 R80, -RZ, R16.H1_H1 ;  /* 0x30000010ff507230 */ /* 0x000fc40000004100 */
[C---:B------:R-:W-:Y:S01]  /*0910*/  FADD.FTZ R113, -R163.reuse, R113 ;  /* 0x00000071a3717221 */ /* 0x040fe20000010100 */
[----:B------:R-:W-:Y:S02]  /*0920*/  HADD2.F32 R102, -RZ, R17.H0_H0 ;  /* 0x20000011ff667230 */ /* 0x000fe40000004100 */
[----:B------:R-:W-:Y:S01]  /*0930*/  FMUL.FTZ R101, R96, R101 ;  /* 0x0000006560657220 */ /* 0x000fe20000410000 */
[--C-:B------:R-:W-:Y:S02]  /*0940*/  HADD2.F32 R122, -RZ, R87.reuse.H0_H0 ;  /* 0x20000057ff7a7230 */ /* 0x100fe40000004100 */
[----:B------:R-:W-:Y:S02]  /*0950*/  HADD2.F32 R124, -RZ, R87.H1_H1 ;  /* 0x30000057ff7c7230 */ /* 0x000fe40000004100 */
[C---:B------:R-:W-:Y:S01]  /*0960*/  FADD.FTZ R87, -R163.reuse, R110 ;  /* 0x0000006ea3577221 */ /* 0x040fe20000010100 */
[----:B------:R-:W-:Y:S01]  /*0970*/  FADD.FTZ R125, -R163, R103 ;  /* 0x00000067a37d7221 */ /* 0x000fe20000010100 */
[-C--:B------:R-:W-:Y:S01]  /*0980*/  FMUL.FTZ R98, R98, R99.reuse ;  /* 0x0000006362627220 */ /* 0x080fe20000410000 */
[----:B------:R-:W-:Y:S01]  /*0990*/  FADD.FTZ R56, R56, R99 ;  /* 0x0000006338387221 */ /* 0x000fe20000010000 */
[----:B------:R-:W-:Y:S01]  /*09a0*/  FFMA.FTZ R24, R3, R99, R24 ;  /* 0x0000006303187223 */ /* 0x000fe20000010018 */
[----:B------:R-:W-:Y:S01]  /*09b0*/  FADD.FTZ R145, -R163, R92 ;  /* 0x0000005ca3917221 */ /* 0x000fe20000010100 */
[-C--:B------:R-:W-:Y:S01]  /*09c0*/  FMUL.FTZ R99, R80, R104.reuse ;  /* 0x0000006850637220 */ /* 0x080fe20000410000 */
[----:B------:R-:W-:Y:S01]  /*09d0*/  FADD.FTZ R57, R57, R104 ;  /* 0x0000006839397221 */ /* 0x000fe20000010000 */
[----:B------:R-:W-:Y:S01]  /*09e0*/  FFMA.FTZ R25, R100, R104, R25 ;  /* 0x0000006864197223 */ /* 0x000fe20000010019 */
[----:B------:R-:W-:-:S02]  /*09f0*/  HADD2.F32 R103, -RZ, R17.H1_H1 ;  /* 0x30000011ff677230 */ /* 0x000fc40000004100 */
[-C--:B------:R-:W-:Y:S01]  /*0a00*/  FMUL.FTZ R102, R102, R105.reuse ;  /* 0x0000006966667220 */ /* 0x080fe20000410000 */
[--C-:B------:R-:W-:Y:S02]  /*0a10*/  HADD2.F32 R149, -RZ, R81.reuse.H0_H0 ;  /* 0x20000051ff957230 */ /* 0x100fe40000004100 */
[----:B------:R-:W-:Y:S01]  /*0a20*/  FADD.FTZ R58, R58, R105 ;  /* 0x000000693a3a7221 */ /* 0x000fe20000010000 */
[----:B------:R-:W-:Y:S02]  /*0a30*/  HADD2.F32 R92, -RZ, R81.H1_H1 ;  /* 0x30000051ff5c7230 */ /* 0x000fe40000004100 */
[----:B------:R-:W-:Y:S01]  /*0a40*/  FFMA.FTZ R26, R101, R105, R26 ;  /* 0x00000069651a7223 */ /* 0x000fe2000001001a */
[C---:B------:R-:W-:Y:S01]  /*0a50*/  FMUL.FTZ R104, R96.reuse, R113 ;  /* 0x0000007160687220 */ /* 0x040fe20000410000 */
[--C-:B------:R-:W-:Y:S02]  /*0a60*/  HADD2.F32 R80, -RZ, R18.reuse.H0_H0 ;  /* 0x20000012ff507230 */ /* 0x100fe40000004100 */
[----:B------:R-:W-:Y:S01]  /*0a70*/  FMUL.FTZ R105, R96, R87 ;  /* 0x0000005760697220 */ /* 0x000fe20000410000 */
[----:B------:R-:W-:-:S02]  /*0a80*/  HADD2.F32 R81, -RZ, R18.H1_H1 ;  /* 0x30000012ff517230 */ /* 0x000fc40000004100 */
[-C--:B------:R-:W-:Y:S01]  /*0a90*/  FMUL.FTZ R103, R103, R106.reuse ;  /* 0x0000006a67677220 */ /* 0x080fe20000410000 */
[----:B------:R-:W-:Y:S01]  /*0aa0*/  FADD.FTZ R59, R59, R106 ;  /* 0x0000006a3b3b7221 */ /* 0x000fe20000010000 */
[----:B------:R-:W-:Y:S01]  /*0ab0*/  FFMA.FTZ R27, R104, R106, R27 ;  /* 0x0000006a681b7223 */ /* 0x000fe2000001001b */
[-C--:B------:R-:W-:Y:S01]  /*0ac0*/  FMUL.FTZ R106, R80, R107.reuse ;  /* 0x0000006b506a7220 */ /* 0x080fe20000410000 */
[----:B------:R-:W-:Y:S01]  /*0ad0*/  FADD.FTZ R52, R52, R107 ;  /* 0x0000006b34347221 */ /* 0x000fe20000010000 */
[----:B------:R-:W-:Y:S01]  /*0ae0*/  FFMA.FTZ R28, R105, R107, R28 ;  /* 0x0000006b691c7223 */ /* 0x000fe2000001001c */
[--C-:B------:R-:W-:Y:S02]  /*0af0*/  HADD2.F32 R138, -RZ, R94.reuse.H0_H0 ;  /* 0x2000005eff8a7230 */ /* 0x100fe40000004100 */
[----:B------:R-:W-:Y:S01]  /*0b00*/  FMUL.FTZ R107, R81, R116 ;  /* 0x00000074516b7220 */ /* 0x000fe20000410000 */
[----:B------:R-:W-:Y:S01]  /*0b10*/  FADD.FTZ R80, RZ, R98 ;  /* 0x00000062ff507221 */ /* 0x000fe20000010000 */
[----:B------:R-:W-:-:S02]  /*0b20*/  HADD2.F32 R94, -RZ, R94.H1_H1 ;  /* 0x3000005eff5e7230 */ /* 0x000fc40000004100 */
[----:B------:R-:W-:Y:S01]  /*0b30*/  FFMA.FTZ R81, R3, R98, RZ ;  /* 0x0000006203517223 */ /* 0x000fe200000100ff */
[--C-:B------:R-:W-:Y:S02]  /*0b40*/  HADD2.F32 R161, -RZ, R83.reuse.H0_H0 ;  /* 0x20000053ffa17230 */ /* 0x100fe40000004100 */
[----:B------:R-:W-:Y:S02]  /*0b50*/  HADD2.F32 R150, -RZ, R83.H1_H1 ;  /* 0x30000053ff967230 */ /* 0x000fe40000004100 */
[----:B------:R-:W-:Y:S01]  /*0b60*/  FADD.FTZ R83, R80, R99 ;  /* 0x0000006350537221 */ /* 0x000fe20000010000 */
[----:B------:R-:W-:Y:S01]  /*0b70*/  FFMA.FTZ R80, R100, R99, R81 ;  /* 0x0000006364507223 */ /* 0x000fe20000010051 */
[----:B------:R-:W-:Y:S01]  /*0b80*/  FADD.FTZ R157, -R163, R94 ;  /* 0x0000005ea39d7221 */ /* 0x000fe20000010100 */
[--C-:B------:R-:W-:Y:S02]  /*0b90*/  HADD2.F32 R155, -RZ, R82.reuse.H0_H0 ;  /* 0x20000052ff9b7230 */ /* 0x100fe40000004100 */
[----:B------:R-:W-:-:S02]  /*0ba0*/  HADD2.F32 R94, -RZ, R82.H1_H1 ;  /* 0x30000052ff5e7230 */ /* 0x000fc40000004100 */
[----:B------:R-:W-:Y:S01]  /*0bb0*/  FADD.FTZ R82, R83, R102 ;  /* 0x0000006653527221 */ /* 0x000fe20000010000 */
[----:B------:R-:W-:Y:S02]  /*0bc0*/  HADD2.F32 R114, -RZ, R114.H1_H1 ;  /* 0x30000072ff727230 */ /* 0x000fe40000004100 */
[----:B------:R-:W-:Y:S01]  /*0bd0*/  FFMA.FTZ R81, R101, R102, R80 ;  /* 0x0000006665517223 */ /* 0x000fe20000010050 */
[----:B------:R-:W-:Y:S02]  /*0be0*/  HADD2.F32 R120, -RZ, R86.H1_H1 ;  /* 0x30000056ff787230 */ /* 0x000fe40000004100 */
[----:B------:R-:W-:Y:S01]  /*0bf0*/  FADD.FTZ R83, R82, R103 ;  /* 0x0000006752537221 */ /* 0x000fe20000010000 */
[--C-:B------:R-:W-:Y:S02]  /*0c00*/  HADD2.F32 R121, -RZ, R89.reuse.H0_H0 ;  /* 0x20000059ff797230 */ /* 0x100fe40000004100 */
[----:B------:R-:W-:Y:S01]  /*0c10*/  FFMA.FTZ R80, R104, R103, R81 ;  /* 0x0000006768507223 */ /* 0x000fe20000010051 */
[----:B------:R-:W-:-:S02]  /*0c20*/  HADD2.F32 R86, -RZ, R89.H1_H1 ;  /* 0x30000059ff567230 */ /* 0x000fc40000004100 */
[----:B------:R-:W-:Y:S01]  /*0c30*/  FADD.FTZ R89, -R163, R114 ;  /* 0x00000072a3597221 */ /* 0x000fe20000010100 */
[--C-:B------:R-:W-:Y:S02]  /*0c40*/  HADD2.F32 R110, -RZ, R19.reuse.H0_H0 ;  /* 0x20000013ff6e7230 */ /* 0x100fe40000004100 */
[----:B------:R-:W-:Y:S01]  /*0c50*/  FADD.FTZ R82, R83, R106 ;  /* 0x0000006a53527221 */ /* 0x000fe20000010000 */
[----:B------:R-:W-:Y:S01]  /*0c60*/  FADD.FTZ R109, -R163, R111 ;  /* 0x0000006fa36d7221 */ /* 0x000fe20000010100 */
[----:B------:R-:W-:Y:S01]  /*0c70*/  FMUL.FTZ R108, R96, R89 ;  /* 0x00000059606c7220 */ /* 0x000fe20000410000 */
[----:B------:R-:W-:Y:S01]  /*0c80*/  FFMA.FTZ R81, R105, R106, R80 ;  /* 0x0000006a69517223 */ /* 0x000fe20000010050 */
[----:B------:R-:W-:Y:S02]  /*0c90*/  HADD2.F32 R111, -RZ, R19.H1_H1 ;  /* 0x30000013ff6f7230 */ /* 0x000fe40000004100 */
[----:B------:R-:W-:Y:S01]  /*0ca0*/  FMUL.FTZ R110, R110, R115 ;  /* 0x000000736e6e7220 */ /* 0x000fe20000410000 */
[----:B------:R-:W-:Y:S01]  /*0cb0*/  FADD.FTZ R83, R82, R107 ;  /* 0x0000006b52537221 */ /* 0x000fe20000010000 */
[----:B------:R-:W-:Y:S01]  /*0cc0*/  FADD.FTZ R117, -R163, R117 ;  /* 0x00000075a3757221 */ /* 0x000fe20000010100 */
[----:B------:R-:W-:Y:S01]  /*0cd0*/  FMUL.FTZ R109, R96, R109 ;  /* 0x0000006d606d7220 */ /* 0x000fe20000410000 */
[----:B------:R-:W-:Y:S01]  /*0ce0*/  FFMA.FTZ R80, R108, R107, R81 ;  /* 0x0000006b6c507223 */ /* 0x000fe20000010051 */
[----:B------:R-:W-:-:S02]  /*0cf0*/  HADD2.F32 R119, -RZ, R88.H0_H0 ;  /* 0x20000058ff777230 */ /* 0x000fc40000004100 */
[----:B------:R-:W-:Y:S01]  /*0d00*/  FMUL.FTZ R111, R111, R118 ;  /* 0x000000766f6f7220 */ /* 0x000fe20000410000 */
[----:B------:R-:W-:Y:S02]  /*0d10*/  HADD2.F32 R114, -RZ, R20.H0_H0 ;  /* 0x20000014ff727230 */ /* 0x000fe40000004100 */
[----:B------:R-:W-:Y:S01]  /*0d20*/  FADD.FTZ R82, R83, R110 ;  /* 0x0000006e53527221 */ /* 0x000fe20000010000 */
[----:B------:R-:W-:Y:S01]  /*0d30*/  FMUL.FTZ R112, R96, R117 ;  /* 0x0000007560707220 */ /* 0x000fe20000410000 */
[C---:B------:R-:W-:Y:S01]  /*0d40*/  FFMA.FTZ R81, R109.reuse, R110, R80 ;  /* 0x0000006e6d517223 */ /* 0x040fe20000010050 */
[----:B------:R-:W-:Y:S01]  /*0d50*/  FADD.FTZ R54, R54, R115 ;  /* 0x0000007336367221 */ /* 0x000fe20000010000 */
[----:B------:R-:W-:Y:S01]  /*0d60*/  FFMA.FTZ R30, R109, R115, R30 ;  /* 0x000000736d1e7223 */ /* 0x000fe2000001001e */
[----:B------:R-:W-:Y:S02]  /*0d70*/  HADD2.F32 R88, -RZ, R88.H1_H1 ;  /* 0x30000058ff587230 */ /* 0x000fe40000004100 */
[----:B------:R-:W-:Y:S01]  /*0d80*/  FMUL.FTZ R114, R114, R119 ;  /* 0x0000007772727220 */ /* 0x000fe20000410000 */
[----:B------:R-:W-:-:S02]  /*0d90*/  HADD2.F32 R115, -RZ, R20.H1_H1 ;  /* 0x30000014ff737230 */ /* 0x000fc40000004100 */
[----:B------:R-:W-:Y:S01]  /*0da0*/  FADD.FTZ R83, R82, R111 ;  /* 0x0000006f52537221 */ /* 0x000fe20000010000 */
[----:B------:R-:W-:Y:S01]  /*0db0*/  FMUL.FTZ R113, R96, R91 ;  /* 0x0000005b60717220 */ /* 0x000fe20000410000 */
[C---:B------:R-:W-:Y:S01]  /*0dc0*/  FFMA.FTZ R82, R112.reuse, R111, R81 ;  /* 0x0000006f70527223 */ /* 0x040fe20000010051 */
[----:B------:R-:W-:Y:S01]  /*0dd0*/  FADD.FTZ R55, R55, R118 ;  /* 0x0000007637377221 */ /* 0x000fe20000010000 */
[----:B------:R-:W-:Y:S01]  /*0de0*/  FFMA.FTZ R31, R112, R118, R31 ;  /* 0x00000076701f7223 */ /* 0x000fe2000001001f */
[--C-:B------:R-:W-:Y:S02]  /*0df0*/  HADD2.F32 R118, -RZ, R21.reuse.H0_H0 ;  /* 0x20000015ff767230 */ /* 0x100fe40000004100 */
[----:B------:R-:W-:Y:S01]  /*0e00*/  FADD.FTZ R53, R53, R116 ;  /* 0x0000007435357221 */ /* 0x000fe20000010000 */
[----:B------:R-:W-:Y:S01]  /*0e10*/  FFMA.FTZ R29, R108, R116, R29 ;  /* 0x000000746c1d7223 */ /* 0x000fe2000001001d */
[----:B------:R-:W-:Y:S01]  /*0e20*/  FMUL.FTZ R115, R115, R88 ;  /* 0x0000005873737220 */ /* 0x000fe20000410000 */
[----:B------:R-:W-:Y:S01]  /*0e30*/  FADD.FTZ R80, R83, R114 ;  /* 0x0000007253507221 */ /* 0x000fe20000010000 */
[----:B------:R-:W-:Y:S01]  /*0e40*/  FMUL.FTZ R116, R96, R93 ;  /* 0x0000005d60747220 */ /* 0x000fe20000410000 */
[C---:B------:R-:W-:Y:S01]  /*0e50*/  FFMA.FTZ R81, R113.reuse, R114, R82 ;  /* 0x0000007271517223 */ /* 0x040fe20000010052 */
[----:B------:R-:W-:Y:S01]  /*0e60*/  FADD.FTZ R48, R48, R119 ;  /* 0x0000007730307221 */ /* 0x000fe20000010000 */
[----:B------:R-:W-:Y:S01]  /*0e70*/  FFMA.FTZ R32, R113, R119, R32 ;  /* 0x0000007771207223 */ /* 0x000fe20000010020 */
[----:B------:R-:W-:-:S02]  /*0e80*/  HADD2.F32 R119, -RZ, R21.H1_H1 ;  /* 0x30000015ff777230 */ /* 0x000fc40000004100 */
[----:B------:R-:W-:Y:S01]  /*0e90*/  FMUL.FTZ R118, R118, R121 ;  /* 0x0000007976767220 */ /* 0x000fe20000410000 */
[----:B------:R-:W-:Y:S01]  /*0ea0*/  FADD.FTZ R83, R80, R115 ;  /* 0x0000007350537221 */ /* 0x000fe20000010000 */
[----:B------:R-:W-:Y:S01]  /*0eb0*/  FMUL.FTZ R117, R96, R95 ;  /* 0x0000005f60757220 */ /* 0x000fe20000410000 */
[----:B------:R-:W-:Y:S01]  /*0ec0*/  FFMA.FTZ R80, R116, R115, R81 ;  /* 0x0000007374507223 */ /* 0x000fe20000010051 */
[C---:B------:R-:W-:Y:S01]  /*0ed0*/  FADD.FTZ R139, -R163.reuse, R124 ;  /* 0x0000007ca38b7221 */ /* 0x040fe20000010100 */
[----:B------:R-:W-:Y:S02]  /*0ee0*/  HADD2.F32 R127, -RZ, R90.H0_H0 ;  /* 0x2000005aff7f7230 */ /* 0x000fe40000004100 */
[----:B------:R-:W-:Y:S01]  /*0ef0*/  FADD.FTZ R133, -R163, R120 ;  /* 0x00000078a3857221 */ /* 0x000fe20000010100 */
[----:B------:R-:W-:Y:S02]  /*0f00*/  HADD2.F32 R124, -RZ, R22.H0_H0 ;  /* 0x20000016ff7c7230 */ /* 0x000fe40000004100 */
[----:B------:R-:W-:Y:S01]  /*0f10*/  FMUL.FTZ R119, R119, R86 ;  /* 0x0000005677777220 */ /* 0x000fe20000410000 */
[----:B------:R-:W-:Y:S01]  /*0f20*/  FADD.FTZ R82, R83, R118 ;  /* 0x0000007653527221 */ /* 0x000fe20000010000 */
[----:B------:R-:W-:Y:S01]  /*0f30*/  FMUL.FTZ R120, R96, R123 ;  /* 0x0000007b60787220 */ /* 0x000fe20000410000 */
[----:B------:R-:W-:Y:S01]  /*0f40*/  FFMA.FTZ R81, R117, R118, R80 ;  /* 0x0000007675517223 */ /* 0x000fe20000010050 */
[----:B------:R-:W-:-:S02]  /*0f50*/  HADD2.F32 R90, -RZ, R90.H1_H1 ;  /* 0x3000005aff5a7230 */ /* 0x000fc40000004100 */
[----:B------:R-:W-:Y:S01]  /*0f60*/  FADD.FTZ R50, R50, R121 ;  /* 0x0000007932327221 */ /* 0x000fe20000010000 */
[----:B------:R-:W-:Y:S01]  /*0f70*/  FFMA.FTZ R34, R117, R121, R34 ;  /* 0x0000007975227223 */ /* 0x000fe20000010022 */
[----:B------:R-:W-:Y:S02]  /*0f80*/  HADD2.F32 R123, -RZ, R22.H1_H1 ;  /* 0x30000016ff7b7230 */ /* 0x000fe40000004100 */
[----:B------:R-:W-:Y:S01]  /*0f90*/  FMUL.FTZ R121, R96, R125 ;  /* 0x0000007d60797220 */ /* 0x000fe20000410000 */
[----:B------:R-:W-:Y:S01]  /*0fa0*/  FMUL.FTZ R124, R124, R127 ;  /* 0x0000007f7c7c7220 */ /* 0x000fe20000410000 */
[----:B------:R-:W-:Y:S01]  /*0fb0*/  FADD.FTZ R83, R82, R119 ;  /* 0x0000007752537221 */ /* 0x000fe20000010000 */
[----:B------:R-:W-:Y:S01]  /*0fc0*/  FFMA.FTZ R80, R120, R119, R81 ;  /* 0x0000007778507223 */ /* 0x000fe20000010051 */
[C---:B------:R-:W-:Y:S01]  /*0fd0*/  FADD.FTZ R141, -R163.reuse, R126 ;  /* 0x0000007ea38d7221 */ /* 0x040fe20000010100 */
[--C-:B------:R-:W-:Y:S02]  /*0fe0*/  HADD2.F32 R126, -RZ, R23.reuse.H0_H0 ;  /* 0x20000017ff7e7230 */ /* 0x100fe40000004100 */
[----:B------:R-:W-:Y:S01]  /*0ff0*/  FADD.FTZ R135, -R163, R122 ;  /* 0x0000007aa3877221 */ /* 0x000fe20000010100 */
[----:B------:R-:W-:Y:S01]  /*1000*/  FADD.FTZ R44, R44, R127 ;  /* 0x0000007f2c2c7221 */ /* 0x000fe20000010000 */
[----:B------:R-:W-:Y:S01]  /*1010*/  FFMA.FTZ R68, R121, R127, R68 ;  /* 0x0000007f79447223 */ /* 0x000fe20000010044 */
[----:B------:R-:W-:Y:S01]  /*1020*/  FMUL.FTZ R123, R123, R90 ;  /* 0x0000005a7b7b7220 */ /* 0x000fe20000410000 */
[----:B------:R-:W-:Y:S01]  /*1030*/  FADD.FTZ R82, R83, R124 ;  /* 0x0000007c53527221 */ /* 0x000fe20000010000 */
[----:B------:R-:W-:Y:S01]  /*1040*/  FADD.FTZ R147, -R163, R132 ;  /* 0x00000084a3937221 */ /* 0x000fe20000010100 */
[----:B------:R-:W-:Y:S01]  /*1050*/  FMUL.FTZ R122, R96, R133 ;  /* 0x00000085607a7220 */ /* 0x000fe20000410000 */
[----:B------:R-:W-:-:S02]  /*1060*/  HADD2.F32 R127, -RZ, R23.H1_H1 ;  /* 0x30000017ff7f7230 */ /* 0x000fc40000004100 */
[----:B------:R-:W-:Y:S01]  /*1070*/  FFMA.FTZ R81, R121, R124, R80 ;  /* 0x0000007c79517223 */ /* 0x000fe20000010050 */
[----:B------:R-:W-:Y:S01]  /*1080*/  FMUL.FTZ R132, R96, R139 ;  /* 0x0000008b60847220 */ /* 0x000fe20000410000 */
[----:B------:R-:W-:Y:S01]  /*1090*/  FMUL.FTZ R126, R126, R137 ;  /* 0x000000897e7e7220 */ /* 0x000fe20000410000 */
[----:B------:R-:W-:Y:S01]  /*10a0*/  FADD.FTZ R83, R82, R123 ;  /* 0x0000007b52537221 */ /* 0x000fe20000010000 */
[----:B------:R-:W-:Y:S01]  /*10b0*/  FMUL.FTZ R125, R96, R135 ;  /* 0x00000087607d7220 */ /* 0x000fe20000410000 */
[----:B------:R-:W-:Y:S01]  /*10c0*/  FFMA.FTZ R80, R122, R123, R81 ;  /* 0x0000007b7a507223 */ /* 0x000fe20000010051 */
[-C--:B------:R-:W-:Y:S01]  /*10d0*/  FMUL.FTZ R127, R127, R134.reuse ;  /* 0x000000867f7f7220 */ /* 0x080fe20000410000 */
[----:B------:R-:W-:Y:S01]  /*10e0*/  FADD.FTZ R47, R47, R134 ;  /* 0x000000862f2f7221 */ /* 0x000fe20000010000 */
[----:B------:R-:W-:Y:S01]  /*10f0*/  FFMA.FTZ R71, R132, R134, R71 ;  /* 0x0000008684477223 */ /* 0x000fe20000010047 */
[--C-:B------:R-:W-:Y:S02]  /*1100*/  HADD2.F32 R134, -RZ, R128.reuse.H0_H0 ;  /* 0x20000080ff867230 */ /* 0x100fe40000004100 */
[----:B------:R-:W-:Y:S01]  /*1110*/  FADD.FTZ R82, R83, R126 ;  /* 0x0000007e53527221 */ /* 0x000fe20000010000 */
[----:B------:R-:W-:Y:S01]  /*1120*/  FFMA.FTZ R81, R125, R126, R80 ;  /* 0x0000007e7d517223 */ /* 0x000fe20000010050 */
[----:B------:R-:W-:-:S02]  /*1130*/  HADD2.F32 R135, -RZ, R128.H1_H1 ;  /* 0x30000080ff877230 */ /* 0x000fc40000004100 */
[----:B------:R-:W-:Y:S01]  /*1140*/  FMUL.FTZ R133, R96, R141 ;  /* 0x0000008d60857220 */ /* 0x000fe20000410000 */
[----:B------:R-:W-:Y:S01]  /*1150*/  FMUL.FTZ R134, R134, R143 ;  /* 0x0000008f86867220 */ /* 0x000fe20000410000 */
[----:B------:R-:W-:Y:S01]  /*1160*/  FADD.FTZ R83, R82, R127 ;  /* 0x0000007f52537221 */ /* 0x000fe20000010000 */
[----:B------:R-:W-:Y:S01]  /*1170*/  FFMA.FTZ R82, R132, R127, R81 ;  /* 0x0000007f84527223 */ /* 0x000fe20000010051 */
[C---:B------:R-:W-:Y:S01]  /*1180*/  FADD.FTZ R153, -R163.reuse, R138 ;  /* 0x0000008aa3997221 */ /* 0x040fe20000010100 */
[----:B------:R-:W-:Y:S01]  /*1190*/  FADD.FTZ R151, -R163, R136 ;  /* 0x00000088a3977221 */ /* 0x000fe20000010100 */
[----:B------:R-:W-:Y:S01]  /*11a0*/  FMUL.FTZ R135, R135, R84 ;  /* 0x0000005487877220 */ /* 0x000fe20000410000 */
[--C-:B------:R-:W-:Y:S02]  /*11b0*/  HADD2.F32 R138, -RZ, R129.reuse.H0_H0 ;  /* 0x20000081ff8a7230 */ /* 0x100fe40000004100 */
[----:B------:R-:W-:Y:S01]  /*11c0*/  FADD.FTZ R80, R83, R134 ;  /* 0x0000008653507221 */ /* 0x000fe20000010000 */
[----:B------:R-:W-:Y:S01]  /*11d0*/  FMUL.FTZ R136, R96, R145 ;  /* 0x0000009160887220 */ /* 0x000fe20000410000 */
[----:B------:R-:W-:Y:S01]  /*11e0*/  FFMA.FTZ R81, R133, R134, R82 ;  /* 0x0000008685517223 */ /* 0x000fe20000010052 */
[----:B------:R-:W-:Y:S01]  /*11f0*/  FADD.FTZ R46, R46, R137 ;  /* 0x000000892e2e7221 */ /* 0x000fe20000010000 */
[----:B------:R-:W-:Y:S01]  /*1200*/  FFMA.FTZ R70, R125, R137, R70 ;  /* 0x000000897d467223 */ /* 0x000fe20000010046 */
[----:B------:R-:W-:-:S02]  /*1210*/  HADD2.F32 R139, -RZ, R129.H1_H1 ;  /* 0x30000081ff8b7230 */ /* 0x000fc40000004100 */
[----:B------:R-:W-:Y:S01]  /*1220*/  FADD.FTZ R83, R80, R135 ;  /* 0x0000008750537221 */ /* 0x000fe20000010000 */
[----:B------:R-:W-:Y:S01]  /*1230*/  FMUL.FTZ R137, R96, R147 ;  /* 0x0000009360897220 */ /* 0x000fe20000410000 */
[----:B------:R-:W-:Y:S01]  /*1240*/  FMUL.FTZ R138, R138, R149 ;  /* 0x000000958a8a7220 */ /* 0x000fe20000410000 */
[----:B------:R-:W-:Y:S01]  /*1250*/  FFMA.FTZ R80, R136, R135, R81 ;  /* 0x0000008788507223 */ /* 0x000fe20000010051 */
[C---:B------:R-:W-:Y:S01]  /*1260*/  FADD.FTZ R159, -R163.reuse, R140 ;  /* 0x0000008ca39f7221 */ /* 0x040fe20000010100 */
[----:B------:R-:W-:Y:S01]  /*1270*/  FADD.FTZ R163, -R163, R142 ;  /* 0x0000008ea3a37221 */ /* 0x000fe20000010100 */
[--C-:B------:R-:W-:Y:S02]  /*1280*/  HADD2.F32 R142, -RZ, R130.reuse.H0_H0 ;  /* 0x20000082ff8e7230 */ /* 0x100fe40000004100 */
[----:B------:R-:W-:Y:S01]  /*1290*/  FMUL.FTZ R140, R96, R151 ;  /* 0x00000097608c7220 */ /* 0x000fe20000410000 */
[----:B------:R-:W-:Y:S01]  /*12a0*/  FMUL.FTZ R139, R139, R92 ;  /* 0x0000005c8b8b7220 */ /* 0x000fe20000410000 */
[----:B------:R-:W-:Y:S01]  /*12b0*/  FADD.FTZ R82, R83, R138 ;  /* 0x0000008a53527221 */ /* 0x000fe20000010000 */
[----:B------:R-:W-:Y:S01]  /*12c0*/  FFMA.FTZ R81, R137, R138, R80 ;  /* 0x0000008a89517223 */ /* 0x000fe20000010050 */
[----:B------:R-:W-:Y:S01]  /*12d0*/  FADD.FTZ R40, R40, R143 ;  /* 0x0000008f28287221 */ /* 0x000fe20000010000 */
[----:B------:R-:W-:Y:S01]  /*12e0*/  FFMA.FTZ R64, R133, R143, R64 ;  /* 0x0000008f85407223 */ /* 0x000fe20000010040 */
[----:B------:R-:W-:-:S02]  /*12f0*/  HADD2.F32 R143, -RZ, R130.H1_H1 ;  /* 0x30000082ff8f7230 */ /* 0x000fc40000004100 */
[----:B------:R-:W-:Y:S01]  /*1300*/  FMUL.FTZ R141, R96, R153 ;  /* 0x00000099608d7220 */ /* 0x000fe20000410000 */
[----:B------:R-:W-:Y:S01]  /*1310*/  FMUL.FTZ R142, R142, R155 ;  /* 0x0000009b8e8e7220 */ /* 0x000fe20000410000 */
[----:B------:R-:W-:Y:S01]  /*1320*/  FADD.FTZ R83, R82, R139 ;  /* 0x0000008b52537221 */ /* 0x000fe20000010000 */
[----:B------:R-:W-:Y:S01]  /*1330*/  FFMA.FTZ R80, R140, R139, R81 ;  /* 0x0000008b8c507223 */ /* 0x000fe20000010051 */
[C---:B------:R-:W-:Y:S01]  /*1340*/  FMUL.FTZ R144, R96.reuse, R157 ;  /* 0x0000009d60907220 */ /* 0x040fe20000410000 */
        /* <DEDUP_REMOVED lines=35> */
.L_x_1091:
        /* <DEDUP_REMOVED lines=16> */
.L_x_1092:
        /* <DEDUP_REMOVED lines=32> */
.L_x_1094:
[----:B------:R-:W-:Y:S05]  /*1880*/  BSYNC.RECONVERGENT B0 ;  /* 0x0000000000007941 */ /* 0x000fea0003800200 */
.L_x_1093:
[----:B------:R-:W1:Y:S08]  /*1890*/  S2UR UR5, SR_CgaCtaId ;  /* 0x00000000000579c3 */ /* 0x000e700000008800 */
[----:B------:R-:W-:Y:S01]  /*18a0*/  BAR.SYNC.DEFER_BLOCKING 0x0 ;  /* 0x0000000000007b1d */ /* 0x000fe20000010000 */
[----:B-----5:R-:W-:Y:S01]  /*18b0*/  ISETP.GE.AND P2, PT, R97, 0x1, PT ;  /* 0x000000016100780c */ /* 0x020fe20003f46270 */
[----:B------:R-:W-:Y:S01]  /*18c0*/  UISETP.NE.U32.AND UP0, UPT, UR6, URZ, UPT ;  /* 0x000000ff0600728c */ /* 0x000fe2000bf05070 */
[----:B------:R-:W-:-:S03]  /*18d0*/  ISETP.NE.AND P3, PT, RZ, UR14, PT ;  /* 0x0000000eff007c0c */ /* 0x000fc6000bf65270 */
[----:B------:R-:W-:Y:S02]  /*18e0*/  UMOV UR4, 0x400 ;  /* 0x0000040000047882 */ /* 0x000fe40000000000 */
[----:B------:R-:W2:Y:S01]  /*18f0*/  LDC R150, c[0x0][0x388] ;  /* 0x0000e200ff967b82 */ /* 0x000ea20000000800 */
[----:B------:R-:W-:-:S05]  /*1900*/  UISETP.NE.AND.EX UP0, UPT, UR7, URZ, UPT, UP0 ;  /* 0x000000ff0700728c */ /* 0x000fca000bf05300 */
[----:B------:R-:W-:Y:S01]  /*1910*/  @P2 IADD3 R97, PT, PT, R97, -0x1, RZ ;  /* 0xffffffff61612810 */ /* 0x000fe20007ffe0ff */
[----:B-1----:R-:W-:-:S04]  /*1920*/  ULEA UR4, UR5, UR4, 0x18 ;  /* 0x0000000405047291 */ /* 0x002fc8000f8ec0ff */
[----:B------:R-:W-:Y:S02]  /*1930*/  UIADD3 UR5, UPT, UPT, UR4, 0x6040, URZ ;  /* 0x0000604004057890 */ /* 0x000fe4000fffe0ff */
[----:B------:R-:W-:Y:S02]  /*1940*/  @!UP1 UIADD3 UR5, UPT, UPT, UR4, 0x6000, URZ ;  /* 0x0000600004059890 */ /* 0x000fe4000fffe0ff */
[----:B------:R-:W-:Y:S01]  /*1950*/  UIADD3 UR10, UPT, UPT, UR4, 0x6050, URZ ;  /* 0x00006050040a7890 */ /* 0x000fe2000fffe0ff */
[----:B--2---:R-:W-:Y:S01]  /*1960*/  @P2 IMAD R97, R97, R150, RZ ;  /* 0x0000009661612224 */ /* 0x004fe200078e02ff */
        /* <DEDUP_REMOVED lines=11> */
[----:B------:R-:W-:Y:S02]  /*1a20*/  IMAD R81, R0, R150, RZ ;  /* 0x0000009600517224 */ /* 0x000fe400078e02ff */
[----:B------:R-:W-:Y:S01]  /*1a30*/  FADD.FTZ R151, R82, R151 ;  /* 0x0000009752977221 */ /* 0x000fe20000010000 */
[----:B------:R-:W-:-:S03]  /*1a40*/  FADD.FTZ R80, R83, R80 ;  /* 0x0000005053507221 */ /* 0x000fc60000010000 */
[----:B-1----:R-:W-:Y:S01]  /*1a50*/  FADD.FTZ R151, R151, R84 ;  /* 0x0000005497977221 */ /* 0x002fe20000010000 */
[----:B------:R-:W-:Y:S01]  /*1a60*/  FADD.FTZ R80, R80, R85 ;  /* 0x0000005550507221 */ /* 0x000fe20000010000 */
[----:B------:R-:W-:Y:S02]  /*1a70*/  @P2 SHF.R.S32.HI R84, RZ, 0x1f, R97 ;  /* 0x0000001fff542819 */ /* 0x000fe40000011461 */
[----:B------:R-:W-:Y:S01]  /*1a80*/  FADD.FTZ R151, R86, R151 ;  /* 0x0000009756977221 */ /* 0x000fe20000010000 */
[----:B------:R-:W-:Y:S01]  /*1a90*/  FADD.FTZ R80, R87, R80 ;  /* 0x0000005057507221 */ /* 0x000fe20000010000 */
[----:B------:R-:W-:Y:S02]  /*1aa0*/  SHF.R.S32.HI R86, RZ, 0x1f, R81 ;  /* 0x0000001fff567819 */ /* 0x000fe40000011451 */
[----:B--2---:R-:W-:Y:S01]  /*1ab0*/  FADD.FTZ R151, R151, R88 ;  /* 0x0000005897977221 */ /* 0x004fe20000010000 */
[----:B------:R-:W-:Y:S01]  /*1ac0*/  FADD.FTZ R80, R80, R89 ;  /* 0x0000005950507221 */ /* 0x000fe20000010000 */
[----:B------:R-:W-:-:S02]  /*1ad0*/  LEA.HI R86, R86, R81, RZ, 0x3 ;  /* 0x0000005156567211 */ /* 0x000fc400078f18ff */
[----:B------:R-:W-:Y:S01]  /*1ae0*/  FADD.FTZ R151, R90, R151 ;  /* 0x000000975a977221 */ /* 0x000fe20000010000 */
[----:B------:R-:W-:Y:S01]  /*1af0*/  FADD.FTZ R80, R91, R80 ;  /* 0x000000505b507221 */ /* 0x000fe20000010000 */
[----:B------:R-:W-:Y:S02]  /*1b00*/  @P2 LEA.HI R84, R84, R97, RZ, 0x3 ;  /* 0x0000006154542211 */ /* 0x000fe400078f18ff */
[----:B---3--:R-:W-:Y:S01]  /*1b10*/  FADD.FTZ R151, R151, R92 ;  /* 0x0000005c97977221 */ /* 0x008fe20000010000 */
[----:B------:R-:W-:Y:S01]  /*1b20*/  FADD.FTZ R80, R80, R93 ;  /* 0x0000005d50507221 */ /* 0x000fe20000010000 */
[----:B------:R-:W-:Y:S02]  /*1b30*/  LEA.HI.SX32 R81, R86, R149, 0x1d ;  /* 0x0000009556517211 */ /* 0x000fe400078feaff */
[----:B------:R-:W-:Y:S01]  /*1b40*/  FADD.FTZ R83, R94, R151 ;  /* 0x000000975e537221 */ /* 0x000fe20000010000 */
[----:B------:R-:W-:Y:S01]  /*1b50*/  FADD.FTZ R82, R95, R80 ;  /* 0x000000505f527221 */ /* 0x000fe20000010000 */
[----:B------:R-:W-:-:S02]  /*1b60*/  MOV R80, RZ ;  /* 0x000000ff00507202 */ /* 0x000fc40000000f00 */
[----:B------:R-:W-:Y:S01]  /*1b70*/  FMUL.FTZ R83, R83, UR16 ;  /* 0x0000001053537c20 */ /* 0x000fe20008410000 */
[----:B------:R-:W-:Y:S01]  /*1b80*/  @P2 LEA.HI.SX32 R80, R84, R149, 0x1d ;  /* 0x0000009554502211 */ /* 0x000fe200078feaff */
[----:B------:R-:W-:-:S03]  /*1b90*/  FMUL.FTZ R82, R82, UR16 ;  /* 0x0000001052527c20 */ /* 0x000fc60008410000 */
        /* <DEDUP_REMOVED lines=16> */
.L_x_1097:
        /* <DEDUP_REMOVED lines=9> */
.L_x_1098:
        /* <DEDUP_REMOVED lines=9> */
.L_x_1099:
        /* <DEDUP_REMOVED lines=9> */
.L_x_1100:
        /* <DEDUP_REMOVED lines=9> */
.L_x_1101:
        /* <DEDUP_REMOVED lines=9> */
.L_x_1102:
        /* <DEDUP_REMOVED lines=9> */
.L_x_1103:
        /* <DEDUP_REMOVED lines=10> */
.L_x_1096:
[----:B------:R-:W0:Y:S01]  /*20a0*/  @P2 LDC R78, c[0x0][0x40c] ;  /* 0x00010300ff4e2b82 */ /* 0x000e220000000800 */
[-CC-:B------:R-:W-:Y:S01]  /*20b0*/  FFMA.FTZ R76, R100, R82.reuse, R83.reuse ;  /* 0x00000052644c7223 */ /* 0x180fe20000010053 */
[-CC-:B------:R-:W-:Y:S01]  /*20c0*/  FFMA.FTZ R77, R3, R82.reuse, R83.reuse ;  /* 0x00000052034d7223 */ /* 0x180fe20000010053 */
[----:B------:R-:W-:Y:S01]  /*20d0*/  ISETP.GT.AND P1, PT, R2, RZ, PT ;  /* 0x000000ff0200720c */ /* 0x000fe20003f24270 */
[-C--:B------:R-:W-:Y:S01]  /*20e0*/  FFMA.FTZ R87, R105, R82.reuse, R83 ;  /* 0x0000005269577223 */ /* 0x080fe20000010053 */
[----:B------:R-:W-:Y:S01]  /*20f0*/  FADD.FTZ R79, R99, -R76 ;  /* 0x8000004c634f7221 */ /* 0x000fe20000010000 */
[----:B------:R-:W-:Y:S01]  /*2100*/  FADD.FTZ R77, R98, -R77 ;  /* 0x8000004d624d7221 */ /* 0x000fe20000010000 */
[-C--:B------:R-:W-:Y:S01]  /*2110*/  FFMA.FTZ R86, R108, R82.reuse, R83 ;  /* 0x000000526c567223 */ /* 0x080fe20000010053 */
[----:B------:R-:W1:Y:S01]  /*2120*/  @P2 LDC R85, c[0x0][0x40c] ;  /* 0x00010300ff552b82 */ /* 0x000e620000000800 */
[C---:B------:R-:W-:Y:S01]  /*2130*/  FMUL.FTZ R79, R96.reuse, R79 ;  /* 0x0000004f604f7220 */ /* 0x040fe20000410000 */
[----:B------:R-:W-:Y:S01]  /*2140*/  FMUL.FTZ R77, R96, R77 ;  /* 0x0000004d604d7220 */ /* 0x000fe20000410000 */
[----:B------:R-:W-:Y:S01]  /*2150*/  FADD.FTZ R87, R106, -R87 ;  /* 0x800000576a577221 */ /* 0x000fe20000010000 */
[-CC-:B------:R-:W-:Y:S01]  /*2160*/  FFMA.FTZ R89, R109, R82.reuse, R83.reuse ;  /* 0x000000526d597223 */ /* 0x180fe20000010053 */
[----:B------:R-:W-:Y:S01]  /*2170*/  FFMA.FTZ R152, R112, R82, R83 ;  /* 0x0000005270987223 */ /* 0x000fe20000010053 */
[----:B------:R-:W-:Y:S01]  /*2180*/  FSEL R91, R79, RZ, P1 ;  /* 0x000000ff4f5b7208 */ /* 0x000fe20000800000 */
[----:B------:R-:W-:Y:S01]  /*2190*/  FMUL.FTZ R87, R96, R87 ;  /* 0x0000005760577220 */ /* 0x000fe20000410000 */
[----:B------:R-:W-:Y:S01]  /*21a0*/  FSEL R90, R77, RZ, P1 ;  /* 0x000000ff4d5a7208 */ /* 0x000fe20000800000 */
[----:B------:R-:W2:Y:S01]  /*21b0*/  @P2 LDC R93, c[0x0][0x40c] ;  /* 0x00010300ff5d2b82 */ /* 0x000ea20000000800 */
[----:B------:R-:W-:-:S02]  /*21c0*/  FADD.FTZ R89, R110, -R89 ;  /* 0x800000596e597221 */ /* 0x000fc40000010000 */
[----:B------:R-:W-:Y:S02]  /*21d0*/  FSEL R94, R87, RZ, P1 ;  /* 0x000000ff575e7208 */ /* 0x000fe40000800000 */
[----:B------:R-:W-:Y:S01]  /*21e0*/  FMUL.FTZ R89, R96, R89 ;  /* 0x0000005960597220 */ /* 0x000fe20000410000 */
[----:B0-----:R-:W-:Y:S02]  /*21f0*/  @P2 FMUL.FTZ R77, R91, R78 ;  /* 0x0000004e5b4d2220 */ /* 0x001fe40000410000 */
[----:B------:R-:W0:Y:S02]  /*2200*/  @P2 LDC R151, c[0x0][0x40c] ;  /* 0x00010300ff972b82 */ /* 0x000e240000000800 */
[----:B------:R-:W-:Y:S02]  /*2210*/  FSEL R97, R89, RZ, P1 ;  /* 0x000000ff59617208 */ /* 0x000fe40000800000 */
[----:B------:R-:W-:Y:S01]  /*2220*/  @P2 F2FP.F16.F32.PACK_AB R84, RZ, R77 ;  /* 0x0000004dff54223e */ /* 0x000fe200000000ff */
[----:B------:R-:W-:Y:S01]  /*2230*/  FFMA.FTZ R77, R101, R82, R83 ;  /* 0x00000052654d7223 */ /* 0x000fe20000010053 */
[----:B-1----:R-:W-:-:S02]  /*2240*/  @P2 FMUL.FTZ R76, R90, R85 ;  /* 0x000000555a4c2220 */ /* 0x002fc40000410000 */
[----:B------:R-:W1:Y:S01]  /*2250*/  @P2 LDC R78, c[0x0][0x40c] ;  /* 0x00010300ff4e2b82 */ /* 0x000e620000000800 */
[----:B------:R-:W-:Y:S02]  /*2260*/  FADD.FTZ R77, R102, -R77 ;  /* 0x8000004d664d7221 */ /* 0x000fe40000010000 */
[----:B------:R-:W-:Y:S02]  /*2270*/  @P2 F2FP.F16.F32.PACK_AB R79, RZ, R76 ;  /* 0x0000004cff4f223e */ /* 0x000fe400000000ff */
[----:B------:R-:W-:Y:S01]  /*2280*/  FMUL.FTZ R77, R96, R77 ;  /* 0x0000004d604d7220 */ /* 0x000fe20000410000 */
[----:B------:R-:W-:Y:S02]  /*2290*/  FFMA.FTZ R76, R104, R82, R83 ;  /* 0x00000052684c7223 */ /* 0x000fe40000010053 */
[----:B------:R-:W3:Y:S01]  /*22a0*/  @P2 LDC R88, c[0x0][0x40c] ;  /* 0x00010300ff582b82 */ /* 0x000ee20000000800 */
[----:B------:R-:W-:Y:S01]  /*22b0*/  @P2 PRMT R72, R79, 0x7610, R72 ;  /* 0x000076104f482816 */ /* 0x000fe20000000048 */
[----:B------:R-:W-:Y:S01]  /*22c0*/  FADD.FTZ R85, R103, -R76 ;  /* 0x8000004c67557221 */ /* 0x000fe20000010000 */
[----:B------:R-:W-:Y:S01]  /*22d0*/  FSEL R92, R77, RZ, P1 ;  /* 0x000000ff4d5c7208 */ /* 0x000fe20000800000 */
[----:B------:R-:W-:Y:S01]  /*22e0*/  FADD.FTZ R77, R107, -R86 ;  /* 0x800000566b4d7221 */ /* 0x000fe20000010000 */
[----:B------:R-:W-:Y:S01]  /*22f0*/  @P2 PRMT R72, R72, 0x5410, R84 ;  /* 0x0000541048482816 */ /* 0x000fe20000000054 */
[----:B------:R-:W-:-:S02]  /*2300*/  FMUL.FTZ R85, R96, R85 ;  /* 0x0000005560557220 */ /* 0x000fc40000410000 */
        /* <DEDUP_REMOVED lines=8> */
[----:B------:R-:W-:Y:S01]  /*2390*/  @P2 F2FP.F16.F32.PACK_AB R87, RZ, R77 ;  /* 0x0000004dff57223e */ /* 0x000fe200000000ff */
[----:B------:R-:W-:Y:S01]  /*23a0*/  FADD.FTZ R77, R111, -R152 ;  /* 0x800000986f4d7221 */ /* 0x000fe20000010000 */
[----:B------:R-:W-:Y:S02]  /*23b0*/  @P2 F2FP.F16.F32.PACK_AB R86, RZ, R76 ;  /* 0x0000004cff56223e */ /* 0x000fe400000000ff */
[----:B------:R-:W-:Y:S01]  /*23c0*/  F2FP.F16.F32.PACK_AB R76, R91, R90 ;  /* 0x0000005a5b4c723e */ /* 0x000fe200000000ff */
[----:B---3--:R-:W-:Y:S01]  /*23d0*/  @P2 FMUL.FTZ R78, R95, R88 ;  /* 0x000000585f4e2220 */ /* 0x008fe20000410000 */
[----:B------:R-:W-:Y:S01]  /*23e0*/  FMUL.FTZ R90, R96, R77 ;  /* 0x0000004d605a7220 */ /* 0x000fe20000410000 */
[----:B------:R-:W-:Y:S02]  /*23f0*/  @P2 PRMT R73, R85, 0x7610, R73 ;  /* 0x0000761055492816 */ /* 0x000fe40000000049 */
[----:B------:R-:W-:Y:S02]  /*2400*/  @P2 PRMT R74, R87, 0x7610, R74 ;  /* 0x00007610574a2816 */ /* 0x000fe4000000004a */
[----:B------:R-:W-:Y:S01]  /*2410*/  @P2 F2FP.F16.F32.PACK_AB R88, RZ, R78 ;  /* 0x0000004eff58223e */ /* 0x000fe200000000ff */
[----:B----4-:R-:W-:Y:S01]  /*2420*/  @P2 FMUL.FTZ R89, R97, R150 ;  /* 0x0000009661592220 */ /* 0x010fe20000410000 */
[----:B------:R-:W-:-:S02]  /*2430*/  FSEL R90, R90, RZ, P1 ;  /* 0x000000ff5a5a7208 */ /* 0x000fc40000800000 */
[----:B------:R-:W-:Y:S02]  /*2440*/  F2FP.F16.F32.PACK_AB R77, R93, R92 ;  /* 0x0000005c5d4d723e */ /* 0x000fe400000000ff */
        /* <DEDUP_REMOVED lines=11> */
.L_x_1095:
[----:B------:R-:W-:Y:S01]  /*2500*/  UMOV UR4, UR8 ;  /* 0x0000000800047c82 */ /* 0x000fe20008000000 */
[----:B------:R-:W-:Y:S01]  /*2510*/  UMOV UR5, UR9 ;  /* 0x0000000900057c82 */ /* 0x000fe20008000000 */
[----:B------:R-:W-:-:S04]  /*2520*/  UISETP.NE.U32.AND UP0, UPT, UR4, URZ, UPT ;  /* 0x000000ff0400728c */ /* 0x000fc8000bf05070 */
[----:B------:R-:W-:-:S09]  /*2530*/  UISETP.NE.AND.EX UP0, UPT, UR5, URZ, UPT, UP0 ;  /* 0x000000ff0500728c */ /* 0x000fd2000bf05300 */
[----:B------:R-:W-:Y:S05]  /*2540*/  BRA.U UP0, `(.L_x_1105) ;  /* 0x0000000500087547 */ /* 0x000fea000b800000 */
[----:B------:R-:W-:Y:S01]  /*2550*/  ISETP.GT.AND P1, PT, R2, RZ, PT ;  /* 0x000000ff0200720c */ /* 0x000fe20003f24270 */
[----:B------:R-:W0:Y:S01]  /*2560*/  @P2 LDC R90, c[0x0][0x40c] ;  /* 0x00010300ff5a2b82 */ /* 0x000e220000000800 */
[----:B------:R-:W-:Y:S02]  /*2570*/  HADD2.F32 R85, -RZ, R12.H0_H0 ;  /* 0x2000000cff557230 */ /* 0x000fe40000004100 */
[--C-:B------:R-:W-:Y:S02]  /*2580*/  HADD2.F32 R89, -RZ, R13.reuse.H0_H0 ;  /* 0x2000000dff597230 */ /* 0x100fe40000004100 */
[----:B------:R-:W-:Y:S02]  /*2590*/  HADD2.F32 R91, -RZ, R13.H1_H1 ;  /* 0x3000000dff5b7230 */ /* 0x000fe40000004100 */
[----:B------:R-:W-:Y:S01]  /*25a0*/  HADD2.F32 R95, -RZ, R14.H1_H1 ;  /* 0x3000000eff5f7230 */ /* 0x000fe20000004100 */
[----:B------:R-:W1:Y:S04]  /*25b0*/  @P2 LDC R86, c[0x0][0x40c] ;  /* 0x00010300ff562b82 */ /* 0x000e680000000800 */
[-CC-:B------:R-:W-:Y:S01]  /*25c0*/  @P1 FFMA.FTZ R87, R3, R82.reuse, R83.reuse ;  /* 0x0000005203571223 */ /* 0x180fe20000010053 */
[-CC-:B------:R-:W-:Y:S01]  /*25d0*/  @P1 FFMA.FTZ R88, R100, R82.reuse, R83.reuse ;  /* 0x0000005264581223 */ /* 0x180fe20000010053 */
[-CC-:B------:R-:W-:Y:S01]  /*25e0*/  @P1 FFMA.FTZ R93, R101, R82.reuse, R83.reuse ;  /* 0x00000052655d1223 */ /* 0x180fe20000010053 */
[----:B------:R-:W-:Y:S01]  /*25f0*/  @P1 FFMA.FTZ R97, R105, R82, R83 ;  /* 0x0000005269611223 */ /* 0x000fe20000010053 */
[----:B------:R-:W-:Y:S01]  /*2600*/  @P1 FADD.FTZ R84, R98, -R87 ;  /* 0x8000005762541221 */ /* 0x000fe20000010000 */
[----:B------:R-:W-:-:S02]  /*2610*/  HADD2.F32 R87, -RZ, R12.H1_H1 ;  /* 0x3000000cff577230 */ /* 0x000fc40000004100 */
[----:B------:R-:W-:Y:S01]  /*2620*/  @P1 FADD.FTZ R88, R99, -R88 ;  /* 0x8000005863581221 */ /* 0x000fe20000010000 */
[----:B------:R-:W2:Y:S01]  /*2630*/  @P2 LDC R94, c[0x0][0x40c] ;  /* 0x00010300ff5e2b82 */ /* 0x000ea20000000800 */
[----:B------:R-:W-:Y:S01]  /*2640*/  @P1 FFMA.FTZ R85, R96, R84, R85 ;  /* 0x0000005460551223 */ /* 0x000fe20000010055 */
[----:B------:R-:W-:Y:S01]  /*2650*/  @P1 FADD.FTZ R93, R102, -R93 ;  /* 0x8000005d665d1221 */ /* 0x000fe20000010000 */
[----:B------:R-:W-:Y:S01]  /*2660*/  @P1 FFMA.FTZ R87, R96, R88, R87 ;  /* 0x0000005860571223 */ /* 0x000fe20000010057 */
[-CC-:B------:R-:W-:Y:S01]  /*2670*/  @P1 FFMA.FTZ R92, R108, R82.reuse, R83.reuse ;  /* 0x000000526c5c1223 */ /* 0x180fe20000010053 */
[----:B------:R-:W-:Y:S01]  /*2680*/  @P1 FFMA.FTZ R151, R109, R82, R83 ;  /* 0x000000526d971223 */ /* 0x000fe20000010053 */
[----:B------:R-:W-:Y:S01]  /*2690*/  @P1 FFMA.FTZ R89, R96, R93, R89 ;  /* 0x0000005d60591223 */ /* 0x000fe20000010059 */
[----:B0-----:R-:W-:Y:S01]  /*26a0*/  @P2 FMUL.FTZ R87, R87, R90 ;  /* 0x0000005a57572220 */ /* 0x001fe20000410000 */
[----:B------:R-:W0:Y:S01]  /*26b0*/  @P2 LDC R84, c[0x0][0x40c] ;  /* 0x00010300ff542b82 */ /* 0x000e220000000800 */
[----:B------:R-:W-:-:S02]  /*26c0*/  HADD2.F32 R93, -RZ, R14.H0_H0 ;  /* 0x2000000eff5d7230 */ /* 0x000fc40000004100 */
[----:B------:R-:W-:Y:S01]  /*26d0*/  @P1 FADD.FTZ R92, R107, -R92 ;  /* 0x8000005c6b5c1221 */ /* 0x000fe20000010000 */
[----:B------:R-:W-:Y:S01]  /*26e0*/  @P1 FADD.FTZ R150, R110, -R151 ;  /* 0x800000976e961221 */ /* 0x000fe20000010000 */
[----:B------:R-:W-:Y:S01]  /*26f0*/  @P2 F2FP.F16.F32.PACK_AB R87, RZ, R87 ;  /* 0x00000057ff57223e */ /* 0x000fe200000000ff */
[----:B-1----:R-:W-:Y:S01]  /*2700*/  @P2 FMUL.FTZ R85, R85, R86 ;  /* 0x0000005655552220 */ /* 0x002fe20000410000 */
[----:B------:R-:W-:Y:S01]  /*2710*/  @P1 FFMA.FTZ R86, R104, R82, R83 ;  /* 0x0000005268561223 */ /* 0x000fe20000010053 */
[----:B------:R-:W-:Y:S01]  /*2720*/  @P1 FFMA.FTZ R95, R96, R92, R95 ;  /* 0x0000005c605f1223 */ /* 0x000fe2000001005f */
[----:B------:R-:W1:Y:S02]  /*2730*/  @P2 LDC R90, c[0x0][0x40c] ;  /* 0x00010300ff5a2b82 */ /* 0x000e640000000800 */
[----:B------:R-:W-:Y:S01]  /*2740*/  @P1 FADD.FTZ R86, R103, -R86 ;  /* 0x8000005667561221 */ /* 0x000fe20000010000 */
[----:B------:R-:W-:-:S03]  /*2750*/  @P2 F2FP.F16.F32.PACK_AB R85, RZ, R85 ;  /* 0x00000055ff55223e */ /* 0x000fc600000000ff */
[----:B------:R-:W-:Y:S01]  /*2760*/  @P1 FFMA.FTZ R91, R96, R86, R91 ;  /* 0x00000056605b1223 */ /* 0x000fe2000001005b */
[----:B------:R-:W-:Y:S01]  /*2770*/  @P1 FADD.FTZ R86, R106, -R97 ;  /* 0x800000616a561221 */ /* 0x000fe20000010000 */
[----:B------:R-:W3:Y:S01]  /*2780*/  @P2 LDC R88, c[0x0][0x40c] ;  /* 0x00010300ff582b82 */ /* 0x000ee20000000800 */
[----:B------:R-:W-:Y:S02]  /*2790*/  HADD2.F32 R97, -RZ, R15.H0_H0 ;  /* 0x2000000fff617230 */ /* 0x000fe40000004100 */
[----:B--2---:R-:W-:Y:S01]  /*27a0*/  @P2 FMUL.FTZ R95, R95, R94 ;  /* 0x0000005e5f5f2220 */ /* 0x004fe20000410000 */
[C---:B------:R-:W-:Y:S01]  /*27b0*/  @P1 FFMA.FTZ R93, R96.reuse, R86, R93 ;  /* 0x00000056605d1223 */ /* 0x040fe2000001005d */
[----:B------:R-:W-:Y:S01]  /*27c0*/  @P2 PRMT R72, R85, 0x7610, R72 ;  /* 0x0000761055482816 */ /* 0x000fe20000000048 */
[----:B------:R-:W-:Y:S02]  /*27d0*/  @P1 FFMA.FTZ R97, R96, R150, R97 ;  /* 0x0000009660611223 */ /* 0x000fe40000010061 */
[----:B------:R-:W-:Y:S01]  /*27e0*/  @P2 F2FP.F16.F32.PACK_AB R95, RZ, R95 ;  /* 0x0000005fff5f223e */ /* 0x000fe200000000ff */
        /* <DEDUP_REMOVED lines=9> */
[----:B------:R-:W-:Y:S02]  /*2880*/  @P2 F2FP.F16.F32.PACK_AB R91, RZ, R91 ;  /* 0x0000005bff5b223e */ /* 0x000fe400000000ff */
[----:B------:R-:W-:Y:S01]  /*2890*/  @P2 PRMT R74, R74, 0x5410, R95 ;  /* 0x000054104a4a2816 */ /* 0x000fe2000000005f */
[----:B--2---:R-:W-:Y:S01]  /*28a0*/  @P2 FMUL.FTZ R97, R97, R152 ;  /* 0x0000009861612220 */ /* 0x004fe20000410000 */
[----:B------:R-:W-:-:S04]  /*28b0*/  @P2 PRMT R73, R73, 0x5410, R91 ;  /* 0x0000541049492816 */ /* 0x000fc8000000005b */
        /* <DEDUP_REMOVED lines=11> */
.L_x_1105:
[----:B------:R-:W-:Y:S01]  /*2970*/  ISETP.GT.AND P3, PT, R2, RZ, PT ;  /* 0x000000ff0200720c */ /* 0x000fe20003f64270 */
[----:B------:R-:W-:Y:S01]  /*2980*/  @P1 FFMA.FTZ R79, R3, R82, R83 ;  /* 0x00000052034f1223 */ /* 0x000fe20000010053 */
[--C-:B------:R-:W-:Y:S01]  /*2990*/  HADD2.F32 R77, -RZ, R12.reuse.H0_H0 ;  /* 0x2000000cff4d7230 */ /* 0x100fe20000004100 */
[----:B------:R-:W0:Y:S01]  /*29a0*/  @P2 LDC R86, c[0x0][0x40c] ;  /* 0x00010300ff562b82 */ /* 0x000e220000000800 */
[--C-:B------:R-:W-:Y:S02]  /*29b0*/  HADD2.F32 R87, -RZ, R13.reuse.H0_H0 ;  /* 0x2000000dff577230 */ /* 0x100fe40000004100 */
[----:B------:R-:W-:Y:S01]  /*29c0*/  @P1 FADD.FTZ R79, R98, -R79 ;  /* 0x8000004f624f1221 */ /* 0x000fe20000010000 */
[----:B------:R-:W-:Y:S02]  /*29d0*/  HADD2.F32 R88, -RZ, R13.H1_H1 ;  /* 0x3000000dff587230 */ /* 0x000fe40000004100 */
[----:B------:R-:W-:Y:S02]  /*29e0*/  HADD2.F32 R78, -RZ, R12.H1_H1 ;  /* 0x3000000cff4e7230 */ /* 0x000fe40000004100 */
        /* <DEDUP_REMOVED lines=16> */
[-CC-:B------:R-:W-:Y:S01]  /*2af0*/  @P3 FFMA.FTZ R85, R105, R82.reuse, R83.reuse ;  /* 0x0000005269553223 */ /* 0x180fe20000010053 */
[----:B------:R-:W-:Y:S01]  /*2b00*/  @P3 FFMA.FTZ R150, R112, R82, R83 ;  /* 0x0000005270963223 */ /* 0x000fe20000010053 */
[----:B------:R-:W-:Y:S01]  /*2b10*/  HADD2.F32 R92, -RZ, R14.H1_H1 ;  /* 0x3000000eff5c7230 */ /* 0x000fe20000004100 */
[----:B------:R-:W3:Y:S01]  /*2b20*/  @P2 LDC R76, c[0x0][0x40c] ;  /* 0x00010300ff4c2b82 */ /* 0x000ee20000000800 */
[----:B------:R-:W-:Y:S01]  /*2b30*/  @P3 FADD.FTZ R93, R107, -R84 ;  /* 0x800000546b5d3221 */ /* 0x000fe20000010000 */
[----:B------:R-:W-:Y:S01]  /*2b40*/  @P3 FADD.FTZ R85, R106, -R85 ;  /* 0x800000556a553221 */ /* 0x000fe20000010000 */
[----:B------:R-:W-:Y:S01]  /*2b50*/  @P3 FADD.FTZ R84, R110, -R97 ;  /* 0x800000616e543221 */ /* 0x000fe20000010000 */
[----:B------:R-:W-:-:S02]  /*2b60*/  HADD2.F32 R97, -RZ, R15.H1_H1 ;  /* 0x3000000fff617230 */ /* 0x000fc40000004100 */
[----:B------:R-:W-:Y:S01]  /*2b70*/  @P3 FADD.FTZ R150, R111, -R150 ;  /* 0x800000966f963221 */ /* 0x000fe20000010000 */
[----:B------:R-:W-:Y:S01]  /*2b80*/  @P3 FFMA.FTZ R91, R96, R85, R91 ;  /* 0x00000055605b3223 */ /* 0x000fe2000001005b */
[----:B-1----:R-:W-:Y:S01]  /*2b90*/  @P2 FMUL.FTZ R79, R78, R79 ;  /* 0x0000004f4e4f2220 */ /* 0x002fe20000410000 */
[----:B------:R-:W1:Y:S01]  /*2ba0*/  @P2 LDC R94, c[0x0][0x40c] ;  /* 0x00010300ff5e2b82 */ /* 0x000e620000000800 */
[C---:B------:R-:W-:Y:S01]  /*2bb0*/  @P3 FFMA.FTZ R95, R96.reuse, R84, R95 ;  /* 0x00000054605f3223 */ /* 0x040fe2000001005f */
[C---:B------:R-:W-:Y:S01]  /*2bc0*/  @P3 FFMA.FTZ R92, R96.reuse, R93, R92 ;  /* 0x0000005d605c3223 */ /* 0x040fe2000001005c */
[----:B0-----:R-:W-:Y:S01]  /*2bd0*/  @P2 FMUL.FTZ R86, R87, R86 ;  /* 0x0000005657562220 */ /* 0x001fe20000410000 */
[----:B------:R-:W-:Y:S01]  /*2be0*/  @P2 F2FP.F16.F32.PACK_AB R85, RZ, R79 ;  /* 0x0000004fff55223e */ /* 0x000fe200000000ff */
[----:B------:R-:W-:-:S03]  /*2bf0*/  @P3 FFMA.FTZ R97, R96, R150, R97 ;  /* 0x0000009660613223 */ /* 0x000fc60000010061 */
[----:B------:R-:W0:Y:S01]  /*2c00*/  @P2 LDC R89, c[0x0][0x40c] ;  /* 0x00010300ff592b82 */ /* 0x000e220000000800 */
[----:B--2---:R-:W-:Y:S01]  /*2c10*/  @P2 FMUL.FTZ R79, R91, R90 ;  /* 0x0000005a5b4f2220 */ /* 0x004fe20000410000 */
[----:B------:R-:W-:-:S04]  /*2c20*/  @P2 F2FP.F16.F32.PACK_AB R86, RZ, R86 ;  /* 0x00000056ff56223e */ /* 0x000fc800000000ff */
[----:B------:R-:W-:Y:S02]  /*2c30*/  @P2 F2FP.F16.F32.PACK_AB R90, RZ, R79 ;  /* 0x0000004fff5a223e */ /* 0x000fe400000000ff */
[----:B------:R-:W2:Y:S01]  /*2c40*/  @P2 LDC R151, c[0x0][0x40c] ;  /* 0x00010300ff972b82 */ /* 0x000ea20000000800 */
[----:B---3--:R-:W-:Y:S01]  /*2c50*/  @P2 FMUL.FTZ R76, R77, R76 ;  /* 0x0000004c4d4c2220 */ /* 0x008fe20000410000 */
[----:B------:R-:W-:Y:S02]  /*2c60*/  @P2 PRMT R73, R86, 0x7610, R73 ;  /* 0x0000761056492816 */ /* 0x000fe40000000049 */
[----:B------:R-:W-:Y:S02]  /*2c70*/  @P2 PRMT R74, R90, 0x7610, R74 ;  /* 0x000076105a4a2816 */ /* 0x000fe4000000004a */
[----:B------:R-:W-:Y:S02]  /*2c80*/  @P2 F2FP.F16.F32.PACK_AB R84, RZ, R76 ;  /* 0x0000004cff54223e */ /* 0x000fe400000000ff */
[----:B------:R-:W3:Y:S01]  /*2c90*/  @P2 LDC R152, c[0x0][0x40c] ;  /* 0x00010300ff982b82 */ /* 0x000ee20000000800 */
[----:B-1----:R-:W-:Y:S01]  /*2ca0*/  @P2 FMUL.FTZ R94, R95, R94 ;  /* 0x0000005e5f5e2220 */ /* 0x002fe20000410000 */
[----:B------:R-:W-:-:S02]  /*2cb0*/  @P2 PRMT R72, R84, 0x7610, R72 ;  /* 0x0000761054482816 */ /* 0x000fc40000000048 */
[----:B------:R-:W-:Y:S02]  /*2cc0*/  F2FP.F16.F32.PACK_AB R79, R97, R95 ;  /* 0x0000005f614f723e */ /* 0x000fe400000000ff */
[----:B------:R-:W-:Y:S01]  /*2cd0*/  @P2 F2FP.F16.F32.PACK_AB R94, RZ, R94 ;  /* 0x0000005eff5e223e */ /* 0x000fe200000000ff */
[----:B0-----:R-:W-:Y:S01]  /*2ce0*/  @P2 FMUL.FTZ R76, R88, R89 ;  /* 0x00000059584c2220 */ /* 0x001fe20000410000 */
[----:B------:R-:W-:Y:S02]  /*2cf0*/  @P2 PRMT R72, R72, 0x5410, R85 ;  /* 0x0000541048482816 */ /* 0x000fe40000000055 */
[----:B------:R-:W-:Y:S02]  /*2d00*/  @P2 PRMT R75, R94, 0x7610, R75 ;  /* 0x000076105e4b2816 */ /* 0x000fe4000000004b */
[----:B------:R-:W-:Y:S02]  /*2d10*/  @P2 F2FP.F16.F32.PACK_AB R89, RZ, R76 ;  /* 0x0000004cff59223e */ /* 0x000fe400000000ff */
[----:B------:R-:W-:Y:S01]  /*2d20*/  F2FP.F16.F32.PACK_AB R76, R78, R77 ;  /* 0x0000004d4e4c723e */ /* 0x000fe200000000ff */
[----:B--2---:R-:W-:Y:S01]  /*2d30*/  @P2 FMUL.FTZ R93, R92, R151 ;  /* 0x000000975c5d2220 */ /* 0x004fe20000410000 */
[----:B------:R-:W-:-:S02]  /*2d40*/  F2FP.F16.F32.PACK_AB R77, R88, R87 ;  /* 0x00000057584d723e */ /* 0x000fc400000000ff */
[----:B------:R-:W-:Y:S02]  /*2d50*/  F2FP.F16.F32.PACK_AB R78, R92, R91 ;  /* 0x0000005b5c4e723e */ /* 0x000fe400000000ff */
[----:B------:R-:W-:Y:S02]  /*2d60*/  @P2 F2FP.F16.F32.PACK_AB R93, RZ, R93 ;  /* 0x0000005dff5d223e */ /* 0x000fe400000000ff */
[----:B------:R-:W-:Y:S01]  /*2d70*/  @P2 PRMT R73, R73, 0x5410, R89 ;  /* 0x0000541049492816 */ /* 0x000fe20000000059 */
[----:B---3--:R-:W-:Y:S01]  /*2d80*/  @P2 FMUL.FTZ R150, R97, R152 ;  /* 0x0000009861962220 */ /* 0x008fe20000410000 */
[----:B------:R-:W-:-:S04]  /*2d90*/  @P2 PRMT R74, R74, 0x5410, R93 ;  /* 0x000054104a4a2816 */ /* 0x000fc8000000005d */
[----:B------:R-:W-:-:S04]  /*2da0*/  @P2 F2FP.F16.F32.PACK_AB R150, RZ, R150 ;  /* 0x00000096ff96223e */ /* 0x000fc800000000ff */
[----:B------:R-:W-:-:S07]  /*2db0*/  @P2 PRMT R75, R75, 0x5410, R150 ;  /* 0x000054104b4b2816 */ /* 0x000fce0000000096 */
.L_x_1104:
        /* <DEDUP_REMOVED lines=11> */
[----:B------:R-:W1:Y:S01]  /*2e70*/  @P2 LDC R88, c[0x0][0x40c] ;  /* 0x00010300ff582b82 */ /* 0x000e620000000800 */
[--C-:B0-----:R-:W-:Y:S02]  /*2e80*/  HADD2.F32 R77, -RZ, R8.reuse.H0_H0 ;  /* 0x20000008ff4d7230 */ /* 0x101fe40000004100 */
[----:B------:R-:W-:Y:S02]  /*2e90*/  HADD2.F32 R78, -RZ, R8.H1_H1 ;  /* 0x30000008ff4e7230 */ /* 0x000fe40000004100 */
[----:B------:R-:W-:Y:S02]  /*2ea0*/  HADD2.F32 R87, -RZ, R9.H1_H1 ;  /* 0x30000009ff577230 */ /* 0x000fe40000004100 */
[----:B------:R-:W-:Y:S01]  /*2eb0*/  HADD2.F32 R89, -RZ, R10.H0_H0 ;  /* 0x2000000aff597230 */ /* 0x000fe20000004100 */
[----:B------:R-:W0:Y:S01]  /*2ec0*/  @P2 LDC R90, c[0x0][0x40c] ;  /* 0x00010300ff5a2b82 */ /* 0x000e220000000800 */
[----:B------:R-:W-:-:S02]  /*2ed0*/  HADD2.F32 R93, -RZ, R11.H0_H0 ;  /* 0x2000000bff5d7230 */ /* 0x000fc40000004100 */
[----:B------:R-:W-:Y:S02]  /*2ee0*/  HADD2.F32 R92, -RZ, R10.H1_H1 ;  /* 0x3000000aff5c7230 */ /* 0x000fe40000004100 */
[-CC-:B------:R-:W-:Y:S01]  /*2ef0*/  @P3 FFMA.FTZ R79, R113, R82.reuse, R83.reuse ;  /* 0x00000052714f3223 */ /* 0x180fe20000010053 */
[-CC-:B------:R-:W-:Y:S01]  /*2f00*/  @P3 FFMA.FTZ R76, R116, R82.reuse, R83.reuse ;  /* 0x00000052744c3223 */ /* 0x180fe20000010053 */
[-CC-:B------:R-:W-:Y:S01]  /*2f10*/  @P3 FFMA.FTZ R91, R121, R82.reuse, R83.reuse ;  /* 0x00000052795b3223 */ /* 0x180fe20000010053 */
[-C--:B------:R-:W-:Y:S01]  /*2f20*/  @P3 FFMA.FTZ R86, R122, R82.reuse, R83 ;  /* 0x000000527a563223 */ /* 0x080fe20000010053 */
[----:B------:R-:W-:Y:S01]  /*2f30*/  @P3 FADD.FTZ R79, R114, -R79 ;  /* 0x8000004f724f3221 */ /* 0x000fe20000010000 */
[----:B------:R-:W2:Y:S01]  /*2f40*/  @P2 LDC R150, c[0x0][0x40c] ;  /* 0x00010300ff962b82 */ /* 0x000ea20000000800 */
[----:B------:R-:W-:Y:S01]  /*2f50*/  @P3 FADD.FTZ R85, R115, -R76 ;  /* 0x8000004c73553221 */ /* 0x000fe20000010000 */
[-C--:B------:R-:W-:Y:S01]  /*2f60*/  @P3 FFMA.FTZ R76, R120, R82.reuse, R83 ;  /* 0x00000052784c3223 */ /* 0x080fe20000010053 */
[C---:B------:R-:W-:Y:S01]  /*2f70*/  @P3 FFMA.FTZ R77, R96.reuse, R79, R77 ;  /* 0x0000004f604d3223 */ /* 0x040fe2000001004d */
[----:B------:R-:W-:Y:S01]  /*2f80*/  @P3 FFMA.FTZ R79, R117, R82, R83 ;  /* 0x00000052754f3223 */ /* 0x000fe20000010053 */
[----:B------:R-:W-:Y:S01]  /*2f90*/  @P3 FFMA.FTZ R78, R96, R85, R78 ;  /* 0x00000055604e3223 */ /* 0x000fe2000001004e */
[----:B------:R-:W-:-:S02]  /*2fa0*/  HADD2.F32 R85, -RZ, R9.H0_H0 ;  /* 0x20000009ff557230 */ /* 0x000fc40000004100 */
[----:B------:R-:W-:Y:S01]  /*2fb0*/  @P3 FADD.FTZ R76, R119, -R76 ;  /* 0x8000004c774c3221 */ /* 0x000fe20000010000 */
[----:B------:R-:W3:Y:S01]  /*2fc0*/  @P2 LDC R94, c[0x0][0x40c] ;  /* 0x00010300ff5e2b82 */ /* 0x000ee20000000800 */
[----:B------:R-:W-:Y:S01]  /*2fd0*/  @P3 FADD.FTZ R79, R118, -R79 ;  /* 0x8000004f764f3221 */ /* 0x000fe20000010000 */
[----:B------:R-:W-:Y:S01]  /*2fe0*/  @P3 FADD.FTZ R84, R124, -R91 ;  /* 0x8000005b7c543221 */ /* 0x000fe20000010000 */
[----:B------:R-:W-:Y:S01]  /*2ff0*/  @P3 FFMA.FTZ R87, R96, R76, R87 ;  /* 0x0000004c60573223 */ /* 0x000fe20000010057 */
[-C--:B------:R-:W-:Y:S01]  /*3000*/  @P3 FFMA.FTZ R76, R132, R82.reuse, R83 ;  /* 0x00000052844c3223 */ /* 0x080fe20000010053 */
[----:B------:R-:W-:Y:S01]  /*3010*/  @P3 FFMA.FTZ R85, R96, R79, R85 ;  /* 0x0000004f60553223 */ /* 0x000fe20000010055 */
[----:B------:R-:W-:Y:S01]  /*3020*/  @P3 FFMA.FTZ R79, R125, R82, R83 ;  /* 0x000000527d4f3223 */ /* 0x000fe20000010053 */
[----:B------:R-:W-:Y:S01]  /*3030*/  @P3 FADD.FTZ R91, R123, -R86 ;  /* 0x800000567b5b3221 */ /* 0x000fe20000010000 */
[----:B------:R-:W4:Y:S01]  /*3040*/  @P2 LDC R97, c[0x0][0x40c] ;  /* 0x00010300ff612b82 */ /* 0x000f220000000800 */
[----:B------:R-:W-:Y:S01]  /*3050*/  @P3 FADD.FTZ R86, R127, -R76 ;  /* 0x8000004c7f563221 */ /* 0x000fe20000010000 */
[----:B------:R-:W-:Y:S01]  /*3060*/  @P3 FADD.FTZ R79, R126, -R79 ;  /* 0x8000004f7e4f3221 */ /* 0x000fe20000010000 */
[----:B-1----:R-:W-:Y:S01]  /*3070*/  @P2 FMUL.FTZ R76, R77, R88 ;  /* 0x000000584d4c2220 */ /* 0x002fe20000410000 */
[----:B------:R-:W-:Y:S01]  /*3080*/  @P3 FFMA.FTZ R89, R96, R84, R89 ;  /* 0x0000005460593223 */ /* 0x000fe20000010059 */
[----:B------:R-:W-:-:S02]  /*3090*/  HADD2.F32 R95, -RZ, R11.H1_H1 ;  /* 0x3000000bff5f7230 */ /* 0x000fc40000004100 */
[C---:B------:R-:W-:Y:S01]  /*30a0*/  @P3 FFMA.FTZ R93, R96.reuse, R79, R93 ;  /* 0x0000004f605d3223 */ /* 0x040fe2000001005d */
[C---:B------:R-:W-:Y:S01]  /*30b0*/  @P3 FFMA.FTZ R92, R96.reuse, R91, R92 ;  /* 0x0000005b605c3223 */ /* 0x040fe2000001005c */
[----:B------:R-:W1:Y:S01]  /*30c0*/  @P2 LDC R151, c[0x0][0x40c] ;  /* 0x00010300ff972b82 */ /* 0x000e620000000800 */
[----:B------:R-:W-:Y:S01]  /*30d0*/  @P2 F2FP.F16.F32.PACK_AB R79, RZ, R76 ;  /* 0x0000004cff4f223e */ /* 0x000fe200000000ff */
[----:B0-----:R-:W-:Y:S01]  /*30e0*/  @P2 FMUL.FTZ R76, R85, R90 ;  /* 0x0000005a554c2220 */ /* 0x001fe20000410000 */
[----:B--2---:R-:W-:Y:S01]  /*30f0*/  @P2 FMUL.FTZ R90, R89, R150 ;  /* 0x00000096595a2220 */ /* 0x004fe20000410000 */
[----:B------:R-:W-:Y:S01]  /*3100*/  @P3 FFMA.FTZ R95, R96, R86, R95 ;  /* 0x00000056605f3223 */ /* 0x000fe2000001005f */
[----:B------:R-:W-:Y:S02]  /*3110*/  @P2 PRMT R72, R79, 0x7610, R72 ;  /* 0x000076104f482816 */ /* 0x000fe40000000048 */
[----:B------:R-:W-:Y:S01]  /*3120*/  @P2 F2FP.F16.F32.PACK_AB R86, RZ, R76 ;  /* 0x0000004cff56223e */ /* 0x000fe200000000ff */
[----:B------:R-:W0:Y:S01]  /*3130*/  @P2 LDC R152, c[0x0][0x40c] ;  /* 0x00010300ff982b82 */ /* 0x000e220000000800 */
[----:B---3--:R-:W-:Y:S01]  /*3140*/  @P2 FMUL.FTZ R88, R87, R94 ;  /* 0x0000005e57582220 */ /* 0x008fe20000410000 */
[----:B------:R-:W-:-:S02]  /*3150*/  @P2 F2FP.F16.F32.PACK_AB R90, RZ, R90 ;  /* 0x0000005aff5a223e */ /* 0x000fc400000000ff */
[----:B------:R-:W-:Y:S02]  /*3160*/  @P2 PRMT R73, R86, 0x7610, R73 ;  /* 0x0000761056492816 */ /* 0x000fe40000000049 */
[----:B------:R-:W-:Y:S01]  /*3170*/  @P2 F2FP.F16.F32.PACK_AB R88, RZ, R88 ;  /* 0x00000058ff58223e */ /* 0x000fe200000000ff */
[----:B----4-:R-:W-:Y:S01]  /*3180*/  @P2 FMUL.FTZ R84, R78, R97 ;  /* 0x000000614e542220 */ /* 0x010fe20000410000 */
[----:B------:R-:W-:Y:S02]  /*3190*/  @P2 PRMT R74, R90, 0x7610, R74 ;  /* 0x000076105a4a2816 */ /* 0x000fe4000000004a */
[----:B------:R-:W-:Y:S02]  /*31a0*/  F2FP.F16.F32.PACK_AB R76, R78, R77 ;  /* 0x0000004d4e4c723e */ /* 0x000fe400000000ff */
[----:B------:R-:W-:Y:S02]  /*31b0*/  @P2 F2FP.F16.F32.PACK_AB R84, RZ, R84 ;  /* 0x00000054ff54223e */ /* 0x000fe400000000ff */
[----:B------:R-:W-:Y:S01]  /*31c0*/  F2FP.F16.F32.PACK_AB R77, R87, R85 ;  /* 0x00000055574d723e */ /* 0x000fe200000000ff */
[C---:B-1----:R-:W-:Y:S01]  /*31d0*/  @P2 FMUL.FTZ R91, R92.reuse, R151 ;  /* 0x000000975c5b2220 */ /* 0x042fe20000410000 */
[----:B------:R-:W-:-:S02]  /*31e0*/  F2FP.F16.F32.PACK_AB R78, R92, R89 ;  /* 0x000000595c4e723e */ /* 0x000fc400000000ff */
[----:B------:R-:W-:Y:S02]  /*31f0*/  @P2 PRMT R72, R72, 0x5410, R84 ;  /* 0x0000541048482816 */ /* 0x000fe40000000054 */
[----:B------:R-:W-:Y:S02]  /*3200*/  @P2 F2FP.F16.F32.PACK_AB R91, RZ, R91 ;  /* 0x0000005bff5b223e */ /* 0x000fe400000000ff */
        /* <DEDUP_REMOVED lines=11> */
.L_x_1107:
[----:B------:R-:W-:Y:S01]  /*32c0*/  ISETP.GT.AND P3, PT, R2, RZ, PT ;  /* 0x000000ff0200720c */ /* 0x000fe20003f64270 */
[----:B------:R-:W1:Y:S01]  /*32d0*/  @P2 LDC R90, c[0x0][0x40c] ;  /* 0x00010300ff5a2b82 */ /* 0x000e620000000800 */
[----:B0-----:R-:W-:Y:S02]  /*32e0*/  HADD2.F32 R85, -RZ, R8.H0_H0 ;  /* 0x20000008ff557230 */ /* 0x001fe40000004100 */
[--C-:B------:R-:W-:Y:S02]  /*32f0*/  HADD2.F32 R89, -RZ, R9.reuse.H0_H0 ;  /* 0x20000009ff597230 */ /* 0x100fe40000004100 */
[----:B------:R-:W-:Y:S02]  /*3300*/  HADD2.F32 R91, -RZ, R9.H1_H1 ;  /* 0x30000009ff5b7230 */ /* 0x000fe40000004100 */
[----:B------:R-:W-:Y:S01]  /*3310*/  HADD2.F32 R95, -RZ, R10.H1_H1 ;  /* 0x3000000aff5f7230 */ /* 0x000fe20000004100 */
[----:B------:R-:W0:Y:S04]  /*3320*/  @P2 LDC R86, c[0x0][0x40c] ;  /* 0x00010300ff562b82 */ /* 0x000e280000000800 */
        /* <DEDUP_REMOVED lines=14> */
[----:B-1----:R-:W-:Y:S01]  /*3410*/  @P2 FMUL.FTZ R87, R87, R90 ;  /* 0x0000005a57572220 */ /* 0x002fe20000410000 */
[----:B------:R-:W1:Y:S01]  /*3420*/  @P2 LDC R84, c[0x0][0x40c] ;  /* 0x00010300ff542b82 */ /* 0x000e620000000800 */
[----:B------:R-:W-:-:S02]  /*3430*/  HADD2.F32 R93, -RZ, R10.H0_H0 ;  /* 0x2000000aff5d7230 */ /* 0x000fc40000004100 */
[----:B------:R-:W-:Y:S01]  /*3440*/  @P3 FADD.FTZ R92, R123, -R92 ;  /* 0x8000005c7b5c3221 */ /* 0x000fe20000010000 */
[----:B------:R-:W-:Y:S01]  /*3450*/  @P3 FADD.FTZ R150, R126, -R151 ;  /* 0x800000977e963221 */ /* 0x000fe20000010000 */
[----:B------:R-:W-:Y:S01]  /*3460*/  @P2 F2FP.F16.F32.PACK_AB R87, RZ, R87 ;  /* 0x00000057ff57223e */ /* 0x000fe200000000ff */
[----:B0-----:R-:W-:Y:S01]  /*3470*/  @P2 FMUL.FTZ R85, R85, R86 ;  /* 0x0000005655552220 */ /* 0x001fe20000410000 */
[----:B------:R-:W-:Y:S01]  /*3480*/  @P3 FFMA.FTZ R86, R120, R82, R83 ;  /* 0x0000005278563223 */ /* 0x000fe20000010053 */
[----:B------:R-:W-:Y:S01]  /*3490*/  @P3 FFMA.FTZ R95, R96, R92, R95 ;  /* 0x0000005c605f3223 */ /* 0x000fe2000001005f */
[----:B------:R-:W0:Y:S02]  /*34a0*/  @P2 LDC R90, c[0x0][0x40c] ;  /* 0x00010300ff5a2b82 */ /* 0x000e240000000800 */
        /* <DEDUP_REMOVED lines=12> */
[----:B-1----:R-:W-:Y:S01]  /*3570*/  @P2 FMUL.FTZ R89, R89, R84 ;  /* 0x0000005459592220 */ /* 0x002fe20000410000 */
[----:B------:R-:W-:-:S04]  /*3580*/  @P2 PRMT R72, R72, 0x5410, R87 ;  /* 0x0000541048482816 */ /* 0x000fc80000000057 */
[----:B------:R-:W-:Y:S01]  /*3590*/  @P2 F2FP.F16.F32.PACK_AB R89, RZ, R89 ;  /* 0x00000059ff59223e */ /* 0x000fe200000000ff */
[----:B0-----:R-:W-:-:S03]  /*35a0*/  @P2 FMUL.FTZ R93, R93, R90 ;  /* 0x0000005a5d5d2220 */ /* 0x001fc60000410000 */
        /* <DEDUP_REMOVED lines=19> */
.L_x_1106:
[----:B------:R-:W-:Y:S05]  /*36e0*/  @!P1 BRA `(.L_x_1109) ;  /* 0x0000000400189947 */ /* 0x000fea0003800000 */
[----:B0-----:R-:W0:Y:S01]  /*36f0*/  @P2 LDC R78, c[0x0][0x40c] ;  /* 0x00010300ff4e2b82 */ /* 0x001e220000000800 */
        /* <DEDUP_REMOVED lines=11> */
[----:B------:R-:W-:Y:S01]  /*37b0*/  FFMA.FTZ R95, R125, R82, R83 ;  /* 0x000000527d5f7223 */ /* 0x000fe20000010053 */
[----:B------:R-:W-:Y:S01]  /*37c0*/  FADD.FTZ R93, R123, -R86 ;  /* 0x800000567b5d7221 */ /* 0x000fe20000010000 */
[----:B------:R-:W-:-:S02]  /*37d0*/  FSEL R90, R76, RZ, P3 ;  /* 0x000000ff4c5a7208 */ /* 0x000fc40001800000 */
[----:B------:R-:W-:Y:S01]  /*37e0*/  FSEL R91, R77, RZ, P3 ;  /* 0x000000ff4d5b7208 */ /* 0x000fe20001800000 */
[----:B------:R-:W2:Y:S01]  /*37f0*/  @P2 LDC R85, c[0x0][0x40c] ;  /* 0x00010300ff552b82 */ /* 0x000ea20000000800 */
[----:B------:R-:W-:Y:S01]  /*3800*/  FADD.FTZ R95, R126, -R95 ;  /* 0x8000005f7e5f7221 */ /* 0x000fe20000010000 */
[----:B------:R-:W-:Y:S02]  /*3810*/  FMUL.FTZ R86, R96, R93 ;  /* 0x0000005d60567220 */ /* 0x000fe40000410000 */
[----:B0-----:R-:W-:-:S04]  /*3820*/  @P2 FMUL.FTZ R77, R91, R78 ;  /* 0x0000004e5b4d2220 */ /* 0x001fc80000410000 */
[----:B------:R-:W0:Y:S01]  /*3830*/  @P2 LDC R89, c[0x0][0x40c] ;  /* 0x00010300ff592b82 */ /* 0x000e220000000800 */
[-CC-:B------:R-:W-:Y:S01]  /*3840*/  FFMA.FTZ R78, R120, R82.reuse, R83.reuse ;  /* 0x00000052784e7223 */ /* 0x180fe20000010053 */
[----:B------:R-:W-:Y:S01]  /*3850*/  @P2 F2FP.F16.F32.PACK_AB R84, RZ, R77 ;  /* 0x0000004dff54223e */ /* 0x000fe200000000ff */
[----:B------:R-:W-:Y:S01]  /*3860*/  FFMA.FTZ R77, R117, R82, R83 ;  /* 0x00000052754d7223 */ /* 0x000fe20000010053 */
[----:B-1----:R-:W-:-:S04]  /*3870*/  @P2 FMUL.FTZ R76, R90, R79 ;  /* 0x0000004f5a4c2220 */ /* 0x002fc80000410000 */
[----:B------:R-:W1:Y:S01]  /*3880*/  @P2 LDC R88, c[0x0][0x40c] ;  /* 0x00010300ff582b82 */ /* 0x000e620000000800 */
[----:B------:R-:W-:Y:S01]  /*3890*/  FADD.FTZ R77, R118, -R77 ;  /* 0x8000004d764d7221 */ /* 0x000fe20000010000 */
[----:B------:R-:W-:-:S03]  /*38a0*/  @P2 F2FP.F16.F32.PACK_AB R79, RZ, R76 ;  /* 0x0000004cff4f223e */ /* 0x000fc600000000ff */
        /* <DEDUP_REMOVED lines=13> */
[----:B------:R-:W-:-:S02]  /*3980*/  FSEL R95, R86, RZ, P3 ;  /* 0x000000ff565f7208 */ /* 0x000fc40001800000 */
        /* <DEDUP_REMOVED lines=11> */
[----:B------:R-:W-:-:S02]  /*3a40*/  @P2 PRMT R74, R87, 0x7610, R74 ;  /* 0x00007610574a2816 */ /* 0x000fc4000000004a */
[----:B------:R-:W-:Y:S02]  /*3a50*/  F2FP.F16.F32.PACK_AB R77, R93, R92 ;  /* 0x0000005c5d4d723e */ /* 0x000fe400000000ff */
[----:B------:R-:W-:Y:S01]  /*3a60*/  @P2 F2FP.F16.F32.PACK_AB R88, RZ, R78 ;  /* 0x0000004eff58223e */ /* 0x000fe200000000ff */
[----:B--2---:R-:W-:Y:S01]  /*3a70*/  @P2 FMUL.FTZ R89, R97, R152 ;  /* 0x0000009861592220 */ /* 0x004fe20000410000 */
[----:B------:R-:W-:Y:S02]  /*3a80*/  FSEL R90, R90, RZ, P3 ;  /* 0x000000ff5a5a7208 */ /* 0x000fe40001800000 */
[----:B------:R-:W-:Y:S02]  /*3a90*/  F2FP.F16.F32.PACK_AB R78, R95, R94 ;  /* 0x0000005e5f4e723e */ /* 0x000fe400000000ff */
[----:B------:R-:W-:Y:S02]  /*3aa0*/  @P2 F2FP.F16.F32.PACK_AB R89, RZ, R89 ;  /* 0x00000059ff59223e */ /* 0x000fe400000000ff */
[----:B------:R-:W-:-:S02]  /*3ab0*/  @P2 PRMT R72, R72, 0x5410, R84 ;  /* 0x0000541048482816 */ /* 0x000fc40000000054 */
[----:B------:R-:W-:Y:S02]  /*3ac0*/  @P2 PRMT R73, R73, 0x5410, R86 ;  /* 0x0000541049492816 */ /* 0x000fe40000000056 */
        /* <DEDUP_REMOVED lines=8> */
.L_x_1109:
[----:B------:R-:W-:Y:S05]  /*3b50*/  @!P2 BRA `(.L_x_1110) ;  /* 0x000000000020a947 */ /* 0x000fea0003800000 */
[----:B0-----:R-:W-:Y:S01]  /*3b60*/  FFMA.FTZ R85, R113, R82, R83 ;  /* 0x0000005271557223 */ /* 0x001fe20000010053 */
[----:B------:R-:W-:-:S03]  /*3b70*/  ISETP.GT.AND P3, PT, R2, RZ, PT ;  /* 0x000000ff0200720c */ /* 0x000fc60003f64270 */
[----:B------:R-:W-:-:S04]  /*3b80*/  FADD.FTZ R85, R114, -R85 ;  /* 0x8000005572557221 */ /* 0x000fc80000010000 */
[----:B------:R-:W-:-:S05]  /*3b90*/  FMUL.FTZ R85, R96, R85 ;  /* 0x0000005560557220 */ /* 0x000fca0000410000 */
[----:B------:R-:W-:-:S05]  /*3ba0*/  FSEL R85, R85, RZ, P3 ;  /* 0x000000ff55557208 */ /* 0x000fca0001800000 */
[----:B------:R-:W-:-:S05]  /*3bb0*/  FMUL.FTZ R85, R85, UR17 ;  /* 0x0000001155557c20 */ /* 0x000fca0008410000 */
[----:B------:R-:W-:-:S04]  /*3bc0*/  F2FP.F16.F32.PACK_AB R85, RZ, R85 ;  /* 0x00000055ff55723e */ /* 0x000fc800000000ff */
[----:B------:R-:W-:-:S07]  /*3bd0*/  PRMT R72, R85, 0x7610, R72 ;  /* 0x0000761055487816 */ /* 0x000fce0000000048 */
.L_x_1110:
        /* <DEDUP_REMOVED lines=9> */
.L_x_1111:
        /* <DEDUP_REMOVED lines=9> */
.L_x_1112:
        /* <DEDUP_REMOVED lines=9> */
.L_x_1113:
        /* <DEDUP_REMOVED lines=9> */
.L_x_1114:
        /* <DEDUP_REMOVED lines=9> */
.L_x_1115:
        /* <DEDUP_REMOVED lines=9> */
.L_x_1116:
        /* <DEDUP_REMOVED lines=9> */
.L_x_1108:
        /* <DEDUP_REMOVED lines=11> */
[----:B------:R-:W1:Y:S01]  /*4080*/  @P2 LDC R94, c[0x0][0x40c] ;  /* 0x00010300ff5e2b82 */ /* 0x000e620000000800 */
[----:B0-----:R-:W-:Y:S02]  /*4090*/  HADD2.F32 R77, -RZ, R4.H0_H0 ;  /* 0x20000004ff4d7230 */ /* 0x001fe40000004100 */
[----:B------:R-:W-:Y:S02]  /*40a0*/  HADD2.F32 R87, -RZ, R6.H0_H0 ;  /* 0x20000006ff577230 */ /* 0x000fe40000004100 */
[----:B------:R-:W-:Y:S02]  /*40b0*/  HADD2.F32 R78, -RZ, R5.H1_H1 ;  /* 0x30000005ff4e7230 */ /* 0x000fe40000004100 */
[--C-:B------:R-:W-:Y:S01]  /*40c0*/  HADD2.F32 R91, -RZ, R7.reuse.H0_H0 ;  /* 0x20000007ff5b7230 */ /* 0x100fe20000004100 */
[----:B------:R-:W0:Y:S01]  /*40d0*/  @P2 LDC R90, c[0x0][0x40c] ;  /* 0x00010300ff5a2b82 */ /* 0x000e220000000800 */
[----:B------:R-:W-:-:S03]  /*40e0*/  HADD2.F32 R92, -RZ, R7.H1_H1 ;  /* 0x30000007ff5c7230 */ /* 0x000fc60000004100 */
[-CC-:B------:R-:W-:Y:S01]  /*40f0*/  @P0 FFMA.FTZ R79, R133, R82.reuse, R83.reuse ;  /* 0x00000052854f0223 */ /* 0x180fe20000010053 */
[-CC-:B------:R-:W-:Y:S01]  /*4100*/  @P0 FFMA.FTZ R2, R136, R82.reuse, R83.reuse ;  /* 0x0000005288020223 */ /* 0x180fe20000010053 */
[-CC-:B------:R-:W-:Y:S01]  /*4110*/  @P0 FFMA.FTZ R85, R137, R82.reuse, R83.reuse ;  /* 0x0000005289550223 */ /* 0x180fe20000010053 */
[-C--:B------:R-:W-:Y:S01]  /*4120*/  @P0 FFMA.FTZ R89, R141, R82.reuse, R83 ;  /* 0x000000528d590223 */ /* 0x080fe20000010053 */
[----:B------:R-:W2:Y:S01]  /*4130*/  @P2 LDC R150, c[0x0][0x40c] ;  /* 0x00010300ff962b82 */ /* 0x000ea20000000800 */
[----:B------:R-:W-:Y:S01]  /*4140*/  @P0 FADD.FTZ R79, R134, -R79 ;  /* 0x8000004f864f0221 */ /* 0x000fe20000010000 */
[----:B------:R-:W-:Y:S01]  /*4150*/  @P0 FADD.FTZ R2, R135, -R2 ;  /* 0x8000000287020221 */ /* 0x000fe20000010000 */
[-CC-:B------:R-:W-:Y:S01]  /*4160*/  @P0 FFMA.FTZ R84, R140, R82.reuse, R83.reuse ;  /* 0x000000528c540223 */ /* 0x180fe20000010053 */
[----:B------:R-:W-:Y:S01]  /*4170*/  @P0 FFMA.FTZ R86, R144, R82, R83 ;  /* 0x0000005290560223 */ /* 0x000fe20000010053 */
[----:B------:R-:W-:Y:S01]  /*4180*/  @P0 FFMA.FTZ R77, R96, R79, R77 ;  /* 0x0000004f604d0223 */ /* 0x000fe2000001004d */
[----:B------:R-:W-:-:S02]  /*4190*/  HADD2.F32 R79, -RZ, R4.H1_H1 ;  /* 0x30000004ff4f7230 */ /* 0x000fc40000004100 */
[-CC-:B------:R-:W-:Y:S01]  /*41a0*/  @P0 FFMA.FTZ R88, R148, R82.reuse, R83.reuse ;  /* 0x0000005294580223 */ /* 0x180fe20000010053 */
[----:B------:R-:W3:Y:S01]  /*41b0*/  @P2 LDC R152, c[0x0][0x40c] ;  /* 0x00010300ff982b82 */ /* 0x000ee20000000800 */
[----:B------:R-:W-:Y:S01]  /*41c0*/  @P0 FFMA.FTZ R93, R145, R82, R83 ;  /* 0x00000052915d0223 */ /* 0x000fe20000010053 */
[----:B------:R-:W-:Y:S02]  /*41d0*/  HADD2.F32 R83, -RZ, R5.H0_H0 ;  /* 0x20000005ff537230 */ /* 0x000fe40000004100 */
[----:B------:R-:W-:Y:S01]  /*41e0*/  @P0 FADD.FTZ R76, R138, -R85 ;  /* 0x800000558a4c0221 */ /* 0x000fe20000010000 */
[----:B------:R-:W-:Y:S01]  /*41f0*/  @P0 FADD.FTZ R82, R142, -R89 ;  /* 0x800000598e520221 */ /* 0x000fe20000010000 */
[C---:B------:R-:W-:Y:S01]  /*4200*/  @P0 FFMA.FTZ R79, R96.reuse, R2, R79 ;  /* 0x00000002604f0223 */ /* 0x040fe2000001004f */
[----:B------:R-:W-:Y:S01]  /*4210*/  @P0 FADD.FTZ R85, R139, -R84 ;  /* 0x800000548b550221 */ /* 0x000fe20000010000 */
[C---:B------:R-:W-:Y:S01]  /*4220*/  @P0 FFMA.FTZ R83, R96.reuse, R76, R83 ;  /* 0x0000004c60530223 */ /* 0x040fe20000010053 */
[----:B------:R-:W4:Y:S01]  /*4230*/  @P2 LDC R95, c[0x0][0x40c] ;  /* 0x00010300ff5f2b82 */ /* 0x000f220000000800 */
[----:B------:R-:W-:Y:S01]  /*4240*/  @P0 FFMA.FTZ R87, R96, R82, R87 ;  /* 0x0000005260570223 */ /* 0x000fe20000010057 */
[----:B------:R-:W-:-:S02]  /*4250*/  HADD2.F32 R89, -RZ, R6.H1_H1 ;  /* 0x30000006ff597230 */ /* 0x000fc40000004100 */
[----:B------:R-:W-:Y:S01]  /*4260*/  @P0 FADD.FTZ R82, R146, -R93 ;  /* 0x8000005d92520221 */ /* 0x000fe20000010000 */
[----:B-1----:R-:W-:Y:S01]  /*4270*/  @P2 FMUL.FTZ R76, R79, R94 ;  /* 0x0000005e4f4c2220 */ /* 0x002fe20000410000 */
[----:B------:R-:W-:Y:S01]  /*4280*/  @P0 FADD.FTZ R86, R143, -R86 ;  /* 0x800000568f560221 */ /* 0x000fe20000010000 */
[C---:B------:R-:W-:Y:S01]  /*4290*/  @P0 FFMA.FTZ R78, R96.reuse, R85, R78 ;  /* 0x00000055604e0223 */ /* 0x040fe2000001004e */
[C---:B------:R-:W-:Y:S01]  /*42a0*/  @P0 FFMA.FTZ R91, R96.reuse, R82, R91 ;  /* 0x00000052605b0223 */ /* 0x040fe2000001005b */
[----:B------:R-:W1:Y:S01]  /*42b0*/  @P2 LDC R154, c[0x0][0x40c] ;  /* 0x00010300ff9a2b82 */ /* 0x000e620000000800 */
[----:B------:R-:W-:Y:S01]  /*42c0*/  @P0 FADD.FTZ R85, R147, -R88 ;  /* 0x8000005893550221 */ /* 0x000fe20000010000 */
[C---:B------:R-:W-:Y:S01]  /*42d0*/  @P0 FFMA.FTZ R89, R96.reuse, R86, R89 ;  /* 0x0000005660590223 */ /* 0x040fe20000010059 */
[----:B------:R-:W-:Y:S01]  /*42e0*/  @P2 F2FP.F16.F32.PACK_AB R82, RZ, R76 ;  /* 0x0000004cff52223e */ /* 0x000fe200000000ff */
[----:B0-----:R-:W-:Y:S01]  /*42f0*/  @P2 FMUL.FTZ R2, R77, R90 ;  /* 0x0000005a4d022220 */ /* 0x001fe20000410000 */
[----:B--2---:R-:W-:Y:S01]  /*4300*/  @P2 FMUL.FTZ R76, R83, R150 ;  /* 0x00000096534c2220 */ /* 0x004fe20000410000 */
[----:B------:R-:W-:-:S02]  /*4310*/  @P0 FFMA.FTZ R92, R96, R85, R92 ;  /* 0x00000055605c0223 */ /* 0x000fc4000001005c */
[----:B------:R-:W0:Y:S01]  /*4320*/  @P2 LDC R156, c[0x0][0x40c] ;  /* 0x00010300ff9c2b82 */ /* 0x000e220000000800 */
[----:B---3--:R-:W-:Y:S01]  /*4330*/  @P2 FMUL.FTZ R86, R87, R152 ;  /* 0x0000009857562220 */ /* 0x008fe20000410000 */
[----:B------:R-:W-:Y:S02]  /*4340*/  @P2 F2FP.F16.F32.PACK_AB R2, RZ, R2 ;  /* 0x00000002ff02223e */ /* 0x000fe400000000ff */
[----:B------:R-:W-:Y:S02]  /*4350*/  @P2 F2FP.F16.F32.PACK_AB R84, RZ, R76 ;  /* 0x0000004cff54223e */ /* 0x000fe400000000ff */
[----:B------:R-:W-:Y:S01]  /*4360*/  @P2 F2FP.F16.F32.PACK_AB R86, RZ, R86 ;  /* 0x00000056ff56223e */ /* 0x000fe200000000ff */
[----:B----4-:R-:W-:Y:S01]  /*4370*/  @P2 FMUL.FTZ R85, R78, R95 ;  /* 0x0000005f4e552220 */ /* 0x010fe20000410000 */
[----:B------:R-:W-:Y:S02]  /*4380*/  @P2 PRMT R72, R2, 0x7610, R72 ;  /* 0x0000761002482816 */ /* 0x000fe40000000048 */
[----:B------:R-:W-:-:S02]  /*4390*/  @P2 PRMT R73, R84, 0x7610, R73 ;  /* 0x0000761054492816 */ /* 0x000fc40000000049 */
[----:B------:R-:W-:Y:S02]  /*43a0*/  @P2 F2FP.F16.F32.PACK_AB R85, RZ, R85 ;  /* 0x00000055ff55223e */ /* 0x000fe400000000ff */
[----:B------:R-:W-:Y:S01]  /*43b0*/  @P2 PRMT R74, R86, 0x7610, R74 ;  /* 0x00007610564a2816 */ /* 0x000fe2000000004a */
[----:B-1----:R-:W-:Y:S01]  /*43c0*/  @P2 FMUL.FTZ R88, R89, R154 ;  /* 0x0000009a59582220 */ /* 0x002fe20000410000 */
[----:B------:R-:W-:Y:S02]  /*43d0*/  F2FP.F16.F32.PACK_AB R76, R79, R77 ;  /* 0x0000004d4f4c723e */ /* 0x000fe400000000ff */
[----:B------:R-:W-:Y:S02]  /*43e0*/  F2FP.F16.F32.PACK_AB R77, R78, R83 ;  /* 0x000000534e4d723e */ /* 0x000fe400000000ff */
[----:B------:R-:W-:Y:S02]  /*43f0*/  @P2 F2FP.F16.F32.PACK_AB R88, RZ, R88 ;  /* 0x00000058ff58223e */ /* 0x000fe400000000ff */
[----:B------:R-:W-:Y:S01]  /*4400*/  F2FP.F16.F32.PACK_AB R78, R89, R87 ;  /* 0x00000057594e723e */ /* 0x000fe200000000ff */
[----:B0-----:R-:W-:Y:S01]  /*4410*/  @P2 FMUL.FTZ R90, R91, R156 ;  /* 0x0000009c5b5a2220 */ /* 0x001fe20000410000 */
[----:B------:R-:W-:-:S02]  /*4420*/  @P2 PRMT R72, R72, 0x5410, R82 ;  /* 0x0000541048482816 */ /* 0x000fc40000000052 */
[----:B------:R-:W-:Y:S02]  /*4430*/  @P2 PRMT R73, R73, 0x5410, R85 ;  /* 0x0000541049492816 */ /* 0x000fe40000000055 */
[----:B------:R-:W-:Y:S02]  /*4440*/  @P2 F2FP.F16.F32.PACK_AB R90, RZ, R90 ;  /* 0x0000005aff5a223e */ /* 0x000fe400000000ff */
        /* <DEDUP_REMOVED lines=8> */
.L_x_1118:
[----:B------:R-:W-:Y:S01]  /*44d0*/  ISETP.GT.AND P0, PT, R2, RZ, PT ;  /* 0x000000ff0200720c */ /* 0x000fe20003f04270 */
[----:B------:R-:W1:Y:S01]  /*44e0*/  @P2 LDC R88, c[0x0][0x40c] ;  /* 0x00010300ff582b82 */ /* 0x000e620000000800 */
[----:B0-----:R-:W-:Y:S02]  /*44f0*/  HADD2.F32 R85, -RZ, R4.H0_H0 ;  /* 0x20000004ff557230 */ /* 0x001fe40000004100 */
[--C-:B------:R-:W-:Y:S02]  /*4500*/  HADD2.F32 R89, -RZ, R5.reuse.H0_H0 ;  /* 0x20000005ff597230 */ /* 0x100fe40000004100 */
[----:B------:R-:W-:Y:S02]  /*4510*/  HADD2.F32 R91, -RZ, R5.H1_H1 ;  /* 0x30000005ff5b7230 */ /* 0x000fe40000004100 */
[----:B------:R-:W-:Y:S01]  /*4520*/  HADD2.F32 R95, -RZ, R6.H1_H1 ;  /* 0x30000006ff5f7230 */ /* 0x000fe20000004100 */
[----:B------:R-:W0:Y:S01]  /*4530*/  @P2 LDC R84, c[0x0][0x40c] ;  /* 0x00010300ff542b82 */ /* 0x000e220000000800 */
[----:B------:R-:W-:-:S03]  /*4540*/  HADD2.F32 R97, -RZ, R7.H0_H0 ;  /* 0x20000007ff617230 */ /* 0x000fc60000004100 */
[-CC-:B------:R-:W-:Y:S01]  /*4550*/  @P0 FFMA.FTZ R87, R133, R82.reuse, R83.reuse ;  /* 0x0000005285570223 */ /* 0x180fe20000010053 */
[-CC-:B------:R-:W-:Y:S01]  /*4560*/  @P0 FFMA.FTZ R86, R136, R82.reuse, R83.reuse ;  /* 0x0000005288560223 */ /* 0x180fe20000010053 */
[-CC-:B------:R-:W-:Y:S01]  /*4570*/  @P0 FFMA.FTZ R93, R137, R82.reuse, R83.reuse ;  /* 0x00000052895d0223 */ /* 0x180fe20000010053 */
[----:B------:R-:W-:Y:S01]  /*4580*/  @P0 FFMA.FTZ R151, R141, R82, R83 ;  /* 0x000000528d970223 */ /* 0x000fe20000010053 */
[----:B------:R-:W-:Y:S01]  /*4590*/  @P0 FADD.FTZ R2, R134, -R87 ;  /* 0x8000005786020221 */ /* 0x000fe20000010000 */
[----:B------:R-:W-:Y:S02]  /*45a0*/  HADD2.F32 R87, -RZ, R4.H1_H1 ;  /* 0x30000004ff577230 */ /* 0x000fe40000004100 */
[----:B------:R-:W-:Y:S01]  /*45b0*/  @P0 FADD.FTZ R86, R135, -R86 ;  /* 0x8000005687560221 */ /* 0x000fe20000010000 */
[----:B------:R-:W2:Y:S01]  /*45c0*/  @P2 LDC R90, c[0x0][0x40c] ;  /* 0x00010300ff5a2b82 */ /* 0x000ea20000000800 */
[----:B------:R-:W-:Y:S01]  /*45d0*/  @P0 FFMA.FTZ R85, R96, R2, R85 ;  /* 0x0000000260550223 */ /* 0x000fe20000010055 */
[----:B------:R-:W-:Y:S01]  /*45e0*/  @P0 FADD.FTZ R93, R138, -R93 ;  /* 0x8000005d8a5d0221 */ /* 0x000fe20000010000 */
[----:B------:R-:W-:Y:S01]  /*45f0*/  @P0 FFMA.FTZ R87, R96, R86, R87 ;  /* 0x0000005660570223 */ /* 0x000fe20000010057 */
[----:B------:R-:W-:Y:S01]  /*4600*/  @P0 FFMA.FTZ R153, R145, R82, R83 ;  /* 0x0000005291990223 */ /* 0x000fe20000010053 */
[----:B------:R-:W-:Y:S01]  /*4610*/  @P0 FADD.FTZ R151, R142, -R151 ;  /* 0x800000978e970221 */ /* 0x000fe20000010000 */
[----:B------:R-:W-:Y:S01]  /*4620*/  @P0 FFMA.FTZ R89, R96, R93, R89 ;  /* 0x0000005d60590223 */ /* 0x000fe20000010059 */
[----:B-1----:R-:W-:Y:S01]  /*4630*/  @P2 FMUL.FTZ R87, R87, R88 ;  /* 0x0000005857572220 */ /* 0x002fe20000410000 */
[----:B------:R-:W1:Y:S01]  /*4640*/  @P2 LDC R2, c[0x0][0x40c] ;  /* 0x00010300ff022b82 */ /* 0x000e620000000800 */
[----:B------:R-:W-:-:S02]  /*4650*/  HADD2.F32 R93, -RZ, R6.H0_H0 ;  /* 0x20000006ff5d7230 */ /* 0x000fc40000004100 */
[----:B------:R-:W-:Y:S01]  /*4660*/  @P0 FADD.FTZ R92, R146, -R153 ;  /* 0x80000099925c0221 */ /* 0x000fe20000010000 */
[----:B------:R-:W-:Y:S01]  /*4670*/  @P2 F2FP.F16.F32.PACK_AB R87, RZ, R87 ;  /* 0x00000057ff57223e */ /* 0x000fe200000000ff */
[----:B0-----:R-:W-:Y:S01]  /*4680*/  @P2 FMUL.FTZ R85, R85, R84 ;  /* 0x0000005455552220 */ /* 0x001fe20000410000 */
[----:B------:R-:W-:Y:S01]  /*4690*/  @P0 FFMA.FTZ R84, R140, R82, R83 ;  /* 0x000000528c540223 */ /* 0x000fe20000010053 */
[C---:B------:R-:W-:Y:S01]  /*46a0*/  @P0 FFMA.FTZ R93, R96.reuse, R151, R93 ;  /* 0x00000097605d0223 */ /* 0x040fe2000001005d */
[----:B------:R-:W0:Y:S01]  /*46b0*/  @P2 LDC R88, c[0x0][0x40c] ;  /* 0x00010300ff582b82 */ /* 0x000e220000000800 */
[----:B------:R-:W-:Y:S01]  /*46c0*/  @P0 FFMA.FTZ R97, R96, R92, R97 ;  /* 0x0000005c60610223 */ /* 0x000fe20000010061 */
[----:B------:R-:W-:Y:S01]  /*46d0*/  @P0 FADD.FTZ R84, R139, -R84 ;  /* 0x800000548b540221 */ /* 0x000fe20000010000 */
[----:B------:R-:W-:-:S03]  /*46e0*/  @P2 F2FP.F16.F32.PACK_AB R85, RZ, R85 ;  /* 0x00000055ff55223e */ /* 0x000fc600000000ff */
[----:B------:R-:W-:Y:S01]  /*46f0*/  @P0 FFMA.FTZ R91, R96, R84, R91 ;  /* 0x00000054605b0223 */ /* 0x000fe2000001005b */
[----:B------:R-:W-:Y:S01]  /*4700*/  @P0 FFMA.FTZ R84, R144, R82, R83 ;  /* 0x0000005290540223 */ /* 0x000fe20000010053 */
[----:B------:R-:W3:Y:S01]  /*4710*/  @P2 LDC R86, c[0x0][0x40c] ;  /* 0x00010300ff562b82 */ /* 0x000ee20000000800 */
[----:B------:R-:W-:Y:S02]  /*4720*/  @P2 PRMT R72, R85, 0x7610, R72 ;  /* 0x0000761055482816 */ /* 0x000fe40000000048 */
[----:B------:R-:W-:Y:S02]  /*4730*/  @P0 FADD.FTZ R84, R143, -R84 ;  /* 0x800000548f540221 */ /* 0x000fe40000010000 */
[----:B------:R-:W-:Y:S02]  /*4740*/  @P2 PRMT R72, R72, 0x5410, R87 ;  /* 0x0000541048482816 */ /* 0x000fe40000000057 */
[----:B------:R-:W-:Y:S01]  /*4750*/  @P0 FFMA.FTZ R95, R96, R84, R95 ;  /* 0x00000054605f0223 */ /* 0x000fe2000001005f */
[----:B------:R-:W4:Y:S01]  /*4760*/  @P2 LDC R94, c[0x0][0x40c] ;  /* 0x00010300ff5e2b82 */ /* 0x000f220000000800 */
[----:B-1----:R-:W-:-:S02]  /*4770*/  @P2 FMUL.FTZ R89, R89, R2 ;  /* 0x0000000259592220 */ /* 0x002fc40000410000 */
[----:B--2---:R-:W-:-:S03]  /*4780*/  @P2 FMUL.FTZ R95, R95, R90 ;  /* 0x0000005a5f5f2220 */ /* 0x004fc60000410000 */
[----:B------:R-:W-:Y:S01]  /*4790*/  @P2 F2FP.F16.F32.PACK_AB R89, RZ, R89 ;  /* 0x00000059ff59223e */ /* 0x000fe200000000ff */
[----:B0-----:R-:W-:Y:S01]  /*47a0*/  @P2 FMUL.FTZ R93, R93, R88 ;  /* 0x000000585d5d2220 */ /* 0x001fe20000410000 */
[----:B------:R-:W-:Y:S02]  /*47b0*/  @P2 F2FP.F16.F32.PACK_AB R95, RZ, R95 ;  /* 0x0000005fff5f223e */ /* 0x000fe400000000ff */
[----:B------:R-:W-:Y:S02]  /*47c0*/  @P2 PRMT R73, R89, 0x7610, R73 ;  /* 0x0000761059492816 */ /* 0x000fe40000000049 */
[----:B------:R-:W-:Y:S01]  /*47d0*/  @P2 F2FP.F16.F32.PACK_AB R93, RZ, R93 ;  /* 0x0000005dff5d223e */ /* 0x000fe200000000ff */
[----:B---3--:R-:W-:-:S03]  /*47e0*/  @P2 FMUL.FTZ R91, R91, R86 ;  /* 0x000000565b5b2220 */ /* 0x008fc60000410000 */
[----:B------:R-:W-:Y:S02]  /*47f0*/  @P2 PRMT R74, R93, 0x7610, R74 ;  /* 0x000076105d4a2816 */ /* 0x000fe4000000004a */
[----:B------:R-:W-:Y:S02]  /*4800*/  @P2 F2FP.F16.F32.PACK_AB R91, RZ, R91 ;  /* 0x0000005bff5b223e */ /* 0x000fe400000000ff */
[----:B------:R-:W-:Y:S01]  /*4810*/  @P2 PRMT R74, R74, 0x5410, R95 ;  /* 0x000054104a4a2816 */ /* 0x000fe2000000005f */
[----:B----4-:R-:W-:Y:S01]  /*4820*/  @P2 FMUL.FTZ R97, R97, R94 ;  /* 0x0000005e61612220 */ /* 0x010fe20000410000 */
        /* <DEDUP_REMOVED lines=12> */
.L_x_1117:
[----:B------:R-:W-:Y:S05]  /*48f0*/  @!P1 BRA `(.L_x_1120) ;  /* 0x0000000400189947 */ /* 0x000fea0003800000 */
[----:B0-----:R-:W0:Y:S01]  /*4900*/  @P2 LDC R84, c[0x0][0x40c] ;  /* 0x00010300ff542b82 */ /* 0x001e220000000800 */
[----:B------:R-:W-:Y:S01]  /*4910*/  ISETP.GT.AND P0, PT, R2, RZ, PT ;  /* 0x000000ff0200720c */ /* 0x000fe20003f04270 */
[-CC-:B------:R-:W-:Y:S01]  /*4920*/  FFMA.FTZ R2, R136, R82.reuse, R83.reuse ;  /* 0x0000005288027223 */ /* 0x180fe20000010053 */
[-CC-:B------:R-:W-:Y:S01]  /*4930*/  FFMA.FTZ R77, R133, R82.reuse, R83.reuse ;  /* 0x00000052854d7223 */ /* 0x180fe20000010053 */
[-CC-:B------:R-:W-:Y:S01]  /*4940*/  FFMA.FTZ R85, R137, R82.reuse, R83.reuse ;  /* 0x0000005289557223 */ /* 0x180fe20000010053 */
[-CC-:B------:R-:W-:Y:S01]  /*4950*/  FFMA.FTZ R76, R140, R82.reuse, R83.reuse ;  /* 0x000000528c4c7223 */ /* 0x180fe20000010053 */
[-CC-:B------:R-:W-:Y:S01]  /*4960*/  FFMA.FTZ R89, R141, R82.reuse, R83.reuse ;  /* 0x000000528d597223 */ /* 0x180fe20000010053 */
[-CC-:B------:R-:W-:Y:S01]  /*4970*/  FFMA.FTZ R78, R144, R82.reuse, R83.reuse ;  /* 0x00000052904e7223 */ /* 0x180fe20000010053 */
[----:B------:R-:W1:Y:S01]  /*4980*/  @P2 LDC R79, c[0x0][0x40c] ;  /* 0x00010300ff4f2b82 */ /* 0x000e620000000800 */
[-CC-:B------:R-:W-:Y:S01]  /*4990*/  FFMA.FTZ R88, R148, R82.reuse, R83.reuse ;  /* 0x0000005294587223 */ /* 0x180fe20000010053 */
[----:B------:R-:W-:Y:S01]  /*49a0*/  FFMA.FTZ R93, R145, R82, R83 ;  /* 0x00000052915d7223 */ /* 0x000fe20000010053 */
[----:B------:R-:W-:Y:S01]  /*49b0*/  FADD.FTZ R83, R135, -R2 ;  /* 0x8000000287537221 */ /* 0x000fe20000010000 */
[----:B------:R-:W-:Y:S01]  /*49c0*/  FADD.FTZ R87, R139, -R76 ;  /* 0x8000004c8b577221 */ /* 0x000fe20000010000 */
[----:B------:R-:W-:Y:S01]  /*49d0*/  FADD.FTZ R77, R134, -R77 ;  /* 0x8000004d864d7221 */ /* 0x000fe20000010000 */
[----:B------:R-:W-:Y:S01]  /*49e0*/  FADD.FTZ R85, R138, -R85 ;  /* 0x800000558a557221 */ /* 0x000fe20000010000 */
[----:B------:R-:W-:Y:S01]  /*49f0*/  FMUL.FTZ R76, R96, R83 ;  /* 0x00000053604c7220 */ /* 0x000fe20000410000 */
[----:B------:R-:W2:Y:S01]  /*4a00*/  @P2 LDC R95, c[0x0][0x40c] ;  /* 0x00010300ff5f2b82 */ /* 0x000ea20000000800 */
[----:B------:R-:W-:Y:S01]  /*4a10*/  FADD.FTZ R91, R142, -R89 ;  /* 0x800000598e5b7221 */ /* 0x000fe20000010000 */
[----:B------:R-:W-:Y:S01]  /*4a20*/  FMUL.FTZ R2, R96, R77 ;  /* 0x0000004d60027220 */ /* 0x000fe20000410000 */
[----:B------:R-:W-:Y:S01]  /*4a30*/  FADD.FTZ R83, R143, -R78 ;  /* 0x8000004e8f537221 */ /* 0x000fe20000010000 */
[----:B------:R-:W-:Y:S01]  /*4a40*/  FADD.FTZ R153, R147, -R88 ;  /* 0x8000005893997221 */ /* 0x000fe20000010000 */
[----:B------:R-:W-:Y:S01]  /*4a50*/  FSEL R89, R76, RZ, P0 ;  /* 0x000000ff4c597208 */ /* 0x000fe20000000000 */
[----:B------:R-:W-:Y:S01]  /*4a60*/  FADD.FTZ R93, R146, -R93 ;  /* 0x8000005d925d7221 */ /* 0x000fe20000010000 */
[C---:B------:R-:W-:Y:S01]  /*4a70*/  FMUL.FTZ R77, R96.reuse, R85 ;  /* 0x00000055604d7220 */ /* 0x040fe20000410000 */
[----:B------:R-:W3:Y:S01]  /*4a80*/  @P2 LDC R97, c[0x0][0x40c] ;  /* 0x00010300ff612b82 */ /* 0x000ee20000000800 */
[C---:B------:R-:W-:Y:S01]  /*4a90*/  FMUL.FTZ R82, R96.reuse, R91 ;  /* 0x0000005b60527220 */ /* 0x040fe20000410000 */
[----:B------:R-:W-:Y:S01]  /*4aa0*/  FMUL.FTZ R78, R96, R87 ;  /* 0x00000057604e7220 */ /* 0x000fe20000410000 */
[----:B------:R-:W-:Y:S01]  /*4ab0*/  FSEL R88, R2, RZ, P0 ;  /* 0x000000ff02587208 */ /* 0x000fe20000000000 */
[C---:B------:R-:W-:Y:S01]  /*4ac0*/  FMUL.FTZ R83, R96.reuse, R83 ;  /* 0x0000005360537220 */ /* 0x040fe20000410000 */
[C---:B------:R-:W-:Y:S01]  /*4ad0*/  FMUL.FTZ R87, R96.reuse, R153 ;  /* 0x0000009960577220 */ /* 0x040fe20000410000 */
[----:B0-----:R-:W-:Y:S01]  /*4ae0*/  @P2 FMUL.FTZ R76, R89, R84 ;  /* 0x00000054594c2220 */ /* 0x001fe20000410000 */
[----:B------:R-:W-:Y:S01]  /*4af0*/  FMUL.FTZ R96, R96, R93 ;  /* 0x0000005d60607220 */ /* 0x000fe20000410000 */
[----:B------:R-:W0:Y:S01]  /*4b00*/  @P2 LDC R86, c[0x0][0x40c] ;  /* 0x00010300ff562b82 */ /* 0x000e220000000800 */
[----:B------:R-:W-:Y:S01]  /*4b10*/  FSEL R90, R77, RZ, P0 ;  /* 0x000000ff4d5a7208 */ /* 0x000fe20000000000 */
[----:B-1----:R-:W-:Y:S01]  /*4b20*/  @P2 FMUL.FTZ R2, R88, R79 ;  /* 0x0000004f58022220 */ /* 0x002fe20000410000 */
[----:B------:R-:W-:-:S02]  /*4b30*/  FSEL R92, R82, RZ, P0 ;  /* 0x000000ff525c7208 */ /* 0x000fc40000000000 */
[----:B------:R-:W-:Y:S02]  /*4b40*/  FSEL R91, R78, RZ, P0 ;  /* 0x000000ff4e5b7208 */ /* 0x000fe40000000000 */
[----:B------:R-:W-:Y:S01]  /*4b50*/  @P2 F2FP.F16.F32.PACK_AB R79, RZ, R76 ;  /* 0x0000004cff4f223e */ /* 0x000fe200000000ff */
[----:B------:R-:W1:Y:S01]  /*4b60*/  @P2 LDC R94, c[0x0][0x40c] ;  /* 0x00010300ff5e2b82 */ /* 0x000e620000000800 */
[----:B------:R-:W-:Y:S01]  /*4b70*/  FSEL R93, R83, RZ, P0 ;  /* 0x000000ff535d7208 */ /* 0x000fe20000000000 */
[----:B--2---:R-:W-:Y:S01]  /*4b80*/  @P2 FMUL.FTZ R76, R90, R95 ;  /* 0x0000005f5a4c2220 */ /* 0x004fe20000410000 */
[----:B------:R-:W-:Y:S02]  /*4b90*/  FSEL R96, R96, RZ, P0 ;  /* 0x000000ff60607208 */ /* 0x000fe40000000000 */
[----:B------:R-:W-:Y:S02]  /*4ba0*/  @P2 F2FP.F16.F32.PACK_AB R2, RZ, R2 ;  /* 0x00000002ff02223e */ /* 0x000fe400000000ff */
[----:B------:R-:W-:Y:S01]  /*4bb0*/  @P2 F2FP.F16.F32.PACK_AB R82, RZ, R76 ;  /* 0x0000004cff52223e */ /* 0x000fe200000000ff */
[----:B------:R-:W2:Y:S01]  /*4bc0*/  @P2 LDC R151, c[0x0][0x40c] ;  /* 0x00010300ff972b82 */ /* 0x000ea20000000800 */
[----:B---3--:R-:W-:Y:S01]  /*4bd0*/  @P2 FMUL.FTZ R78, R92, R97 ;  /* 0x000000615c4e2220 */ /* 0x008fe20000410000 */
[----:B------:R-:W-:-:S02]  /*4be0*/  @P2 PRMT R72, R2, 0x7610, R72 ;  /* 0x0000761002482816 */ /* 0x000fc40000000048 */
[----:B------:R-:W-:Y:S02]  /*4bf0*/  FSEL R87, R87, RZ, P0 ;  /* 0x000000ff57577208 */ /* 0x000fe40000000000 */
[----:B------:R-:W-:Y:S01]  /*4c00*/  @P2 F2FP.F16.F32.PACK_AB R84, RZ, R78 ;  /* 0x0000004eff54223e */ /* 0x000fe200000000ff */
[----:B0-----:R-:W-:Y:S01]  /*4c10*/  @P2 FMUL.FTZ R77, R91, R86 ;  /* 0x000000565b4d2220 */ /* 0x001fe20000410000 */
[----:B------:R-:W-:Y:S02]  /*4c20*/  @P2 PRMT R73, R82, 0x7610, R73 ;  /* 0x0000761052492816 */ /* 0x000fe40000000049 */
        /* <DEDUP_REMOVED lines=10> */
[----:B------:R-:W-:Y:S02]  /*4cd0*/  F2FP.F16.F32.PACK_AB R79, R87, R96 ;  /* 0x00000060574f723e */ /* 0x000fe400000000ff */
[----:B------:R-:W-:-:S02]  /*4ce0*/  @P2 F2FP.F16.F32.PACK_AB R86, RZ, R86 ;  /* 0x00000056ff56223e */ /* 0x000fc400000000ff */
[----:B------:R-:W-:Y:S02]  /*4cf0*/  @P2 PRMT R74, R74, 0x5410, R85 ;  /* 0x000054104a4a2816 */ /* 0x000fe40000000055 */
[----:B------:R-:W-:Y:S01]  /*4d00*/  @P2 PRMT R75, R86, 0x7610, R75 ;  /* 0x00007610564b2816 */ /* 0x000fe2000000004b */
[----:B------:R-:W-:Y:S06]  /*4d10*/  @!P2 BRA `(.L_x_1119) ;  /* 0x000000040030a947 */ /* 0x000fec0003800000 */
[----:B------:R-:W-:-:S05]  /*4d20*/  FMUL.FTZ R2, R87, UR17 ;  /* 0x0000001157027c20 */ /* 0x000fca0008410000 */
[----:B------:R-:W-:-:S04]  /*4d30*/  F2FP.F16.F32.PACK_AB R2, RZ, R2 ;  /* 0x00000002ff02723e */ /* 0x000fc800000000ff */
[----:B------:R-:W-:Y:S01]  /*4d40*/  PRMT R75, R75, 0x5410, R2 ;  /* 0x000054104b4b7816 */ /* 0x000fe20000000002 */
[----:B------:R-:W-:Y:S06]  /*4d50*/  BRA `(.L_x_1119) ;  /* 0x0000000400207947 */ /* 0x000fec0003800000 */
.L_x_1120:
[----:B0-----:R-:W0:Y:S01]  /*4d60*/  @P2 LDC R87, c[0x0][0x40c] ;  /* 0x00010300ff572b82 */ /* 0x001e220000000800 */
        /* <DEDUP_REMOVED lines=15> */
.L_x_1121:
        /* <DEDUP_REMOVED lines=9> */
.L_x_1122:
        /* <DEDUP_REMOVED lines=9> */
.L_x_1123:
        /* <DEDUP_REMOVED lines=9> */
.L_x_1124:
        /* <DEDUP_REMOVED lines=9> */
.L_x_1125:
        /* <DEDUP_REMOVED lines=9> */
.L_x_1126:
        /* <DEDUP_REMOVED lines=9> */
.L_x_1127:
[----:B------:R-:W-:-:S04]  /*51c0*/  @P2 F2FP.F16.F32.PACK_AB R84, RZ, R84 ;  /* 0x00000054ff54223e */ /* 0x000fc800000000ff */
[----:B------:R-:W-:-:S07]  /*51d0*/  @P2 PRMT R75, R75, 0x5410, R84 ;  /* 0x000054104b4b2816 */ /* 0x000fce0000000054 */
.L_x_1119:
        /* <DEDUP_REMOVED lines=13> */
.L_x_1090:
        /* <DEDUP_REMOVED lines=20> */
.L_x_1129:
        /* <DEDUP_REMOVED lines=9> */
.L_x_10677:


//--------------------- .text._ZN10layer_norm13ln_bwd_kernelINS_13Kernel_traitsI6__halfS2_S2_S2_fjLj6144ELj1ELj1ELj8ELj16ENS_18Kernel_traits_baseILj6144ES2_S2_S2_S2_fjLj256EEEEELb0ELb1ELb0ELb0EEEvNS_9BwdParamsE --------------------------
	.section	.text._ZN10layer_norm13ln_bwd_kernelINS_13Kernel_traitsI6__halfS2_S2_S2_fjLj6144ELj1ELj1ELj8ELj16ENS_18Kernel_traits_baseILj6144ES2_S2_S2_S2_fjLj256EEEEELb0ELb1ELb0ELb0EEEvNS_9BwdParamsE,"ax",@progbits
	.align	128
        .global         _ZN10layer_norm13ln_bwd_kernelINS_13Kernel_traitsI6__halfS2_S2_S2_fjLj6144ELj1ELj1ELj8ELj16ENS_18Kernel_traits_baseILj6144ES2_S2_S2_S2_fjLj256EEEEELb0ELb1ELb0ELb0EEEvNS_9BwdParamsE
        .type           _ZN10layer_norm13ln_bwd_kernelINS_13Kernel_traitsI6__halfS2_S2_S2_fjLj6144ELj1ELj1ELj8ELj16ENS_18Kernel_traits_baseILj6144ES2_S2_S2_S2_fjLj256EEEEELb0ELb1ELb0ELb0EEEvNS_9BwdParamsE,@function
        .size           _ZN10layer_norm13ln_bwd_kernelINS_13Kernel_traitsI6__halfS2_S2_S2_fjLj6144ELj1ELj1ELj8ELj16ENS_18Kernel_traits_baseILj6144ES2_S2_S2_S2_fjLj256EEEEELb0ELb1ELb0ELb0EEEvNS_9BwdParamsE,(.L_x_10678 - _ZN10layer_norm13ln_bwd_kernelINS_13Kernel_traitsI6__halfS2_S2_S2_fjLj6144ELj1ELj1ELj8ELj16ENS_18Kernel_traits_baseILj6144ES2_S2_S2_S2_fjLj256EEEEELb0ELb1ELb0ELb0EEEvNS_9BwdParamsE)
        .other          _ZN10layer_norm13ln_bwd_kernelINS_13Kernel_traitsI6__halfS2_S2_S2_fjLj6144ELj1ELj1ELj8ELj16ENS_18Kernel_traits_baseILj6144ES2_S2_S2_S2_fjLj256EEEEELb0ELb1ELb0ELb0EEEvNS_9BwdParamsE,@"STO_CUDA_ENTRY STV_DEFAULT"
_ZN10layer_norm13ln_bwd_kernelINS_13Kernel_traitsI6__halfS2_S2_S2_fjLj6144ELj1ELj1ELj8ELj16ENS_18Kernel_traits_baseILj6144ES2_S2_S2_S2_fjLj256EEEEELb0ELb1ELb0ELb0EEEvNS_9BwdParamsE:
.text._ZN10layer_norm13ln_bwd_kernelINS_13Kernel_traitsI6__halfS2_S2_S2_fjLj6144ELj1ELj1ELj8ELj16ENS_18Kernel_traits_baseILj6144ES2_S2_S2_S2_fjLj256EEEEELb0ELb1ELb0ELb0EEEvNS_9BwdParamsE:
        /* <DEDUP_REMOVED lines=17> */
[----:B------:R-:W3:Y:S08]  /*0110*/  @P3 LDC.64 R2, c[0x0][0x3d0] ;  /* 0x0000f400ff023b82 */ /* 0x000ef00000000a00 */
[----:B------:R-:W4:Y:S01]  /*0120*/  @P3 LDC.64 R4, c[0x0][0x3e8] ;  /* 0x0000fa00ff043b82 */ /* 0x000f220000000a00 */
[----:B0-----:R-:W-:-:S07]  /*0130*/  @P5 IMAD.WIDE.U32 R6, R15, 0x10, R6 ;  /* 0x000000100f065825 */ /* 0x001fce00078e0006 */
[----:B------:R-:W0:Y:S01]  /*0140*/  @P5 LDC.64 R8, c[0x0][0x3e8] ;  /* 0x0000fa00ff085b82 */ /* 0x000e220000000a00 */
[----:B-1----:R-:W5:Y:S01]  /*0150*/  @P5 LDG.E.128 R140, desc[UR4][R6.64] ;  /* 0x00000004068c5981 */ /* 0x002f62000c1e1d00 */
[----:B---3--:R-:W-:-:S06]  /*0160*/  @P3 IMAD.WIDE.U32 R2, R130, 0x10, R2 ;  /* 0x0000001082023825 */ /* 0x008fcc00078e0002 */
[----:B------:R-:W1:Y:S01]  /*0170*/  @P4 LDC.64 R10, c[0x0][0x3d0] ;  /* 0x0000f400ff0a4b82 */ /* 0x000e620000000a00 */
[----:B------:R-:W5:Y:S01]  /*0180*/  @P3 LDG.E.128 R60, desc[UR4][R2.64] ;  /* 0x00000004023c3981 */ /* 0x000f62000c1e1d00 */
[----:B----4-:R-:W-:-:S06]  /*0190*/  @P3 IMAD.WIDE.U32 R4, R130, 0x10, R4 ;  /* 0x0000001082043825 */ /* 0x010fcc00078e0004 */
[----:B------:R-:W3:Y:S01]  /*01a0*/  @P4 LDC.64 R12, c[0x0][0x3e8] ;  /* 0x0000fa00ff0c4b82 */ /* 0x000ee20000000a00 */
[----:B------:R-:W5:Y:S01]  /*01b0*/  @P3 LDG.E.128 R56, desc[UR4][R4.64] ;  /* 0x0000000404383981 */ /* 0x000f62000c1e1d00 */
[----:B--2---:R-:W-:Y:S01]  /*01c0*/  UISETP.GE.AND UP0, UPT, UR6, UR7, UPT ;  /* 0x000000070600728c */ /* 0x004fe2000bf06270 */
[C---:B0-----:R-:W-:Y:S01]  /*01d0*/  @P5 IMAD.WIDE.U32 R8, R15.reuse, 0x10, R8 ;  /* 0x000000100f085825 */ /* 0x041fe200078e0008 */
[----:B------:R-:W-:Y:S02]  /*01e0*/  @P5 IADD3 R15, PT, PT, R15, 0x100, RZ ;  /* 0x000001000f0f5810 */ /* 0x000fe40007ffe0ff */
[----:B------:R-:W-:Y:S02]  /*01f0*/  CS2R R52, SRZ ;  /* 0x0000000000347805 */ /* 0x000fe4000001ff00 */
[----:B------:R-:W-:Y:S02]  /*0200*/  CS2R R54, SRZ ;  /* 0x0000000000367805 */ /* 0x000fe4000001ff00 */
[----:B------:R-:W-:Y:S01]  /*0210*/  CS2R R48, SRZ ;  /* 0x0000000000307805 */ /* 0x000fe2000001ff00 */
[----:B------:R-:W5:Y:S01]  /*0220*/  @P5 LDG.E.128 R72, desc[UR4][R8.64] ;  /* 0x0000000408485981 */ /* 0x000f62000c1e1d00 */
[----:B-1----:R-:W-:Y:S01]  /*0230*/  @P4 IMAD.WIDE.U32 R10, R15, 0x10, R10 ;  /* 0x000000100f0a4825 */ /* 0x002fe200078e000a */
[----:B------:R-:W-:-:S02]  /*0240*/  CS2R R50, SRZ ;  /* 0x0000000000327805 */ /* 0x000fc4000001ff00 */
[----:B------:R-:W-:Y:S02]  /*0250*/  CS2R R44, SRZ ;  /* 0x00000000002c7805 */ /* 0x000fe4000001ff00 */
[----:B------:R-:W-:Y:S02]  /*0260*/  CS2R R46, SRZ ;  /* 0x00000000002e7805 */ /* 0x000fe4000001ff00 */
[----:B------:R-:W-:Y:S01]  /*0270*/  CS2R R40, SRZ ;  /* 0x0000000000287805 */ /* 0x000fe2000001ff00 */
[----:B------:R-:W5:Y:S01]  /*0280*/  @P4 LDG.E.128 R68, desc[UR4][R10.64] ;  /* 0x000000040a444981 */ /* 0x000f62000c1e1d00 */
[----:B---3--:R-:W-:Y:S01]  /*0290*/  @P4 IMAD.WIDE.U32 R12, R15, 0x10, R12 ;  /* 0x000000100f0c4825 */ /* 0x008fe200078e000c */
[----:B------:R-:W-:Y:S02]  /*02a0*/  CS2R R42, SRZ ;  /* 0x00000000002a7805 */ /* 0x000fe4000001ff00 */
[----:B------:R-:W-:Y:S02]  /*02b0*/  CS2R R36, SRZ ;  /* 0x0000000000247805 */ /* 0x000fe4000001ff00 */
[----:B------:R-:W-:-:S02]  /*02c0*/  CS2R R38, SRZ ;  /* 0x0000000000267805 */ /* 0x000fc4000001ff00 */
[----:B------:R-:W-:Y:S01]  /*02d0*/  CS2R R32, SRZ ;  /* 0x0000000000207805 */ /* 0x000fe2000001ff00 */
[----:B------:R0:W5:Y:S01]  /*02e0*/  @P4 LDG.E.128 R64, desc[UR4][R12.64] ;  /* 0x000000040c404981 */ /* 0x000162000c1e1d00 */
        /* <DEDUP_REMOVED lines=9> */
[----:B0-----:R-:W-:Y:S02]  /*0380*/  CS2R R12, SRZ ;  /* 0x00000000000c7805 */ /* 0x001fe4000001ff00 */
        /* <DEDUP_REMOVED lines=15> */
[----:B------:R-:W-:Y:S06]  /*0480*/  BRA.U UP0, `(.L_x_1130) ;  /* 0x0000005900647547 */ /* 0x000fec000b800000 */
[----:B------:R-:W0:Y:S01]  /*0490*/  LDC.64 R2, c[0x0][0x3e0] ;  /* 0x0000f800ff027b82 */ /* 0x000e220000000a00 */
[----:B------:R-:W-:Y:S02]  /*04a0*/  PLOP3.LUT P2, PT, PT, PT, PT, 0x8, 0x80 ;  /* 0x000000000080781c */ /* 0x000fe40003f4e170 */
[----:B------:R-:W-:Y:S02]  /*04b0*/  CS2R R52, SRZ ;  /* 0x0000000000347805 */ /* 0x000fe4000001ff00 */
[----:B------:R-:W-:Y:S02]  /*04c0*/  SHF.R.U32.HI R128, RZ, 0x5, R130 ;  /* 0x00000005ff807819 */ /* 0x000fe40000011682 */
        /* <DEDUP_REMOVED lines=21> */
[----:B------:R-:W-:Y:S02]  /*0620*/  CS2R R14, SRZ ;  /* 0x00000000000e7805 */ /* 0x000fe4000001ff00 */
[----:B------:R-:W-:Y:S02]  /*0630*/  MOV R2, UR6 ;  /* 0x0000000600027c02 */ /* 0x000fe40008000f00 */
[----:B------:R-:W-:Y:S02]  /*0640*/  CS2R R8, SRZ ;  /* 0x0000000000087805 */ /* 0x000fe4000001ff00 */
[----:B------:R-:W-:Y:S02]  /*0650*/  ISETP.NE.AND.EX P1, PT, R3, RZ, PT, P1 ;  /* 0x000000ff0300720c */ /* 0x000fe40003f25310 */
        /* <DEDUP_REMOVED lines=17> */
.L_x_1160:
[----:B------:R-:W4:Y:S08]  /*0770*/  LDC.64 R112, c[0x0][0x3c0] ;  /* 0x0000f000ff707b82 */ /* 0x000f300000000a00 */
[----:B------:R-:W0:Y:S08]  /*0780*/  LDC.64 R114, c[0x0][0x3c8] ;  /* 0x0000f200ff727b82 */ /* 0x000e300000000a00 */
[----:B------:R-:W1:Y:S01]  /*0790*/  LDC R131, c[0x0][0x388] ;  /* 0x0000e200ff837b82 */ /* 0x000e620000000800 */
[----:B----4-:R-:W-:-:S06]  /*07a0*/  IMAD.WIDE R112, R2, 0x4, R112 ;  /* 0x0000000402707825 */ /* 0x010fcc00078e0270 */
[----:B------:R4:W2:Y:S01]  /*07b0*/  LDG.E R112, desc[UR4][R112.64] ;  /* 0x0000000470707981 */ /* 0x0008a2000c1e1900 */
[C---:B------:R-:W-:Y:S01]  /*07c0*/  ISETP.GE.U32.AND P3, PT, R129.reuse, 0x100, PT ;  /* 0x000001008100780c */ /* 0x040fe20003f66070 */
[C---:B0-----:R-:W-:Y:S01]  /*07d0*/  IMAD.WIDE R114, R2.reuse, 0x4, R114 ;  /* 0x0000000402727825 */ /* 0x041fe200078e0272 */
[C---:B------:R-:W-:Y:S01]  /*07e0*/  ISETP.GE.U32.AND P5, PT, R129.reuse, 0x200, PT ;  /* 0x000002008100780c */ /* 0x040fe20003fa6070 */
[----:B------:R-:W0:Y:S01]  /*07f0*/  S2R R120, SR_CgaCtaId ;  /* 0x0000000000787919 */ /* 0x000e220000008800 */
[----:B------:R-:W-:Y:S02]  /*0800*/  ISETP.GE.U32.AND P4, PT, R129, 0x300, PT ;  /* 0x000003008100780c */ /* 0x000fe40003f86070 */
[----:B-----5:R0:W5:Y:S01]  /*0810*/  LDG.E R132, desc[UR4][R114.64] ;  /* 0x0000000472847981 */ /* 0x020162000c1e1900 */
[----:B-1----:R-:W-:-:S05]  /*0820*/  IMAD R0, R2, R131, RZ ;  /* 0x0000008302007224 */ /* 0x002fca00078e02ff */
[----:B------:R-:W-:-:S04]  /*0830*/  SHF.R.S32.HI R117, RZ, 0x1f, R0 ;  /* 0x0000001fff757819 */ /* 0x000fc80000011400 */
[----:B------:R-:W-:Y:S01]  /*0840*/  LEA.HI R117, R117, R0, RZ, 0x3 ;  /* 0x0000000075757211 */ /* 0x000fe200078f18ff */
[----:B------:R-:W-:Y:S01]  /*0850*/  BSSY.RECONVERGENT B0, `(.L_x_1131) ;  /* 0x0000065000007945 */ /* 0x000fe20003800200 */
[----:B------:R-:W-:Y:S02]  /*0860*/  ISETP.NE.AND P0, PT, RZ, UR7, PT ;  /* 0x00000007ff007c0c */ /* 0x000fe4000bf05270 */
[----:B------:R-:W-:Y:S01]  /*0870*/  LEA.HI.SX32 R0, R117, R130, 0x1d ;  /* 0x0000008275007211 */ /* 0x000fe200078feaff */
[----:B------:R-:W-:Y:S01]  /*0880*/  HFMA2 R123, -RZ, RZ, 0, 0 ;  /* 0x00000000ff7b7431 */ /* 0x000fe200000001ff */
[----:B------:R-:W-:Y:S02]  /*0890*/  MOV R124, RZ ;  /* 0x000000ff007c7202 */ /* 0x000fe40000000f00 */
[----:B----4-:R-:W-:Y:S02]  /*08a0*/  P2R R113, PR, RZ, 0x1 ;  /* 0x00000001ff717803 */ /* 0x010fe40000000000 */
[----:B------:R-:W-:-:S02]  /*08b0*/  MOV R122, R0 ;  /* 0x00000000007a7202 */ /* 0x000fc40000000f00 */
        /* <DEDUP_REMOVED lines=8> */
[----:B---3--:R-:W-:-:S04]  /*0940*/  ISETP.NE.U32.AND P0, PT, RZ, UR8, PT ;  /* 0x00000008ff007c0c */ /* 0x008fc8000bf05070 */
[----:B------:R-:W-:-:S13]  /*0950*/  ISETP.NE.AND.EX P0, PT, RZ, UR9, PT, P0 ;  /* 0x00000009ff007c0c */ /* 0x000fda000bf05300 */
[----:B------:R-:W0:Y:S01]  /*0960*/  @P0 LDC.64 R122, c[0x0][0x438] ;  /* 0x00010e00ff7a0b82 */ /* 0x000e220000000a00 */
[--C-:B------:R-:W-:Y:S02]  /*0970*/  HADD2.F32 R134, -RZ, R60.reuse.H0_H0 ;  /* 0x2000003cff867230 */ /* 0x100fe40000004100 */
[----:B------:R-:W-:Y:S02]  /*0980*/  HADD2.F32 R133, -RZ, R60.H1_H1 ;  /* 0x3000003cff857230 */ /* 0x000fe40000004100 */
[----:B0-----:R-:W-:-:S05]  /*0990*/  @P0 IMAD.WIDE.U32 R122, R0, 0x10, R122 ;  /* 0x00000010007a0825 */ /* 0x001fca00078e007a */
[----:B------:R0:W5:Y:S01]  /*09a0*/  @P0 LDG.E.128 R4, desc[UR4][R122.64] ;  /* 0x000000047a040981 */ /* 0x000162000c1e1d00 */
[----:B------:R-:W-:Y:S02]  /*09b0*/  HADD2.F32 R137, -RZ, R61.H1_H1 ;  /* 0x3000003dff897230 */ /* 0x000fe40000004100 */
[----:B------:R-:W-:Y:S02]  /*09c0*/  HADD2.F32 R145, -RZ, R62.H1_H1 ;  /* 0x3000003eff917230 */ /* 0x000fe40000004100 */
[----:B------:R-:W-:Y:S02]  /*09d0*/  HADD2.F32 R147, -RZ, R63.H0_H0 ;  /* 0x2000003fff937230 */ /* 0x000fe40000004100 */
[----:B--2---:R-:W-:Y:S02]  /*09e0*/  HADD2.F32 R124, -RZ, R112.H0_H0 ;  /* 0x20000070ff7c7230 */ /* 0x004fe40000004100 */
[--C-:B------:R-:W-:Y:S02]  /*09f0*/  HADD2.F32 R138, -RZ, R113.reuse.H0_H0 ;  /* 0x20000071ff8a7230 */ /* 0x100fe40000004100 */
[----:B------:R-:W-:-:S02]  /*0a00*/  HADD2.F32 R144, -RZ, R113.H1_H1 ;  /* 0x30000071ff907230 */ /* 0x000fc40000004100 */
[C---:B------:R-:W-:Y:S01]  /*0a10*/  FADD.FTZ R3, -R121.reuse, R124 ;  /* 0x0000007c79037221 */ /* 0x040fe20000010100 */
[----:B------:R-:W-:Y:S02]  /*0a20*/  HADD2.F32 R126, -RZ, R112.H1_H1 ;  /* 0x30000070ff7e7230 */ /* 0x000fe40000004100 */
[----:B------:R-:W-:Y:S01]  /*0a30*/  FADD.FTZ R135, -R121, R138 ;  /* 0x0000008a79877221 */ /* 0x000fe20000010100 */
[----:B----4-:R-:W-:Y:S02]  /*0a40*/  HADD2.F32 R113, -RZ, R116.H0_H0 ;  /* 0x20000074ff717230 */ /* 0x010fe40000004100 */
[C---:B-----5:R-:W-:Y:S01]  /*0a50*/  FMUL.FTZ R3, R132.reuse, R3 ;  /* 0x0000000384037220 */ /* 0x060fe20000410000 */
[----:B0-----:R-:W-:Y:S02]  /*0a60*/  HADD2.F32 R123, -RZ, R117.H0_H0 ;  /* 0x20000075ff7b7230 */ /* 0x001fe40000004100 */
[----:B------:R-:W-:Y:S01]  /*0a70*/  FMUL.FTZ R135, R132, R135 ;  /* 0x0000008784877220 */ /* 0x000fe20000410000 */
[----:B------:R-:W-:-:S02]  /*0a80*/  HADD2.F32 R112, -RZ, R61.H0_H0 ;  /* 0x2000003dff707230 */ /* 0x000fc40000004100 */
[-C--:B------:R-:W-:Y:S01]  /*0a90*/  FMUL.FTZ R134, R134, R113.reuse ;  /* 0x0000007186867220 */ /* 0x080fe20000410000 */
[----:B------:R-:W-:Y:S01]  /*0aa0*/  FADD.FTZ R28, R28, R113 ;  /* 0x000000711c1c7221 */ /* 0x000fe20000010000 */
[----:B------:R-:W-:Y:S01]  /*0ab0*/  FFMA.FTZ R52, R3, R113, R52 ;  /* 0x0000007103347223 */ /* 0x000fe20000010034 */
[--C-:B------:R-:W-:Y:S02]  /*0ac0*/  HADD2.F32 R148, -RZ, R114.reuse.H1_H1 ;  /* 0x30000072ff947230 */ /* 0x100fe40000004100 */
[----:B------:R-:W-:Y:S01]  /*0ad0*/  FADD.FTZ R113, -R121, R144 ;  /* 0x0000009079717221 */ /* 0x000fe20000010100 */
[----:B------:R-:W-:Y:S02]  /*0ae0*/  HADD2.F32 R146, -RZ, R114.H0_H0 ;  /* 0x20000072ff927230 */ /* 0x000fe40000004100 */
[----:B------:R-:W-:Y:S01]  /*0af0*/  FMUL.FTZ R138, R112, R123 ;  /* 0x0000007b708a7220 */ /* 0x000fe20000410000 */
[----:B------:R-:W-:Y:S02]  /*0b00*/  HADD2.F32 R114, -RZ, R117.H1_H1 ;  /* 0x30000075ff727230 */ /* 0x000fe40000004100 */
[----:B------:R-:W-:Y:S01]  /*0b10*/  FMUL.FTZ R144, R132, R113 ;  /* 0x0000007184907220 */ /* 0x000fe20000410000 */
[----:B------:R-:W-:-:S02]  /*0b20*/  HADD2.F32 R117, -RZ, R118.H0_H0 ;  /* 0x20000076ff757230 */ /* 0x000fc40000004100 */
[C---:B------:R-:W-:Y:S01]  /*0b30*/  FADD.FTZ R113, -R121.reuse, R148 ;  /* 0x0000009479717221 */ /* 0x040fe20000010100 */
[----:B------:R-:W-:Y:S02]  /*0b40*/  HADD2.F32 R112, -RZ, R62.H0_H0 ;  /* 0x2000003eff707230 */ /* 0x000fe40000004100 */
[----:B------:R-:W-:Y:S01]  /*0b50*/  FADD.FTZ R139, -R121, R146 ;  /* 0x00000092798b7221 */ /* 0x000fe20000010100 */
[----:B------:R-:W-:Y:S02]  /*0b60*/  HADD2.F32 R116, -RZ, R116.H1_H1 ;  /* 0x30000074ff747230 */ /* 0x000fe40000004100 */
[----:B------:R-:W-:Y:S01]  /*0b70*/  FMUL.FTZ R148, R132, R113 ;  /* 0x0000007184947220 */ /* 0x000fe20000410000 */
[--C-:B------:R-:W-:Y:S02]  /*0b80*/  HADD2.F32 R150, -RZ, R115.reuse.H0_H0 ;  /* 0x20000073ff967230 */ /* 0x100fe40000004100 */
[----:B------:R-:W-:Y:S01]  /*0b90*/  FMUL.FTZ R146, R112, R117 ;  /* 0x0000007570927220 */ /* 0x000fe20000410000 */
[----:B------:R-:W-:-:S02]  /*0ba0*/  HADD2.F32 R152, -RZ, R115.H1_H1 ;  /* 0x30000073ff987230 */ /* 0x000fc40000004100 */
[----:B------:R-:W-:Y:S01]  /*0bb0*/  FADD.FTZ R115, -R121, R126 ;  /* 0x0000007e79737221 */ /* 0x000fe20000010100 */
[----:B------:R-:W-:Y:S01]  /*0bc0*/  FMUL.FTZ R133, R133, R116 ;  /* 0x0000007485857220 */ /* 0x000fe20000410000 */
[----:B------:R-:W-:Y:S01]  /*0bd0*/  FADD.FTZ R112, RZ, R134 ;  /* 0x00000086ff707221 */ /* 0x000fe20000010000 */
[----:B------:R-:W-:Y:S01]  /*0be0*/  FFMA.FTZ R113, R3, R134, RZ ;  /* 0x0000008603717223 */ /* 0x000fe200000100ff */
[----:B------:R-:W-:Y:S01]  /*0bf0*/  FMUL.FTZ R136, R132, R115 ;  /* 0x0000007384887220 */ /* 0x000fe20000410000 */
[-C--:B------:R-:W-:Y:S01]  /*0c00*/  FMUL.FTZ R137, R137, R114.reuse ;  /* 0x0000007289897220 */ /* 0x080fe20000410000 */
[----:B------:R-:W-:Y:S01]  /*0c10*/  FADD.FTZ R115, R112, R133 ;  /* 0x0000008570737221 */ /* 0x000fe20000010000 */
[----:B------:R-:W-:Y:S01]  /*0c20*/  FADD.FTZ R31, R31, R114 ;  /* 0x000000721f1f7221 */ /* 0x000fe20000010000 */
[----:B------:R-:W-:Y:S01]  /*0c30*/  FFMA.FTZ R112, R136, R133, R113 ;  /* 0x0000008588707223 */ /* 0x000fe20000010071 */
[----:B------:R-:W-:Y:S01]  /*0c40*/  FFMA.FTZ R55, R144, R114, R55 ;  /* 0x0000007290377223 */ /* 0x000fe20000010037 */
[----:B------:R-:W-:Y:S01]  /*0c50*/  FADD.FTZ R114, R115, R138 ;  /* 0x0000008a73727221 */ /* 0x000fe20000010000 */
[----:B------:R-:W-:-:S02]  /*0c60*/  HADD2.F32 R118, -RZ, R118.H1_H1 ;  /* 0x30000076ff767230 */ /* 0x000fc40000004100 */
[----:B------:R-:W-:Y:S01]  /*0c70*/  FFMA.FTZ R113, R135, R138, R112 ;  /* 0x0000008a87717223 */ /* 0x000fe20000010070 */
[----:B------:R-:W-:Y:S01]  /*0c80*/  FMUL.FTZ R139, R132, R139 ;  /* 0x0000008b848b7220 */ /* 0x000fe20000410000 */
[----:B------:R-:W-:Y:S01]  /*0c90*/  FADD.FTZ R115, R114, R137 ;  /* 0x0000008972737221 */ /* 0x000fe20000010000 */
[--C-:B------:R-:W-:Y:S02]  /*0ca0*/  HADD2.F32 R122, -RZ, R119.reuse.H0_H0 ;  /* 0x20000077ff7a7230 */ /* 0x100fe40000004100 */
[----:B------:R-:W-:Y:S01]  /*0cb0*/  FFMA.FTZ R112, R144, R137, R113 ;  /* 0x0000008990707223 */ /* 0x000fe20000010071 */
[----:B------:R-:W-:Y:S01]  /*0cc0*/  FMUL.FTZ R145, R145, R118 ;  /* 0x0000007691917220 */ /* 0x000fe20000410000 */
[----:B------:R-:W-:Y:S01]  /*0cd0*/  FADD.FTZ R149, -R121, R150 ;  /* 0x0000009679957221 */ /* 0x000fe20000010100 */
[----:B------:R-:W-:Y:S01]  /*0ce0*/  FADD.FTZ R114, R115, R146 ;  /* 0x0000009273727221 */ /* 0x000fe20000010000 */
[----:B------:R-:W-:Y:S01]  /*0cf0*/  FFMA.FTZ R113, R139, R146, R112 ;  /* 0x000000928b717223 */ /* 0x000fe20000010070 */
[----:B------:R-:W-:Y:S01]  /*0d00*/  FADD.FTZ R29, R29, R116 ;  /* 0x000000741d1d7221 */ /* 0x000fe20000010000 */
[----:B------:R-:W-:Y:S01]  /*0d10*/  FFMA.FTZ R53, R136, R116, R53 ;  /* 0x0000007488357223 */ /* 0x000fe20000010035 */
[----:B------:R-:W-:-:S02]  /*0d20*/  HADD2.F32 R119, -RZ, R119.H1_H1 ;  /* 0x30000077ff777230 */ /* 0x000fc40000004100 */
[-C--:B------:R-:W-:Y:S01]  /*0d30*/  FMUL.FTZ R147, R147, R122.reuse ;  /* 0x0000007a93937220 */ /* 0x080fe20000410000 */
[----:B------:R-:W-:Y:S02]  /*0d40*/  HADD2.F32 R116, -RZ, R63.H1_H1 ;  /* 0x3000003fff747230 */ /* 0x000fe40000004100 */
[----:B------:R-:W-:Y:S01]  /*0d50*/  FMUL.FTZ R149, R132, R149 ;  /* 0x0000009584957220 */ /* 0x000fe20000410000 */
[----:B------:R-:W-:Y:S01]  /*0d60*/  FADD.FTZ R115, -R121, R152 ;  /* 0x0000009879737221 */ /* 0x000fe20000010100 */
[----:B------:R-:W-:Y:S01]  /*0d70*/  FADD.FTZ R114, R114, R145 ;  /* 0x0000009172727221 */ /* 0x000fe20000010000 */
[----:B------:R-:W-:Y:S01]  /*0d80*/  FFMA.FTZ R112, R148, R145, R113 ;  /* 0x0000009194707223 */ /* 0x000fe20000010071 */
        /* <DEDUP_REMOVED lines=17> */
.L_x_1132:
[----:B---3--:R-:W-:Y:S05]  /*0ea0*/  BSYNC.RECONVERGENT B0 ;  /* 0x0000000000007941 */ /* 0x008fea0003800200 */
.L_x_1131:
        /* <DEDUP_REMOVED lines=9> */
[----:B------:R-:W-:Y:S01]  /*0f40*/  ISETP.NE.AND.EX P0, PT, RZ, UR9, PT, P0 ;  /* 0x00000009ff007c0c */ /* 0x000fe2000bf05300 */
[----:B------:R-:W-:-:S12]  /*0f50*/  HADD2.F32 R153, -RZ, R140.H1_H1 ;  /* 0x3000008cff997230 */ /* 0x000fd80000004100 */
[----:B------:R-:W0:Y:S01]  /*0f60*/  @P0 LDC.64 R126, c[0x0][0x438] ;  /* 0x00010e00ff7e0b82 */ /* 0x000e220000000a00 */
[----:B------:R-:W-:Y:S02]  /*0f70*/  HADD2.F32 R157, -RZ, R141.H1_H1 ;  /* 0x3000008dff9d7230 */ /* 0x000fe40000004100 */
[----:B------:R-:W-:Y:S02]  /*0f80*/  HADD2.F32 R161, -RZ, R142.H1_H1 ;  /* 0x3000008effa17230 */ /* 0x000fe40000004100 */
[----:B------:R-:W-:Y:S02]  /*0f90*/  HADD2.F32 R163, -RZ, R143.H0_H0 ;  /* 0x2000008fffa37230 */ /* 0x000fe40000004100 */
[----:B0-----:R-:W-:-:S05]  /*0fa0*/  @P0 IMAD.WIDE.U32 R126, R122, 0x10, R126 ;  /* 0x000000107a7e0825 */ /* 0x001fca00078e007e */
[----:B------:R0:W5:Y:S01]  /*0fb0*/  @P0 LDG.E.128 R76, desc[UR4][R126.64] ;  /* 0x000000047e4c0981 */ /* 0x000162000c1e1d00 */
[----:B------:R-:W-:Y:S01]  /*0fc0*/  IADD3 R122, PT, PT, R122, 0x100, RZ ;  /* 0x000001007a7a7810 */ /* 0x000fe20007ffe0ff */
[--C-:B--2---:R-:W-:Y:S02]  /*0fd0*/  HADD2.F32 R154, -RZ, R112.reuse.H0_H0 ;  /* 0x20000070ff9a7230 */ /* 0x104fe40000004100 */
[----:B------:R-:W-:Y:S02]  /*0fe0*/  HADD2.F32 R156, -RZ, R112.H1_H1 ;  /* 0x30000070ff9c7230 */ /* 0x000fe40000004100 */
[--C-:B------:R-:W-:Y:S02]  /*0ff0*/  HADD2.F32 R158, -RZ, R113.reuse.H0_H0 ;  /* 0x20000071ff9e7230 */ /* 0x100fe40000004100 */
[----:B------:R-:W-:Y:S01]  /*1000*/  FADD.FTZ R151, -R121, R154 ;  /* 0x0000009a79977221 */ /* 0x000fe20000010100 */
[----:B------:R-:W-:Y:S02]  /*1010*/  HADD2.F32 R160, -RZ, R113.H1_H1 ;  /* 0x30000071ffa07230 */ /* 0x000fe40000004100 */
[----:B------:R-:W-:-:S02]  /*1020*/  HADD2.F32 R112, -RZ, R140.H0_H0 ;  /* 0x2000008cff707230 */ /* 0x000fc40000004100 */
[----:B-----5:R-:W-:Y:S01]  /*1030*/  FMUL.FTZ R151, R132, R151 ;  /* 0x0000009784977220 */ /* 0x020fe20000410000 */
[----:B---3--:R-:W-:Y:S02]  /*1040*/  HADD2.F32 R113, -RZ, R116.H0_H0 ;  /* 0x20000074ff717230 */ /* 0x008fe40000004100 */
[----:B------:R-:W-:Y:S01]  /*1050*/  FADD.FTZ R155, -R121, R158 ;  /* 0x0000009e799b7221 */ /* 0x000fe20000010100 */
[----:B------:R-:W-:Y:S02]  /*1060*/  HADD2.F32 R125, -RZ, R117.H0_H0 ;  /* 0x20000075ff7d7230 */ /* 0x000fe40000004100 */
[--C-:B------:R-:W-:Y:S02]  /*1070*/  HADD2.F32 R164, -RZ, R114.reuse.H1_H1 ;  /* 0x30000072ffa47230 */ /* 0x100fe40000004100 */
[-C--:B------:R-:W-:Y:S01]  /*1080*/  FMUL.FTZ R154, R112, R113.reuse ;  /* 0x00000071709a7220 */ /* 0x080fe20000410000 */
[----:B------:R-:W-:Y:S02]  /*1090*/  HADD2.F32 R112, -RZ, R141.H0_H0 ;  /* 0x2000008dff707230 */ /* 0x000fe40000004100 */
[----:B------:R-:W-:Y:S01]  /*10a0*/  FADD.FTZ R20, R20, R113 ;  /* 0x0000007114147221 */ /* 0x000fe20000010000 */
[----:B------:R-:W-:Y:S01]  /*10b0*/  FFMA.FTZ R44, R151, R113, R44 ;  /* 0x00000071972c7223 */ /* 0x000fe2000001002c */
[----:B------:R-:W-:Y:S01]  /*10c0*/  FADD.FTZ R113, -R121, R160 ;  /* 0x000000a079717221 */ /* 0x000fe20000010100 */
[----:B------:R-:W-:-:S02]  /*10d0*/  HADD2.F32 R162, -RZ, R114.H0_H0 ;  /* 0x20000072ffa27230 */ /* 0x000fc40000004100 */
[----:B------:R-:W-:Y:S01]  /*10e0*/  FMUL.FTZ R158, R112, R125 ;  /* 0x0000007d709e7220 */ /* 0x000fe20000410000 */
[----:B------:R-:W-:Y:S02]  /*10f0*/  HADD2.F32 R114, -RZ, R117.H1_H1 ;  /* 0x30000075ff727230 */ /* 0x000fe40000004100 */
[----:B------:R-:W-:Y:S01]  /*1100*/  FMUL.FTZ R160, R132, R113 ;  /* 0x0000007184a07220 */ /* 0x000fe20000410000 */
[----:B------:R-:W-:Y:S02]  /*1110*/  HADD2.F32 R117, -RZ, R118.H0_H0 ;  /* 0x20000076ff757230 */ /* 0x000fe40000004100 */
[C---:B------:R-:W-:Y:S01]  /*1120*/  FADD.FTZ R113, -R121.reuse, R164 ;  /* 0x000000a479717221 */ /* 0x040fe20000010100 */
[----:B------:R-:W-:Y:S02]  /*1130*/  HADD2.F32 R112, -RZ, R142.H0_H0 ;  /* 0x2000008eff707230 */ /* 0x000fe40000004100 */
[----:B------:R-:W-:Y:S01]  /*1140*/  FADD.FTZ R159, -R121, R162 ;  /* 0x000000a2799f7221 */ /* 0x000fe20000010100 */
[----:B------:R-:W-:-:S02]  /*1150*/  HADD2.F32 R116, -RZ, R116.H1_H1 ;  /* 0x30000074ff747230 */ /* 0x000fc40000004100 */
[----:B------:R-:W-:Y:S01]  /*1160*/  FMUL.FTZ R164, R132, R113 ;  /* 0x0000007184a47220 */ /* 0x000fe20000410000 */
[--C-:B------:R-:W-:Y:S02]  /*1170*/  HADD2.F32 R166, -RZ, R115.reuse.H0_H0 ;  /* 0x20000073ffa67230 */ /* 0x100fe40000004100 */
[----:B------:R-:W-:Y:S01]  /*1180*/  FMUL.FTZ R162, R112, R117 ;  /* 0x0000007570a27220 */ /* 0x000fe20000410000 */
[----:B------:R-:W-:Y:S02]  /*1190*/  HADD2.F32 R168, -RZ, R115.H1_H1 ;  /* 0x30000073ffa87230 */ /* 0x000fe40000004100 */
[----:B------:R-:W-:Y:S01]  /*11a0*/  FADD.FTZ R115, -R121, R156 ;  /* 0x0000009c79737221 */ /* 0x000fe20000010100 */
[----:B------:R-:W-:Y:S01]  /*11b0*/  FMUL.FTZ R153, R153, R116 ;  /* 0x0000007499997220 */ /* 0x000fe20000410000 */
[----:B------:R-:W-:Y:S01]  /*11c0*/  FADD.FTZ R112, R123, R154 ;  /* 0x0000009a7b707221 */ /* 0x000fe20000010000 */
[----:B------:R-:W-:Y:S01]  /*11d0*/  FFMA.FTZ R113, R151, R154, R124 ;  /* 0x0000009a97717223 */ /* 0x000fe2000001007c */
[C---:B------:R-:W-:Y:S01]  /*11e0*/  FMUL.FTZ R156, R132.reuse, R115 ;  /* 0x00000073849c7220 */ /* 0x040fe20000410000 */
[----:B------:R-:W-:Y:S01]  /*11f0*/  FMUL.FTZ R155, R132, R155 ;  /* 0x0000009b849b7220 */ /* 0x000fe20000410000 */
[----:B------:R-:W-:Y:S01]  /*1200*/  FADD.FTZ R115, R112, R153 ;  /* 0x0000009970737221 */ /* 0x000fe20000010000 */
[-C--:B------:R-:W-:Y:S01]  /*1210*/  FMUL.FTZ R157, R157, R114.reuse ;  /* 0x000000729d9d7220 */ /* 0x080fe20000410000 */
[----:B------:R-:W-:Y:S01]  /*1220*/  FFMA.FTZ R112, R156, R153, R113 ;  /* 0x000000999c707223 */ /* 0x000fe20000010071 */
[----:B------:R-:W-:Y:S01]  /*1230*/  FADD.FTZ R23, R23, R114 ;  /* 0x0000007217177221 */ /* 0x000fe20000010000 */
[----:B------:R-:W-:Y:S01]  /*1240*/  FFMA.FTZ R47, R160, R114, R47 ;  /* 0x00000072a02f7223 */ /* 0x000fe2000001002f */
[----:B------:R-:W-:Y:S01]  /*1250*/  FADD.FTZ R114, R115, R158 ;  /* 0x0000009e73727221 */ /* 0x000fe20000010000 */
[----:B------:R-:W-:Y:S01]  /*1260*/  FFMA.FTZ R113, R155, R158, R112 ;  /* 0x0000009e9b717223 */ /* 0x000fe20000010070 */
[----:B------:R-:W-:-:S02]  /*1270*/  HADD2.F32 R118, -RZ, R118.H1_H1 ;  /* 0x30000076ff767230 */ /* 0x000fc40000004100 */
[----:B------:R-:W-:Y:S01]  /*1280*/  FMUL.FTZ R159, R132, R159 ;  /* 0x0000009f849f7220 */ /* 0x000fe20000410000 */
[----:B------:R-:W-:Y:S01]  /*1290*/  FADD.FTZ R115, R114, R157 ;  /* 0x0000009d72737221 */ /* 0x000fe20000010000 */
[----:B------:R-:W-:Y:S01]  /*12a0*/  FFMA.FTZ R112, R160, R157, R113 ;  /* 0x0000009da0707223 */ /* 0x000fe20000010071 */
[--C-:B0-----:R-:W-:Y:S02]  /*12b0*/  HADD2.F32 R126, -RZ, R119.reuse.H0_H0 ;  /* 0x20000077ff7e7230 */ /* 0x101fe40000004100 */
[----:B------:R-:W-:Y:S01]  /*12c0*/  FMUL.FTZ R161, R161, R118 ;  /* 0x00000076a1a17220 */ /* 0x000fe20000410000 */
[----:B------:R-:W-:Y:S01]  /*12d0*/  FADD.FTZ R165, -R121, R166 ;  /* 0x000000a679a57221 */ /* 0x000fe20000010100 */
[----:B------:R-:W-:Y:S01]  /*12e0*/  FADD.FTZ R114, R115, R162 ;  /* 0x000000a273727221 */ /* 0x000fe20000010000 */
[----:B------:R-:W-:Y:S01]  /*12f0*/  FFMA.FTZ R113, R159, R162, R112 ;  /* 0x000000a29f717223 */ /* 0x000fe20000010070 */
[----:B------:R-:W-:Y:S01]  /*1300*/  FADD.FTZ R21, R21, R116 ;  /* 0x0000007415157221 */ /* 0x000fe20000010000 */
[----:B------:R-:W-:Y:S01]  /*1310*/  FFMA.FTZ R45, R156, R116, R45 ;  /* 0x000000749c2d7223 */ /* 0x000fe2000001002d */
[----:B------:R-:W-:-:S02]  /*1320*/  HADD2.F32 R119, -RZ, R119.H1_H1 ;  /* 0x30000077ff777230 */ /* 0x000fc40000004100 */
[----:B------:R-:W-:Y:S01]  /*1330*/  FMUL.FTZ R163, R163, R126 ;  /* 0x0000007ea3a37220 */ /* 0x000fe20000410000 */
[----:B------:R-:W-:Y:S02]  /*1340*/  HADD2.F32 R116, -RZ, R143.H1_H1 ;  /* 0x3000008fff747230 */ /* 0x000fe40000004100 */
        /* <DEDUP_REMOVED lines=20> */
.L_x_1134:
[----:B------:R-:W-:Y:S05]  /*1490*/  BSYNC.RECONVERGENT B0 ;  /* 0x0000000000007941 */ /* 0x000fea0003800200 */
.L_x_1133:
        /* <DEDUP_REMOVED lines=11> */
[----:B------:R-:W-:Y:S02]  /*1550*/  HADD2.F32 R173, -RZ, R69.H1_H1 ;  /* 0x30000045ffad7230 */ /* 0x000fe40000004100 */
[----:B------:R-:W-:Y:S02]  /*1560*/  HADD2.F32 R169, -RZ, R68.H1_H1 ;  /* 0x30000044ffa97230 */ /* 0x000fe40000004100 */
[----:B0-----:R-:W-:-:S05]  /*1570*/  @P0 IMAD.WIDE.U32 R126, R122, 0x10, R126 ;  /* 0x000000107a7e0825 */ /* 0x001fca00078e007e */
[----:B------:R0:W5:Y:S01]  /*1580*/  @P0 LDG.E.128 R80, desc[UR4][R126.64] ;  /* 0x000000047e500981 */ /* 0x000162000c1e1d00 */
[----:B------:R-:W-:Y:S02]  /*1590*/  HADD2.F32 R177, -RZ, R70.H1_H1 ;  /* 0x30000046ffb17230 */ /* 0x000fe40000004100 */
[--C-:B------:R-:W-:Y:S02]  /*15a0*/  HADD2.F32 R179, -RZ, R71.reuse.H0_H0 ;  /* 0x20000047ffb37230 */ /* 0x100fe40000004100 */
[----:B------:R-:W-:Y:S02]  /*15b0*/  HADD2.F32 R182, -RZ, R71.H1_H1 ;  /* 0x30000047ffb67230 */ /* 0x000fe40000004100 */
[--C-:B--2---:R-:W-:Y:S02]  /*15c0*/  HADD2.F32 R122, -RZ, R112.reuse.H0_H0 ;  /* 0x20000070ff7a7230 */ /* 0x104fe40000004100 */
[----:B------:R-:W-:Y:S02]  /*15d0*/  HADD2.F32 R170, -RZ, R112.H1_H1 ;  /* 0x30000070ffaa7230 */ /* 0x000fe40000004100 */
[----:B------:R-:W-:-:S02]  /*15e0*/  HADD2.F32 R112, -RZ, R113.H1_H1 ;  /* 0x30000071ff707230 */ /* 0x000fc40000004100 */
[C---:B------:R-:W-:Y:S01]  /*15f0*/  FADD.FTZ R167, -R121.reuse, R122 ;  /* 0x0000007a79a77221 */ /* 0x040fe20000010100 */
[--C-:B------:R-:W-:Y:S02]  /*1600*/  HADD2.F32 R176, -RZ, R115.reuse.H0_H0 ;  /* 0x20000073ffb07230 */ /* 0x100fe40000004100 */
[----:B------:R-:W-:Y:S02]  /*1610*/  HADD2.F32 R178, -RZ, R115.H1_H1 ;  /* 0x30000073ffb27230 */ /* 0x000fe40000004100 */
[C---:B------:R-:W-:Y:S01]  /*1620*/  FADD.FTZ R115, -R121.reuse, R170 ;  /* 0x000000aa79737221 */ /* 0x040fe20000010100 */
[----:B------:R-:W-:Y:S02]  /*1630*/  HADD2.F32 R172, -RZ, R113.H0_H0 ;  /* 0x20000071ffac7230 */ /* 0x000fe40000004100 */
[C---:B------:R-:W-:Y:S01]  /*1640*/  FADD.FTZ R125, -R121.reuse, R112 ;  /* 0x00000070797d7221 */ /* 0x040fe20000010100 */
[----:B------:R-:W-:Y:S02]  /*1650*/  HADD2.F32 R170, -RZ, R68.H0_H0 ;  /* 0x20000044ffaa7230 */ /* 0x000fe40000004100 */
[----:B------:R-:W-:Y:S01]  /*1660*/  FADD.FTZ R181, -R121, R176 ;  /* 0x000000b079b57221 */ /* 0x000fe20000010100 */
[----:B---3--:R-:W-:-:S02]  /*1670*/  HADD2.F32 R113, -RZ, R116.H0_H0 ;  /* 0x20000074ff717230 */ /* 0x008fc40000004100 */
[C---:B-----5:R-:W-:Y:S01]  /*1680*/  FMUL.FTZ R176, R132.reuse, R125 ;  /* 0x0000007d84b07220 */ /* 0x060fe20000410000 */
[--C-:B------:R-:W-:Y:S02]  /*1690*/  HADD2.F32 R174, -RZ, R114.reuse.H0_H0 ;  /* 0x20000072ffae7230 */ /* 0x100fe40000004100 */
[----:B------:R-:W-:Y:S01]  /*16a0*/  FMUL.FTZ R167, R132, R167 ;  /* 0x000000a784a77220 */ /* 0x000fe20000410000 */
[----:B------:R-:W-:Y:S02]  /*16b0*/  HADD2.F32 R114, -RZ, R114.H1_H1 ;  /* 0x30000072ff727230 */ /* 0x000fe40000004100 */
[----:B------:R-:W-:Y:S01]  /*16c0*/  FMUL.FTZ R170, R170, R113 ;  /* 0x00000071aaaa7220 */ /* 0x000fe20000410000 */
[----:B------:R-:W-:Y:S02]  /*16d0*/  HADD2.F32 R112, -RZ, R117.H1_H1 ;  /* 0x30000075ff707230 */ /* 0x000fe40000004100 */
[----:B------:R-:W-:Y:S01]  /*16e0*/  FADD.FTZ R171, -R121, R172 ;  /* 0x000000ac79ab7221 */ /* 0x000fe20000010100 */
[----:B------:R-:W-:-:S02]  /*16f0*/  HADD2.F32 R116, -RZ, R116.H1_H1 ;  /* 0x30000074ff747230 */ /* 0x000fc40000004100 */
[C---:B------:R-:W-:Y:S01]  /*1700*/  FADD.FTZ R175, -R121.reuse, R174 ;  /* 0x000000ae79af7221 */ /* 0x040fe20000010100 */
[C---:B0-----:R-:W-:Y:S01]  /*1710*/  FADD.FTZ R127, -R121.reuse, R114 ;  /* 0x00000072797f7221 */ /* 0x041fe20000010100 */
[----:B------:R-:W-:Y:S01]  /*1720*/  FADD.FTZ R183, -R121, R178 ;  /* 0x000000b279b77221 */ /* 0x000fe20000010100 */
[-C--:B------:R-:W-:Y:S01]  /*1730*/  FMUL.FTZ R173, R173, R112.reuse ;  /* 0x00000070adad7220 */ /* 0x080fe20000410000 */
[----:B------:R-:W-:Y:S01]  /*1740*/  FADD.FTZ R15, R15, R112 ;  /* 0x000000700f0f7221 */ /* 0x000fe20000010000 */
[----:B------:R-:W-:Y:S01]  /*1750*/  FFMA.FTZ R39, R176, R112, R39 ;  /* 0x00000070b0277223 */ /* 0x000fe20000010027 */
[----:B------:R-:W-:Y:S02]  /*1760*/  HADD2.F32 R121, -RZ, R117.H0_H0 ;  /* 0x20000075ff797230 */ /* 0x000fe40000004100 */
[----:B------:R-:W-:Y:S01]  /*1770*/  FADD.FTZ R12, R12, R113 ;  /* 0x000000710c0c7221 */ /* 0x000fe20000010000 */
[----:B------:R-:W-:Y:S01]  /*1780*/  FFMA.FTZ R36, R167, R113, R36 ;  /* 0x00000071a7247223 */ /* 0x000fe20000010024 */
[----:B------:R-:W-:-:S02]  /*1790*/  HADD2.F32 R174, -RZ, R69.H0_H0 ;  /* 0x20000045ffae7230 */ /* 0x000fc40000004100 */
        /* <DEDUP_REMOVED lines=16> */
[----:B------:R-:W-:Y:S01]  /*18a0*/  FADD.FTZ R115, R114, R173 ;  /* 0x000000ad72737221 */ /* 0x000fe20000010000 */
[----:B------:R-:W-:Y:S01]  /*18b0*/  FFMA.FTZ R112, R176, R173, R113 ;  /* 0x000000adb0707223 */ /* 0x000fe20000010071 */
[--C-:B------:R-:W-:Y:S02]  /*18c0*/  HADD2.F32 R122, -RZ, R119.reuse.H0_H0 ;  /* 0x20000077ff7a7230 */ /* 0x100fe40000004100 */
[----:B------:R-:W-:Y:S01]  /*18d0*/  FMUL.FTZ R177, R177, R118 ;  /* 0x00000076b1b17220 */ /* 0x000fe20000410000 */
[----:B------:R-:W-:Y:S01]  /*18e0*/  FADD.FTZ R114, R115, R178 ;  /* 0x000000b273727221 */ /* 0x000fe20000010000 */
[----:B------:R-:W-:Y:S01]  /*18f0*/  FFMA.FTZ R113, R175, R178, R112 ;  /* 0x000000b2af717223 */ /* 0x000fe20000010070 */
[----:B------:R-:W-:-:S02]  /*1900*/  HADD2.F32 R119, -RZ, R119.H1_H1 ;  /* 0x30000077ff777230 */ /* 0x000fc40000004100 */
        /* <DEDUP_REMOVED lines=22> */
.L_x_1136:
[----:B------:R-:W-:Y:S05]  /*1a70*/  BSYNC.RECONVERGENT B0 ;  /* 0x0000000000007941 */ /* 0x000fea0003800200 */
.L_x_1135:
        /* <DEDUP_REMOVED lines=68> */
[----:B------:R-:W-:Y:S01]  /*1ec0*/  FSEL R118, R118, RZ, !P0 ;  /* 0x000000ff76767208 */ /* 0x000fe20004000000 */
[----:B---3--:R-:W-:Y:S01]  /*1ed0*/  @P1 HADD2.F32 R116, -RZ, R183.H0_H0 ;  /* 0x200000b7ff741230 */ /* 0x008fe20000004100 */
        /* <DEDUP_REMOVED lines=11> */
[----:B------:R-:W-:Y:S02]  /*1f90*/  FFMA.FTZ R122, R148, R117, R118 ;  /* 0x00000075947a7223 */ /* 0x000fe40000010076 */
[----:B------:R-:W-:Y:S01]  /*1fa0*/  FADD.FTZ R119, R147, -R120 ;  /* 0x8000007893777221 */ /* 0x000fe20000010000 */
[----:B------:R-:W-:Y:S01]  /*1fb0*/  FADD.FTZ R123, R150, -R123 ;  /* 0x8000007b967b7221 */ /* 0x000fe20000010000 */
[--C-:B-----5:R-:W-:Y:S02]  /*1fc0*/  HADD2.F32 R120, -RZ, R115.reuse.H0_H0 ;  /* 0x20000073ff787230 */ /* 0x120fe40000004100 */
[C---:B------:R-:W-:Y:S01]  /*1fd0*/  FMUL.FTZ R121, R132.reuse, R119 ;  /* 0x0000007784797220 */ /* 0x040fe20000410000 */
[----:B------:R-:W-:Y:S01]  /*1fe0*/  FFMA.FTZ R119, R139, R117, R118 ;  /* 0x000000758b777223 */ /* 0x000fe20000010076 */
[----:B------:R-:W-:Y:S01]  /*1ff0*/  FMUL.FTZ R123, R132, R123 ;  /* 0x0000007b847b7220 */ /* 0x000fe20000410000 */
[----:B------:R-:W-:-:S02]  /*2000*/  HADD2.F32 R115, -RZ, R115.H1_H1 ;  /* 0x30000073ff737230 */ /* 0x000fc40000004100 */
[-C--:B------:R-:W-:Y:S01]  /*2010*/  FMUL.FTZ R125, R121, R116.reuse ;  /* 0x00000074797d7220 */ /* 0x080fe20000410000 */
[----:B------:R-:W-:Y:S01]  /*2020*/  FADD.FTZ R119, R146, -R119 ;  /* 0x8000007792777221 */ /* 0x000fe20000010000 */
[----:B------:R-:W-:Y:S02]  /*2030*/  FMUL.FTZ R186, R123, R116 ;  /* 0x000000747bba7220 */ /* 0x000fe40000410000 */
[----:B------:R-:W-:Y:S01]  /*2040*/  FFMA.FTZ R106, R125, R120, R106 ;  /* 0x000000787d6a7223 */ /* 0x000fe2000001006a */
[----:B------:R-:W-:Y:S01]  /*2050*/  FMUL.FTZ R119, R132, R119 ;  /* 0x0000007784777220 */ /* 0x000fe20000410000 */
[--C-:B------:R-:W-:Y:S02]  /*2060*/  HADD2.F32 R120, -RZ, R114.reuse.H0_H0 ;  /* 0x20000072ff787230 */ /* 0x100fe40000004100 */
[----:B------:R-:W-:Y:S01]  /*2070*/  FFMA.FTZ R107, R186, R115, R107 ;  /* 0x00000073ba6b7223 */ /* 0x000fe2000001006b */
[----:B------:R-:W-:Y:S01]  /*2080*/  FFMA.FTZ R115, R135, R117, R118 ;  /* 0x0000007587737223 */ /* 0x000fe20000010076 */
[----:B------:R-:W-:Y:S01]  /*2090*/  FMUL.FTZ R123, R119, R116 ;  /* 0x00000074777b7220 */ /* 0x000fe20000410000 */
[----:B------:R-:W-:Y:S01]  /*20a0*/  FADD.FTZ R119, R145, -R122 ;  /* 0x8000007a91777221 */ /* 0x000fe20000010000 */
[----:B------:R-:W-:-:S02]  /*20b0*/  HADD2.F32 R122, -RZ, R114.H1_H1 ;  /* 0x30000072ff7a7230 */ /* 0x000fc40000004100 */
[----:B------:R-:W-:Y:S01]  /*20c0*/  FADD.FTZ R115, R138, -R115 ;  /* 0x800000738a737221 */ /* 0x000fe20000010000 */
[----:B------:R-:W-:Y:S01]  /*20d0*/  FFMA.FTZ R104, R123, R120, R104 ;  /* 0x000000787b687223 */ /* 0x000fe20000010068 */
[----:B------:R-:W-:Y:S01]  /*20e0*/  FFMA.FTZ R120, R144, R117, R118 ;  /* 0x0000007590787223 */ /* 0x000fe20000010076 */
[C---:B------:R-:W-:Y:S01]  /*20f0*/  FMUL.FTZ R121, R132.reuse, R119 ;  /* 0x0000007784797220 */ /* 0x040fe20000410000 */
[----:B------:R-:W-:Y:S01]  /*2100*/  FMUL.FTZ R115, R132, R115 ;  /* 0x0000007384737220 */ /* 0x000fe20000410000 */
[----:B------:R-:W-:Y:S02]  /*2110*/  HADD2.F32 R114, -RZ, R113.H0_H0 ;  /* 0x20000071ff727230 */ /* 0x000fe40000004100 */
[----:B------:R-:W-:Y:S01]  /*2120*/  FADD.FTZ R119, R137, -R120 ;  /* 0x8000007889777221 */ /* 0x000fe20000010000 */
[-C--:B------:R-:W-:Y:S01]  /*2130*/  FMUL.FTZ R126, R121, R116.reuse ;  /* 0x00000074797e7220 */ /* 0x080fe20000410000 */
[----:B------:R-:W-:Y:S01]  /*2140*/  FMUL.FTZ R121, R115, R116 ;  /* 0x0000007473797220 */ /* 0x000fe20000410000 */
[----:B------:R-:W-:-:S02]  /*2150*/  HADD2.F32 R115, -RZ, R59.H1_H1 ;  /* 0x3000003bff737230 */ /* 0x000fc40000004100 */
[----:B------:R-:W-:Y:S01]  /*2160*/  FMUL.FTZ R119, R132, R119 ;  /* 0x0000007784777220 */ /* 0x000fe20000410000 */
[----:B------:R-:W-:Y:S02]  /*2170*/  HADD2.F32 R113, -RZ, R113.H1_H1 ;  /* 0x30000071ff717230 */ /* 0x000fe40000004100 */
[----:B------:R-:W-:Y:S01]  /*2180*/  FFMA.FTZ R110, R121, R114, R110 ;  /* 0x00000072796e7223 */ /* 0x000fe2000001006e */
[----:B------:R-:W-:Y:S02]  /*2190*/  HADD2.F32 R120, -RZ, R59.H0_H0 ;  /* 0x2000003bff787230 */ /* 0x000fe40000004100 */
[----:B------:R-:W-:Y:S01]  /*21a0*/  FMUL.FTZ R124, R119, R116 ;  /* 0x00000074777c7220 */ /* 0x000fe20000410000 */
[----:B------:R-:W-:Y:S01]  /*21b0*/  FMUL.FTZ R186, R186, R115 ;  /* 0x00000073baba7220 */ /* 0x000fe20000410000 */
[----:B------:R-:W-:Y:S02]  /*21c0*/  HADD2.F32 R115, -RZ, R58.H1_H1 ;  /* 0x3000003aff737230 */ /* 0x000fe40000004100 */
[----:B------:R-:W-:Y:S01]  /*21d0*/  FFMA.FTZ R105, R126, R122, R105 ;  /* 0x0000007a7e697223 */ /* 0x000fe20000010069 */
[----:B------:R-:W-:Y:S01]  /*21e0*/  FFMA.FTZ R111, R124, R113, R111 ;  /* 0x000000717c6f7223 */ /* 0x000fe2000001006f */
[----:B------:R-:W-:-:S02]  /*21f0*/  HADD2.F32 R114, -RZ, R112.H0_H0 ;  /* 0x20000070ff727230 */ /* 0x000fc40000004100 */
[-CC-:B------:R-:W-:Y:S01]  /*2200*/  FFMA.FTZ R113, R3, R117.reuse, R118.reuse ;  /* 0x0000007503717223 */ /* 0x180fe20000010076 */
[----:B------:R-:W-:Y:S02]  /*2210*/  HADD2.F32 R119, -RZ, R112.H1_H1 ;  /* 0x30000070ff777230 */ /* 0x000fe40000004100 */
[----:B------:R-:W-:Y:S01]  /*2220*/  FFMA.FTZ R112, R136, R117, R118 ;  /* 0x0000007588707223 */ /* 0x000fe20000010076 */
[----:B------:R-:W-:Y:S01]  /*2230*/  FMUL.FTZ R126, R126, R115 ;  /* 0x000000737e7e7220 */ /* 0x000fe20000410000 */
[----:B------:R-:W-:Y:S01]  /*2240*/  FMUL.FTZ R127, R125, R120 ;  /* 0x000000787d7f7220 */ /* 0x000fe20000410000 */
[----:B------:R-:W-:Y:S02]  /*2250*/  HADD2.F32 R122, -RZ, R58.H0_H0 ;  /* 0x2000003aff7a7230 */ /* 0x000fe40000004100 */
[----:B------:R-:W-:Y:S01]  /*2260*/  FADD.FTZ R113, R134, -R113 ;  /* 0x8000007186717221 */ /* 0x000fe20000010000 */
[----:B------:R-:W-:Y:S01]  /*2270*/  FADD.FTZ R115, R133, -R112 ;  /* 0x8000007085737221 */ /* 0x000fe20000010000 */
[----:B------:R-:W-:-:S02]  /*2280*/  HADD2.F32 R120, -RZ, R57.H0_H0 ;  /* 0x20000039ff787230 */ /* 0x000fc40000004100 */
[C---:B------:R-:W-:Y:S01]  /*2290*/  FMUL.FTZ R113, R132.reuse, R113 ;  /* 0x0000007184717220 */ /* 0x040fe20000410000 */
[----:B------:R-:W-:Y:S01]  /*22a0*/  FMUL.FTZ R115, R132, R115 ;  /* 0x0000007384737220 */ /* 0x000fe20000410000 */
[----:B------:R-:W-:Y:S01]  /*22b0*/  FMUL.FTZ R125, R123, R122 ;  /* 0x0000007a7b7d7220 */ /* 0x000fe20000410000 */
[----:B------:R-:W-:Y:S01]  /*22c0*/  FMUL.FTZ R122, R121, R120 ;  /* 0x00000078797a7220 */ /* 0x000fe20000410000 */
[----:B------:R-:W-:Y:S02]  /*22d0*/  HADD2.F32 R123, -RZ, R57.H1_H1 ;  /* 0x30000039ff7b7230 */ /* 0x000fe40000004100 */
[-C--:B------:R-:W-:Y:S01]  /*22e0*/  FMUL.FTZ R113, R113, R116.reuse ;  /* 0x0000007471717220 */ /* 0x080fe20000410000 */
[--C-:B------:R-:W-:Y:S02]  /*22f0*/  HADD2.F32 R112, -RZ, R56.reuse.H0_H0 ;  /* 0x20000038ff707230 */ /* 0x100fe40000004100 */
[----:B------:R-:W-:Y:S01]  /*2300*/  FMUL.FTZ R120, R115, R116 ;  /* 0x0000007473787220 */ /* 0x000fe20000410000 */
[----:B------:R-:W-:-:S02]  /*2310*/  HADD2.F32 R121, -RZ, R56.H1_H1 ;  /* 0x30000038ff797230 */ /* 0x000fc40000004100 */
[----:B------:R-:W-:Y:S01]  /*2320*/  FMUL.FTZ R123, R124, R123 ;  /* 0x0000007b7c7b7220 */ /* 0x000fe20000410000 */
[C---:B------:R-:W-:Y:S01]  /*2330*/  FFMA.FTZ R108, R113.reuse, R114, R108 ;  /* 0x00000072716c7223 */ /* 0x040fe2000001006c */
[----:B------:R-:W-:Y:S01]  /*2340*/  FMUL.FTZ R112, R113, R112 ;  /* 0x0000007071707220 */ /* 0x000fe20000410000 */
[C---:B------:R-:W-:Y:S01]  /*2350*/  FFMA.FTZ R109, R120.reuse, R119, R109 ;  /* 0x00000077786d7223 */ /* 0x040fe2000001006d */
[----:B------:R-:W-:Y:S01]  /*2360*/  FMUL.FTZ R121, R120, R121 ;  /* 0x0000007978797220 */ /* 0x000fe20000410000 */
[----:B------:R-:W-:Y:S02]  /*2370*/  F2FP.F16.F32.PACK_AB R115, R186, R127 ;  /* 0x0000007fba73723e */ /* 0x000fe400000000ff */
[----:B------:R-:W-:Y:S02]  /*2380*/  F2FP.F16.F32.PACK_AB R114, R126, R125 ;  /* 0x0000007d7e72723e */ /* 0x000fe400000000ff */
[----:B------:R-:W-:Y:S02]  /*2390*/  F2FP.F16.F32.PACK_AB R113, R123, R122 ;  /* 0x0000007a7b71723e */ /* 0x000fe400000000ff */
[----:B------:R-:W-:Y:S01]  /*23a0*/  F2FP.F16.F32.PACK_AB R112, R121, R112 ;  /* 0x000000707970723e */ /* 0x000fe200000000ff */
[----:B------:R-:W-:Y:S06]  /*23b0*/  BRA `(.L_x_1142) ;  /* 0x0000000400207947 */ /* 0x000fec0003800000 */
.L_x_1141:
[-CC-:B------:R-:W-:Y:S01]  /*23c0*/  FFMA.FTZ R84, R149, R117.reuse, R118.reuse ;  /* 0x0000007595547223 */ /* 0x180fe20000010076 */
[-CC-:B------:R-:W-:Y:S01]  /*23d0*/  FFMA.FTZ R87, R152, R117.reuse, R118.reuse ;  /* 0x0000007598577223 */ /* 0x180fe20000010076 */
[----:B------:R-:W-:Y:S02]  /*23e0*/  FFMA.FTZ R86, R148, R117, R118 ;  /* 0x0000007594567223 */ /* 0x000fe40000010076 */
[----:B------:R-:W-:Y:S01]  /*23f0*/  FADD.FTZ R85, R147, -R84 ;  /* 0x8000005493557221 */ /* 0x000fe20000010000 */
[--C-:B-----5:R-:W-:Y:S02]  /*2400*/  HADD2.F32 R84, -RZ, R115.reuse.H0_H0 ;  /* 0x20000073ff547230 */ /* 0x120fe40000004100 */
[----:B------:R-:W-:Y:S01]  /*2410*/  FADD.FTZ R87, R150, -R87 ;  /* 0x8000005796577221 */ /* 0x000fe20000010000 */
[----:B------:R-:W-:Y:S02]  /*2420*/  HADD2.F32 R115, -RZ, R115.H1_H1 ;  /* 0x30000073ff737230 */ /* 0x000fe40000004100 */
[C---:B------:R-:W-:Y:S01]  /*2430*/  FMUL.FTZ R187, R132.reuse, R85 ;  /* 0x0000005584bb7220 */ /* 0x040fe20000410000 */
[----:B------:R-:W-:Y:S01]  /*2440*/  FFMA.FTZ R85, R139, R117, R118 ;  /* 0x000000758b557223 */ /* 0x000fe20000010076 */
[----:B------:R-:W-:Y:S01]  /*2450*/  FMUL.FTZ R188, R132, R87 ;  /* 0x0000005784bc7220 */ /* 0x000fe20000410000 */
[----:B------:R-:W-:Y:S01]  /*2460*/  FADD.FTZ R87, R145, -R86 ;  /* 0x8000005691577221 */ /* 0x000fe20000010000 */
[----:B------:R-:W-:Y:S01]  /*2470*/  FMUL.FTZ R185, R187, R116 ;  /* 0x00000074bbb97220 */ /* 0x000fe20000410000 */
[----:B------:R-:W-:Y:S01]  /*2480*/  FADD.FTZ R85, R146, -R85 ;  /* 0x8000005592557221 */ /* 0x000fe20000010000 */
[----:B------:R-:W-:-:S02]  /*2490*/  HADD2.F32 R86, -RZ, R59.H0_H0 ;  /* 0x2000003bff567230 */ /* 0x000fc40000004100 */
[C---:B------:R-:W-:Y:S01]  /*24a0*/  FMUL.FTZ R183, R132.reuse, R87 ;  /* 0x0000005784b77220 */ /* 0x040fe20000410000 */
[----:B------:R-:W-:Y:S01]  /*24b0*/  FFMA.FTZ R106, R185, R84, R106 ;  /* 0x00000054b96a7223 */ /* 0x000fe2000001006a */
[----:B------:R-:W-:Y:S01]  /*24c0*/  FMUL.FTZ R127, R132, R85 ;  /* 0x00000055847f7220 */ /* 0x000fe20000410000 */
[--C-:B------:R-:W-:Y:S02]  /*24d0*/  HADD2.F32 R84, -RZ, R114.reuse.H0_H0 ;  /* 0x20000072ff547230 */ /* 0x100fe40000004100 */
[-C--:B------:R-:W-:Y:S01]  /*24e0*/  FFMA.FTZ R85, R135, R117.reuse, R118 ;  /* 0x0000007587557223 */ /* 0x080fe20000010076 */
[-C--:B------:R-:W-:Y:S01]  /*24f0*/  FMUL.FTZ R122, R188, R116.reuse ;  /* 0x00000074bc7a7220 */ /* 0x080fe20000410000 */
[-C--:B------:R-:W-:Y:S01]  /*2500*/  FMUL.FTZ R125, R127, R116.reuse ;  /* 0x000000747f7d7220 */ /* 0x080fe20000410000 */
[----:B------:R-:W-:Y:S02]  /*2510*/  HADD2.F32 R114, -RZ, R114.H1_H1 ;  /* 0x30000072ff727230 */ /* 0x000fe40000004100 */
[----:B------:R-:W-:Y:S01]  /*2520*/  FADD.FTZ R85, R138, -R85 ;  /* 0x800000558a557221 */ /* 0x000fe20000010000 */
[----:B------:R-:W-:Y:S01]  /*2530*/  FMUL.FTZ R120, R183, R116 ;  /* 0x00000074b7787220 */ /* 0x000fe20000410000 */
[----:B------:R-:W-:Y:S01]  /*2540*/  FFMA.FTZ R104, R125, R84, R104 ;  /* 0x000000547d687223 */ /* 0x000fe20000010068 */
[----:B------:R-:W-:Y:S01]  /*2550*/  FFMA.FTZ R84, R144, R117, R118 ;  /* 0x0000007590547223 */ /* 0x000fe20000010076 */
[----:B------:R-:W-:Y:S01]  /*2560*/  FMUL.FTZ R121, R132, R85 ;  /* 0x0000005584797220 */ /* 0x000fe20000410000 */
[----:B------:R-:W-:-:S02]  /*2570*/  HADD2.F32 R85, -RZ, R59.H1_H1 ;  /* 0x3000003bff557230 */ /* 0x000fc40000004100 */
[----:B------:R-:W-:Y:S01]  /*2580*/  FMUL.FTZ R186, R185, R86 ;  /* 0x00000056b9ba7220 */ /* 0x000fe20000410000 */
[----:B------:R-:W-:Y:S01]  /*2590*/  FADD.FTZ R87, R137, -R84 ;  /* 0x8000005489577221 */ /* 0x000fe20000010000 */
[--C-:B------:R-:W-:Y:S02]  /*25a0*/  HADD2.F32 R84, -RZ, R113.reuse.H0_H0 ;  /* 0x20000071ff547230 */ /* 0x100fe40000004100 */
[----:B------:R-:W-:Y:S01]  /*25b0*/  FMUL.FTZ R119, R121, R116 ;  /* 0x0000007479777220 */ /* 0x000fe20000410000 */
[----:B------:R-:W-:Y:S01]  /*25c0*/  FMUL.FTZ R189, R122, R85 ;  /* 0x000000557abd7220 */ /* 0x000fe20000410000 */
[----:B------:R-:W-:Y:S01]  /*25d0*/  FMUL.FTZ R123, R132, R87 ;  /* 0x00000057847b7220 */ /* 0x000fe20000410000 */
[----:B------:R-:W-:Y:S02]  /*25e0*/  HADD2.F32 R87, -RZ, R58.H1_H1 ;  /* 0x3000003aff577230 */ /* 0x000fe40000004100 */
[-CC-:B------:R-:W-:Y:S01]  /*25f0*/  FFMA.FTZ R85, R3, R117.reuse, R118.reuse ;  /* 0x0000007503557223 */ /* 0x180fe20000010076 */
[----:B------:R-:W-:Y:S01]  /*2600*/  FFMA.FTZ R86, R136, R117, R118 ;  /* 0x0000007588567223 */ /* 0x000fe20000010076 */
[----:B------:R-:W-:Y:S01]  /*2610*/  FFMA.FTZ R105, R120, R114, R105 ;  /* 0x0000007278697223 */ /* 0x000fe20000010069 */
[----:B------:R-:W-:Y:S01]  /*2620*/  FFMA.FTZ R107, R122, R115, R107 ;  /* 0x000000737a6b7223 */ /* 0x000fe2000001006b */
[----:B------:R-:W-:-:S02]  /*2630*/  HADD2.F32 R113, -RZ, R113.H1_H1 ;  /* 0x30000071ff717230 */ /* 0x000fc40000004100 */
[----:B------:R-:W-:Y:S01]  /*2640*/  FFMA.FTZ R110, R119, R84, R110 ;  /* 0x00000054776e7223 */ /* 0x000fe2000001006e */
[----:B------:R-:W-:Y:S02]  /*2650*/  HADD2.F32 R114, -RZ, R58.H0_H0 ;  /* 0x2000003aff727230 */ /* 0x000fe40000004100 */
[----:B------:R-:W-:Y:S01]  /*2660*/  FMUL.FTZ R124, R123, R116 ;  /* 0x000000747b7c7220 */ /* 0x000fe20000410000 */
[--C-:B------:R-:W-:Y:S02]  /*2670*/  HADD2.F32 R84, -RZ, R112.reuse.H0_H0 ;  /* 0x20000070ff547230 */ /* 0x100fe40000004100 */
[----:B------:R-:W-:Y:S01]  /*2680*/  FMUL.FTZ R185, R120, R87 ;  /* 0x0000005778b97220 */ /* 0x000fe20000410000 */
[----:B------:R-:W-:Y:S02]  /*2690*/  HADD2.F32 R115, -RZ, R112.H1_H1 ;  /* 0x30000070ff737230 */ /* 0x000fe40000004100 */
[----:B------:R-:W-:Y:S01]  /*26a0*/  FADD.FTZ R85, R134, -R85 ;  /* 0x8000005586557221 */ /* 0x000fe20000010000 */
[----:B------:R-:W-:-:S02]  /*26b0*/  HADD2.F32 R112, -RZ, R57.H0_H0 ;  /* 0x20000039ff707230 */ /* 0x000fc40000004100 */
[----:B------:R-:W-:Y:S01]  /*26c0*/  FADD.FTZ R87, R133, -R86 ;  /* 0x8000005685577221 */ /* 0x000fe20000010000 */
[----:B------:R-:W-:Y:S01]  /*26d0*/  FFMA.FTZ R111, R124, R113, R111 ;  /* 0x000000717c6f7223 */ /* 0x000fe2000001006f */
[----:B------:R-:W-:Y:S01]  /*26e0*/  FMUL.FTZ R126, R125, R114 ;  /* 0x000000727d7e7220 */ /* 0x000fe20000410000 */
[C---:B------:R-:W-:Y:S01]  /*26f0*/  FMUL.FTZ R113, R132.reuse, R85 ;  /* 0x0000005584717220 */ /* 0x040fe20000410000 */
        /* <DEDUP_REMOVED lines=15> */
[----:B------:R-:W-:-:S02]  /*27f0*/  F2FP.F16.F32.PACK_AB R85, R123, R121 ;  /* 0x000000797b55723e */ /* 0x000fc400000000ff */
[----:B------:R-:W-:Y:S02]  /*2800*/  F2FP.F16.F32.PACK_AB R115, R189, R186 ;  /* 0x000000babd73723e */ /* 0x000fe400000000ff */
[----:B------:R-:W-:Y:S02]  /*2810*/  F2FP.F16.F32.PACK_AB R114, R185, R126 ;  /* 0x0000007eb972723e */ /* 0x000fe400000000ff */
[----:B------:R-:W-:Y:S02]  /*2820*/  F2FP.F16.F32.PACK_AB R113, R125, R122 ;  /* 0x0000007a7d71723e */ /* 0x000fe400000000ff */
[----:B------:R-:W-:-:S07]  /*2830*/  F2FP.F16.F32.PACK_AB R112, R119, R112 ;  /* 0x000000707770723e */ /* 0x000fce00000000ff */
.L_x_1142:
[----:B------:R-:W0:Y:S08]  /*2840*/  @P0 LDC.64 R120, c[0x0][0x478] ;  /* 0x00011e00ff780b82 */ /* 0x000e300000000a00 */
[----:B------:R-:W1:Y:S01]  /*2850*/  LDC.64 R122, c[0x0][0x468] ;  /* 0x00011a00ff7a7b82 */ /* 0x000e620000000a00 */
[----:B0-----:R-:W-:-:S05]  /*2860*/  @P0 IMAD.WIDE.U32 R120, R0, 0x10, R120 ;  /* 0x0000001000780825 */ /* 0x001fca00078e0078 */
[----:B------:R0:W-:Y:S01]  /*2870*/  @P0 STG.E.128 desc[UR4][R120.64], R84 ;  /* 0x0000005478000986 */ /* 0x0001e2000c101d04 */
[C---:B-1----:R-:W-:Y:S01]  /*2880*/  IMAD.WIDE.U32 R122, R0.reuse, 0x10, R122 ;  /* 0x00000010007a7825 */ /* 0x042fe200078e007a */
[----:B------:R-:W-:-:S04]  /*2890*/  IADD3 R0, PT, PT, R0, 0x100, RZ ;  /* 0x0000010000007810 */ /* 0x000fc80007ffe0ff */
[----:B------:R0:W-:Y:S03]  /*28a0*/  STG.E.128 desc[UR4][R122.64], R112 ;  /* 0x000000707a007986 */ /* 0x0001e6000c101d04 */
.L_x_1140:
[----:B------:R-:W-:Y:S05]  /*28b0*/  BSYNC.RECONVERGENT B1 ;  /* 0x0000000000017941 */ /* 0x000fea0003800200 */
.L_x_1139:
        /* <DEDUP_REMOVED lines=38> */
[--C-:B------:R-:W-:Y:S01]  /*2b20*/  FFMA.FTZ R86, R156, R117, R118.reuse ;  /* 0x000000759c567223 */ /* 0x100fe20000010076 */
[----:B------:R-:W-:Y:S01]  /*2b30*/  FFMA.FTZ R97, R120, R114, R97 ;  /* 0x0000007278617223 */ /* 0x000fe20000010061 */
[----:B------:R-:W-:Y:S01]  /*2b40*/  FMUL.FTZ R189, R126, R85 ;  /* 0x000000557ebd7220 */ /* 0x000fe20000410000 */
[----:B------:R-:W-:Y:S01]  /*2b50*/  FMUL.FTZ R122, R132, R87 ;  /* 0x00000057847a7220 */ /* 0x000fe20000410000 */
[--C-:B------:R-:W-:Y:S02]  /*2b60*/  HADD2.F32 R87, -RZ, R74.reuse.H1_H1 ;  /* 0x3000004aff577230 */ /* 0x100fe40000004100 */
[----:B------:R-:W-:Y:S01]  /*2b70*/  FFMA.FTZ R85, R151, R117, R118 ;  /* 0x0000007597557223 */ /* 0x000fe20000010076 */
[----:B------:R-:W-:Y:S02]  /*2b80*/  HADD2.F32 R84, -RZ, R113.H0_H0 ;  /* 0x20000071ff547230 */ /* 0x000fe40000004100 */
[----:B------:R-:W-:Y:S01]  /*2b90*/  FMUL.FTZ R124, R122, R116 ;  /* 0x000000747a7c7220 */ /* 0x000fe20000410000 */
[----:B------:R-:W-:-:S02]  /*2ba0*/  HADD2.F32 R114, -RZ, R74.H0_H0 ;  /* 0x2000004aff727230 */ /* 0x000fc40000004100 */
[----:B------:R-:W-:Y:S01]  /*2bb0*/  FMUL.FTZ R183, R120, R87 ;  /* 0x0000005778b77220 */ /* 0x000fe20000410000 */
[----:B------:R-:W-:Y:S02]  /*2bc0*/  HADD2.F32 R113, -RZ, R113.H1_H1 ;  /* 0x30000071ff717230 */ /* 0x000fe40000004100 */
[----:B------:R-:W-:Y:S01]  /*2bd0*/  FADD.FTZ R87, R153, -R86 ;  /* 0x8000005699577221 */ /* 0x000fe20000010000 */
[----:B------:R-:W-:Y:S01]  /*2be0*/  FMUL.FTZ R121, R119, R116 ;  /* 0x0000007477797220 */ /* 0x000fe20000410000 */
[----:B------:R-:W-:Y:S01]  /*2bf0*/  FADD.FTZ R85, R154, -R85 ;  /* 0x800000559a557221 */ /* 0x000fe20000010000 */
[----:B------:R-:W-:Y:S01]  /*2c00*/  FFMA.FTZ R99, R126, R115, R99 ;  /* 0x000000737e637223 */ /* 0x000fe20000010063 */
[----:B------:R-:W-:Y:S01]  /*2c10*/  FMUL.FTZ R126, R123, R114 ;  /* 0x000000727b7e7220 */ /* 0x000fe20000410000 */
[----:B------:R-:W-:Y:S01]  /*2c20*/  FFMA.FTZ R103, R124, R113, R103 ;  /* 0x000000717c677223 */ /* 0x000fe20000010067 */
[C---:B------:R-:W-:Y:S01]  /*2c30*/  FMUL.FTZ R114, R132.reuse, R87 ;  /* 0x0000005784727220 */ /* 0x040fe20000410000 */
[----:B------:R-:W-:Y:S01]  /*2c40*/  FFMA.FTZ R102, R121, R84, R102 ;  /* 0x0000005479667223 */ /* 0x000fe20000010066 */
[----:B------:R-:W-:Y:S01]  /*2c50*/  FMUL.FTZ R113, R132, R85 ;  /* 0x0000005584717220 */ /* 0x000fe20000410000 */
[----:B------:R-:W-:-:S02]  /*2c60*/  HADD2.F32 R84, -RZ, R112.H0_H0 ;  /* 0x20000070ff547230 */ /* 0x000fc40000004100 */
[-C--:B------:R-:W-:Y:S01]  /*2c70*/  FMUL.FTZ R120, R114, R116.reuse ;  /* 0x0000007472787220 */ /* 0x080fe20000410000 */
[----:B------:R-:W-:Y:S02]  /*2c80*/  HADD2.F32 R115, -RZ, R112.H1_H1 ;  /* 0x30000070ff737230 */ /* 0x000fe40000004100 */
[----:B------:R-:W-:Y:S01]  /*2c90*/  FMUL.FTZ R85, R113, R116 ;  /* 0x0000007471557220 */ /* 0x000fe20000410000 */
[--C-:B------:R-:W-:Y:S02]  /*2ca0*/  HADD2.F32 R112, -RZ, R73.reuse.H0_H0 ;  /* 0x20000049ff707230 */ /* 0x100fe40000004100 */
[----:B------:R-:W-:Y:S02]  /*2cb0*/  HADD2.F32 R123, -RZ, R73.H1_H1 ;  /* 0x30000049ff7b7230 */ /* 0x000fe40000004100 */
[----:B------:R-:W-:Y:S01]  /*2cc0*/  FFMA.FTZ R190, R120, R115, R101 ;  /* 0x0000007378be7223 */ /* 0x000fe20000010065 */
[--C-:B------:R-:W-:Y:S02]  /*2cd0*/  HADD2.F32 R86, -RZ, R72.reuse.H0_H0 ;  /* 0x20000048ff567230 */ /* 0x100fe40000004100 */
[----:B------:R-:W-:Y:S01]  /*2ce0*/  FMUL.FTZ R121, R121, R112 ;  /* 0x0000007079797220 */ /* 0x000fe20000410000 */
[----:B------:R-:W-:-:S02]  /*2cf0*/  HADD2.F32 R87, -RZ, R72.H1_H1 ;  /* 0x30000048ff577230 */ /* 0x000fc40000004100 */
[----:B------:R-:W-:Y:S01]  /*2d00*/  FMUL.FTZ R124, R124, R123 ;  /* 0x0000007b7c7c7220 */ /* 0x000fe20000410000 */
[C---:B------:R-:W-:Y:S01]  /*2d10*/  FFMA.FTZ R188, R85.reuse, R84, R100 ;  /* 0x0000005455bc7223 */ /* 0x040fe20000010064 */
[----:B------:R-:W-:Y:S01]  /*2d20*/  FMUL.FTZ R112, R85, R86 ;  /* 0x0000005655707220 */ /* 0x000fe20000410000 */
[----:B------:R-:W-:Y:S01]  /*2d30*/  F2FP.F16.F32.PACK_AB R84, R114, R113 ;  /* 0x000000717254723e */ /* 0x000fe200000000ff */
[----:B------:R-:W-:Y:S01]  /*2d40*/  FMUL.FTZ R101, R120, R87 ;  /* 0x0000005778657220 */ /* 0x000fe20000410000 */
[----:B------:R-:W-:Y:S02]  /*2d50*/  F2FP.F16.F32.PACK_AB R87, R187, R185 ;  /* 0x000000b9bb57723e */ /* 0x000fe400000000ff */
[----:B------:R-:W-:Y:S02]  /*2d60*/  F2FP.F16.F32.PACK_AB R86, R127, R125 ;  /* 0x0000007d7f56723e */ /* 0x000fe400000000ff */
[----:B------:R-:W-:Y:S02]  /*2d70*/  F2FP.F16.F32.PACK_AB R85, R122, R119 ;  /* 0x000000777a55723e */ /* 0x000fe400000000ff */
[----:B------:R-:W-:-:S02]  /*2d80*/  F2FP.F16.F32.PACK_AB R115, R189, R186 ;  /* 0x000000babd73723e */ /* 0x000fc400000000ff */
[----:B------:R-:W-:Y:S02]  /*2d90*/  F2FP.F16.F32.PACK_AB R114, R183, R126 ;  /* 0x0000007eb772723e */ /* 0x000fe400000000ff */
[----:B------:R-:W-:Y:S02]  /*2da0*/  F2FP.F16.F32.PACK_AB R113, R124, R121 ;  /* 0x000000797c71723e */ /* 0x000fe400000000ff */
[----:B------:R-:W-:Y:S01]  /*2db0*/  F2FP.F16.F32.PACK_AB R112, R101, R112 ;  /* 0x000000706570723e */ /* 0x000fe200000000ff */
[----:B------:R-:W-:Y:S06]  /*2dc0*/  BRA `(.L_x_1146) ;  /* 0x0000000400107947 */ /* 0x000fec0003800000 */
.L_x_1145:
[-CC-:B------:R-:W-:Y:S01]  /*2dd0*/  FFMA.FTZ R120, R165, R117.reuse, R118.reuse ;  /* 0x00000075a5787223 */ /* 0x180fe20000010076 */
[-CC-:B------:R-:W-:Y:S01]  /*2de0*/  FFMA.FTZ R123, R168, R117.reuse, R118.reuse ;  /* 0x00000075a87b7223 */ /* 0x180fe20000010076 */
[----:B------:R-:W-:Y:S01]  /*2df0*/  FFMA.FTZ R122, R164, R117, R118 ;  /* 0x00000075a47a7223 */ /* 0x000fe20000010076 */
[----:B-----5:R-:W-:Y:S02]  /*2e00*/  HADD2.F32 R188, -RZ, R112.H0_H0 ;  /* 0x20000070ffbc7230 */ /* 0x020fe40000004100 */
[----:B------:R-:W-:Y:S01]  /*2e10*/  FADD.FTZ R119, R163, -R120 ;  /* 0x80000078a3777221 */ /* 0x000fe20000010000 */
[----:B------:R-:W-:Y:S01]  /*2e20*/  FADD.FTZ R123, R166, -R123 ;  /* 0x8000007ba67b7221 */ /* 0x000fe20000010000 */
[--C-:B------:R-:W-:Y:S02]  /*2e30*/  HADD2.F32 R120, -RZ, R115.reuse.H0_H0 ;  /* 0x20000073ff787230 */ /* 0x100fe40000004100 */
        /* <DEDUP_REMOVED lines=19> */
[C---:B------:R-:W-:Y:S01]  /*2f70*/  FMUL.FTZ R115, R132.reuse, R115 ;  /* 0x0000007384737220 */ /* 0x040fe20000410000 */
[--C-:B------:R-:W-:Y:S02]  /*2f80*/  HADD2.F32 R114, -RZ, R113.reuse.H0_H0 ;  /* 0x20000071ff727230 */ /* 0x100fe40000004100 */
[----:B------:R-:W-:Y:S01]  /*2f90*/  FADD.FTZ R119, R157, -R120 ;  /* 0x800000789d777221 */ /* 0x000fe20000010000 */
[-C--:B------:R-:W-:Y:S01]  /*2fa0*/  FMUL.FTZ R126, R121, R116.reuse ;  /* 0x00000074797e7220 */ /* 0x080fe20000410000 */
[----:B------:R-:W-:Y:S02]  /*2fb0*/  HADD2.F32 R113, -RZ, R113.H1_H1 ;  /* 0x30000071ff717230 */ /* 0x000fe40000004100 */
[----:B------:R-:W-:Y:S01]  /*2fc0*/  FMUL.FTZ R121, R132, R119 ;  /* 0x0000007784797220 */ /* 0x000fe20000410000 */
[----:B------:R-:W-:Y:S01]  /*2fd0*/  FMUL.FTZ R119, R115, R116 ;  /* 0x0000007473777220 */ /* 0x000fe20000410000 */
[----:B------:R-:W-:-:S02]  /*2fe0*/  HADD2.F32 R115, -RZ, R75.H1_H1 ;  /* 0x3000004bff737230 */ /* 0x000fc40000004100 */
[----:B------:R-:W-:Y:S01]  /*2ff0*/  FFMA.FTZ R97, R126, R122, R97 ;  /* 0x0000007a7e617223 */ /* 0x000fe20000010061 */
[----:B------:R-:W-:Y:S01]  /*3000*/  FMUL.FTZ R122, R121, R116 ;  /* 0x00000074797a7220 */ /* 0x000fe20000410000 */
[----:B------:R-:W-:Y:S01]  /*3010*/  FFMA.FTZ R102, R119, R114, R102 ;  /* 0x0000007277667223 */ /* 0x000fe20000010066 */
[----:B------:R-:W-:Y:S02]  /*3020*/  HADD2.F32 R120, -RZ, R75.H0_H0 ;  /* 0x2000004bff787230 */ /* 0x000fe40000004100 */
[----:B------:R-:W-:Y:S01]  /*3030*/  FMUL.FTZ R186, R124, R115 ;  /* 0x000000737cba7220 */ /* 0x000fe20000410000 */
[--C-:B------:R-:W-:Y:S02]  /*3040*/  HADD2.F32 R124, -RZ, R74.reuse.H0_H0 ;  /* 0x2000004aff7c7230 */ /* 0x100fe40000004100 */
[----:B------:R-:W-:Y:S01]  /*3050*/  FFMA.FTZ R103, R122, R113, R103 ;  /* 0x000000717a677223 */ /* 0x000fe20000010067 */
[----:B------:R-:W-:Y:S02]  /*3060*/  HADD2.F32 R115, -RZ, R74.H1_H1 ;  /* 0x3000004aff737230 */ /* 0x000fe40000004100 */
[----:B------:R-:W-:Y:S01]  /*3070*/  FFMA.FTZ R113, R151, R117, R118 ;  /* 0x0000007597717223 */ /* 0x000fe20000010076 */
[----:B------:R-:W-:-:S02]  /*3080*/  HADD2.F32 R114, -RZ, R112.H1_H1 ;  /* 0x30000070ff727230 */ /* 0x000fc40000004100 */
[----:B------:R-:W-:Y:S01]  /*3090*/  FFMA.FTZ R112, R156, R117, R118 ;  /* 0x000000759c707223 */ /* 0x000fe20000010076 */
[----:B------:R-:W-:Y:S01]  /*30a0*/  FMUL.FTZ R124, R123, R124 ;  /* 0x0000007c7b7c7220 */ /* 0x000fe20000410000 */
[----:B------:R-:W-:Y:S01]  /*30b0*/  FMUL.FTZ R123, R126, R115 ;  /* 0x000000737e7b7220 */ /* 0x000fe20000410000 */
[----:B------:R-:W-:Y:S01]  /*30c0*/  FMUL.FTZ R125, R125, R120 ;  /* 0x000000787d7d7220 */ /* 0x000fe20000410000 */
[----:B------:R-:W-:Y:S01]  /*30d0*/  FADD.FTZ R113, R154, -R113 ;  /* 0x800000719a717221 */ /* 0x000fe20000010000 */
[----:B------:R-:W-:Y:S01]  /*30e0*/  FADD.FTZ R115, R153, -R112 ;  /* 0x8000007099737221 */ /* 0x000fe20000010000 */
[--C-:B------:R-:W-:Y:S02]  /*30f0*/  HADD2.F32 R120, -RZ, R73.reuse.H0_H0 ;  /* 0x20000049ff787230 */ /* 0x100fe40000004100 */
[C---:B------:R-:W-:Y:S01]  /*3100*/  FMUL.FTZ R113, R132.reuse, R113 ;  /* 0x0000007184717220 */ /* 0x040fe20000410000 */
[----:B------:R-:W-:Y:S01]  /*3110*/  FMUL.FTZ R115, R132, R115 ;  /* 0x0000007384737220 */ /* 0x000fe20000410000 */
[----:B------:R-:W-:-:S02]  /*3120*/  HADD2.F32 R121, -RZ, R73.H1_H1 ;  /* 0x30000049ff797230 */ /* 0x000fc40000004100 */
[----:B------:R-:W-:Y:S01]  /*3130*/  FMUL.FTZ R120, R119, R120 ;  /* 0x0000007877787220 */ /* 0x000fe20000410000 */
[--C-:B------:R-:W-:Y:S02]  /*3140*/  HADD2.F32 R112, -RZ, R72.reuse.H0_H0 ;  /* 0x20000048ff707230 */ /* 0x100fe40000004100 */
[-C--:B------:R-:W-:Y:S01]  /*3150*/  FMUL.FTZ R113, R113, R116.reuse ;  /* 0x0000007471717220 */ /* 0x080fe20000410000 */
[----:B------:R-:W-:Y:S02]  /*3160*/  HADD2.F32 R119, -RZ, R72.H1_H1 ;  /* 0x30000048ff777230 */ /* 0x000fe40000004100 */
[----:B------:R-:W-:Y:S01]  /*3170*/  FMUL.FTZ R190, R115, R116 ;  /* 0x0000007473be7220 */ /* 0x000fe20000410000 */
[----:B------:R-:W-:Y:S01]  /*3180*/  FMUL.FTZ R121, R122, R121 ;  /* 0x000000797a797220 */ /* 0x000fe20000410000 */
[C---:B------:R-:W-:Y:S01]  /*3190*/  FMUL.FTZ R112, R113.reuse, R112 ;  /* 0x0000007071707220 */ /* 0x040fe20000410000 */
[----:B------:R-:W-:Y:S01]  /*31a0*/  FFMA.FTZ R188, R113, R188, R100 ;  /* 0x000000bc71bc7223 */ /* 0x000fe20000010064 */
[C---:B------:R-:W-:Y:S01]  /*31b0*/  FMUL.FTZ R119, R190.reuse, R119 ;  /* 0x00000077be777220 */ /* 0x040fe20000410000 */
[----:B------:R-:W-:Y:S01]  /*31c0*/  FFMA.FTZ R190, R190, R114, R101 ;  /* 0x00000072bebe7223 */ /* 0x000fe20000010065 */
[----:B------:R-:W-:-:S02]  /*31d0*/  F2FP.F16.F32.PACK_AB R115, R186, R125 ;  /* 0x0000007dba73723e */ /* 0x000fc400000000ff */
[----:B------:R-:W-:Y:S02]  /*31e0*/  F2FP.F16.F32.PACK_AB R114, R123, R124 ;  /* 0x0000007c7b72723e */ /* 0x000fe400000000ff */
[----:B------:R-:W-:Y:S02]  /*31f0*/  F2FP.F16.F32.PACK_AB R113, R121, R120 ;  /* 0x000000787971723e */ /* 0x000fe400000000ff */
[----:B------:R-:W-:-:S07]  /*3200*/  F2FP.F16.F32.PACK_AB R112, R119, R112 ;  /* 0x000000707770723e */ /* 0x000fce00000000ff */
.L_x_1146:
[----:B------:R-:W0:Y:S08]  /*3210*/  @P0 LDC.64 R100, c[0x0][0x478] ;  /* 0x00011e00ff640b82 */ /* 0x000e300000000a00 */
[----:B------:R-:W1:Y:S01]  /*3220*/  LDC.64 R122, c[0x0][0x468] ;  /* 0x00011a00ff7a7b82 */ /* 0x000e620000000a00 */
[----:B0-----:R-:W-:Y:S01]  /*3230*/  @P0 IMAD.WIDE.U32 R120, R0, 0x10, R100 ;  /* 0x0000001000780825 */ /* 0x001fe200078e0064 */
[----:B------:R-:W-:-:S02]  /*3240*/  MOV R100, R188 ;  /* 0x000000bc00647202 */ /* 0x000fc40000000f00 */
[----:B------:R-:W-:Y:S02]  /*3250*/  MOV R101, R190 ;  /* 0x000000be00657202 */ /* 0x000fe40000000f00 */
[----:B------:R2:W-:Y:S01]  /*3260*/  @P0 STG.E.128 desc[UR4][R120.64], R84 ;  /* 0x0000005478000986 */ /* 0x0005e2000c101d04 */
[C---:B-1----:R-:W-:Y:S01]  /*3270*/  IMAD.WIDE.U32 R122, R0.reuse, 0x10, R122 ;  /* 0x00000010007a7825 */ /* 0x042fe200078e007a */
[----:B------:R-:W-:-:S04]  /*3280*/  IADD3 R0, PT, PT, R0, 0x100, RZ ;  /* 0x0000010000007810 */ /* 0x000fc80007ffe0ff */
[----:B------:R2:W-:Y:S03]  /*3290*/  STG.E.128 desc[UR4][R122.64], R112 ;  /* 0x000000707a007986 */ /* 0x0005e6000c101d04 */
.L_x_1144:
[----:B------:R-:W-:Y:S05]  /*32a0*/  BSYNC.RECONVERGENT B1 ;  /* 0x0000000000017941 */ /* 0x000fea0003800200 */
.L_x_1143:
        /* <DEDUP_REMOVED lines=23> */
[C---:B-----5:R-:W-:Y:S01]  /*3420*/  FMUL.FTZ R183, R132.reuse, R123 ;  /* 0x0000007b84b77220 */ /* 0x060fe20000410000 */
[C---:B------:R-:W-:Y:S01]  /*3430*/  FMUL.FTZ R124, R132.reuse, R127 ;  /* 0x0000007f847c7220 */ /* 0x040fe20000410000 */
[C---:B------:R-:W-:Y:S01]  /*3440*/  FMUL.FTZ R123, R132.reuse, R119 ;  /* 0x00000077847b7220 */ /* 0x040fe20000410000 */
[C---:B------:R-:W-:Y:S01]  /*3450*/  FMUL.FTZ R119, R132.reuse, R117 ;  /* 0x0000007584777220 */ /* 0x040fe20000410000 */
[C---:B------:R-:W-:Y:S01]  /*3460*/  FMUL.FTZ R125, R132.reuse, R125 ;  /* 0x0000007d847d7220 */ /* 0x040fe20000410000 */
        /* <DEDUP_REMOVED lines=8> */
[----:B------:R-:W-:Y:S02]  /*34f0*/  HADD2.F32 R127, -RZ, R67.H1_H1 ;  /* 0x30000043ff7f7230 */ /* 0x000fe40000004100 */
[----:B------:R-:W-:Y:S01]  /*3500*/  FFMA.FTZ R91, R126, R122, R91 ;  /* 0x0000007a7e5b7223 */ /* 0x000fe2000001005b */
[----:B------:R-:W-:-:S02]  /*3510*/  HADD2.F32 R84, -RZ, R112.H0_H0 ;  /* 0x20000070ff547230 */ /* 0x000fc40000004100 */
[----:B------:R-:W-:Y:S02]  /*3520*/  HADD2.F32 R87, -RZ, R112.H1_H1 ;  /* 0x30000070ff577230 */ /* 0x000fe40000004100 */
[----:B------:R-:W-:Y:S01]  /*3530*/  FMUL.FTZ R185, R126, R127 ;  /* 0x0000007f7eb97220 */ /* 0x000fe20000410000 */
[----:B------:R-:W-:Y:S02]  /*3540*/  HADD2.F32 R114, -RZ, R115.H0_H0 ;  /* 0x20000073ff727230 */ /* 0x000fe40000004100 */
[----:B------:R-:W-:Y:S01]  /*3550*/  FMUL.FTZ R115, R183, R116 ;  /* 0x00000074b7737220 */ /* 0x000fe20000410000 */
[----:B------:R-:W-:Y:S02]  /*3560*/  HADD2.F32 R112, -RZ, R66.H0_H0 ;  /* 0x20000042ff707230 */ /* 0x000fe40000004100 */
[----:B------:R-:W-:Y:S01]  /*3570*/  FFMA.FTZ R126, R85, R118, R88 ;  /* 0x00000076557e7223 */ /* 0x000fe20000010058 */
[--C-:B------:R-:W-:Y:S02]  /*3580*/  HADD2.F32 R86, -RZ, R113.reuse.H0_H0 ;  /* 0x20000071ff567230 */ /* 0x100fe40000004100 */
[----:B------:R-:W-:Y:S01]  /*3590*/  FFMA.FTZ R90, R115, R114, R90 ;  /* 0x00000072735a7223 */ /* 0x000fe2000001005a */
[----:B------:R-:W-:-:S02]  /*35a0*/  HADD2.F32 R113, -RZ, R113.H1_H1 ;  /* 0x30000071ff717230 */ /* 0x000fc40000004100 */
[----:B------:R-:W-:Y:S01]  /*35b0*/  FMUL.FTZ R114, R85, R112 ;  /* 0x0000007055727220 */ /* 0x000fe20000410000 */
[-C--:B------:R-:W-:Y:S01]  /*35c0*/  FMUL.FTZ R118, R125, R116.reuse ;  /* 0x000000747d767220 */ /* 0x080fe20000410000 */
[----:B------:R-:W-:Y:S02]  /*35d0*/  HADD2.F32 R122, -RZ, R67.H0_H0 ;  /* 0x20000043ff7a7230 */ /* 0x000fe40000004100 */
[-C--:B------:R-:W-:Y:S01]  /*35e0*/  FMUL.FTZ R112, R121, R116.reuse ;  /* 0x0000007479707220 */ /* 0x080fe20000410000 */
[--C-:B------:R-:W-:Y:S02]  /*35f0*/  HADD2.F32 R88, -RZ, R65.reuse.H0_H0 ;  /* 0x20000041ff587230 */ /* 0x100fe40000004100 */
[----:B------:R-:W-:Y:S01]  /*3600*/  FMUL.FTZ R85, R119, R116 ;  /* 0x0000007477557220 */ /* 0x000fe20000410000 */
[----:B------:R-:W-:Y:S01]  /*3610*/  FFMA.FTZ R186, R118, R120, R89 ;  /* 0x0000007876ba7223 */ /* 0x000fe20000010059 */
[----:B------:R-:W-:Y:S01]  /*3620*/  FFMA.FTZ R120, R112, R113, R95 ;  /* 0x0000007170787223 */ /* 0x000fe2000001005f */
[----:B------:R-:W-:Y:S01]  /*3630*/  FMUL.FTZ R122, R115, R122 ;  /* 0x0000007a737a7220 */ /* 0x000fe20000410000 */
[C---:B------:R-:W-:Y:S01]  /*3640*/  FFMA.FTZ R94, R85.reuse, R86, R94 ;  /* 0x00000056555e7223 */ /* 0x040fe2000001005e */
[----:B------:R-:W-:Y:S01]  /*3650*/  FMUL.FTZ R88, R85, R88 ;  /* 0x0000005855587220 */ /* 0x000fe20000410000 */
[----:B------:R-:W-:-:S02]  /*3660*/  HADD2.F32 R95, -RZ, R65.H1_H1 ;  /* 0x30000041ff5f7230 */ /* 0x000fc40000004100 */
[-C--:B------:R-:W-:Y:S01]  /*3670*/  FMUL.FTZ R85, R117, R116.reuse ;  /* 0x0000007475557220 */ /* 0x080fe20000410000 */
[----:B------:R-:W-:Y:S02]  /*3680*/  HADD2.F32 R115, -RZ, R66.H1_H1 ;  /* 0x30000042ff737230 */ /* 0x000fe40000004100 */
[----:B------:R-:W-:Y:S01]  /*3690*/  FMUL.FTZ R116, R132, R116 ;  /* 0x0000007484747220 */ /* 0x000fe20000410000 */
[--C-:B------:R-:W-:Y:S02]  /*36a0*/  HADD2.F32 R86, -RZ, R64.reuse.H0_H0 ;  /* 0x20000040ff567230 */ /* 0x100fe40000004100 */
[----:B------:R-:W-:Y:S01]  /*36b0*/  FMUL.FTZ R95, R112, R95 ;  /* 0x0000005f705f7220 */ /* 0x000fe20000410000 */
[----:B------:R-:W-:Y:S02]  /*36c0*/  HADD2.F32 R89, -RZ, R64.H1_H1 ;  /* 0x30000040ff597230 */ /* 0x000fe40000004100 */
[----:B------:R-:W-:Y:S01]  /*36d0*/  FMUL.FTZ R127, R118, R115 ;  /* 0x00000073767f7220 */ /* 0x000fe20000410000 */
[C---:B------:R-:W-:Y:S01]  /*36e0*/  FFMA.FTZ R92, R85.reuse, R84, R92 ;  /* 0x00000054555c7223 */ /* 0x040fe2000001005c */
[----:B------:R-:W-:Y:S01]  /*36f0*/  FMUL.FTZ R112, R85, R86 ;  /* 0x0000005655707220 */ /* 0x000fe20000410000 */
[C---:B------:R-:W-:Y:S01]  /*3700*/  FFMA.FTZ R93, R116.reuse, R87, R93 ;  /* 0x00000057745d7223 */ /* 0x040fe2000001005d */
[----:B------:R-:W-:Y:S01]  /*3710*/  FMUL.FTZ R89, R116, R89 ;  /* 0x0000005974597220 */ /* 0x000fe20000410000 */
[----:B------:R-:W-:-:S02]  /*3720*/  F2FP.F16.F32.PACK_AB R87, R124, R183 ;  /* 0x000000b77c57723e */ /* 0x000fc400000000ff */
[----:B------:R-:W-:Y:S02]  /*3730*/  F2FP.F16.F32.PACK_AB R86, R125, R123 ;  /* 0x0000007b7d56723e */ /* 0x000fe400000000ff */
[----:B------:R-:W-:Y:S02]  /*3740*/  F2FP.F16.F32.PACK_AB R85, R121, R119 ;  /* 0x000000777955723e */ /* 0x000fe400000000ff */
[----:B------:R-:W-:Y:S02]  /*3750*/  F2FP.F16.F32.PACK_AB R84, R132, R117 ;  /* 0x000000758454723e */ /* 0x000fe400000000ff */
[----:B------:R-:W-:Y:S02]  /*3760*/  F2FP.F16.F32.PACK_AB R115, R185, R122 ;  /* 0x0000007ab973723e */ /* 0x000fe400000000ff */
[----:B------:R-:W-:Y:S02]  /*3770*/  F2FP.F16.F32.PACK_AB R114, R127, R114 ;  /* 0x000000727f72723e */ /* 0x000fe400000000ff */
[----:B------:R-:W-:-:S02]  /*3780*/  F2FP.F16.F32.PACK_AB R113, R95, R88 ;  /* 0x000000585f71723e */ /* 0x000fc400000000ff */
[----:B------:R-:W-:Y:S01]  /*3790*/  F2FP.F16.F32.PACK_AB R112, R89, R112 ;  /* 0x000000705970723e */ /* 0x000fe200000000ff */
[----:B------:R-:W-:Y:S06]  /*37a0*/  BRA `(.L_x_1149) ;  /* 0x0000000400107947 */ /* 0x000fec0003800000 */
.L_x_1148:
        /* <DEDUP_REMOVED lines=9> */
[--C-:B-----5:R-:W-:Y:S02]  /*3840*/  HADD2.F32 R183, -RZ, R115.reuse.H0_H0 ;  /* 0x20000073ffb77230 */ /* 0x120fe40000004100 */
[----:B------:R-:W-:Y:S01]  /*3850*/  FADD.FTZ R127, R179, -R188 ;  /* 0x800000bcb37f7221 */ /* 0x000fe20000010000 */
[----:B------:R-:W-:-:S02]  /*3860*/  HADD2.F32 R187, -RZ, R115.H1_H1 ;  /* 0x30000073ffbb7230 */ /* 0x000fc40000004100 */
        /* <DEDUP_REMOVED lines=22> */
[----:B------:R-:W-:-:S02]  /*39d0*/  HADD2.F32 R126, -RZ, R114.H0_H0 ;  /* 0x20000072ff7e7230 */ /* 0x000fc40000004100 */
[C---:B------:R-:W-:Y:S01]  /*39e0*/  FFMA.FTZ R91, R188.reuse, R187, R91 ;  /* 0x000000bbbc5b7223 */ /* 0x040fe2000001005b */
[----:B------:R-:W-:Y:S02]  /*39f0*/  HADD2.F32 R115, -RZ, R67.H1_H1 ;  /* 0x30000043ff737230 */ /* 0x000fe40000004100 */
[----:B------:R-:W-:Y:S01]  /*3a00*/  FFMA.FTZ R90, R127, R183, R90 ;  /* 0x000000b77f5a7223 */ /* 0x000fe2000001005a */
[----:B------:R-:W-:Y:S02]  /*3a10*/  HADD2.F32 R186, -RZ, R114.H1_H1 ;  /* 0x30000072ffba7230 */ /* 0x000fe40000004100 */
[----:B------:R-:W-:Y:S01]  /*3a20*/  FFMA.FTZ R126, R123, R126, R88 ;  /* 0x0000007e7b7e7223 */ /* 0x000fe20000010058 */
[----:B------:R-:W-:Y:S02]  /*3a30*/  HADD2.F32 R114, -RZ, R113.H0_H0 ;  /* 0x20000071ff727230 */ /* 0x000fe40000004100 */
[----:B------:R-:W-:Y:S01]  /*3a40*/  FMUL.FTZ R117, R188, R115 ;  /* 0x00000073bc757220 */ /* 0x000fe20000410000 */
[----:B------:R-:W-:-:S02]  /*3a50*/  HADD2.F32 R115, -RZ, R66.H1_H1 ;  /* 0x30000042ff737230 */ /* 0x000fc40000004100 */
[C---:B------:R-:W-:Y:S01]  /*3a60*/  FFMA.FTZ R186, R124.reuse, R186, R89 ;  /* 0x000000ba7cba7223 */ /* 0x040fe20000010059 */
[----:B------:R-:W-:Y:S02]  /*3a70*/  HADD2.F32 R88, -RZ, R65.H0_H0 ;  /* 0x20000041ff587230 */ /* 0x000fe40000004100 */
[C---:B------:R-:W-:Y:S01]  /*3a80*/  FFMA.FTZ R94, R121.reuse, R114, R94 ;  /* 0x00000072795e7223 */ /* 0x040fe2000001005e */
[----:B------:R-:W-:Y:S02]  /*3a90*/  HADD2.F32 R120, -RZ, R66.H0_H0 ;  /* 0x20000042ff787230 */ /* 0x000fe40000004100 */
[----:B------:R-:W-:Y:S01]  /*3aa0*/  FMUL.FTZ R124, R124, R115 ;  /* 0x000000737c7c7220 */ /* 0x000fe20000410000 */
[----:B------:R-:W-:Y:S02]  /*3ab0*/  HADD2.F32 R122, -RZ, R113.H1_H1 ;  /* 0x30000071ff7a7230 */ /* 0x000fe40000004100 */
[----:B------:R-:W-:Y:S01]  /*3ac0*/  FMUL.FTZ R121, R121, R88 ;  /* 0x0000005879797220 */ /* 0x000fe20000410000 */
[----:B------:R-:W-:-:S02]  /*3ad0*/  HADD2.F32 R132, -RZ, R67.H0_H0 ;  /* 0x20000043ff847230 */ /* 0x000fc40000004100 */
[----:B------:R-:W-:Y:S01]  /*3ae0*/  FMUL.FTZ R123, R123, R120 ;  /* 0x000000787b7b7220 */ /* 0x000fe20000410000 */
[----:B------:R-:W-:Y:S02]  /*3af0*/  HADD2.F32 R115, -RZ, R65.H1_H1 ;  /* 0x30000041ff737230 */ /* 0x000fe40000004100 */
[C---:B------:R-:W-:Y:S01]  /*3b00*/  FFMA.FTZ R120, R118.reuse, R122, R95 ;  /* 0x0000007a76787223 */ /* 0x040fe2000001005f */
[--C-:B------:R-:W-:Y:S02]  /*3b10*/  HADD2.F32 R88, -RZ, R64.reuse.H0_H0 ;  /* 0x20000040ff587230 */ /* 0x100fe40000004100 */
[----:B------:R-:W-:Y:S01]  /*3b20*/  FMUL.FTZ R132, R127, R132 ;  /* 0x000000847f847220 */ /* 0x000fe20000410000 */
[----:B------:R-:W-:Y:S02]  /*3b30*/  HADD2.F32 R89, -RZ, R64.H1_H1 ;  /* 0x30000040ff597230 */ /* 0x000fe40000004100 */
[----:B------:R-:W-:Y:S01]  /*3b40*/  FMUL.FTZ R118, R118, R115 ;  /* 0x0000007376767220 */ /* 0x000fe20000410000 */
[----:B------:R-:W-:-:S02]  /*3b50*/  HADD2.F32 R113, -RZ, R112.H0_H0 ;  /* 0x20000070ff717230 */ /* 0x000fc40000004100 */
[----:B------:R-:W-:Y:S01]  /*3b60*/  FMUL.FTZ R88, R119, R88 ;  /* 0x0000005877587220 */ /* 0x000fe20000410000 */
[----:B------:R-:W-:Y:S02]  /*3b70*/  HADD2.F32 R112, -RZ, R112.H1_H1 ;  /* 0x30000070ff707230 */ /* 0x000fe40000004100 */
[----:B------:R-:W-:Y:S01]  /*3b80*/  FMUL.FTZ R89, R116, R89 ;  /* 0x0000005974597220 */ /* 0x000fe20000410000 */
[----:B------:R-:W-:Y:S01]  /*3b90*/  F2FP.F16.F32.PACK_AB R115, R117, R132 ;  /* 0x000000847573723e */ /* 0x000fe200000000ff */
[----:B------:R-:W-:Y:S01]  /*3ba0*/  FFMA.FTZ R92, R119, R113, R92 ;  /* 0x00000071775c7223 */ /* 0x000fe2000001005c */
[----:B------:R-:W-:Y:S01]  /*3bb0*/  F2FP.F16.F32.PACK_AB R114, R124, R123 ;  /* 0x0000007b7c72723e */ /* 0x000fe200000000ff */
[----:B------:R-:W-:Y:S01]  /*3bc0*/  FFMA.FTZ R93, R116, R112, R93 ;  /* 0x00000070745d7223 */ /* 0x000fe2000001005d */
[----:B------:R-:W-:Y:S02]  /*3bd0*/  F2FP.F16.F32.PACK_AB R113, R118, R121 ;  /* 0x000000797671723e */ /* 0x000fe400000000ff */
[----:B------:R-:W-:-:S07]  /*3be0*/  F2FP.F16.F32.PACK_AB R112, R89, R88 ;  /* 0x000000585970723e */ /* 0x000fce00000000ff */
.L_x_1149:
[----:B------:R-:W0:Y:S01]  /*3bf0*/  @P0 LDC.64 R116, c[0x0][0x478] ;  /* 0x00011e00ff740b82 */ /* 0x000e220000000a00 */
[----:B------:R-:W-:Y:S02]  /*3c00*/  MOV R95, R120 ;  /* 0x00000078005f7202 */ /* 0x000fe40000000f00 */
[----:B------:R-:W-:Y:S02]  /*3c10*/  MOV R88, R126 ;  /* 0x0000007e00587202 */ /* 0x000fe40000000f00 */
[----:B------:R-:W-:-:S03]  /*3c20*/  MOV R89, R186 ;  /* 0x000000ba00597202 */ /* 0x000fc60000000f00 */
[----:B------:R-:W1:Y:S01]  /*3c30*/  LDC.64 R118, c[0x0][0x468] ;  /* 0x00011a00ff767b82 */ /* 0x000e620000000a00 */
[----:B0-----:R-:W-:-:S05]  /*3c40*/  @P0 IMAD.WIDE.U32 R116, R0, 0x10, R116 ;  /* 0x0000001000740825 */ /* 0x001fca00078e0074 */
[----:B------:R3:W-:Y:S01]  /*3c50*/  @P0 STG.E.128 desc[UR4][R116.64], R84 ;  /* 0x0000005474000986 */ /* 0x0007e2000c101d04 */
[----:B-1----:R-:W-:-:S05]  /*3c60*/  IMAD.WIDE.U32 R118, R0, 0x10, R118 ;  /* 0x0000001000767825 */ /* 0x002fca00078e0076 */
[----:B------:R3:W-:Y:S01]  /*3c70*/  STG.E.128 desc[UR4][R118.64], R112 ;  /* 0x0000007076007986 */ /* 0x0007e2000c101d04 */
[----:B------:R-:W-:Y:S05]  /*3c80*/  BRA `(.L_x_1147) ;  /* 0x00000020004c7947 */ /* 0x000fea0003800000 */
.L_x_1138:
        /* <DEDUP_REMOVED lines=8> */
[-CC-:B------:R-:W-:Y:S01]  /*3d10*/  FFMA.FTZ R121, R3, R117.reuse, R118.reuse ;  /* 0x0000007503797223 */ /* 0x180fe20000010076 */
[--C-:B-----5:R-:W-:Y:S02]  /*3d20*/  HADD2.F32 R120, -RZ, R113.reuse.H0_H0 ;  /* 0x20000071ff787230 */ /* 0x120fe40000004100 */
[-CC-:B------:R-:W-:Y:S01]  /*3d30*/  FFMA.FTZ R127, R135, R117.reuse, R118.reuse ;  /* 0x00000075877f7223 */ /* 0x180fe20000010076 */
[----:B------:R-:W-:Y:S02]  /*3d40*/  HADD2.F32 R122, -RZ, R113.H1_H1 ;  /* 0x30000071ff7a7230 */ /* 0x000fe40000004100 */
[----:B------:R-:W-:Y:S01]  /*3d50*/  FADD.FTZ R121, R134, -R121 ;  /* 0x8000007986797221 */ /* 0x000fe20000010000 */
[----:B------:R-:W-:Y:S02]  /*3d60*/  HADD2.F32 R113, -RZ, R4.H0_H0 ;  /* 0x20000004ff717230 */ /* 0x000fe40000004100 */
[----:B------:R-:W-:Y:S01]  /*3d70*/  FFMA.FTZ R183, R139, R117, R118 ;  /* 0x000000758bb77223 */ /* 0x000fe20000010076 */
[----:B------:R-:W-:-:S02]  /*3d80*/  HADD2.F32 R124, -RZ, R114.H0_H0 ;  /* 0x20000072ff7c7230 */ /* 0x000fc40000004100 */
[----:B------:R-:W-:Y:S01]  /*3d90*/  FADD.FTZ R188, R138, -R127 ;  /* 0x8000007f8abc7221 */ /* 0x000fe20000010000 */
[----:B------:R-:W-:Y:S02]  /*3da0*/  HADD2.F32 R126, -RZ, R114.H1_H1 ;  /* 0x30000072ff7e7230 */ /* 0x000fe40000004100 */
[----:B------:R-:W-:Y:S01]  /*3db0*/  FFMA.FTZ R114, R136, R117, R118 ;  /* 0x0000007588727223 */ /* 0x000fe20000010076 */
[--C-:B------:R-:W-:Y:S02]  /*3dc0*/  HADD2.F32 R185, -RZ, R115.reuse.H0_H0 ;  /* 0x20000073ffb97230 */ /* 0x100fe40000004100 */
[----:B------:R-:W-:Y:S01]  /*3dd0*/  FFMA.FTZ R113, R132, R121, R113 ;  /* 0x0000007984717223 */ /* 0x000fe20000010071 */
[----:B------:R-:W-:Y:S02]  /*3de0*/  HADD2.F32 R186, -RZ, R115.H1_H1 ;  /* 0x30000073ffba7230 */ /* 0x000fe40000004100 */
[----:B------:R-:W-:Y:S01]  /*3df0*/  FADD.FTZ R114, R133, -R114 ;  /* 0x8000007285727221 */ /* 0x000fe20000010000 */
[----:B------:R-:W-:-:S02]  /*3e00*/  HADD2.F32 R115, -RZ, R4.H1_H1 ;  /* 0x30000004ff737230 */ /* 0x000fc40000004100 */
[-CC-:B------:R-:W-:Y:S01]  /*3e10*/  FFMA.FTZ R190, R144, R117.reuse, R118.reuse ;  /* 0x0000007590be7223 */ /* 0x180fe20000010076 */
[--C-:B------:R-:W-:Y:S02]  /*3e20*/  HADD2.F32 R121, -RZ, R5.reuse.H0_H0 ;  /* 0x20000005ff797230 */ /* 0x100fe40000004100 */
[----:B------:R-:W-:Y:S01]  /*3e30*/  FADD.FTZ R192, R146, -R183 ;  /* 0x800000b792c07221 */ /* 0x000fe20000010000 */
[----:B------:R-:W-:Y:S02]  /*3e40*/  HADD2.F32 R125, -RZ, R6.H0_H0 ;  /* 0x20000006ff7d7230 */ /* 0x000fe40000004100 */
[C---:B------:R-:W-:Y:S01]  /*3e50*/  FFMA.FTZ R115, R132.reuse, R114, R115 ;  /* 0x0000007284737223 */ /* 0x040fe20000010073 */
[----:B------:R-:W-:Y:S02]  /*3e60*/  HADD2.F32 R119, -RZ, R112.H0_H0 ;  /* 0x20000070ff777230 */ /* 0x000fe40000004100 */
[----:B------:R-:W-:Y:S01]  /*3e70*/  FFMA.FTZ R121, R132, R188, R121 ;  /* 0x000000bc84797223 */ /* 0x000fe20000010079 */
[-CC-:B------:R-:W-:Y:S01]  /*3e80*/  FFMA.FTZ R114, R148, R117.reuse, R118.reuse ;  /* 0x0000007594727223 */ /* 0x180fe20000010076 */
[----:B------:R-:W-:Y:S01]  /*3e90*/  FFMA.FTZ R188, R149, R117, R118 ;  /* 0x0000007595bc7223 */ /* 0x000fe20000010076 */
[----:B------:R-:W-:Y:S01]  /*3ea0*/  FMUL.FTZ R113, R113, R116 ;  /* 0x0000007471717220 */ /* 0x000fe20000410000 */
[----:B------:R-:W-:-:S02]  /*3eb0*/  HADD2.F32 R123, -RZ, R5.H1_H1 ;  /* 0x30000005ff7b7230 */ /* 0x000fc40000004100 */
[----:B------:R-:W-:Y:S01]  /*3ec0*/  FADD.FTZ R190, R137, -R190 ;  /* 0x800000be89be7221 */ /* 0x000fe20000010000 */
[----:B------:R-:W-:Y:S01]  /*3ed0*/  FFMA.FTZ R125, R132, R192, R125 ;  /* 0x000000c0847d7223 */ /* 0x000fe2000001007d */
[----:B------:R-:W-:Y:S02]  /*3ee0*/  HADD2.F32 R127, -RZ, R6.H1_H1 ;  /* 0x30000006ff7f7230 */ /* 0x000fe40000004100 */
[----:B------:R-:W-:Y:S01]  /*3ef0*/  FFMA.FTZ R189, R152, R117, R118 ;  /* 0x0000007598bd7223 */ /* 0x000fe20000010076 */
[--C-:B------:R-:W-:Y:S02]  /*3f00*/  HADD2.F32 R183, -RZ, R7.reuse.H0_H0 ;  /* 0x20000007ffb77230 */ /* 0x100fe40000004100 */
[----:B------:R-:W-:Y:S01]  /*3f10*/  FADD.FTZ R114, R145, -R114 ;  /* 0x8000007291727221 */ /* 0x000fe20000010000 */
[----:B------:R-:W-:Y:S02]  /*3f20*/  HADD2.F32 R112, -RZ, R112.H1_H1 ;  /* 0x30000070ff707230 */ /* 0x000fe40000004100 */
[----:B------:R-:W-:Y:S01]  /*3f30*/  FADD.FTZ R188, R147, -R188 ;  /* 0x800000bc93bc7221 */ /* 0x000fe20000010000 */
[----:B------:R-:W-:Y:S01]  /*3f40*/  FFMA.FTZ R119, R113, R119, R108 ;  /* 0x0000007771777223 */ /* 0x000fe2000001006c */
[-C--:B------:R-:W-:Y:S01]  /*3f50*/  FMUL.FTZ R121, R121, R116.reuse ;  /* 0x0000007479797220 */ /* 0x080fe20000410000 */
[----:B------:R-:W-:Y:S01]  /*3f60*/  FMUL.FTZ R108, R115, R116 ;  /* 0x00000074736c7220 */ /* 0x000fe20000410000 */
[----:B------:R-:W-:Y:S01]  /*3f70*/  FFMA.FTZ R123, R132, R190, R123 ;  /* 0x000000be847b7223 */ /* 0x000fe2000001007b */
[----:B------:R-:W-:Y:S01]  /*3f80*/  FMUL.FTZ R125, R125, R116 ;  /* 0x000000747d7d7220 */ /* 0x000fe20000410000 */
[----:B------:R-:W-:Y:S01]  /*3f90*/  FADD.FTZ R190, R150, -R189 ;  /* 0x800000bd96be7221 */ /* 0x000fe20000010000 */
[C---:B------:R-:W-:Y:S01]  /*3fa0*/  FFMA.FTZ R127, R132.reuse, R114, R127 ;  /* 0x00000072847f7223 */ /* 0x040fe2000001007f */
[----:B------:R-:W-:Y:S01]  /*3fb0*/  FFMA.FTZ R183, R132, R188, R183 ;  /* 0x000000bc84b77223 */ /* 0x000fe200000100b7 */
[----:B------:R-:W-:Y:S01]  /*3fc0*/  FFMA.FTZ R189, R121, R120, R110 ;  /* 0x0000007879bd7223 */ /* 0x000fe2000001006e */
[----:B------:R-:W-:-:S02]  /*3fd0*/  HADD2.F32 R187, -RZ, R7.H1_H1 ;  /* 0x30000007ffbb7230 */ /* 0x000fc40000004100 */
[----:B------:R-:W-:Y:S01]  /*3fe0*/  FFMA.FTZ R188, R108, R112, R109 ;  /* 0x000000706cbc7223 */ /* 0x000fe2000001006d */
[--C-:B------:R-:W-:Y:S02]  /*3ff0*/  HADD2.F32 R110, -RZ, R58.reuse.H0_H0 ;  /* 0x2000003aff6e7230 */ /* 0x100fe40000004100 */
[----:B------:R-:W-:Y:S01]  /*4000*/  FFMA.FTZ R124, R125, R124, R104 ;  /* 0x0000007c7d7c7223 */ /* 0x000fe20000010068 */
[----:B------:R-:W-:Y:S02]  /*4010*/  HADD2.F32 R109, -RZ, R58.H1_H1 ;  /* 0x3000003aff6d7230 */ /* 0x000fe40000004100 */
[-C--:B------:R-:W-:Y:S01]  /*4020*/  FMUL.FTZ R104, R127, R116.reuse ;  /* 0x000000747f687220 */ /* 0x080fe20000410000 */
[----:B------:R-:W-:Y:S02]  /*4030*/  HADD2.F32 R112, -RZ, R59.H0_H0 ;  /* 0x2000003bff707230 */ /* 0x000fe40000004100 */
[----:B------:R-:W-:Y:S01]  /*4040*/  FMUL.FTZ R183, R183, R116 ;  /* 0x00000074b7b77220 */ /* 0x000fe20000410000 */
[----:B------:R-:W-:Y:S01]  /*4050*/  FFMA.FTZ R187, R132, R190, R187 ;  /* 0x000000be84bb7223 */ /* 0x000fe200000100bb */
[----:B------:R-:W-:Y:S01]  /*4060*/  FMUL.FTZ R125, R110, R125 ;  /* 0x0000007d6e7d7220 */ /* 0x000fe20000410000 */
[----:B------:R-:W-:Y:S01]  /*4070*/  FFMA.FTZ R126, R104, R126, R105 ;  /* 0x0000007e687e7223 */ /* 0x000fe20000010069 */
[----:B------:R-:W-:Y:S01]  /*4080*/  FMUL.FTZ R110, R109, R104 ;  /* 0x000000686d6e7220 */ /* 0x000fe20000410000 */
[----:B------:R-:W-:Y:S01]  /*4090*/  FMUL.FTZ R114, R123, R116 ;  /* 0x000000747b727220 */ /* 0x000fe20000410000 */
[----:B------:R-:W-:Y:S01]  /*40a0*/  FMUL.FTZ R115, R112, R183 ;  /* 0x000000b770737220 */ /* 0x000fe20000410000 */
[----:B------:R-:W-:-:S02]  /*40b0*/  HADD2.F32 R104, -RZ, R57.H0_H0 ;  /* 0x20000039ff687230 */ /* 0x000fc40000004100 */
[----:B------:R-:W-:Y:S01]  /*40c0*/  FMUL.FTZ R120, R187, R116 ;  /* 0x00000074bb787220 */ /* 0x000fe20000410000 */
[----:B------:R-:W-:Y:S02]  /*40d0*/  HADD2.F32 R123, -RZ, R59.H1_H1 ;  /* 0x3000003bff7b7230 */ /* 0x000fe40000004100 */
[----:B------:R-:W-:Y:S01]  /*40e0*/  FFMA.FTZ R111, R114, R122, R111 ;  /* 0x0000007a726f7223 */ /* 0x000fe2000001006f */
[----:B------:R-:W-:Y:S02]  /*40f0*/  HADD2.F32 R109, -RZ, R57.H1_H1 ;  /* 0x30000039ff6d7230 */ /* 0x000fe40000004100 */
[----:B------:R-:W-:Y:S01]  /*4100*/  FMUL.FTZ R121, R104, R121 ;  /* 0x0000007968797220 */ /* 0x000fe20000410000 */
[--C-:B------:R-:W-:Y:S02]  /*4110*/  HADD2.F32 R112, -RZ, R56.reuse.H0_H0 ;  /* 0x20000038ff707230 */ /* 0x100fe40000004100 */
[----:B------:R-:W-:Y:S01]  /*4120*/  FMUL.FTZ R122, R123, R120 ;  /* 0x000000787b7a7220 */ /* 0x000fe20000410000 */
[----:B------:R-:W-:-:S02]  /*4130*/  HADD2.F32 R105, -RZ, R56.H1_H1 ;  /* 0x30000038ff697230 */ /* 0x000fc40000004100 */
[----:B------:R-:W-:Y:S01]  /*4140*/  FMUL.FTZ R104, R109, R114 ;  /* 0x000000726d687220 */ /* 0x000fe20000410000 */
[----:B------:R-:W-:Y:S01]  /*4150*/  FFMA.FTZ R106, R183, R185, R106 ;  /* 0x000000b9b76a7223 */ /* 0x000fe2000001006a */
[----:B------:R-:W-:Y:S01]  /*4160*/  FMUL.FTZ R112, R112, R113 ;  /* 0x0000007170707220 */ /* 0x000fe20000410000 */
[----:B------:R-:W-:Y:S01]  /*4170*/  FFMA.FTZ R107, R120, R186, R107 ;  /* 0x000000ba786b7223 */ /* 0x000fe2000001006b */
[----:B------:R-:W-:Y:S01]  /*4180*/  FMUL.FTZ R105, R105, R108 ;  /* 0x0000006c69697220 */ /* 0x000fe20000410000 */
[----:B------:R-:W-:Y:S02]  /*4190*/  F2FP.F16.F32.PACK_AB R115, R122, R115 ;  /* 0x000000737a73723e */ /* 0x000fe400000000ff */
[----:B------:R-:W-:Y:S02]  /*41a0*/  F2FP.F16.F32.PACK_AB R114, R110, R125 ;  /* 0x0000007d6e72723e */ /* 0x000fe400000000ff */
[----:B------:R-:W-:Y:S02]  /*41b0*/  F2FP.F16.F32.PACK_AB R113, R104, R121 ;  /* 0x000000796871723e */ /* 0x000fe400000000ff */
[----:B------:R-:W-:Y:S01]  /*41c0*/  F2FP.F16.F32.PACK_AB R112, R105, R112 ;  /* 0x000000706970723e */ /* 0x000fe200000000ff */
[----:B------:R-:W-:Y:S06]  /*41d0*/  BRA `(.L_x_1153) ;  /* 0x0000000400407947 */ /* 0x000fec0003800000 */
.L_x_1152:
[-C--:B------:R-:W-:Y:S01]  /*41e0*/  FFMA.FTZ R84, R149, R117.reuse, R118 ;  /* 0x0000007595547223 */ /* 0x080fe20000010076 */
[----:B------:R-:W-:Y:S02]  /*41f0*/  HADD2.F32 R87, -RZ, R7.H0_H0 ;  /* 0x20000007ff577230 */ /* 0x000fe40000004100 */
[--C-:B-----5:R-:W-:Y:S02]  /*4200*/  HADD2.F32 R189, -RZ, R113.reuse.H0_H0 ;  /* 0x20000071ffbd7230 */ /* 0x120fe40000004100 */
[----:B------:R-:W-:Y:S01]  /*4210*/  FADD.FTZ R85, R147, -R84 ;  /* 0x8000005493557221 */ /* 0x000fe20000010000 */
[----:B------:R-:W-:Y:S02]  /*4220*/  HADD2.F32 R120, -RZ, R113.H1_H1 ;  /* 0x30000071ff787230 */ /* 0x000fe40000004100 */
[----:B------:R-:W-:Y:S01]  /*4230*/  FFMA.FTZ R113, R152, R117, R118 ;  /* 0x0000007598717223 */ /* 0x000fe20000010076 */
[--C-:B------:R-:W-:Y:S02]  /*4240*/  HADD2.F32 R119, -RZ, R112.reuse.H0_H0 ;  /* 0x20000070ff777230 */ /* 0x100fe40000004100 */
[----:B------:R-:W-:Y:S01]  /*4250*/  FFMA.FTZ R185, R132, R85, R87 ;  /* 0x0000005584b97223 */ /* 0x000fe20000010057 */
[----:B------:R-:W-:-:S02]  /*4260*/  HADD2.F32 R188, -RZ, R112.H1_H1 ;  /* 0x30000070ffbc7230 */ /* 0x000fc40000004100 */
[-CC-:B------:R-:W-:Y:S01]  /*4270*/  FFMA.FTZ R112, R148, R117.reuse, R118.reuse ;  /* 0x0000007594707223 */ /* 0x180fe20000010076 */
[-CC-:B------:R-:W-:Y:S01]  /*4280*/  FFMA.FTZ R87, R139, R117.reuse, R118.reuse ;  /* 0x000000758b577223 */ /* 0x180fe20000010076 */
[----:B------:R-:W-:Y:S01]  /*4290*/  FFMA.FTZ R85, R135, R117, R118 ;  /* 0x0000007587557223 */ /* 0x000fe20000010076 */
[--C-:B------:R-:W-:Y:S02]  /*42a0*/  HADD2.F32 R122, -RZ, R115.reuse.H0_H0 ;  /* 0x20000073ff7a7230 */ /* 0x100fe40000004100 */
[----:B------:R-:W-:Y:S01]  /*42b0*/  FMUL.FTZ R123, R185, R116 ;  /* 0x00000074b97b7220 */ /* 0x000fe20000410000 */
[----:B------:R-:W-:Y:S02]  /*42c0*/  HADD2.F32 R183, -RZ, R115.H1_H1 ;  /* 0x30000073ffb77230 */ /* 0x000fe40000004100 */
[----:B------:R-:W-:Y:S01]  /*42d0*/  FADD.FTZ R115, R150, -R113 ;  /* 0x8000007196737221 */ /* 0x000fe20000010000 */
[--C-:B------:R-:W-:Y:S02]  /*42e0*/  HADD2.F32 R124, -RZ, R114.reuse.H0_H0 ;  /* 0x20000072ff7c7230 */ /* 0x100fe40000004100 */
[----:B------:R-:W-:Y:S01]  /*42f0*/  FADD.FTZ R113, R145, -R112 ;  /* 0x8000007091717221 */ /* 0x000fe20000010000 */
[----:B------:R-:W-:-:S02]  /*4300*/  HADD2.F32 R126, -RZ, R114.H1_H1 ;  /* 0x30000072ff7e7230 */ /* 0x000fc40000004100 */
[----:B------:R-:W-:Y:S01]  /*4310*/  FADD.FTZ R87, R146, -R87 ;  /* 0x8000005792577221 */ /* 0x000fe20000010000 */
[----:B------:R-:W-:Y:S02]  /*4320*/  HADD2.F32 R121, -RZ, R7.H1_H1 ;  /* 0x30000007ff797230 */ /* 0x000fe40000004100 */
[----:B------:R-:W-:Y:S01]  /*4330*/  FADD.FTZ R85, R138, -R85 ;  /* 0x800000558a557221 */ /* 0x000fe20000010000 */
[--C-:B------:R-:W-:Y:S02]  /*4340*/  HADD2.F32 R114, -RZ, R6.reuse.H1_H1 ;  /* 0x30000006ff727230 */ /* 0x100fe40000004100 */
[----:B------:R-:W-:Y:S01]  /*4350*/  FFMA.FTZ R106, R123, R122, R106 ;  /* 0x0000007a7b6a7223 */ /* 0x000fe2000001006a */
[----:B------:R-:W-:Y:S02]  /*4360*/  HADD2.F32 R86, -RZ, R6.H0_H0 ;  /* 0x20000006ff567230 */ /* 0x000fe40000004100 */
[----:B------:R-:W-:Y:S01]  /*4370*/  FFMA.FTZ R187, R132, R115, R121 ;  /* 0x0000007384bb7223 */ /* 0x000fe20000010079 */
[----:B------:R-:W-:-:S02]  /*4380*/  HADD2.F32 R84, -RZ, R5.H0_H0 ;  /* 0x20000005ff547230 */ /* 0x000fc40000004100 */
[----:B------:R-:W-:Y:S01]  /*4390*/  FFMA.FTZ R127, R132, R113, R114 ;  /* 0x00000071847f7223 */ /* 0x000fe20000010072 */
[----:B------:R-:W-:Y:S01]  /*43a0*/  FFMA.FTZ R114, R144, R117, R118 ;  /* 0x0000007590727223 */ /* 0x000fe20000010076 */
[----:B------:R-:W-:Y:S01]  /*43b0*/  FFMA.FTZ R125, R132, R87, R86 ;  /* 0x00000057847d7223 */ /* 0x000fe20000010056 */
[----:B------:R-:W-:Y:S01]  /*43c0*/  FFMA.FTZ R86, R136, R117, R118 ;  /* 0x0000007588567223 */ /* 0x000fe20000010076 */
[----:B------:R-:W-:Y:S01]  /*43d0*/  FFMA.FTZ R115, R132, R85, R84 ;  /* 0x0000005584737223 */ /* 0x000fe20000010054 */
[----:B------:R-:W-:Y:S01]  /*43e0*/  FFMA.FTZ R85, R3, R117, R118 ;  /* 0x0000007503557223 */ /* 0x000fe20000010076 */
[----:B------:R-:W-:Y:S02]  /*43f0*/  HADD2.F32 R121, -RZ, R5.H1_H1 ;  /* 0x30000005ff797230 */ /* 0x000fe40000004100 */
[----:B------:R-:W-:Y:S01]  /*4400*/  FADD.FTZ R113, R137, -R114 ;  /* 0x8000007289717221 */ /* 0x000fe20000010000 */
[--C-:B------:R-:W-:Y:S02]  /*4410*/  HADD2.F32 R84, -RZ, R4.reuse.H0_H0 ;  /* 0x20000004ff547230 */ /* 0x100fe40000004100 */
[----:B------:R-:W-:Y:S01]  /*4420*/  FADD.FTZ R85, R134, -R85 ;  /* 0x8000005586557221 */ /* 0x000fe20000010000 */
[----:B------:R-:W-:-:S02]  /*4430*/  HADD2.F32 R112, -RZ, R4.H1_H1 ;  /* 0x30000004ff707230 */ /* 0x000fc40000004100 */
[----:B------:R-:W-:Y:S01]  /*4440*/  FADD.FTZ R87, R133, -R86 ;  /* 0x8000005685577221 */ /* 0x000fe20000010000 */
[C---:B------:R-:W-:Y:S01]  /*4450*/  FFMA.FTZ R121, R132.reuse, R113, R121 ;  /* 0x0000007184797223 */ /* 0x040fe20000010079 */
[C---:B------:R-:W-:Y:S01]  /*4460*/  FFMA.FTZ R113, R132.reuse, R85, R84 ;  /* 0x0000005584717223 */ /* 0x040fe20000010054 */
[--C-:B------:R-:W-:Y:S02]  /*4470*/  HADD2.F32 R86, -RZ, R59.reuse.H0_H0 ;  /* 0x2000003bff567230 */ /* 0x100fe40000004100 */
[----:B------:R-:W-:Y:S01]  /*4480*/  FFMA.FTZ R114, R132, R87, R112 ;  /* 0x0000005784727223 */ /* 0x000fe20000010070 */
[----:B------:R-:W-:Y:S02]  /*4490*/  HADD2.F32 R87, -RZ, R59.H1_H1 ;  /* 0x3000003bff577230 */ /* 0x000fe40000004100 */
[-C--:B------:R-:W-:Y:S01]  /*44a0*/  FMUL.FTZ R112, R187, R116.reuse ;  /* 0x00000074bb707220 */ /* 0x080fe20000410000 */
[--C-:B------:R-:W-:Y:S02]  /*44b0*/  HADD2.F32 R84, -RZ, R58.reuse.H0_H0 ;  /* 0x2000003aff547230 */ /* 0x100fe40000004100 */
[----:B------:R-:W-:Y:S01]  /*44c0*/  FMUL.FTZ R85, R125, R116 ;  /* 0x000000747d557220 */ /* 0x000fe20000410000 */
[----:B------:R-:W-:Y:S01]  /*44d0*/  FMUL.FTZ R186, R86, R123 ;  /* 0x0000007b56ba7220 */ /* 0x000fe20000410000 */
[----:B------:R-:W-:Y:S01]  /*44e0*/  FMUL.FTZ R191, R87, R112 ;  /* 0x0000007057bf7220 */ /* 0x000fe20000410000 */
[----:B------:R-:W-:Y:S01]  /*44f0*/  FMUL.FTZ R86, R127, R116 ;  /* 0x000000747f567220 */ /* 0x000fe20000410000 */
[----:B------:R-:W-:Y:S01]  /*4500*/  FMUL.FTZ R122, R84, R85 ;  /* 0x00000055547a7220 */ /* 0x000fe20000410000 */
[----:B------:R-:W-:Y:S01]  /*4510*/  FFMA.FTZ R124, R85, R124, R104 ;  /* 0x0000007c557c7223 */ /* 0x000fe20000010068 */
[----:B------:R-:W-:-:S02]  /*4520*/  HADD2.F32 R87, -RZ, R58.H1_H1 ;  /* 0x3000003aff577230 */ /* 0x000fc40000004100 */
[----:B------:R-:W-:Y:S01]  /*4530*/  FMUL.FTZ R85, R115, R116 ;  /* 0x0000007473557220 */ /* 0x000fe20000410000 */
[--C-:B------:R-:W-:Y:S02]  /*4540*/  HADD2.F32 R84, -RZ, R57.reuse.H0_H0 ;  /* 0x20000039ff547230 */ /* 0x100fe40000004100 */
[----:B------:R-:W-:Y:S01]  /*4550*/  FFMA.FTZ R107, R112, R183, R107 ;  /* 0x000000b7706b7223 */ /* 0x000fe2000001006b */
[----:B------:R-:W-:Y:S01]  /*4560*/  FFMA.FTZ R126, R86, R126, R105 ;  /* 0x0000007e567e7223 */ /* 0x000fe20000010069 */
[----:B------:R-:W-:Y:S01]  /*4570*/  FMUL.FTZ R183, R87, R86 ;  /* 0x0000005657b77220 */ /* 0x000fe20000410000 */
[----:B------:R-:W-:Y:S02]  /*4580*/  HADD2.F32 R105, -RZ, R57.H1_H1 ;  /* 0x30000039ff697230 */ /* 0x000fe40000004100 */
[----:B------:R-:W-:Y:S01]  /*4590*/  FMUL.FTZ R104, R84, R85 ;  /* 0x0000005554687220 */ /* 0x000fe20000410000 */
[----:B------:R-:W-:Y:S01]  /*45a0*/  FMUL.FTZ R112, R121, R116 ;  /* 0x0000007479707220 */ /* 0x000fe20000410000 */
[----:B------:R-:W-:Y:S01]  /*45b0*/  FFMA.FTZ R189, R85, R189, R110 ;  /* 0x000000bd55bd7223 */ /* 0x000fe2000001006e */
[----:B------:R-:W-:-:S02]  /*45c0*/  HADD2.F32 R84, -RZ, R56.H0_H0 ;  /* 0x20000038ff547230 */ /* 0x000fc40000004100 */
[-C--:B------:R-:W-:Y:S01]  /*45d0*/  FMUL.FTZ R85, R113, R116.reuse ;  /* 0x0000007471557220 */ /* 0x080fe20000410000 */
[----:B------:R-:W-:Y:S02]  /*45e0*/  HADD2.F32 R87, -RZ, R56.H1_H1 ;  /* 0x30000038ff577230 */ /* 0x000fe40000004100 */
[----:B------:R-:W-:Y:S01]  /*45f0*/  FMUL.FTZ R86, R114, R116 ;  /* 0x0000007472567220 */ /* 0x000fe20000410000 */
[----:B------:R-:W-:Y:S01]  /*4600*/  FFMA.FTZ R111, R112, R120, R111 ;  /* 0x00000078706f7223 */ /* 0x000fe2000001006f */
[----:B------:R-:W-:Y:S01]  /*4610*/  FMUL.FTZ R123, R105, R112 ;  /* 0x00000070697b7220 */ /* 0x000fe20000410000 */
[----:B------:R-:W-:Y:S01]  /*4620*/  FMUL.FTZ R112, R84, R85 ;  /* 0x0000005554707220 */ /* 0x000fe20000410000 */
[----:B------:R-:W-:Y:S01]  /*4630*/  FMUL.FTZ R105, R87, R86 ;  /* 0x0000005657697220 */ /* 0x000fe20000410000 */
[----:B------:R-:W-:Y:S01]  /*4640*/  FFMA.FTZ R119, R85, R119, R108 ;  /* 0x0000007755777223 */ /* 0x000fe2000001006c */
[----:B------:R-:W-:Y:S01]  /*4650*/  FFMA.FTZ R188, R86, R188, R109 ;  /* 0x000000bc56bc7223 */ /* 0x000fe2000001006d */
[----:B------:R-:W-:-:S02]  /*4660*/  F2FP.F16.F32.PACK_AB R85, R121, R115 ;  /* 0x000000737955723e */ /* 0x000fc400000000ff */
[----:B------:R-:W-:Y:S02]  /*4670*/  F2FP.F16.F32.PACK_AB R84, R114, R113 ;  /* 0x000000717254723e */ /* 0x000fe400000000ff */
[----:B------:R-:W-:Y:S02]  /*4680*/  F2FP.F16.F32.PACK_AB R87, R187, R185 ;  /* 0x000000b9bb57723e */ /* 0x000fe400000000ff */
[----:B------:R-:W-:Y:S02]  /*4690*/  F2FP.F16.F32.PACK_AB R86, R127, R125 ;  /* 0x0000007d7f56723e */ /* 0x000fe400000000ff */
[----:B------:R-:W-:Y:S02]  /*46a0*/  F2FP.F16.F32.PACK_AB R115, R191, R186 ;  /* 0x000000babf73723e */ /* 0x000fe400000000ff */
[----:B------:R-:W-:Y:S02]  /*46b0*/  F2FP.F16.F32.PACK_AB R114, R183, R122 ;  /* 0x0000007ab772723e */ /* 0x000fe400000000ff */
[----:B------:R-:W-:-:S02]  /*46c0*/  F2FP.F16.F32.PACK_AB R113, R123, R104 ;  /* 0x000000687b71723e */ /* 0x000fc400000000ff */
[----:B------:R-:W-:-:S07]  /*46d0*/  F2FP.F16.F32.PACK_AB R112, R105, R112 ;  /* 0x000000706970723e */ /* 0x000fce00000000ff */
.L_x_1153:
[----:B------:R-:W-:Y:S01]  /*46e0*/  ISETP.NE.U32.AND P0, PT, RZ, UR12, PT ;  /* 0x0000000cff007c0c */ /* 0x000fe2000bf05070 */
[----:B------:R-:W0:Y:S01]  /*46f0*/  LDC.64 R108, c[0x0][0x468] ;  /* 0x00011a00ff6c7b82 */ /* 0x000e220000000a00 */
[----:B------:R-:W-:Y:S02]  /*4700*/  MOV R110, R189 ;  /* 0x000000bd006e7202 */ /* 0x000fe40000000f00 */
[----:B------:R-:W-:-:S13]  /*4710*/  ISETP.NE.AND.EX P0, PT, RZ, UR13, PT, P0 ;  /* 0x0000000dff007c0c */ /* 0x000fda000bf05300 */
[----:B------:R-:W1:Y:S01]  /*4720*/  @P0 LDC.64 R104, c[0x0][0x478] ;  /* 0x00011e00ff680b82 */ /* 0x000e620000000a00 */
[C---:B0-----:R-:W-:Y:S01]  /*4730*/  IMAD.WIDE.U32 R122, R0.reuse, 0x10, R108 ;  /* 0x00000010007a7825 */ /* 0x041fe200078e006c */
[----:B------:R-:W-:Y:S02]  /*4740*/  MOV R108, R119 ;  /* 0x00000077006c7202 */ /* 0x000fe40000000f00 */
[----:B------:R-:W-:Y:S01]  /*4750*/  MOV R109, R188 ;  /* 0x000000bc006d7202 */ /* 0x000fe20000000f00 */
[C---:B-1----:R-:W-:Y:S01]  /*4760*/  @P0 IMAD.WIDE.U32 R120, R0.reuse, 0x10, R104 ;  /* 0x0000001000780825 */ /* 0x042fe200078e0068 */
[----:B------:R-:W-:Y:S02]  /*4770*/  MOV R104, R124 ;  /* 0x0000007c00687202 */ /* 0x000fe40000000f00 */
[----:B------:R-:W-:Y:S02]  /*4780*/  MOV R105, R126 ;  /* 0x0000007e00697202 */ /* 0x000fe40000000f00 */
[----:B------:R0:W-:Y:S01]  /*4790*/  @P0 STG.E.128 desc[UR4][R120.64], R84 ;  /* 0x0000005478000986 */ /* 0x0001e2000c101d04 */
[----:B------:R-:W-:-:S03]  /*47a0*/  IADD3 R0, PT, PT, R0, 0x100, RZ ;  /* 0x0000010000007810 */ /* 0x000fc60007ffe0ff */
[----:B------:R0:W-:Y:S04]  /*47b0*/  STG.E.128 desc[UR4][R122.64], R112 ;  /* 0x000000707a007986 */ /* 0x0001e8000c101d04 */
.L_x_1151:
[----:B------:R-:W-:Y:S05]  /*47c0*/  BSYNC.RECONVERGENT B1 ;  /* 0x0000000000017941 */ /* 0x000fea0003800200 */
.L_x_1150:
        /* <DEDUP_REMOVED lines=9> */
[--C-:B-----5:R-:W-:Y:S02]  /*4860*/  HADD2.F32 R126, -RZ, R115.reuse.H0_H0 ;  /* 0x20000073ff7e7230 */ /* 0x120fe40000004100 */
[-C--:B------:R-:W-:Y:S01]  /*4870*/  FFMA.FTZ R185, R168, R117.reuse, R118 ;  /* 0x00000075a8b97223 */ /* 0x080fe20000010076 */
[----:B------:R-:W-:Y:S02]  /*4880*/  HADD2.F32 R186, -RZ, R115.H1_H1 ;  /* 0x30000073ffba7230 */ /* 0x000fe40000004100 */
[----:B------:R-:W-:Y:S01]  /*4890*/  FADD.FTZ R127, R163, -R84 ;  /* 0x80000054a37f7221 */ /* 0x000fe20000010000 */
[----:B------:R-:W-:Y:S02]  /*48a0*/  HADD2.F32 R85, -RZ, R79.H0_H0 ;  /* 0x2000004fff557230 */ /* 0x000fe40000004100 */
[----:B------:R-:W-:Y:S01]  /*48b0*/  FFMA.FTZ R123, R155, R117, R118 ;  /* 0x000000759b7b7223 */ /* 0x000fe20000010076 */
[----:B------:R-:W-:-:S02]  /*48c0*/  HADD2.F32 R84, -RZ, R112.H0_H0 ;  /* 0x20000070ff547230 */ /* 0x000fc40000004100 */
[-CC-:B------:R-:W-:Y:S01]  /*48d0*/  FFMA.FTZ R183, R159, R117.reuse, R118.reuse ;  /* 0x000000759fb77223 */ /* 0x180fe20000010076 */
[----:B------:R-:W-:Y:S02]  /*48e0*/  HADD2.F32 R115, -RZ, R112.H1_H1 ;  /* 0x30000070ff737230 */ /* 0x000fe40000004100 */
[----:B------:R-:W-:Y:S01]  /*48f0*/  FFMA.FTZ R112, R164, R117, R118 ;  /* 0x00000075a4707223 */ /* 0x000fe20000010076 */
[----:B------:R-:W-:Y:S01]  /*4900*/  FFMA.FTZ R127, R132, R127, R85 ;  /* 0x0000007f847f7223 */ /* 0x000fe20000010055 */
[----:B------:R-:W-:Y:S02]  /*4910*/  HADD2.F32 R119, -RZ, R79.H1_H1 ;  /* 0x3000004fff777230 */ /* 0x000fe40000004100 */
[----:B------:R-:W-:Y:S01]  /*4920*/  FADD.FTZ R185, R166, -R185 ;  /* 0x800000b9a6b97221 */ /* 0x000fe20000010000 */
[----:B------:R-:W-:Y:S02]  /*4930*/  HADD2.F32 R85, -RZ, R77.H0_H0 ;  /* 0x2000004dff557230 */ /* 0x000fe40000004100 */
[----:B------:R-:W-:Y:S01]  /*4940*/  FADD.FTZ R124, R161, -R112 ;  /* 0x80000070a17c7221 */ /* 0x000fe20000010000 */
[----:B------:R-:W-:Y:S01]  /*4950*/  FADD.FTZ R112, R158, -R123 ;  /* 0x8000007b9e707221 */ /* 0x000fe20000010000 */
[----:B------:R-:W-:-:S02]  /*4960*/  HADD2.F32 R122, -RZ, R114.H0_H0 ;  /* 0x20000072ff7a7230 */ /* 0x000fc40000004100 */
[----:B------:R-:W-:Y:S01]  /*4970*/  FFMA.FTZ R185, R132, R185, R119 ;  /* 0x000000b984b97223 */ /* 0x000fe20000010077 */
[----:B------:R-:W-:Y:S02]  /*4980*/  HADD2.F32 R125, -RZ, R114.H1_H1 ;  /* 0x30000072ff7d7230 */ /* 0x000fe40000004100 */
[----:B------:R-:W-:Y:S01]  /*4990*/  FADD.FTZ R114, R162, -R183 ;  /* 0x800000b7a2727221 */ /* 0x000fe20000010000 */
[----:B------:R-:W-:Y:S02]  /*49a0*/  HADD2.F32 R87, -RZ, R78.H0_H0 ;  /* 0x2000004eff577230 */ /* 0x000fe40000004100 */
[----:B------:R-:W-:Y:S01]  /*49b0*/  FFMA.FTZ R119, R132, R112, R85 ;  /* 0x0000007084777223 */ /* 0x000fe20000010055 */
[--C-:B------:R-:W-:Y:S02]  /*49c0*/  HADD2.F32 R86, -RZ, R113.reuse.H0_H0 ;  /* 0x20000071ff567230 */ /* 0x100fe40000004100 */
[----:B------:R-:W-:Y:S01]  /*49d0*/  FFMA.FTZ R112, R160, R117, R118 ;  /* 0x00000075a0707223 */ /* 0x000fe20000010076 */
[----:B------:R-:W-:-:S02]  /*49e0*/  HADD2.F32 R121, -RZ, R113.H1_H1 ;  /* 0x30000071ff797230 */ /* 0x000fc40000004100 */
[-CC-:B------:R-:W-:Y:S01]  /*49f0*/  FFMA.FTZ R183, R151, R117.reuse, R118.reuse ;  /* 0x0000007597b77223 */ /* 0x180fe20000010076 */
[----:B------:R-:W-:Y:S02]  /*4a00*/  HADD2.F32 R113, -RZ, R78.H1_H1 ;  /* 0x3000004eff717230 */ /* 0x000fe40000004100 */
[----:B------:R-:W-:Y:S01]  /*4a10*/  FFMA.FTZ R123, R132, R114, R87 ;  /* 0x00000072847b7223 */ /* 0x000fe20000010057 */
[----:B------:R-:W-:Y:S01]  /*4a20*/  FFMA.FTZ R114, R156, R117, R118 ;  /* 0x000000759c727223 */ /* 0x000fe20000010076 */
[----:B------:R-:W-:Y:S01]  /*4a30*/  FADD.FTZ R120, R157, -R112 ;  /* 0x800000709d787221 */ /* 0x000fe20000010000 */
[----:B------:R-:W-:Y:S01]  /*4a40*/  FADD.FTZ R112, R154, -R183 ;  /* 0x800000b79a707221 */ /* 0x000fe20000010000 */
[----:B------:R-:W-:Y:S01]  /*4a50*/  FFMA.FTZ R124, R132, R124, R113 ;  /* 0x0000007c847c7223 */ /* 0x000fe20000010071 */
[----:B------:R-:W-:Y:S02]  /*4a60*/  HADD2.F32 R113, -RZ, R77.H1_H1 ;  /* 0x3000004dff717230 */ /* 0x000fe40000004100 */
[----:B------:R-:W-:Y:S01]  /*4a70*/  FMUL.FTZ R183, R127, R116 ;  /* 0x000000747fb77220 */ /* 0x000fe20000410000 */
[----:B------:R-:W-:-:S02]  /*4a80*/  HADD2.F32 R87, -RZ, R76.H1_H1 ;  /* 0x3000004cff577230 */ /* 0x000fc40000004100 */
[----:B------:R-:W-:Y:S01]  /*4a90*/  FADD.FTZ R114, R153, -R114 ;  /* 0x8000007299727221 */ /* 0x000fe20000010000 */
[----:B------:R-:W-:Y:S02]  /*4aa0*/  HADD2.F32 R85, -RZ, R76.H0_H0 ;  /* 0x2000004cff557230 */ /* 0x000fe40000004100 */
[----:B------:R-:W-:Y:S01]  /*4ab0*/  FFMA.FTZ R98, R183, R126, R98 ;  /* 0x0000007eb7627223 */ /* 0x000fe20000010062 */
[C---:B------:R-:W-:Y:S01]  /*4ac0*/  FFMA.FTZ R120, R132.reuse, R120, R113 ;  /* 0x0000007884787223 */ /* 0x040fe20000010071 */
[C---:B------:R-:W-:Y:S01]  /*4ad0*/  FFMA.FTZ R114, R132.reuse, R114, R87 ;  /* 0x0000007284727223 */ /* 0x040fe20000010057 */
[--C-:B------:R-:W-:Y:S02]  /*4ae0*/  HADD2.F32 R126, -RZ, R75.reuse.H0_H0 ;  /* 0x2000004bff7e7230 */ /* 0x100fe40000004100 */
[----:B------:R-:W-:Y:S01]  /*4af0*/  FFMA.FTZ R113, R132, R112, R85 ;  /* 0x0000007084717223 */ /* 0x000fe20000010055 */
[----:B------:R-:W-:Y:S02]  /*4b00*/  HADD2.F32 R87, -RZ, R75.H1_H1 ;  /* 0x3000004bff577230 */ /* 0x000fe40000004100 */
[-C--:B------:R-:W-:Y:S01]  /*4b10*/  FMUL.FTZ R112, R185, R116.reuse ;  /* 0x00000074b9707220 */ /* 0x080fe20000410000 */
[----:B------:R-:W-:Y:S01]  /*4b20*/  FMUL.FTZ R85, R123, R116 ;  /* 0x000000747b557220 */ /* 0x000fe20000410000 */
[----:B------:R-:W-:-:S02]  /*4b30*/  HADD2.F32 R192, -RZ, R74.H0_H0 ;  /* 0x2000004affc07230 */ /* 0x000fc40000004100 */
[----:B------:R-:W-:Y:S01]  /*4b40*/  FMUL.FTZ R183, R126, R183 ;  /* 0x000000b77eb77220 */ /* 0x000fe20000410000 */
[----:B------:R-:W-:Y:S01]  /*4b50*/  FMUL.FTZ R126, R87, R112 ;  /* 0x00000070577e7220 */ /* 0x000fe20000410000 */
[----:B------:R-:W-:Y:S01]  /*4b60*/  FFMA.FTZ R188, R85, R122, R96 ;  /* 0x0000007a55bc7223 */ /* 0x000fe20000010060 */
[----:B------:R-:W-:Y:S01]  /*4b70*/  FFMA.FTZ R190, R112, R186, R99 ;  /* 0x000000ba70be7223 */ /* 0x000fe20000010063 */
[-C--:B------:R-:W-:Y:S01]  /*4b80*/  FMUL.FTZ R96, R124, R116.reuse ;  /* 0x000000747c607220 */ /* 0x080fe20000410000 */
[----:B------:R-:W-:Y:S02]  /*4b90*/  HADD2.F32 R87, -RZ, R74.H1_H1 ;  /* 0x3000004aff577230 */ /* 0x000fe40000004100 */
[----:B------:R-:W-:Y:S01]  /*4ba0*/  FMUL.FTZ R122, R192, R85 ;  /* 0x00000055c07a7220 */ /* 0x000fe20000410000 */
[--C-:B------:R-:W-:Y:S02]  /*4bb0*/  HADD2.F32 R186, -RZ, R73.reuse.H0_H0 ;  /* 0x20000049ffba7230 */ /* 0x100fe40000004100 */
[----:B------:R-:W-:Y:S01]  /*4bc0*/  FMUL.FTZ R85, R119, R116 ;  /* 0x0000007477557220 */ /* 0x000fe20000410000 */
[----:B------:R-:W-:Y:S01]  /*4bd0*/  FFMA.FTZ R189, R96, R125, R97 ;  /* 0x0000007d60bd7223 */ /* 0x000fe20000010061 */
[----:B------:R-:W-:Y:S01]  /*4be0*/  FMUL.FTZ R125, R87, R96 ;  /* 0x00000060577d7220 */ /* 0x000fe20000410000 */
[----:B------:R-:W-:-:S02]  /*4bf0*/  HADD2.F32 R99, -RZ, R73.H1_H1 ;  /* 0x30000049ff637230 */ /* 0x000fc40000004100 */
[----:B------:R-:W-:Y:S01]  /*4c00*/  FMUL.FTZ R112, R120, R116 ;  /* 0x0000007478707220 */ /* 0x000fe20000410000 */
[----:B------:R-:W-:Y:S01]  /*4c10*/  FFMA.FTZ R102, R85, R86, R102 ;  /* 0x0000005655667223 */ /* 0x000fe20000010066 */
[----:B------:R-:W-:Y:S01]  /*4c20*/  FMUL.FTZ R96, R186, R85 ;  /* 0x00000055ba607220 */ /* 0x000fe20000410000 */
[--C-:B------:R-:W-:Y:S02]  /*4c30*/  HADD2.F32 R192, -RZ, R72.reuse.H0_H0 ;  /* 0x20000048ffc07230 */ /* 0x100fe40000004100 */
        /* <DEDUP_REMOVED lines=18> */
.L_x_1156:
[-CC-:B------:R-:W-:Y:S01]  /*4d60*/  FFMA.FTZ R119, R151, R117.reuse, R118.reuse ;  /* 0x0000007597777223 */ /* 0x180fe20000010076 */
[--C-:B-----5:R-:W-:Y:S02]  /*4d70*/  HADD2.F32 R120, -RZ, R113.reuse.H0_H0 ;  /* 0x20000071ff787230 */ /* 0x120fe40000004100 */
[----:B------:R-:W-:Y:S01]  /*4d80*/  FFMA.FTZ R121, R155, R117, R118 ;  /* 0x000000759b797223 */ /* 0x000fe20000010076 */
[----:B------:R-:W-:Y:S02]  /*4d90*/  HADD2.F32 R125, -RZ, R113.H1_H1 ;  /* 0x30000071ff7d7230 */ /* 0x000fe40000004100 */
[----:B------:R-:W-:Y:S01]  /*4da0*/  FADD.FTZ R119, R154, -R119 ;  /* 0x800000779a777221 */ /* 0x000fe20000010000 */
[----:B------:R-:W-:Y:S02]  /*4db0*/  HADD2.F32 R113, -RZ, R76.H0_H0 ;  /* 0x2000004cff717230 */ /* 0x000fe40000004100 */
[----:B------:R-:W-:Y:S01]  /*4dc0*/  FADD.FTZ R121, R158, -R121 ;  /* 0x800000799e797221 */ /* 0x000fe20000010000 */
[----:B------:R-:W-:-:S02]  /*4dd0*/  HADD2.F32 R188, -RZ, R114.H0_H0 ;  /* 0x20000072ffbc7230 */ /* 0x000fc40000004100 */
[--C-:B------:R-:W-:Y:S01]  /*4de0*/  FFMA.FTZ R127, R159, R117, R118.reuse ;  /* 0x000000759f7f7223 */ /* 0x100fe20000010076 */
[----:B------:R-:W-:Y:S02]  /*4df0*/  HADD2.F32 R189, -RZ, R114.H1_H1 ;  /* 0x30000072ffbd7230 */ /* 0x000fe40000004100 */
[----:B------:R-:W-:Y:S01]  /*4e00*/  FFMA.FTZ R113, R132, R119, R113 ;  /* 0x0000007784717223 */ /* 0x000fe20000010071 */
[--C-:B------:R-:W-:Y:S02]  /*4e10*/  HADD2.F32 R186, -RZ, R112.reuse.H0_H0 ;  /* 0x20000070ffba7230 */ /* 0x100fe40000004100 */
[-CC-:B------:R-:W-:Y:S01]  /*4e20*/  FFMA.FTZ R122, R160, R117.reuse, R118.reuse ;  /* 0x00000075a07a7223 */ /* 0x180fe20000010076 */
[----:B------:R-:W-:Y:S02]  /*4e30*/  HADD2.F32 R187, -RZ, R112.H1_H1 ;  /* 0x30000070ffbb7230 */ /* 0x000fe40000004100 */
[----:B------:R-:W-:Y:S01]  /*4e40*/  FFMA.FTZ R112, R156, R117, R118 ;  /* 0x000000759c707223 */ /* 0x000fe20000010076 */
[----:B------:R-:W-:-:S02]  /*4e50*/  HADD2.F32 R114, -RZ, R77.H0_H0 ;  /* 0x2000004dff727230 */ /* 0x000fc40000004100 */
[----:B------:R-:W-:Y:S01]  /*4e60*/  FADD.FTZ R127, R162, -R127 ;  /* 0x8000007fa27f7221 */ /* 0x000fe20000010000 */
[--C-:B------:R-:W-:Y:S02]  /*4e70*/  HADD2.F32 R190, -RZ, R115.reuse.H0_H0 ;  /* 0x20000073ffbe7230 */ /* 0x100fe40000004100 */
[----:B------:R-:W-:Y:S01]  /*4e80*/  FADD.FTZ R123, R157, -R122 ;  /* 0x8000007a9d7b7221 */ /* 0x000fe20000010000 */
[----:B------:R-:W-:Y:S02]  /*4e90*/  HADD2.F32 R192, -RZ, R115.H1_H1 ;  /* 0x30000073ffc07230 */ /* 0x000fe40000004100 */
[----:B------:R-:W-:Y:S01]  /*4ea0*/  FADD.FTZ R115, R153, -R112 ;  /* 0x8000007099737221 */ /* 0x000fe20000010000 */
[----:B------:R-:W-:Y:S02]  /*4eb0*/  HADD2.F32 R119, -RZ, R76.H1_H1 ;  /* 0x3000004cff777230 */ /* 0x000fe40000004100 */
[----:B------:R-:W-:Y:S01]  /*4ec0*/  FFMA.FTZ R121, R132, R121, R114 ;  /* 0x0000007984797223 */ /* 0x000fe20000010072 */
[----:B------:R-:W-:-:S02]  /*4ed0*/  HADD2.F32 R126, -RZ, R78.H0_H0 ;  /* 0x2000004eff7e7230 */ /* 0x000fc40000004100 */
[-CC-:B------:R-:W-:Y:S01]  /*4ee0*/  FFMA.FTZ R114, R165, R117.reuse, R118.reuse ;  /* 0x00000075a5727223 */ /* 0x180fe20000010076 */
[----:B------:R-:W-:Y:S01]  /*4ef0*/  FFMA.FTZ R112, R164, R117, R118 ;  /* 0x00000075a4707223 */ /* 0x000fe20000010076 */
[----:B------:R-:W-:Y:S01]  /*4f00*/  FMUL.FTZ R113, R113, R116 ;  /* 0x0000007471717220 */ /* 0x000fe20000410000 */
[C---:B------:R-:W-:Y:S01]  /*4f10*/  FFMA.FTZ R115, R132.reuse, R115, R119 ;  /* 0x0000007384737223 */ /* 0x040fe20000010077 */
[----:B------:R-:W-:Y:S02]  /*4f20*/  HADD2.F32 R122, -RZ, R79.H0_H0 ;  /* 0x2000004fff7a7230 */ /* 0x000fe40000004100 */
[----:B------:R-:W-:Y:S01]  /*4f30*/  FFMA.FTZ R127, R132, R127, R126 ;  /* 0x0000007f847f7223 */ /* 0x000fe2000001007e */
[----:B------:R-:W-:Y:S02]  /*4f40*/  HADD2.F32 R183, -RZ, R78.H1_H1 ;  /* 0x3000004effb77230 */ /* 0x000fe40000004100 */
[----:B------:R-:W-:Y:S01]  /*4f50*/  FADD.FTZ R185, R163, -R114 ;  /* 0x80000072a3b97221 */ /* 0x000fe20000010000 */
[----:B------:R-:W-:-:S02]  /*4f60*/  HADD2.F32 R124, -RZ, R77.H1_H1 ;  /* 0x3000004dff7c7230 */ /* 0x000fc40000004100 */
[----:B------:R-:W-:Y:S01]  /*4f70*/  FADD.FTZ R119, R161, -R112 ;  /* 0x80000070a1777221 */ /* 0x000fe20000010000 */
[----:B------:R-:W-:Y:S01]  /*4f80*/  FFMA.FTZ R186, R113, R186, R100 ;  /* 0x000000ba71ba7223 */ /* 0x000fe20000010064 */
[-C--:B------:R-:W-:Y:S01]  /*4f90*/  FMUL.FTZ R121, R121, R116.reuse ;  /* 0x0000007479797220 */ /* 0x080fe20000410000 */
[-C--:B------:R-:W-:Y:S01]  /*4fa0*/  FMUL.FTZ R100, R115, R116.reuse ;  /* 0x0000007473647220 */ /* 0x080fe20000410000 */
[----:B------:R-:W-:Y:S01]  /*4fb0*/  FFMA.FTZ R191, R168, R117, R118 ;  /* 0x00000075a8bf7223 */ /* 0x000fe20000010076 */
[C---:B------:R-:W-:Y:S01]  /*4fc0*/  FFMA.FTZ R185, R132.reuse, R185, R122 ;  /* 0x000000b984b97223 */ /* 0x040fe2000001007a */
[----:B------:R-:W-:Y:S01]  /*4fd0*/  FMUL.FTZ R127, R127, R116 ;  /* 0x000000747f7f7220 */ /* 0x000fe20000410000 */
[C---:B------:R-:W-:Y:S01]  /*4fe0*/  FFMA.FTZ R119, R132.reuse, R119, R183 ;  /* 0x0000007784777223 */ /* 0x040fe200000100b7 */
[----:B------:R-:W-:Y:S01]  /*4ff0*/  FFMA.FTZ R123, R132, R123, R124 ;  /* 0x0000007b847b7223 */ /* 0x000fe2000001007c */
[----:B------:R-:W-:Y:S01]  /*5000*/  FFMA.FTZ R102, R121, R120, R102 ;  /* 0x0000007879667223 */ /* 0x000fe20000010066 */
[----:B------:R-:W-:-:S02]  /*5010*/  HADD2.F32 R124, -RZ, R79.H1_H1 ;  /* 0x3000004fff7c7230 */ /* 0x000fc40000004100 */
[----:B------:R-:W-:Y:S01]  /*5020*/  FFMA.FTZ R187, R100, R187, R101 ;  /* 0x000000bb64bb7223 */ /* 0x000fe20000010065 */
[----:B------:R-:W-:Y:S02]  /*5030*/  HADD2.F32 R120, -RZ, R75.H0_H0 ;  /* 0x2000004bff787230 */ /* 0x000fe40000004100 */
[----:B------:R-:W-:Y:S01]  /*5040*/  FADD.FTZ R191, R166, -R191 ;  /* 0x800000bfa6bf7221 */ /* 0x000fe20000010000 */
[----:B------:R-:W-:Y:S01]  /*5050*/  FFMA.FTZ R188, R127, R188, R96 ;  /* 0x000000bc7fbc7223 */ /* 0x000fe20000010060 */
[-C--:B------:R-:W-:Y:S01]  /*5060*/  FMUL.FTZ R185, R185, R116.reuse ;  /* 0x00000074b9b97220 */ /* 0x080fe20000410000 */
[--C-:B------:R-:W-:Y:S02]  /*5070*/  HADD2.F32 R101, -RZ, R74.reuse.H1_H1 ;  /* 0x3000004aff657230 */ /* 0x100fe40000004100 */
[----:B------:R-:W-:Y:S01]  /*5080*/  FMUL.FTZ R112, R119, R116 ;  /* 0x0000007477707220 */ /* 0x000fe20000410000 */
[----:B------:R-:W-:Y:S02]  /*5090*/  HADD2.F32 R96, -RZ, R74.H0_H0 ;  /* 0x2000004aff607230 */ /* 0x000fe40000004100 */
[----:B------:R-:W-:Y:S01]  /*50a0*/  FFMA.FTZ R191, R132, R191, R124 ;  /* 0x000000bf84bf7223 */ /* 0x000fe2000001007c */
[----:B------:R-:W-:Y:S01]  /*50b0*/  FMUL.FTZ R115, R120, R185 ;  /* 0x000000b978737220 */ /* 0x000fe20000410000 */
[----:B------:R-:W-:Y:S01]  /*50c0*/  FFMA.FTZ R189, R112, R189, R97 ;  /* 0x000000bd70bd7223 */ /* 0x000fe20000010061 */
        /* <DEDUP_REMOVED lines=12> */
[----:B------:R-:W-:Y:S01]  /*5190*/  FMUL.FTZ R122, R119, R190 ;  /* 0x000000be777a7220 */ /* 0x000fe20000410000 */
[----:B------:R-:W-:Y:S01]  /*51a0*/  FMUL.FTZ R96, R96, R113 ;  /* 0x0000007160607220 */ /* 0x000fe20000410000 */
[----:B------:R-:W-:Y:S01]  /*51b0*/  FFMA.FTZ R103, R114, R125, R103 ;  /* 0x0000007d72677223 */ /* 0x000fe20000010067 */
[----:B------:R-:W-:Y:S01]  /*51c0*/  FMUL.FTZ R97, R97, R100 ;  /* 0x0000006461617220 */ /* 0x000fe20000410000 */
[----:B------:R-:W-:Y:S01]  /*51d0*/  F2FP.F16.F32.PACK_AB R113, R101, R112 ;  /* 0x000000706571723e */ /* 0x000fe200000000ff */
[----:B------:R-:W-:Y:S01]  /*51e0*/  FFMA.FTZ R190, R190, R192, R99 ;  /* 0x000000c0bebe7223 */ /* 0x000fe20000010063 */
[----:B------:R-:W-:Y:S02]  /*51f0*/  F2FP.F16.F32.PACK_AB R115, R122, R115 ;  /* 0x000000737a73723e */ /* 0x000fe400000000ff */
[----:B------:R-:W-:Y:S02]  /*5200*/  F2FP.F16.F32.PACK_AB R114, R120, R127 ;  /* 0x0000007f7872723e */ /* 0x000fe400000000ff */
[----:B------:R-:W-:-:S07]  /*5210*/  F2FP.F16.F32.PACK_AB R112, R97, R96 ;  /* 0x000000606170723e */ /* 0x000fce00000000ff */
.L_x_1157:
        /* <DEDUP_REMOVED lines=11> */
[----:B------:R-:W-:-:S07]  /*52d0*/  IADD3 R0, PT, PT, R0, 0x100, RZ ;  /* 0x0000010000007810 */ /* 0x000fce0007ffe0ff */
.L_x_1155:
[----:B------:R-:W-:Y:S05]  /*52e0*/  BSYNC.RECONVERGENT B1 ;  /* 0x0000000000017941 */ /* 0x000fea0003800200 */
.L_x_1154:
        /* <DEDUP_REMOVED lines=8> */
[--C-:B------:R-:W-:Y:S02]  /*5370*/  HADD2.F32 R85, -RZ, R83.reuse.H1_H1 ;  /* 0x30000053ff557230 */ /* 0x100fe40000004100 */
[-CC-:B------:R-:W-:Y:S01]  /*5380*/  FFMA.FTZ R120, R181, R117.reuse, R118.reuse ;  /* 0x00000075b5787223 */ /* 0x180fe20000010076 */
[-CC-:B------:R-:W-:Y:S01]  /*5390*/  FFMA.FTZ R84, R180, R117.reuse, R118.reuse ;  /* 0x00000075b4547223 */ /* 0x180fe20000010076 */
[----:B------:R-:W-:Y:S01]  /*53a0*/  FADD.FTZ R87, R182, -R87 ;  /* 0x80000057b6577221 */ /* 0x000fe20000010000 */
[-CC-:B------:R-:W-:Y:S01]  /*53b0*/  FFMA.FTZ R125, R175, R117.reuse, R118.reuse ;  /* 0x00000075af7d7223 */ /* 0x180fe20000010076 */
[-CC-:B------:R-:W-:Y:S01]  /*53c0*/  FFMA.FTZ R121, R171, R117.reuse, R118.reuse ;  /* 0x00000075ab797223 */ /* 0x180fe20000010076 */
[-CC-:B------:R-:W-:Y:S01]  /*53d0*/  FFMA.FTZ R86, R176, R117.reuse, R118.reuse ;  /* 0x00000075b0567223 */ /* 0x180fe20000010076 */
[-CC-:B------:R-:W-:Y:S01]  /*53e0*/  FFMA.FTZ R123, R167, R117.reuse, R118.reuse ;  /* 0x00000075a77b7223 */ /* 0x180fe20000010076 */
[----:B------:R-:W-:Y:S01]  /*53f0*/  FFMA.FTZ R118, R172, R117, R118 ;  /* 0x00000075ac767223 */ /* 0x000fe20000010076 */
[----:B-----5:R-:W-:Y:S01]  /*5400*/  FFMA.FTZ R124, R132, R87, R85 ;  /* 0x00000057847c7223 */ /* 0x020fe20000010055 */
[----:B------:R-:W-:-:S02]  /*5410*/  HADD2.F32 R119, -RZ, R83.H0_H0 ;  /* 0x20000053ff777230 */ /* 0x000fc40000004100 */
[----:B------:R-:W-:Y:S01]  /*5420*/  FADD.FTZ R126, R179, -R120 ;  /* 0x80000078b37e7221 */ /* 0x000fe20000010000 */
[--C-:B------:R-:W-:Y:S02]  /*5430*/  HADD2.F32 R117, -RZ, R82.reuse.H1_H1 ;  /* 0x30000052ff757230 */ /* 0x100fe40000004100 */
[----:B------:R-:W-:Y:S01]  /*5440*/  FADD.FTZ R122, R177, -R84 ;  /* 0x80000054b17a7221 */ /* 0x000fe20000010000 */
[--C-:B------:R-:W-:Y:S02]  /*5450*/  HADD2.F32 R85, -RZ, R81.reuse.H0_H0 ;  /* 0x20000051ff557230 */ /* 0x100fe40000004100 */
[----:B------:R-:W-:Y:S01]  /*5460*/  FADD.FTZ R84, R174, -R121 ;  /* 0x80000079ae547221 */ /* 0x000fe20000010000 */
[----:B------:R-:W-:Y:S02]  /*5470*/  HADD2.F32 R87, -RZ, R82.H0_H0 ;  /* 0x20000052ff577230 */ /* 0x000fe40000004100 */
[----:B------:R-:W-:Y:S01]  /*5480*/  FADD.FTZ R120, R178, -R125 ;  /* 0x8000007db2787221 */ /* 0x000fe20000010000 */
[C---:B------:R-:W-:Y:S01]  /*5490*/  FFMA.FTZ R125, R132.reuse, R126, R119 ;  /* 0x0000007e847d7223 */ /* 0x040fe20000010077 */
[C---:B------:R-:W-:Y:S01]  /*54a0*/  FFMA.FTZ R122, R132.reuse, R122, R117 ;  /* 0x0000007a847a7223 */ /* 0x040fe20000010075 */
[----:B------:R-:W-:Y:S01]  /*54b0*/  FFMA.FTZ R119, R132, R84, R85 ;  /* 0x0000005484777223 */ /* 0x000fe20000010055 */
[----:B------:R-:W-:-:S02]  /*54c0*/  HADD2.F32 R117, -RZ, R81.H1_H1 ;  /* 0x30000051ff757230 */ /* 0x000fc40000004100 */
[----:B------:R-:W-:Y:S01]  /*54d0*/  FFMA.FTZ R121, R132, R120, R87 ;  /* 0x0000007884797223 */ /* 0x000fe20000010057 */
[--C-:B------:R-:W-:Y:S02]  /*54e0*/  HADD2.F32 R85, -RZ, R80.reuse.H0_H0 ;  /* 0x20000050ff557230 */ /* 0x100fe40000004100 */
[----:B------:R-:W-:Y:S01]  /*54f0*/  FADD.FTZ R127, R173, -R86 ;  /* 0x80000056ad7f7221 */ /* 0x000fe20000010000 */
[----:B------:R-:W-:Y:S02]  /*5500*/  HADD2.F32 R84, -RZ, R115.H1_H1 ;  /* 0x30000073ff547230 */ /* 0x000fe40000004100 */
[----:B------:R-:W-:Y:S01]  /*5510*/  FADD.FTZ R86, R170, -R123 ;  /* 0x8000007baa567221 */ /* 0x000fe20000010000 */
[----:B------:R-:W-:Y:S02]  /*5520*/  HADD2.F32 R87, -RZ, R80.H1_H1 ;  /* 0x30000050ff577230 */ /* 0x000fe40000004100 */
[----:B------:R-:W-:Y:S01]  /*5530*/  FADD.FTZ R120, R169, -R118 ;  /* 0x80000076a9787221 */ /* 0x000fe20000010000 */
[----:B------:R-:W-:Y:S01]  /*5540*/  FMUL.FTZ R126, R124, R116 ;  /* 0x000000747c7e7220 */ /* 0x000fe20000410000 */
[C---:B------:R-:W-:Y:S01]  /*5550*/  FFMA.FTZ R118, R132.reuse, R127, R117 ;  /* 0x0000007f84767223 */ /* 0x040fe20000010075 */
[C---:B------:R-:W-:Y:S01]  /*5560*/  FFMA.FTZ R117, R132.reuse, R86, R85 ;  /* 0x0000005684757223 */ /* 0x040fe20000010055 */
[----:B------:R-:W-:Y:S01]  /*5570*/  FFMA.FTZ R132, R132, R120, R87 ;  /* 0x0000007884847223 */ /* 0x000fe20000010057 */
[----:B------:R-:W-:Y:S01]  /*5580*/  FFMA.FTZ R183, R126, R84, R91 ;  /* 0x000000547eb77223 */ /* 0x000fe2000001005b */
[----:B------:R-:W-:-:S02]  /*5590*/  HADD2.F32 R87, -RZ, R113.H0_H0 ;  /* 0x20000071ff577230 */ /* 0x000fc40000004100 */
[-C--:B------:R-:W-:Y:S01]  /*55a0*/  FMUL.FTZ R85, R121, R116.reuse ;  /* 0x0000007479557220 */ /* 0x080fe20000410000 */
[----:B------:R-:W-:Y:S02]  /*55b0*/  HADD2.F32 R91, -RZ, R113.H1_H1 ;  /* 0x30000071ff5b7230 */ /* 0x000fe40000004100 */
[----:B------:R-:W-:Y:S01]  /*55c0*/  FMUL.FTZ R113, R125, R116 ;  /* 0x000000747d717220 */ /* 0x000fe20000410000 */
[--C-:B------:R-:W-:Y:S02]  /*55d0*/  HADD2.F32 R84, -RZ, R112.reuse.H0_H0 ;  /* 0x20000070ff547230 */ /* 0x100fe40000004100 */
[----:B------:R-:W-:Y:S02]  /*55e0*/  HADD2.F32 R86, -RZ, R112.H1_H1 ;  /* 0x30000070ff567230 */ /* 0x000fe40000004100 */
[----:B------:R-:W-:Y:S02]  /*55f0*/  HADD2.F32 R115, -RZ, R115.H0_H0 ;  /* 0x20000073ff737230 */ /* 0x000fe40000004100 */
[----:B------:R-:W-:-:S02]  /*5600*/  HADD2.F32 R112, -RZ, R67.H0_H0 ;  /* 0x20000043ff707230 */ /* 0x000fc40000004100 */
[--C-:B------:R-:W-:Y:S02]  /*5610*/  HADD2.F32 R120, -RZ, R114.reuse.H0_H0 ;  /* 0x20000072ff787230 */ /* 0x100fe40000004100 */
[----:B------:R-:W-:Y:S01]  /*5620*/  FFMA.FTZ R90, R113, R115, R90 ;  /* 0x00000073715a7223 */ /* 0x000fe2000001005a */
[----:B------:R-:W-:Y:S02]  /*5630*/  HADD2.F32 R123, -RZ, R114.H1_H1 ;  /* 0x30000072ff7b7230 */ /* 0x000fe40000004100 */
[----:B------:R-:W-:Y:S01]  /*5640*/  FMUL.FTZ R115, R112, R113 ;  /* 0x0000007170737220 */ /* 0x000fe20000410000 */
[--C-:B------:R-:W-:Y:S02]  /*5650*/  HADD2.F32 R114, -RZ, R66.reuse.H0_H0 ;  /* 0x20000042ff727230 */ /* 0x100fe40000004100 */
[----:B------:R-:W-:Y:S01]  /*5660*/  FMUL.FTZ R112, R122, R116 ;  /* 0x000000747a707220 */ /* 0x000fe20000410000 */
[----:B------:R-:W-:Y:S02]  /*5670*/  HADD2.F32 R127, -RZ, R67.H1_H1 ;  /* 0x30000043ff7f7230 */ /* 0x000fe40000004100 */
[----:B------:R-:W-:Y:S01]  /*5680*/  FFMA.FTZ R120, R85, R120, R88 ;  /* 0x0000007855787223 */ /* 0x000fe20000010058 */
[----:B------:R-:W-:-:S02]  /*5690*/  HADD2.F32 R113, -RZ, R66.H1_H1 ;  /* 0x30000042ff717230 */ /* 0x000fc40000004100 */
[----:B------:R-:W-:Y:S01]  /*56a0*/  FMUL.FTZ R114, R114, R85 ;  /* 0x0000005572727220 */ /* 0x000fe20000410000 */
[--C-:B------:R-:W-:Y:S02]  /*56b0*/  HADD2.F32 R186, -RZ, R65.reuse.H0_H0 ;  /* 0x20000041ffba7230 */ /* 0x100fe40000004100 */
[----:B------:R-:W-:Y:S01]  /*56c0*/  FMUL.FTZ R85, R119, R116 ;  /* 0x0000007477557220 */ /* 0x000fe20000410000 */
[----:B------:R-:W-:Y:S01]  /*56d0*/  FMUL.FTZ R126, R127, R126 ;  /* 0x0000007e7f7e7220 */ /* 0x000fe20000410000 */
[----:B------:R-:W-:Y:S01]  /*56e0*/  FFMA.FTZ R127, R112, R123, R89 ;  /* 0x0000007b707f7223 */ /* 0x000fe20000010059 */
[----:B------:R-:W-:Y:S01]  /*56f0*/  FMUL.FTZ R123, R113, R112 ;  /* 0x00000070717b7220 */ /* 0x000fe20000410000 */
[----:B------:R-:W-:Y:S01]  /*5700*/  FFMA.FTZ R94, R85, R87, R94 ;  /* 0x00000057555e7223 */ /* 0x000fe2000001005e */
[----:B------:R-:W-:Y:S01]  /*5710*/  FMUL.FTZ R113, R186, R85 ;  /* 0x00000055ba717220 */ /* 0x000fe20000410000 */
[----:B------:R-:W-:Y:S01]  /*5720*/  FMUL.FTZ R88, R118, R116 ;  /* 0x0000007476587220 */ /* 0x000fe20000410000 */
[----:B------:R-:W-:-:S02]  /*5730*/  HADD2.F32 R87, -RZ, R65.H1_H1 ;  /* 0x30000041ff577230 */ /* 0x000fc40000004100 */
[-C--:B------:R-:W-:Y:S01]  /*5740*/  FMUL.FTZ R85, R117, R116.reuse ;  /* 0x0000007475557220 */ /* 0x080fe20000410000 */
[--C-:B------:R-:W-:Y:S02]  /*5750*/  HADD2.F32 R112, -RZ, R64.reuse.H0_H0 ;  /* 0x20000040ff707230 */ /* 0x100fe40000004100 */
[----:B------:R-:W-:Y:S01]  /*5760*/  FMUL.FTZ R116, R132, R116 ;  /* 0x0000007484747220 */ /* 0x000fe20000410000 */
[----:B------:R-:W-:Y:S02]  /*5770*/  HADD2.F32 R89, -RZ, R64.H1_H1 ;  /* 0x30000040ff597230 */ /* 0x000fe40000004100 */
[----:B------:R-:W-:Y:S01]  /*5780*/  FFMA.FTZ R95, R88, R91, R95 ;  /* 0x0000005b585f7223 */ /* 0x000fe2000001005f */
[----:B------:R-:W-:Y:S01]  /*5790*/  FMUL.FTZ R88, R87, R88 ;  /* 0x0000005857587220 */ /* 0x000fe20000410000 */
[----:B------:R-:W-:Y:S01]  /*57a0*/  FMUL.FTZ R112, R112, R85 ;  /* 0x0000005570707220 */ /* 0x000fe20000410000 */
[----:B------:R-:W-:Y:S01]  /*57b0*/  FFMA.FTZ R92, R85, R84, R92 ;  /* 0x00000054555c7223 */ /* 0x000fe2000001005c */
[----:B------:R-:W-:Y:S01]  /*57c0*/  FMUL.FTZ R89, R89, R116 ;  /* 0x0000007459597220 */ /* 0x000fe20000410000 */
        /* <DEDUP_REMOVED lines=10> */
.L_x_1158:
[-CC-:B------:R-:W-:Y:S01]  /*5870*/  FFMA.FTZ R120, R181, R117.reuse, R118.reuse ;  /* 0x00000075b5787223 */ /* 0x180fe20000010076 */
[----:B------:R-:W-:Y:S02]  /*5880*/  HADD2.F32 R123, -RZ, R83.H0_H0 ;  /* 0x20000053ff7b7230 */ /* 0x000fe40000004100 */
[-C--:B------:R-:W-:Y:S01]  /*5890*/  FFMA.FTZ R119, R167, R117.reuse, R118 ;  /* 0x00000075a7777223 */ /* 0x080fe20000010076 */
[----:B-----5:R-:W-:Y:S02]  /*58a0*/  HADD2.F32 R122, -RZ, R115.H0_H0 ;  /* 0x20000073ff7a7230 */ /* 0x020fe40000004100 */
[----:B------:R-:W-:Y:S01]  /*58b0*/  FADD.FTZ R121, R179, -R120 ;  /* 0x80000078b3797221 */ /* 0x000fe20000010000 */
[-CC-:B------:R-:W-:Y:S01]  /*58c0*/  FFMA.FTZ R120, R172, R117.reuse, R118.reuse ;  /* 0x00000075ac787223 */ /* 0x180fe20000010076 */
[-CC-:B------:R-:W-:Y:S01]  /*58d0*/  FFMA.FTZ R124, R176, R117.reuse, R118.reuse ;  /* 0x00000075b07c7223 */ /* 0x180fe20000010076 */
[--C-:B------:R-:W-:Y:S01]  /*58e0*/  FFMA.FTZ R127, R175, R117, R118.reuse ;  /* 0x00000075af7f7223 */ /* 0x100fe20000010076 */
[----:B------:R-:W-:Y:S01]  /*58f0*/  FFMA.FTZ R121, R132, R121, R123 ;  /* 0x0000007984797223 */ /* 0x000fe2000001007b */
[-CC-:B------:R-:W-:Y:S01]  /*5900*/  FFMA.FTZ R123, R171, R117.reuse, R118.reuse ;  /* 0x00000075ab7b7223 */ /* 0x180fe20000010076 */
[-CC-:B------:R-:W-:Y:S01]  /*5910*/  FFMA.FTZ R186, R180, R117.reuse, R118.reuse ;  /* 0x00000075b4ba7223 */ /* 0x180fe20000010076 */
[----:B------:R-:W-:Y:S01]  /*5920*/  FFMA.FTZ R189, R184, R117, R118 ;  /* 0x00000075b8bd7223 */ /* 0x000fe20000010076 */
[----:B------:R-:W-:Y:S01]  /*5930*/  FMUL.FTZ R187, R121, R116 ;  /* 0x0000007479bb7220 */ /* 0x000fe20000410000 */
[----:B------:R-:W-:-:S02]  /*5940*/  HADD2.F32 R125, -RZ, R113.H1_H1 ;  /* 0x30000071ff7d7230 */ /* 0x000fc40000004100 */
[----:B------:R-:W-:Y:S01]  /*5950*/  FADD.FTZ R119, R170, -R119 ;  /* 0x80000077aa777221 */ /* 0x000fe20000010000 */
[--C-:B------:R-:W-:Y:S02]  /*5960*/  HADD2.F32 R117, -RZ, R112.reuse.H0_H0 ;  /* 0x20000070ff757230 */ /* 0x100fe40000004100 */
[----:B------:R-:W-:Y:S01]  /*5970*/  FFMA.FTZ R90, R187, R122, R90 ;  /* 0x0000007abb5a7223 */ /* 0x000fe2000001005a */
[----:B------:R-:W-:Y:S02]  /*5980*/  HADD2.F32 R122, -RZ, R113.H0_H0 ;  /* 0x20000071ff7a7230 */ /* 0x000fe40000004100 */
[----:B------:R-:W-:Y:S01]  /*5990*/  FADD.FTZ R121, R169, -R120 ;  /* 0x80000078a9797221 */ /* 0x000fe20000010000 */
[----:B------:R-:W-:Y:S02]  /*59a0*/  HADD2.F32 R118, -RZ, R112.H1_H1 ;  /* 0x30000070ff767230 */ /* 0x000fe40000004100 */
[----:B------:R-:W-:Y:S01]  /*59b0*/  FADD.FTZ R123, R174, -R123 ;  /* 0x8000007bae7b7221 */ /* 0x000fe20000010000 */
[----:B------:R-:W-:-:S02]  /*59c0*/  HADD2.F32 R126, -RZ, R114.H0_H0 ;  /* 0x20000072ff7e7230 */ /* 0x000fc40000004100 */
[----:B------:R-:W-:Y:S01]  /*59d0*/  FADD.FTZ R127, R178, -R127 ;  /* 0x8000007fb27f7221 */ /* 0x000fe20000010000 */
[----:B------:R-:W-:Y:S02]  /*59e0*/  HADD2.F32 R185, -RZ, R114.H1_H1 ;  /* 0x30000072ffb97230 */ /* 0x000fe40000004100 */
[----:B------:R-:W-:Y:S01]  /*59f0*/  FADD.FTZ R183, R177, -R186 ;  /* 0x800000bab1b77221 */ /* 0x000fe20000010000 */
[--C-:B------:R-:W-:Y:S02]  /*5a00*/  HADD2.F32 R113, -RZ, R80.reuse.H0_H0 ;  /* 0x20000050ff717230 */ /* 0x100fe40000004100 */
[----:B------:R-:W-:Y:S01]  /*5a10*/  FADD.FTZ R189, R182, -R189 ;  /* 0x800000bdb6bd7221 */ /* 0x000fe20000010000 */
[----:B------:R-:W-:Y:S02]  /*5a20*/  HADD2.F32 R112, -RZ, R80.H1_H1 ;  /* 0x30000050ff707230 */ /* 0x000fe40000004100 */
[----:B------:R-:W-:Y:S02]  /*5a30*/  HADD2.F32 R114, -RZ, R81.H0_H0 ;  /* 0x20000051ff727230 */ /* 0x000fe40000004100 */
[----:B------:R-:W-:Y:S01]  /*5a40*/  FFMA.FTZ R113, R132, R119, R113 ;  /* 0x0000007784717223 */ /* 0x000fe20000010071 */
[----:B------:R-:W-:-:S02]  /*5a50*/  HADD2.F32 R188, -RZ, R115.H1_H1 ;  /* 0x30000073ffbc7230 */ /* 0x000fc40000004100 */
[C---:B------:R-:W-:Y:S01]  /*5a60*/  FFMA.FTZ R121, R132.reuse, R121, R112 ;  /* 0x0000007984797223 */ /* 0x040fe20000010070 */
[----:B------:R-:W-:Y:S02]  /*5a70*/  HADD2.F32 R119, -RZ, R81.H1_H1 ;  /* 0x30000051ff777230 */ /* 0x000fe40000004100 */
[----:B------:R-:W-:Y:S01]  /*5a80*/  FFMA.FTZ R123, R132, R123, R114 ;  /* 0x0000007b847b7223 */ /* 0x000fe20000010072 */
[--C-:B------:R-:W-:Y:S02]  /*5a90*/  HADD2.F32 R112, -RZ, R82.reuse.H0_H0 ;  /* 0x20000052ff707230 */ /* 0x100fe40000004100 */
[----:B------:R-:W-:Y:S01]  /*5aa0*/  FADD.FTZ R115, R173, -R124 ;  /* 0x8000007cad737221 */ /* 0x000fe20000010000 */
[----:B------:R-:W-:Y:S02]  /*5ab0*/  HADD2.F32 R114, -RZ, R82.H1_H1 ;  /* 0x30000052ff727230 */ /* 0x000fe40000004100 */
[----:B------:R-:W-:Y:S01]  /*5ac0*/  FMUL.FTZ R113, R113, R116 ;  /* 0x0000007471717220 */ /* 0x000fe20000410000 */
[----:B------:R-:W-:-:S02]  /*5ad0*/  HADD2.F32 R120, -RZ, R83.H1_H1 ;  /* 0x30000053ff787230 */ /* 0x000fc40000004100 */
[C---:B------:R-:W-:Y:S01]  /*5ae0*/  FFMA.FTZ R115, R132.reuse, R115, R119 ;  /* 0x0000007384737223 */ /* 0x040fe20000010077 */
[C---:B------:R-:W-:Y:S01]  /*5af0*/  FFMA.FTZ R127, R132.reuse, R127, R112 ;  /* 0x0000007f847f7223 */ /* 0x040fe20000010070 */
[C---:B------:R-:W-:Y:S01]  /*5b00*/  FFMA.FTZ R183, R132.reuse, R183, R114 ;  /* 0x000000b784b77223 */ /* 0x040fe20000010072 */
[-C--:B------:R-:W-:Y:S01]  /*5b10*/  FMUL.FTZ R112, R121, R116.reuse ;  /* 0x0000007479707220 */ /* 0x080fe20000410000 */
[----:B------:R-:W-:Y:S01]  /*5b20*/  FFMA.FTZ R189, R132, R189, R120 ;  /* 0x000000bd84bd7223 */ /* 0x000fe20000010078 */
[-C--:B------:R-:W-:Y:S01]  /*5b30*/  FMUL.FTZ R124, R115, R116.reuse ;  /* 0x00000074737c7220 */ /* 0x080fe20000410000 */
[-C--:B------:R-:W-:Y:S01]  /*5b40*/  FMUL.FTZ R123, R123, R116.reuse ;  /* 0x000000747b7b7220 */ /* 0x080fe20000410000 */
[-C--:B------:R-:W-:Y:S01]  /*5b50*/  FMUL.FTZ R115, R127, R116.reuse ;  /* 0x000000747f737220 */ /* 0x080fe20000410000 */
[-C--:B------:R-:W-:Y:S01]  /*5b60*/  FMUL.FTZ R132, R183, R116.reuse ;  /* 0x00000074b7847220 */ /* 0x080fe20000410000 */
[----:B------:R-:W-:Y:S01]  /*5b70*/  FMUL.FTZ R186, R189, R116 ;  /* 0x00000074bdba7220 */ /* 0x000fe20000410000 */
[----:B------:R-:W-:-:S02]  /*5b80*/  HADD2.F32 R116, -RZ, R67.H0_H0 ;  /* 0x20000043ff747230 */ /* 0x000fc40000004100 */
[----:B------:R-:W-:Y:S01]  /*5b90*/  FFMA.FTZ R92, R113, R117, R92 ;  /* 0x00000075715c7223 */ /* 0x000fe2000001005c */
[--C-:B------:R-:W-:Y:S02]  /*5ba0*/  HADD2.F32 R114, -RZ, R66.reuse.H0_H0 ;  /* 0x20000042ff727230 */ /* 0x100fe40000004100 */
[----:B------:R-:W-:Y:S01]  /*5bb0*/  FFMA.FTZ R120, R115, R126, R88 ;  /* 0x0000007e73787223 */ /* 0x000fe20000010058 */
[----:B------:R-:W-:Y:S01]  /*5bc0*/  FFMA.FTZ R127, R132, R185, R89 ;  /* 0x000000b9847f7223 */ /* 0x000fe20000010059 */
[----:B------:R-:W-:Y:S01]  /*5bd0*/  FMUL.FTZ R187, R116, R187 ;  /* 0x000000bb74bb7220 */ /* 0x000fe20000410000 */
[----:B------:R-:W-:Y:S02]  /*5be0*/  HADD2.F32 R119, -RZ, R67.H1_H1 ;  /* 0x30000043ff777230 */ /* 0x000fe40000004100 */
[----:B------:R-:W-:Y:S01]  /*5bf0*/  FMUL.FTZ R116, R114, R115 ;  /* 0x0000007372747220 */ /* 0x000fe20000410000 */
[----:B------:R-:W-:Y:S02]  /*5c00*/  HADD2.F32 R114, -RZ, R65.H0_H0 ;  /* 0x20000041ff727230 */ /* 0x000fe40000004100 */
[----:B------:R-:W-:Y:S01]  /*5c10*/  FFMA.FTZ R94, R123, R122, R94 ;  /* 0x0000007a7b5e7223 */ /* 0x000fe2000001005e */
[----:B------:R-:W-:-:S02]  /*5c20*/  HADD2.F32 R117, -RZ, R66.H1_H1 ;  /* 0x30000042ff757230 */ /* 0x000fc40000004100 */
[----:B------:R-:W-:Y:S01]  /*5c30*/  FFMA.FTZ R95, R124, R125, R95 ;  /* 0x0000007d7c5f7223 */ /* 0x000fe2000001005f */
[----:B------:R-:W-:Y:S02]  /*5c40*/  HADD2.F32 R115, -RZ, R65.H1_H1 ;  /* 0x30000041ff737230 */ /* 0x000fe40000004100 */
[----:B------:R-:W-:Y:S01]  /*5c50*/  FMUL.FTZ R123, R114, R123 ;  /* 0x0000007b727b7220 */ /* 0x000fe20000410000 */
[--C-:B------:R-:W-:Y:S02]  /*5c60*/  HADD2.F32 R88, -RZ, R64.reuse.H0_H0 ;  /* 0x20000040ff587230 */ /* 0x100fe40000004100 */
[----:B------:R-:W-:Y:S01]  /*5c70*/  FMUL.FTZ R114, R119, R186 ;  /* 0x000000ba77727220 */ /* 0x000fe20000410000 */
[----:B------:R-:W-:Y:S02]  /*5c80*/  HADD2.F32 R89, -RZ, R64.H1_H1 ;  /* 0x30000040ff597230 */ /* 0x000fe40000004100 */
[----:B------:R-:W-:Y:S01]  /*5c90*/  FMUL.FTZ R117, R117, R132 ;  /* 0x0000008475757220 */ /* 0x000fe20000410000 */
[----:B------:R-:W-:Y:S01]  /*5ca0*/  FMUL.FTZ R124, R115, R124 ;  /* 0x0000007c737c7220 */ /* 0x000fe20000410000 */
[----:B------:R-:W-:Y:S01]  /*5cb0*/  FMUL.FTZ R88, R88, R113 ;  /* 0x0000007158587220 */ /* 0x000fe20000410000 */
[----:B------:R-:W-:Y:S01]  /*5cc0*/  FFMA.FTZ R93, R112, R118, R93 ;  /* 0x00000076705d7223 */ /* 0x000fe2000001005d */
[----:B------:R-:W-:Y:S01]  /*5cd0*/  FMUL.FTZ R89, R89, R112 ;  /* 0x0000007059597220 */ /* 0x000fe20000410000 */
[----:B------:R-:W-:Y:S01]  /*5ce0*/  F2FP.F16.F32.PACK_AB R115, R114, R187 ;  /* 0x000000bb7273723e */ /* 0x000fe200000000ff */
[----:B------:R-:W-:Y:S01]  /*5cf0*/  FFMA.FTZ R183, R186, R188, R91 ;  /* 0x000000bcbab77223 */ /* 0x000fe2000001005b */
[----:B------:R-:W-:-:S02]  /*5d00*/  F2FP.F16.F32.PACK_AB R114, R117, R116 ;  /* 0x000000747572723e */ /* 0x000fc400000000ff */
[----:B------:R-:W-:Y:S02]  /*5d10*/  F2FP.F16.F32.PACK_AB R113, R124, R123 ;  /* 0x0000007b7c71723e */ /* 0x000fe400000000ff */
[----:B------:R-:W-:-:S07]  /*5d20*/  F2FP.F16.F32.PACK_AB R112, R89, R88 ;  /* 0x000000585970723e */ /* 0x000fce00000000ff */
.L_x_1159:
        /* <DEDUP_REMOVED lines=8> */
[----:B------:R4:W-:Y:S02]  /*5db0*/  STG.E.128 desc[UR4][R118.64], R112 ;  /* 0x0000007076007986 */ /* 0x0009e4000c101d04 */
.L_x_1147:
[----:B------:R-:W-:Y:S05]  /*5dc0*/  BSYNC.RECONVERGENT B0 ;  /* 0x0000000000007941 */ /* 0x000fea0003800200 */
.L_x_1137:
[----:B0-234-:R-:W0:Y:S01]  /*5dd0*/  LDC.64 R112, c[0x0][0x380] ;  /* 0x0000e000ff707b82 */ /* 0x01de220000000a00 */
[----:B------:R-:W-:Y:S02]  /*5de0*/  PLOP3.LUT P2, PT, P2, PT, PT, 0x8, 0x80 ;  /* 0x000000000080781c */ /* 0x000fe4000174e170 */
[----:B0-----:R-:W-:-:S04]  /*5df0*/  IADD3 R2, PT, PT, R2, R112, RZ ;  /* 0x0000007002027210 */ /* 0x001fc80007ffe0ff */
[----:B------:R-:W-:-:S13]  /*5e00*/  ISETP.GE.AND P0, PT, R2, R113, PT ;  /* 0x000000710200720c */ /* 0x000fda0003f06270 */
[----:B------:R-:W-:Y:S05]  /*5e10*/  @!P0 BRA `(.L_x_1160) ;  /* 0xffffffa800548947 */ /* 0x000fea000383ffff */
.L_x_1130:
        /* <DEDUP_REMOVED lines=17> */
.L_x_1162:
[----:B------:R-:W-:Y:S05]  /*5f30*/  BSYNC.RECONVERGENT B0 ;  /* 0x0000000000007941 */ /* 0x000fea0003800200 */
.L_x_1161:
        /* <DEDUP_REMOVED lines=15> */
.L_x_1164:
[----:B------:R-:W-:Y:S05]  /*6030*/  BSYNC.RECONVERGENT B0 ;  /* 0x0000000000007941 */ /* 0x000fea0003800200 */
.L_x_1163:
        /* <DEDUP_REMOVED lines=14> */
.L_x_1165:
        /* <DEDUP_REMOVED lines=14> */
.L_x_10678:


//--------------------- .text._ZN10layer_norm13ln_bwd_kernelINS_13Kernel_traitsI6__halfS2_S2_S2_fjLj6144ELj1ELj1ELj8ELj16ENS_18Kernel_traits_baseILj6144ES2_S2_S2_S2_fjLj256EEEEELb0ELb1ELb0ELb1EEEvNS_9BwdParamsE --------------------------
	.section	.text._ZN10layer_norm13ln_bwd_kernelINS_13Kernel_traitsI6__halfS2_S2_S2_fjLj6144ELj1ELj1ELj8ELj16ENS_18Kernel_traits_baseILj6144ES2_S2_S2_S2_fjLj256EEEEELb0ELb1ELb0ELb1EEEvNS_9BwdParamsE,"ax",@progbits
	.align	128
        .global         _ZN10layer_norm13ln_bwd_kernelINS_13Kernel_traitsI6__halfS2_S2_S2_fjLj6144ELj1ELj1ELj8ELj16ENS_18Kernel_traits_baseILj6144ES2_S2_S2_S2_fjLj256EEEEELb0ELb1ELb0ELb1EEEvNS_9BwdParamsE
        .type           _ZN10layer_norm13ln_bwd_kernelINS_13Kernel_traitsI6__halfS2_S2_S2_fjLj6144ELj1ELj1ELj8ELj16ENS_18Kernel_traits_baseILj6144ES2_S2_S2_S2_fjLj256EEEEELb0ELb1ELb0ELb1EEEvNS_9BwdParamsE,@function
        .size           _ZN10layer_norm13ln_bwd_kernelINS_13Kernel_traitsI6__halfS2_S2_S2_fjLj6144ELj1ELj1ELj8ELj16ENS_18Kernel_traits_baseILj6144ES2_S2_S2_S2_fjLj256EEEEELb0ELb1ELb0ELb1EEEvNS_9BwdParamsE,(.L_x_10679 - _ZN10layer_norm13ln_bwd_kernelINS_13Kernel_traitsI6__halfS2_S2_S2_fjLj6144ELj1ELj1ELj8ELj16ENS_18Kernel_traits_baseILj6144ES2_S2_S2_S2_fjLj256EEEEELb0ELb1ELb0ELb1EEEvNS_9BwdParamsE)
        .other          _ZN10layer_norm13ln_bwd_kernelINS_13Kernel_traitsI6__halfS2_S2_S2_fjLj6144ELj1ELj1ELj8ELj16ENS_18Kernel_traits_baseILj6144ES2_S2_S2_S2_fjLj256EEEEELb0ELb1ELb0ELb1EEEvNS_9BwdParamsE,@"STO_CUDA_ENTRY STV_DEFAULT"
_ZN10layer_norm13ln_bwd_kernelINS_13Kernel_traitsI6__halfS2_S2_S2_fjLj6144ELj1ELj1ELj8ELj16ENS_18Kernel_traits_baseILj6144ES2_S2_S2_S2_fjLj256EEEEELb0ELb1ELb0ELb1EEEvNS_9BwdParamsE:
.text._ZN10layer_norm13ln_bwd_kernelINS_13Kernel_traitsI6__halfS2_S2_S2_fjLj6144ELj1ELj1ELj8ELj16ENS_18Kernel_traits_baseILj6144ES2_S2_S2_S2_fjLj256EEEEELb0ELb1ELb0ELb1EEEvNS_9BwdParamsE:
        /* <DEDUP_REMOVED lines=51> */
[----:B------:R-:W-:Y:S02]  /*0330*/  CS2R R124, SRZ ;  /* 0x00000000007c7805 */ /* 0x000fe4000001ff00 */
[----:B------:R-:W-:Y:S01]  /*0340*/  CS2R R122, SRZ ;  /* 0x00000000007a7805 */ /* 0x000fe2000001ff00 */
[----:B-1----:R-:W-:Y:S01]  /*0350*/  IMAD.WIDE.U32 R16, R2, 0x10, R16 ;  /* 0x0000001002107825 */ /* 0x002fe200078e0010 */
[----:B------:R-:W-:-:S02]  /*0360*/  CS2R R120, SRZ ;  /* 0x0000000000787805 */ /* 0x000fc4000001ff00 */
[----:B------:R-:W-:Y:S02]  /*0370*/  CS2R R116, SRZ ;  /* 0x0000000000747805 */ /* 0x000fe4000001ff00 */
[----:B------:R-:W-:Y:S02]  /*0380*/  CS2R R114, SRZ ;  /* 0x0000000000727805 */ /* 0x000fe4000001ff00 */
[----:B------:R-:W-:Y:S01]  /*0390*/  CS2R R110, SRZ ;  /* 0x00000000006e7805 */ /* 0x000fe2000001ff00 */
[----:B0-----:R-:W4:Y:S01]  /*03a0*/  LDG.E.128 R28, desc[UR4][R16.64] ;  /* 0x00000004101c7981 */ /* 0x001f22000c1e1d00 */
[----:B------:R-:W-:Y:S02]  /*03b0*/  MOV R3, RZ ;  /* 0x000000ff00037202 */ /* 0x000fe40000000f00 */
[----:B------:R-:W-:Y:S01]  /*03c0*/  CS2R R56, SRZ ;  /* 0x0000000000387805 */ /* 0x000fe2000001ff00 */
[----:B--2---:R-:W-:Y:S01]  /*03d0*/  IMAD.WIDE.U32 R18, R2, 0x10, R18 ;  /* 0x0000001002127825 */ /* 0x004fe200078e0012 */
[----:B------:R-:W2:Y:S01]  /*03e0*/  LDG.E.128 R24, desc[UR4][R16.64+0x1000] ;  /* 0x0010000410187981 */ /* 0x000ea2000c1e1d00 */
[----:B------:R-:W-:-:S02]  /*03f0*/  CS2R R58, SRZ ;  /* 0x00000000003a7805 */ /* 0x000fc4000001ff00 */
[----:B------:R-:W-:Y:S02]  /*0400*/  CS2R R60, SRZ ;  /* 0x00000000003c7805 */ /* 0x000fe4000001ff00 */
[----:B------:R-:W-:Y:S01]  /*0410*/  CS2R R62, SRZ ;  /* 0x00000000003e7805 */ /* 0x000fe2000001ff00 */
[----:B------:R-:W2:Y:S01]  /*0420*/  LDG.E.128 R20, desc[UR4][R16.64+0x2000] ;  /* 0x0020000410147981 */ /* 0x000ea2000c1e1d00 */
[----:B------:R-:W-:Y:S02]  /*0430*/  CS2R R64, SRZ ;  /* 0x0000000000407805 */ /* 0x000fe4000001ff00 */
[----:B------:R-:W-:Y:S02]  /*0440*/  CS2R R66, SRZ ;  /* 0x0000000000427805 */ /* 0x000fe4000001ff00 */
[----:B------:R-:W-:Y:S01]  /*0450*/  CS2R R68, SRZ ;  /* 0x0000000000447805 */ /* 0x000fe2000001ff00 */
[----:B------:R0:W5:Y:S01]  /*0460*/  LDG.E.128 R12, desc[UR4][R18.64+0x2000] ;  /* 0x00200004120c7981 */ /* 0x000162000c1e1d00 */
[----:B------:R-:W-:-:S02]  /*0470*/  CS2R R70, SRZ ;  /* 0x0000000000467805 */ /* 0x000fc4000001ff00 */
[----:B------:R-:W-:Y:S02]  /*0480*/  CS2R R72, SRZ ;  /* 0x0000000000487805 */ /* 0x000fe4000001ff00 */
[----:B------:R-:W-:Y:S01]  /*0490*/  CS2R R74, SRZ ;  /* 0x00000000004a7805 */ /* 0x000fe2000001ff00 */
[----:B------:R0:W5:Y:S01]  /*04a0*/  LDG.E.128 R8, desc[UR4][R18.64+0x1000] ;  /* 0x0010000412087981 */ /* 0x000162000c1e1d00 */
[----:B------:R-:W-:Y:S02]  /*04b0*/  CS2R R76, SRZ ;  /* 0x00000000004c7805 */ /* 0x000fe4000001ff00 */
[----:B------:R-:W-:Y:S02]  /*04c0*/  CS2R R78, SRZ ;  /* 0x00000000004e7805 */ /* 0x000fe4000001ff00 */
[----:B------:R-:W-:Y:S01]  /*04d0*/  CS2R R80, SRZ ;  /* 0x0000000000507805 */ /* 0x000fe2000001ff00 */
[----:B------:R0:W5:Y:S01]  /*04e0*/  LDG.E.128 R4, desc[UR4][R18.64] ;  /* 0x0000000412047981 */ /* 0x000162000c1e1d00 */
[----:B---3--:R-:W-:-:S02]  /*04f0*/  ISETP.NE.U32.AND P1, PT, R32, RZ, PT ;  /* 0x000000ff2000720c */ /* 0x008fc40003f25070 */
[----:B------:R-:W-:Y:S02]  /*0500*/  CS2R R82, SRZ ;  /* 0x0000000000527805 */ /* 0x000fe4000001ff00 */
[----:B------:R-:W-:Y:S02]  /*0510*/  CS2R R84, SRZ ;  /* 0x0000000000547805 */ /* 0x000fe4000001ff00 */
        /* <DEDUP_REMOVED lines=13> */
[----:B------:R-:W-:Y:S01]  /*05f0*/  MOV R157, UR6 ;  /* 0x00000006009d7c02 */ /* 0x000fe20008000f00 */
[----:B------:R-:W1:Y:S01]  /*0600*/  LDCU.U8 UR7, c[0x0][0x410] ;  /* 0x00008200ff0777ac */ /* 0x000e620008000000 */
[----:B------:R-:W3:Y:S01]  /*0610*/  LDCU UR10, c[0x0][0x388] ;  /* 0x00007100ff0a77ac */ /* 0x000ee20008000800 */
[----:B------:R-:W0:Y:S01]  /*0620*/  LDCU UR11, c[0x0][0x400] ;  /* 0x00008000ff0b77ac */ /* 0x000e220008000800 */
[----:B------:R-:W0:Y:S01]  /*0630*/  LDCU.64 UR12, c[0x0][0x478] ;  /* 0x00008f00ff0c77ac */ /* 0x000e220008000a00 */
[----:B------:R-:W0:Y:S01]  /*0640*/  LDCU.64 UR8, c[0x0][0x438] ;  /* 0x00008700ff0877ac */ /* 0x000e220008000a00 */
[----:B----4-:R-:W-:-:S02]  /*0650*/  HADD2.F32 R129, -RZ, R28.H0_H0 ;  /* 0x2000001cff817230 */ /* 0x010fc40000004100 */
[----:B------:R-:W-:Y:S02]  /*0660*/  HADD2.F32 R130, -RZ, R28.H1_H1 ;  /* 0x3000001cff827230 */ /* 0x000fe40000004100 */
[--C-:B------:R-:W-:Y:S02]  /*0670*/  HADD2.F32 R131, -RZ, R29.reuse.H0_H0 ;  /* 0x2000001dff837230 */ /* 0x100fe40000004100 */
[----:B------:R-:W-:Y:S02]  /*0680*/  HADD2.F32 R132, -RZ, R29.H1_H1 ;  /* 0x3000001dff847230 */ /* 0x000fe40000004100 */
[--C-:B------:R-:W-:Y:S02]  /*0690*/  HADD2.F32 R133, -RZ, R30.reuse.H0_H0 ;  /* 0x2000001eff857230 */ /* 0x100fe40000004100 */
[----:B------:R-:W-:Y:S02]  /*06a0*/  HADD2.F32 R134, -RZ, R30.H1_H1 ;  /* 0x3000001eff867230 */ /* 0x000fe40000004100 */
[----:B------:R-:W-:-:S02]  /*06b0*/  HADD2.F32 R135, -RZ, R31.H0_H0 ;  /* 0x2000001fff877230 */ /* 0x000fc40000004100 */
[----:B------:R-:W-:Y:S02]  /*06c0*/  HADD2.F32 R136, -RZ, R31.H1_H1 ;  /* 0x3000001fff887230 */ /* 0x000fe40000004100 */
[--C-:B--2---:R-:W-:Y:S02]  /*06d0*/  HADD2.F32 R137, -RZ, R24.reuse.H0_H0 ;  /* 0x20000018ff897230 */ /* 0x104fe40000004100 */
        /* <DEDUP_REMOVED lines=14> */
[----:B01-3--:R-:W-:-:S07]  /*07c0*/  HADD2.F32 R152, -RZ, R23.H1_H1 ;  /* 0x30000017ff987230 */ /* 0x00bfce0000004100 */
.L_x_1181:
[----:B------:R-:W0:Y:S01]  /*07d0*/  LDC.64 R48, c[0x0][0x3a8] ;  /* 0x0000ea00ff307b82 */ /* 0x000e220000000a00 */
[----:B------:R-:W-:-:S05]  /*07e0*/  IMAD R0, R157, UR10, RZ ;  /* 0x0000000a9d007c24 */ /* 0x000fca000f8e02ff */
[----:B------:R-:W-:Y:S02]  /*07f0*/  SHF.R.S32.HI R33, RZ, 0x1f, R0 ;  /* 0x0000001fff217819 */ /* 0x000fe40000011400 */
[----:B------:R-:W1:Y:S02]  /*0800*/  LDC.64 R54, c[0x0][0x3c0] ;  /* 0x0000f000ff367b82 */ /* 0x000e640000000a00 */
[----:B------:R-:W-:-:S04]  /*0810*/  LEA.HI R33, R33, R0, RZ, 0x3 ;  /* 0x0000000021217211 */ /* 0x000fc800078f18ff */
[----:B------:R-:W-:Y:S02]  /*0820*/  LEA.HI.SX32 R167, R33, R2, 0x1d ;  /* 0x0000000221a77211 */ /* 0x000fe400078feaff */
[----:B------:R-:W2:Y:S08]  /*0830*/  LDC.64 R52, c[0x0][0x428] ;  /* 0x00010a00ff347b82 */ /* 0x000eb00000000a00 */
[----:B------:R-:W3:Y:S01]  /*0840*/  LDC.64 R112, c[0x0][0x3c8] ;  /* 0x0000f200ff707b82 */ /* 0x000ee20000000a00 */
[C---:B0-----:R-:W-:Y:S01]  /*0850*/  IMAD.WIDE.U32 R32, R167.reuse, 0x10, R48 ;  /* 0x00000010a7207825 */ /* 0x041fe200078e0030 */
[----:B------:R-:W-:-:S03]  /*0860*/  IADD3 R161, PT, PT, R167, 0x100, RZ ;  /* 0x00000100a7a17810 */ /* 0x000fc60007ffe0ff */
[----:B-1----:R-:W-:Y:S02]  /*0870*/  IMAD.WIDE R118, R157, 0x4, R54 ;  /* 0x000000049d767825 */ /* 0x002fe400078e0236 */
[----:B------:R-:W4:Y:S01]  /*0880*/  LDG.E.128 R32, desc[UR4][R32.64] ;  /* 0x0000000420207981 */ /* 0x000f22000c1e1d00 */
[----:B------:R-:W-:Y:S01]  /*0890*/  IADD3 R159, PT, PT, R167, 0x200, RZ ;  /* 0x00000200a79f7810 */ /* 0x000fe20007ffe0ff */
[----:B------:R-:W-:Y:S02]  /*08a0*/  IMAD.WIDE.U32 R40, R161, 0x10, R48 ;  /* 0x00000010a1287825 */ /* 0x000fe400078e0030 */
[----:B------:R-:W4:Y:S02]  /*08b0*/  LDG.E R174, desc[UR4][R118.64] ;  /* 0x0000000476ae7981 */ /* 0x000f24000c1e1900 */
[--C-:B--2---:R-:W-:Y:S02]  /*08c0*/  IMAD.WIDE.U32 R36, R167, 0x10, R52.reuse ;  /* 0x00000010a7247825 */ /* 0x104fe400078e0034 */
[----:B------:R-:W2:Y:S02]  /*08d0*/  LDG.E.128 R40, desc[UR4][R40.64] ;  /* 0x0000000428287981 */ /* 0x000ea4000c1e1d00 */
[----:B------:R-:W-:-:S02]  /*08e0*/  IMAD.WIDE.U32 R44, R161, 0x10, R52 ;  /* 0x00000010a12c7825 */ /* 0x000fc400078e0034 */
[----:B------:R-:W2:Y:S02]  /*08f0*/  LDG.E.128 R36, desc[UR4][R36.64] ;  /* 0x0000000424247981 */ /* 0x000ea4000c1e1d00 */
[----:B---3--:R-:W-:Y:S02]  /*0900*/  IMAD.WIDE R112, R157, 0x4, R112 ;  /* 0x000000049d707825 */ /* 0x008fe400078e0270 */
[----:B------:R-:W3:Y:S02]  /*0910*/  LDG.E.128 R44, desc[UR4][R44.64] ;  /* 0x000000042c2c7981 */ /* 0x000ee4000c1e1d00 */
[C---:B------:R-:W-:Y:S02]  /*0920*/  IMAD.WIDE.U32 R52, R159.reuse, 0x10, R52 ;  /* 0x000000109f347825 */ /* 0x040fe400078e0034 */
[----:B------:R0:W3:Y:S04]  /*0930*/  LDG.E R112, desc[UR4][R112.64] ;  /* 0x0000000470707981 */ /* 0x0000e8000c1e1900 */
[----:B------:R-:W3:Y:S01]  /*0940*/  LDG.E.128 R52, desc[UR4][R52.64] ;  /* 0x0000000434347981 */ /* 0x000ee2000c1e1d00 */
[----:B------:R-:W-:-:S06]  /*0950*/  IMAD.WIDE.U32 R48, R159, 0x10, R48 ;  /* 0x000000109f307825 */ /* 0x000fcc00078e0030 */
[----:B------:R-:W3:Y:S01]  /*0960*/  LDG.E.128 R48, desc[UR4][R48.64] ;  /* 0x0000000430307981 */ /* 0x000ee2000c1e1d00 */
[----:B------:R-:W-:Y:S02]  /*0970*/  ISETP.NE.U32.AND P0, PT, RZ, UR8, PT ;  /* 0x00000008ff007c0c */ /* 0x000fe4000bf05070 */
[----:B------:R-:W-:Y:S02]  /*0980*/  ISETP.NE.AND P3, PT, RZ, UR7, PT ;  /* 0x00000007ff007c0c */ /* 0x000fe4000bf65270 */
[----:B------:R-:W-:Y:S02]  /*0990*/  ISETP.NE.AND.EX P0, PT, RZ, UR9, PT, P0 ;  /* 0x00000009ff007c0c */ /* 0x000fe4000bf05300 */
[----:B------:R-:W-:Y:S01]  /*09a0*/  LOP3.LUT P4, RZ, R2, 0x1f, RZ, 0xc0, !PT ;  /* 0x0000001f02ff7812 */ /* 0x000fe2000788c0ff */
[--C-:B----4-:R-:W-:Y:S01]  /*09b0*/  HADD2.F32 R0, -RZ, R32.reuse.H0_H0 ;  /* 0x20000020ff007230 */ /* 0x110fe20000004100 */
[----:B------:R-:W-:Y:S01]  /*09c0*/  FSEL R174, R174, RZ, !P3 ;  /* 0x000000ffaeae7208 */ /* 0x000fe20005800000 */
[----:B------:R-:W-:-:S04]  /*09d0*/  HADD2.F32 R156, -RZ, R32.H1_H1 ;  /* 0x30000020ff9c7230 */ /* 0x000fc80000004100 */
[----:B0-----:R-:W-:Y:S01]  /*09e0*/  FADD.FTZ R113, -R174, R0 ;  /* 0x00000000ae717221 */ /* 0x001fe20000010100 */
[----:B--2---:R-:W-:Y:S02]  /*09f0*/  HADD2.F32 R172, -RZ, R40.H0_H0 ;  /* 0x20000028ffac7230 */ /* 0x004fe40000004100 */
[--C-:B------:R-:W-:Y:S02]  /*0a00*/  HADD2.F32 R195, -RZ, R36.reuse.H0_H0 ;  /* 0x20000024ffc37230 */ /* 0x100fe40000004100 */
[----:B------:R-:W-:Y:S02]  /*0a10*/  HADD2.F32 R168, -RZ, R36.H1_H1 ;  /* 0x30000024ffa87230 */ /* 0x000fe40000004100 */
[----:B------:R-:W-:Y:S02]  /*0a20*/  HADD2.F32 R40, -RZ, R40.H1_H1 ;  /* 0x30000028ff287230 */ /* 0x000fe40000004100 */
[----:B------:R-:W-:Y:S01]  /*0a30*/  FMUL.FTZ R211, R129, R195 ;  /* 0x000000c381d37220 */ /* 0x000fe20000410000 */
[----:B------:R-:W-:-:S02]  /*0a40*/  HADD2.F32 R158, -RZ, R33.H0_H0 ;  /* 0x20000021ff9e7230 */ /* 0x000fc40000004100 */
[----:B------:R-:W-:Y:S01]  /*0a50*/  FADD.FTZ R209, -R174, R156 ;  /* 0x0000009caed17221 */ /* 0x000fe20000010100 */
[----:B------:R-:W-:Y:S02]  /*0a60*/  HADD2.F32 R160, -RZ, R33.H1_H1 ;  /* 0x30000021ffa07230 */ /* 0x000fe40000004100 */
[----:B---3--:R-:W-:Y:S01]  /*0a70*/  FMUL.FTZ R0, R112, R113 ;  /* 0x0000007170007220 */ /* 0x008fe20000410000 */
[----:B------:R-:W0:Y:S01]  /*0a80*/  @P0 LDC.64 R32, c[0x0][0x438] ;  /* 0x00010e00ff200b82 */ /* 0x000e220000000a00 */
[----:B------:R-:W-:Y:S02]  /*0a90*/  HADD2.F32 R171, -RZ, R37.H0_H0 ;  /* 0x20000025ffab7230 */ /* 0x000fe40000004100 */
[----:B------:R-:W-:Y:S01]  /*0aa0*/  FADD.FTZ R191, -R174, R40 ;  /* 0x00000028aebf7221 */ /* 0x000fe20000010100 */
[--C-:B------:R-:W-:Y:S02]  /*0ab0*/  HADD2.F32 R213, -RZ, R53.reuse.H0_H0 ;  /* 0x20000035ffd57230 */ /* 0x100fe40000004100 */
[----:B------:R-:W-:Y:S01]  /*0ac0*/  FMUL.FTZ R210, R130, R168 ;  /* 0x000000a882d27220 */ /* 0x000fe20000410000 */
[----:B------:R-:W-:-:S02]  /*0ad0*/  HADD2.F32 R215, -RZ, R53.H1_H1 ;  /* 0x30000035ffd77230 */ /* 0x000fc40000004100 */
[----:B------:R-:W-:Y:S01]  /*0ae0*/  FADD.FTZ R53, RZ, R211 ;  /* 0x000000d3ff357221 */ /* 0x000fe20000010000 */
[----:B------:R-:W-:Y:S01]  /*0af0*/  FADD.FTZ R207, -R174, R158 ;  /* 0x0000009eaecf7221 */ /* 0x000fe20000010100 */
[----:B------:R-:W-:Y:S01]  /*0b00*/  FMUL.FTZ R209, R112, R209 ;  /* 0x000000d170d17220 */ /* 0x000fe20000410000 */
[----:B------:R-:W-:Y:S01]  /*0b10*/  FFMA.FTZ R40, R0, R211, RZ ;  /* 0x000000d300287223 */ /* 0x000fe200000100ff */
[----:B------:R-:W-:Y:S02]  /*0b20*/  HADD2.F32 R192, -RZ, R37.H1_H1 ;  /* 0x30000025ffc07230 */ /* 0x000fe40000004100 */
[----:B------:R-:W-:Y:S01]  /*0b30*/  FMUL.FTZ R208, R131, R171 ;  /* 0x000000ab83d07220 */ /* 0x000fe20000410000 */
[----:B------:R-:W-:Y:S02]  /*0b40*/  HADD2.F32 R163, -RZ, R34.H0_H0 ;  /* 0x20000022ffa37230 */ /* 0x000fe40000004100 */
[----:B------:R-:W-:Y:S01]  /*0b50*/  FADD.FTZ R53, R53, R210 ;  /* 0x000000d235357221 */ /* 0x000fe20000010000 */
[----:B------:R-:W-:Y:S01]  /*0b60*/  FADD.FTZ R205, -R174, R160 ;  /* 0x000000a0aecd7221 */ /* 0x000fe20000010100 */
[----:B------:R-:W-:Y:S01]  /*0b70*/  FMUL.FTZ R207, R112, R207 ;  /* 0x000000cf70cf7220 */ /* 0x000fe20000410000 */
[----:B------:R-:W-:Y:S01]  /*0b80*/  FFMA.FTZ R40, R209, R210, R40 ;  /* 0x000000d2d1287223 */ /* 0x000fe20000010028 */
[----:B------:R-:W-:-:S02]  /*0b90*/  HADD2.F32 R175, -RZ, R38.H0_H0 ;  /* 0x20000026ffaf7230 */ /* 0x000fc40000004100 */
[----:B------:R-:W-:Y:S01]  /*0ba0*/  FMUL.FTZ R206, R132, R192 ;  /* 0x000000c084ce7220 */ /* 0x000fe20000410000 */
[----:B------:R-:W-:Y:S02]  /*0bb0*/  HADD2.F32 R118, -RZ, R34.H1_H1 ;  /* 0x30000022ff767230 */ /* 0x000fe40000004100 */
[----:B------:R-:W-:Y:S01]  /*0bc0*/  FADD.FTZ R53, R53, R208 ;  /* 0x000000d035357221 */ /* 0x000fe20000010000 */
[----:B------:R-:W-:Y:S01]  /*0bd0*/  FADD.FTZ R163, -R174, R163 ;  /* 0x000000a3aea37221 */ /* 0x000fe20000010100 */
[----:B------:R-:W-:Y:S01]  /*0be0*/  FMUL.FTZ R205, R112, R205 ;  /* 0x000000cd70cd7220 */ /* 0x000fe20000410000 */
[----:B------:R-:W-:Y:S01]  /*0bf0*/  FFMA.FTZ R40, R207, R208, R40 ;  /* 0x000000d0cf287223 */ /* 0x000fe20000010028 */
[----:B------:R-:W-:Y:S02]  /*0c00*/  HADD2.F32 R162, -RZ, R38.H1_H1 ;  /* 0x30000026ffa27230 */ /* 0x000fe40000004100 */
[----:B------:R-:W-:Y:S01]  /*0c10*/  FMUL.FTZ R204, R133, R175 ;  /* 0x000000af85cc7220 */ /* 0x000fe20000410000 */
[----:B------:R-:W-:-:S02]  /*0c20*/  HADD2.F32 R119, -RZ, R35.H0_H0 ;  /* 0x20000023ff777230 */ /* 0x000fc40000004100 */
[----:B------:R-:W-:Y:S01]  /*0c30*/  FADD.FTZ R53, R53, R206 ;  /* 0x000000ce35357221 */ /* 0x000fe20000010000 */
[----:B------:R-:W-:Y:S01]  /*0c40*/  FADD.FTZ R201, -R174, R118 ;  /* 0x00000076aec97221 */ /* 0x000fe20000010100 */
[----:B------:R-:W-:Y:S01]  /*0c50*/  FMUL.FTZ R203, R112, R163 ;  /* 0x000000a370cb7220 */ /* 0x000fe20000410000 */
[----:B------:R-:W-:Y:S01]  /*0c60*/  FFMA.FTZ R40, R205, R206, R40 ;  /* 0x000000cecd287223 */ /* 0x000fe20000010028 */
[----:B------:R-:W-:Y:S02]  /*0c70*/  HADD2.F32 R165, -RZ, R35.H1_H1 ;  /* 0x30000023ffa57230 */ /* 0x000fe40000004100 */
[----:B------:R-:W-:Y:S01]  /*0c80*/  FMUL.FTZ R202, R134, R162 ;  /* 0x000000a286ca7220 */ /* 0x000fe20000410000 */
[--C-:B------:R-:W-:Y:S01]  /*0c90*/  HADD2.F32 R169, -RZ, R39.reuse.H0_H0 ;  /* 0x20000027ffa97230 */ /* 0x100fe20000004100 */
[----:B------:R-:W1:Y:S01]  /*0ca0*/  @P1 LDC.64 R34, c[0x0][0x3e0] ;  /* 0x0000f800ff221b82 */ /* 0x000e620000000a00 */
[----:B------:R-:W-:Y:S01]  /*0cb0*/  FADD.FTZ R53, R53, R204 ;  /* 0x000000cc35357221 */ /* 0x000fe20000010000 */
[----:B------:R-:W-:Y:S01]  /*0cc0*/  FADD.FTZ R199, -R174, R119 ;  /* 0x00000077aec77221 */ /* 0x000fe20000010100 */
[----:B------:R-:W-:Y:S01]  /*0cd0*/  FMUL.FTZ R201, R112, R201 ;  /* 0x000000c970c97220 */ /* 0x000fe20000410000 */
[----:B------:R-:W-:Y:S01]  /*0ce0*/  FFMA.FTZ R40, R203, R204, R40 ;  /* 0x000000cccb287223 */ /* 0x000fe20000010028 */
[----:B------:R-:W-:-:S02]  /*0cf0*/  HADD2.F32 R166, -RZ, R39.H1_H1 ;  /* 0x30000027ffa67230 */ /* 0x000fc40000004100 */
[----:B------:R-:W-:Y:S01]  /*0d00*/  FMUL.FTZ R200, R135, R169 ;  /* 0x000000a987c87220 */ /* 0x000fe20000410000 */
[----:B------:R-:W-:Y:S01]  /*0d10*/  FADD.FTZ R53, R53, R202 ;  /* 0x000000ca35357221 */ /* 0x000fe20000010000 */
[----:B------:R-:W-:Y:S01]  /*0d20*/  FADD.FTZ R197, -R174, R165 ;  /* 0x000000a5aec57221 */ /* 0x000fe20000010100 */
[----:B------:R-:W-:Y:S01]  /*0d30*/  FMUL.FTZ R199, R112, R199 ;  /* 0x000000c770c77220 */ /* 0x000fe20000410000 */
[----:B------:R-:W-:Y:S01]  /*0d40*/  FFMA.FTZ R40, R201, R202, R40 ;  /* 0x000000cac9287223 */ /* 0x000fe20000010028 */
[----:B0-----:R-:W-:-:S04]  /*0d50*/  @P0 IMAD.WIDE.U32 R32, R159, 0x10, R32 ;  /* 0x000000109f200825 */ /* 0x001fc800078e0020 */
[----:B------:R-:W-:Y:S01]  /*0d60*/  FMUL.FTZ R198, R136, R166 ;  /* 0x000000a688c67220 */ /* 0x000fe20000410000 */
[----:B------:R-:W-:Y:S01]  /*0d70*/  FADD.FTZ R53, R53, R200 ;  /* 0x000000c835357221 */ /* 0x000fe20000010000 */
[--C-:B------:R-:W-:Y:S02]  /*0d80*/  HADD2.F32 R164, -RZ, R44.reuse.H0_H0 ;  /* 0x2000002cffa47230 */ /* 0x100fe40000004100 */
[----:B------:R-:W-:Y:S01]  /*0d90*/  FADD.FTZ R193, -R174, R172 ;  /* 0x000000acaec17221 */ /* 0x000fe20000010100 */
[C---:B------:R-:W-:Y:S01]  /*0da0*/  FMUL.FTZ R197, R112.reuse, R197 ;  /* 0x000000c570c57220 */ /* 0x040fe20000410000 */
[----:B------:R-:W-:Y:S01]  /*0db0*/  FFMA.FTZ R40, R199, R200, R40 ;  /* 0x000000c8c7287223 */ /* 0x000fe20000010028 */
[----:B------:R-:W-:Y:S01]  /*0dc0*/  HADD2.F32 R188, -RZ, R44.H1_H1 ;  /* 0x3000002cffbc7230 */ /* 0x000fe20000004100 */
[----:B-----5:R0:W5:Y:S01]  /*0dd0*/  @P0 LDG.E.128 R24, desc[UR4][R32.64] ;  /* 0x0000000420180981 */ /* 0x020162000c1e1d00 */
[----:B------:R-:W-:Y:S02]  /*0de0*/  HADD2.F32 R189, -RZ, R41.H0_H0 ;  /* 0x20000029ffbd7230 */ /* 0x000fe40000004100 */
[----:B------:R-:W-:Y:S01]  /*0df0*/  FMUL.FTZ R186, R137, R164 ;  /* 0x000000a489ba7220 */ /* 0x000fe20000410000 */
[----:B------:R-:W-:Y:S01]  /*0e00*/  FMUL.FTZ R193, R112, R193 ;  /* 0x000000c170c17220 */ /* 0x000fe20000410000 */
[----:B------:R-:W-:-:S02]  /*0e10*/  HADD2.F32 R170, -RZ, R45.H0_H0 ;  /* 0x2000002dffaa7230 */ /* 0x000fc40000004100 */
[----:B------:R-:W-:Y:S01]  /*0e20*/  FMUL.FTZ R184, R138, R188 ;  /* 0x000000bc8ab87220 */ /* 0x000fe20000410000 */
[----:B------:R-:W-:Y:S02]  /*0e30*/  HADD2.F32 R187, -RZ, R41.H1_H1 ;  /* 0x30000029ffbb7230 */ /* 0x000fe40000004100 */
[----:B------:R-:W-:Y:S01]  /*0e40*/  FMUL.FTZ R191, R112, R191 ;  /* 0x000000bf70bf7220 */ /* 0x000fe20000410000 */
[----:B------:R-:W-:Y:S02]  /*0e50*/  HADD2.F32 R190, -RZ, R45.H1_H1 ;  /* 0x3000002dffbe7230 */ /* 0x000fe40000004100 */
[----:B------:R-:W-:Y:S02]  /*0e60*/  HADD2.F32 R185, -RZ, R42.H0_H0 ;  /* 0x2000002affb97230 */ /* 0x000fe40000004100 */
[----:B0-----:R-:W-:Y:S01]  /*0e70*/  FADD.FTZ R33, R53, R198 ;  /* 0x000000c635217221 */ /* 0x001fe20000010000 */
[----:B------:R-:W-:Y:S01]  /*0e80*/  FFMA.FTZ R32, R197, R198, R40 ;  /* 0x000000c6c5207223 */ /* 0x000fe20000010028 */
[----:B------:R-:W-:Y:S01]  /*0e90*/  FADD.FTZ R189, -R174, R189 ;  /* 0x000000bdaebd7221 */ /* 0x000fe20000010100 */
[----:B------:R-:W-:-:S02]  /*0ea0*/  HADD2.F32 R173, -RZ, R46.H0_H0 ;  /* 0x2000002effad7230 */ /* 0x000fc40000004100 */
[----:B------:R-:W-:Y:S01]  /*0eb0*/  FADD.FTZ R33, R33, R186 ;  /* 0x000000ba21217221 */ /* 0x000fe20000010000 */
[----:B------:R-:W-:Y:S01]  /*0ec0*/  FFMA.FTZ R32, R193, R186, R32 ;  /* 0x000000bac1207223 */ /* 0x000fe20000010020 */
[----:B------:R-:W-:Y:S01]  /*0ed0*/  FMUL.FTZ R182, R139, R170 ;  /* 0x000000aa8bb67220 */ /* 0x000fe20000410000 */
[----:B------:R-:W-:Y:S01]  /*0ee0*/  FADD.FTZ R187, -R174, R187 ;  /* 0x000000bbaebb7221 */ /* 0x000fe20000010100 */
[----:B------:R-:W-:Y:S01]  /*0ef0*/  FADD.FTZ R33, R33, R184 ;  /* 0x000000b821217221 */ /* 0x000fe20000010000 */
[----:B------:R-:W-:Y:S01]  /*0f00*/  FMUL.FTZ R189, R112, R189 ;  /* 0x000000bd70bd7220 */ /* 0x000fe20000410000 */
[----:B------:R-:W-:Y:S01]  /*0f10*/  FFMA.FTZ R32, R191, R184, R32 ;  /* 0x000000b8bf207223 */ /* 0x000fe20000010020 */
[----:B------:R-:W-:Y:S02]  /*0f20*/  HADD2.F32 R183, -RZ, R42.H1_H1 ;  /* 0x3000002affb77230 */ /* 0x000fe40000004100 */
[----:B------:R-:W-:Y:S01]  /*0f30*/  FMUL.FTZ R180, R140, R190 ;  /* 0x000000be8cb47220 */ /* 0x000fe20000410000 */
[----:B-1----:R-:W-:-:S04]  /*0f40*/  @P1 IMAD.WIDE R34, R157, 0x2, R34 ;  /* 0x000000029d221825 */ /* 0x002fc800078e0222 */
[----:B------:R-:W-:Y:S01]  /*0f50*/  FADD.FTZ R33, R33, R182 ;  /* 0x000000b621217221 */ /* 0x000fe20000010000 */
[----:B------:R-:W-:Y:S01]  /*0f60*/  FADD.FTZ R185, -R174, R185 ;  /* 0x000000b9aeb97221 */ /* 0x000fe20000010100 */
[----:B------:R-:W-:Y:S01]  /*0f70*/  FMUL.FTZ R187, R112, R187 ;  /* 0x000000bb70bb7220 */ /* 0x000fe20000410000 */
[----:B------:R-:W-:Y:S01]  /*0f80*/  FFMA.FTZ R32, R189, R182, R32 ;  /* 0x000000b6bd207223 */ /* 0x000fe20000010020 */
[----:B------:R-:W-:Y:S02]  /*0f90*/  HADD2.F32 R194, -RZ, R46.H1_H1 ;  /* 0x3000002effc27230 */ /* 0x000fe40000004100 */
[----:B------:R-:W-:Y:S01]  /*0fa0*/  FMUL.FTZ R178, R141, R173 ;  /* 0x000000ad8db27220 */ /* 0x000fe20000410000 */
[--C-:B------:R-:W-:Y:S02]  /*0fb0*/  HADD2.F32 R181, -RZ, R43.reuse.H0_H0 ;  /* 0x2000002bffb57230 */ /* 0x100fe40000004100 */
[----:B------:R-:W-:Y:S01]  /*0fc0*/  FADD.FTZ R33, R33, R180 ;  /* 0x000000b421217221 */ /* 0x000fe20000010000 */
[----:B------:R-:W-:-:S02]  /*0fd0*/  HADD2.F32 R179, -RZ, R43.H1_H1 ;  /* 0x3000002bffb37230 */ /* 0x000fc40000004100 */
[----:B------:R-:W-:Y:S01]  /*0fe0*/  FADD.FTZ R183, -R174, R183 ;  /* 0x000000b7aeb77221 */ /* 0x000fe20000010100 */
[--C-:B------:R-:W-:Y:S01]  /*0ff0*/  HADD2.F32 R177, -RZ, R47.reuse.H0_H0 ;  /* 0x2000002fffb17230 */ /* 0x100fe20000004100 */
[----:B------:R0:W2:Y:S01]  /*1000*/  @P1 LDG.E.U16 R220, desc[UR4][R34.64] ;  /* 0x0000000422dc1981 */ /* 0x0000a2000c1e1500 */
[----:B------:R-:W-:Y:S02]  /*1010*/  HADD2.F32 R196, -RZ, R47.H1_H1 ;  /* 0x3000002fffc47230 */ /* 0x000fe40000004100 */
[----:B------:R-:W-:Y:S01]  /*1020*/  FMUL.FTZ R185, R112, R185 ;  /* 0x000000b970b97220 */ /* 0x000fe20000410000 */
[--C-:B------:R-:W-:Y:S02]  /*1030*/  HADD2.F32 R41, -RZ, R48.reuse.H0_H0 ;  /* 0x20000030ff297230 */ /* 0x100fe40000004100 */
[----:B------:R-:W-:Y:S01]  /*1040*/  FFMA.FTZ R32, R187, R180, R32 ;  /* 0x000000b4bb207223 */ /* 0x000fe20000010020 */
[----:B------:R-:W-:Y:S02]  /*1050*/  HADD2.F32 R48, -RZ, R48.H1_H1 ;  /* 0x30000030ff307230 */ /* 0x000fe40000004100 */
[----:B------:R-:W-:-:S02]  /*1060*/  HADD2.F32 R212, -RZ, R52.H0_H0 ;  /* 0x20000034ffd47230 */ /* 0x000fc40000004100 */
[----:B------:R-:W-:Y:S02]  /*1070*/  HADD2.F32 R214, -RZ, R52.H1_H1 ;  /* 0x30000034ffd67230 */ /* 0x000fe40000004100 */
[----:B------:R-:W-:Y:S01]  /*1080*/  FMUL.FTZ R156, R147, R213 ;  /* 0x000000d5939c7220 */ /* 0x000fe20000410000 */
[--C-:B------:R-:W-:Y:S02]  /*1090*/  HADD2.F32 R42, -RZ, R49.reuse.H0_H0 ;  /* 0x20000031ff2a7230 */ /* 0x100fe40000004100 */
[----:B------:R-:W-:Y:S01]  /*10a0*/  FMUL.FTZ R113, R148, R215 ;  /* 0x000000d794717220 */ /* 0x000fe20000410000 */
[----:B------:R-:W-:Y:S01]  /*10b0*/  HADD2.F32 R47, -RZ, R49.H1_H1 ;  /* 0x30000031ff2f7230 */ /* 0x000fe20000004100 */
[----:B------:R-:W1:Y:S01]  /*10c0*/  @P0 LDC.64 R36, c[0x0][0x438] ;  /* 0x00010e00ff240b82 */ /* 0x000e620000000a00 */
[--C-:B------:R-:W-:Y:S02]  /*10d0*/  HADD2.F32 R45, -RZ, R50.reuse.H0_H0 ;  /* 0x20000032ff2d7230 */ /* 0x100fe40000004100 */
[----:B------:R-:W-:-:S02]  /*10e0*/  HADD2.F32 R43, -RZ, R50.H1_H1 ;  /* 0x30000032ff2b7230 */ /* 0x000fc40000004100 */
[--C-:B------:R-:W-:Y:S02]  /*10f0*/  HADD2.F32 R44, -RZ, R51.reuse.H0_H0 ;  /* 0x20000033ff2c7230 */ /* 0x100fe40000004100 */
[----:B------:R-:W-:Y:S02]  /*1100*/  HADD2.F32 R46, -RZ, R51.H1_H1 ;  /* 0x30000033ff2e7230 */ /* 0x000fe40000004100 */
[----:B------:R-:W-:Y:S01]  /*1110*/  FMUL.FTZ R176, R142, R194 ;  /* 0x000000c28eb07220 */ /* 0x000fe20000410000 */
[----:B------:R-:W-:Y:S01]  /*1120*/  FADD.FTZ R33, R33, R178 ;  /* 0x000000b221217221 */ /* 0x000fe20000010000 */
[----:B------:R-:W-:Y:S01]  /*1130*/  FADD.FTZ R181, -R174, R181 ;  /* 0x000000b5aeb57221 */ /* 0x000fe20000010100 */
[----:B------:R-:W-:Y:S01]  /*1140*/  FMUL.FTZ R183, R112, R183 ;  /* 0x000000b770b77220 */ /* 0x000fe20000410000 */
[----:B------:R-:W-:Y:S01]  /*1150*/  FFMA.FTZ R32, R185, R178, R32 ;  /* 0x000000b2b9207223 */ /* 0x000fe20000010020 */
        /* <DEDUP_REMOVED lines=20> */
[----:B0-----:R-:W-:Y:S01]  /*12a0*/  FFMA.FTZ R34, R179, R172, R32 ;  /* 0x000000acb3227223 */ /* 0x001fe20000010020 */
[----:B------:R-:W-:Y:S01]  /*12b0*/  FMUL.FTZ R163, R146, R214 ;  /* 0x000000d692a37220 */ /* 0x000fe20000410000 */
[----:B------:R-:W-:Y:S01]  /*12c0*/  FADD.FTZ R32, R33, R160 ;  /* 0x000000a021207221 */ /* 0x000fe20000010000 */
[C---:B------:R-:W-:Y:S01]  /*12d0*/  FMUL.FTZ R158, R112.reuse, R49 ;  /* 0x00000031709e7220 */ /* 0x040fe20000410000 */
[----:B------:R-:W-:Y:S01]  /*12e0*/  FFMA.FTZ R33, R165, R160, R34 ;  /* 0x000000a0a5217223 */ /* 0x000fe20000010022 */
[----:B------:R-:W-:Y:S01]  /*12f0*/  FMUL.FTZ R119, R112, R119 ;  /* 0x0000007770777220 */ /* 0x000fe20000410000 */
[----:B------:R-:W-:Y:S01]  /*1300*/  FADD.FTZ R35, R32, R163 ;  /* 0x000000a320237221 */ /* 0x000fe20000010000 */
[----:B------:R-:W-:-:S02]  /*1310*/  HADD2.F32 R216, -RZ, R54.H0_H0 ;  /* 0x20000036ffd87230 */ /* 0x000fc40000004100 */
[----:B------:R-:W-:Y:S01]  /*1320*/  FFMA.FTZ R32, R158, R163, R33 ;  /* 0x000000a39e207223 */ /* 0x000fe20000010021 */
[C---:B------:R-:W-:Y:S01]  /*1330*/  FMUL.FTZ R118, R112.reuse, R47 ;  /* 0x0000002f70767220 */ /* 0x040fe20000410000 */
[----:B------:R-:W-:Y:S01]  /*1340*/  FADD.FTZ R34, R35, R156 ;  /* 0x0000009c23227221 */ /* 0x000fe20000010000 */
[----:B------:R-:W-:Y:S02]  /*1350*/  HADD2.F32 R217, -RZ, R54.H1_H1 ;  /* 0x30000036ffd97230 */ /* 0x000fe40000004100 */
[----:B------:R-:W-:Y:S01]  /*1360*/  FFMA.FTZ R33, R119, R156, R32 ;  /* 0x0000009c77217223 */ /* 0x000fe20000010020 */
[--C-:B------:R-:W-:Y:S02]  /*1370*/  HADD2.F32 R219, -RZ, R55.reuse.H0_H0 ;  /* 0x20000037ffdb7230 */ /* 0x100fe40000004100 */
[----:B------:R-:W-:Y:S01]  /*1380*/  FMUL.FTZ R54, R149, R216 ;  /* 0x000000d895367220 */ /* 0x000fe20000410000 */
[----:B------:R-:W-:Y:S02]  /*1390*/  HADD2.F32 R218, -RZ, R55.H1_H1 ;  /* 0x30000037ffda7230 */ /* 0x000fe40000004100 */
[----:B------:R-:W-:Y:S01]  /*13a0*/  FMUL.FTZ R55, R112, R45 ;  /* 0x0000002d70377220 */ /* 0x000fe20000410000 */
[----:B------:R-:W-:Y:S01]  /*13b0*/  FADD.FTZ R35, R34, R113 ;  /* 0x0000007122237221 */ /* 0x000fe20000010000 */
[----:B------:R-:W-:Y:S01]  /*13c0*/  FFMA.FTZ R32, R118, R113, R33 ;  /* 0x0000007176207223 */ /* 0x000fe20000010021 */
[----:B------:R-:W-:Y:S01]  /*13d0*/  FMUL.FTZ R53, R150, R217 ;  /* 0x000000d996357220 */ /* 0x000fe20000410000 */
[C---:B------:R-:W-:Y:S01]  /*13e0*/  FMUL.FTZ R52, R112.reuse, R43 ;  /* 0x0000002b70347220 */ /* 0x040fe20000410000 */
[----:B------:R-:W-:Y:S01]  /*13f0*/  FADD.FTZ R34, R35, R54 ;  /* 0x0000003623227221 */ /* 0x000fe20000010000 */
[----:B------:R-:W-:Y:S01]  /*1400*/  FFMA.FTZ R33, R55, R54, R32 ;  /* 0x0000003637217223 */ /* 0x000fe20000010020 */
        /* <DEDUP_REMOVED lines=8> */
[----:B------:R-:W0:Y:S02]  /*1490*/  @P0 LDC.64 R38, c[0x0][0x438] ;  /* 0x00010e00ff260b82 */ /* 0x000e240000000a00 */
[----:B------:R-:W-:Y:S01]  /*14a0*/  FADD.FTZ R34, R34, R49 ;  /* 0x0000003122227221 */ /* 0x000fe20000010000 */
[----:B------:R-:W-:-:S04]  /*14b0*/  FFMA.FTZ R33, R48, R49, R33 ;  /* 0x0000003130217223 */ /* 0x000fc80000010021 */
[----:B------:R-:W3:Y:S04]  /*14c0*/  SHFL.DOWN PT, R35, R34, 0x10, 0x1f ;  /* 0x0a001f0022237f89 */ /* 0x000ee800000e0000 */
[----:B------:R-:W4:Y:S01]  /*14d0*/  SHFL.DOWN PT, R32, R33, 0x10, 0x1f ;  /* 0x0a001f0021207f89 */ /* 0x000f2200000e0000 */
[----:B-1----:R-:W-:-:S05]  /*14e0*/  @P0 IMAD.WIDE.U32 R36, R161, 0x10, R36 ;  /* 0x00000010a1240825 */ /* 0x002fca00078e0024 */
[----:B------:R1:W5:Y:S01]  /*14f0*/  @P0 LDG.E.128 R20, desc[UR4][R36.64] ;  /* 0x0000000424140981 */ /* 0x000362000c1e1d00 */
[----:B---3--:R-:W-:Y:S01]  /*1500*/  FADD.FTZ R35, R34, R35 ;  /* 0x0000002322237221 */ /* 0x008fe20000010000 */
[----:B----4-:R-:W-:-:S04]  /*1510*/  FADD.FTZ R32, R33, R32 ;  /* 0x0000002021207221 */ /* 0x010fc80000010000 */
[----:B-1----:R-:W1:Y:S04]  /*1520*/  SHFL.DOWN PT, R36, R35, 0x8, 0x1f ;  /* 0x09001f0023247f89 */ /* 0x002e6800000e0000 */
[----:B------:R-:W3:Y:S01]  /*1530*/  SHFL.DOWN PT, R37, R32, 0x8, 0x1f ;  /* 0x09001f0020257f89 */ /* 0x000ee200000e0000 */
[----:B0-----:R-:W-:-:S05]  /*1540*/  @P0 IMAD.WIDE.U32 R38, R167, 0x10, R38 ;  /* 0x00000010a7260825 */ /* 0x001fca00078e0026 */
[----:B------:R0:W5:Y:S01]  /*1550*/  @P0 LDG.E.128 R16, desc[UR4][R38.64] ;  /* 0x0000000426100981 */ /* 0x000162000c1e1d00 */
[----:B-1----:R-:W-:Y:S01]  /*1560*/  FADD.FTZ R36, R35, R36 ;  /* 0x0000002423247221 */ /* 0x002fe20000010000 */
[----:B---3--:R-:W-:-:S04]  /*1570*/  FADD.FTZ R37, R32, R37 ;  /* 0x0000002520257221 */ /* 0x008fc80000010000 */
[----:B0-----:R-:W0:Y:S04]  /*1580*/  SHFL.DOWN PT, R39, R36, 0x4, 0x1f ;  /* 0x08801f0024277f89 */ /* 0x001e2800000e0000 */
[----:B------:R-:W1:Y:S01]  /*1590*/  SHFL.DOWN PT, R38, R37, 0x4, 0x1f ;  /* 0x08801f0025267f89 */ /* 0x000e6200000e0000 */
[----:B------:R-:W3:Y:S01]  /*15a0*/  S2R R41, SR_CgaCtaId ;  /* 0x0000000000297919 */ /* 0x000ee20000008800 */
        /* <DEDUP_REMOVED lines=11> */
[----:B---3--:R-:W-:-:S04]  /*1660*/  LEA R39, R41, R36, 0x18 ;  /* 0x0000002429277211 */ /* 0x008fc800078ec0ff */
        /* <DEDUP_REMOVED lines=17> */
[----:B------:R-:W1:Y:S04]  /*1780*/  LDS.128 R36, [R44] ;  /* 0x000000002c247984 */ /* 0x000e680000000c00 */
[----:B------:R-:W3:Y:S04]  /*1790*/  LDS.128 R40, [R41] ;  /* 0x0000000029287984 */ /* 0x000ee80000000c00 */
[----:B------:R-:W4:Y:S01]  /*17a0*/  LDS.128 R44, [R45] ;  /* 0x000000002d2c7984 */ /* 0x000f220000000c00 */
[----:B------:R-:W-:Y:S01]  /*17b0*/  FADD.FTZ R80, R169, R80 ;  /* 0x00000050a9507221 */ /* 0x000fe20000010000 */
[----:B------:R-:W-:Y:S01]  /*17c0*/  FFMA.FTZ R104, R199, R169, R104 ;  /* 0x000000a9c7687223 */ /* 0x000fe20000010068 */
[----:B------:R-:W-:Y:S01]  /*17d0*/  UISETP.NE.U32.AND UP0, UPT, UR8, URZ, UPT ;  /* 0x000000ff0800728c */ /* 0x000fe2000bf05070 */
        /* <DEDUP_REMOVED lines=8> */
[----:B---3--:R-:W-:Y:S01]  /*1860*/  FADD.FTZ R169, R169, R40 ;  /* 0x00000028a9a97221 */ /* 0x008fe20000010000 */
[----:B------:R-:W-:-:S03]  /*1870*/  FADD.FTZ R32, R32, R41 ;  /* 0x0000002920207221 */ /* 0x000fc60000010000 */
[----:B------:R-:W-:Y:S01]  /*1880*/  FADD.FTZ R169, R42, R169 ;  /* 0x000000a92aa97221 */ /* 0x000fe20000010000 */
[----:B------:R-:W-:Y:S01]  /*1890*/  FADD.FTZ R32, R43, R32 ;  /* 0x000000202b207221 */ /* 0x000fe20000010000 */
[----:B------:R-:W-:Y:S02]  /*18a0*/  UISETP.NE.AND.EX UP0, UPT, UR9, URZ, UPT, UP0 ;  /* 0x000000ff0900728c */ /* 0x000fe4000bf05300 */
[----:B----4-:R-:W-:Y:S01]  /*18b0*/  FADD.FTZ R169, R169, R44 ;  /* 0x0000002ca9a97221 */ /* 0x010fe20000010000 */
        /* <DEDUP_REMOVED lines=51> */
[----:B--2---:R-:W-:-:S02]  /*1bf0*/  @P1 HADD2.F32 R168, -RZ, R220.H0_H0 ;  /* 0x200000dcffa81230 */ /* 0x004fc40000004100 */
[----:B------:R-:W-:Y:S01]  /*1c00*/  FMUL.FTZ R177, R32, UR11 ;  /* 0x0000000b20b17c20 */ /* 0x000fe20008410000 */
        /* <DEDUP_REMOVED lines=11> */
[----:B------:R-:W-:Y:S01]  /*1cc0*/  FFMA.FTZ R203, R203, R177, R170 ;  /* 0x000000b1cbcb7223 */ /* 0x000fe200000100aa */
[----:B------:R-:W-:Y:S01]  /*1cd0*/  FADD.FTZ R197, R198, -R197 ;  /* 0x800000c5c6c57221 */ /* 0x000fe20000010000 */
[--C-:B-----5:R-:W-:Y:S02]  /*1ce0*/  HADD2.F32 R38, -RZ, R34.reuse.H0_H0 ;  /* 0x20000022ff267230 */ /* 0x120fe40000004100 */
[----:B------:R-:W-:Y:S01]  /*1cf0*/  FADD.FTZ R199, R200, -R199 ;  /* 0x800000c7c8c77221 */ /* 0x000fe20000010000 */
[----:B------:R-:W-:Y:S02]  /*1d00*/  HADD2.F32 R162, -RZ, R34.H1_H1 ;  /* 0x30000022ffa27230 */ /* 0x000fe40000004100 */
[----:B------:R-:W-:Y:S01]  /*1d10*/  FMUL.FTZ R197, R112, R197 ;  /* 0x000000c570c57220 */ /* 0x000fe20000410000 */
[----:B------:R-:W-:-:S02]  /*1d20*/  HADD2.F32 R34, -RZ, R32.H0_H0 ;  /* 0x20000020ff227230 */ /* 0x000fc40000004100 */
[----:B------:R-:W-:Y:S01]  /*1d30*/  FADD.FTZ R207, R208, -R207 ;  /* 0x800000cfd0cf7221 */ /* 0x000fe20000010000 */
[----:B------:R-:W-:Y:S02]  /*1d40*/  HADD2.F32 R166, -RZ, R32.H1_H1 ;  /* 0x30000020ffa67230 */ /* 0x000fe40000004100 */
[----:B------:R-:W-:Y:S01]  /*1d50*/  FADD.FTZ R203, R204, -R203 ;  /* 0x800000cbcccb7221 */ /* 0x000fe20000010000 */
[-CC-:B------:R-:W-:Y:S01]  /*1d60*/  FFMA.FTZ R0, R0, R177.reuse, R170.reuse ;  /* 0x000000b100007223 */ /* 0x180fe200000100aa */
[-CC-:B------:R-:W-:Y:S01]  /*1d70*/  FFMA.FTZ R201, R201, R177.reuse, R170.reuse ;  /* 0x000000b1c9c97223 */ /* 0x180fe200000100aa */
[--C-:B------:R-:W-:Y:S02]  /*1d80*/  HADD2.F32 R32, -RZ, R7.reuse.H1_H1 ;  /* 0x30000007ff207230 */ /* 0x100fe40000004100 */
        /* <DEDUP_REMOVED lines=8> */
[----:B------:R-:W-:Y:S01]  /*1e10*/  FADD.FTZ R209, R210, -R209 ;  /* 0x800000d1d2d17221 */ /* 0x000fe20000010000 */
[----:B------:R-:W-:Y:S01]  /*1e20*/  FADD.FTZ R205, R206, -R205 ;  /* 0x800000cdcecd7221 */ /* 0x000fe20000010000 */
[----:B------:R-:W-:-:S02]  /*1e30*/  HADD2.F32 R0, -RZ, R7.H0_H0 ;  /* 0x20000007ff007230 */ /* 0x000fc40000004100 */
[----:B------:R-:W-:Y:S01]  /*1e40*/  FMUL.FTZ R46, R197, R32 ;  /* 0x00000020c52e7220 */ /* 0x000fe20000410000 */
[--C-:B------:R-:W-:Y:S02]  /*1e50*/  HADD2.F32 R40, -RZ, R35.reuse.H0_H0 ;  /* 0x20000023ff287230 */ /* 0x100fe40000004100 */
[-C--:B------:R-:W-:Y:S01]  /*1e60*/  FMUL.FTZ R199, R199, R168.reuse ;  /* 0x000000a8c7c77220 */ /* 0x080fe20000410000 */
[----:B------:R-:W-:Y:S02]  /*1e70*/  HADD2.F32 R44, -RZ, R35.H1_H1 ;  /* 0x30000023ff2c7230 */ /* 0x000fe40000004100 */
[-C--:B------:R-:W-:Y:S01]  /*1e80*/  FMUL.FTZ R203, R203, R168.reuse ;  /* 0x000000a8cbcb7220 */ /* 0x080fe20000410000 */
[----:B------:R-:W-:Y:S02]  /*1e90*/  HADD2.F32 R36, -RZ, R33.H0_H0 ;  /* 0x20000021ff247230 */ /* 0x000fe40000004100 */
[----:B------:R-:W-:Y:S01]  /*1ea0*/  FMUL.FTZ R207, R207, R168 ;  /* 0x000000a8cfcf7220 */ /* 0x000fe20000410000 */
[----:B------:R-:W-:-:S02]  /*1eb0*/  HADD2.F32 R32, -RZ, R5.H0_H0 ;  /* 0x20000005ff207230 */ /* 0x000fc40000004100 */
[C---:B------:R-:W-:Y:S01]  /*1ec0*/  FMUL.FTZ R201, R112.reuse, R201 ;  /* 0x000000c970c97220 */ /* 0x040fe20000410000 */
[C---:B------:R-:W-:Y:S01]  /*1ed0*/  FMUL.FTZ R205, R112.reuse, R205 ;  /* 0x000000cd70cd7220 */ /* 0x040fe20000410000 */
[C---:B------:R-:W-:Y:S01]  /*1ee0*/  FMUL.FTZ R211, R112.reuse, R211 ;  /* 0x000000d370d37220 */ /* 0x040fe20000410000 */
[----:B------:R-:W-:Y:S01]  /*1ef0*/  FMUL.FTZ R209, R112, R209 ;  /* 0x000000d170d17220 */ /* 0x000fe20000410000 */
[----:B------:R-:W-:Y:S02]  /*1f00*/  HADD2.F32 R164, -RZ, R33.H1_H1 ;  /* 0x30000021ffa47230 */ /* 0x000fe40000004100 */
[C---:B------:R-:W-:Y:S01]  /*1f10*/  FMUL.FTZ R35, R199.reuse, R0 ;  /* 0x00000000c7237220 */ /* 0x040fe20000410000 */
[----:B------:R-:W-:Y:S01]  /*1f20*/  FMUL.FTZ R169, R199, R40 ;  /* 0x00000028c7a97220 */ /* 0x000fe20000410000 */
[----:B------:R-:W-:Y:S01]  /*1f30*/  FMUL.FTZ R0, R197, R44 ;  /* 0x0000002cc5007220 */ /* 0x000fe20000410000 */
[----:B------:R-:W-:Y:S01]  /*1f40*/  FMUL.FTZ R171, R203, R38 ;  /* 0x00000026cbab7220 */ /* 0x000fe20000410000 */
[C---:B------:R-:W-:Y:S01]  /*1f50*/  FMUL.FTZ R173, R207.reuse, R36 ;  /* 0x00000024cfad7220 */ /* 0x040fe20000410000 */
[----:B------:R-:W-:Y:S01]  /*1f60*/  FMUL.FTZ R33, R207, R32 ;  /* 0x00000020cf217220 */ /* 0x000fe20000410000 */
[----:B------:R-:W-:-:S02]  /*1f70*/  HADD2.F32 R40, -RZ, R6.H0_H0 ;  /* 0x20000006ff287230 */ /* 0x000fc40000004100 */
[-C--:B------:R-:W-:Y:S01]  /*1f80*/  FMUL.FTZ R201, R201, R168.reuse ;  /* 0x000000a8c9c97220 */ /* 0x080fe20000410000 */
[----:B------:R-:W-:Y:S02]  /*1f90*/  HADD2.F32 R44, -RZ, R6.H1_H1 ;  /* 0x30000006ff2c7230 */ /* 0x000fe40000004100 */
[-C--:B------:R-:W-:Y:S01]  /*1fa0*/  FMUL.FTZ R205, R205, R168.reuse ;  /* 0x000000a8cdcd7220 */ /* 0x080fe20000410000 */
[----:B------:R-:W-:Y:S02]  /*1fb0*/  HADD2.F32 R38, -RZ, R5.H1_H1 ;  /* 0x30000005ff267230 */ /* 0x000fe40000004100 */
[-C--:B------:R-:W-:Y:S01]  /*1fc0*/  FMUL.FTZ R211, R211, R168.reuse ;  /* 0x000000a8d3d37220 */ /* 0x080fe20000410000 */
[--C-:B------:R-:W-:Y:S02]  /*1fd0*/  HADD2.F32 R32, -RZ, R4.reuse.H0_H0 ;  /* 0x20000004ff207230 */ /* 0x100fe40000004100 */
[----:B------:R-:W-:Y:S01]  /*1fe0*/  FMUL.FTZ R209, R209, R168 ;  /* 0x000000a8d1d17220 */ /* 0x000fe20000410000 */
[----:B------:R-:W-:-:S02]  /*1ff0*/  HADD2.F32 R36, -RZ, R4.H1_H1 ;  /* 0x30000004ff247230 */ /* 0x000fc40000004100 */
[----:B------:R-:W-:Y:S01]  /*2000*/  FMUL.FTZ R162, R201, R162 ;  /* 0x000000a2c9a27220 */ /* 0x000fe20000410000 */
        /* <DEDUP_REMOVED lines=8> */
[----:B------:R-:W-:Y:S02]  /*2090*/  F2FP.F16.F32.PACK_AB R35, R46, R35 ;  /* 0x000000232e23723e */ /* 0x000fe400000000ff */
[----:B------:R-:W-:-:S02]  /*20a0*/  F2FP.F16.F32.PACK_AB R34, R201, R40 ;  /* 0x00000028c922723e */ /* 0x000fc400000000ff */
[----:B------:R-:W-:Y:S02]  /*20b0*/  F2FP.F16.F32.PACK_AB R33, R38, R33 ;  /* 0x000000212621723e */ /* 0x000fe400000000ff */
[----:B------:R-:W-:Y:S01]  /*20c0*/  F2FP.F16.F32.PACK_AB R32, R37, R32 ;  /* 0x000000202520723e */ /* 0x000fe200000000ff */
[----:B------:R-:W-:Y:S06]  /*20d0*/  BRA `(.L_x_1169) ;  /* 0x0000000400207947 */ /* 0x000fec0003800000 */
.L_x_1168:
[-CC-:B------:R-:W-:Y:S01]  /*20e0*/  FFMA.FTZ R199, R199, R177.reuse, R170.reuse ;  /* 0x000000b1c7c77223 */ /* 0x180fe200000100aa */
[-CC-:B------:R-:W-:Y:S01]  /*20f0*/  FFMA.FTZ R197, R197, R177.reuse, R170.reuse ;  /* 0x000000b1c5c57223 */ /* 0x180fe200000100aa */
[-CC-:B------:R-:W-:Y:S01]  /*2100*/  FFMA.FTZ R201, R201, R177.reuse, R170.reuse ;  /* 0x000000b1c9c97223 */ /* 0x180fe200000100aa */
[-CC-:B------:R-:W-:Y:S01]  /*2110*/  FFMA.FTZ R0, R0, R177.reuse, R170.reuse ;  /* 0x000000b100007223 */ /* 0x180fe200000100aa */
[----:B------:R-:W-:Y:S01]  /*2120*/  FADD.FTZ R199, R200, -R199 ;  /* 0x800000c7c8c77221 */ /* 0x000fe20000010000 */
[----:B------:R-:W-:Y:S01]  /*2130*/  FADD.FTZ R197, R198, -R197 ;  /* 0x800000c5c6c57221 */ /* 0x000fe20000010000 */
[-CC-:B------:R-:W-:Y:S01]  /*2140*/  FFMA.FTZ R207, R207, R177.reuse, R170.reuse ;  /* 0x000000b1cfcf7223 */ /* 0x180fe200000100aa */
[----:B------:R-:W-:Y:S01]  /*2150*/  FFMA.FTZ R203, R203, R177, R170 ;  /* 0x000000b1cbcb7223 */ /* 0x000fe200000100aa */
[C---:B------:R-:W-:Y:S01]  /*2160*/  FMUL.FTZ R199, R112.reuse, R199 ;  /* 0x000000c770c77220 */ /* 0x040fe20000410000 */
[----:B------:R-:W-:Y:S01]  /*2170*/  FMUL.FTZ R197, R112, R197 ;  /* 0x000000c570c57220 */ /* 0x000fe20000410000 */
[----:B-----5:R-:W-:-:S02]  /*2180*/  HADD2.F32 R169, -RZ, R35.H0_H0 ;  /* 0x20000023ffa97230 */ /* 0x020fc40000004100 */
[----:B------:R-:W-:Y:S01]  /*2190*/  FADD.FTZ R201, R202, -R201 ;  /* 0x800000c9cac97221 */ /* 0x000fe20000010000 */
[----:B------:R-:W-:Y:S02]  /*21a0*/  HADD2.F32 R39, -RZ, R35.H1_H1 ;  /* 0x30000023ff277230 */ /* 0x000fe40000004100 */
[----:B------:R-:W-:Y:S01]  /*21b0*/  FADD.FTZ R211, R211, -R0 ;  /* 0x80000000d3d37221 */ /* 0x000fe20000010000 */
[--C-:B------:R-:W-:Y:S02]  /*21c0*/  HADD2.F32 R173, -RZ, R33.reuse.H0_H0 ;  /* 0x20000021ffad7230 */ /* 0x100fe40000004100 */
[----:B------:R-:W-:Y:S01]  /*21d0*/  FADD.FTZ R207, R208, -R207 ;  /* 0x800000cfd0cf7221 */ /* 0x000fe20000010000 */
[----:B------:R-:W-:Y:S02]  /*21e0*/  HADD2.F32 R35, -RZ, R33.H1_H1 ;  /* 0x30000021ff237230 */ /* 0x000fe40000004100 */
[----:B------:R-:W-:Y:S01]  /*21f0*/  FADD.FTZ R203, R204, -R203 ;  /* 0x800000cbcccb7221 */ /* 0x000fe20000010000 */
[----:B------:R-:W-:-:S02]  /*2200*/  HADD2.F32 R29, -RZ, R7.H0_H0 ;  /* 0x20000007ff1d7230 */ /* 0x000fc40000004100 */
[-CC-:B------:R-:W-:Y:S01]  /*2210*/  FFMA.FTZ R205, R205, R177.reuse, R170.reuse ;  /* 0x000000b1cdcd7223 */ /* 0x180fe200000100aa */
[-C--:B------:R-:W-:Y:S01]  /*2220*/  FMUL.FTZ R0, R199, R168.reuse ;  /* 0x000000a8c7007220 */ /* 0x080fe20000410000 */
[----:B------:R-:W-:Y:S02]  /*2230*/  HADD2.F32 R33, -RZ, R7.H1_H1 ;  /* 0x30000007ff217230 */ /* 0x000fe40000004100 */
[----:B------:R-:W-:Y:S01]  /*2240*/  FFMA.FTZ R209, R209, R177, R170 ;  /* 0x000000b1d1d17223 */ /* 0x000fe200000100aa */
[----:B------:R-:W-:Y:S01]  /*2250*/  FMUL.FTZ R28, R197, R168 ;  /* 0x000000a8c51c7220 */ /* 0x000fe20000410000 */
[C---:B------:R-:W-:Y:S01]  /*2260*/  FMUL.FTZ R201, R112.reuse, R201 ;  /* 0x000000c970c97220 */ /* 0x040fe20000410000 */
[C---:B------:R-:W-:Y:S01]  /*2270*/  FMUL.FTZ R203, R112.reuse, R203 ;  /* 0x000000cb70cb7220 */ /* 0x040fe20000410000 */
[----:B------:R-:W-:Y:S01]  /*2280*/  FMUL.FTZ R207, R112, R207 ;  /* 0x000000cf70cf7220 */ /* 0x000fe20000410000 */
[----:B------:R-:W-:Y:S01]  /*2290*/  FADD.FTZ R205, R206, -R205 ;  /* 0x800000cdcecd7221 */ /* 0x000fe20000010000 */
[C---:B------:R-:W-:Y:S01]  /*22a0*/  FMUL.FTZ R169, R0.reuse, R169 ;  /* 0x000000a900a97220 */ /* 0x040fe20000410000 */
[----:B------:R-:W-:Y:S01]  /*22b0*/  FMUL.FTZ R38, R0, R29 ;  /* 0x0000001d00267220 */ /* 0x000fe20000410000 */
[----:B------:R-:W-:-:S02]  /*22c0*/  HADD2.F32 R37, -RZ, R34.H1_H1 ;  /* 0x30000022ff257230 */ /* 0x000fc40000004100 */
[----:B------:R-:W-:Y:S01]  /*22d0*/  FADD.FTZ R209, R210, -R209 ;  /* 0x800000d1d2d17221 */ /* 0x000fe20000010000 */
[--C-:B------:R-:W-:Y:S02]  /*22e0*/  HADD2.F32 R175, -RZ, R32.reuse.H0_H0 ;  /* 0x20000020ffaf7230 */ /* 0x100fe40000004100 */
[C---:B------:R-:W-:Y:S01]  /*22f0*/  FMUL.FTZ R0, R28.reuse, R39 ;  /* 0x000000271c007220 */ /* 0x040fe20000410000 */
[----:B------:R-:W-:Y:S02]  /*2300*/  HADD2.F32 R31, -RZ, R32.H1_H1 ;  /* 0x30000020ff1f7230 */ /* 0x000fe40000004100 */
[----:B------:R-:W-:Y:S01]  /*2310*/  FMUL.FTZ R45, R28, R33 ;  /* 0x000000211c2d7220 */ /* 0x000fe20000410000 */
[--C-:B------:R-:W-:Y:S02]  /*2320*/  HADD2.F32 R33, -RZ, R6.reuse.H0_H0 ;  /* 0x20000006ff217230 */ /* 0x100fe40000004100 */
[----:B------:R-:W-:Y:S01]  /*2330*/  FMUL.FTZ R32, R201, R168 ;  /* 0x000000a8c9207220 */ /* 0x000fe20000410000 */
[----:B------:R-:W-:-:S02]  /*2340*/  HADD2.F32 R39, -RZ, R6.H1_H1 ;  /* 0x30000006ff277230 */ /* 0x000fc40000004100 */
[-C--:B------:R-:W-:Y:S01]  /*2350*/  FMUL.FTZ R30, R203, R168.reuse ;  /* 0x000000a8cb1e7220 */ /* 0x080fe20000410000 */
[--C-:B------:R-:W-:Y:S02]  /*2360*/  HADD2.F32 R29, -RZ, R5.reuse.H0_H0 ;  /* 0x20000005ff1d7230 */ /* 0x100fe40000004100 */
[----:B------:R-:W-:Y:S01]  /*2370*/  FMUL.FTZ R28, R207, R168 ;  /* 0x000000a8cf1c7220 */ /* 0x000fe20000410000 */
[----:B------:R-:W-:Y:S02]  /*2380*/  HADD2.F32 R171, -RZ, R34.H0_H0 ;  /* 0x20000022ffab7230 */ /* 0x000fe40000004100 */
[C---:B------:R-:W-:Y:S01]  /*2390*/  FMUL.FTZ R205, R112.reuse, R205 ;  /* 0x000000cd70cd7220 */ /* 0x040fe20000410000 */
[C---:B------:R-:W-:Y:S01]  /*23a0*/  FMUL.FTZ R211, R112.reuse, R211 ;  /* 0x000000d370d37220 */ /* 0x040fe20000410000 */
[----:B------:R-:W-:Y:S01]  /*23b0*/  FMUL.FTZ R209, R112, R209 ;  /* 0x000000d170d17220 */ /* 0x000fe20000410000 */
[----:B------:R-:W-:Y:S01]  /*23c0*/  FMUL.FTZ R162, R32, R37 ;  /* 0x0000002520a27220 */ /* 0x000fe20000410000 */
[----:B------:R-:W-:Y:S01]  /*23d0*/  FMUL.FTZ R34, R30, R33 ;  /* 0x000000211e227220 */ /* 0x000fe20000410000 */
[----:B------:R-:W-:Y:S01]  /*23e0*/  FMUL.FTZ R41, R32, R39 ;  /* 0x0000002720297220 */ /* 0x000fe20000410000 */
[----:B------:R-:W-:Y:S01]  /*23f0*/  FMUL.FTZ R36, R28, R29 ;  /* 0x0000001d1c247220 */ /* 0x000fe20000410000 */
[----:B------:R-:W-:-:S02]  /*2400*/  HADD2.F32 R37, -RZ, R5.H1_H1 ;  /* 0x30000005ff257230 */ /* 0x000fc40000004100 */
[----:B------:R-:W-:Y:S01]  /*2410*/  FMUL.FTZ R171, R30, R171 ;  /* 0x000000ab1eab7220 */ /* 0x000fe20000410000 */
[----:B------:R-:W-:Y:S01]  /*2420*/  FMUL.FTZ R173, R28, R173 ;  /* 0x000000ad1cad7220 */ /* 0x000fe20000410000 */
[--C-:B------:R-:W-:Y:S02]  /*2430*/  HADD2.F32 R29, -RZ, R4.reuse.H0_H0 ;  /* 0x20000004ff1d7230 */ /* 0x100fe40000004100 */
[-C--:B------:R-:W-:Y:S01]  /*2440*/  FMUL.FTZ R32, R205, R168.reuse ;  /* 0x000000a8cd207220 */ /* 0x080fe20000410000 */
[----:B------:R-:W-:Y:S02]  /*2450*/  HADD2.F32 R33, -RZ, R4.H1_H1 ;  /* 0x30000004ff217230 */ /* 0x000fe40000004100 */
[-C--:B------:R-:W-:Y:S01]  /*2460*/  FMUL.FTZ R28, R211, R168.reuse ;  /* 0x000000a8d31c7220 */ /* 0x080fe20000410000 */
[----:B------:R-:W-:Y:S01]  /*2470*/  FMUL.FTZ R30, R209, R168 ;  /* 0x000000a8d11e7220 */ /* 0x000fe20000410000 */
[C---:B------:R-:W-:Y:S01]  /*2480*/  FMUL.FTZ R164, R32.reuse, R35 ;  /* 0x0000002320a47220 */ /* 0x040fe20000410000 */
[----:B------:R-:W-:Y:S01]  /*2490*/  FMUL.FTZ R39, R32, R37 ;  /* 0x0000002520277220 */ /* 0x000fe20000410000 */
[----:B------:R-:W-:Y:S01]  /*24a0*/  FMUL.FTZ R32, R28, R29 ;  /* 0x0000001d1c207220 */ /* 0x000fe20000410000 */
[----:B------:R-:W-:Y:S01]  /*24b0*/  FMUL.FTZ R37, R30, R33 ;  /* 0x000000211e257220 */ /* 0x000fe20000410000 */
[----:B------:R-:W-:Y:S01]  /*24c0*/  FMUL.FTZ R175, R28, R175 ;  /* 0x000000af1caf7220 */ /* 0x000fe20000410000 */
        /* <DEDUP_REMOVED lines=9> */
.L_x_1169:
        /* <DEDUP_REMOVED lines=10> */
[-CC-:B------:R-:W-:Y:S01]  /*2600*/  FFMA.FTZ R181, R181, R177.reuse, R170.reuse ;  /* 0x000000b1b5b57223 */ /* 0x180fe200000100aa */
[-CC-:B------:R-:W-:Y:S01]  /*2610*/  FFMA.FTZ R185, R185, R177.reuse, R170.reuse ;  /* 0x000000b1b9b97223 */ /* 0x180fe200000100aa */
[-CC-:B------:R-:W-:Y:S01]  /*2620*/  FFMA.FTZ R189, R189, R177.reuse, R170.reuse ;  /* 0x000000b1bdbd7223 */ /* 0x180fe200000100aa */
[----:B------:R-:W-:Y:S01]  /*2630*/  FADD.FTZ R179, R172, -R179 ;  /* 0x800000b3acb37221 */ /* 0x000fe20000010000 */
[----:B------:R-:W-:Y:S01]  /*2640*/  FADD.FTZ R181, R174, -R181 ;  /* 0x800000b5aeb57221 */ /* 0x000fe20000010000 */
[----:B------:R-:W-:Y:S01]  /*2650*/  FFMA.FTZ R183, R183, R177, R170 ;  /* 0x000000b1b7b77223 */ /* 0x000fe200000100aa */
[----:B0----5:R-:W-:Y:S02]  /*2660*/  HADD2.F32 R45, -RZ, R39.H1_H1 ;  /* 0x30000027ff2d7230 */ /* 0x021fe40000004100 */
[C---:B------:R-:W-:Y:S01]  /*2670*/  FMUL.FTZ R46, R112.reuse, R179 ;  /* 0x000000b3702e7220 */ /* 0x040fe20000410000 */
[----:B------:R-:W-:Y:S01]  /*2680*/  FMUL.FTZ R197, R112, R181 ;  /* 0x000000b570c57220 */ /* 0x000fe20000410000 */
[----:B------:R-:W-:Y:S01]  /*2690*/  FADD.FTZ R185, R178, -R185 ;  /* 0x800000b9b2b97221 */ /* 0x000fe20000010000 */
[----:B------:R-:W-:Y:S01]  /*26a0*/  FADD.FTZ R189, R182, -R189 ;  /* 0x800000bdb6bd7221 */ /* 0x000fe20000010000 */
[----:B------:R-:W-:Y:S01]  /*26b0*/  FMUL.FTZ R30, R46, R168 ;  /* 0x000000a82e1e7220 */ /* 0x000fe20000410000 */
[----:B------:R-:W-:-:S02]  /*26c0*/  HADD2.F32 R47, -RZ, R11.H1_H1 ;  /* 0x3000000bff2f7230 */ /* 0x000fc40000004100 */
[----:B------:R-:W-:Y:S01]  /*26d0*/  FADD.FTZ R183, R176, -R183 ;  /* 0x800000b7b0b77221 */ /* 0x000fe20000010000 */
[-CC-:B------:R-:W-:Y:S01]  /*26e0*/  FFMA.FTZ R187, R187, R177.reuse, R170.reuse ;  /* 0x000000b1bbbb7223 */ /* 0x180fe200000100aa */
[----:B------:R-:W-:Y:S02]  /*26f0*/  HADD2.F32 R35, -RZ, R11.H0_H0 ;  /* 0x2000000bff237230 */ /* 0x000fe40000004100 */
[-CC-:B------:R-:W-:Y:S01]  /*2700*/  FFMA.FTZ R193, R193, R177.reuse, R170.reuse ;  /* 0x000000b1c1c17223 */ /* 0x180fe200000100aa */
[----:B------:R-:W-:Y:S02]  /*2710*/  HADD2.F32 R167, -RZ, R39.H0_H0 ;  /* 0x20000027ffa77230 */ /* 0x000fe40000004100 */
[----:B------:R-:W-:Y:S01]  /*2720*/  FFMA.FTZ R191, R191, R177, R170 ;  /* 0x000000b1bfbf7223 */ /* 0x000fe200000100aa */
[----:B------:R-:W-:Y:S01]  /*2730*/  FMUL.FTZ R28, R197, R168 ;  /* 0x000000a8c51c7220 */ /* 0x000fe20000410000 */
[----:B------:R-:W-:Y:S01]  /*2740*/  FMUL.FTZ R172, R30, R45 ;  /* 0x0000002d1eac7220 */ /* 0x000fe20000410000 */
[----:B------:R-:W-:-:S02]  /*2750*/  HADD2.F32 R39, -RZ, R38.H0_H0 ;  /* 0x20000026ff277230 */ /* 0x000fc40000004100 */
[C---:B------:R-:W-:Y:S01]  /*2760*/  FMUL.FTZ R45, R112.reuse, R185 ;  /* 0x000000b9702d7220 */ /* 0x040fe20000410000 */
[----:B------:R-:W-:Y:S02]  /*2770*/  HADD2.F32 R195, -RZ, R38.H1_H1 ;  /* 0x30000026ffc37230 */ /* 0x000fe40000004100 */
[C---:B------:R-:W-:Y:S01]  /*2780*/  FMUL.FTZ R38, R112.reuse, R183 ;  /* 0x000000b770267220 */ /* 0x040fe20000410000 */
[----:B------:R-:W-:Y:S01]  /*2790*/  FMUL.FTZ R189, R112, R189 ;  /* 0x000000bd70bd7220 */ /* 0x000fe20000410000 */
[----:B------:R-:W-:Y:S01]  /*27a0*/  FADD.FTZ R187, R180, -R187 ;  /* 0x800000bbb4bb7221 */ /* 0x000fe20000010000 */
[----:B------:R-:W-:Y:S01]  /*27b0*/  FMUL.FTZ R199, R30, R47 ;  /* 0x0000002f1ec77220 */ /* 0x000fe20000410000 */
[----:B------:R-:W-:Y:S01]  /*27c0*/  FADD.FTZ R193, R186, -R193 ;  /* 0x800000c1bac17221 */ /* 0x000fe20000010000 */
[----:B------:R-:W-:Y:S01]  /*27d0*/  FADD.FTZ R191, R184, -R191 ;  /* 0x800000bfb8bf7221 */ /* 0x000fe20000010000 */
[----:B------:R-:W-:Y:S01]  /*27e0*/  FMUL.FTZ R44, R28, R35 ;  /* 0x000000231c2c7220 */ /* 0x000fe20000410000 */
[----:B------:R-:W-:-:S02]  /*27f0*/  HADD2.F32 R47, -RZ, R10.H0_H0 ;  /* 0x2000000aff2f7230 */ /* 0x000fc40000004100 */
[----:B------:R-:W-:Y:S01]  /*2800*/  FMUL.FTZ R167, R28, R167 ;  /* 0x000000a71ca77220 */ /* 0x000fe20000410000 */
[----:B------:R-:W-:Y:S02]  /*2810*/  HADD2.F32 R31, -RZ, R37.H0_H0 ;  /* 0x20000025ff1f7230 */ /* 0x000fe40000004100 */
[-C--:B------:R-:W-:Y:S01]  /*2820*/  FMUL.FTZ R30, R45, R168.reuse ;  /* 0x000000a82d1e7220 */ /* 0x080fe20000410000 */
[----:B------:R-:W-:Y:S02]  /*2830*/  HADD2.F32 R181, -RZ, R10.H1_H1 ;  /* 0x3000000affb57230 */ /* 0x000fe40000004100 */
[-C--:B------:R-:W-:Y:S01]  /*2840*/  FMUL.FTZ R32, R38, R168.reuse ;  /* 0x000000a826207220 */ /* 0x080fe20000410000 */
[----:B------:R-:W-:Y:S02]  /*2850*/  HADD2.F32 R35, -RZ, R9.H0_H0 ;  /* 0x20000009ff237230 */ /* 0x000fe40000004100 */
[----:B------:R-:W-:Y:S01]  /*2860*/  FMUL.FTZ R28, R189, R168 ;  /* 0x000000a8bd1c7220 */ /* 0x000fe20000410000 */
[C---:B------:R-:W-:Y:S01]  /*2870*/  FMUL.FTZ R187, R112.reuse, R187 ;  /* 0x000000bb70bb7220 */ /* 0x040fe20000410000 */
[C---:B------:R-:W-:Y:S01]  /*2880*/  FMUL.FTZ R193, R112.reuse, R193 ;  /* 0x000000c170c17220 */ /* 0x040fe20000410000 */
[----:B------:R-:W-:Y:S01]  /*2890*/  FMUL.FTZ R191, R112, R191 ;  /* 0x000000bf70bf7220 */ /* 0x000fe20000410000 */
[----:B------:R-:W-:-:S02]  /*28a0*/  HADD2.F32 R29, -RZ, R36.H0_H0 ;  /* 0x20000024ff1d7230 */ /* 0x000fc40000004100 */
[C---:B------:R-:W-:Y:S01]  /*28b0*/  FMUL.FTZ R174, R30.reuse, R39 ;  /* 0x000000271eae7220 */ /* 0x040fe20000410000 */
[----:B------:R-:W-:Y:S02]  /*28c0*/  HADD2.F32 R33, -RZ, R36.H1_H1 ;  /* 0x30000024ff217230 */ /* 0x000fe40000004100 */
[----:B------:R-:W-:Y:S01]  /*28d0*/  FMUL.FTZ R34, R30, R47 ;  /* 0x0000002f1e227220 */ /* 0x000fe20000410000 */
[----:B------:R-:W-:Y:S02]  /*28e0*/  HADD2.F32 R37, -RZ, R37.H1_H1 ;  /* 0x30000025ff257230 */ /* 0x000fe40000004100 */
[C---:B------:R-:W-:Y:S01]  /*28f0*/  FMUL.FTZ R179, R32.reuse, R195 ;  /* 0x000000c320b37220 */ /* 0x040fe20000410000 */
[----:B------:R-:W-:Y:S01]  /*2900*/  FMUL.FTZ R47, R32, R181 ;  /* 0x000000b5202f7220 */ /* 0x000fe20000410000 */
[C---:B------:R-:W-:Y:S01]  /*2910*/  FMUL.FTZ R176, R28.reuse, R31 ;  /* 0x0000001f1cb07220 */ /* 0x040fe20000410000 */
[----:B------:R-:W-:Y:S01]  /*2920*/  FMUL.FTZ R36, R28, R35 ;  /* 0x000000231c247220 */ /* 0x000fe20000410000 */
[----:B------:R-:W-:-:S02]  /*2930*/  HADD2.F32 R39, -RZ, R9.H1_H1 ;  /* 0x30000009ff277230 */ /* 0x000fc40000004100 */
[-C--:B------:R-:W-:Y:S01]  /*2940*/  FMUL.FTZ R32, R187, R168.reuse ;  /* 0x000000a8bb207220 */ /* 0x080fe20000410000 */
[--C-:B------:R-:W-:Y:S02]  /*2950*/  HADD2.F32 R31, -RZ, R8.reuse.H0_H0 ;  /* 0x20000008ff1f7230 */ /* 0x100fe40000004100 */
[-C--:B------:R-:W-:Y:S01]  /*2960*/  FMUL.FTZ R28, R193, R168.reuse ;  /* 0x000000a8c11c7220 */ /* 0x080fe20000410000 */
[----:B------:R-:W-:Y:S02]  /*2970*/  HADD2.F32 R35, -RZ, R8.H1_H1 ;  /* 0x30000008ff237230 */ /* 0x000fe40000004100 */
        /* <DEDUP_REMOVED lines=16> */
.L_x_1170:
[-CC-:B------:R-:W-:Y:S01]  /*2a80*/  FFMA.FTZ R181, R181, R177.reuse, R170.reuse ;  /* 0x000000b1b5b57223 */ /* 0x180fe200000100aa */
[-CC-:B------:R-:W-:Y:S01]  /*2a90*/  FFMA.FTZ R179, R179, R177.reuse, R170.reuse ;  /* 0x000000b1b3b37223 */ /* 0x180fe200000100aa */
[-CC-:B------:R-:W-:Y:S01]  /*2aa0*/  FFMA.FTZ R185, R185, R177.reuse, R170.reuse ;  /* 0x000000b1b9b97223 */ /* 0x180fe200000100aa */
[----:B------:R-:W-:Y:S01]  /*2ab0*/  FFMA.FTZ R189, R189, R177, R170 ;  /* 0x000000b1bdbd7223 */ /* 0x000fe200000100aa */
[----:B------:R-:W-:Y:S01]  /*2ac0*/  FADD.FTZ R181, R174, -R181 ;  /* 0x800000b5aeb57221 */ /* 0x000fe20000010000 */
[----:B------:R-:W-:Y:S01]  /*2ad0*/  FADD.FTZ R179, R172, -R179 ;  /* 0x800000b3acb37221 */ /* 0x000fe20000010000 */
[----:B------:R-:W-:Y:S01]  /*2ae0*/  FADD.FTZ R185, R178, -R185 ;  /* 0x800000b9b2b97221 */ /* 0x000fe20000010000 */
[--C-:B0----5:R-:W-:Y:S02]  /*2af0*/  HADD2.F32 R46, -RZ, R38.reuse.H0_H0 ;  /* 0x20000026ff2e7230 */ /* 0x121fe40000004100 */
[----:B------:R-:W-:Y:S01]  /*2b00*/  FMUL.FTZ R181, R112, R181 ;  /* 0x000000b570b57220 */ /* 0x000fe20000410000 */
[----:B------:R-:W-:-:S02]  /*2b10*/  HADD2.F32 R188, -RZ, R38.H1_H1 ;  /* 0x30000026ffbc7230 */ /* 0x000fc40000004100 */
[----:B------:R-:W-:Y:S01]  /*2b20*/  FADD.FTZ R189, R182, -R189 ;  /* 0x800000bdb6bd7221 */ /* 0x000fe20000010000 */
[-CC-:B------:R-:W-:Y:S01]  /*2b30*/  FFMA.FTZ R183, R183, R177.reuse, R170.reuse ;  /* 0x000000b1b7b77223 */ /* 0x180fe200000100aa */
[-CC-:B------:R-:W-:Y:S01]  /*2b40*/  FFMA.FTZ R193, R193, R177.reuse, R170.reuse ;  /* 0x000000b1c1c17223 */ /* 0x180fe200000100aa */
[--C-:B------:R-:W-:Y:S02]  /*2b50*/  HADD2.F32 R38, -RZ, R11.reuse.H0_H0 ;  /* 0x2000000bff267230 */ /* 0x100fe40000004100 */
[-CC-:B------:R-:W-:Y:S01]  /*2b60*/  FFMA.FTZ R191, R191, R177.reuse, R170.reuse ;  /* 0x000000b1bfbf7223 */ /* 0x180fe200000100aa */
[----:B------:R-:W-:Y:S01]  /*2b70*/  FFMA.FTZ R187, R187, R177, R170 ;  /* 0x000000b1bbbb7223 */ /* 0x000fe200000100aa */
[----:B------:R-:W-:Y:S01]  /*2b80*/  FMUL.FTZ R181, R181, R168 ;  /* 0x000000a8b5b57220 */ /* 0x000fe20000410000 */
[C---:B------:R-:W-:Y:S01]  /*2b90*/  FMUL.FTZ R179, R112.reuse, R179 ;  /* 0x000000b370b37220 */ /* 0x040fe20000410000 */
[----:B------:R-:W-:Y:S01]  /*2ba0*/  FMUL.FTZ R185, R112, R185 ;  /* 0x000000b970b97220 */ /* 0x000fe20000410000 */
[----:B------:R-:W-:Y:S01]  /*2bb0*/  FADD.FTZ R183, R176, -R183 ;  /* 0x800000b7b0b77221 */ /* 0x000fe20000010000 */
[----:B------:R-:W-:Y:S01]  /*2bc0*/  FMUL.FTZ R189, R112, R189 ;  /* 0x000000bd70bd7220 */ /* 0x000fe20000410000 */
[----:B------:R-:W-:Y:S01]  /*2bd0*/  FADD.FTZ R193, R186, -R193 ;  /* 0x800000c1bac17221 */ /* 0x000fe20000010000 */
[----:B------:R-:W-:Y:S01]  /*2be0*/  FADD.FTZ R191, R184, -R191 ;  /* 0x800000bfb8bf7221 */ /* 0x000fe20000010000 */
[----:B------:R-:W-:Y:S01]  /*2bf0*/  FADD.FTZ R187, R180, -R187 ;  /* 0x800000bbb4bb7221 */ /* 0x000fe20000010000 */
[----:B------:R-:W-:-:S02]  /*2c00*/  HADD2.F32 R174, -RZ, R11.H1_H1 ;  /* 0x3000000bffae7230 */ /* 0x000fc40000004100 */
[----:B------:R-:W-:Y:S01]  /*2c10*/  FMUL.FTZ R35, R181, R38 ;  /* 0x00000026b5237220 */ /* 0x000fe20000410000 */
[----:B------:R-:W-:Y:S02]  /*2c20*/  HADD2.F32 R176, -RZ, R10.H0_H0 ;  /* 0x2000000affb07230 */ /* 0x000fe40000004100 */
[-C--:B------:R-:W-:Y:S01]  /*2c30*/  FMUL.FTZ R179, R179, R168.reuse ;  /* 0x000000a8b3b37220 */ /* 0x080fe20000410000 */
[----:B------:R-:W-:Y:S02]  /*2c40*/  HADD2.F32 R34, -RZ, R37.H0_H0 ;  /* 0x20000025ff227230 */ /* 0x000fe40000004100 */
[-C--:B------:R-:W-:Y:S01]  /*2c50*/  FMUL.FTZ R185, R185, R168.reuse ;  /* 0x000000a8b9b97220 */ /* 0x080fe20000410000 */
[----:B------:R-:W-:Y:S02]  /*2c60*/  HADD2.F32 R38, -RZ, R9.H0_H0 ;  /* 0x20000009ff267230 */ /* 0x000fe40000004100 */
[C---:B------:R-:W-:Y:S01]  /*2c70*/  FMUL.FTZ R183, R112.reuse, R183 ;  /* 0x000000b770b77220 */ /* 0x040fe20000410000 */
[----:B------:R-:W-:Y:S01]  /*2c80*/  FMUL.FTZ R189, R189, R168 ;  /* 0x000000a8bdbd7220 */ /* 0x000fe20000410000 */
[----:B------:R-:W-:Y:S01]  /*2c90*/  FMUL.FTZ R193, R112, R193 ;  /* 0x000000c170c17220 */ /* 0x000fe20000410000 */
[----:B------:R-:W-:-:S02]  /*2ca0*/  HADD2.F32 R190, -RZ, R39.H0_H0 ;  /* 0x20000027ffbe7230 */ /* 0x000fc40000004100 */
[C---:B------:R-:W-:Y:S01]  /*2cb0*/  FMUL.FTZ R187, R112.reuse, R187 ;  /* 0x000000bb70bb7220 */ /* 0x040fe20000410000 */
[----:B------:R-:W-:Y:S02]  /*2cc0*/  HADD2.F32 R192, -RZ, R39.H1_H1 ;  /* 0x30000027ffc07230 */ /* 0x000fe40000004100 */
[----:B------:R-:W-:Y:S01]  /*2cd0*/  FMUL.FTZ R191, R112, R191 ;  /* 0x000000bf70bf7220 */ /* 0x000fe20000410000 */
[----:B------:R-:W-:Y:S01]  /*2ce0*/  FMUL.FTZ R180, R179, R174 ;  /* 0x000000aeb3b47220 */ /* 0x000fe20000410000 */
[----:B------:R-:W-:Y:S02]  /*2cf0*/  HADD2.F32 R178, -RZ, R10.H1_H1 ;  /* 0x3000000affb27230 */ /* 0x000fe40000004100 */
[----:B------:R-:W-:Y:S01]  /*2d00*/  FMUL.FTZ R39, R185, R176 ;  /* 0x000000b0b9277220 */ /* 0x000fe20000410000 */
[----:B------:R-:W-:Y:S02]  /*2d10*/  HADD2.F32 R32, -RZ, R36.H0_H0 ;  /* 0x20000024ff207230 */ /* 0x000fe40000004100 */
[----:B------:R-:W-:Y:S01]  /*2d20*/  FMUL.FTZ R183, R183, R168 ;  /* 0x000000a8b7b77220 */ /* 0x000fe20000410000 */
        /* <DEDUP_REMOVED lines=9> */
[----:B------:R-:W-:Y:S01]  /*2dc0*/  FMUL.FTZ R172, R179, R192 ;  /* 0x000000c0b3ac7220 */ /* 0x000fe20000410000 */
[C---:B------:R-:W-:Y:S01]  /*2dd0*/  FMUL.FTZ R179, R183.reuse, R188 ;  /* 0x000000bcb7b37220 */ /* 0x040fe20000410000 */
[----:B------:R-:W-:Y:S01]  /*2de0*/  FMUL.FTZ R178, R183, R178 ;  /* 0x000000b2b7b27220 */ /* 0x000fe20000410000 */
[----:B------:R-:W-:-:S02]  /*2df0*/  HADD2.F32 R44, -RZ, R37.H1_H1 ;  /* 0x30000025ff2c7230 */ /* 0x000fc40000004100 */
[----:B------:R-:W-:Y:S01]  /*2e00*/  FMUL.FTZ R183, R193, R32 ;  /* 0x00000020c1b77220 */ /* 0x000fe20000410000 */
[----:B------:R-:W-:Y:S02]  /*2e10*/  HADD2.F32 R36, -RZ, R36.H1_H1 ;  /* 0x30000024ff247230 */ /* 0x000fe40000004100 */
        /* <DEDUP_REMOVED lines=9> */
[----:B------:R-:W-:-:S07]  /*2eb0*/  F2FP.F16.F32.PACK_AB R32, R37, R32 ;  /* 0x000000202520723e */ /* 0x000fce00000000ff */
.L_x_1171:
        /* <DEDUP_REMOVED lines=16> */
[C---:B------:R-:W-:Y:S01]  /*2fc0*/  FMUL.FTZ R51, R112.reuse, R51 ;  /* 0x0000003370337220 */ /* 0x040fe20000410000 */
[----:B------:R-:W-:Y:S01]  /*2fd0*/  FMUL.FTZ R48, R112, R49 ;  /* 0x0000003170307220 */ /* 0x000fe20000410000 */
[----:B------:R-:W-:Y:S01]  /*2fe0*/  FADD.FTZ R55, R54, -R55 ;  /* 0x8000003736377221 */ /* 0x000fe20000010000 */
[----:B------:R-:W-:Y:S01]  /*2ff0*/  FADD.FTZ R53, R53, -R52 ;  /* 0x8000003435357221 */ /* 0x000fe20000010000 */
[-CC-:B------:R-:W-:Y:S01]  /*3000*/  FFMA.FTZ R165, R165, R177.reuse, R170.reuse ;  /* 0x000000b1a5a57223 */ /* 0x180fe200000100aa */
[----:B------:R-:W-:Y:S01]  /*3010*/  FFMA.FTZ R118, R118, R177, R170 ;  /* 0x000000b176767223 */ /* 0x000fe200000100aa */
[----:B0----5:R-:W-:-:S02]  /*3020*/  HADD2.F32 R31, -RZ, R39.H0_H0 ;  /* 0x20000027ff1f7230 */ /* 0x021fc40000004100 */
[----:B------:R-:W-:Y:S01]  /*3030*/  FFMA.FTZ R158, R158, R177, R170 ;  /* 0x000000b19e9e7223 */ /* 0x000fe200000100aa */
[----:B------:R-:W-:Y:S02]  /*3040*/  HADD2.F32 R35, -RZ, R15.H0_H0 ;  /* 0x2000000fff237230 */ /* 0x000fe40000004100 */
[-C--:B------:R-:W-:Y:S01]  /*3050*/  FMUL.FTZ R28, R51, R168.reuse ;  /* 0x000000a8331c7220 */ /* 0x080fe20000410000 */
[----:B------:R-:W-:Y:S02]  /*3060*/  HADD2.F32 R39, -RZ, R39.H1_H1 ;  /* 0x30000027ff277230 */ /* 0x000fe40000004100 */
[----:B------:R-:W-:Y:S01]  /*3070*/  FMUL.FTZ R30, R48, R168 ;  /* 0x000000a8301e7220 */ /* 0x000fe20000410000 */
[----:B------:R-:W-:Y:S02]  /*3080*/  HADD2.F32 R161, -RZ, R15.H1_H1 ;  /* 0x3000000fffa17230 */ /* 0x000fe40000004100 */
[C---:B------:R-:W-:Y:S01]  /*3090*/  FMUL.FTZ R119, R112.reuse, R119 ;  /* 0x0000007770777220 */ /* 0x040fe20000410000 */
[C---:B------:R-:W-:Y:S01]  /*30a0*/  FMUL.FTZ R55, R112.reuse, R55 ;  /* 0x0000003770377220 */ /* 0x040fe20000410000 */
[----:B------:R-:W-:Y:S01]  /*30b0*/  FMUL.FTZ R53, R112, R53 ;  /* 0x0000003570357220 */ /* 0x000fe20000410000 */
[----:B------:R-:W-:-:S02]  /*30c0*/  HADD2.F32 R43, -RZ, R38.H0_H0 ;  /* 0x20000026ff2b7230 */ /* 0x000fc40000004100 */
[----:B------:R-:W-:Y:S01]  /*30d0*/  FADD.FTZ R165, R160, -R165 ;  /* 0x800000a5a0a57221 */ /* 0x000fe20000010000 */
[----:B------:R-:W-:Y:S02]  /*30e0*/  HADD2.F32 R47, -RZ, R38.H1_H1 ;  /* 0x30000026ff2f7230 */ /* 0x000fe40000004100 */
[----:B------:R-:W-:Y:S01]  /*30f0*/  FADD.FTZ R113, R113, -R118 ;  /* 0x8000007671717221 */ /* 0x000fe20000010000 */
[----:B------:R-:W-:Y:S01]  /*3100*/  FADD.FTZ R163, R163, -R158 ;  /* 0x8000009ea3a37221 */ /* 0x000fe20000010000 */
[C---:B------:R-:W-:Y:S01]  /*3110*/  FMUL.FTZ R38, R28.reuse, R31 ;  /* 0x0000001f1c267220 */ /* 0x040fe20000410000 */
[----:B------:R-:W-:Y:S01]  /*3120*/  FMUL.FTZ R46, R28, R35 ;  /* 0x000000231c2e7220 */ /* 0x000fe20000410000 */
[----:B------:R-:W-:Y:S02]  /*3130*/  HADD2.F32 R45, -RZ, R37.H0_H0 ;  /* 0x20000025ff2d7230 */ /* 0x000fe40000004100 */
[C---:B------:R-:W-:Y:S01]  /*3140*/  FMUL.FTZ R39, R30.reuse, R39 ;  /* 0x000000271e277220 */ /* 0x040fe20000410000 */
[----:B------:R-:W-:Y:S01]  /*3150*/  FMUL.FTZ R161, R30, R161 ;  /* 0x000000a11ea17220 */ /* 0x000fe20000410000 */
[----:B------:R-:W-:-:S02]  /*3160*/  HADD2.F32 R35, -RZ, R14.H0_H0 ;  /* 0x2000000eff237230 */ /* 0x000fc40000004100 */
[-C--:B------:R-:W-:Y:S01]  /*3170*/  FMUL.FTZ R30, R55, R168.reuse ;  /* 0x000000a8371e7220 */ /* 0x080fe20000410000 */
[----:B------:R-:W-:Y:S02]  /*3180*/  HADD2.F32 R31, -RZ, R13.H0_H0 ;  /* 0x2000000dff1f7230 */ /* 0x000fe40000004100 */
[-C--:B------:R-:W-:Y:S01]  /*3190*/  FMUL.FTZ R32, R53, R168.reuse ;  /* 0x000000a835207220 */ /* 0x080fe20000410000 */
[----:B------:R-:W-:Y:S01]  /*31a0*/  FMUL.FTZ R28, R119, R168 ;  /* 0x000000a8771c7220 */ /* 0x000fe20000410000 */
[C---:B------:R-:W-:Y:S01]  /*31b0*/  FMUL.FTZ R165, R112.reuse, R165 ;  /* 0x000000a570a57220 */ /* 0x040fe20000410000 */
[C---:B------:R-:W-:Y:S01]  /*31c0*/  FMUL.FTZ R113, R112.reuse, R113 ;  /* 0x0000007170717220 */ /* 0x040fe20000410000 */
[----:B------:R-:W-:Y:S01]  /*31d0*/  FMUL.FTZ R163, R112, R163 ;  /* 0x000000a370a37220 */ /* 0x000fe20000410000 */
[--C-:B------:R-:W-:Y:S02]  /*31e0*/  HADD2.F32 R29, -RZ, R36.reuse.H0_H0 ;  /* 0x20000024ff1d7230 */ /* 0x100fe40000004100 */
[----:B------:R-:W-:Y:S01]  /*31f0*/  FMUL.FTZ R43, R30, R43 ;  /* 0x0000002b1e2b7220 */ /* 0x000fe20000410000 */
[----:B------:R-:W-:-:S02]  /*3200*/  HADD2.F32 R33, -RZ, R36.H1_H1 ;  /* 0x30000024ff217230 */ /* 0x000fc40000004100 */
[----:B------:R-:W-:Y:S01]  /*3210*/  FMUL.FTZ R34, R30, R35 ;  /* 0x000000231e227220 */ /* 0x000fe20000410000 */
[----:B------:R-:W-:Y:S02]  /*3220*/  HADD2.F32 R37, -RZ, R37.H1_H1 ;  /* 0x30000025ff257230 */ /* 0x000fe40000004100 */
[----:B------:R-:W-:Y:S01]  /*3230*/  FMUL.FTZ R42, R32, R47 ;  /* 0x0000002f202a7220 */ /* 0x000fe20000410000 */
[----:B------:R-:W-:Y:S02]  /*3240*/  HADD2.F32 R49, -RZ, R14.H1_H1 ;  /* 0x3000000eff317230 */ /* 0x000fe40000004100 */
[C---:B------:R-:W-:Y:S01]  /*3250*/  FMUL.FTZ R45, R28.reuse, R45 ;  /* 0x0000002d1c2d7220 */ /* 0x040fe20000410000 */
[----:B------:R-:W-:Y:S01]  /*3260*/  FMUL.FTZ R36, R28, R31 ;  /* 0x0000001f1c247220 */ /* 0x000fe20000410000 */
[----:B------:R-:W-:Y:S02]  /*3270*/  HADD2.F32 R47, -RZ, R13.H1_H1 ;  /* 0x3000000dff2f7230 */ /* 0x000fe40000004100 */
[----:B------:R-:W-:Y:S01]  /*3280*/  FMUL.FTZ R30, R113, R168 ;  /* 0x000000a8711e7220 */ /* 0x000fe20000410000 */
[----:B------:R-:W-:-:S02]  /*3290*/  HADD2.F32 R31, -RZ, R12.H0_H0 ;  /* 0x2000000cff1f7230 */ /* 0x000fc40000004100 */
[-C--:B------:R-:W-:Y:S01]  /*32a0*/  FMUL.FTZ R28, R165, R168.reuse ;  /* 0x000000a8a51c7220 */ /* 0x080fe20000410000 */
[----:B------:R-:W-:Y:S02]  /*32b0*/  HADD2.F32 R35, -RZ, R12.H1_H1 ;  /* 0x3000000cff237230 */ /* 0x000fe40000004100 */
[----:B------:R-:W-:Y:S01]  /*32c0*/  FMUL.FTZ R168, R163, R168 ;  /* 0x000000a8a3a87220 */ /* 0x000fe20000410000 */
        /* <DEDUP_REMOVED lines=16> */
.L_x_1172:
[-CC-:B------:R-:W-:Y:S01]  /*33d0*/  FFMA.FTZ R51, R51, R177.reuse, R170.reuse ;  /* 0x000000b133337223 */ /* 0x180fe200000100aa */
[-CC-:B------:R-:W-:Y:S01]  /*33e0*/  FFMA.FTZ R55, R55, R177.reuse, R170.reuse ;  /* 0x000000b137377223 */ /* 0x180fe200000100aa */
[-CC-:B------:R-:W-:Y:S01]  /*33f0*/  FFMA.FTZ R165, R165, R177.reuse, R170.reuse ;  /* 0x000000b1a5a57223 */ /* 0x180fe200000100aa */
[-CC-:B------:R-:W-:Y:S01]  /*3400*/  FFMA.FTZ R158, R158, R177.reuse, R170.reuse ;  /* 0x000000b19e9e7223 */ /* 0x180fe200000100aa */
[----:B------:R-:W-:Y:S01]  /*3410*/  FADD.FTZ R51, R50, -R51 ;  /* 0x8000003332337221 */ /* 0x000fe20000010000 */
[-CC-:B------:R-:W-:Y:S01]  /*3420*/  FFMA.FTZ R119, R119, R177.reuse, R170.reuse ;  /* 0x000000b177777223 */ /* 0x180fe200000100aa */
[-CC-:B------:R-:W-:Y:S01]  /*3430*/  FFMA.FTZ R118, R118, R177.reuse, R170.reuse ;  /* 0x000000b176767223 */ /* 0x180fe200000100aa */
[-CC-:B------:R-:W-:Y:S01]  /*3440*/  FFMA.FTZ R52, R52, R177.reuse, R170.reuse ;  /* 0x000000b134347223 */ /* 0x180fe200000100aa */
[----:B------:R-:W-:Y:S01]  /*3450*/  FFMA.FTZ R170, R48, R177, R170 ;  /* 0x000000b130aa7223 */ /* 0x000fe200000100aa */
[----:B------:R-:W-:Y:S01]  /*3460*/  FMUL.FTZ R51, R112, R51 ;  /* 0x0000003370337220 */ /* 0x000fe20000410000 */
[----:B------:R-:W-:Y:S01]  /*3470*/  FADD.FTZ R55, R54, -R55 ;  /* 0x8000003736377221 */ /* 0x000fe20000010000 */
[----:B0----5:R-:W-:-:S02]  /*3480*/  HADD2.F32 R44, -RZ, R39.H0_H0 ;  /* 0x20000027ff2c7230 */ /* 0x021fc40000004100 */
[----:B------:R-:W-:Y:S01]  /*3490*/  FADD.FTZ R49, R49, -R170 ;  /* 0x800000aa31317221 */ /* 0x000fe20000010000 */
[----:B------:R-:W-:Y:S01]  /*34a0*/  FADD.FTZ R119, R156, -R119 ;  /* 0x800000779c777221 */ /* 0x000fe20000010000 */
[----:B------:R-:W-:Y:S01]  /*34b0*/  FADD.FTZ R53, R53, -R52 ;  /* 0x8000003435357221 */ /* 0x000fe20000010000 */
[----:B------:R-:W-:Y:S01]  /*34c0*/  FMUL.FTZ R51, R51, R168 ;  /* 0x000000a833337220 */ /* 0x000fe20000410000 */
[C---:B------:R-:W-:Y:S01]  /*34d0*/  FMUL.FTZ R55, R112.reuse, R55 ;  /* 0x0000003770377220 */ /* 0x040fe20000410000 */
[----:B------:R-:W-:Y:S02]  /*34e0*/  HADD2.F32 R50, -RZ, R15.H0_H0 ;  /* 0x2000000fff327230 */ /* 0x000fe40000004100 */
[C---:B------:R-:W-:Y:S01]  /*34f0*/  FMUL.FTZ R49, R112.reuse, R49 ;  /* 0x0000003170317220 */ /* 0x040fe20000410000 */
[--C-:B------:R-:W-:Y:S02]  /*3500*/  HADD2.F32 R42, -RZ, R38.reuse.H0_H0 ;  /* 0x20000026ff2a7230 */ /* 0x100fe40000004100 */
[----:B------:R-:W-:Y:S01]  /*3510*/  FMUL.FTZ R119, R112, R119 ;  /* 0x0000007770777220 */ /* 0x000fe20000410000 */
[----:B------:R-:W-:-:S02]  /*3520*/  HADD2.F32 R46, -RZ, R38.H1_H1 ;  /* 0x30000026ff2e7230 */ /* 0x000fc40000004100 */
[----:B------:R-:W-:Y:S01]  /*3530*/  FMUL.FTZ R53, R112, R53 ;  /* 0x0000003570357220 */ /* 0x000fe20000410000 */
[----:B------:R-:W-:Y:S01]  /*3540*/  FMUL.FTZ R38, R51, R44 ;  /* 0x0000002c33267220 */ /* 0x000fe20000410000 */
[----:B------:R-:W-:Y:S01]  /*3550*/  FADD.FTZ R165, R160, -R165 ;  /* 0x800000a5a0a57221 */ /* 0x000fe20000010000 */
[----:B------:R-:W-:Y:S01]  /*3560*/  FADD.FTZ R113, R113, -R118 ;  /* 0x8000007671717221 */ /* 0x000fe20000010000 */
[----:B------:R-:W-:Y:S01]  /*3570*/  FMUL.FTZ R55, R55, R168 ;  /* 0x000000a837377220 */ /* 0x000fe20000410000 */
[----:B------:R-:W-:Y:S02]  /*3580*/  HADD2.F32 R44, -RZ, R14.H0_H0 ;  /* 0x2000000eff2c7230 */ /* 0x000fe40000004100 */
[----:B------:R-:W-:Y:S01]  /*3590*/  FADD.FTZ R163, R163, -R158 ;  /* 0x8000009ea3a37221 */ /* 0x000fe20000010000 */
[----:B------:R-:W-:Y:S02]  /*35a0*/  HADD2.F32 R52, -RZ, R15.H1_H1 ;  /* 0x3000000fff347230 */ /* 0x000fe40000004100 */
[----:B------:R-:W-:Y:S01]  /*35b0*/  FMUL.FTZ R35, R51, R50 ;  /* 0x0000003233237220 */ /* 0x000fe20000410000 */
[----:B------:R-:W-:-:S02]  /*35c0*/  HADD2.F32 R34, -RZ, R37.H0_H0 ;  /* 0x20000025ff227230 */ /* 0x000fc40000004100 */
[-C--:B------:R-:W-:Y:S01]  /*35d0*/  FMUL.FTZ R49, R49, R168.reuse ;  /* 0x000000a831317220 */ /* 0x080fe20000410000 */
[----:B------:R-:W-:Y:S02]  /*35e0*/  HADD2.F32 R50, -RZ, R14.H1_H1 ;  /* 0x3000000eff327230 */ /* 0x000fe40000004100 */
[-C--:B------:R-:W-:Y:S01]  /*35f0*/  FMUL.FTZ R119, R119, R168.reuse ;  /* 0x000000a877777220 */ /* 0x080fe20000410000 */
[----:B------:R-:W-:Y:S01]  /*3600*/  FMUL.FTZ R53, R53, R168 ;  /* 0x000000a835357220 */ /* 0x000fe20000410000 */
[C---:B------:R-:W-:Y:S01]  /*3610*/  FMUL.FTZ R165, R112.reuse, R165 ;  /* 0x000000a570a57220 */ /* 0x040fe20000410000 */
[C---:B------:R-:W-:Y:S01]  /*3620*/  FMUL.FTZ R113, R112.reuse, R113 ;  /* 0x0000007170717220 */ /* 0x040fe20000410000 */
[C---:B------:R-:W-:Y:S01]  /*3630*/  FMUL.FTZ R43, R55.reuse, R42 ;  /* 0x0000002a372b7220 */ /* 0x040fe20000410000 */
[----:B------:R-:W-:Y:S01]  /*3640*/  FMUL.FTZ R163, R112, R163 ;  /* 0x000000a370a37220 */ /* 0x000fe20000410000 */
[----:B------:R-:W-:Y:S01]  /*3650*/  FMUL.FTZ R55, R55, R44 ;  /* 0x0000002c37377220 */ /* 0x000fe20000410000 */
[----:B------:R-:W-:Y:S01]  /*3660*/  FMUL.FTZ R54, R49, R52 ;  /* 0x0000003431367220 */ /* 0x000fe20000410000 */
[----:B------:R-:W-:-:S02]  /*3670*/  HADD2.F32 R44, -RZ, R13.H0_H0 ;  /* 0x2000000dff2c7230 */ /* 0x000fc40000004100 */
[C---:B------:R-:W-:Y:S01]  /*3680*/  FMUL.FTZ R42, R53.reuse, R46 ;  /* 0x0000002e352a7220 */ /* 0x040fe20000410000 */
[----:B------:R-:W-:Y:S02]  /*3690*/  HADD2.F32 R48, -RZ, R37.H1_H1 ;  /* 0x30000025ff307230 */ /* 0x000fe40000004100 */
[----:B------:R-:W-:Y:S01]  /*36a0*/  FMUL.FTZ R52, R53, R50 ;  /* 0x0000003235347220 */ /* 0x000fe20000410000 */
[----:B------:R-:W-:Y:S02]  /*36b0*/  HADD2.F32 R32, -RZ, R36.H0_H0 ;  /* 0x20000024ff207230 */ /* 0x000fe40000004100 */
[----:B------:R-:W-:Y:S01]  /*36c0*/  FMUL.FTZ R45, R119, R34 ;  /* 0x00000022772d7220 */ /* 0x000fe20000410000 */
[-C--:B------:R-:W-:Y:S01]  /*36d0*/  FMUL.FTZ R165, R165, R168.reuse ;  /* 0x000000a8a5a57220 */ /* 0x080fe20000410000 */
[-C--:B------:R-:W-:Y:S01]  /*36e0*/  FMUL.FTZ R113, R113, R168.reuse ;  /* 0x000000a871717220 */ /* 0x080fe20000410000 */
[----:B------:R-:W-:Y:S02]  /*36f0*/  HADD2.F32 R50, -RZ, R13.H1_H1 ;  /* 0x3000000dff327230 */ /* 0x000fe40000004100 */
[----:B------:R-:W-:Y:S01]  /*3700*/  FMUL.FTZ R163, R163, R168 ;  /* 0x000000a8a3a37220 */ /* 0x000fe20000410000 */
[----:B------:R-:W-:-:S02]  /*3710*/  HADD2.F32 R34, -RZ, R12.H0_H0 ;  /* 0x2000000cff227230 */ /* 0x000fc40000004100 */
[----:B------:R-:W-:Y:S01]  /*3720*/  FMUL.FTZ R33, R119, R44 ;  /* 0x0000002c77217220 */ /* 0x000fe20000410000 */
[----:B------:R-:W-:Y:S02]  /*3730*/  HADD2.F32 R46, -RZ, R12.H1_H1 ;  /* 0x3000000cff2e7230 */ /* 0x000fe40000004100 */
[----:B------:R-:W-:Y:S01]  /*3740*/  FMUL.FTZ R44, R113, R48 ;  /* 0x00000030712c7220 */ /* 0x000fe20000410000 */
[----:B------:R-:W-:Y:S01]  /*3750*/  FMUL.FTZ R177, R165, R32 ;  /* 0x00000020a5b17220 */ /* 0x000fe20000410000 */
[----:B------:R-:W-:Y:S02]  /*3760*/  HADD2.F32 R178, -RZ, R39.H1_H1 ;  /* 0x30000027ffb27230 */ /* 0x000fe40000004100 */
[----:B------:R-:W-:Y:S01]  /*3770*/  FMUL.FTZ R48, R113, R50 ;  /* 0x0000003271307220 */ /* 0x000fe20000410000 */
[----:B------:R-:W-:Y:S02]  /*3780*/  HADD2.F32 R36, -RZ, R36.H1_H1 ;  /* 0x30000024ff247230 */ /* 0x000fe40000004100 */
[----:B------:R-:W-:Y:S01]  /*3790*/  FMUL.FTZ R32, R165, R34 ;  /* 0x00000022a5207220 */ /* 0x000fe20000410000 */
[----:B------:R-:W-:Y:S01]  /*37a0*/  FMUL.FTZ R37, R163, R46 ;  /* 0x0000002ea3257220 */ /* 0x000fe20000410000 */
[----:B------:R-:W-:Y:S01]  /*37b0*/  FMUL.FTZ R39, R49, R178 ;  /* 0x000000b231277220 */ /* 0x000fe20000410000 */
[----:B------:R-:W-:Y:S01]  /*37c0*/  F2FP.F16.F32.PACK_AB R35, R54, R35 ;  /* 0x000000233623723e */ /* 0x000fe200000000ff */
[----:B------:R-:W-:Y:S01]  /*37d0*/  FMUL.FTZ R50, R163, R36 ;  /* 0x00000024a3327220 */ /* 0x000fe20000410000 */
[----:B------:R-:W-:-:S02]  /*37e0*/  F2FP.F16.F32.PACK_AB R34, R52, R55 ;  /* 0x000000373422723e */ /* 0x000fc400000000ff */
[----:B------:R-:W-:Y:S02]  /*37f0*/  F2FP.F16.F32.PACK_AB R33, R48, R33 ;  /* 0x000000213021723e */ /* 0x000fe400000000ff */
[----:B------:R-:W-:-:S07]  /*3800*/  F2FP.F16.F32.PACK_AB R32, R37, R32 ;  /* 0x000000202520723e */ /* 0x000fce00000000ff */
.L_x_1173:
[----:B------:R-:W0:Y:S01]  /*3810*/  @P0 LDC.64 R36, c[0x0][0x478] ;  /* 0x00011e00ff240b82 */ /* 0x000e220000000a00 */
[----:B------:R-:W-:-:S04]  /*3820*/  IMAD.WIDE.U32 R40, R159, 0x10, R40 ;  /* 0x000000109f287825 */ /* 0x000fc800078e0028 */
[----:B0-----:R-:W-:-:S05]  /*3830*/  @P0 IMAD.WIDE.U32 R36, R159, 0x10, R36 ;  /* 0x000000109f240825 */ /* 0x001fca00078e0024 */
[----:B------:R0:W-:Y:S04]  /*3840*/  @P0 STG.E.128 desc[UR4][R36.64], R28 ;  /* 0x0000001c24000986 */ /* 0x0001e8000c101d04 */
[----:B------:R0:W-:Y:S01]  /*3850*/  STG.E.128 desc[UR4][R40.64], R32 ;  /* 0x0000002028007986 */ /* 0x0001e2000c101d04 */
[----:B------:R-:W-:Y:S05]  /*3860*/  BRA `(.L_x_1174) ;  /* 0x0000001c00d47947 */ /* 0x000fea0003800000 */
.L_x_1167:
        /* <DEDUP_REMOVED lines=14> */
[-CC-:B------:R-:W-:Y:S01]  /*3950*/  FFMA.FTZ R203, R203, R177.reuse, R170.reuse ;  /* 0x000000b1cbcb7223 */ /* 0x180fe200000100aa */
[----:B------:R-:W-:Y:S02]  /*3960*/  HADD2.F32 R171, -RZ, R35.H1_H1 ;  /* 0x30000023ffab7230 */ /* 0x000fe40000004100 */
[----:B------:R-:W-:Y:S01]  /*3970*/  FADD.FTZ R198, R198, -R197 ;  /* 0x800000c5c6c67221 */ /* 0x000fe20000010000 */
[----:B------:R-:W-:Y:S02]  /*3980*/  HADD2.F32 R35, -RZ, R19.H1_H1 ;  /* 0x30000013ff237230 */ /* 0x000fe40000004100 */
[-CC-:B------:R-:W-:Y:S01]  /*3990*/  FFMA.FTZ R207, R207, R177.reuse, R170.reuse ;  /* 0x000000b1cfcf7223 */ /* 0x180fe200000100aa */
[----:B------:R-:W-:Y:S01]  /*39a0*/  FFMA.FTZ R201, R201, R177, R170 ;  /* 0x000000b1c9c97223 */ /* 0x000fe200000100aa */
[----:B------:R-:W-:Y:S01]  /*39b0*/  FFMA.FTZ R47, R112, R47, R33 ;  /* 0x0000002f702f7223 */ /* 0x000fe20000010021 */
[----:B------:R-:W-:Y:S02]  /*39c0*/  HADD2.F32 R37, -RZ, R18.H0_H0 ;  /* 0x20000012ff257230 */ /* 0x000fe40000004100 */
[----:B------:R-:W-:Y:S01]  /*39d0*/  FADD.FTZ R0, R211, -R0 ;  /* 0x80000000d3007221 */ /* 0x000fe20000010000 */
[----:B------:R-:W-:-:S02]  /*39e0*/  HADD2.F32 R33, -RZ, R16.H0_H0 ;  /* 0x20000010ff217230 */ /* 0x000fc40000004100 */
[----:B------:R-:W-:Y:S01]  /*39f0*/  FADD.FTZ R41, R204, -R203 ;  /* 0x800000cbcc297221 */ /* 0x000fe20000010000 */
[----:B------:R-:W-:Y:S01]  /*3a00*/  FFMA.FTZ R169, R112, R198, R35 ;  /* 0x000000c670a97223 */ /* 0x000fe20000010023 */
[----:B------:R-:W-:Y:S02]  /*3a10*/  HADD2.F32 R45, -RZ, R18.H1_H1 ;  /* 0x30000012ff2d7230 */ /* 0x000fe40000004100 */
[----:B------:R-:W-:Y:S01]  /*3a20*/  FADD.FTZ R208, R208, -R207 ;  /* 0x800000cfd0d07221 */ /* 0x000fe20000010000 */
[----:B------:R-:W-:Y:S02]  /*3a30*/  HADD2.F32 R35, -RZ, R17.H0_H0 ;  /* 0x20000011ff237230 */ /* 0x000fe40000004100 */
[----:B------:R-:W-:Y:S01]  /*3a40*/  FADD.FTZ R202, R202, -R201 ;  /* 0x800000c9caca7221 */ /* 0x000fe20000010000 */
[-CC-:B------:R-:W-:Y:S01]  /*3a50*/  FFMA.FTZ R205, R205, R177.reuse, R170.reuse ;  /* 0x000000b1cdcd7223 */ /* 0x180fe200000100aa */
[----:B------:R-:W-:Y:S01]  /*3a60*/  FMUL.FTZ R47, R47, R168 ;  /* 0x000000a82f2f7220 */ /* 0x000fe20000410000 */
[----:B------:R-:W-:Y:S01]  /*3a70*/  FFMA.FTZ R209, R209, R177, R170 ;  /* 0x000000b1d1d17223 */ /* 0x000fe200000100aa */
[C---:B------:R-:W-:Y:S01]  /*3a80*/  FFMA.FTZ R41, R112.reuse, R41, R37 ;  /* 0x0000002970297223 */ /* 0x040fe20000010025 */
[----:B------:R-:W-:Y:S01]  /*3a90*/  FFMA.FTZ R33, R112, R0, R33 ;  /* 0x0000000070217223 */ /* 0x000fe20000010021 */
[----:B------:R-:W-:-:S02]  /*3aa0*/  HADD2.F32 R0, -RZ, R7.H0_H0 ;  /* 0x20000007ff007230 */ /* 0x000fc40000004100 */
[C---:B------:R-:W-:Y:S01]  /*3ab0*/  FFMA.FTZ R45, R112.reuse, R202, R45 ;  /* 0x000000ca702d7223 */ /* 0x040fe2000001002d */
[----:B------:R-:W-:Y:S02]  /*3ac0*/  HADD2.F32 R39, -RZ, R17.H1_H1 ;  /* 0x30000011ff277230 */ /* 0x000fe40000004100 */
[----:B------:R-:W-:Y:S01]  /*3ad0*/  FFMA.FTZ R37, R112, R208, R35 ;  /* 0x000000d070257223 */ /* 0x000fe20000010023 */
[----:B------:R-:W-:Y:S01]  /*3ae0*/  FMUL.FTZ R44, R169, R168 ;  /* 0x000000a8a92c7220 */ /* 0x000fe20000410000 */
[----:B------:R-:W-:Y:S02]  /*3af0*/  HADD2.F32 R38, -RZ, R34.H0_H0 ;  /* 0x20000022ff267230 */ /* 0x000fe40000004100 */
[----:B------:R-:W-:Y:S01]  /*3b00*/  FADD.FTZ R206, R206, -R205 ;  /* 0x800000cdcece7221 */ /* 0x000fe20000010000 */
[----:B------:R-:W-:Y:S02]  /*3b10*/  HADD2.F32 R35, -RZ, R16.H1_H1 ;  /* 0x30000010ff237230 */ /* 0x000fe40000004100 */
[----:B------:R-:W-:Y:S01]  /*3b20*/  FMUL.FTZ R169, R47, R40 ;  /* 0x000000282fa97220 */ /* 0x000fe20000410000 */
[----:B------:R-:W-:Y:S01]  /*3b30*/  FADD.FTZ R209, R210, -R209 ;  /* 0x800000d1d2d17221 */ /* 0x000fe20000010000 */
[----:B------:R-:W-:-:S02]  /*3b40*/  HADD2.F32 R173, -RZ, R7.H1_H1 ;  /* 0x30000007ffad7230 */ /* 0x000fc40000004100 */
[-C--:B------:R-:W-:Y:S01]  /*3b50*/  FMUL.FTZ R41, R41, R168.reuse ;  /* 0x000000a829297220 */ /* 0x080fe20000410000 */
[--C-:B------:R-:W-:Y:S02]  /*3b60*/  HADD2.F32 R40, -RZ, R6.reuse.H0_H0 ;  /* 0x20000006ff287230 */ /* 0x100fe40000004100 */
[----:B------:R-:W-:Y:S01]  /*3b70*/  FMUL.FTZ R47, R0, R47 ;  /* 0x0000002f002f7220 */ /* 0x000fe20000410000 */
[----:B------:R-:W-:Y:S02]  /*3b80*/  HADD2.F32 R166, -RZ, R6.H1_H1 ;  /* 0x30000006ffa67230 */ /* 0x000fe40000004100 */
[-C--:B------:R-:W-:Y:S01]  /*3b90*/  FMUL.FTZ R45, R45, R168.reuse ;  /* 0x000000a82d2d7220 */ /* 0x080fe20000410000 */
[--C-:B------:R-:W-:Y:S02]  /*3ba0*/  HADD2.F32 R46, -RZ, R5.reuse.H0_H0 ;  /* 0x20000005ff2e7230 */ /* 0x100fe40000004100 */
[----:B------:R-:W-:Y:S01]  /*3bb0*/  FMUL.FTZ R37, R37, R168 ;  /* 0x000000a825257220 */ /* 0x000fe20000410000 */
[----:B------:R-:W-:Y:S01]  /*3bc0*/  FFMA.FTZ R39, R112, R206, R39 ;  /* 0x000000ce70277223 */ /* 0x000fe20000010027 */
[----:B------:R-:W-:Y:S01]  /*3bd0*/  FMUL.FTZ R0, R44, R171 ;  /* 0x000000ab2c007220 */ /* 0x000fe20000410000 */
[----:B------:R-:W-:Y:S01]  /*3be0*/  FFMA.FTZ R35, R112, R209, R35 ;  /* 0x000000d170237223 */ /* 0x000fe20000010023 */
[----:B------:R-:W-:Y:S01]  /*3bf0*/  FMUL.FTZ R171, R41, R38 ;  /* 0x0000002629ab7220 */ /* 0x000fe20000410000 */
[----:B------:R-:W-:Y:S01]  /*3c00*/  FMUL.FTZ R44, R173, R44 ;  /* 0x0000002cad2c7220 */ /* 0x000fe20000410000 */
[----:B------:R-:W-:Y:S01]  /*3c10*/  FMUL.FTZ R41, R40, R41 ;  /* 0x0000002928297220 */ /* 0x000fe20000410000 */
[----:B------:R-:W-:Y:S01]  /*3c20*/  FMUL.FTZ R40, R166, R45 ;  /* 0x0000002da6287220 */ /* 0x000fe20000410000 */
[----:B------:R-:W-:Y:S01]  /*3c30*/  FMUL.FTZ R173, R37, R36 ;  /* 0x0000002425ad7220 */ /* 0x000fe20000410000 */
[----:B------:R-:W-:Y:S01]  /*3c40*/  FMUL.FTZ R38, R46, R37 ;  /* 0x000000252e267220 */ /* 0x000fe20000410000 */
[----:B------:R-:W-:-:S02]  /*3c50*/  HADD2.F32 R166, -RZ, R5.H1_H1 ;  /* 0x30000005ffa67230 */ /* 0x000fc40000004100 */
[-C--:B------:R-:W-:Y:S01]  /*3c60*/  FMUL.FTZ R39, R39, R168.reuse ;  /* 0x000000a827277220 */ /* 0x080fe20000410000 */
[--C-:B------:R-:W-:Y:S02]  /*3c70*/  HADD2.F32 R36, -RZ, R4.reuse.H0_H0 ;  /* 0x20000004ff247230 */ /* 0x100fe40000004100 */
[-C--:B------:R-:W-:Y:S01]  /*3c80*/  FMUL.FTZ R33, R33, R168.reuse ;  /* 0x000000a821217220 */ /* 0x080fe20000410000 */
[----:B------:R-:W-:Y:S02]  /*3c90*/  HADD2.F32 R46, -RZ, R4.H1_H1 ;  /* 0x30000004ff2e7230 */ /* 0x000fe40000004100 */
[----:B------:R-:W-:Y:S01]  /*3ca0*/  FMUL.FTZ R35, R35, R168 ;  /* 0x000000a823237220 */ /* 0x000fe20000410000 */
[----:B------:R-:W-:Y:S02]  /*3cb0*/  HADD2.F32 R162, -RZ, R34.H1_H1 ;  /* 0x30000022ffa27230 */ /* 0x000fe40000004100 */
[----:B------:R-:W-:Y:S01]  /*3cc0*/  FMUL.FTZ R164, R39, R164 ;  /* 0x000000a427a47220 */ /* 0x000fe20000410000 */
[----:B------:R-:W-:-:S02]  /*3cd0*/  HADD2.F32 R34, -RZ, R32.H0_H0 ;  /* 0x20000020ff227230 */ /* 0x000fc40000004100 */
[----:B------:R-:W-:Y:S01]  /*3ce0*/  FMUL.FTZ R39, R166, R39 ;  /* 0x00000027a6277220 */ /* 0x000fe20000410000 */
[----:B------:R-:W-:Y:S02]  /*3cf0*/  HADD2.F32 R32, -RZ, R32.H1_H1 ;  /* 0x30000020ff207230 */ /* 0x000fe40000004100 */
        /* <DEDUP_REMOVED lines=10> */
.L_x_1175:
[-CC-:B------:R-:W-:Y:S01]  /*3da0*/  FFMA.FTZ R0, R0, R177.reuse, R170.reuse ;  /* 0x000000b100007223 */ /* 0x180fe200000100aa */
[-CC-:B------:R-:W-:Y:S01]  /*3db0*/  FFMA.FTZ R199, R199, R177.reuse, R170.reuse ;  /* 0x000000b1c7c77223 */ /* 0x180fe200000100aa */
[-C--:B------:R-:W-:Y:S01]  /*3dc0*/  FFMA.FTZ R197, R197, R177.reuse, R170 ;  /* 0x000000b1c5c57223 */ /* 0x080fe200000100aa */
[--C-:B-----5:R-:W-:Y:S02]  /*3dd0*/  HADD2.F32 R29, -RZ, R19.reuse.H0_H0 ;  /* 0x20000013ff1d7230 */ /* 0x120fe40000004100 */
[----:B------:R-:W-:Y:S01]  /*3de0*/  FADD.FTZ R211, R211, -R0 ;  /* 0x80000000d3d37221 */ /* 0x000fe20000010000 */
[----:B------:R-:W-:Y:S02]  /*3df0*/  HADD2.F32 R0, -RZ, R19.H1_H1 ;  /* 0x30000013ff007230 */ /* 0x000fe40000004100 */
[----:B------:R-:W-:Y:S01]  /*3e00*/  FADD.FTZ R199, R200, -R199 ;  /* 0x800000c7c8c77221 */ /* 0x000fe20000010000 */
[----:B------:R-:W-:Y:S01]  /*3e10*/  FADD.FTZ R197, R198, -R197 ;  /* 0x800000c5c6c57221 */ /* 0x000fe20000010000 */
[-CC-:B------:R-:W-:Y:S01]  /*3e20*/  FFMA.FTZ R203, R203, R177.reuse, R170.reuse ;  /* 0x000000b1cbcb7223 */ /* 0x180fe200000100aa */
[----:B------:R-:W-:Y:S01]  /*3e30*/  FFMA.FTZ R207, R207, R177, R170 ;  /* 0x000000b1cfcf7223 */ /* 0x000fe200000100aa */
[C---:B------:R-:W-:Y:S01]  /*3e40*/  FFMA.FTZ R199, R112.reuse, R199, R29 ;  /* 0x000000c770c77223 */ /* 0x040fe2000001001d */
[----:B------:R-:W-:Y:S01]  /*3e50*/  FFMA.FTZ R197, R112, R197, R0 ;  /* 0x000000c570c57223 */ /* 0x000fe20000010000 */
[----:B------:R-:W-:Y:S01]  /*3e60*/  FFMA.FTZ R201, R201, R177, R170 ;  /* 0x000000b1c9c97223 */ /* 0x000fe200000100aa */
[----:B------:R-:W-:-:S02]  /*3e70*/  HADD2.F32 R29, -RZ, R18.H0_H0 ;  /* 0x20000012ff1d7230 */ /* 0x000fc40000004100 */
[----:B------:R-:W-:Y:S01]  /*3e80*/  FADD.FTZ R203, R204, -R203 ;  /* 0x800000cbcccb7221 */ /* 0x000fe20000010000 */
[----:B------:R-:W-:Y:S02]  /*3e90*/  HADD2.F32 R0, -RZ, R16.H0_H0 ;  /* 0x20000010ff007230 */ /* 0x000fe40000004100 */
[----:B------:R-:W-:Y:S01]  /*3ea0*/  FADD.FTZ R207, R208, -R207 ;  /* 0x800000cfd0cf7221 */ /* 0x000fe20000010000 */
[----:B------:R-:W-:Y:S02]  /*3eb0*/  HADD2.F32 R28, -RZ, R17.H0_H0 ;  /* 0x20000011ff1c7230 */ /* 0x000fe40000004100 */
[-CC-:B------:R-:W-:Y:S01]  /*3ec0*/  FFMA.FTZ R209, R209, R177.reuse, R170.reuse ;  /* 0x000000b1d1d17223 */ /* 0x180fe200000100aa */
[--C-:B------:R-:W-:Y:S02]  /*3ed0*/  HADD2.F32 R175, -RZ, R32.reuse.H0_H0 ;  /* 0x20000020ffaf7230 */ /* 0x100fe40000004100 */
[----:B------:R-:W-:Y:S01]  /*3ee0*/  FFMA.FTZ R205, R205, R177, R170 ;  /* 0x000000b1cdcd7223 */ /* 0x000fe200000100aa */
[----:B------:R-:W-:-:S02]  /*3ef0*/  HADD2.F32 R31, -RZ, R32.H1_H1 ;  /* 0x30000020ff1f7230 */ /* 0x000fc40000004100 */
[----:B------:R-:W-:Y:S01]  /*3f00*/  FADD.FTZ R201, R202, -R201 ;  /* 0x800000c9cac97221 */ /* 0x000fe20000010000 */
[--C-:B------:R-:W-:Y:S02]  /*3f10*/  HADD2.F32 R169, -RZ, R35.reuse.H0_H0 ;  /* 0x20000023ffa97230 */ /* 0x100fe40000004100 */
[C---:B------:R-:W-:Y:S01]  /*3f20*/  FFMA.FTZ R203, R112.reuse, R203, R29 ;  /* 0x000000cb70cb7223 */ /* 0x040fe2000001001d */
[----:B------:R-:W-:Y:S02]  /*3f30*/  HADD2.F32 R39, -RZ, R35.H1_H1 ;  /* 0x30000023ff277230 */ /* 0x000fe40000004100 */
[C---:B------:R-:W-:Y:S01]  /*3f40*/  FFMA.FTZ R211, R112.reuse, R211, R0 ;  /* 0x000000d370d37223 */ /* 0x040fe20000010000 */
[----:B------:R-:W-:Y:S02]  /*3f50*/  HADD2.F32 R32, -RZ, R18.H1_H1 ;  /* 0x30000012ff207230 */ /* 0x000fe40000004100 */
[----:B------:R-:W-:Y:S01]  /*3f60*/  FFMA.FTZ R207, R112, R207, R28 ;  /* 0x000000cf70cf7223 */ /* 0x000fe2000001001c */
[----:B------:R-:W-:-:S02]  /*3f70*/  HADD2.F32 R173, -RZ, R33.H0_H0 ;  /* 0x20000021ffad7230 */ /* 0x000fc40000004100 */
[-C--:B------:R-:W-:Y:S01]  /*3f80*/  FMUL.FTZ R0, R199, R168.reuse ;  /* 0x000000a8c7007220 */ /* 0x080fe20000410000 */
[----:B------:R-:W-:Y:S02]  /*3f90*/  HADD2.F32 R35, -RZ, R33.H1_H1 ;  /* 0x30000021ff237230 */ /* 0x000fe40000004100 */
[----:B------:R-:W-:Y:S01]  /*3fa0*/  FADD.FTZ R209, R210, -R209 ;  /* 0x800000d1d2d17221 */ /* 0x000fe20000010000 */
[----:B------:R-:W-:Y:S02]  /*3fb0*/  HADD2.F32 R33, -RZ, R7.H0_H0 ;  /* 0x20000007ff217230 */ /* 0x000fe40000004100 */
[----:B------:R-:W-:Y:S01]  /*3fc0*/  FMUL.FTZ R28, R197, R168 ;  /* 0x000000a8c51c7220 */ /* 0x000fe20000410000 */
[----:B------:R-:W-:Y:S02]  /*3fd0*/  HADD2.F32 R29, -RZ, R16.H1_H1 ;  /* 0x30000010ff1d7230 */ /* 0x000fe40000004100 */
[----:B------:R-:W-:Y:S01]  /*3fe0*/  FADD.FTZ R205, R206, -R205 ;  /* 0x800000cdcecd7221 */ /* 0x000fe20000010000 */
[----:B------:R-:W-:-:S02]  /*3ff0*/  HADD2.F32 R30, -RZ, R17.H1_H1 ;  /* 0x30000011ff1e7230 */ /* 0x000fc40000004100 */
[----:B------:R-:W-:Y:S01]  /*4000*/  FFMA.FTZ R201, R112, R201, R32 ;  /* 0x000000c970c97223 */ /* 0x000fe20000010020 */
[----:B------:R-:W-:Y:S02]  /*4010*/  HADD2.F32 R41, -RZ, R7.H1_H1 ;  /* 0x30000007ff297230 */ /* 0x000fe40000004100 */
[----:B------:R-:W-:Y:S01]  /*4020*/  FMUL.FTZ R169, R0, R169 ;  /* 0x000000a900a97220 */ /* 0x000fe20000410000 */
[----:B------:R-:W-:Y:S01]  /*4030*/  FMUL.FTZ R38, R33, R0 ;  /* 0x0000000021267220 */ /* 0x000fe20000410000 */
[----:B------:R-:W-:Y:S02]  /*4040*/  HADD2.F32 R37, -RZ, R34.H1_H1 ;  /* 0x30000022ff257230 */ /* 0x000fe40000004100 */
[----:B------:R-:W-:Y:S01]  /*4050*/  FFMA.FTZ R209, R112, R209, R29 ;  /* 0x000000d170d17223 */ /* 0x000fe2000001001d */
[----:B------:R-:W-:Y:S01]  /*4060*/  FMUL.FTZ R0, R28, R39 ;  /* 0x000000271c007220 */ /* 0x000fe20000410000 */
[----:B------:R-:W-:Y:S01]  /*4070*/  FFMA.FTZ R205, R112, R205, R30 ;  /* 0x000000cd70cd7223 */ /* 0x000fe2000001001e */
[----:B------:R-:W-:Y:S01]  /*4080*/  FMUL.FTZ R45, R41, R28 ;  /* 0x0000001c292d7220 */ /* 0x000fe20000410000 */
[----:B------:R-:W-:-:S02]  /*4090*/  HADD2.F32 R33, -RZ, R6.H0_H0 ;  /* 0x20000006ff217230 */ /* 0x000fc40000004100 */
[-C--:B------:R-:W-:Y:S01]  /*40a0*/  FMUL.FTZ R32, R201, R168.reuse ;  /* 0x000000a8c9207220 */ /* 0x080fe20000410000 */
[----:B------:R-:W-:Y:S02]  /*40b0*/  HADD2.F32 R39, -RZ, R6.H1_H1 ;  /* 0x30000006ff277230 */ /* 0x000fe40000004100 */
[-C--:B------:R-:W-:Y:S01]  /*40c0*/  FMUL.FTZ R30, R203, R168.reuse ;  /* 0x000000a8cb1e7220 */ /* 0x080fe20000410000 */
[--C-:B------:R-:W-:Y:S02]  /*40d0*/  HADD2.F32 R29, -RZ, R5.reuse.H0_H0 ;  /* 0x20000005ff1d7230 */ /* 0x100fe40000004100 */
[----:B------:R-:W-:Y:S01]  /*40e0*/  FMUL.FTZ R28, R207, R168 ;  /* 0x000000a8cf1c7220 */ /* 0x000fe20000410000 */
[----:B------:R-:W-:Y:S02]  /*40f0*/  HADD2.F32 R171, -RZ, R34.H0_H0 ;  /* 0x20000022ffab7230 */ /* 0x000fe40000004100 */
        /* <DEDUP_REMOVED lines=12> */
[----:B------:R-:W-:Y:S01]  /*41c0*/  FMUL.FTZ R164, R32, R35 ;  /* 0x0000002320a47220 */ /* 0x000fe20000410000 */
        /* <DEDUP_REMOVED lines=13> */
.L_x_1176:
        /* <DEDUP_REMOVED lines=13> */
[-CC-:B------:R-:W-:Y:S01]  /*4370*/  FFMA.FTZ R181, R181, R177.reuse, R170.reuse ;  /* 0x000000b1b5b57223 */ /* 0x180fe200000100aa */
[--C-:B0-----:R-:W-:Y:S02]  /*4380*/  HADD2.F32 R33, -RZ, R23.reuse.H1_H1 ;  /* 0x30000017ff217230 */ /* 0x101fe40000004100 */
[----:B------:R-:W-:Y:S01]  /*4390*/  FADD.FTZ R28, R182, -R189 ;  /* 0x800000bdb61c7221 */ /* 0x000fe20000010000 */
[----:B------:R-:W-:Y:S01]  /*43a0*/  FADD.FTZ R182, R172, -R179 ;  /* 0x800000b3acb67221 */ /* 0x000fe20000010000 */
[-CC-:B------:R-:W-:Y:S01]  /*43b0*/  FFMA.FTZ R187, R187, R177.reuse, R170.reuse ;  /* 0x000000b1bbbb7223 */ /* 0x180fe200000100aa */
[----:B------:R-:W-:Y:S01]  /*43c0*/  FFMA.FTZ R185, R185, R177, R170 ;  /* 0x000000b1b9b97223 */ /* 0x000fe200000100aa */
[----:B------:R-:W-:Y:S02]  /*43d0*/  HADD2.F32 R29, -RZ, R23.H0_H0 ;  /* 0x20000017ff1d7230 */ /* 0x000fe40000004100 */
[----:B------:R-:W-:Y:S01]  /*43e0*/  FADD.FTZ R181, R174, -R181 ;  /* 0x800000b5aeb57221 */ /* 0x000fe20000010000 */
[----:B-----5:R-:W-:-:S02]  /*43f0*/  HADD2.F32 R197, -RZ, R39.H0_H0 ;  /* 0x20000027ffc57230 */ /* 0x020fc40000004100 */
[----:B------:R-:W-:Y:S01]  /*4400*/  FFMA.FTZ R193, R193, R177, R170 ;  /* 0x000000b1c1c17223 */ /* 0x000fe200000100aa */
[----:B------:R-:W-:Y:S02]  /*4410*/  HADD2.F32 R199, -RZ, R39.H1_H1 ;  /* 0x30000027ffc77230 */ /* 0x000fe40000004100 */
[----:B------:R-:W-:Y:S01]  /*4420*/  FFMA.FTZ R182, R112, R182, R33 ;  /* 0x000000b670b67223 */ /* 0x000fe20000010021 */
[--C-:B------:R-:W-:Y:S02]  /*4430*/  HADD2.F32 R39, -RZ, R37.reuse.H0_H0 ;  /* 0x20000025ff277230 */ /* 0x100fe40000004100 */
[----:B------:R-:W-:Y:S01]  /*4440*/  FADD.FTZ R44, R180, -R187 ;  /* 0x800000bbb42c7221 */ /* 0x000fe20000010000 */
[----:B------:R-:W-:Y:S02]  /*4450*/  HADD2.F32 R45, -RZ, R37.H1_H1 ;  /* 0x30000025ff2d7230 */ /* 0x000fe40000004100 */
[----:B------:R-:W-:Y:S01]  /*4460*/  FADD.FTZ R47, R178, -R185 ;  /* 0x800000b9b22f7221 */ /* 0x000fe20000010000 */
[----:B------:R-:W-:-:S02]  /*4470*/  HADD2.F32 R35, -RZ, R22.H0_H0 ;  /* 0x20000016ff237230 */ /* 0x000fc40000004100 */
[----:B------:R-:W-:Y:S01]  /*4480*/  FFMA.FTZ R189, R112, R181, R29 ;  /* 0x000000b570bd7223 */ /* 0x000fe2000001001d */
[--C-:B------:R-:W-:Y:S02]  /*4490*/  HADD2.F32 R37, -RZ, R21.reuse.H1_H1 ;  /* 0x30000015ff257230 */ /* 0x100fe40000004100 */
[--C-:B------:R-:W-:Y:S01]  /*44a0*/  FFMA.FTZ R183, R183, R177, R170.reuse ;  /* 0x000000b1b7b77223 */ /* 0x100fe200000100aa */
[----:B------:R-:W-:Y:S02]  /*44b0*/  HADD2.F32 R33, -RZ, R21.H0_H0 ;  /* 0x20000015ff217230 */ /* 0x000fe40000004100 */
[----:B------:R-:W-:Y:S01]  /*44c0*/  FADD.FTZ R186, R186, -R193 ;  /* 0x800000c1baba7221 */ /* 0x000fe20000010000 */
[----:B------:R-:W-:Y:S02]  /*44d0*/  HADD2.F32 R29, -RZ, R20.H0_H0 ;  /* 0x20000014ff1d7230 */ /* 0x000fe40000004100 */
[C---:B------:R-:W-:Y:S01]  /*44e0*/  FFMA.FTZ R47, R112.reuse, R47, R35 ;  /* 0x0000002f702f7223 */ /* 0x040fe20000010023 */
[----:B------:R-:W-:Y:S01]  /*44f0*/  FFMA.FTZ R44, R112, R44, R37 ;  /* 0x0000002c702c7223 */ /* 0x000fe20000010025 */
[----:B------:R-:W-:Y:S01]  /*4500*/  FFMA.FTZ R191, R191, R177, R170 ;  /* 0x000000b1bfbf7223 */ /* 0x000fe200000100aa */
[----:B------:R-:W-:-:S02]  /*4510*/  HADD2.F32 R167, -RZ, R22.H1_H1 ;  /* 0x30000016ffa77230 */ /* 0x000fc40000004100 */
[----:B------:R-:W-:Y:S01]  /*4520*/  FFMA.FTZ R35, R112, R28, R33 ;  /* 0x0000001c70237223 */ /* 0x000fe20000010021 */
[--C-:B------:R-:W-:Y:S02]  /*4530*/  HADD2.F32 R37, -RZ, R11.reuse.H0_H0 ;  /* 0x2000000bff257230 */ /* 0x100fe40000004100 */
[----:B------:R-:W-:Y:S01]  /*4540*/  FADD.FTZ R178, R176, -R183 ;  /* 0x800000b7b0b27221 */ /* 0x000fe20000010000 */
[----:B------:R-:W-:Y:S01]  /*4550*/  FMUL.FTZ R28, R189, R168 ;  /* 0x000000a8bd1c7220 */ /* 0x000fe20000410000 */
[----:B------:R-:W-:Y:S01]  /*4560*/  FFMA.FTZ R33, R112, R186, R29 ;  /* 0x000000ba70217223 */ /* 0x000fe2000001001d */
[----:B------:R-:W-:Y:S02]  /*4570*/  HADD2.F32 R29, -RZ, R20.H1_H1 ;  /* 0x30000014ff1d7230 */ /* 0x000fe40000004100 */
[----:B------:R-:W-:Y:S01]  /*4580*/  FADD.FTZ R34, R184, -R191 ;  /* 0x800000bfb8227221 */ /* 0x000fe20000010000 */
[----:B------:R-:W-:Y:S01]  /*4590*/  FFMA.FTZ R178, R112, R178, R167 ;  /* 0x000000b270b27223 */ /* 0x000fe200000100a7 */
[----:B------:R-:W-:Y:S01]  /*45a0*/  FMUL.FTZ R180, R37, R28 ;  /* 0x0000001c25b47220 */ /* 0x000fe20000410000 */
[----:B------:R-:W-:-:S02]  /*45b0*/  HADD2.F32 R191, -RZ, R11.H1_H1 ;  /* 0x3000000bffbf7230 */ /* 0x000fc40000004100 */
[----:B------:R-:W-:Y:S01]  /*45c0*/  FMUL.FTZ R167, R28, R197 ;  /* 0x000000c51ca77220 */ /* 0x000fe20000410000 */
[----:B------:R-:W-:Y:S02]  /*45d0*/  HADD2.F32 R37, -RZ, R9.H0_H0 ;  /* 0x20000009ff257230 */ /* 0x000fe40000004100 */
[-C--:B------:R-:W-:Y:S01]  /*45e0*/  FMUL.FTZ R32, R182, R168.reuse ;  /* 0x000000a8b6207220 */ /* 0x080fe20000410000 */
[----:B------:R-:W-:Y:S01]  /*45f0*/  FMUL.FTZ R28, R35, R168 ;  /* 0x000000a8231c7220 */ /* 0x000fe20000410000 */
[----:B------:R-:W-:Y:S02]  /*4600*/  HADD2.F32 R30, -RZ, R38.H0_H0 ;  /* 0x20000026ff1e7230 */ /* 0x000fe40000004100 */
[----:B------:R-:W-:Y:S01]  /*4610*/  FFMA.FTZ R34, R112, R34, R29 ;  /* 0x0000002270227223 */ /* 0x000fe2000001001d */
[----:B------:R-:W-:Y:S02]  /*4620*/  HADD2.F32 R46, -RZ, R10.H0_H0 ;  /* 0x2000000aff2e7230 */ /* 0x000fe40000004100 */
[----:B------:R-:W-:Y:S01]  /*4630*/  FMUL.FTZ R29, R47, R168 ;  /* 0x000000a82f1d7220 */ /* 0x000fe20000410000 */
[----:B------:R-:W-:-:S02]  /*4640*/  HADD2.F32 R195, -RZ, R38.H1_H1 ;  /* 0x30000026ffc37230 */ /* 0x000fc40000004100 */
[----:B------:R-:W-:Y:S01]  /*4650*/  FMUL.FTZ R172, R32, R199 ;  /* 0x000000c720ac7220 */ /* 0x000fe20000410000 */
[----:B------:R-:W-:Y:S01]  /*4660*/  FMUL.FTZ R191, R191, R32 ;  /* 0x00000020bfbf7220 */ /* 0x000fe20000410000 */
[----:B------:R-:W-:Y:S02]  /*4670*/  HADD2.F32 R187, -RZ, R10.H1_H1 ;  /* 0x3000000affbb7230 */ /* 0x000fe40000004100 */
[----:B------:R-:W-:Y:S01]  /*4680*/  FMUL.FTZ R38, R37, R28 ;  /* 0x0000001c25267220 */ /* 0x000fe20000410000 */
[----:B------:R-:W-:Y:S01]  /*4690*/  FMUL.FTZ R32, R178, R168 ;  /* 0x000000a8b2207220 */ /* 0x000fe20000410000 */
[----:B------:R-:W-:Y:S01]  /*46a0*/  FMUL.FTZ R176, R28, R39 ;  /* 0x000000271cb07220 */ /* 0x000fe20000410000 */
[----:B------:R-:W-:Y:S02]  /*46b0*/  HADD2.F32 R37, -RZ, R8.H0_H0 ;  /* 0x20000008ff257230 */ /* 0x000fe40000004100 */
[----:B------:R-:W-:Y:S01]  /*46c0*/  FMUL.FTZ R174, R29, R30 ;  /* 0x0000001e1dae7220 */ /* 0x000fe20000410000 */
[----:B------:R-:W-:Y:S01]  /*46d0*/  FMUL.FTZ R46, R46, R29 ;  /* 0x0000001d2e2e7220 */ /* 0x000fe20000410000 */
[----:B------:R-:W-:-:S02]  /*46e0*/  HADD2.F32 R39, -RZ, R9.H1_H1 ;  /* 0x30000009ff277230 */ /* 0x000fc40000004100 */
[-C--:B------:R-:W-:Y:S01]  /*46f0*/  FMUL.FTZ R28, R33, R168.reuse ;  /* 0x000000a8211c7220 */ /* 0x080fe20000410000 */
[----:B------:R-:W-:Y:S02]  /*4700*/  HADD2.F32 R184, -RZ, R8.H1_H1 ;  /* 0x30000008ffb87230 */ /* 0x000fe40000004100 */
[-C--:B------:R-:W-:Y:S01]  /*4710*/  FMUL.FTZ R30, R44, R168.reuse ;  /* 0x000000a82c1e7220 */ /* 0x080fe20000410000 */
[----:B------:R-:W-:Y:S01]  /*4720*/  FMUL.FTZ R29, R34, R168 ;  /* 0x000000a8221d7220 */ /* 0x000fe20000410000 */
[--C-:B------:R-:W-:Y:S02]  /*4730*/  HADD2.F32 R31, -RZ, R36.reuse.H0_H0 ;  /* 0x20000024ff1f7230 */ /* 0x100fe40000004100 */
        /* <DEDUP_REMOVED lines=18> */
.L_x_1177:
[-CC-:B------:R-:W-:Y:S01]  /*4860*/  FFMA.FTZ R179, R179, R177.reuse, R170.reuse ;  /* 0x000000b1b3b37223 */ /* 0x180fe200000100aa */
[--C-:B0-----:R-:W-:Y:S02]  /*4870*/  HADD2.F32 R32, -RZ, R23.reuse.H1_H1 ;  /* 0x30000017ff207230 */ /* 0x101fe40000004100 */
[-CC-:B------:R-:W-:Y:S01]  /*4880*/  FFMA.FTZ R181, R181, R177.reuse, R170.reuse ;  /* 0x000000b1b5b57223 */ /* 0x180fe200000100aa */
[-CC-:B------:R-:W-:Y:S01]  /*4890*/  FFMA.FTZ R193, R193, R177.reuse, R170.reuse ;  /* 0x000000b1c1c17223 */ /* 0x180fe200000100aa */
[----:B------:R-:W-:Y:S01]  /*48a0*/  FADD.FTZ R179, R172, -R179 ;  /* 0x800000b3acb37221 */ /* 0x000fe20000010000 */
[----:B------:R-:W-:Y:S01]  /*48b0*/  FFMA.FTZ R189, R189, R177, R170 ;  /* 0x000000b1bdbd7223 */ /* 0x000fe200000100aa */
[----:B------:R-:W-:Y:S02]  /*48c0*/  HADD2.F32 R33, -RZ, R23.H0_H0 ;  /* 0x20000017ff217230 */ /* 0x000fe40000004100 */
[----:B------:R-:W-:Y:S01]  /*48d0*/  FADD.FTZ R181, R174, -R181 ;  /* 0x800000b5aeb57221 */ /* 0x000fe20000010000 */
[----:B-----5:R-:W-:-:S02]  /*48e0*/  HADD2.F32 R190, -RZ, R38.H0_H0 ;  /* 0x20000026ffbe7230 */ /* 0x020fc40000004100 */
[----:B------:R-:W-:Y:S01]  /*48f0*/  FFMA.FTZ R179, R112, R179, R32 ;  /* 0x000000b370b37223 */ /* 0x000fe20000010020 */
[----:B------:R-:W-:Y:S02]  /*4900*/  HADD2.F32 R192, -RZ, R38.H1_H1 ;  /* 0x30000026ffc07230 */ /* 0x000fe40000004100 */
[----:B------:R-:W-:Y:S01]  /*4910*/  FADD.FTZ R193, R186, -R193 ;  /* 0x800000c1bac17221 */ /* 0x000fe20000010000 */
[----:B------:R-:W-:Y:S02]  /*4920*/  HADD2.F32 R38, -RZ, R21.H0_H0 ;  /* 0x20000015ff267230 */ /* 0x000fe40000004100 */
[----:B------:R-:W-:Y:S01]  /*4930*/  FADD.FTZ R189, R182, -R189 ;  /* 0x800000bdb6bd7221 */ /* 0x000fe20000010000 */
[----:B------:R-:W-:Y:S02]  /*4940*/  HADD2.F32 R32, -RZ, R20.H0_H0 ;  /* 0x20000014ff207230 */ /* 0x000fe40000004100 */
[----:B------:R-:W-:Y:S01]  /*4950*/  FFMA.FTZ R185, R185, R177, R170 ;  /* 0x000000b1b9b97223 */ /* 0x000fe200000100aa */
[----:B------:R-:W-:Y:S01]  /*4960*/  FFMA.FTZ R181, R112, R181, R33 ;  /* 0x000000b570b57223 */ /* 0x000fe20000010021 */
[----:B------:R-:W-:-:S02]  /*4970*/  HADD2.F32 R33, -RZ, R22.H0_H0 ;  /* 0x20000016ff217230 */ /* 0x000fc40000004100 */
[----:B------:R-:W-:Y:S01]  /*4980*/  FFMA.FTZ R189, R112, R189, R38 ;  /* 0x000000bd70bd7223 */ /* 0x000fe20000010026 */
[----:B------:R-:W-:Y:S01]  /*4990*/  FADD.FTZ R185, R178, -R185 ;  /* 0x800000b9b2b97221 */ /* 0x000fe20000010000 */
[C---:B------:R-:W-:Y:S01]  /*49a0*/  FFMA.FTZ R193, R112.reuse, R193, R32 ;  /* 0x000000c170c17223 */ /* 0x040fe20000010020 */
[--C-:B------:R-:W-:Y:S02]  /*49b0*/  HADD2.F32 R32, -RZ, R11.reuse.H0_H0 ;  /* 0x2000000bff207230 */ /* 0x100fe40000004100 */
[-CC-:B------:R-:W-:Y:S01]  /*49c0*/  FFMA.FTZ R191, R191, R177.reuse, R170.reuse ;  /* 0x000000b1bfbf7223 */ /* 0x180fe200000100aa */
[----:B------:R-:W-:Y:S02]  /*49d0*/  HADD2.F32 R38, -RZ, R11.H1_H1 ;  /* 0x3000000bff267230 */ /* 0x000fe40000004100 */
[-CC-:B------:R-:W-:Y:S01]  /*49e0*/  FFMA.FTZ R187, R187, R177.reuse, R170.reuse ;  /* 0x000000b1bbbb7223 */ /* 0x180fe200000100aa */
[----:B------:R-:W-:Y:S01]  /*49f0*/  FFMA.FTZ R183, R183, R177, R170 ;  /* 0x000000b1b7b77223 */ /* 0x000fe200000100aa */
[-C--:B------:R-:W-:Y:S01]  /*4a00*/  FMUL.FTZ R181, R181, R168.reuse ;  /* 0x000000a8b5b57220 */ /* 0x080fe20000410000 */
[----:B------:R-:W-:Y:S01]  /*4a10*/  FMUL.FTZ R179, R179, R168 ;  /* 0x000000a8b3b37220 */ /* 0x000fe20000410000 */
[----:B------:R-:W-:Y:S01]  /*4a20*/  FFMA.FTZ R185, R112, R185, R33 ;  /* 0x000000b970b97223 */ /* 0x000fe20000010021 */
[----:B------:R-:W-:-:S02]  /*4a30*/  HADD2.F32 R172, -RZ, R22.H1_H1 ;  /* 0x30000016ffac7230 */ /* 0x000fc40000004100 */
[----:B------:R-:W-:Y:S01]  /*4a40*/  FADD.FTZ R191, R184, -R191 ;  /* 0x800000bfb8bf7221 */ /* 0x000fe20000010000 */
[----:B------:R-:W-:Y:S02]  /*4a50*/  HADD2.F32 R46, -RZ, R21.H1_H1 ;  /* 0x30000015ff2e7230 */ /* 0x000fe40000004100 */
[----:B------:R-:W-:Y:S01]  /*4a60*/  FADD.FTZ R187, R180, -R187 ;  /* 0x800000bbb4bb7221 */ /* 0x000fe20000010000 */
[----:B------:R-:W-:Y:S02]  /*4a70*/  HADD2.F32 R33, -RZ, R20.H1_H1 ;  /* 0x30000014ff217230 */ /* 0x000fe40000004100 */
[----:B------:R-:W-:Y:S01]  /*4a80*/  FADD.FTZ R183, R176, -R183 ;  /* 0x800000b7b0b77221 */ /* 0x000fe20000010000 */
[----:B------:R-:W-:Y:S02]  /*4a90*/  HADD2.F32 R44, -RZ, R37.H0_H0 ;  /* 0x20000025ff2c7230 */ /* 0x000fe40000004100 */
[----:B------:R-:W-:Y:S01]  /*4aa0*/  FMUL.FTZ R35, R32, R181 ;  /* 0x000000b520237220 */ /* 0x000fe20000410000 */
[----:B------:R-:W-:Y:S01]  /*4ab0*/  FMUL.FTZ R178, R38, R179 ;  /* 0x000000b326b27220 */ /* 0x000fe20000410000 */
[----:B------:R-:W-:-:S02]  /*4ac0*/  HADD2.F32 R38, -RZ, R10.H0_H0 ;  /* 0x2000000aff267230 */ /* 0x000fc40000004100 */
[-C--:B------:R-:W-:Y:S01]  /*4ad0*/  FMUL.FTZ R189, R189, R168.reuse ;  /* 0x000000a8bdbd7220 */ /* 0x080fe20000410000 */
[----:B------:R-:W-:Y:S02]  /*4ae0*/  HADD2.F32 R32, -RZ, R9.H0_H0 ;  /* 0x20000009ff207230 */ /* 0x000fe40000004100 */
[----:B------:R-:W-:Y:S01]  /*4af0*/  FMUL.FTZ R185, R185, R168 ;  /* 0x000000a8b9b97220 */ /* 0x000fe20000410000 */
[C---:B------:R-:W-:Y:S01]  /*4b00*/  FFMA.FTZ R183, R112.reuse, R183, R172 ;  /* 0x000000b770b77223 */ /* 0x040fe200000100ac */
[C---:B------:R-:W-:Y:S01]  /*4b10*/  FFMA.FTZ R187, R112.reuse, R187, R46 ;  /* 0x000000bb70bb7223 */ /* 0x040fe2000001002e */
[----:B------:R-:W-:Y:S01]  /*4b20*/  FFMA.FTZ R33, R112, R191, R33 ;  /* 0x000000bf70217223 */ /* 0x000fe20000010021 */
[--C-:B------:R-:W-:Y:S02]  /*4b30*/  HADD2.F32 R194, -RZ, R39.reuse.H0_H0 ;  /* 0x20000027ffc27230 */ /* 0x100fe40000004100 */
[----:B------:R-:W-:Y:S01]  /*4b40*/  FMUL.FTZ R176, R189, R44 ;  /* 0x0000002cbdb07220 */ /* 0x000fe20000410000 */
[----:B------:R-:W-:-:S02]  /*4b50*/  HADD2.F32 R196, -RZ, R39.H1_H1 ;  /* 0x30000027ffc47230 */ /* 0x000fc40000004100 */
[----:B------:R-:W-:Y:S01]  /*4b60*/  FMUL.FTZ R39, R38, R185 ;  /* 0x000000b926277220 */ /* 0x000fe20000410000 */
[----:B------:R-:W-:Y:S01]  /*4b70*/  FMUL.FTZ R189, R32, R189 ;  /* 0x000000bd20bd7220 */ /* 0x000fe20000410000 */
        /* <DEDUP_REMOVED lines=8> */
[--C-:B------:R-:W-:Y:S02]  /*4c00*/  HADD2.F32 R34, -RZ, R36.reuse.H0_H0 ;  /* 0x20000024ff227230 */ /* 0x100fe40000004100 */
[----:B------:R-:W-:Y:S01]  /*4c10*/  FMUL.FTZ R46, R46, R183 ;  /* 0x000000b72e2e7220 */ /* 0x000fe20000410000 */
[----:B------:R-:W-:Y:S02]  /*4c20*/  HADD2.F32 R188, -RZ, R37.H1_H1 ;  /* 0x30000025ffbc7230 */ /* 0x000fe40000004100 */
        /* <DEDUP_REMOVED lines=14> */
[----:B------:R-:W-:-:S07]  /*4d10*/  F2FP.F16.F32.PACK_AB R32, R37, R32 ;  /* 0x000000202520723e */ /* 0x000fce00000000ff */
.L_x_1178:
        /* <DEDUP_REMOVED lines=10> */
[-CC-:B------:R-:W-:Y:S01]  /*4dc0*/  FFMA.FTZ R55, R55, R177.reuse, R170.reuse ;  /* 0x000000b137377223 */ /* 0x180fe200000100aa */
[--C-:B------:R-:W-:Y:S02]  /*4dd0*/  HADD2.F32 R33, -RZ, R27.reuse.H1_H1 ;  /* 0x3000001bff217230 */ /* 0x100fe40000004100 */
[-C--:B------:R-:W-:Y:S01]  /*4de0*/  FFMA.FTZ R52, R52, R177.reuse, R170 ;  /* 0x000000b134347223 */ /* 0x080fe200000100aa */
[----:B------:R-:W-:Y:S01]  /*4df0*/  FADD.FTZ R28, R49, -R48 ;  /* 0x80000030311c7221 */ /* 0x000fe20000010000 */
[----:B------:R-:W-:Y:S02]  /*4e00*/  HADD2.F32 R29, -RZ, R27.H0_H0 ;  /* 0x2000001bff1d7230 */ /* 0x000fe40000004100 */
[-CC-:B------:R-:W-:Y:S01]  /*4e10*/  FFMA.FTZ R118, R118, R177.reuse, R170.reuse ;  /* 0x000000b176767223 */ /* 0x180fe200000100aa */
[----:B------:R-:W-:Y:S01]  /*4e20*/  FADD.FTZ R50, R50, -R35 ;  /* 0x8000002332327221 */ /* 0x000fe20000010000 */
[-CC-:B------:R-:W-:Y:S01]  /*4e30*/  FFMA.FTZ R119, R119, R177.reuse, R170.reuse ;  /* 0x000000b177777223 */ /* 0x180fe200000100aa */
[----:B------:R-:W-:Y:S01]  /*4e40*/  FFMA.FTZ R165, R165, R177, R170 ;  /* 0x000000b1a5a57223 */ /* 0x000fe200000100aa */
[----:B-----5:R-:W-:-:S02]  /*4e50*/  HADD2.F32 R45, -RZ, R37.H0_H0 ;  /* 0x20000025ff2d7230 */ /* 0x020fc40000004100 */
[----:B------:R-:W-:Y:S01]  /*4e60*/  FADD.FTZ R49, R54, -R55 ;  /* 0x8000003736317221 */ /* 0x000fe20000010000 */
[----:B------:R-:W-:Y:S02]  /*4e70*/  HADD2.F32 R44, -RZ, R37.H1_H1 ;  /* 0x30000025ff2c7230 */ /* 0x000fe40000004100 */
[----:B------:R-:W-:Y:S01]  /*4e80*/  FADD.FTZ R48, R53, -R52 ;  /* 0x8000003435307221 */ /* 0x000fe20000010000 */
[C---:B------:R-:W-:Y:S01]  /*4e90*/  FFMA.FTZ R54, R112.reuse, R28, R33 ;  /* 0x0000001c70367223 */ /* 0x040fe20000010021 */
[----:B------:R-:W-:Y:S02]  /*4ea0*/  HADD2.F32 R35, -RZ, R26.H0_H0 ;  /* 0x2000001aff237230 */ /* 0x000fe40000004100 */
[----:B------:R-:W-:Y:S01]  /*4eb0*/  FADD.FTZ R34, R113, -R118 ;  /* 0x8000007671227221 */ /* 0x000fe20000010000 */
[--C-:B------:R-:W-:Y:S02]  /*4ec0*/  HADD2.F32 R37, -RZ, R25.reuse.H1_H1 ;  /* 0x30000019ff257230 */ /* 0x100fe40000004100 */
[----:B------:R-:W-:Y:S01]  /*4ed0*/  FFMA.FTZ R53, R112, R50, R29 ;  /* 0x0000003270357223 */ /* 0x000fe2000001001d */
[----:B------:R-:W-:-:S02]  /*4ee0*/  HADD2.F32 R33, -RZ, R25.H0_H0 ;  /* 0x20000019ff217230 */ /* 0x000fc40000004100 */
[----:B------:R-:W-:Y:S01]  /*4ef0*/  FADD.FTZ R156, R156, -R119 ;  /* 0x800000779c9c7221 */ /* 0x000fe20000010000 */
[----:B------:R-:W-:Y:S02]  /*4f00*/  HADD2.F32 R29, -RZ, R24.H0_H0 ;  /* 0x20000018ff1d7230 */ /* 0x000fe40000004100 */
[----:B------:R-:W-:Y:S01]  /*4f10*/  FADD.FTZ R160, R160, -R165 ;  /* 0x800000a5a0a07221 */ /* 0x000fe20000010000 */
[----:B------:R-:W-:Y:S01]  /*4f20*/  FFMA.FTZ R158, R158, R177, R170 ;  /* 0x000000b19e9e7223 */ /* 0x000fe200000100aa */
[C---:B------:R-:W-:Y:S01]  /*4f30*/  FFMA.FTZ R49, R112.reuse, R49, R35 ;  /* 0x0000003170317223 */ /* 0x040fe20000010023 */
[C---:B------:R-:W-:Y:S01]  /*4f40*/  FFMA.FTZ R34, R112.reuse, R34, R37 ;  /* 0x0000002270227223 */ /* 0x040fe20000010025 */
[--C-:B------:R-:W-:Y:S02]  /*4f50*/  HADD2.F32 R43, -RZ, R39.reuse.H0_H0 ;  /* 0x20000027ff2b7230 */ /* 0x100fe40000004100 */
[----:B------:R-:W-:Y:S01]  /*4f60*/  FFMA.FTZ R35, R112, R156, R33 ;  /* 0x0000009c70237223 */ /* 0x000fe20000010021 */
[----:B------:R-:W-:-:S02]  /*4f70*/  HADD2.F32 R51, -RZ, R39.H1_H1 ;  /* 0x30000027ff337230 */ /* 0x000fc40000004100 */
[----:B------:R-:W-:Y:S01]  /*4f80*/  FFMA.FTZ R33, R112, R160, R29 ;  /* 0x000000a070217223 */ /* 0x000fe2000001001d */
[----:B------:R-:W-:Y:S02]  /*4f90*/  HADD2.F32 R37, -RZ, R15.H0_H0 ;  /* 0x2000000fff257230 */ /* 0x000fe40000004100 */
[----:B------:R-:W-:Y:S01]  /*4fa0*/  FMUL.FTZ R28, R53, R168 ;  /* 0x000000a8351c7220 */ /* 0x000fe20000410000 */
[----:B------:R-:W-:Y:S02]  /*4fb0*/  HADD2.F32 R39, -RZ, R26.H1_H1 ;  /* 0x3000001aff277230 */ /* 0x000fe40000004100 */
[----:B------:R-:W-:Y:S01]  /*4fc0*/  FADD.FTZ R158, R163, -R158 ;  /* 0x8000009ea39e7221 */ /* 0x000fe20000010000 */
[----:B------:R-:W-:Y:S02]  /*4fd0*/  HADD2.F32 R29, -RZ, R24.H1_H1 ;  /* 0x30000018ff1d7230 */ /* 0x000fe40000004100 */
[----:B------:R-:W-:Y:S01]  /*4fe0*/  FMUL.FTZ R52, R37, R28 ;  /* 0x0000001c25347220 */ /* 0x000fe20000410000 */
[----:B------:R-:W-:-:S02]  /*4ff0*/  HADD2.F32 R30, -RZ, R38.H0_H0 ;  /* 0x20000026ff1e7230 */ /* 0x000fc40000004100 */
[----:B------:R-:W-:Y:S01]  /*5000*/  FFMA.FTZ R48, R112, R48, R39 ;  /* 0x0000003070307223 */ /* 0x000fe20000010027 */
[----:B------:R-:W-:Y:S02]  /*5010*/  HADD2.F32 R47, -RZ, R38.H1_H1 ;  /* 0x30000026ff2f7230 */ /* 0x000fe40000004100 */
[----:B------:R-:W-:Y:S01]  /*5020*/  FMUL.FTZ R32, R54, R168 ;  /* 0x000000a836207220 */ /* 0x000fe20000410000 */
[----:B------:R-:W-:Y:S02]  /*5030*/  HADD2.F32 R55, -RZ, R15.H1_H1 ;  /* 0x3000000fff377230 */ /* 0x000fe40000004100 */
[----:B------:R-:W-:Y:S01]  /*5040*/  FMUL.FTZ R38, R28, R43 ;  /* 0x0000002b1c267220 */ /* 0x000fe20000410000 */
[----:B------:R-:W-:Y:S02]  /*5050*/  HADD2.F32 R37, -RZ, R13.H0_H0 ;  /* 0x2000000dff257230 */ /* 0x000fe40000004100 */
[----:B------:R-:W-:Y:S01]  /*5060*/  FFMA.FTZ R112, R112, R158, R29 ;  /* 0x0000009e70707223 */ /* 0x000fe2000001001d */
[----:B------:R-:W-:-:S02]  /*5070*/  HADD2.F32 R46, -RZ, R14.H0_H0 ;  /* 0x2000000eff2e7230 */ /* 0x000fc40000004100 */
[-C--:B------:R-:W-:Y:S01]  /*5080*/  FMUL.FTZ R28, R35, R168.reuse ;  /* 0x000000a8231c7220 */ /* 0x080fe20000410000 */
        /* <DEDUP_REMOVED lines=11> */
[----:B------:R-:W-:-:S02]  /*5140*/  HADD2.F32 R37, -RZ, R12.H0_H0 ;  /* 0x2000000cff257230 */ /* 0x000fc40000004100 */
[-C--:B------:R-:W-:Y:S01]  /*5150*/  FMUL.FTZ R29, R34, R168.reuse ;  /* 0x000000a8221d7220 */ /* 0x080fe20000410000 */
[----:B------:R-:W-:Y:S02]  /*5160*/  HADD2.F32 R30, -RZ, R13.H1_H1 ;  /* 0x3000000dff1e7230 */ /* 0x000fe40000004100 */
[-C--:B------:R-:W-:Y:S01]  /*5170*/  FMUL.FTZ R28, R33, R168.reuse ;  /* 0x000000a8211c7220 */ /* 0x080fe20000410000 */
        /* <DEDUP_REMOVED lines=19> */
.L_x_1179:
[-CC-:B0-----:R-:W-:Y:S01]  /*52b0*/  FFMA.FTZ R32, R48, R177.reuse, R170.reuse ;  /* 0x000000b130207223 */ /* 0x181fe200000100aa */
[-CC-:B------:R-:W-:Y:S01]  /*52c0*/  FFMA.FTZ R55, R55, R177.reuse, R170.reuse ;  /* 0x000000b137377223 */ /* 0x180fe200000100aa */
[-CC-:B------:R-:W-:Y:S01]  /*52d0*/  FFMA.FTZ R51, R51, R177.reuse, R170.reuse ;  /* 0x000000b133337223 */ /* 0x180fe200000100aa */
[----:B------:R-:W-:Y:S01]  /*52e0*/  FFMA.FTZ R165, R165, R177, R170 ;  /* 0x000000b1a5a57223 */ /* 0x000fe200000100aa */
[----:B------:R-:W-:Y:S01]  /*52f0*/  FADD.FTZ R49, R49, -R32 ;  /* 0x8000002031317221 */ /* 0x000fe20000010000 */
[----:B------:R-:W-:Y:S02]  /*5300*/  HADD2.F32 R32, -RZ, R26.H0_H0 ;  /* 0x2000001aff207230 */ /* 0x000fe40000004100 */
[----:B------:R-:W-:Y:S01]  /*5310*/  FADD.FTZ R55, R54, -R55 ;  /* 0x8000003736377221 */ /* 0x000fe20000010000 */
[--C-:B-----5:R-:W-:Y:S02]  /*5320*/  HADD2.F32 R34, -RZ, R36.reuse.H0_H0 ;  /* 0x20000024ff227230 */ /* 0x120fe40000004100 */
[----:B------:R-:W-:Y:S01]  /*5330*/  FADD.FTZ R51, R50, -R51 ;  /* 0x8000003332337221 */ /* 0x000fe20000010000 */
[----:B------:R-:W-:-:S02]  /*5340*/  HADD2.F32 R46, -RZ, R36.H1_H1 ;  /* 0x30000024ff2e7230 */ /* 0x000fc40000004100 */
[----:B------:R-:W-:Y:S01]  /*5350*/  FFMA.FTZ R55, R112, R55, R32 ;  /* 0x0000003770377223 */ /* 0x000fe20000010020 */
[--C-:B------:R-:W-:Y:S02]  /*5360*/  HADD2.F32 R36, -RZ, R27.reuse.H0_H0 ;  /* 0x2000001bff247230 */ /* 0x100fe40000004100 */
[----:B------:R-:W-:Y:S01]  /*5370*/  FADD.FTZ R165, R160, -R165 ;  /* 0x800000a5a0a57221 */ /* 0x000fe20000010000 */
[--C-:B------:R-:W-:Y:S02]  /*5380*/  HADD2.F32 R32, -RZ, R24.reuse.H0_H0 ;  /* 0x20000018ff207230 */ /* 0x100fe40000004100 */
[----:B------:R-:W-:Y:S01]  /*5390*/  FFMA.FTZ R158, R158, R177, R170 ;  /* 0x000000b19e9e7223 */ /* 0x000fe200000100aa */
[----:B------:R-:W-:Y:S02]  /*53a0*/  HADD2.F32 R33, -RZ, R27.H1_H1 ;  /* 0x3000001bff217230 */ /* 0x000fe40000004100 */
[----:B------:R-:W-:Y:S01]  /*53b0*/  FFMA.FTZ R51, R112, R51, R36 ;  /* 0x0000003370337223 */ /* 0x000fe20000010024 */
[----:B------:R-:W-:-:S02]  /*53c0*/  HADD2.F32 R36, -RZ, R24.H1_H1 ;  /* 0x30000018ff247230 */ /* 0x000fc40000004100 */
[----:B------:R-:W-:Y:S01]  /*53d0*/  FFMA.FTZ R165, R112, R165, R32 ;  /* 0x000000a570a57223 */ /* 0x000fe20000010020 */
[-C--:B------:R-:W-:Y:S01]  /*53e0*/  FFMA.FTZ R42, R52, R177.reuse, R170 ;  /* 0x000000b1342a7223 */ /* 0x080fe200000100aa */
[----:B------:R-:W-:Y:S01]  /*53f0*/  FADD.FTZ R163, R163, -R158 ;  /* 0x8000009ea3a37221 */ /* 0x000fe20000010000 */
[----:B------:R-:W-:Y:S02]  /*5400*/  HADD2.F32 R32, -RZ, R15.H0_H0 ;  /* 0x2000000fff207230 */ /* 0x000fe40000004100 */
[-CC-:B------:R-:W-:Y:S01]  /*5410*/  FFMA.FTZ R119, R119, R177.reuse, R170.reuse ;  /* 0x000000b177777223 */ /* 0x180fe200000100aa */
[----:B------:R-:W-:Y:S01]  /*5420*/  FMUL.FTZ R51, R51, R168 ;  /* 0x000000a833337220 */ /* 0x000fe20000410000 */
[----:B------:R-:W-:Y:S01]  /*5430*/  FFMA.FTZ R118, R118, R177, R170 ;  /* 0x000000b176767223 */ /* 0x000fe200000100aa */
[----:B------:R-:W-:Y:S01]  /*5440*/  FFMA.FTZ R49, R112, R49, R33 ;  /* 0x0000003170317223 */ /* 0x000fe20000010021 */
[--C-:B------:R-:W-:Y:S02]  /*5450*/  HADD2.F32 R52, -RZ, R38.reuse.H0_H0 ;  /* 0x20000026ff347230 */ /* 0x100fe40000004100 */
[----:B------:R-:W-:Y:S01]  /*5460*/  FADD.FTZ R53, R53, -R42 ;  /* 0x8000002a35357221 */ /* 0x000fe20000010000 */
[----:B------:R-:W-:-:S02]  /*5470*/  HADD2.F32 R170, -RZ, R38.H1_H1 ;  /* 0x30000026ffaa7230 */ /* 0x000fc40000004100 */
[----:B------:R-:W-:Y:S01]  /*5480*/  FFMA.FTZ R163, R112, R163, R36 ;  /* 0x000000a370a37223 */ /* 0x000fe20000010024 */
[----:B------:R-:W-:Y:S02]  /*5490*/  HADD2.F32 R33, -RZ, R26.H1_H1 ;  /* 0x3000001aff217230 */ /* 0x000fe40000004100 */
[----:B------:R-:W-:Y:S01]  /*54a0*/  FADD.FTZ R119, R156, -R119 ;  /* 0x800000779c777221 */ /* 0x000fe20000010000 */
[----:B------:R-:W-:Y:S02]  /*54b0*/  HADD2.F32 R38, -RZ, R25.H0_H0 ;  /* 0x20000019ff267230 */ /* 0x000fe40000004100 */
[----:B------:R-:W-:Y:S01]  /*54c0*/  FMUL.FTZ R35, R32, R51 ;  /* 0x0000003320237220 */ /* 0x000fe20000410000 */
[----:B------:R-:W-:Y:S02]  /*54d0*/  HADD2.F32 R36, -RZ, R15.H1_H1 ;  /* 0x3000000fff247230 */ /* 0x000fe40000004100 */
[-C--:B------:R-:W-:Y:S01]  /*54e0*/  FMUL.FTZ R49, R49, R168.reuse ;  /* 0x000000a831317220 */ /* 0x080fe20000410000 */
[----:B------:R-:W-:Y:S01]  /*54f0*/  FMUL.FTZ R55, R55, R168 ;  /* 0x000000a837377220 */ /* 0x000fe20000410000 */
[----:B------:R-:W-:-:S02]  /*5500*/  HADD2.F32 R32, -RZ, R14.H0_H0 ;  /* 0x2000000eff207230 */ /* 0x000fc40000004100 */
[C---:B------:R-:W-:Y:S01]  /*5510*/  FFMA.FTZ R33, R112.reuse, R53, R33 ;  /* 0x0000003570217223 */ /* 0x040fe20000010021 */
[----:B------:R-:W-:Y:S02]  /*5520*/  HADD2.F32 R42, -RZ, R25.H1_H1 ;  /* 0x30000019ff2a7230 */ /* 0x000fe40000004100 */
[----:B------:R-:W-:Y:S01]  /*5530*/  FFMA.FTZ R119, R112, R119, R38 ;  /* 0x0000007770777223 */ /* 0x000fe20000010026 */
[----:B------:R-:W-:Y:S01]  /*5540*/  FADD.FTZ R113, R113, -R118 ;  /* 0x8000007671717221 */ /* 0x000fe20000010000 */
[----:B------:R-:W-:Y:S01]  /*5550*/  FMUL.FTZ R54, R36, R49 ;  /* 0x0000003124367220 */ /* 0x000fe20000410000 */
[----:B------:R-:W-:Y:S01]  /*5560*/  FMUL.FTZ R43, R55, R52 ;  /* 0x00000034372b7220 */ /* 0x000fe20000410000 */
[----:B------:R-:W-:Y:S02]  /*5570*/  HADD2.F32 R36, -RZ, R14.H1_H1 ;  /* 0x3000000eff247230 */ /* 0x000fe40000004100 */
[----:B------:R-:W-:Y:S01]  /*5580*/  FMUL.FTZ R55, R32, R55 ;  /* 0x0000003720377220 */ /* 0x000fe20000410000 */
[----:B------:R-:W-:Y:S01]  /*5590*/  FMUL.FTZ R33, R33, R168 ;  /* 0x000000a821217220 */ /* 0x000fe20000410000 */
[----:B------:R-:W-:-:S02]  /*55a0*/  HADD2.F32 R32, -RZ, R13.H0_H0 ;  /* 0x2000000dff207230 */ /* 0x000fc40000004100 */
[----:B------:R-:W-:Y:S01]  /*55b0*/  FMUL.FTZ R119, R119, R168 ;  /* 0x000000a877777220 */ /* 0x000fe20000410000 */
[----:B------:R-:W-:Y:S01]  /*55c0*/  FFMA.FTZ R113, R112, R113, R42 ;  /* 0x0000007170717223 */ /* 0x000fe2000001002a */
[--C-:B------:R-:W-:Y:S02]  /*55d0*/  HADD2.F32 R44, -RZ, R37.reuse.H0_H0 ;  /* 0x20000025ff2c7230 */ /* 0x100fe40000004100 */
[----:B------:R-:W-:Y:S01]  /*55e0*/  FMUL.FTZ R42, R33, R170 ;  /* 0x000000aa212a7220 */ /* 0x000fe20000410000 */
[----:B------:R-:W-:Y:S01]  /*55f0*/  FMUL.FTZ R52, R36, R33 ;  /* 0x0000002124347220 */ /* 0x000fe20000410000 */
[----:B------:R-:W-:Y:S02]  /*5600*/  HADD2.F32 R48, -RZ, R37.H1_H1 ;  /* 0x30000025ff307230 */ /* 0x000fe40000004100 */
[----:B------:R-:W-:Y:S01]  /*5610*/  FMUL.FTZ R33, R32, R119 ;  /* 0x0000007720217220 */ /* 0x000fe20000410000 */
[----:B------:R-:W-:Y:S01]  /*5620*/  FMUL.FTZ R113, R113, R168 ;  /* 0x000000a871717220 */ /* 0x000fe20000410000 */
[----:B------:R-:W-:-:S02]  /*5630*/  HADD2.F32 R50, -RZ, R13.H1_H1 ;  /* 0x3000000dff327230 */ /* 0x000fc40000004100 */
[-C--:B------:R-:W-:Y:S01]  /*5640*/  FMUL.FTZ R165, R165, R168.reuse ;  /* 0x000000a8a5a57220 */ /* 0x080fe20000410000 */
[--C-:B------:R-:W-:Y:S02]  /*5650*/  HADD2.F32 R32, -RZ, R12.reuse.H0_H0 ;  /* 0x2000000cff207230 */ /* 0x100fe40000004100 */
[----:B------:R-:W-:Y:S01]  /*5660*/  FMUL.FTZ R163, R163, R168 ;  /* 0x000000a8a3a37220 */ /* 0x000fe20000410000 */
[----:B------:R-:W-:Y:S02]  /*5670*/  HADD2.F32 R36, -RZ, R12.H1_H1 ;  /* 0x3000000cff247230 */ /* 0x000fe40000004100 */
[----:B------:R-:W-:Y:S01]  /*5680*/  FMUL.FTZ R45, R119, R44 ;  /* 0x0000002c772d7220 */ /* 0x000fe20000410000 */
[----:B------:R-:W-:Y:S01]  /*5690*/  FMUL.FTZ R44, R113, R48 ;  /* 0x00000030712c7220 */ /* 0x000fe20000410000 */
        /* <DEDUP_REMOVED lines=9> */
[----:B------:R-:W-:Y:S02]  /*5730*/  F2FP.F16.F32.PACK_AB R35, R54, R35 ;  /* 0x000000233623723e */ /* 0x000fe400000000ff */
[----:B------:R-:W-:Y:S02]  /*5740*/  F2FP.F16.F32.PACK_AB R34, R52, R55 ;  /* 0x000000373422723e */ /* 0x000fe400000000ff */
[----:B------:R-:W-:-:S02]  /*5750*/  F2FP.F16.F32.PACK_AB R33, R48, R33 ;  /* 0x000000213021723e */ /* 0x000fc400000000ff */
[----:B------:R-:W-:-:S07]  /*5760*/  F2FP.F16.F32.PACK_AB R32, R37, R32 ;  /* 0x000000202520723e */ /* 0x000fce00000000ff */
.L_x_1180:
[----:B------:R-:W0:Y:S01]  /*5770*/  @P0 LDC.64 R36, c[0x0][0x478] ;  /* 0x00011e00ff240b82 */ /* 0x000e220000000a00 */
[----:B------:R-:W-:-:S04]  /*5780*/  IMAD.WIDE.U32 R40, R159, 0x10, R40 ;  /* 0x000000109f287825 */ /* 0x000fc800078e0028 */
[----:B0-----:R-:W-:-:S05]  /*5790*/  @P0 IMAD.WIDE.U32 R36, R159, 0x10, R36 ;  /* 0x000000109f240825 */ /* 0x001fca00078e0024 */
[----:B------:R1:W-:Y:S04]  /*57a0*/  @P0 STG.E.128 desc[UR4][R36.64], R28 ;  /* 0x0000001c24000986 */ /* 0x0003e8000c101d04 */
[----:B------:R1:W-:Y:S02]  /*57b0*/  STG.E.128 desc[UR4][R40.64], R32 ;  /* 0x0000002028007986 */ /* 0x0003e4000c101d04 */
.L_x_1174:
        /* <DEDUP_REMOVED lines=98> */
.L_x_1166:
        /* <DEDUP_REMOVED lines=28> */
.L_x_1182:
        /* <DEDUP_REMOVED lines=14> */
.L_x_10679:


//--------------------- .text._ZN10layer_norm13ln_bwd_kernelINS_13Kernel_traitsI6__halfS2_S2_S2_fjLj6144ELj1ELj1ELj8ELj16ENS_18Kernel_traits_baseILj6144ES2_S2_S2_S2_fjLj256EEEEELb0ELb1ELb1ELb0EEEvNS_9BwdParamsE --------------------------
	.section	.text._ZN10layer_norm13ln_bwd_kernelINS_13Kernel_traitsI6__halfS2_S2_S2_fjLj6144ELj1ELj1ELj8ELj16ENS_18Kernel_traits_baseILj6144ES2_S2_S2_S2_fjLj256EEEEELb0ELb1ELb1ELb0EEEvNS_9BwdParamsE,"ax",@progbits
	.align	128
        .global         _ZN10layer_norm13ln_bwd_kernelINS_13Kernel_traitsI6__halfS2_S2_S2_fjLj6144ELj1ELj1ELj8ELj16ENS_18Kernel_traits_baseILj6144ES2_S2_S2_S2_fjLj256EEEEELb0ELb1ELb1ELb0EEEvNS_9BwdParamsE
        .type           _ZN10layer_norm13ln_bwd_kernelINS_13Kernel_traitsI6__halfS2_S2_S2_fjLj6144ELj1ELj1ELj8ELj16ENS_18Kernel_traits_baseILj6144ES2_S2_S2_S2_fjLj256EEEEELb0ELb1ELb1ELb0EEEvNS_9BwdParamsE,@function
        .size           _ZN10layer_norm13ln_bwd_kernelINS_13Kernel_traitsI6__halfS2_S2_S2_fjLj6144ELj1ELj1ELj8ELj16ENS_18Kernel_traits_baseILj6144ES2_S2_S2_S2_fjLj256EEEEELb0ELb1ELb1ELb0EEEvNS_9BwdParamsE,(.L_x_10680 - _ZN10layer_norm13ln_bwd_kernelINS_13Kernel_traitsI6__halfS2_S2_S2_fjLj6144ELj1ELj1ELj8ELj16ENS_18Kernel_traits_baseILj6144ES2_S2_S2_S2_fjLj256EEEEELb0ELb1ELb1ELb0EEEvNS_9BwdParamsE)
        .other          _ZN10layer_norm13ln_bwd_kernelINS_13Kernel_traitsI6__halfS2_S2_S2_fjLj6144ELj1ELj1ELj8ELj16ENS_18Kernel_traits_baseILj6144ES2_S2_S2_S2_fjLj256EEEEELb0ELb1ELb1ELb0EEEvNS_9BwdParamsE,@"STO_CUDA_ENTRY STV_DEFAULT"
_ZN10layer_norm13ln_bwd_kernelINS_13Kernel_traitsI6__halfS2_S2_S2_fjLj6144ELj1ELj1ELj8ELj16ENS_18Kernel_traits_baseILj6144ES2_S2_S2_S2_fjLj256EEEEELb0ELb1ELb1ELb0EEEvNS_9BwdParamsE:
.text._ZN10layer_norm13ln_bwd_kernelINS_13Kernel_traitsI6__halfS2_S2_S2_fjLj6144ELj1ELj1ELj8ELj16ENS_18Kernel_traits_baseILj6144ES2_S2_S2_S2_fjLj256EEEEELb0ELb1ELb1ELb0EEEvNS_9BwdParamsE:
        /* <DEDUP_REMOVED lines=12> */
[C---:B------:R-:W-:Y:S01]  /*00c0*/  ISETP.GE.U32.AND P3, PT, R0.reuse, 0x200, PT ;  /* 0x000002000000780c */ /* 0x040fe20003f66070 */
[----:B------:R-:W0:Y:S01]  /*00d0*/  S2UR UR4, SR_CTAID.X ;  /* 0x00000000000479c3 */ /* 0x000e220000002500 */
[----:B------:R-:W-:-:S09]  /*00e0*/  ISETP.GE.U32.AND P4, PT, R0, 0x300, PT ;  /* 0x000003000000780c */ /* 0x000fd20003f86070 */
[----:B------:R-:W1:Y:S08]  /*00f0*/  @P1 LDC.64 R4, c[0x0][0x3d0] ;  /* 0x0000f400ff041b82 */ /* 0x000e700000000a00 */
[----:B------:R-:W4:Y:S08]  /*0100*/  @P1 LDC.64 R6, c[0x0][0x3e8] ;  /* 0x0000fa00ff061b82 */ /* 0x000f300000000a00 */
[----:B------:R-:W3:Y:S01]  /*0110*/  @P3 LDC.64 R8, c[0x0][0x3d0] ;  /* 0x0000f400ff083b82 */ /* 0x000ee20000000a00 */
[----:B-1----:R-:W-:-:S07]  /*0120*/  @P1 IMAD.WIDE.U32 R4, R3, 0x10, R4 ;  /* 0x0000001003041825 */ /* 0x002fce00078e0004 */
[----:B------:R-:W1:Y:S01]  /*0130*/  @P3 LDC.64 R10, c[0x0][0x3e8] ;  /* 0x0000fa00ff0a3b82 */ /* 0x000e620000000a00 */
[----:B--2---:R-:W5:Y:S01]  /*0140*/  @P1 LDG.E.128 R156, desc[UR10][R4.64] ;  /* 0x0000000a049c1981 */ /* 0x004f62000c1e1d00 */
[----:B----4-:R-:W-:-:S06]  /*0150*/  @P1 IMAD.WIDE.U32 R6, R3, 0x10, R6 ;  /* 0x0000001003061825 */ /* 0x010fcc00078e0006 */
[----:B------:R-:W2:Y:S01]  /*0160*/  @P4 LDC.64 R16, c[0x0][0x3d0] ;  /* 0x0000f400ff104b82 */ /* 0x000ea20000000a00 */
[----:B0-----:R-:W-:Y:S02]  /*0170*/  MOV R137, UR4 ;  /* 0x0000000400897c02 */ /* 0x001fe40008000f00 */
[----:B------:R-:W-:Y:S01]  /*0180*/  @P1 LOP3.LUT R3, R3, 0x100, RZ, 0xfc, !PT ;  /* 0x0000010003031812 */ /* 0x000fe200078efcff */
[----:B------:R-:W5:Y:S04]  /*0190*/  @P1 LDG.E.128 R96, desc[UR10][R6.64] ;  /* 0x0000000a06601981 */ /* 0x000f68000c1e1d00 */
[----:B------:R-:W0:Y:S01]  /*01a0*/  @P4 LDC.64 R18, c[0x0][0x3e8] ;  /* 0x0000fa00ff124b82 */ /* 0x000e220000000a00 */
[----:B---3--:R-:W-:Y:S01]  /*01b0*/  ISETP.GE.AND P0, PT, R137, UR5, PT ;  /* 0x0000000589007c0c */ /* 0x008fe2000bf06270 */
[----:B------:R-:W-:Y:S01]  /*01c0*/  @P3 IMAD.WIDE.U32 R12, R3, 0x10, R8 ;  /* 0x00000010030c3825 */ /* 0x000fe200078e0008 */
[----:B------:R-:W-:-:S02]  /*01d0*/  CS2R R76, SRZ ;  /* 0x00000000004c7805 */ /* 0x000fc4000001ff00 */
[----:B------:R-:W-:Y:S02]  /*01e0*/  CS2R R78, SRZ ;  /* 0x00000000004e7805 */ /* 0x000fe4000001ff00 */
[----:B------:R-:W-:Y:S02]  /*01f0*/  CS2R R72, SRZ ;  /* 0x0000000000487805 */ /* 0x000fe4000001ff00 */
[----:B------:R-:W-:Y:S01]  /*0200*/  CS2R R74, SRZ ;  /* 0x00000000004a7805 */ /* 0x000fe2000001ff00 */
[----:B------:R3:W5:Y:S01]  /*0210*/  @P3 LDG.E.128 R92, desc[UR10][R12.64] ;  /* 0x0000000a0c5c3981 */ /* 0x000762000c1e1d00 */
[C---:B-1----:R-:W-:Y:S01]  /*0220*/  @P3 IMAD.WIDE.U32 R14, R3.reuse, 0x10, R10 ;  /* 0x00000010030e3825 */ /* 0x042fe200078e000a */
[----:B------:R-:W-:Y:S02]  /*0230*/  @P3 IADD3 R3, PT, PT, R3, 0x100, RZ ;  /* 0x0000010003033810 */ /* 0x000fe40007ffe0ff */
[----:B------:R-:W-:Y:S02]  /*0240*/  CS2R R68, SRZ ;  /* 0x0000000000447805 */ /* 0x000fe4000001ff00 */
[----:B------:R-:W-:-:S02]  /*0250*/  CS2R R70, SRZ ;  /* 0x0000000000467805 */ /* 0x000fc4000001ff00 */
[----:B------:R-:W-:Y:S01]  /*0260*/  CS2R R64, SRZ ;  /* 0x0000000000407805 */ /* 0x000fe2000001ff00 */
[----:B------:R1:W5:Y:S01]  /*0270*/  @P3 LDG.E.128 R88, desc[UR10][R14.64] ;  /* 0x0000000a0e583981 */ /* 0x000362000c1e1d00 */
[C---:B--2---:R-:W-:Y:S01]  /*0280*/  @P4 IMAD.WIDE.U32 R8, R3.reuse, 0x10, R16 ;  /* 0x0000001003084825 */ /* 0x044fe200078e0010 */
[----:B------:R-:W-:Y:S02]  /*0290*/  CS2R R66, SRZ ;  /* 0x0000000000427805 */ /* 0x000fe4000001ff00 */
[----:B------:R-:W-:Y:S01]  /*02a0*/  CS2R R60, SRZ ;  /* 0x00000000003c7805 */ /* 0x000fe2000001ff00 */
[----:B0-----:R-:W-:Y:S01]  /*02b0*/  @P4 IMAD.WIDE.U32 R10, R3, 0x10, R18 ;  /* 0x00000010030a4825 */ /* 0x001fe200078e0012 */
[----:B------:R0:W5:Y:S01]  /*02c0*/  @P4 LDG.E.128 R84, desc[UR10][R8.64] ;  /* 0x0000000a08544981 */ /* 0x000162000c1e1d00 */
        /* <DEDUP_REMOVED lines=24> */
[----:B---3--:R-:W-:Y:S02]  /*0450*/  CS2R R12, SRZ ;  /* 0x00000000000c7805 */ /* 0x008fe4000001ff00 */
[----:B-1----:R-:W-:Y:S02]  /*0460*/  CS2R R14, SRZ ;  /* 0x00000000000e7805 */ /* 0x002fe4000001ff00 */
[----:B0-----:R-:W-:-:S02]  /*0470*/  CS2R R8, SRZ ;  /* 0x0000000000087805 */ /* 0x001fc4000001ff00 */
[----:B--2---:R-:W-:Y:S01]  /*0480*/  CS2R R10, SRZ ;  /* 0x00000000000a7805 */ /* 0x004fe2000001ff00 */
[----:B------:R-:W-:Y:S06]  /*0490*/  @P0 BRA `(.L_x_1183) ;  /* 0x0000007000080947 */ /* 0x000fec0003800000 */
        /* <DEDUP_REMOVED lines=42> */
.L_x_1298:
        /* <DEDUP_REMOVED lines=109> */
[C---:B------:R-:W-:Y:S01]  /*0e10*/  FFMA.FTZ R121, R165.reuse, R168, R120 ;  /* 0x000000a8a5797223 */ /* 0x040fe20000010078 */
        /* <DEDUP_REMOVED lines=20> */
.L_x_1187:
[----:B----4-:R-:W-:Y:S05]  /*0f60*/  BSYNC.RECONVERGENT B1 ;  /* 0x0000000000017941 */ /* 0x010fea0003800200 */
.L_x_1186:
        /* <DEDUP_REMOVED lines=10> */
[--C-:B------:R-:W-:Y:S02]  /*1010*/  HADD2.F32 R140, -RZ, R92.reuse.H0_H0 ;  /* 0x2000005cff8c7230 */ /* 0x100fe40000004100 */
[----:B------:R-:W-:-:S10]  /*1020*/  HADD2.F32 R141, -RZ, R92.H1_H1 ;  /* 0x3000005cff8d7230 */ /* 0x000fd40000004100 */
[----:B------:R-:W0:Y:S01]  /*1030*/  @P0 LDC.64 R132, c[0x0][0x438] ;  /* 0x00010e00ff840b82 */ /* 0x000e220000000a00 */
[----:B------:R-:W-:Y:S02]  /*1040*/  HADD2.F32 R144, -RZ, R93.H0_H0 ;  /* 0x2000005dff907230 */ /* 0x000fe40000004100 */
[----:B------:R-:W-:Y:S02]  /*1050*/  HADD2.F32 R148, -RZ, R94.H0_H0 ;  /* 0x2000005eff947230 */ /* 0x000fe40000004100 */
[----:B------:R-:W-:Y:S02]  /*1060*/  HADD2.F32 R152, -RZ, R95.H1_H1 ;  /* 0x3000005fff987230 */ /* 0x000fe40000004100 */
[----:B0-----:R-:W-:-:S05]  /*1070*/  @P0 IMAD.WIDE.U32 R132, R129, 0x10, R132 ;  /* 0x0000001081840825 */ /* 0x001fca00078e0084 */
[----:B------:R0:W5:Y:S01]  /*1080*/  @P0 LDG.E.128 R100, desc[UR10][R132.64] ;  /* 0x0000000a84640981 */ /* 0x000162000c1e1d00 */
[----:B------:R-:W-:Y:S02]  /*1090*/  IADD3 R189, PT, PT, R189, 0x100, RZ ;  /* 0x00000100bdbd7810 */ /* 0x000fe40007ffe0ff */
[----:B------:R-:W-:Y:S01]  /*10a0*/  IADD3 R129, PT, PT, R129, 0x100, RZ ;  /* 0x0000010081817810 */ /* 0x000fe20007ffe0ff */
[--C-:B--2---:R-:W-:Y:S02]  /*10b0*/  HADD2.F32 R143, -RZ, R120.reuse.H1_H1 ;  /* 0x30000078ff8f7230 */ /* 0x104fe40000004100 */
[--C-:B------:R-:W-:Y:S02]  /*10c0*/  HADD2.F32 R147, -RZ, R121.reuse.H1_H1 ;  /* 0x30000079ff937230 */ /* 0x100fe40000004100 */
[----:B------:R-:W-:Y:S02]  /*10d0*/  HADD2.F32 R135, -RZ, R120.H0_H0 ;  /* 0x20000078ff877230 */ /* 0x000fe40000004100 */
[----:B------:R-:W-:Y:S01]  /*10e0*/  FADD.FTZ R143, -R128, R143 ;  /* 0x0000008f808f7221 */ /* 0x000fe20000010100 */
[----:B------:R-:W-:-:S02]  /*10f0*/  HADD2.F32 R145, -RZ, R121.H0_H0 ;  /* 0x20000079ff917230 */ /* 0x000fc40000004100 */
[C---:B------:R-:W-:Y:S01]  /*1100*/  FADD.FTZ R147, -R128.reuse, R147 ;  /* 0x0000009380937221 */ /* 0x040fe20000010100 */
[--C-:B---3--:R-:W-:Y:S02]  /*1110*/  HADD2.F32 R121, -RZ, R124.reuse.H0_H0 ;  /* 0x2000007cff797230 */ /* 0x108fe40000004100 */
[----:B------:R-:W-:Y:S01]  /*1120*/  FADD.FTZ R135, -R128, R135 ;  /* 0x0000008780877221 */ /* 0x000fe20000010100 */
[----:B-----5:R-:W-:Y:S01]  /*1130*/  FMUL.FTZ R142, R138, R143 ;  /* 0x0000008f8a8e7220 */ /* 0x020fe20000410000 */
[----:B------:R-:W-:Y:S01]  /*1140*/  FADD.FTZ R143, -R128, R145 ;  /* 0x00000091808f7221 */ /* 0x000fe20000010100 */
[----:B------:R-:W-:Y:S02]  /*1150*/  HADD2.F32 R120, -RZ, R125.H1_H1 ;  /* 0x3000007dff787230 */ /* 0x000fe40000004100 */
[C---:B------:R-:W-:Y:S01]  /*1160*/  FMUL.FTZ R146, R138.reuse, R147 ;  /* 0x000000938a927220 */ /* 0x040fe20000410000 */
[----:B------:R-:W-:Y:S02]  /*1170*/  HADD2.F32 R145, -RZ, R93.H1_H1 ;  /* 0x3000005dff917230 */ /* 0x000fe40000004100 */
[----:B------:R-:W-:Y:S01]  /*1180*/  FMUL.FTZ R139, R138, R135 ;  /* 0x000000878a8b7220 */ /* 0x000fe20000410000 */
[----:B------:R-:W-:-:S02]  /*1190*/  HADD2.F32 R124, -RZ, R124.H1_H1 ;  /* 0x3000007cff7c7230 */ /* 0x000fc40000004100 */
[----:B------:R-:W-:Y:S01]  /*11a0*/  FMUL.FTZ R140, R140, R121 ;  /* 0x000000798c8c7220 */ /* 0x000fe20000410000 */
[--C-:B------:R-:W-:Y:S02]  /*11b0*/  HADD2.F32 R153, -RZ, R123.reuse.H0_H0 ;  /* 0x2000007bff997230 */ /* 0x100fe40000004100 */
[----:B------:R-:W-:Y:S01]  /*11c0*/  FMUL.FTZ R143, R138, R143 ;  /* 0x0000008f8a8f7220 */ /* 0x000fe20000410000 */
[----:B------:R-:W-:Y:S02]  /*11d0*/  HADD2.F32 R193, -RZ, R123.H1_H1 ;  /* 0x3000007bffc17230 */ /* 0x000fe40000004100 */
        /* <DEDUP_REMOVED lines=29> */
[----:B0-----:R-:W-:Y:S02]  /*13b0*/  HADD2.F32 R132, -RZ, R127.H0_H0 ;  /* 0x2000007fff847230 */ /* 0x001fe40000004100 */
        /* <DEDUP_REMOVED lines=26> */
.L_x_1189:
[----:B------:R-:W-:Y:S05]  /*1560*/  BSYNC.RECONVERGENT B1 ;  /* 0x0000000000017941 */ /* 0x000fea0003800200 */
.L_x_1188:
        /* <DEDUP_REMOVED lines=93> */
.L_x_1185:
        /* <DEDUP_REMOVED lines=23> */
.L_x_1190:
[----:B----4-:R-:W-:Y:S05]  /*1cb0*/  BSYNC.RECONVERGENT B0 ;  /* 0x0000000000007941 */ /* 0x010fea0003800200 */
.L_x_1184:
        /* <DEDUP_REMOVED lines=32> */
.L_x_1192:
[----:B------:R-:W-:Y:S05]  /*1ec0*/  BSYNC.RECONVERGENT B0 ;  /* 0x0000000000007941 */ /* 0x000fea0003800200 */
.L_x_1191:
        /* <DEDUP_REMOVED lines=52> */
.L_x_1195:
        /* <DEDUP_REMOVED lines=8> */
[----:B------:R-:W-:Y:S01]  /*2290*/  ISETP.GT.AND P0, PT, R136, RZ, PT ;  /* 0x000000ff8800720c */ /* 0x000fe20003f04270 */
[----:B------:R-:W-:Y:S02]  /*22a0*/  HADD2.F32 R126, -RZ, R96.H0_H0 ;  /* 0x20000060ff7e7230 */ /* 0x000fe40000004100 */
[----:B------:R-:W-:Y:S01]  /*22b0*/  FADD.FTZ R123, R160, -R123 ;  /* 0x8000007ba07b7221 */ /* 0x000fe20000010000 */
[----:B-----5:R-:W-:-:S03]  /*22c0*/  HADD2.F32 R124, -RZ, R108.H0_H0 ;  /* 0x2000006cff7c7230 */ /* 0x020fc60000004100 */
[----:B------:R-:W-:-:S05]  /*22d0*/  FMUL.FTZ R123, R138, R123 ;  /* 0x0000007b8a7b7220 */ /* 0x000fca0000410000 */
[----:B------:R-:W-:-:S05]  /*22e0*/  FSEL R123, R123, RZ, P0 ;  /* 0x000000ff7b7b7208 */ /* 0x000fca0000000000 */
[----:B------:R-:W-:-:S04]  /*22f0*/  FMUL.FTZ R123, R123, UR15 ;  /* 0x0000000f7b7b7c20 */ /* 0x000fc80008410000 */
[C---:B------:R-:W-:Y:S01]  /*2300*/  FMUL.FTZ R126, R123.reuse, R126 ;  /* 0x0000007e7b7e7220 */ /* 0x040fe20000410000 */
[----:B------:R-:W-:-:S04]  /*2310*/  FFMA.FTZ R28, R123, R124, R28 ;  /* 0x0000007c7b1c7223 */ /* 0x000fc8000001001c */
[----:B------:R-:W-:-:S04]  /*2320*/  F2FP.F16.F32.PACK_AB R126, RZ, R126 ;  /* 0x0000007eff7e723e */ /* 0x000fc800000000ff */
[----:B------:R-:W-:-:S07]  /*2330*/  PRMT R112, R126, 0x7610, R112 ;  /* 0x000076107e707816 */ /* 0x000fce0000000070 */
.L_x_1198:
[----:B------:R-:W-:Y:S05]  /*2340*/  @!P2 BRA `(.L_x_1199) ;  /* 0x000000000030a947 */ /* 0x000fea0003800000 */
[----:B------:R-:W-:Y:S01]  /*2350*/  FFMA.FTZ R124, R162, R121, R122 ;  /* 0x00000079a27c7223 */ /* 0x000fe2000001007a */
[----:B------:R-:W-:Y:S01]  /*2360*/  ISETP.GT.AND P0, PT, R136, RZ, PT ;  /* 0x000000ff8800720c */ /* 0x000fe20003f04270 */
[----:B------:R-:W-:Y:S02]  /*2370*/  HADD2.F32 R125, -RZ, R96.H1_H1 ;  /* 0x30000060ff7d7230 */ /* 0x000fe40000004100 */
[----:B------:R-:W-:-:S04]  /*2380*/  FADD.FTZ R123, R155, -R124 ;  /* 0x8000007c9b7b7221 */ /* 0x000fc80000010000 */
[----:B------:R-:W-:-:S05]  /*2390*/  FMUL.FTZ R123, R138, R123 ;  /* 0x0000007b8a7b7220 */ /* 0x000fca0000410000 */
[----:B------:R-:W-:-:S05]  /*23a0*/  FSEL R123, R123, RZ, P0 ;  /* 0x000000ff7b7b7208 */ /* 0x000fca0000000000 */
[----:B------:R-:W-:Y:S01]  /*23b0*/  FMUL.FTZ R124, R123, UR15 ;  /* 0x0000000f7b7c7c20 */ /* 0x000fe20008410000 */
[----:B-----5:R-:W-:-:S03]  /*23c0*/  HADD2.F32 R123, -RZ, R108.H1_H1 ;  /* 0x3000006cff7b7230 */ /* 0x020fc60000004100 */
[C---:B------:R-:W-:Y:S02]  /*23d0*/  FMUL.FTZ R125, R124.reuse, R125 ;  /* 0x0000007d7c7d7220 */ /* 0x040fe40000410000 */
[----:B------:R-:W-:-:S03]  /*23e0*/  FFMA.FTZ R29, R124, R123, R29 ;  /* 0x0000007b7c1d7223 */ /* 0x000fc6000001001d */
[----:B------:R-:W-:-:S04]  /*23f0*/  F2FP.F16.F32.PACK_AB R125, RZ, R125 ;  /* 0x0000007dff7d723e */ /* 0x000fc800000000ff */
[----:B------:R-:W-:-:S07]  /*2400*/  PRMT R112, R112, 0x5410, R125 ;  /* 0x0000541070707816 */ /* 0x000fce000000007d */
.L_x_1199:
        /* <DEDUP_REMOVED lines=13> */
.L_x_1200:
        /* <DEDUP_REMOVED lines=13> */
.L_x_1201:
        /* <DEDUP_REMOVED lines=13> */
.L_x_1202:
        /* <DEDUP_REMOVED lines=13> */
.L_x_1203:
        /* <DEDUP_REMOVED lines=13> */
.L_x_1204:
        /* <DEDUP_REMOVED lines=12> */
[----:B------:R-:W-:Y:S01]  /*28e0*/  PRMT R115, R115, 0x5410, R125 ;  /* 0x0000541073737816 */ /* 0x000fe2000000007d */
[----:B------:R-:W-:Y:S06]  /*28f0*/  BRA `(.L_x_1205) ;  /* 0x0000001000f87947 */ /* 0x000fec0003800000 */
.L_x_1197:
        /* <DEDUP_REMOVED lines=11> */
[----:B------:R-:W-:Y:S02]  /*29b0*/  HADD2.F32 R116, -RZ, R96.H0_H0 ;  /* 0x20000060ff747230 */ /* 0x000fe40000004100 */
[----:B------:R-:W-:Y:S01]  /*29c0*/  FMUL.FTZ R117, R118, UR15 ;  /* 0x0000000f76757c20 */ /* 0x000fe20008410000 */
[----:B-----5:R-:W-:-:S03]  /*29d0*/  HADD2.F32 R125, -RZ, R108.H0_H0 ;  /* 0x2000006cff7d7230 */ /* 0x020fc60000004100 */
[-C--:B------:R-:W-:Y:S02]  /*29e0*/  FMUL.FTZ R116, R116, R117.reuse ;  /* 0x0000007574747220 */ /* 0x080fe40000410000 */
[----:B------:R-:W-:-:S03]  /*29f0*/  FFMA.FTZ R28, R125, R117, R28 ;  /* 0x000000757d1c7223 */ /* 0x000fc6000001001c */
[----:B------:R-:W-:-:S04]  /*2a00*/  F2FP.F16.F32.PACK_AB R116, RZ, R116 ;  /* 0x00000074ff74723e */ /* 0x000fc800000000ff */
[----:B------:R-:W-:-:S07]  /*2a10*/  PRMT R112, R116, 0x7610, R112 ;  /* 0x0000761074707816 */ /* 0x000fce0000000070 */
.L_x_1206:
[----:B------:R-:W-:Y:S01]  /*2a20*/  F2FP.F16.F32.PACK_AB R124, RZ, R118 ;  /* 0x00000076ff7c723e */ /* 0x000fe200000000ff */
[----:B------:R-:W-:Y:S01]  /*2a30*/  FFMA.FTZ R128, R166, R121, R122 ;  /* 0x00000079a6807223 */ /* 0x000fe2000001007a */
[----:B------:R-:W-:Y:S01]  /*2a40*/  FMUL.FTZ R123, R138, R123 ;  /* 0x0000007b8a7b7220 */ /* 0x000fe20000410000 */
[----:B------:R-:W-:Y:S01]  /*2a50*/  FSEL R119, R119, RZ, P0 ;  /* 0x000000ff77777208 */ /* 0x000fe20000000000 */
[----:B------:R-:W-:Y:S06]  /*2a60*/  @!P2 BRA `(.L_x_1207) ;  /* 0x00000000001ca947 */ /* 0x000fec0003800000 */
[----:B------:R-:W-:Y:S02]  /*2a70*/  HADD2.F32 R117, -RZ, R96.H1_H1 ;  /* 0x30000060ff757230 */ /* 0x000fe40000004100 */
[----:B------:R-:W-:Y:S01]  /*2a80*/  FMUL.FTZ R116, R119, UR15 ;  /* 0x0000000f77747c20 */ /* 0x000fe20008410000 */
[----:B-----5:R-:W-:-:S03]  /*2a90*/  HADD2.F32 R118, -RZ, R108.H1_H1 ;  /* 0x3000006cff767230 */ /* 0x020fc60000004100 */
[-C--:B------:R-:W-:Y:S02]  /*2aa0*/  FMUL.FTZ R117, R117, R116.reuse ;  /* 0x0000007475757220 */ /* 0x080fe40000410000 */
[----:B------:R-:W-:-:S03]  /*2ab0*/  FFMA.FTZ R29, R118, R116, R29 ;  /* 0x00000074761d7223 */ /* 0x000fc6000001001d */
[----:B------:R-:W-:-:S04]  /*2ac0*/  F2FP.F16.F32.PACK_AB R117, RZ, R117 ;  /* 0x00000075ff75723e */ /* 0x000fc800000000ff */
[----:B------:R-:W-:-:S07]  /*2ad0*/  PRMT R112, R112, 0x5410, R117 ;  /* 0x0000541070707816 */ /* 0x000fce0000000075 */
.L_x_1207:
[----:B------:R-:W-:Y:S01]  /*2ae0*/  F2FP.F16.F32.PACK_AB R126, RZ, R119 ;  /* 0x00000077ff7e723e */ /* 0x000fe200000000ff */
[----:B------:R-:W-:Y:S01]  /*2af0*/  FFMA.FTZ R129, R165, R121, R122 ;  /* 0x00000079a5817223 */ /* 0x000fe2000001007a */
[----:B------:R-:W-:Y:S01]  /*2b00*/  FADD.FTZ R119, R163, -R128 ;  /* 0x80000080a3777221 */ /* 0x000fe20000010000 */
        /* <DEDUP_REMOVED lines=9> */
.L_x_1208:
[----:B------:R-:W-:Y:S01]  /*2ba0*/  FMUL.FTZ R119, R138, R119 ;  /* 0x000000778a777220 */ /* 0x000fe20000410000 */
[--C-:B------:R-:W-:Y:S01]  /*2bb0*/  FFMA.FTZ R116, R170, R121, R122.reuse ;  /* 0x00000079aa747223 */ /* 0x100fe2000001007a */
[----:B------:R-:W-:Y:S01]  /*2bc0*/  FADD.FTZ R117, R168, -R129 ;  /* 0x80000081a8757221 */ /* 0x000fe20000010000 */
[----:B------:R-:W-:Y:S01]  /*2bd0*/  F2FP.F16.F32.PACK_AB R127, RZ, R123 ;  /* 0x0000007bff7f723e */ /* 0x000fe200000000ff */
[-CC-:B------:R-:W-:Y:S01]  /*2be0*/  FFMA.FTZ R130, R171, R121.reuse, R122.reuse ;  /* 0x00000079ab827223 */ /* 0x180fe2000001007a */
[----:B------:R-:W-:Y:S01]  /*2bf0*/  FFMA.FTZ R125, R174, R121, R122 ;  /* 0x00000079ae7d7223 */ /* 0x000fe2000001007a */
[----:B------:R-:W-:Y:S01]  /*2c00*/  FADD.FTZ R123, R167, -R116 ;  /* 0x80000074a77b7221 */ /* 0x000fe20000010000 */
        /* <DEDUP_REMOVED lines=10> */
.L_x_1209:
[----:B------:R-:W-:Y:S01]  /*2cb0*/  F2FP.F16.F32.PACK_AB R128, RZ, R119 ;  /* 0x00000077ff80723e */ /* 0x000fe200000000ff */
[----:B------:R-:W-:Y:S01]  /*2cc0*/  FADD.FTZ R119, R169, -R130 ;  /* 0x80000082a9777221 */ /* 0x000fe20000010000 */
[----:B------:R-:W-:Y:S01]  /*2cd0*/  FADD.FTZ R125, R172, -R125 ;  /* 0x8000007dac7d7221 */ /* 0x000fe20000010000 */
[----:B------:R-:W-:Y:S01]  /*2ce0*/  FMUL.FTZ R123, R138, R123 ;  /* 0x0000007b8a7b7220 */ /* 0x000fe20000410000 */
        /* <DEDUP_REMOVED lines=9> */
.L_x_1210:
[----:B------:R-:W-:Y:S01]  /*2d80*/  F2FP.F16.F32.PACK_AB R118, RZ, R118 ;  /* 0x00000076ff76723e */ /* 0x000fe200000000ff */
[C---:B------:R-:W-:Y:S01]  /*2d90*/  FMUL.FTZ R119, R138.reuse, R119 ;  /* 0x000000778a777220 */ /* 0x040fe20000410000 */
        /* <DEDUP_REMOVED lines=10> */
.L_x_1211:
[----:B------:R-:W-:Y:S02]  /*2e40*/  F2FP.F16.F32.PACK_AB R123, RZ, R123 ;  /* 0x0000007bff7b723e */ /* 0x000fe400000000ff */
[----:B------:R-:W-:Y:S02]  /*2e50*/  FSEL R130, R125, RZ, P0 ;  /* 0x000000ff7d827208 */ /* 0x000fe40000000000 */
        /* <DEDUP_REMOVED lines=9> */
.L_x_1212:
[----:B------:R-:W-:Y:S02]  /*2ef0*/  F2FP.F16.F32.PACK_AB R119, R130, R119 ;  /* 0x000000778277723e */ /* 0x000fe400000000ff */
[----:B------:R-:W-:Y:S02]  /*2f00*/  PRMT R118, R118, 0x5410, R123 ;  /* 0x0000541076767816 */ /* 0x000fe4000000007b */
[----:B------:R-:W-:Y:S02]  /*2f10*/  PRMT R117, R127, 0x5410, R128 ;  /* 0x000054107f757816 */ /* 0x000fe40000000080 */
[----:B------:R-:W-:Y:S01]  /*2f20*/  PRMT R116, R124, 0x5410, R126 ;  /* 0x000054107c747816 */ /* 0x000fe2000000007e */
[----:B------:R-:W-:Y:S06]  /*2f30*/  @!P2 BRA `(.L_x_1205) ;  /* 0x0000000c0068a947 */ /* 0x000fec0003800000 */
[----:B------:R-:W-:Y:S02]  /*2f40*/  HADD2.F32 R123, -RZ, R99.H1_H1 ;  /* 0x30000063ff7b7230 */ /* 0x000fe40000004100 */
[----:B------:R-:W-:Y:S01]  /*2f50*/  FMUL.FTZ R124, R130, UR15 ;  /* 0x0000000f827c7c20 */ /* 0x000fe20008410000 */
[----:B-----5:R-:W-:-:S03]  /*2f60*/  HADD2.F32 R126, -RZ, R111.H1_H1 ;  /* 0x3000006fff7e7230 */ /* 0x020fc60000004100 */
[-C--:B------:R-:W-:Y:S02]  /*2f70*/  FMUL.FTZ R123, R123, R124.reuse ;  /* 0x0000007c7b7b7220 */ /* 0x080fe40000410000 */
[----:B------:R-:W-:-:S03]  /*2f80*/  FFMA.FTZ R27, R126, R124, R27 ;  /* 0x0000007c7e1b7223 */ /* 0x000fc6000001001b */
[----:B------:R-:W-:-:S04]  /*2f90*/  F2FP.F16.F32.PACK_AB R123, RZ, R123 ;  /* 0x0000007bff7b723e */ /* 0x000fc800000000ff */
[----:B------:R-:W-:Y:S01]  /*2fa0*/  PRMT R115, R115, 0x5410, R123 ;  /* 0x0000541073737816 */ /* 0x000fe2000000007b */
[----:B------:R-:W-:Y:S06]  /*2fb0*/  BRA `(.L_x_1205) ;  /* 0x0000000c00487947 */ /* 0x000fec0003800000 */
.L_x_1196:
        /* <DEDUP_REMOVED lines=8> */
[----:B------:R-:W-:Y:S02]  /*3040*/  HADD2.F32 R123, -RZ, R4.H0_H0 ;  /* 0x20000004ff7b7230 */ /* 0x000fe40000004100 */
[----:B------:R-:W-:Y:S02]  /*3050*/  HADD2.F32 R124, -RZ, R96.H0_H0 ;  /* 0x20000060ff7c7230 */ /* 0x000fe40000004100 */
[----:B------:R-:W-:-:S04]  /*3060*/  @P0 FADD.FTZ R125, R160, -R125 ;  /* 0x8000007da07d0221 */ /* 0x000fc80000010000 */
[----:B------:R-:W-:Y:S01]  /*3070*/  @P0 FFMA.FTZ R123, R138, R125, R123 ;  /* 0x0000007d8a7b0223 */ /* 0x000fe2000001007b */
[----:B-----5:R-:W-:-:S03]  /*3080*/  HADD2.F32 R125, -RZ, R108.H0_H0 ;  /* 0x2000006cff7d7230 */ /* 0x020fc60000004100 */
[----:B------:R-:W-:-:S04]  /*3090*/  FMUL.FTZ R123, R123, UR15 ;  /* 0x0000000f7b7b7c20 */ /* 0x000fc80008410000 */
[-C--:B------:R-:W-:Y:S01]  /*30a0*/  FMUL.FTZ R124, R124, R123.reuse ;  /* 0x0000007b7c7c7220 */ /* 0x080fe20000410000 */
[----:B------:R-:W-:-:S04]  /*30b0*/  FFMA.FTZ R28, R125, R123, R28 ;  /* 0x0000007b7d1c7223 */ /* 0x000fc8000001001c */
[----:B------:R-:W-:-:S04]  /*30c0*/  F2FP.F16.F32.PACK_AB R124, RZ, R124 ;  /* 0x0000007cff7c723e */ /* 0x000fc800000000ff */
[----:B------:R-:W-:-:S07]  /*30d0*/  PRMT R112, R124, 0x7610, R112 ;  /* 0x000076107c707816 */ /* 0x000fce0000000070 */
.L_x_1214:
[----:B------:R-:W-:Y:S05]  /*30e0*/  @!P2 BRA `(.L_x_1215) ;  /* 0x00000000002ca947 */ /* 0x000fea0003800000 */
[----:B------:R-:W-:Y:S01]  /*30f0*/  @P0 FFMA.FTZ R124, R162, R121, R122 ;  /* 0x00000079a27c0223 */ /* 0x000fe2000001007a */
[----:B------:R-:W-:Y:S02]  /*3100*/  HADD2.F32 R123, -RZ, R4.H1_H1 ;  /* 0x30000004ff7b7230 */ /* 0x000fe40000004100 */
[----:B------:R-:W-:Y:S02]  /*3110*/  HADD2.F32 R125, -RZ, R96.H1_H1 ;  /* 0x30000060ff7d7230 */ /* 0x000fe40000004100 */
[----:B------:R-:W-:Y:S01]  /*3120*/  @P0 FADD.FTZ R124, R155, -R124 ;  /* 0x8000007c9b7c0221 */ /* 0x000fe20000010000 */
[----:B-----5:R-:W-:-:S03]  /*3130*/  HADD2.F32 R126, -RZ, R108.H1_H1 ;  /* 0x3000006cff7e7230 */ /* 0x020fc60000004100 */
[----:B------:R-:W-:-:S04]  /*3140*/  @P0 FFMA.FTZ R123, R138, R124, R123 ;  /* 0x0000007c8a7b0223 */ /* 0x000fc8000001007b */
[----:B------:R-:W-:-:S04]  /*3150*/  FMUL.FTZ R124, R123, UR15 ;  /* 0x0000000f7b7c7c20 */ /* 0x000fc80008410000 */
[-C--:B------:R-:W-:Y:S01]  /*3160*/  FMUL.FTZ R123, R125, R124.reuse ;  /* 0x0000007c7d7b7220 */ /* 0x080fe20000410000 */
[----:B------:R-:W-:-:S04]  /*3170*/  FFMA.FTZ R29, R126, R124, R29 ;  /* 0x0000007c7e1d7223 */ /* 0x000fc8000001001d */
[----:B------:R-:W-:-:S04]  /*3180*/  F2FP.F16.F32.PACK_AB R123, RZ, R123 ;  /* 0x0000007bff7b723e */ /* 0x000fc800000000ff */
[----:B------:R-:W-:-:S07]  /*3190*/  PRMT R112, R112, 0x5410, R123 ;  /* 0x0000541070707816 */ /* 0x000fce000000007b */
.L_x_1215:
[----:B------:R-:W-:Y:S05]  /*31a0*/  @!P2 BRA `(.L_x_1216) ;  /* 0x00000000002ca947 */ /* 0x000fea0003800000 */
        /* <DEDUP_REMOVED lines=11> */
.L_x_1216:
        /* <DEDUP_REMOVED lines=12> */
.L_x_1217:
        /* <DEDUP_REMOVED lines=12> */
.L_x_1218:
        /* <DEDUP_REMOVED lines=12> */
.L_x_1219:
[----:B------:R-:W-:Y:S05]  /*34a0*/  @!P2 BRA `(.L_x_1220) ;  /* 0x00000000002ca947 */ /* 0x000fea0003800000 */
[----:B------:R-:W-:Y:S01]  /*34b0*/  @P0 FFMA.FTZ R124, R171, R121, R122 ;  /* 0x00000079ab7c0223 */ /* 0x000fe2000001007a */
[----:B------:R-:W-:Y:S02]  /*34c0*/  HADD2.F32 R123, -RZ, R7.H0_H0 ;  /* 0x20000007ff7b7230 */ /* 0x000fe40000004100 */
[----:B-----5:R-:W-:Y:S02]  /*34d0*/  HADD2.F32 R125, -RZ, R111.H0_H0 ;  /* 0x2000006fff7d7230 */ /* 0x020fe40000004100 */
[----:B------:R-:W-:-:S04]  /*34e0*/  @P0 FADD.FTZ R124, R169, -R124 ;  /* 0x8000007ca97c0221 */ /* 0x000fc80000010000 */
[----:B------:R-:W-:Y:S01]  /*34f0*/  @P0 FFMA.FTZ R123, R138, R124, R123 ;  /* 0x0000007c8a7b0223 */ /* 0x000fe2000001007b */
[----:B------:R-:W-:-:S03]  /*3500*/  HADD2.F32 R124, -RZ, R99.H0_H0 ;  /* 0x20000063ff7c7230 */ /* 0x000fc60000004100 */
[----:B------:R-:W-:-:S04]  /*3510*/  FMUL.FTZ R123, R123, UR15 ;  /* 0x0000000f7b7b7c20 */ /* 0x000fc80008410000 */
[-C--:B------:R-:W-:Y:S01]  /*3520*/  FMUL.FTZ R124, R124, R123.reuse ;  /* 0x0000007b7c7c7220 */ /* 0x080fe20000410000 */
[----:B------:R-:W-:-:S04]  /*3530*/  FFMA.FTZ R26, R125, R123, R26 ;  /* 0x0000007b7d1a7223 */ /* 0x000fc8000001001a */
[----:B------:R-:W-:-:S04]  /*3540*/  F2FP.F16.F32.PACK_AB R124, RZ, R124 ;  /* 0x0000007cff7c723e */ /* 0x000fc800000000ff */
[----:B------:R-:W-:-:S07]  /*3550*/  PRMT R115, R124, 0x7610, R115 ;  /* 0x000076107c737816 */ /* 0x000fce0000000073 */
.L_x_1220:
[----:B------:R-:W-:Y:S05]  /*3560*/  @!P2 BRA `(.L_x_1205) ;  /* 0x0000000400dca947 */ /* 0x000fea0003800000 */
[----:B------:R-:W-:Y:S01]  /*3570*/  @P0 FFMA.FTZ R125, R174, R121, R122 ;  /* 0x00000079ae7d0223 */ /* 0x000fe2000001007a */
[----:B------:R-:W-:Y:S02]  /*3580*/  HADD2.F32 R123, -RZ, R7.H1_H1 ;  /* 0x30000007ff7b7230 */ /* 0x000fe40000004100 */
[----:B-----5:R-:W-:Y:S02]  /*3590*/  HADD2.F32 R126, -RZ, R111.H1_H1 ;  /* 0x3000006fff7e7230 */ /* 0x020fe40000004100 */
[----:B------:R-:W-:-:S04]  /*35a0*/  @P0 FADD.FTZ R125, R172, -R125 ;  /* 0x8000007dac7d0221 */ /* 0x000fc80000010000 */
[----:B------:R-:W-:Y:S01]  /*35b0*/  @P0 FFMA.FTZ R123, R138, R125, R123 ;  /* 0x0000007d8a7b0223 */ /* 0x000fe2000001007b */
[----:B------:R-:W-:-:S03]  /*35c0*/  HADD2.F32 R125, -RZ, R99.H1_H1 ;  /* 0x30000063ff7d7230 */ /* 0x000fc60000004100 */
[----:B------:R-:W-:-:S04]  /*35d0*/  FMUL.FTZ R124, R123, UR15 ;  /* 0x0000000f7b7c7c20 */ /* 0x000fc80008410000 */
[-C--:B------:R-:W-:Y:S01]  /*35e0*/  FMUL.FTZ R123, R125, R124.reuse ;  /* 0x0000007c7d7b7220 */ /* 0x080fe20000410000 */
[----:B------:R-:W-:-:S04]  /*35f0*/  FFMA.FTZ R27, R126, R124, R27 ;  /* 0x0000007c7e1b7223 */ /* 0x000fc8000001001b */
[----:B------:R-:W-:-:S04]  /*3600*/  F2FP.F16.F32.PACK_AB R123, RZ, R123 ;  /* 0x0000007bff7b723e */ /* 0x000fc800000000ff */
[----:B------:R-:W-:Y:S01]  /*3610*/  PRMT R115, R115, 0x5410, R123 ;  /* 0x0000541073737816 */ /* 0x000fe2000000007b */
[----:B------:R-:W-:Y:S06]  /*3620*/  BRA `(.L_x_1205) ;  /* 0x0000000400ac7947 */ /* 0x000fec0003800000 */
.L_x_1213:
[----:B------:R-:W-:Y:S01]  /*3630*/  ISETP.GT.AND P0, PT, R136, RZ, PT ;  /* 0x000000ff8800720c */ /* 0x000fe20003f04270 */
[----:B------:R-:W-:Y:S01]  /*3640*/  @P3 FFMA.FTZ R127, R3, R121, R122 ;  /* 0x00000079037f3223 */ /* 0x000fe2000001007a */
[--C-:B------:R-:W-:Y:S02]  /*3650*/  HADD2.F32 R119, -RZ, R4.reuse.H1_H1 ;  /* 0x30000004ff777230 */ /* 0x100fe40000004100 */
[----:B------:R-:W-:Y:S02]  /*3660*/  HADD2.F32 R117, -RZ, R4.H0_H0 ;  /* 0x20000004ff757230 */ /* 0x000fe40000004100 */
[----:B------:R-:W-:Y:S01]  /*3670*/  @P3 FADD.FTZ R127, R160, -R127 ;  /* 0x8000007fa07f3221 */ /* 0x000fe20000010000 */
[--C-:B------:R-:W-:Y:S02]  /*3680*/  HADD2.F32 R123, -RZ, R5.reuse.H0_H0 ;  /* 0x20000005ff7b7230 */ /* 0x100fe40000004100 */
[----:B------:R-:W-:Y:S02]  /*3690*/  HADD2.F32 R125, -RZ, R5.H1_H1 ;  /* 0x30000005ff7d7230 */ /* 0x000fe40000004100 */
[----:B------:R-:W-:Y:S01]  /*36a0*/  @P3 FFMA.FTZ R117, R138, R127, R117 ;  /* 0x0000007f8a753223 */ /* 0x000fe20000010075 */
[----:B------:R-:W-:-:S02]  /*36b0*/  HADD2.F32 R127, -RZ, R6.H0_H0 ;  /* 0x20000006ff7f7230 */ /* 0x000fc40000004100 */
[--C-:B------:R-:W-:Y:S02]  /*36c0*/  HADD2.F32 R131, -RZ, R7.reuse.H0_H0 ;  /* 0x20000007ff837230 */ /* 0x100fe40000004100 */
[-CC-:B------:R-:W-:Y:S01]  /*36d0*/  @P0 FFMA.FTZ R116, R162, R121.reuse, R122.reuse ;  /* 0x00000079a2740223 */ /* 0x180fe2000001007a */
[-CC-:B------:R-:W-:Y:S01]  /*36e0*/  @P0 FFMA.FTZ R129, R161, R121.reuse, R122.reuse ;  /* 0x00000079a1810223 */ /* 0x180fe2000001007a */
[-CC-:B------:R-:W-:Y:S01]  /*36f0*/  @P0 FFMA.FTZ R124, R166, R121.reuse, R122.reuse ;  /* 0x00000079a67c0223 */ /* 0x180fe2000001007a */
[-C--:B------:R-:W-:Y:S01]  /*3700*/  @P0 FFMA.FTZ R133, R165, R121.reuse, R122 ;  /* 0x00000079a5850223 */ /* 0x080fe2000001007a */
[----:B------:R-:W-:Y:S01]  /*3710*/  @P0 FADD.FTZ R116, R155, -R116 ;  /* 0x800000749b740221 */ /* 0x000fe20000010000 */
[----:B------:R-:W-:Y:S01]  /*3720*/  @P0 FADD.FTZ R118, R164, -R129 ;  /* 0x80000081a4760221 */ /* 0x000fe20000010000 */
[----:B------:R-:W-:Y:S01]  /*3730*/  @P0 FADD.FTZ R124, R163, -R124 ;  /* 0x8000007ca37c0221 */ /* 0x000fe20000010000 */
[----:B------:R-:W-:Y:S02]  /*3740*/  HADD2.F32 R129, -RZ, R6.H1_H1 ;  /* 0x30000006ff817230 */ /* 0x000fe40000004100 */
[----:B------:R-:W-:Y:S01]  /*3750*/  @P0 FFMA.FTZ R119, R138, R116, R119 ;  /* 0x000000748a770223 */ /* 0x000fe20000010077 */
[-CC-:B------:R-:W-:Y:S01]  /*3760*/  @P0 FFMA.FTZ R116, R170, R121.reuse, R122.reuse ;  /* 0x00000079aa740223 */ /* 0x180fe2000001007a */
[----:B------:R-:W-:Y:S01]  /*3770*/  @P0 FFMA.FTZ R123, R138, R118, R123 ;  /* 0x000000768a7b0223 */ /* 0x000fe2000001007b */
[-C--:B------:R-:W-:Y:S01]  /*3780*/  @P0 FFMA.FTZ R118, R171, R121.reuse, R122 ;  /* 0x00000079ab760223 */ /* 0x080fe2000001007a */
[----:B------:R-:W-:Y:S01]  /*3790*/  @P0 FADD.FTZ R133, R168, -R133 ;  /* 0x80000085a8850221 */ /* 0x000fe20000010000 */
[----:B------:R-:W-:Y:S01]  /*37a0*/  @P0 FADD.FTZ R116, R167, -R116 ;  /* 0x80000074a7740221 */ /* 0x000fe20000010000 */
[----:B------:R-:W-:Y:S01]  /*37b0*/  @P0 FFMA.FTZ R135, R174, R121, R122 ;  /* 0x00000079ae870223 */ /* 0x000fe2000001007a */
[----:B------:R-:W-:Y:S01]  /*37c0*/  @P0 FFMA.FTZ R125, R138, R124, R125 ;  /* 0x0000007c8a7d0223 */ /* 0x000fe2000001007d */
[----:B------:R-:W-:-:S02]  /*37d0*/  HADD2.F32 R124, -RZ, R7.H1_H1 ;  /* 0x30000007ff7c7230 */ /* 0x000fc40000004100 */
[----:B------:R-:W-:Y:S01]  /*37e0*/  @P0 FADD.FTZ R118, R169, -R118 ;  /* 0x80000076a9760221 */ /* 0x000fe20000010000 */
[C---:B------:R-:W-:Y:S01]  /*37f0*/  @P0 FFMA.FTZ R127, R138.reuse, R133, R127 ;  /* 0x000000858a7f0223 */ /* 0x040fe2000001007f */
[----:B------:R-:W-:Y:S01]  /*3800*/  @P0 FFMA.FTZ R129, R138, R116, R129 ;  /* 0x000000748a810223 */ /* 0x000fe20000010081 */
[----:B------:R-:W-:Y:S01]  /*3810*/  @P0 FADD.FTZ R135, R172, -R135 ;  /* 0x80000087ac870221 */ /* 0x000fe20000010000 */
[C---:B------:R-:W-:Y:S01]  /*3820*/  @P0 FFMA.FTZ R131, R138.reuse, R118, R131 ;  /* 0x000000768a830223 */ /* 0x040fe20000010083 */
[----:B------:R-:W-:Y:S02]  /*3830*/  F2FP.F16.F32.PACK_AB R126, RZ, R117 ;  /* 0x00000075ff7e723e */ /* 0x000fe400000000ff */
[----:B------:R-:W-:Y:S01]  /*3840*/  @P0 FFMA.FTZ R124, R138, R135, R124 ;  /* 0x000000878a7c0223 */ /* 0x000fe2000001007c */
[----:B------:R-:W-:Y:S02]  /*3850*/  F2FP.F16.F32.PACK_AB R128, RZ, R119 ;  /* 0x00000077ff80723e */ /* 0x000fe400000000ff */
[----:B------:R-:W-:-:S02]  /*3860*/  F2FP.F16.F32.PACK_AB R130, RZ, R123 ;  /* 0x0000007bff82723e */ /* 0x000fc400000000ff */
[----:B------:R-:W-:Y:S02]  /*3870*/  F2FP.F16.F32.PACK_AB R132, RZ, R125 ;  /* 0x0000007dff84723e */ /* 0x000fe400000000ff */
[----:B------:R-:W-:Y:S02]  /*3880*/  F2FP.F16.F32.PACK_AB R118, RZ, R127 ;  /* 0x0000007fff76723e */ /* 0x000fe400000000ff */
[----:B------:R-:W-:Y:S01]  /*3890*/  F2FP.F16.F32.PACK_AB R133, RZ, R129 ;  /* 0x00000081ff85723e */ /* 0x000fe200000000ff */
        /* <DEDUP_REMOVED lines=8> */
.L_x_1221:
[----:B------:R-:W-:Y:S05]  /*3920*/  @!P2 BRA `(.L_x_1222) ;  /* 0x00000000001ca947 */ /* 0x000fea0003800000 */
[----:B------:R-:W-:Y:S02]  /*3930*/  HADD2.F32 R117, -RZ, R96.H1_H1 ;  /* 0x30000060ff757230 */ /* 0x000fe40000004100 */
[----:B------:R-:W-:Y:S01]  /*3940*/  FMUL.FTZ R116, R119, UR15 ;  /* 0x0000000f77747c20 */ /* 0x000fe20008410000 */
[----:B-----5:R-:W-:-:S03]  /*3950*/  HADD2.F32 R134, -RZ, R108.H1_H1 ;  /* 0x3000006cff867230 */ /* 0x020fc60000004100 */
[-C--:B------:R-:W-:Y:S02]  /*3960*/  FMUL.FTZ R117, R117, R116.reuse ;  /* 0x0000007475757220 */ /* 0x080fe40000410000 */
[----:B------:R-:W-:-:S03]  /*3970*/  FFMA.FTZ R29, R134, R116, R29 ;  /* 0x00000074861d7223 */ /* 0x000fc6000001001d */
[----:B------:R-:W-:-:S04]  /*3980*/  F2FP.F16.F32.PACK_AB R117, RZ, R117 ;  /* 0x00000075ff75723e */ /* 0x000fc800000000ff */
[----:B------:R-:W-:-:S07]  /*3990*/  PRMT R112, R112, 0x5410, R117 ;  /* 0x0000541070707816 */ /* 0x000fce0000000075 */
.L_x_1222:
[----:B------:R-:W-:Y:S05]  /*39a0*/  @!P2 BRA `(.L_x_1223) ;  /* 0x00000000001ca947 */ /* 0x000fea0003800000 */
[----:B------:R-:W-:Y:S02]  /*39b0*/  HADD2.F32 R116, -RZ, R97.H0_H0 ;  /* 0x20000061ff747230 */ /* 0x000fe40000004100 */
[----:B------:R-:W-:Y:S01]  /*39c0*/  FMUL.FTZ R123, R123, UR15 ;  /* 0x0000000f7b7b7c20 */ /* 0x000fe20008410000 */
[----:B-----5:R-:W-:-:S03]  /*39d0*/  HADD2.F32 R117, -RZ, R109.H0_H0 ;  /* 0x2000006dff757230 */ /* 0x020fc60000004100 */
[-C--:B------:R-:W-:Y:S02]  /*39e0*/  FMUL.FTZ R116, R116, R123.reuse ;  /* 0x0000007b74747220 */ /* 0x080fe40000410000 */
[----:B------:R-:W-:-:S03]  /*39f0*/  FFMA.FTZ R30, R117, R123, R30 ;  /* 0x0000007b751e7223 */ /* 0x000fc6000001001e */
[----:B------:R-:W-:-:S04]  /*3a00*/  F2FP.F16.F32.PACK_AB R116, RZ, R116 ;  /* 0x00000074ff74723e */ /* 0x000fc800000000ff */
[----:B------:R-:W-:-:S07]  /*3a10*/  PRMT R113, R116, 0x7610, R113 ;  /* 0x0000761074717816 */ /* 0x000fce0000000071 */
.L_x_1223:
        /* <DEDUP_REMOVED lines=8> */
.L_x_1224:
        /* <DEDUP_REMOVED lines=8> */
.L_x_1225:
        /* <DEDUP_REMOVED lines=8> */
.L_x_1226:
        /* <DEDUP_REMOVED lines=8> */
.L_x_1227:
        /* <DEDUP_REMOVED lines=12> */
.L_x_1205:
        /* <DEDUP_REMOVED lines=10> */
.L_x_1194:
[----:B------:R-:W-:Y:S05]  /*3d80*/  BSYNC.RECONVERGENT B0 ;  /* 0x0000000000007941 */ /* 0x000fea0003800200 */
.L_x_1193:
        /* <DEDUP_REMOVED lines=9> */
.L_x_1230:
[----:B------:R-:W-:Y:S05]  /*3e20*/  BRA.U !UP0, `(.L_x_1231) ;  /* 0x0000000d08487547 */ /* 0x000fea000b800000 */
[----:B------:R-:W-:-:S04]  /*3e30*/  UISETP.NE.U32.AND UP0, UPT, UR6, URZ, UPT ;  /* 0x000000ff0600728c */ /* 0x000fc8000bf05070 */
[----:B------:R-:W-:-:S06]  /*3e40*/  UISETP.NE.AND.EX UP0, UPT, UR7, URZ, UPT, UP0 ;  /* 0x000000ff0700728c */ /* 0x000fcc000bf05300 */
[----:B------:R-:W-:-:S13]  /*3e50*/  PLOP3.LUT P0, PT, PT, PT, UP0, 0x80, 0x8 ;  /* 0x000000000008781c */ /* 0x000fda0003f0f008 */
[----:B------:R-:W-:Y:S05]  /*3e60*/  @!P0 BRA `(.L_x_1232) ;  /* 0x0000000400b08947 */ /* 0x000fea0003800000 */
[----:B------:R-:W-:Y:S01]  /*3e70*/  ISETP.GT.AND P4, PT, R136, RZ, PT ;  /* 0x000000ff8800720c */ /* 0x000fe20003f84270 */
[--C-:B------:R-:W-:Y:S02]  /*3e80*/  HADD2.F32 R123, -RZ, R100.reuse.H1_H1 ;  /* 0x30000064ff7b7230 */ /* 0x100fe40000004100 */
[----:B0-----:R-:W-:Y:S02]  /*3e90*/  HADD2.F32 R117, -RZ, R100.H0_H0 ;  /* 0x20000064ff757230 */ /* 0x001fe40000004100 */
[--C-:B------:R-:W-:Y:S02]  /*3ea0*/  HADD2.F32 R125, -RZ, R101.reuse.H0_H0 ;  /* 0x20000065ff7d7230 */ /* 0x100fe40000004100 */
[----:B------:R-:W-:Y:S02]  /*3eb0*/  HADD2.F32 R129, -RZ, R101.H1_H1 ;  /* 0x30000065ff817230 */ /* 0x000fe40000004100 */
[----:B------:R-:W-:Y:S02]  /*3ec0*/  HADD2.F32 R131, -RZ, R102.H1_H1 ;  /* 0x30000066ff837230 */ /* 0x000fe40000004100 */
[----:B------:R-:W-:-:S02]  /*3ed0*/  HADD2.F32 R133, -RZ, R103.H0_H0 ;  /* 0x20000067ff857230 */ /* 0x000fc40000004100 */
[-CC-:B------:R-:W-:Y:S01]  /*3ee0*/  @P4 FFMA.FTZ R116, R142, R121.reuse, R122.reuse ;  /* 0x000000798e744223 */ /* 0x180fe2000001007a */
[-CC-:B------:R-:W-:Y:S01]  /*3ef0*/  @P4 FFMA.FTZ R119, R139, R121.reuse, R122.reuse ;  /* 0x000000798b774223 */ /* 0x180fe2000001007a */
[-CC-:B------:R-:W-:Y:S01]  /*3f00*/  @P4 FFMA.FTZ R127, R143, R121.reuse, R122.reuse ;  /* 0x000000798f7f4223 */ /* 0x180fe2000001007a */
[-C--:B------:R-:W-:Y:S01]  /*3f10*/  @P4 FFMA.FTZ R124, R146, R121.reuse, R122 ;  /* 0x00000079927c4223 */ /* 0x080fe2000001007a */
[----:B------:R-:W-:Y:S01]  /*3f20*/  @P4 FADD.FTZ R116, R141, -R116 ;  /* 0x800000748d744221 */ /* 0x000fe20000010000 */
[----:B------:R-:W-:Y:S01]  /*3f30*/  @P4 FADD.FTZ R119, R140, -R119 ;  /* 0x800000778c774221 */ /* 0x000fe20000010000 */
[----:B------:R-:W-:Y:S01]  /*3f40*/  @P4 FADD.FTZ R118, R144, -R127 ;  /* 0x8000007f90764221 */ /* 0x000fe20000010000 */
[-CC-:B------:R-:W-:Y:S01]  /*3f50*/  @P4 FFMA.FTZ R127, R147, R121.reuse, R122.reuse ;  /* 0x00000079937f4223 */ /* 0x180fe2000001007a */
[----:B------:R-:W-:Y:S01]  /*3f60*/  @P4 FFMA.FTZ R123, R138, R116, R123 ;  /* 0x000000748a7b4223 */ /* 0x000fe2000001007b */
[----:B------:R-:W-:Y:S01]  /*3f70*/  @P4 FFMA.FTZ R116, R150, R121, R122 ;  /* 0x0000007996744223 */ /* 0x000fe2000001007a */
[C---:B------:R-:W-:Y:S01]  /*3f80*/  @P4 FFMA.FTZ R117, R138.reuse, R119, R117 ;  /* 0x000000778a754223 */ /* 0x040fe20000010075 */
[----:B------:R-:W-:Y:S01]  /*3f90*/  @P4 FADD.FTZ R124, R145, -R124 ;  /* 0x8000007c917c4221 */ /* 0x000fe20000010000 */
[----:B------:R-:W-:Y:S01]  /*3fa0*/  @P4 FFMA.FTZ R125, R138, R118, R125 ;  /* 0x000000768a7d4223 */ /* 0x000fe2000001007d */
[----:B------:R-:W-:-:S02]  /*3fb0*/  HADD2.F32 R119, -RZ, R102.H0_H0 ;  /* 0x20000066ff777230 */ /* 0x000fc40000004100 */
[-C--:B------:R-:W-:Y:S01]  /*3fc0*/  @P4 FFMA.FTZ R118, R153, R121.reuse, R122 ;  /* 0x0000007999764223 */ /* 0x080fe2000001007a */
[----:B------:R-:W-:Y:S01]  /*3fd0*/  @P4 FADD.FTZ R127, R148, -R127 ;  /* 0x8000007f947f4221 */ /* 0x000fe20000010000 */
[----:B------:R-:W-:Y:S01]  /*3fe0*/  @P4 FADD.FTZ R116, R149, -R116 ;  /* 0x8000007495744221 */ /* 0x000fe20000010000 */
[----:B------:R-:W-:Y:S01]  /*3ff0*/  @P4 FFMA.FTZ R135, R154, R121, R122 ;  /* 0x000000799a874223 */ /* 0x000fe2000001007a */
[C---:B------:R-:W-:Y:S01]  /*4000*/  @P4 FFMA.FTZ R129, R138.reuse, R124, R129 ;  /* 0x0000007c8a814223 */ /* 0x040fe20000010081 */
[----:B------:R-:W-:Y:S02]  /*4010*/  HADD2.F32 R124, -RZ, R103.H1_H1 ;  /* 0x30000067ff7c7230 */ /* 0x000fe40000004100 */
[----:B------:R-:W-:Y:S01]  /*4020*/  @P4 FADD.FTZ R118, R151, -R118 ;  /* 0x8000007697764221 */ /* 0x000fe20000010000 */
[C---:B------:R-:W-:Y:S01]  /*4030*/  @P4 FFMA.FTZ R119, R138.reuse, R127, R119 ;  /* 0x0000007f8a774223 */ /* 0x040fe20000010077 */
[----:B------:R-:W-:Y:S01]  /*4040*/  @P4 FFMA.FTZ R131, R138, R116, R131 ;  /* 0x000000748a834223 */ /* 0x000fe20000010083 */
[----:B------:R-:W-:Y:S01]  /*4050*/  @P4 FADD.FTZ R135, R152, -R135 ;  /* 0x8000008798874221 */ /* 0x000fe20000010000 */
[----:B------:R-:W-:Y:S01]  /*4060*/  @P4 FFMA.FTZ R133, R138, R118, R133 ;  /* 0x000000768a854223 */ /* 0x000fe20000010085 */
[----:B------:R-:W-:-:S02]  /*4070*/  F2FP.F16.F32.PACK_AB R126, RZ, R117 ;  /* 0x00000075ff7e723e */ /* 0x000fc400000000ff */
[----:B------:R-:W-:Y:S01]  /*4080*/  @P4 FFMA.FTZ R124, R138, R135, R124 ;  /* 0x000000878a7c4223 */ /* 0x000fe2000001007c */
[----:B------:R-:W-:Y:S02]  /*4090*/  F2FP.F16.F32.PACK_AB R127, RZ, R123 ;  /* 0x0000007bff7f723e */ /* 0x000fe400000000ff */
[----:B------:R-:W-:Y:S02]  /*40a0*/  F2FP.F16.F32.PACK_AB R128, RZ, R125 ;  /* 0x0000007dff80723e */ /* 0x000fe400000000ff */
[----:B------:R-:W-:Y:S02]  /*40b0*/  F2FP.F16.F32.PACK_AB R130, RZ, R129 ;  /* 0x00000081ff82723e */ /* 0x000fe400000000ff */
[----:B------:R-:W-:Y:S02]  /*40c0*/  F2FP.F16.F32.PACK_AB R118, RZ, R119 ;  /* 0x00000077ff76723e */ /* 0x000fe400000000ff */
[----:B------:R-:W-:Y:S01]  /*40d0*/  F2FP.F16.F32.PACK_AB R132, RZ, R131 ;  /* 0x00000083ff84723e */ /* 0x000fe200000000ff */
[----:B------:R-:W-:Y:S06]  /*40e0*/  @!P2 BRA `(.L_x_1233) ;  /* 0x00000000001ca947 */ /* 0x000fec0003800000 */
[----:B------:R-:W-:Y:S02]  /*40f0*/  HADD2.F32 R116, -RZ, R88.H0_H0 ;  /* 0x20000058ff747230 */ /* 0x000fe40000004100 */
[----:B------:R-:W-:Y:S01]  /*4100*/  FMUL.FTZ R117, R117, UR15 ;  /* 0x0000000f75757c20 */ /* 0x000fe20008410000 */
[----:B-----5:R-:W-:-:S03]  /*4110*/  HADD2.F32 R135, -RZ, R108.H0_H0 ;  /* 0x2000006cff877230 */ /* 0x020fc60000004100 */
[----:B------:R-:W-:Y:S02]  /*4120*/  FMUL.FTZ R116, R117, R116 ;  /* 0x0000007475747220 */ /* 0x000fe40000410000 */
[----:B------:R-:W-:-:S03]  /*4130*/  FFMA.FTZ R20, R135, R117, R20 ;  /* 0x0000007587147223 */ /* 0x000fc60000010014 */
[----:B------:R-:W-:-:S04]  /*4140*/  F2FP.F16.F32.PACK_AB R116, RZ, R116 ;  /* 0x00000074ff74723e */ /* 0x000fc800000000ff */
[----:B------:R-:W-:-:S07]  /*4150*/  PRMT R112, R116, 0x7610, R112 ;  /* 0x0000761074707816 */ /* 0x000fce0000000070 */
.L_x_1233:
[----:B------:R-:W-:Y:S05]  /*4160*/  @!P2 BRA `(.L_x_1234) ;  /* 0x00000000001ca947 */ /* 0x000fea0003800000 */
[----:B------:R-:W-:Y:S02]  /*4170*/  HADD2.F32 R117, -RZ, R88.H1_H1 ;  /* 0x30000058ff757230 */ /* 0x000fe40000004100 */
[----:B------:R-:W-:Y:S01]  /*4180*/  FMUL.FTZ R116, R123, UR15 ;  /* 0x0000000f7b747c20 */ /* 0x000fe20008410000 */
[----:B-----5:R-:W-:-:S03]  /*4190*/  HADD2.F32 R134, -RZ, R108.H1_H1 ;  /* 0x3000006cff867230 */ /* 0x020fc60000004100 */
[----:B------:R-:W-:Y:S02]  /*41a0*/  FMUL.FTZ R117, R116, R117 ;  /* 0x0000007574757220 */ /* 0x000fe40000410000 */
[----:B------:R-:W-:-:S03]  /*41b0*/  FFMA.FTZ R21, R134, R116, R21 ;  /* 0x0000007486157223 */ /* 0x000fc60000010015 */
[----:B------:R-:W-:-:S04]  /*41c0*/  F2FP.F16.F32.PACK_AB R117, RZ, R117 ;  /* 0x00000075ff75723e */ /* 0x000fc800000000ff */
[----:B------:R-:W-:-:S07]  /*41d0*/  PRMT R112, R112, 0x5410, R117 ;  /* 0x0000541070707816 */ /* 0x000fce0000000075 */
.L_x_1234:
[----:B------:R-:W-:Y:S05]  /*41e0*/  @!P2 BRA `(.L_x_1235) ;  /* 0x00000000001ca947 */ /* 0x000fea0003800000 */
[----:B------:R-:W-:Y:S02]  /*41f0*/  HADD2.F32 R116, -RZ, R89.H0_H0 ;  /* 0x20000059ff747230 */ /* 0x000fe40000004100 */
[----:B------:R-:W-:Y:S01]  /*4200*/  FMUL.FTZ R125, R125, UR15 ;  /* 0x0000000f7d7d7c20 */ /* 0x000fe20008410000 */
[----:B-----5:R-:W-:-:S03]  /*4210*/  HADD2.F32 R117, -RZ, R109.H0_H0 ;  /* 0x2000006dff757230 */ /* 0x020fc60000004100 */
[----:B------:R-:W-:Y:S02]  /*4220*/  FMUL.FTZ R116, R125, R116 ;  /* 0x000000747d747220 */ /* 0x000fe40000410000 */
[----:B------:R-:W-:-:S03]  /*4230*/  FFMA.FTZ R22, R117, R125, R22 ;  /* 0x0000007d75167223 */ /* 0x000fc60000010016 */
[----:B------:R-:W-:-:S04]  /*4240*/  F2FP.F16.F32.PACK_AB R116, RZ, R116 ;  /* 0x00000074ff74723e */ /* 0x000fc800000000ff */
[----:B------:R-:W-:-:S07]  /*4250*/  PRMT R113, R116, 0x7610, R113 ;  /* 0x0000761074717816 */ /* 0x000fce0000000071 */
.L_x_1235:
        /* <DEDUP_REMOVED lines=8> */
.L_x_1236:
        /* <DEDUP_REMOVED lines=8> */
.L_x_1237:
        /* <DEDUP_REMOVED lines=8> */
.L_x_1238:
        /* <DEDUP_REMOVED lines=8> */
.L_x_1239:
        /* <DEDUP_REMOVED lines=8> */
[----:B------:R-:W-:Y:S02]  /*44e0*/  FMUL.FTZ R123, R124, R123 ;  /* 0x0000007b7c7b7220 */ /* 0x000fe40000410000 */
[----:B------:R-:W-:-:S03]  /*44f0*/  FFMA.FTZ R19, R126, R124, R19 ;  /* 0x0000007c7e137223 */ /* 0x000fc60000010013 */
[----:B------:R-:W-:-:S04]  /*4500*/  F2FP.F16.F32.PACK_AB R123, RZ, R123 ;  /* 0x0000007bff7b723e */ /* 0x000fc800000000ff */
[----:B------:R-:W-:Y:S01]  /*4510*/  PRMT R115, R115, 0x5410, R123 ;  /* 0x0000541073737816 */ /* 0x000fe2000000007b */
[----:B------:R-:W-:Y:S06]  /*4520*/  BRA `(.L_x_1240) ;  /* 0x0000001000e87947 */ /* 0x000fec0003800000 */
.L_x_1232:
[----:B------:R-:W-:Y:S01]  /*4530*/  ISETP.GT.AND P4, PT, R136, RZ, PT ;  /* 0x000000ff8800720c */ /* 0x000fe20003f84270 */
[----:B------:R-:W-:-:S12]  /*4540*/  @!P2 BRA `(.L_x_1241) ;  /* 0x00000000002ca947 */ /* 0x000fd80003800000 */
[----:B0-----:R-:W-:Y:S01]  /*4550*/  @P4 FFMA.FTZ R125, R139, R121, R122 ;  /* 0x000000798b7d4223 */ /* 0x001fe2000001007a */
        /* <DEDUP_REMOVED lines=10> */
.L_x_1241:
[----:B------:R-:W-:Y:S05]  /*4600*/  @!P2 BRA `(.L_x_1242) ;  /* 0x00000000002ca947 */ /* 0x000fea0003800000 */
[----:B0-----:R-:W-:Y:S01]  /*4610*/  @P4 FFMA.FTZ R124, R142, R121, R122 ;  /* 0x000000798e7c4223 */ /* 0x001fe2000001007a */
        /* <DEDUP_REMOVED lines=10> */
.L_x_1242:
[----:B------:R-:W-:Y:S05]  /*46c0*/  @!P2 BRA `(.L_x_1243) ;  /* 0x00000000002ca947 */ /* 0x000fea0003800000 */
        /* <DEDUP_REMOVED lines=11> */
.L_x_1243:
        /* <DEDUP_REMOVED lines=12> */
.L_x_1244:
        /* <DEDUP_REMOVED lines=12> */
.L_x_1245:
        /* <DEDUP_REMOVED lines=12> */
.L_x_1246:
[----:B------:R-:W-:Y:S05]  /*49c0*/  @!P2 BRA `(.L_x_1247) ;  /* 0x00000000002ca947 */ /* 0x000fea0003800000 */
[----:B0-----:R-:W-:Y:S01]  /*49d0*/  @P4 FFMA.FTZ R124, R153, R121, R122 ;  /* 0x00000079997c4223 */ /* 0x001fe2000001007a */
        /* <DEDUP_REMOVED lines=10> */
.L_x_1247:
[----:B------:R-:W-:Y:S05]  /*4a80*/  @!P2 BRA `(.L_x_1240) ;  /* 0x0000000c0090a947 */ /* 0x000fea0003800000 */
[----:B0-----:R-:W-:Y:S01]  /*4a90*/  @P4 FFMA.FTZ R125, R154, R121, R122 ;  /* 0x000000799a7d4223 */ /* 0x001fe2000001007a */
        /* <DEDUP_REMOVED lines=11> */
.L_x_1231:
        /* <DEDUP_REMOVED lines=22> */
.L_x_1249:
        /* <DEDUP_REMOVED lines=12> */
.L_x_1250:
        /* <DEDUP_REMOVED lines=12> */
.L_x_1251:
[----:B------:R-:W-:Y:S01]  /*4e30*/  FFMA.FTZ R118, R150, R121, R122 ;  /* 0x0000007996767223 */ /* 0x000fe2000001007a */
[----:B------:R-:W-:Y:S01]  /*4e40*/  FMUL.FTZ R116, R138, R127 ;  /* 0x0000007f8a747220 */ /* 0x000fe20000410000 */
[----:B------:R-:W-:Y:S01]  /*4e50*/  FADD.FTZ R129, R148, -R129 ;  /* 0x8000008194817221 */ /* 0x000fe20000010000 */
[----:B------:R-:W-:Y:S01]  /*4e60*/  F2FP.F16.F32.PACK_AB R126, RZ, R119 ;  /* 0x00000077ff7e723e */ /* 0x000fe200000000ff */
[----:B------:R-:W-:Y:S01]  /*4e70*/  FADD.FTZ R123, R149, -R118 ;  /* 0x80000076957b7221 */ /* 0x000fe20000010000 */
[-CC-:B------:R-:W-:Y:S01]  /*4e80*/  FFMA.FTZ R130, R153, R121.reuse, R122.reuse ;  /* 0x0000007999827223 */ /* 0x180fe2000001007a */
        /* <DEDUP_REMOVED lines=11> */
.L_x_1252:
        /* <DEDUP_REMOVED lines=13> */
.L_x_1253:
        /* <DEDUP_REMOVED lines=12> */
.L_x_1254:
        /* <DEDUP_REMOVED lines=11> */
.L_x_1255:
        /* <DEDUP_REMOVED lines=13> */
.L_x_1248:
        /* <DEDUP_REMOVED lines=9> */
[-C--:B------:R-:W-:Y:S01]  /*52e0*/  FMUL.FTZ R124, R124, R123.reuse ;  /* 0x0000007b7c7c7220 */ /* 0x080fe20000410000 */
[----:B------:R-:W-:-:S04]  /*52f0*/  FFMA.FTZ R20, R125, R123, R20 ;  /* 0x0000007b7d147223 */ /* 0x000fc80000010014 */
[----:B------:R-:W-:-:S04]  /*5300*/  F2FP.F16.F32.PACK_AB R124, RZ, R124 ;  /* 0x0000007cff7c723e */ /* 0x000fc800000000ff */
[----:B------:R-:W-:-:S07]  /*5310*/  PRMT R112, R124, 0x7610, R112 ;  /* 0x000076107c707816 */ /* 0x000fce0000000070 */
.L_x_1256:
[----:B------:R-:W-:Y:S05]  /*5320*/  @!P2 BRA `(.L_x_1257) ;  /* 0x000000000030a947 */ /* 0x000fea0003800000 */
[----:B------:R-:W-:Y:S01]  /*5330*/  FFMA.FTZ R124, R142, R121, R122 ;  /* 0x000000798e7c7223 */ /* 0x000fe2000001007a */
[----:B------:R-:W-:Y:S01]  /*5340*/  ISETP.GT.AND P4, PT, R136, RZ, PT ;  /* 0x000000ff8800720c */ /* 0x000fe20003f84270 */
[----:B------:R-:W-:Y:S02]  /*5350*/  HADD2.F32 R125, -RZ, R88.H1_H1 ;  /* 0x30000058ff7d7230 */ /* 0x000fe40000004100 */
[----:B------:R-:W-:Y:S01]  /*5360*/  FADD.FTZ R123, R141, -R124 ;  /* 0x8000007c8d7b7221 */ /* 0x000fe20000010000 */
[----:B-----5:R-:W-:-:S03]  /*5370*/  HADD2.F32 R126, -RZ, R108.H1_H1 ;  /* 0x3000006cff7e7230 */ /* 0x020fc60000004100 */
[----:B------:R-:W-:-:S05]  /*5380*/  FMUL.FTZ R123, R138, R123 ;  /* 0x0000007b8a7b7220 */ /* 0x000fca0000410000 */
[----:B------:R-:W-:-:S05]  /*5390*/  FSEL R123, R123, RZ, P4 ;  /* 0x000000ff7b7b7208 */ /* 0x000fca0002000000 */
[----:B------:R-:W-:-:S04]  /*53a0*/  FMUL.FTZ R124, R123, UR15 ;  /* 0x0000000f7b7c7c20 */ /* 0x000fc80008410000 */
[-C--:B------:R-:W-:Y:S01]  /*53b0*/  FMUL.FTZ R123, R125, R124.reuse ;  /* 0x0000007c7d7b7220 */ /* 0x080fe20000410000 */
[----:B------:R-:W-:-:S04]  /*53c0*/  FFMA.FTZ R21, R126, R124, R21 ;  /* 0x0000007c7e157223 */ /* 0x000fc80000010015 */
[----:B------:R-:W-:-:S04]  /*53d0*/  F2FP.F16.F32.PACK_AB R123, RZ, R123 ;  /* 0x0000007bff7b723e */ /* 0x000fc800000000ff */
[----:B------:R-:W-:-:S07]  /*53e0*/  PRMT R112, R112, 0x5410, R123 ;  /* 0x0000541070707816 */ /* 0x000fce000000007b */
.L_x_1257:
        /* <DEDUP_REMOVED lines=13> */
.L_x_1258:
        /* <DEDUP_REMOVED lines=13> */
.L_x_1259:
        /* <DEDUP_REMOVED lines=13> */
.L_x_1260:
        /* <DEDUP_REMOVED lines=13> */
.L_x_1261:
[----:B------:R-:W-:Y:S05]  /*5730*/  @!P2 BRA `(.L_x_1262) ;  /* 0x000000000030a947 */ /* 0x000fea0003800000 */
[----:B------:R-:W-:Y:S01]  /*5740*/  FFMA.FTZ R124, R153, R121, R122 ;  /* 0x00000079997c7223 */ /* 0x000fe2000001007a */
[----:B------:R-:W-:Y:S01]  /*5750*/  ISETP.GT.AND P4, PT, R136, RZ, PT ;  /* 0x000000ff8800720c */ /* 0x000fe20003f84270 */
[----:B-----5:R-:W-:Y:S02]  /*5760*/  HADD2.F32 R125, -RZ, R111.H0_H0 ;  /* 0x2000006fff7d7230 */ /* 0x020fe40000004100 */
[----:B------:R-:W-:Y:S01]  /*5770*/  FADD.FTZ R123, R151, -R124 ;  /* 0x8000007c977b7221 */ /* 0x000fe20000010000 */
[----:B------:R-:W-:-:S03]  /*5780*/  HADD2.F32 R124, -RZ, R91.H0_H0 ;  /* 0x2000005bff7c7230 */ /* 0x000fc60000004100 */
[----:B------:R-:W-:-:S05]  /*5790*/  FMUL.FTZ R123, R138, R123 ;  /* 0x0000007b8a7b7220 */ /* 0x000fca0000410000 */
[----:B------:R-:W-:-:S05]  /*57a0*/  FSEL R123, R123, RZ, P4 ;  /* 0x000000ff7b7b7208 */ /* 0x000fca0002000000 */
[----:B------:R-:W-:-:S04]  /*57b0*/  FMUL.FTZ R123, R123, UR15 ;  /* 0x0000000f7b7b7c20 */ /* 0x000fc80008410000 */
[-C--:B------:R-:W-:Y:S01]  /*57c0*/  FMUL.FTZ R124, R124, R123.reuse ;  /* 0x0000007b7c7c7220 */ /* 0x080fe20000410000 */
[----:B------:R-:W-:-:S04]  /*57d0*/  FFMA.FTZ R18, R125, R123, R18 ;  /* 0x0000007b7d127223 */ /* 0x000fc80000010012 */
[----:B------:R-:W-:-:S04]  /*57e0*/  F2FP.F16.F32.PACK_AB R124, RZ, R124 ;  /* 0x0000007cff7c723e */ /* 0x000fc800000000ff */
[----:B------:R-:W-:-:S07]  /*57f0*/  PRMT R115, R124, 0x7610, R115 ;  /* 0x000076107c737816 */ /* 0x000fce0000000073 */
.L_x_1262:
        /* <DEDUP_REMOVED lines=13> */
.L_x_1240:
        /* <DEDUP_REMOVED lines=8> */
.L_x_1229:
[----:B------:R-:W-:Y:S05]  /*5950*/  BSYNC.RECONVERGENT B0 ;  /* 0x0000000000007941 */ /* 0x000fea0003800200 */
.L_x_1228:
        /* <DEDUP_REMOVED lines=9> */
.L_x_1265:
[----:B------:R-:W-:Y:S05]  /*59f0*/  BRA.U !UP0, `(.L_x_1266) ;  /* 0x0000000d08387547 */ /* 0x000fea000b800000 */
[----:B------:R-:W-:-:S04]  /*5a00*/  UISETP.NE.U32.AND UP0, UPT, UR6, URZ, UPT ;  /* 0x000000ff0600728c */ /* 0x000fc8000bf05070 */
[----:B------:R-:W-:-:S06]  /*5a10*/  UISETP.NE.AND.EX UP0, UPT, UR7, URZ, UPT, UP0 ;  /* 0x000000ff0700728c */ /* 0x000fcc000bf05300 */
[----:B------:R-:W-:-:S13]  /*5a20*/  PLOP3.LUT P0, PT, PT, PT, UP0, 0x80, 0x8 ;  /* 0x000000000008781c */ /* 0x000fda0003f0f008 */
[----:B------:R-:W-:Y:S05]  /*5a30*/  @!P0 BRA `(.L_x_1267) ;  /* 0x0000000400a08947 */ /* 0x000fea0003800000 */
[----:B------:R-:W-:Y:S01]  /*5a40*/  ISETP.GT.AND P5, PT, R136, RZ, PT ;  /* 0x000000ff8800720c */ /* 0x000fe20003fa4270 */
[----:B------:R-:W-:Y:S02]  /*5a50*/  HADD2.F32 R123, -RZ, R105.H0_H0 ;  /* 0x20000069ff7b7230 */ /* 0x000fe40000004100 */
[----:B0-2---:R-:W-:Y:S02]  /*5a60*/  HADD2.F32 R119, -RZ, R104.H0_H0 ;  /* 0x20000068ff777230 */ /* 0x005fe40000004100 */
[----:B------:R-:W-:-:S08]  /*5a70*/  HADD2.F32 R129, -RZ, R107.H0_H0 ;  /* 0x2000006bff817230 */ /* 0x000fd00000004100 */
        /* <DEDUP_REMOVED lines=8> */
[----:B------:R-:W-:Y:S02]  /*5b00*/  HADD2.F32 R122, -RZ, R105.H1_H1 ;  /* 0x30000069ff7a7230 */ /* 0x000fe40000004100 */
[----:B------:R-:W-:Y:S01]  /*5b10*/  @P5 FADD.FTZ R118, R180, -R125 ;  /* 0x8000007db4765221 */ /* 0x000fe20000010000 */
[----:B------:R-:W-:Y:S01]  /*5b20*/  @P5 FADD.FTZ R125, R179, -R124 ;  /* 0x8000007cb37d5221 */ /* 0x000fe20000010000 */
[----:B------:R-:W-:-:S02]  /*5b30*/  HADD2.F32 R121, -RZ, R104.H1_H1 ;  /* 0x30000068ff797230 */ /* 0x000fc40000004100 */
[----:B------:R-:W-:Y:S01]  /*5b40*/  @P5 FADD.FTZ R117, R176, -R117 ;  /* 0x80000075b0755221 */ /* 0x000fe20000010000 */
[----:B------:R-:W-:Y:S01]  /*5b50*/  @P5 FADD.FTZ R116, R175, -R116 ;  /* 0x80000074af745221 */ /* 0x000fe20000010000 */
[C---:B------:R-:W-:Y:S01]  /*5b60*/  @P5 FFMA.FTZ R123, R138.reuse, R118, R123 ;  /* 0x000000768a7b5223 */ /* 0x040fe2000001007b */
[C---:B------:R-:W-:Y:S01]  /*5b70*/  @P5 FFMA.FTZ R122, R138.reuse, R125, R122 ;  /* 0x0000007d8a7a5223 */ /* 0x040fe2000001007a */
[C---:B------:R-:W-:Y:S01]  /*5b80*/  @P5 FFMA.FTZ R119, R138.reuse, R117, R119 ;  /* 0x000000758a775223 */ /* 0x040fe20000010077 */
[--C-:B------:R-:W-:Y:S02]  /*5b90*/  HADD2.F32 R125, -RZ, R106.reuse.H0_H0 ;  /* 0x2000006aff7d7230 */ /* 0x100fe40000004100 */
[----:B------:R-:W-:Y:S01]  /*5ba0*/  @P5 FFMA.FTZ R121, R138, R116, R121 ;  /* 0x000000748a795223 */ /* 0x000fe20000010079 */
[----:B------:R-:W-:Y:S02]  /*5bb0*/  HADD2.F32 R118, -RZ, R106.H1_H1 ;  /* 0x3000006aff767230 */ /* 0x000fe40000004100 */
[----:B------:R-:W-:Y:S01]  /*5bc0*/  @P5 FADD.FTZ R127, R184, -R127 ;  /* 0x8000007fb87f5221 */ /* 0x000fe20000010000 */
[----:B------:R-:W-:-:S02]  /*5bd0*/  HADD2.F32 R124, -RZ, R107.H1_H1 ;  /* 0x3000006bff7c7230 */ /* 0x000fc40000004100 */
[----:B------:R-:W-:Y:S01]  /*5be0*/  @P5 FADD.FTZ R117, R183, -R126 ;  /* 0x8000007eb7755221 */ /* 0x000fe20000010000 */
[----:B------:R-:W-:Y:S01]  /*5bf0*/  @P5 FADD.FTZ R128, R185, -R128 ;  /* 0x80000080b9805221 */ /* 0x000fe20000010000 */
[----:B------:R-:W-:Y:S01]  /*5c00*/  @P5 FADD.FTZ R131, R188, -R131 ;  /* 0x80000083bc835221 */ /* 0x000fe20000010000 */
[C---:B------:R-:W-:Y:S01]  /*5c10*/  @P5 FFMA.FTZ R125, R138.reuse, R127, R125 ;  /* 0x0000007f8a7d5223 */ /* 0x040fe2000001007d */
[C---:B------:R-:W-:Y:S01]  /*5c20*/  @P5 FFMA.FTZ R118, R138.reuse, R117, R118 ;  /* 0x000000758a765223 */ /* 0x040fe20000010076 */
[C---:B------:R-:W-:Y:S01]  /*5c30*/  @P5 FFMA.FTZ R129, R138.reuse, R128, R129 ;  /* 0x000000808a815223 */ /* 0x040fe20000010081 */
[----:B------:R-:W-:Y:S01]  /*5c40*/  @P5 FFMA.FTZ R124, R138, R131, R124 ;  /* 0x000000838a7c5223 */ /* 0x000fe2000001007c */
[----:B------:R-:W-:Y:S02]  /*5c50*/  F2FP.F16.F32.PACK_AB R126, RZ, R119 ;  /* 0x00000077ff7e723e */ /* 0x000fe400000000ff */
[----:B------:R-:W-:Y:S02]  /*5c60*/  F2FP.F16.F32.PACK_AB R127, RZ, R121 ;  /* 0x00000079ff7f723e */ /* 0x000fe400000000ff */
[----:B------:R-:W-:Y:S01]  /*5c70*/  F2FP.F16.F32.PACK_AB R117, R122, R123 ;  /* 0x0000007b7a75723e */ /* 0x000fe200000000ff */
        /* <DEDUP_REMOVED lines=8> */
.L_x_1268:
        /* <DEDUP_REMOVED lines=8> */
.L_x_1269:
        /* <DEDUP_REMOVED lines=8> */
.L_x_1270:
        /* <DEDUP_REMOVED lines=8> */
.L_x_1271:
        /* <DEDUP_REMOVED lines=8> */
.L_x_1272:
        /* <DEDUP_REMOVED lines=8> */
.L_x_1273:
        /* <DEDUP_REMOVED lines=8> */
.L_x_1274:
[----:B------:R-:W-:Y:S02]  /*6000*/  F2FP.F16.F32.PACK_AB R118, R118, R125 ;  /* 0x0000007d7676723e */ /* 0x000fe400000000ff */
[----:B------:R-:W-:Y:S02]  /*6010*/  F2FP.F16.F32.PACK_AB R119, R124, R129 ;  /* 0x000000817c77723e */ /* 0x000fe400000000ff */
        /* <DEDUP_REMOVED lines=10> */
.L_x_1267:
[----:B------:R-:W-:Y:S01]  /*60c0*/  ISETP.GT.AND P5, PT, R136, RZ, PT ;  /* 0x000000ff8800720c */ /* 0x000fe20003fa4270 */
[----:B------:R-:W-:-:S12]  /*60d0*/  @!P2 BRA `(.L_x_1276) ;  /* 0x00000000002ca947 */ /* 0x000fd80003800000 */
[----:B0-2---:R-:W-:Y:S01]  /*60e0*/  @P5 FFMA.FTZ R125, R173, R121, R122 ;  /* 0x00000079ad7d5223 */ /* 0x005fe2000001007a */
        /* <DEDUP_REMOVED lines=10> */
.L_x_1276:
[----:B------:R-:W-:Y:S05]  /*6190*/  @!P2 BRA `(.L_x_1277) ;  /* 0x00000000002ca947 */ /* 0x000fea0003800000 */
[----:B0-2---:R-:W-:Y:S01]  /*61a0*/  @P5 FFMA.FTZ R124, R178, R121, R122 ;  /* 0x00000079b27c5223 */ /* 0x005fe2000001007a */
        /* <DEDUP_REMOVED lines=10> */
.L_x_1277:
[----:B------:R-:W-:Y:S05]  /*6250*/  @!P2 BRA `(.L_x_1278) ;  /* 0x00000000002ca947 */ /* 0x000fea0003800000 */
        /* <DEDUP_REMOVED lines=11> */
.L_x_1278:
        /* <DEDUP_REMOVED lines=12> */
.L_x_1279:
        /* <DEDUP_REMOVED lines=12> */
.L_x_1280:
        /* <DEDUP_REMOVED lines=12> */
.L_x_1281:
[----:B------:R-:W-:Y:S05]  /*6550*/  @!P2 BRA `(.L_x_1282) ;  /* 0x00000000002ca947 */ /* 0x000fea0003800000 */
[----:B0-2---:R-:W-:Y:S01]  /*6560*/  @P5 FFMA.FTZ R124, R187, R121, R122 ;  /* 0x00000079bb7c5223 */ /* 0x005fe2000001007a */
        /* <DEDUP_REMOVED lines=10> */
.L_x_1282:
[----:B------:R-:W-:Y:S05]  /*6610*/  @!P2 BRA `(.L_x_1275) ;  /* 0x0000000c0078a947 */ /* 0x000fea0003800000 */
[----:B------:R-:W-:Y:S01]  /*6620*/  @P5 FFMA.FTZ R123, R190, R121, R122 ;  /* 0x00000079be7b5223 */ /* 0x000fe2000001007a */
[----:B------:R-:W-:Y:S02]  /*6630*/  HADD2.F32 R121, -RZ, R107.H1_H1 ;  /* 0x3000006bff797230 */ /* 0x000fe40000004100 */
[----:B0-2--5:R-:W-:Y:S02]  /*6640*/  HADD2.F32 R124, -RZ, R111.H1_H1 ;  /* 0x3000006fff7c7230 */ /* 0x025fe40000004100 */
        /* <DEDUP_REMOVED lines=9> */
.L_x_1266:
[----:B0-2---:R-:W0:Y:S02]  /*66e0*/  LDC.64 R124, c[0x0][0x478] ;  /* 0x00011e00ff7c7b82 */ /* 0x005e240000000a00 */
[----:B0-----:R-:W-:-:S04]  /*66f0*/  ISETP.NE.U32.AND P0, PT, R124, RZ, PT ;  /* 0x000000ff7c00720c */ /* 0x001fc80003f05070 */
[----:B------:R-:W-:-:S13]  /*6700*/  ISETP.NE.AND.EX P0, PT, R125, RZ, PT, P0 ;  /* 0x000000ff7d00720c */ /* 0x000fda0003f05300 */
[----:B------:R-:W-:Y:S05]  /*6710*/  @!P0 BRA `(.L_x_1283) ;  /* 0x0000000400988947 */ /* 0x000fea0003800000 */
[-CC-:B------:R-:W-:Y:S01]  /*6720*/  FFMA.FTZ R117, R173, R121.reuse, R122.reuse ;  /* 0x00000079ad757223 */ /* 0x180fe2000001007a */
[-CC-:B------:R-:W-:Y:S01]  /*6730*/  FFMA.FTZ R116, R178, R121.reuse, R122.reuse ;  /* 0x00000079b2747223 */ /* 0x180fe2000001007a */
[-CC-:B------:R-:W-:Y:S01]  /*6740*/  FFMA.FTZ R123, R177, R121.reuse, R122.reuse ;  /* 0x00000079b17b7223 */ /* 0x180fe2000001007a */
[-CC-:B------:R-:W-:Y:S01]  /*6750*/  FFMA.FTZ R118, R182, R121.reuse, R122.reuse ;  /* 0x00000079b6767223 */ /* 0x180fe2000001007a */
[----:B------:R-:W-:Y:S01]  /*6760*/  FADD.FTZ R117, R176, -R117 ;  /* 0x80000075b0757221 */ /* 0x000fe20000010000 */
[-CC-:B------:R-:W-:Y:S01]  /*6770*/  FFMA.FTZ R125, R181, R121.reuse, R122.reuse ;  /* 0x00000079b57d7223 */ /* 0x180fe2000001007a */
[-CC-:B------:R-:W-:Y:S01]  /*6780*/  FFMA.FTZ R124, R186, R121.reuse, R122.reuse ;  /* 0x00000079ba7c7223 */ /* 0x180fe2000001007a */
[-C--:B------:R-:W-:Y:S01]  /*6790*/  FFMA.FTZ R126, R187, R121.reuse, R122 ;  /* 0x00000079bb7e7223 */ /* 0x080fe2000001007a */
[----:B------:R-:W-:Y:S01]  /*67a0*/  FADD.FTZ R119, R175, -R116 ;  /* 0x80000074af777221 */ /* 0x000fe20000010000 */
[----:B------:R-:W-:Y:S01]  /*67b0*/  FFMA.FTZ R131, R190, R121, R122 ;  /* 0x00000079be837223 */ /* 0x000fe2000001007a */
[----:B------:R-:W-:Y:S01]  /*67c0*/  FADD.FTZ R123, R180, -R123 ;  /* 0x8000007bb47b7221 */ /* 0x000fe20000010000 */
[----:B------:R-:W-:Y:S01]  /*67d0*/  FADD.FTZ R121, R179, -R118 ;  /* 0x80000076b3797221 */ /* 0x000fe20000010000 */
[----:B------:R-:W-:Y:S01]  /*67e0*/  FMUL.FTZ R116, R138, R117 ;  /* 0x000000758a747220 */ /* 0x000fe20000410000 */
[----:B------:R-:W-:Y:S01]  /*67f0*/  FADD.FTZ R125, R184, -R125 ;  /* 0x8000007db87d7221 */ /* 0x000fe20000010000 */
[----:B------:R-:W-:Y:S01]  /*6800*/  FADD.FTZ R127, R183, -R124 ;  /* 0x8000007cb77f7221 */ /* 0x000fe20000010000 */
[----:B------:R-:W-:Y:S01]  /*6810*/  FADD.FTZ R129, R185, -R126 ;  /* 0x8000007eb9817221 */ /* 0x000fe20000010000 */
[----:B------:R-:W-:Y:S01]  /*6820*/  FMUL.FTZ R117, R138, R119 ;  /* 0x000000778a757220 */ /* 0x000fe20000410000 */
        /* <DEDUP_REMOVED lines=18> */
.L_x_1284:
        /* <DEDUP_REMOVED lines=8> */
.L_x_1285:
[----:B------:R-:W-:Y:S02]  /*69d0*/  F2FP.F16.F32.PACK_AB R116, R125, R124 ;  /* 0x0000007c7d74723e */ /* 0x000fe400000000ff */
        /* <DEDUP_REMOVED lines=10> */
.L_x_1286:
        /* <DEDUP_REMOVED lines=8> */
.L_x_1287:
[----:B------:R-:W-:Y:S02]  /*6b00*/  F2FP.F16.F32.PACK_AB R117, R124, R119 ;  /* 0x000000777c75723e */ /* 0x000fe400000000ff */
[----:B------:R-:W-:Y:S02]  /*6b10*/  FSEL R122, R122, RZ, P5 ;  /* 0x000000ff7a7a7208 */ /* 0x000fe40002800000 */
[----:B------:R-:W-:Y:S02]  /*6b20*/  FSEL R123, R123, RZ, P5 ;  /* 0x000000ff7b7b7208 */ /* 0x000fe40002800000 */
        /* <DEDUP_REMOVED lines=10> */
.L_x_1288:
        /* <DEDUP_REMOVED lines=8> */
.L_x_1289:
        /* <DEDUP_REMOVED lines=8> */
.L_x_1290:
[----:B------:R-:W-:Y:S02]  /*6cd0*/  F2FP.F16.F32.PACK_AB R118, R122, R121 ;  /* 0x000000797a76723e */ /* 0x000fe400000000ff */
[----:B------:R-:W-:Y:S01]  /*6ce0*/  F2FP.F16.F32.PACK_AB R119, R138, R123 ;  /* 0x0000007b8a77723e */ /* 0x000fe200000000ff */
        /* <DEDUP_REMOVED lines=9> */
.L_x_1283:
        /* <DEDUP_REMOVED lines=13> */
.L_x_1291:
        /* <DEDUP_REMOVED lines=13> */
.L_x_1292:
        /* <DEDUP_REMOVED lines=13> */
.L_x_1293:
        /* <DEDUP_REMOVED lines=13> */
.L_x_1294:
        /* <DEDUP_REMOVED lines=13> */
.L_x_1295:
        /* <DEDUP_REMOVED lines=13> */
.L_x_1296:
        /* <DEDUP_REMOVED lines=13> */
.L_x_1297:
[----:B------:R-:W-:Y:S05]  /*7330*/  @!P2 BRA `(.L_x_1275) ;  /* 0x000000000030a947 */ /* 0x000fea0003800000 */
[----:B------:R-:W-:Y:S01]  /*7340*/  FFMA.FTZ R121, R190, R121, R122 ;  /* 0x00000079be797223 */ /* 0x000fe2000001007a */
[----:B------:R-:W-:Y:S01]  /*7350*/  ISETP.GT.AND P5, PT, R136, RZ, PT ;  /* 0x000000ff8800720c */ /* 0x000fe20003fa4270 */
[----:B-----5:R-:W-:Y:S02]  /*7360*/  HADD2.F32 R124, -RZ, R111.H1_H1 ;  /* 0x3000006fff7c7230 */ /* 0x020fe40000004100 */
[----:B------:R-:W-:-:S04]  /*7370*/  FADD.FTZ R121, R188, -R121 ;  /* 0x80000079bc797221 */ /* 0x000fc80000010000 */
[----:B------:R-:W-:-:S05]  /*7380*/  FMUL.FTZ R121, R138, R121 ;  /* 0x000000798a797220 */ /* 0x000fca0000410000 */
[----:B------:R-:W-:Y:S01]  /*7390*/  FSEL R122, R121, RZ, P5 ;  /* 0x000000ff797a7208 */ /* 0x000fe20002800000 */
[----:B------:R-:W-:-:S04]  /*73a0*/  HADD2.F32 R121, -RZ, R83.H1_H1 ;  /* 0x30000053ff797230 */ /* 0x000fc80000004100 */
[----:B------:R-:W-:-:S04]  /*73b0*/  FMUL.FTZ R122, R122, UR15 ;  /* 0x0000000f7a7a7c20 */ /* 0x000fc80008410000 */
[-C--:B------:R-:W-:Y:S01]  /*73c0*/  FMUL.FTZ R121, R121, R122.reuse ;  /* 0x0000007a79797220 */ /* 0x080fe20000410000 */
[----:B------:R-:W-:-:S04]  /*73d0*/  FFMA.FTZ R11, R124, R122, R11 ;  /* 0x0000007a7c0b7223 */ /* 0x000fc8000001000b */
[----:B------:R-:W-:-:S04]  /*73e0*/  F2FP.F16.F32.PACK_AB R121, RZ, R121 ;  /* 0x00000079ff79723e */ /* 0x000fc800000000ff */
[----:B------:R-:W-:-:S07]  /*73f0*/  PRMT R115, R115, 0x5410, R121 ;  /* 0x0000541073737816 */ /* 0x000fce0000000079 */
.L_x_1275:
[----:B------:R-:W1:Y:S08]  /*7400*/  @P0 LDC.64 R122, c[0x0][0x478] ;  /* 0x00011e00ff7a0b82 */ /* 0x000e700000000a00 */
[----:B0-2---:R-:W0:Y:S01]  /*7410*/  @P2 LDC.64 R124, c[0x0][0x468] ;  /* 0x00011a00ff7c2b82 */ /* 0x005e220000000a00 */
[----:B-1----:R-:W-:-:S05]  /*7420*/  @P0 IMAD.WIDE.U32 R192, R192, 0x10, R122 ;  /* 0x00000010c0c00825 */ /* 0x002fca00078e007a */
[----:B------:R1:W-:Y:S01]  /*7430*/  @P0 STG.E.128 desc[UR10][R192.64], R116 ;  /* 0x00000074c0000986 */ /* 0x0003e2000c101d0a */
[----:B0-----:R-:W-:-:S05]  /*7440*/  @P2 IMAD.WIDE.U32 R120, R120, 0x10, R124 ;  /* 0x0000001078782825 */ /* 0x001fca00078e007c */
[----:B------:R1:W-:Y:S02]  /*7450*/  @P2 STG.E.128 desc[UR10][R120.64], R112 ;  /* 0x0000007078002986 */ /* 0x0003e4000c101d0a */
.L_x_1264:
[----:B------:R-:W-:Y:S05]  /*7460*/  BSYNC.RECONVERGENT B0 ;  /* 0x0000000000007941 */ /* 0x000fea0003800200 */
.L_x_1263:
[----:B-1----:R-:W1:Y:S01]  /*7470*/  LDC.64 R120, c[0x0][0x380] ;  /* 0x0000e000ff787b82 */ /* 0x002e620000000a00 */
[----:B------:R-:W-:Y:S01]  /*7480*/  UPLOP3.LUT UP1, UPT, UPT, UPT, UP1, 0x40, 0x4 ;  /* 0x000000000004789c */ /* 0x000fe20003f2e810 */
[----:B-1----:R-:W-:-:S04]  /*7490*/  IADD3 R137, PT, PT, R137, R120, RZ ;  /* 0x0000007889897210 */ /* 0x002fc80007ffe0ff */
[----:B------:R-:W-:-:S13]  /*74a0*/  ISETP.GE.AND P0, PT, R137, R121, PT ;  /* 0x000000798900720c */ /* 0x000fda0003f06270 */
[----:B------:R-:W-:Y:S05]  /*74b0*/  @!P0 BRA `(.L_x_1298) ;  /* 0xffffff9000a08947 */ /* 0x000fea000383ffff */
.L_x_1183:
        /* <DEDUP_REMOVED lines=18> */
.L_x_1300:
[----:B------:R-:W-:Y:S05]  /*75e0*/  BSYNC.RECONVERGENT B0 ;  /* 0x0000000000007941 */ /* 0x000fea0003800200 */
.L_x_1299:
        /* <DEDUP_REMOVED lines=15> */
.L_x_1302:
[----:B------:R-:W-:Y:S05]  /*76e0*/  BSYNC.RECONVERGENT B0 ;  /* 0x0000000000007941 */ /* 0x000fea0003800200 */
.L_x_1301:
        /* <DEDUP_REMOVED lines=14> */
.L_x_1303:
        /* <DEDUP_REMOVED lines=11> */
.L_x_10680:


//--------------------- .text._ZN10layer_norm13ln_bwd_kernelINS_13Kernel_traitsI6__halfS2_S2_S2_fjLj6144ELj1ELj1ELj8ELj16ENS_18Kernel_traits_baseILj6144ES2_S2_S2_S2_fjLj256EEEEELb0ELb1ELb1ELb1EEEvNS_9BwdParamsE --------------------------
	.section	.text._ZN10layer_norm13ln_bwd_kernelINS_13Kernel_traitsI6__halfS2_S2_S2_fjLj6144ELj1ELj1ELj8ELj16ENS_18Kernel_traits_baseILj6144ES2_S2_S2_S2_fjLj256EEEEELb0ELb1ELb1ELb1EEEvNS_9BwdParamsE,"ax",@progbits
	.align	128
        .global         _ZN10layer_norm13ln_bwd_kernelINS_13Kernel_traitsI6__halfS2_S2_S2_fjLj6144ELj1ELj1ELj8ELj16ENS_18Kernel_traits_baseILj6144ES2_S2_S2_S2_fjLj256EEEEELb0ELb1ELb1ELb1EEEvNS_9BwdParamsE
        .type           _ZN10layer_norm13ln_bwd_kernelINS_13Kernel_traitsI6__halfS2_S2_S2_fjLj6144ELj1ELj1ELj8ELj16ENS_18Kernel_traits_baseILj6144ES2_S2_S2_S2_fjLj256EEEEELb0ELb1ELb1ELb1EEEvNS_9BwdParamsE,@function
        .size           _ZN10layer_norm13ln_bwd_kernelINS_13Kernel_traitsI6__halfS2_S2_S2_fjLj6144ELj1ELj1ELj8ELj16ENS_18Kernel_traits_baseILj6144ES2_S2_S2_S2_fjLj256EEEEELb0ELb1ELb1ELb1EEEvNS_9BwdParamsE,(.L_x_10681 - _ZN10layer_norm13ln_bwd_kernelINS_13Kernel_traitsI6__halfS2_S2_S2_fjLj6144ELj1ELj1ELj8ELj16ENS_18Kernel_traits_baseILj6144ES2_S2_S2_S2_fjLj256EEEEELb0ELb1ELb1ELb1EEEvNS_9BwdParamsE)
        .other          _ZN10layer_norm13ln_bwd_kernelINS_13Kernel_traitsI6__halfS2_S2_S2_fjLj6144ELj1ELj1ELj8ELj16ENS_18Kernel_traits_baseILj6144ES2_S2_S2_S2_fjLj256EEEEELb0ELb1ELb1ELb1EEEvNS_9BwdParamsE,@"STO_CUDA_ENTRY STV_DEFAULT"
_ZN10layer_norm13ln_bwd_kernelINS_13Kernel_traitsI6__halfS2_S2_S2_fjLj6144ELj1ELj1ELj8ELj16ENS_18Kernel_traits_baseILj6144ES2_S2_S2_S2_fjLj256EEEEELb0ELb1ELb1ELb1EEEvNS_9BwdParamsE:
.text._ZN10layer_norm13ln_bwd_kernelINS_13Kernel_traitsI6__halfS2_S2_S2_fjLj6144ELj1ELj1ELj8ELj16ENS_18Kernel_traits_baseILj6144ES2_S2_S2_S2_fjLj256EEEEELb0ELb1ELb1ELb1EEEvNS_9BwdParamsE:
        /* <DEDUP_REMOVED lines=45> */
[----:B------:R-:W3:Y:S06]  /*02d0*/  LDCU UR14, c[0x0][0x388] ;  /* 0x00007100ff0e77ac */ /* 0x000eec0008000800 */
[----:B------:R-:W4:Y:S01]  /*02e0*/  LDC.64 R4, c[0x0][0x3e8] ;  /* 0x0000fa00ff047b82 */ /* 0x000f220000000a00 */
[----:B------:R-:W0:Y:S01]  /*02f0*/  LDCU.U8 UR11, c[0x0][0x410] ;  /* 0x00008200ff0b77ac */ /* 0x000e220008000000 */
[----:B------:R-:W0:Y:S01]  /*0300*/  LDCU UR15, c[0x0][0x400] ;  /* 0x00008000ff0f77ac */ /* 0x000e220008000800 */
[----:B------:R-:W0:Y:S01]  /*0310*/  LDCU.64 UR6, c[0x0][0x438] ;  /* 0x00008700ff0677ac */ /* 0x000e220008000a00 */
[----:B------:R-:W0:Y:S01]  /*0320*/  LDCU.64 UR8, c[0x0][0x478] ;  /* 0x00008f00ff0877ac */ /* 0x000e220008000a00 */
[----:B-1----:R-:W-:-:S05]  /*0330*/  IMAD.WIDE.U32 R2, R169, 0x10, R2 ;  /* 0x00000010a9027825 */ /* 0x002fca00078e0002 */
[----:B0-----:R0:W5:Y:S01]  /*0340*/  LDG.E.128 R164, desc[UR12][R2.64+0x2000] ;  /* 0x0020000c02a47981 */ /* 0x001162000c1e1d00 */
        /* <DEDUP_REMOVED lines=8> */
[----:B--23--:R-:W-:-:S11]  /*03d0*/  UPLOP3.LUT UP1, UPT, UPT, UPT, UPT, 0x40, 0x4 ;  /* 0x000000000004789c */ /* 0x00cfd60003f2e870 */
.L_x_1407:
[----:B------:R-:W1:Y:S08]  /*03e0*/  LDC.64 R124, c[0x0][0x3f8] ;  /* 0x0000fe00ff7c7b82 */ /* 0x000e700000000a00 */
[----:B------:R-:W2:Y:S08]  /*03f0*/  LDC.64 R120, c[0x0][0x3f0] ;  /* 0x0000fc00ff787b82 */ /* 0x000eb00000000a00 */
[----:B------:R-:W3:Y:S01]  /*0400*/  LDC.64 R122, c[0x0][0x3c8] ;  /* 0x0000f200ff7a7b82 */ /* 0x000ee20000000a00 */
[----:B-1----:R-:W-:-:S05]  /*0410*/  IMAD.WIDE R124, R0, 0x4, R124 ;  /* 0x00000004007c7825 */ /* 0x002fca00078e027c */
[----:B0-----:R-:W4:Y:S01]  /*0420*/  LDG.E R2, desc[UR12][R124.64] ;  /* 0x0000000c7c027981 */ /* 0x001f22000c1e1900 */
[----:B--2---:R-:W-:-:S06]  /*0430*/  IMAD.WIDE R120, R0, 0x4, R120 ;  /* 0x0000000400787825 */ /* 0x004fcc00078e0278 */
[----:B-----5:R0:W5:Y:S01]  /*0440*/  LDG.E R120, desc[UR12][R120.64] ;  /* 0x0000000c78787981 */ /* 0x020162000c1e1900 */
[----:B---3--:R-:W-:-:S05]  /*0450*/  IMAD.WIDE R122, R0, 0x4, R122 ;  /* 0x00000004007a7825 */ /* 0x008fca00078e027a */
[----:B------:R0:W5:Y:S01]  /*0460*/  LDG.E R136, desc[UR12][R122.64] ;  /* 0x0000000c7a887981 */ /* 0x000162000c1e1900 */
[----:B------:R-:W-:Y:S02]  /*0470*/  CS2R R126, SRZ ;  /* 0x00000000007e7805 */ /* 0x000fe4000001ff00 */
[----:B----4-:R-:W-:-:S13]  /*0480*/  ISETP.GE.AND P1, PT, R2, 0x1, PT ;  /* 0x000000010200780c */ /* 0x010fda0003f26270 */
[----:B0-----:R-:W-:Y:S05]  /*0490*/  @!P1 BRA `(.L_x_1305) ;  /* 0x00000010007c9947 */ /* 0x001fea0003800000 */
[----:B------:R-:W-:Y:S01]  /*04a0*/  IMAD R3, R0, UR14, RZ ;  /* 0x0000000e00037c24 */ /* 0x000fe2000f8e02ff */
[----:B------:R-:W0:Y:S01]  /*04b0*/  LDC.64 R144, c[0x0][0x3a8] ;  /* 0x0000ea00ff907b82 */ /* 0x000e220000000a00 */
[----:B------:R-:W-:-:S03]  /*04c0*/  IADD3 R121, PT, PT, R2, -0x1, RZ ;  /* 0xffffffff02797810 */ /* 0x000fc60007ffe0ff */
[----:B------:R-:W-:Y:S02]  /*04d0*/  SHF.R.S32.HI R122, RZ, 0x1f, R3 ;  /* 0x0000001fff7a7819 */ /* 0x000fe40000011403 */
[----:B------:R-:W-:Y:S02]  /*04e0*/  IMAD R121, R121, UR14, RZ ;  /* 0x0000000e79797c24 */ /* 0x000fe4000f8e02ff */
[----:B------:R-:W-:Y:S01]  /*04f0*/  LEA.HI R122, R122, R3, RZ, 0x3 ;  /* 0x000000037a7a7211 */ /* 0x000fe200078f18ff */
[----:B------:R-:W1:Y:S02]  /*0500*/  LDC.64 R124, c[0x0][0x428] ;  /* 0x00010a00ff7c7b82 */ /* 0x000e640000000a00 */
[----:B------:R-:W-:Y:S02]  /*0510*/  SHF.R.S32.HI R126, RZ, 0x1f, R121 ;  /* 0x0000001fff7e7819 */ /* 0x000fe40000011479 */
[----:B------:R-:W-:Y:S02]  /*0520*/  LEA.HI.SX32 R137, R122, R169, 0x1d ;  /* 0x000000a97a897211 */ /* 0x000fe400078feaff */
[----:B------:R-:W-:-:S02]  /*0530*/  LEA.HI R126, R126, R121, RZ, 0x3 ;  /* 0x000000797e7e7211 */ /* 0x000fc400078f18ff */
[----:B------:R-:W2:Y:S02]  /*0540*/  LDC.64 R122, c[0x0][0x3c0] ;  /* 0x0000f000ff7a7b82 */ /* 0x000ea40000000a00 */
[----:B------:R-:W-:Y:S02]  /*0550*/  LEA.HI.SX32 R121, R126, R169, 0x1d ;  /* 0x000000a97e797211 */ /* 0x000fe400078feaff */
[----:B------:R-:W-:Y:S02]  /*0560*/  IADD3 R157, PT, PT, R137, 0x100, RZ ;  /* 0x00000100899d7810 */ /* 0x000fe40007ffe0ff */
[----:B------:R-:W-:Y:S01]  /*0570*/  IADD3 R141, PT, PT, R121, 0x100, RZ ;  /* 0x00000100798d7810 */ /* 0x000fe20007ffe0ff */
[C---:B0-----:R-:W-:Y:S01]  /*0580*/  IMAD.WIDE.U32 R148, R137.reuse, 0x10, R144 ;  /* 0x0000001089947825 */ /* 0x041fe200078e0090 */
[----:B------:R-:W-:Y:S02]  /*0590*/  SHF.R.S32.HI R3, RZ, 0x1f, R0 ;  /* 0x0000001fff037819 */ /* 0x000fe40000011400 */
[----:B------:R-:W-:Y:S01]  /*05a0*/  IADD3 R159, PT, PT, R137, 0x200, RZ ;  /* 0x00000200899f7810 */ /* 0x000fe20007ffe0ff */
[----:B------:R-:W-:-:S02]  /*05b0*/  IMAD.WIDE.U32 R132, R157, 0x10, R144 ;  /* 0x000000109d847825 */ /* 0x000fc400078e0090 */
[----:B------:R-:W3:Y:S02]  /*05c0*/  LDG.E.128 R148, desc[UR12][R148.64] ;  /* 0x0000000c94947981 */ /* 0x000ee4000c1e1d00 */
[--C-:B-1----:R-:W-:Y:S02]  /*05d0*/  IMAD.WIDE.U32 R128, R121, 0x10, R124.reuse ;  /* 0x0000001079807825 */ /* 0x102fe400078e007c */
[----:B------:R-:W4:Y:S01]  /*05e0*/  LDG.E.128 R132, desc[UR12][R132.64] ;  /* 0x0000000c84847981 */ /* 0x000f22000c1e1d00 */
[C---:B--2---:R-:W-:Y:S01]  /*05f0*/  LEA R122, P0, R0.reuse, R122, 0x2 ;  /* 0x0000007a007a7211 */ /* 0x044fe200078010ff */
[----:B------:R-:W-:Y:S02]  /*0600*/  IMAD.WIDE.U32 R140, R141, 0x10, R124 ;  /* 0x000000108d8c7825 */ /* 0x000fe400078e007c */
[----:B------:R-:W2:Y:S01]  /*0610*/  LDG.E.128 R128, desc[UR12][R128.64] ;  /* 0x0000000c80807981 */ /* 0x000ea2000c1e1d00 */
[----:B------:R-:W-:Y:S01]  /*0620*/  LEA.HI.X R123, R0, R123, R3, 0x2, P0 ;  /* 0x0000007b007b7211 */ /* 0x000fe200000f1403 */
[----:B------:R-:W-:-:S02]  /*0630*/  IMAD.WIDE.U32 R144, R159, 0x10, R144 ;  /* 0x000000109f907825 */ /* 0x000fc400078e0090 */
[----:B------:R-:W4:Y:S04]  /*0640*/  LDG.E.128 R140, desc[UR12][R140.64] ;  /* 0x0000000c8c8c7981 */ /* 0x000f28000c1e1d00 */
[----:B------:R0:W4:Y:S04]  /*0650*/  LDG.E R3, desc[UR12][R122.64] ;  /* 0x0000000c7a037981 */ /* 0x000128000c1e1900 */
[----:B------:R-:W4:Y:S01]  /*0660*/  LDG.E.128 R144, desc[UR12][R144.64] ;  /* 0x0000000c90907981 */ /* 0x000f22000c1e1d00 */
[----:B------:R-:W-:-:S05]  /*0670*/  IADD3 R121, PT, PT, R121, 0x200, RZ ;  /* 0x0000020079797810 */ /* 0x000fca0007ffe0ff */
        /* <DEDUP_REMOVED lines=12> */
[----:B------:R-:W5:Y:S01]  /*0740*/  @P0 LDG.E.128 R8, desc[UR12][R138.64] ;  /* 0x0000000c8a080981 */ /* 0x000f62000c1e1d00 */
[----:B------:R-:W-:-:S05]  /*0750*/  @P0 IMAD.WIDE.U32 R152, R159, 0x10, R154 ;  /* 0x000000109f980825 */ /* 0x000fca00078e009a */
[----:B------:R0:W5:Y:S01]  /*0760*/  @P0 LDG.E.128 R4, desc[UR12][R152.64] ;  /* 0x0000000c98040981 */ /* 0x000162000c1e1d00 */
[----:B------:R-:W-:Y:S02]  /*0770*/  HADD2.F32 R174, -RZ, R164.H0_H0 ;  /* 0x200000a4ffae7230 */ /* 0x000fe40000004100 */
[----:B------:R-:W-:Y:S02]  /*0780*/  HADD2.F32 R182, -RZ, R166.H0_H0 ;  /* 0x200000a6ffb67230 */ /* 0x000fe40000004100 */
[----:B------:R-:W-:Y:S02]  /*0790*/  HADD2.F32 R186, -RZ, R167.H0_H0 ;  /* 0x200000a7ffba7230 */ /* 0x000fe40000004100 */
[----:B---3--:R-:W-:Y:S02]  /*07a0*/  HADD2.F32 R121, -RZ, R148.H0_H0 ;  /* 0x20000094ff797230 */ /* 0x008fe40000004100 */
[--C-:B------:R-:W-:Y:S02]  /*07b0*/  HADD2.F32 R154, -RZ, R149.reuse.H0_H0 ;  /* 0x20000095ff9a7230 */ /* 0x100fe40000004100 */
[----:B------:R-:W-:-:S02]  /*07c0*/  HADD2.F32 R155, -RZ, R149.H1_H1 ;  /* 0x30000095ff9b7230 */ /* 0x000fc40000004100 */
[----:B------:R-:W-:Y:S02]  /*07d0*/  HADD2.F32 R148, -RZ, R148.H1_H1 ;  /* 0x30000094ff947230 */ /* 0x000fe40000004100 */
[--C-:B--2---:R-:W-:Y:S02]  /*07e0*/  HADD2.F32 R149, -RZ, R129.reuse.H0_H0 ;  /* 0x20000081ff957230 */ /* 0x104fe40000004100 */
[----:B0-----:R-:W-:Y:S02]  /*07f0*/  HADD2.F32 R152, -RZ, R129.H1_H1 ;  /* 0x30000081ff987230 */ /* 0x001fe40000004100 */
[--C-:B------:R-:W-:Y:S02]  /*0800*/  HADD2.F32 R153, -RZ, R131.reuse.H0_H0 ;  /* 0x20000083ff997230 */ /* 0x100fe40000004100 */
[----:B------:R-:W-:Y:S02]  /*0810*/  HADD2.F32 R160, -RZ, R131.H1_H1 ;  /* 0x30000083ffa07230 */ /* 0x000fe40000004100 */
[--C-:B----4-:R-:W-:Y:S01]  /*0820*/  HADD2.F32 R129, -RZ, R134.reuse.H0_H0 ;  /* 0x20000086ff817230 */ /* 0x110fe20000004100 */
[----:B------:R-:W-:Y:S01]  /*0830*/  FSEL R172, R3, RZ, !P2 ;  /* 0x000000ff03ac7208 */ /* 0x000fe20005000000 */
[----:B------:R-:W-:-:S02]  /*0840*/  HADD2.F32 R131, -RZ, R134.H1_H1 ;  /* 0x30000086ff837230 */ /* 0x000fc40000004100 */
[--C-:B------:R-:W-:Y:S02]  /*0850*/  HADD2.F32 R163, -RZ, R140.reuse.H0_H0 ;  /* 0x2000008cffa37230 */ /* 0x100fe40000004100 */
[----:B------:R-:W-:Y:S02]  /*0860*/  HADD2.F32 R134, -RZ, R140.H1_H1 ;  /* 0x3000008cff867230 */ /* 0x000fe40000004100 */
[--C-:B------:R-:W-:Y:S02]  /*0870*/  HADD2.F32 R183, -RZ, R142.reuse.H0_H0 ;  /* 0x2000008effb77230 */ /* 0x100fe40000004100 */
[----:B------:R-:W-:Y:S02]  /*0880*/  HADD2.F32 R170, -RZ, R142.H1_H1 ;  /* 0x3000008effaa7230 */ /* 0x000fe40000004100 */
[----:B------:R-:W-:Y:S02]  /*0890*/  HADD2.F32 R140, -RZ, R144.H0_H0 ;  /* 0x20000090ff8c7230 */ /* 0x000fe40000004100 */
[----:B------:R-:W-:Y:S01]  /*08a0*/  FADD.FTZ R139, -R172, R148 ;  /* 0x00000094ac8b7221 */ /* 0x000fe20000010100 */
[----:B------:R-:W-:-:S02]  /*08b0*/  HADD2.F32 R142, -RZ, R147.H1_H1 ;  /* 0x30000093ff8e7230 */ /* 0x000fc40000004100 */
[--C-:B------:R-:W-:Y:S02]  /*08c0*/  HADD2.F32 R173, -RZ, R141.reuse.H0_H0 ;  /* 0x2000008dffad7230 */ /* 0x100fe40000004100 */
[----:B------:R-:W-:Y:S02]  /*08d0*/  HADD2.F32 R162, -RZ, R141.H1_H1 ;  /* 0x3000008dffa27230 */ /* 0x000fe40000004100 */
[C---:B------:R-:W-:Y:S01]  /*08e0*/  FADD.FTZ R141, -R172.reuse, R154 ;  /* 0x0000009aac8d7221 */ /* 0x040fe20000010100 */
[----:B------:R-:W-:Y:S02]  /*08f0*/  HADD2.F32 R144, -RZ, R144.H1_H1 ;  /* 0x30000090ff907230 */ /* 0x000fe40000004100 */
[C---:B------:R-:W-:Y:S01]  /*0900*/  FADD.FTZ R3, -R172.reuse, R121 ;  /* 0x00000079ac037221 */ /* 0x040fe20000010100 */
[----:B------:R-:W-:Y:S02]  /*0910*/  HADD2.F32 R159, -RZ, R151.H1_H1 ;  /* 0x30000097ff9f7230 */ /* 0x000fe40000004100 */
[C---:B------:R-:W-:Y:S01]  /*0920*/  FADD.FTZ R155, -R172.reuse, R155 ;  /* 0x0000009bac9b7221 */ /* 0x040fe20000010100 */
[C---:B------:R-:W-:Y:S01]  /*0930*/  FADD.FTZ R193, -R172.reuse, R140 ;  /* 0x0000008cacc17221 */ /* 0x040fe20000010100 */
[----:B------:R-:W-:Y:S01]  /*0940*/  FADD.FTZ R121, -R172, R142 ;  /* 0x0000008eac797221 */ /* 0x000fe20000010100 */
[----:B-----5:R-:W-:Y:S01]  /*0950*/  FMUL.FTZ R140, R136, R139 ;  /* 0x0000008b888c7220 */ /* 0x020fe20000410000 */
[----:B------:R-:W-:-:S02]  /*0960*/  HADD2.F32 R142, -RZ, R29.H0_H0 ;  /* 0x2000001dff8e7230 */ /* 0x000fc40000004100 */
[----:B------:R-:W-:Y:S01]  /*0970*/  FMUL.FTZ R139, R136, R141 ;  /* 0x0000008d888b7220 */ /* 0x000fe20000410000 */
[--C-:B------:R-:W-:Y:S02]  /*0980*/  HADD2.F32 R156, -RZ, R150.reuse.H0_H0 ;  /* 0x20000096ff9c7230 */ /* 0x100fe40000004100 */
[----:B------:R-:W-:Y:S01]  /*0990*/  FADD.FTZ R197, -R172, R144 ;  /* 0x00000090acc57221 */ /* 0x000fe20000010100 */
[----:B------:R-:W-:Y:S02]  /*09a0*/  HADD2.F32 R157, -RZ, R150.H1_H1 ;  /* 0x30000096ff9d7230 */ /* 0x000fe40000004100 */
[----:B------:R-:W-:Y:S01]  /*09b0*/  FMUL.FTZ R144, R136, R155 ;  /* 0x0000009b88907220 */ /* 0x000fe20000410000 */
[----:B------:R-:W-:Y:S02]  /*09c0*/  HADD2.F32 R141, -RZ, R29.H1_H1 ;  /* 0x3000001dff8d7230 */ /* 0x000fe40000004100 */
[----:B------:R-:W-:Y:S01]  /*09d0*/  FADD.FTZ R159, -R172, R159 ;  /* 0x0000009fac9f7221 */ /* 0x000fe20000010100 */
[----:B------:R-:W-:-:S02]  /*09e0*/  HADD2.F32 R123, -RZ, R133.H0_H0 ;  /* 0x20000085ff7b7230 */ /* 0x000fc40000004100 */
[--C-:B------:R-:W-:Y:S02]  /*09f0*/  HADD2.F32 R181, -RZ, R146.reuse.H0_H0 ;  /* 0x20000092ffb57230 */ /* 0x100fe40000004100 */
[----:B------:R-:W-:Y:S02]  /*0a00*/  HADD2.F32 R133, -RZ, R133.H1_H1 ;  /* 0x30000085ff857230 */ /* 0x000fe40000004100 */
[----:B------:R-:W-:Y:S02]  /*0a10*/  HADD2.F32 R146, -RZ, R146.H1_H1 ;  /* 0x30000092ff927230 */ /* 0x000fe40000004100 */
[----:B------:R-:W-:Y:S01]  /*0a20*/  FMUL.FTZ R142, R142, R149 ;  /* 0x000000958e8e7220 */ /* 0x000fe20000410000 */
[--C-:B------:R-:W-:Y:S02]  /*0a30*/  HADD2.F32 R137, -RZ, R128.reuse.H0_H0 ;  /* 0x20000080ff897230 */ /* 0x100fe40000004100 */
[----:B------:R-:W-:Y:S01]  /*0a40*/  FADD.FTZ R106, R106, R149 ;  /* 0x000000956a6a7221 */ /* 0x000fe20000010000 */
[----:B------:R-:W-:-:S02]  /*0a50*/  HADD2.F32 R150, -RZ, R128.H1_H1 ;  /* 0x30000080ff967230 */ /* 0x000fc40000004100 */
[----:B------:R-:W-:Y:S01]  /*0a60*/  FFMA.FTZ R38, R139, R149, R38 ;  /* 0x000000958b267223 */ /* 0x000fe20000010026 */
[--C-:B------:R-:W-:Y:S02]  /*0a70*/  HADD2.F32 R138, -RZ, R135.reuse.H0_H0 ;  /* 0x20000087ff8a7230 */ /* 0x100fe40000004100 */
[----:B------:R-:W-:Y:S02]  /*0a80*/  HADD2.F32 R168, -RZ, R135.H1_H1 ;  /* 0x30000087ffa87230 */ /* 0x000fe40000004100 */
[C---:B------:R-:W-:Y:S01]  /*0a90*/  FADD.FTZ R157, -R172.reuse, R157 ;  /* 0x0000009dac9d7221 */ /* 0x040fe20000010100 */
[--C-:B------:R-:W-:Y:S02]  /*0aa0*/  HADD2.F32 R135, -RZ, R143.reuse.H0_H0 ;  /* 0x2000008fff877230 */ /* 0x100fe40000004100 */
[----:B------:R-:W-:Y:S01]  /*0ab0*/  FMUL.FTZ R141, R141, R152 ;  /* 0x000000988d8d7220 */ /* 0x000fe20000410000 */
[----:B------:R-:W-:Y:S02]  /*0ac0*/  HADD2.F32 R128, -RZ, R143.H1_H1 ;  /* 0x3000008fff807230 */ /* 0x000fe40000004100 */
[----:B------:R-:W-:Y:S01]  /*0ad0*/  FADD.FTZ R143, -R172, R156 ;  /* 0x0000009cac8f7221 */ /* 0x000fe20000010100 */
[----:B------:R-:W-:-:S02]  /*0ae0*/  HADD2.F32 R122, -RZ, R132.H0_H0 ;  /* 0x20000084ff7a7230 */ /* 0x000fc40000004100 */
[----:B------:R-:W-:Y:S01]  /*0af0*/  FADD.FTZ R107, R107, R152 ;  /* 0x000000986b6b7221 */ /* 0x000fe20000010000 */
[----:B------:R-:W-:Y:S01]  /*0b00*/  FFMA.FTZ R39, R144, R152, R39 ;  /* 0x0000009890277223 */ /* 0x000fe20000010027 */
[----:B------:R-:W-:Y:S02]  /*0b10*/  HADD2.F32 R149, -RZ, R31.H1_H1 ;  /* 0x3000001fff957230 */ /* 0x000fe40000004100 */
[----:B------:R-:W-:Y:S01]  /*0b20*/  FADD.FTZ R179, -R172, R129 ;  /* 0x00000081acb37221 */ /* 0x000fe20000010100 */
[----:B------:R-:W-:Y:S01]  /*0b30*/  FMUL.FTZ R152, R136, R159 ;  /* 0x0000009f88987220 */ /* 0x000fe20000410000 */
[----:B------:R-:W-:Y:S02]  /*0b40*/  HADD2.F32 R158, -RZ, R151.H0_H0 ;  /* 0x20000097ff9e7230 */ /* 0x000fe40000004100 */
[C---:B------:R-:W-:Y:S01]  /*0b50*/  FADD.FTZ R175, -R172.reuse, R133 ;  /* 0x00000085acaf7221 */ /* 0x040fe20000010100 */
[----:B------:R-:W-:Y:S01]  /*0b60*/  FADD.FTZ R129, -R172, R146 ;  /* 0x00000092ac817221 */ /* 0x000fe20000010100 */
[----:B------:R-:W-:-:S02]  /*0b70*/  HADD2.F32 R151, -RZ, R130.H0_H0 ;  /* 0x20000082ff977230 */ /* 0x000fc40000004100 */
[C---:B------:R-:W-:Y:S01]  /*0b80*/  FMUL.FTZ R143, R136.reuse, R143 ;  /* 0x0000008f888f7220 */ /* 0x040fe20000410000 */
[----:B------:R-:W-:Y:S02]  /*0b90*/  HADD2.F32 R146, -RZ, R30.H0_H0 ;  /* 0x2000001eff927230 */ /* 0x000fe40000004100 */
[----:B------:R-:W-:Y:S01]  /*0ba0*/  FMUL.FTZ R148, R136, R157 ;  /* 0x0000009d88947220 */ /* 0x000fe20000410000 */
[----:B------:R-:W-:Y:S02]  /*0bb0*/  HADD2.F32 R177, -RZ, R145.H0_H0 ;  /* 0x20000091ffb17230 */ /* 0x000fe40000004100 */
[----:B------:R-:W-:Y:S01]  /*0bc0*/  FADD.FTZ R161, -R172, R122 ;  /* 0x0000007aaca17221 */ /* 0x000fe20000010100 */
[-C--:B------:R-:W-:Y:S01]  /*0bd0*/  FMUL.FTZ R149, R149, R160.reuse ;  /* 0x000000a095957220 */ /* 0x080fe20000410000 */
[----:B------:R-:W-:Y:S01]  /*0be0*/  FADD.FTZ R103, R103, R160 ;  /* 0x000000a067677221 */ /* 0x000fe20000010000 */
[----:B------:R-:W-:Y:S01]  /*0bf0*/  FFMA.FTZ R43, R152, R160, R43 ;  /* 0x000000a0982b7223 */ /* 0x000fe2000001002b */
[----:B------:R-:W-:-:S02]  /*0c00*/  HADD2.F32 R157, -RZ, R33.H1_H1 ;  /* 0x30000021ff9d7230 */ /* 0x000fc40000004100 */
[----:B------:R-:W-:Y:S01]  /*0c10*/  FMUL.FTZ R160, R136, R175 ;  /* 0x000000af88a07220 */ /* 0x000fe20000410000 */
[----:B------:R-:W-:Y:S02]  /*0c20*/  HADD2.F32 R145, -RZ, R145.H1_H1 ;  /* 0x30000091ff917230 */ /* 0x000fe40000004100 */
[C---:B------:R-:W-:Y:S01]  /*0c30*/  FADD.FTZ R187, -R172.reuse, R131 ;  /* 0x00000083acbb7221 */ /* 0x040fe20000010100 */
[----:B------:R-:W-:Y:S01]  /*0c40*/  FADD.FTZ R189, -R172, R138 ;  /* 0x0000008aacbd7221 */ /* 0x000fe20000010100 */
[-C--:B------:R-:W-:Y:S01]  /*0c50*/  FMUL.FTZ R146, R146, R151.reuse ;  /* 0x0000009792927220 */ /* 0x080fe20000410000 */
[----:B------:R-:W-:Y:S01]  /*0c60*/  FADD.FTZ R100, R100, R151 ;  /* 0x0000009764647221 */ /* 0x000fe20000010000 */
[----:B------:R-:W-:Y:S01]  /*0c70*/  FFMA.FTZ R40, R143, R151, R40 ;  /* 0x000000978f287223 */ /* 0x000fe20000010028 */
[----:B------:R-:W-:Y:S02]  /*0c80*/  HADD2.F32 R138, -RZ, R28.H0_H0 ;  /* 0x2000001cff8a7230 */ /* 0x000fe40000004100 */
[----:B------:R-:W-:Y:S01]  /*0c90*/  FMUL.FTZ R151, R136, R161 ;  /* 0x000000a188977220 */ /* 0x000fe20000410000 */
[-C--:B------:R-:W-:Y:S01]  /*0ca0*/  FMUL.FTZ R157, R157, R162.reuse ;  /* 0x000000a29d9d7220 */ /* 0x080fe20000410000 */
[----:B------:R-:W-:Y:S01]  /*0cb0*/  FADD.FTZ R99, R99, R162 ;  /* 0x000000a263637221 */ /* 0x000fe20000010000 */
[----:B------:R-:W-:Y:S01]  /*0cc0*/  FFMA.FTZ R47, R160, R162, R47 ;  /* 0x000000a2a02f7223 */ /* 0x000fe2000001002f */
[----:B------:R-:W-:-:S02]  /*0cd0*/  HADD2.F32 R161, -RZ, R34.H1_H1 ;  /* 0x30000022ffa17230 */ /* 0x000fc40000004100 */
[C---:B------:R-:W-:Y:S01]  /*0ce0*/  FADD.FTZ R171, -R172.reuse, R123 ;  /* 0x0000007bacab7221 */ /* 0x040fe20000010100 */
[----:B------:R-:W-:Y:S01]  /*0cf0*/  FADD.FTZ R131, -R172, R145 ;  /* 0x00000091ac837221 */ /* 0x000fe20000010100 */
[----:B------:R-:W-:Y:S02]  /*0d00*/  HADD2.F32 R154, -RZ, R32.H0_H0 ;  /* 0x20000020ff9a7230 */ /* 0x000fe40000004100 */
[C---:B------:R-:W-:Y:S01]  /*0d10*/  FMUL.FTZ R162, R136.reuse, R187 ;  /* 0x000000bb88a27220 */ /* 0x040fe20000410000 */
[----:B------:R-:W-:Y:S02]  /*0d20*/  HADD2.F32 R130, -RZ, R130.H1_H1 ;  /* 0x30000082ff827230 */ /* 0x000fe40000004100 */
[----:B------:R-:W-:Y:S01]  /*0d30*/  FMUL.FTZ R3, R136, R3 ;  /* 0x0000000388037220 */ /* 0x000fe20000410000 */
[--C-:B------:R-:W-:Y:S02]  /*0d40*/  HADD2.F32 R123, -RZ, R127.reuse.H0_H0 ;  /* 0x2000007fff7b7230 */ /* 0x100fe40000004100 */
[----:B------:R-:W-:-:S02]  /*0d50*/  HADD2.F32 R122, -RZ, R127.H1_H1 ;  /* 0x3000007fff7a7230 */ /* 0x000fc40000004100 */
[----:B------:R-:W-:Y:S02]  /*0d60*/  HADD2.F32 R145, -RZ, R30.H1_H1 ;  /* 0x3000001eff917230 */ /* 0x000fe40000004100 */
[----:B------:R-:W-:Y:S01]  /*0d70*/  FMUL.FTZ R138, R138, R137 ;  /* 0x000000898a8a7220 */ /* 0x000fe20000410000 */
[----:B------:R-:W-:Y:S02]  /*0d80*/  HADD2.F32 R127, -RZ, R28.H1_H1 ;  /* 0x3000001cff7f7230 */ /* 0x000fe40000004100 */
[-C--:B------:R-:W-:Y:S01]  /*0d90*/  FMUL.FTZ R161, R161, R170.reuse ;  /* 0x000000aaa1a17220 */ /* 0x080fe20000410000 */
        /* <DEDUP_REMOVED lines=8> */
[-C--:B------:R-:W-:Y:S01]  /*0e20*/  FMUL.FTZ R145, R145, R130.reuse ;  /* 0x0000008291917220 */ /* 0x080fe20000410000 */
[----:B------:R-:W-:Y:S01]  /*0e30*/  FADD.FTZ R101, R101, R130 ;  /* 0x0000008265657221 */ /* 0x000fe20000010000 */
[----:B------:R-:W-:Y:S01]  /*0e40*/  FFMA.FTZ R41, R148, R130, R41 ;  /* 0x0000008294297223 */ /* 0x000fe20000010029 */
[----:B------:R-:W-:Y:S01]  /*0e50*/  FMUL.FTZ R163, R136, R189 ;  /* 0x000000bd88a37220 */ /* 0x000fe20000410000 */
[----:B------:R-:W-:Y:S01]  /*0e60*/  FMUL.FTZ R137, R127, R150 ;  /* 0x000000967f897220 */ /* 0x000fe20000410000 */
[----:B------:R-:W-:Y:S01]  /*0e70*/  FADD.FTZ R130, RZ, R138 ;  /* 0x0000008aff827221 */ /* 0x000fe20000010000 */
[----:B------:R-:W-:Y:S01]  /*0e80*/  FFMA.FTZ R127, R3, R138, RZ ;  /* 0x0000008a037f7223 */ /* 0x000fe200000100ff */
[----:B------:R-:W-:Y:S02]  /*0e90*/  HADD2.F32 R132, -RZ, R132.H1_H1 ;  /* 0x30000084ff847230 */ /* 0x000fe40000004100 */
[----:B------:R-:W-:Y:S01]  /*0ea0*/  FMUL.FTZ R170, R170, R135 ;  /* 0x00000087aaaa7220 */ /* 0x000fe20000410000 */
[----:B------:R-:W-:-:S02]  /*0eb0*/  HADD2.F32 R185, -RZ, R147.H0_H0 ;  /* 0x20000093ffb97230 */ /* 0x000fc40000004100 */
[----:B------:R-:W-:Y:S01]  /*0ec0*/  FADD.FTZ R94, R94, R135 ;  /* 0x000000875e5e7221 */ /* 0x000fe20000010000 */
[----:B------:R-:W-:Y:S01]  /*0ed0*/  FFMA.FTZ R50, R163, R135, R50 ;  /* 0x00000087a3327223 */ /* 0x000fe20000010032 */
[----:B------:R-:W-:Y:S01]  /*0ee0*/  FADD.FTZ R191, -R172, R168 ;  /* 0x000000a8acbf7221 */ /* 0x000fe20000010100 */
[----:B------:R-:W-:Y:S01]  /*0ef0*/  FADD.FTZ R135, R130, R137 ;  /* 0x0000008982877221 */ /* 0x000fe20000010000 */
[----:B------:R-:W-:Y:S01]  /*0f00*/  FFMA.FTZ R130, R140, R137, R127 ;  /* 0x000000898c827223 */ /* 0x000fe2000001007f */
[----:B------:R-:W-:Y:S01]  /*0f10*/  FMUL.FTZ R155, R136, R171 ;  /* 0x000000ab889b7220 */ /* 0x000fe20000410000 */
[C---:B------:R-:W-:Y:S01]  /*0f20*/  FADD.FTZ R147, -R172.reuse, R158 ;  /* 0x0000009eac937221 */ /* 0x040fe20000010100 */
[C---:B------:R-:W-:Y:S01]  /*0f30*/  FADD.FTZ R169, -R172.reuse, R132 ;  /* 0x00000084aca97221 */ /* 0x040fe20000010100 */
[C---:B------:R-:W-:Y:S01]  /*0f40*/  FADD.FTZ R177, -R172.reuse, R177 ;  /* 0x000000b1acb17221 */ /* 0x040fe20000010100 */
[C---:B------:R-:W-:Y:S01]  /*0f50*/  FADD.FTZ R181, -R172.reuse, R181 ;  /* 0x000000b5acb57221 */ /* 0x040fe20000010100 */
[----:B------:R-:W-:Y:S01]  /*0f60*/  FADD.FTZ R185, -R172, R185 ;  /* 0x000000b9acb97221 */ /* 0x000fe20000010100 */
[----:B------:R-:W-:-:S02]  /*0f70*/  HADD2.F32 R171, -RZ, R35.H1_H1 ;  /* 0x30000023ffab7230 */ /* 0x000fc40000004100 */
[----:B------:R-:W-:Y:S01]  /*0f80*/  FMUL.FTZ R172, R136, R191 ;  /* 0x000000bf88ac7220 */ /* 0x000fe20000410000 */
[----:B------:R-:W-:Y:S01]  /*0f90*/  FADD.FTZ R132, R135, R142 ;  /* 0x0000008e87847221 */ /* 0x000fe20000010000 */
[----:B------:R-:W-:Y:S01]  /*0fa0*/  FFMA.FTZ R127, R139, R142, R130 ;  /* 0x0000008e8b7f7223 */ /* 0x000fe20000010082 */
[----:B------:R-:W-:Y:S01]  /*0fb0*/  FADD.FTZ R95, R95, R128 ;  /* 0x000000805f5f7221 */ /* 0x000fe20000010000 */
[-C--:B------:R-:W-:Y:S01]  /*0fc0*/  FMUL.FTZ R171, R171, R128.reuse ;  /* 0x00000080abab7220 */ /* 0x080fe20000410000 */
[----:B------:R-:W-:Y:S01]  /*0fd0*/  FFMA.FTZ R51, R172, R128, R51 ;  /* 0x00000080ac337223 */ /* 0x000fe20000010033 */
[----:B------:R-:W-:Y:S01]  /*0fe0*/  FADD.FTZ R135, R132, R141 ;  /* 0x0000008d84877221 */ /* 0x000fe20000010000 */
[----:B------:R-:W-:Y:S01]  /*0ff0*/  FFMA.FTZ R128, R144, R141, R127 ;  /* 0x0000008d90807223 */ /* 0x000fe2000001007f */
[----:B------:R-:W-:Y:S01]  /*1000*/  FADD.FTZ R105, R105, R150 ;  /* 0x0000009669697221 */ /* 0x000fe20000010000 */
[----:B------:R-:W-:Y:S01]  /*1010*/  FFMA.FTZ R37, R140, R150, R37 ;  /* 0x000000968c257223 */ /* 0x000fe20000010025 */
[----:B------:R-:W-:-:S02]  /*1020*/  HADD2.F32 R150, -RZ, R31.H0_H0 ;  /* 0x2000001fff967230 */ /* 0x000fc40000004100 */
[----:B------:R-:W-:Y:S01]  /*1030*/  FADD.FTZ R130, R135, R146 ;  /* 0x0000009287827221 */ /* 0x000fe20000010000 */
[----:B------:R-:W-:Y:S01]  /*1040*/  FFMA.FTZ R127, R143, R146, R128 ;  /* 0x000000928f7f7223 */ /* 0x000fe20000010080 */
[----:B------:R-:W-:Y:S01]  /*1050*/  FMUL.FTZ R147, R136, R147 ;  /* 0x0000009388937220 */ /* 0x000fe20000410000 */
[----:B------:R-:W-:Y:S01]  /*1060*/  FMUL.FTZ R150, R150, R153 ;  /* 0x0000009996967220 */ /* 0x000fe20000410000 */
[----:B------:R-:W-:Y:S01]  /*1070*/  FADD.FTZ R135, R130, R145 ;  /* 0x0000009182877221 */ /* 0x000fe20000010000 */
[----:B------:R-:W-:Y:S01]  /*1080*/  FFMA.FTZ R128, R148, R145, R127 ;  /* 0x0000009194807223 */ /* 0x000fe2000001007f */
[----:B------:R-:W-:Y:S02]  /*1090*/  FADD.FTZ R102, R102, R153 ;  /* 0x0000009966667221 */ /* 0x000fe40000010000 */
[----:B------:R-:W-:Y:S01]  /*10a0*/  FADD.FTZ R130, R135, R150 ;  /* 0x0000009687827221 */ /* 0x000fe20000010000 */
[C---:B------:R-:W-:Y:S01]  /*10b0*/  FFMA.FTZ R127, R147.reuse, R150, R128 ;  /* 0x00000096937f7223 */ /* 0x040fe20000010080 */
[----:B------:R-:W-:Y:S01]  /*10c0*/  FFMA.FTZ R42, R147, R153, R42 ;  /* 0x00000099932a7223 */ /* 0x000fe2000001002a */
[----:B------:R-:W-:-:S02]  /*10d0*/  HADD2.F32 R153, -RZ, R32.H1_H1 ;  /* 0x30000020ff997230 */ /* 0x000fc40000004100 */
[----:B------:R-:W-:Y:S01]  /*10e0*/  FADD.FTZ R135, R130, R149 ;  /* 0x0000009582877221 */ /* 0x000fe20000010000 */
[----:B------:R-:W-:Y:S01]  /*10f0*/  FFMA.FTZ R130, R152, R149, R127 ;  /* 0x0000009598827223 */ /* 0x000fe2000001007f */
[----:B------:R-:W-:Y:S02]  /*1100*/  HADD2.F32 R158, -RZ, R33.H0_H0 ;  /* 0x20000021ff9e7230 */ /* 0x000fe40000004100 */
[C---:B------:R-:W-:Y:S01]  /*1110*/  FMUL.FTZ R156, R136.reuse, R169 ;  /* 0x000000a9889c7220 */ /* 0x040fe20000410000 */
[----:B------:R-:W-:Y:S02]  /*1120*/  HADD2.F32 R178, -RZ, R124.H1_H1 ;  /* 0x3000007cffb27230 */ /* 0x000fe40000004100 */
[----:B------:R-:W-:Y:S01]  /*1130*/  FMUL.FTZ R153, R153, R134 ;  /* 0x0000008699997220 */ /* 0x000fe20000410000 */
[----:B------:R-:W-:Y:S02]  /*1140*/  HADD2.F32 R175, -RZ, R164.H1_H1 ;  /* 0x300000a4ffaf7230 */ /* 0x000fe40000004100 */
[----:B------:R-:W-:Y:S01]  /*1150*/  FADD.FTZ R128, R135, R154 ;  /* 0x0000009a87807221 */ /* 0x000fe20000010000 */
[----:B------:R-:W-:Y:S01]  /*1160*/  FMUL.FTZ R176, R136, R197 ;  /* 0x000000c588b07220 */ /* 0x000fe20000410000 */
[----:B------:R-:W-:Y:S01]  /*1170*/  FFMA.FTZ R127, R151, R154, R130 ;  /* 0x0000009a977f7223 */ /* 0x000fe20000010082 */
[----:B------:R-:W-:Y:S01]  /*1180*/  FMUL.FTZ R158, R158, R173 ;  /* 0x000000ad9e9e7220 */ /* 0x000fe20000410000 */
[----:B------:R-:W-:Y:S01]  /*1190*/  FADD.FTZ R135, R128, R153 ;  /* 0x0000009980877221 */ /* 0x000fe20000010000 */
[-C--:B------:R-:W-:Y:S01]  /*11a0*/  FMUL.FTZ R175, R175, R178.reuse ;  /* 0x000000b2afaf7220 */ /* 0x080fe20000410000 */
[----:B------:R-:W-:Y:S01]  /*11b0*/  FADD.FTZ R89, R89, R178 ;  /* 0x000000b259597221 */ /* 0x000fe20000010000 */
[----:B------:R-:W-:Y:S01]  /*11c0*/  FFMA.FTZ R53, R176, R178, R53 ;  /* 0x000000b2b0357223 */ /* 0x000fe20000010035 */
[----:B------:R-:W-:Y:S01]  /*11d0*/  FFMA.FTZ R128, R156, R153, R127 ;  /* 0x000000999c807223 */ /* 0x000fe2000001007f */
[----:B------:R-:W-:-:S02]  /*11e0*/  HADD2.F32 R133, -RZ, R125.H0_H0 ;  /* 0x2000007dff857230 */ /* 0x000fc40000004100 */
[----:B------:R-:W-:Y:S01]  /*11f0*/  FMUL.FTZ R177, R136, R177 ;  /* 0x000000b188b17220 */ /* 0x000fe20000410000 */
[----:B------:R-:W-:Y:S02]  /*1200*/  HADD2.F32 R178, -RZ, R165.H0_H0 ;  /* 0x200000a5ffb27230 */ /* 0x000fe40000004100 */
[----:B------:R-:W-:Y:S01]  /*1210*/  FADD.FTZ R130, R135, R158 ;  /* 0x0000009e87827221 */ /* 0x000fe20000010000 */
[----:B------:R-:W-:Y:S02]  /*1220*/  HADD2.F32 R168, -RZ, R34.H0_H0 ;  /* 0x20000022ffa87230 */ /* 0x000fe40000004100 */
[----:B------:R-:W-:Y:S01]  /*1230*/  FFMA.FTZ R127, R155, R158, R128 ;  /* 0x0000009e9b7f7223 */ /* 0x000fe20000010080 */
[----:B------:R-:W-:Y:S01]  /*1240*/  FADD.FTZ R90, R90, R133 ;  /* 0x000000855a5a7221 */ /* 0x000fe20000010000 */
[-C--:B------:R-:W-:Y:S01]  /*1250*/  FMUL.FTZ R178, R178, R133.reuse ;  /* 0x00000085b2b27220 */ /* 0x080fe20000410000 */
[----:B------:R-:W-:Y:S01]  /*1260*/  FFMA.FTZ R54, R177, R133, R54 ;  /* 0x00000085b1367223 */ /* 0x000fe20000010036 */
[----:B------:R-:W-:Y:S01]  /*1270*/  FMUL.FTZ R168, R168, R183 ;  /* 0x000000b7a8a87220 */ /* 0x000fe20000410000 */
[----:B------:R-:W-:Y:S01]  /*1280*/  FADD.FTZ R133, R130, R157 ;  /* 0x0000009d82857221 */ /* 0x000fe20000010000 */
[----:B------:R-:W-:Y:S01]  /*1290*/  FMUL.FTZ R159, R136, R179 ;  /* 0x000000b3889f7220 */ /* 0x000fe20000410000 */
[----:B------:R-:W-:Y:S01]  /*12a0*/  FFMA.FTZ R128, R160, R157, R127 ;  /* 0x0000009da0807223 */ /* 0x000fe2000001007f */
[----:B------:R-:W-:-:S02]  /*12b0*/  HADD2.F32 R195, -RZ, R124.H0_H0 ;  /* 0x2000007cffc37230 */ /* 0x000fc40000004100 */
[----:B------:R-:W-:Y:S01]  /*12c0*/  FMUL.FTZ R180, R136, R131 ;  /* 0x0000008388b47220 */ /* 0x000fe20000410000 */
[----:B------:R-:W-:Y:S02]  /*12d0*/  HADD2.F32 R124, -RZ, R125.H1_H1 ;  /* 0x3000007dff7c7230 */ /* 0x000fe40000004100 */
[----:B------:R-:W-:Y:S01]  /*12e0*/  FADD.FTZ R130, R133, R168 ;  /* 0x000000a885827221 */ /* 0x000fe20000010000 */
[----:B------:R-:W-:Y:S02]  /*12f0*/  HADD2.F32 R179, -RZ, R165.H1_H1 ;  /* 0x300000a5ffb37230 */ /* 0x000fe40000004100 */
[----:B------:R-:W-:Y:S01]  /*1300*/  FFMA.FTZ R127, R159, R168, R128 ;  /* 0x000000a89f7f7223 */ /* 0x000fe20000010080 */
[----:B------:R-:W-:Y:S01]  /*1310*/  FADD.FTZ R91, R91, R124 ;  /* 0x0000007c5b5b7221 */ /* 0x000fe20000010000 */
[-C--:B------:R-:W-:Y:S01]  /*1320*/  FFMA.FTZ R55, R180, R124.reuse, R55 ;  /* 0x0000007cb4377223 */ /* 0x080fe20000010037 */
[----:B------:R-:W-:Y:S01]  /*1330*/  FMUL.FTZ R179, R179, R124 ;  /* 0x0000007cb3b37220 */ /* 0x000fe20000410000 */
[----:B------:R-:W-:Y:S01]  /*1340*/  FADD.FTZ R131, R130, R161 ;  /* 0x000000a182837221 */ /* 0x000fe20000010000 */
[----:B------:R-:W-:-:S03]  /*1350*/  FFMA.FTZ R124, R162, R161, R127 ;  /* 0x000000a1a27c7223 */ /* 0x000fc6000001007f */
[----:B------:R-:W-:Y:S01]  /*1360*/  FADD.FTZ R128, R131, R170 ;  /* 0x000000aa83807221 */ /* 0x000fe20000010000 */
[----:B------:R-:W-:Y:S01]  /*1370*/  FFMA.FTZ R127, R163, R170, R124 ;  /* 0x000000aaa37f7223 */ /* 0x000fe2000001007c */
[--C-:B------:R-:W-:Y:S02]  /*1380*/  HADD2.F32 R125, -RZ, R126.reuse.H0_H0 ;  /* 0x2000007eff7d7230 */ /* 0x100fe40000004100 */
[----:B------:R-:W-:Y:S01]  /*1390*/  FADD.FTZ R98, R98, R173 ;  /* 0x000000ad62627221 */ /* 0x000fe20000010000 */
        /* <DEDUP_REMOVED lines=11> */
[----:B------:R-:W-:Y:S01]  /*1450*/  FADD.FTZ R92, R92, R183 ;  /* 0x000000b75c5c7221 */ /* 0x000fe20000010000 */
[----:B------:R-:W-:Y:S01]  /*1460*/  FFMA.FTZ R48, R159, R183, R48 ;  /* 0x000000b79f307223 */ /* 0x000fe20000010030 */
[----:B------:R-:W-:-:S02]  /*1470*/  HADD2.F32 R126, -RZ, R126.H1_H1 ;  /* 0x3000007eff7e7230 */ /* 0x000fc40000004100 */
[----:B------:R-:W-:Y:S01]  /*1480*/  FMUL.FTZ R184, R136, R129 ;  /* 0x0000008188b87220 */ /* 0x000fe20000410000 */
[----:B------:R-:W-:Y:S02]  /*1490*/  HADD2.F32 R183, -RZ, R166.H1_H1 ;  /* 0x300000a6ffb77230 */ /* 0x000fe40000004100 */
[----:B------:R-:W-:Y:S01]  /*14a0*/  FADD.FTZ R127, R124, R175 ;  /* 0x000000af7c7f7221 */ /* 0x000fe20000010000 */
        /* <DEDUP_REMOVED lines=8> */
[----:B------:R-:W-:Y:S02]  /*1530*/  FMUL.FTZ R185, R136, R185 ;  /* 0x000000b988b97220 */ /* 0x000fe40000410000 */
[----:B------:R-:W-:Y:S01]  /*1540*/  FADD.FTZ R126, R127, R182 ;  /* 0x000000b67f7e7221 */ /* 0x000fe20000010000 */
[----:B------:R-:W-:Y:S01]  /*1550*/  FFMA.FTZ R125, R181, R182, R124 ;  /* 0x000000b6b57d7223 */ /* 0x000fe2000001007c */
[----:B------:R-:W-:Y:S02]  /*1560*/  HADD2.F32 R187, -RZ, R167.H1_H1 ;  /* 0x300000a7ffbb7230 */ /* 0x000fe40000004100 */
[-C--:B------:R-:W-:Y:S01]  /*1570*/  FMUL.FTZ R186, R186, R123.reuse ;  /* 0x0000007bbaba7220 */ /* 0x080fe20000410000 */
        /* <DEDUP_REMOVED lines=17> */
.L_x_1305:
        /* <DEDUP_REMOVED lines=16> */
.L_x_1306:
[----:B------:R-:W0:Y:S01]  /*1790*/  SHFL.DOWN PT, R121, R126, 0x10, 0x1f ;  /* 0x0a001f007e797f89 */ /* 0x000e2200000e0000 */
[----:B------:R-:W1:Y:S01]  /*17a0*/  LDC R193, c[0x0][0x388] ;  /* 0x0000e200ffc17b82 */ /* 0x000e620000000800 */
[----:B-----5:R-:W-:Y:S01]  /*17b0*/  ISETP.GE.AND P2, PT, R120, 0x1, PT ;  /* 0x000000017800780c */ /* 0x020fe20003f46270 */
[----:B------:R-:W-:Y:S01]  /*17c0*/  BSSY.RECONVERGENT B0, `(.L_x_1307) ;  /* 0x0000027000007945 */ /* 0x000fe20003800200 */
[----:B------:R-:W2:Y:S01]  /*17d0*/  SHFL.DOWN PT, R122, R127, 0x10, 0x1f ;  /* 0x0a001f007f7a7f89 */ /* 0x000ea200000e0000 */
[----:B------:R-:W-:Y:S01]  /*17e0*/  MOV R189, RZ ;  /* 0x000000ff00bd7202 */ /* 0x000fe20000000f00 */
[----:B------:R-:W3:Y:S01]  /*17f0*/  S2R R169, SR_TID.X ;  /* 0x0000000000a97919 */ /* 0x000ee20000002100 */
[----:B0-----:R-:W-:Y:S01]  /*1800*/  FADD.FTZ R121, R121, R126 ;  /* 0x0000007e79797221 */ /* 0x001fe20000010000 */
[----:B--2---:R-:W-:-:S04]  /*1810*/  FADD.FTZ R122, R122, R127 ;  /* 0x0000007f7a7a7221 */ /* 0x004fc80000010000 */
[----:B------:R-:W0:Y:S04]  /*1820*/  SHFL.DOWN PT, R124, R121, 0x8, 0x1f ;  /* 0x09001f00797c7f89 */ /* 0x000e2800000e0000 */
[----:B------:R-:W2:Y:S01]  /*1830*/  SHFL.DOWN PT, R123, R122, 0x8, 0x1f ;  /* 0x09001f007a7b7f89 */ /* 0x000ea200000e0000 */
[----:B---3--:R-:W-:Y:S01]  /*1840*/  LOP3.LUT P3, RZ, R169, 0x1f, RZ, 0xc0, !PT ;  /* 0x0000001fa9ff7812 */ /* 0x008fe2000786c0ff */
[----:B0-----:R-:W-:Y:S01]  /*1850*/  FADD.FTZ R124, R121, R124 ;  /* 0x0000007c797c7221 */ /* 0x001fe20000010000 */
[----:B--2---:R-:W-:-:S04]  /*1860*/  FADD.FTZ R123, R122, R123 ;  /* 0x0000007b7a7b7221 */ /* 0x004fc80000010000 */
[----:B------:R-:W0:Y:S01]  /*1870*/  SHFL.DOWN PT, R125, R124, 0x4, 0x1f ;  /* 0x08801f007c7d7f89 */ /* 0x000e2200000e0000 */
[----:B------:R-:W-:-:S03]  /*1880*/  @P2 IADD3 R122, PT, PT, R120, -0x1, RZ ;  /* 0xffffffff787a2810 */ /* 0x000fc60007ffe0ff */
[----:B------:R-:W2:Y:S02]  /*1890*/  SHFL.DOWN PT, R128, R123, 0x4, 0x1f ;  /* 0x08801f007b807f89 */ /* 0x000ea400000e0000 */
[----:B-1----:R-:W-:-:S05]  /*18a0*/  @P2 IMAD R122, R122, R193, RZ ;  /* 0x000000c17a7a2224 */ /* 0x002fca00078e02ff */
[----:B------:R-:W-:-:S04]  /*18b0*/  @P2 SHF.R.S32.HI R127, RZ, 0x1f, R122 ;  /* 0x0000001fff7f2819 */ /* 0x000fc8000001147a */
[----:B------:R-:W-:-:S04]  /*18c0*/  @P2 LEA.HI R122, R127, R122, RZ, 0x3 ;  /* 0x0000007a7f7a2211 */ /* 0x000fc800078f18ff */
[----:B------:R-:W-:Y:S01]  /*18d0*/  @P2 LEA.HI.SX32 R189, R122, R169, 0x1d ;  /* 0x000000a97abd2211 */ /* 0x000fe200078feaff */
[----:B0-----:R-:W-:Y:S01]  /*18e0*/  FADD.FTZ R129, R124, R125 ;  /* 0x0000007d7c817221 */ /* 0x001fe20000010000 */
[----:B--2---:R-:W-:-:S04]  /*18f0*/  FADD.FTZ R128, R123, R128 ;  /* 0x000000807b807221 */ /* 0x004fc80000010000 */
[----:B------:R-:W0:Y:S04]  /*1900*/  SHFL.DOWN PT, R126, R129, 0x2, 0x1f ;  /* 0x08401f00817e7f89 */ /* 0x000e2800000e0000 */
[----:B------:R-:W1:Y:S01]  /*1910*/  SHFL.DOWN PT, R125, R128, 0x2, 0x1f ;  /* 0x08401f00807d7f89 */ /* 0x000e6200000e0000 */
[----:B0-----:R-:W-:Y:S01]  /*1920*/  FADD.FTZ R126, R129, R126 ;  /* 0x0000007e817e7221 */ /* 0x001fe20000010000 */
[----:B-1----:R-:W-:-:S04]  /*1930*/  FADD.FTZ R121, R128, R125 ;  /* 0x0000007d80797221 */ /* 0x002fc80000010000 */
[----:B------:R-:W0:Y:S01]  /*1940*/  SHFL.DOWN PT, R123, R126, 0x1, 0x1f ;  /* 0x08201f007e7b7f89 */ /* 0x000e2200000e0000 */
[----:B------:R-:W1:Y:S03]  /*1950*/  @P2 LDC.64 R124, c[0x0][0x390] ;  /* 0x0000e400ff7c2b82 */ /* 0x000e660000000a00 */
[----:B------:R-:W2:Y:S01]  /*1960*/  SHFL.DOWN PT, R120, R121, 0x1, 0x1f ;  /* 0x08201f0079787f89 */ /* 0x000ea200000e0000 */
[----:B0-----:R-:W-:Y:S01]  /*1970*/  FADD.FTZ R122, R126, R123 ;  /* 0x0000007b7e7a7221 */ /* 0x001fe20000010000 */
[----:B-1----:R-:W-:-:S04]  /*1980*/  @P2 IMAD.WIDE.U32 R124, R189, 0x10, R124 ;  /* 0x00000010bd7c2825 */ /* 0x002fc800078e007c */
        /* <DEDUP_REMOVED lines=10> */
.L_x_1308:
[----:B------:R-:W-:Y:S05]  /*1a30*/  BSYNC.RECONVERGENT B0 ;  /* 0x0000000000007941 */ /* 0x000fea0003800200 */
.L_x_1307:
        /* <DEDUP_REMOVED lines=27> */
[----:B------:R-:W-:Y:S02]  /*1bf0*/  SHF.R.S32.HI R124, RZ, 0x1f, R193 ;  /* 0x0000001fff7c7819 */ /* 0x000fe400000114c1 */
        /* <DEDUP_REMOVED lines=10> */
[----:B------:R-:W-:Y:S02]  /*1ca0*/  LEA.HI R120, R124, R193, RZ, 0x3 ;  /* 0x000000c17c787211 */ /* 0x000fe400078f18ff */
[----:B------:R-:W-:Y:S01]  /*1cb0*/  FMUL.FTZ R122, R122, UR15 ;  /* 0x0000000f7a7a7c20 */ /* 0x000fe20008410000 */
[----:B------:R-:W-:Y:S01]  /*1cc0*/  FMUL.FTZ R121, R121, UR15 ;  /* 0x0000000f79797c20 */ /* 0x000fe20008410000 */
[----:B------:R-:W-:-:S03]  /*1cd0*/  LEA.HI.SX32 R120, R120, R169, 0x1d ;  /* 0x000000a978787211 */ /* 0x000fc600078feaff */
        /* <DEDUP_REMOVED lines=20> */
.L_x_1311:
        /* <DEDUP_REMOVED lines=13> */
.L_x_1312:
        /* <DEDUP_REMOVED lines=13> */
.L_x_1313:
        /* <DEDUP_REMOVED lines=13> */
.L_x_1314:
        /* <DEDUP_REMOVED lines=13> */
.L_x_1315:
        /* <DEDUP_REMOVED lines=13> */
.L_x_1316:
        /* <DEDUP_REMOVED lines=13> */
.L_x_1317:
        /* <DEDUP_REMOVED lines=14> */
.L_x_1310:
        /* <DEDUP_REMOVED lines=18> */
.L_x_1319:
        /* <DEDUP_REMOVED lines=12> */
.L_x_1320:
        /* <DEDUP_REMOVED lines=12> */
.L_x_1321:
        /* <DEDUP_REMOVED lines=17> */
.L_x_1322:
        /* <DEDUP_REMOVED lines=13> */
.L_x_1323:
        /* <DEDUP_REMOVED lines=12> */
.L_x_1324:
        /* <DEDUP_REMOVED lines=11> */
.L_x_1325:
        /* <DEDUP_REMOVED lines=13> */
.L_x_1309:
        /* <DEDUP_REMOVED lines=18> */
.L_x_1327:
        /* <DEDUP_REMOVED lines=12> */
.L_x_1328:
        /* <DEDUP_REMOVED lines=12> */
.L_x_1329:
        /* <DEDUP_REMOVED lines=12> */
.L_x_1330:
        /* <DEDUP_REMOVED lines=12> */
.L_x_1331:
        /* <DEDUP_REMOVED lines=12> */
.L_x_1332:
        /* <DEDUP_REMOVED lines=12> */
.L_x_1333:
        /* <DEDUP_REMOVED lines=11> */
[----:B------:R-:W-:Y:S01]  /*30f0*/  PRMT R115, R115, 0x5410, R123 ;  /* 0x0000541073737816 */ /* 0x000fe2000000007b */
[----:B------:R-:W-:Y:S06]  /*3100*/  BRA `(.L_x_1318) ;  /* 0x0000000400ac7947 */ /* 0x000fec0003800000 */
.L_x_1326:
        /* <DEDUP_REMOVED lines=20> */
[-CC-:B------:R-:W-:Y:S01]  /*3250*/  @P3 FFMA.FTZ R135, R147, R121.reuse, R122.reuse ;  /* 0x0000007993873223 */ /* 0x180fe2000001007a */
[----:B------:R-:W-:Y:S01]  /*3260*/  @P3 FADD.FTZ R133, R146, -R133 ;  /* 0x8000008592853221 */ /* 0x000fe20000010000 */
[----:B------:R-:W-:Y:S01]  /*3270*/  @P3 FFMA.FTZ R126, R152, R121, R122 ;  /* 0x00000079987e3223 */ /* 0x000fe2000001007a */
[----:B------:R-:W-:Y:S01]  /*3280*/  @P3 FADD.FTZ R116, R145, -R116 ;  /* 0x8000007491743221 */ /* 0x000fe20000010000 */
[C---:B------:R-:W-:Y:S01]  /*3290*/  @P3 FFMA.FTZ R123, R136.reuse, R118, R123 ;  /* 0x00000076887b3223 */ /* 0x040fe2000001007b */
[----:B------:R-:W-:Y:S01]  /*32a0*/  @P3 FFMA.FTZ R125, R136, R124, R125 ;  /* 0x0000007c887d3223 */ /* 0x000fe2000001007d */
[----:B------:R-:W-:-:S02]  /*32b0*/  HADD2.F32 R124, -RZ, R15.H1_H1 ;  /* 0x3000000fff7c7230 */ /* 0x000fc40000004100 */
[----:B------:R-:W-:Y:S01]  /*32c0*/  @P3 FADD.FTZ R118, R150, -R135 ;  /* 0x8000008796763221 */ /* 0x000fe20000010000 */
[C---:B------:R-:W-:Y:S01]  /*32d0*/  @P3 FFMA.FTZ R127, R136.reuse, R133, R127 ;  /* 0x00000085887f3223 */ /* 0x040fe2000001007f */
[C---:B------:R-:W-:Y:S01]  /*32e0*/  @P3 FFMA.FTZ R129, R136.reuse, R116, R129 ;  /* 0x0000007488813223 */ /* 0x040fe20000010081 */
        /* <DEDUP_REMOVED lines=17> */
.L_x_1334:
        /* <DEDUP_REMOVED lines=8> */
.L_x_1335:
        /* <DEDUP_REMOVED lines=8> */
.L_x_1336:
        /* <DEDUP_REMOVED lines=8> */
.L_x_1337:
        /* <DEDUP_REMOVED lines=8> */
.L_x_1338:
        /* <DEDUP_REMOVED lines=8> */
.L_x_1339:
        /* <DEDUP_REMOVED lines=8> */
.L_x_1340:
        /* <DEDUP_REMOVED lines=12> */
.L_x_1318:
        /* <DEDUP_REMOVED lines=13> */
.L_x_1341:
[----:B------:R-:W-:Y:S05]  /*3890*/  @!P0 BRA `(.L_x_1342) ;  /* 0x0000000c003c8947 */ /* 0x000fea0003800000 */
[----:B------:R-:W-:Y:S05]  /*38a0*/  @!P1 BRA `(.L_x_1343) ;  /* 0x0000000400b09947 */ /* 0x000fea0003800000 */
[----:B------:R-:W-:Y:S01]  /*38b0*/  ISETP.GT.AND P3, PT, R2, RZ, PT ;  /* 0x000000ff0200720c */ /* 0x000fe20003f64270 */
[--C-:B0-----:R-:W-:Y:S02]  /*38c0*/  HADD2.F32 R125, -RZ, R8.reuse.H1_H1 ;  /* 0x30000008ff7d7230 */ /* 0x101fe40000004100 */
[----:B------:R-:W-:Y:S02]  /*38d0*/  HADD2.F32 R117, -RZ, R8.H0_H0 ;  /* 0x20000008ff757230 */ /* 0x000fe40000004100 */
        /* <DEDUP_REMOVED lines=14> */
[----:B------:R-:W-:Y:S01]  /*39c0*/  @P3 FFMA.FTZ R117, R136, R119, R117 ;  /* 0x0000007788753223 */ /* 0x000fe20000010075 */
[----:B------:R-:W-:Y:S01]  /*39d0*/  @P3 FADD.FTZ R124, R157, -R124 ;  /* 0x8000007c9d7c3221 */ /* 0x000fe20000010000 */
[----:B------:R-:W-:-:S02]  /*39e0*/  HADD2.F32 R119, -RZ, R10.H0_H0 ;  /* 0x2000000aff777230 */ /* 0x000fc40000004100 */
[-C--:B------:R-:W-:Y:S01]  /*39f0*/  @P3 FFMA.FTZ R191, R163, R121.reuse, R122 ;  /* 0x00000079a3bf3223 */ /* 0x080fe2000001007a */
[----:B------:R-:W-:Y:S01]  /*3a00*/  @P3 FADD.FTZ R129, R168, -R129 ;  /* 0x80000081a8813221 */ /* 0x000fe20000010000 */
[----:B------:R-:W-:Y:S01]  /*3a10*/  @P3 FADD.FTZ R116, R161, -R116 ;  /* 0x80000074a1743221 */ /* 0x000fe20000010000 */
[----:B------:R-:W-:Y:S01]  /*3a20*/  @P3 FFMA.FTZ R126, R172, R121, R122 ;  /* 0x00000079ac7e3223 */ /* 0x000fe2000001007a */
[C---:B------:R-:W-:Y:S01]  /*3a30*/  @P3 FFMA.FTZ R127, R136.reuse, R118, R127 ;  /* 0x00000076887f3223 */ /* 0x040fe2000001007f */
[----:B------:R-:W-:Y:S01]  /*3a40*/  @P3 FFMA.FTZ R131, R136, R124, R131 ;  /* 0x0000007c88833223 */ /* 0x000fe20000010083 */
[----:B------:R-:W-:Y:S02]  /*3a50*/  HADD2.F32 R124, -RZ, R11.H1_H1 ;  /* 0x3000000bff7c7230 */ /* 0x000fe40000004100 */
[----:B------:R-:W-:Y:S01]  /*3a60*/  @P3 FADD.FTZ R118, R170, -R191 ;  /* 0x800000bfaa763221 */ /* 0x000fe20000010000 */
[C---:B------:R-:W-:Y:S01]  /*3a70*/  @P3 FFMA.FTZ R119, R136.reuse, R129, R119 ;  /* 0x0000008188773223 */ /* 0x040fe20000010077 */
[C---:B------:R-:W-:Y:S01]  /*3a80*/  @P3 FFMA.FTZ R133, R136.reuse, R116, R133 ;  /* 0x0000007488853223 */ /* 0x040fe20000010085 */
        /* <DEDUP_REMOVED lines=17> */
.L_x_1344:
        /* <DEDUP_REMOVED lines=8> */
.L_x_1345:
        /* <DEDUP_REMOVED lines=8> */
.L_x_1346:
        /* <DEDUP_REMOVED lines=8> */
.L_x_1347:
        /* <DEDUP_REMOVED lines=8> */
.L_x_1348:
        /* <DEDUP_REMOVED lines=8> */
.L_x_1349:
        /* <DEDUP_REMOVED lines=8> */
.L_x_1350:
        /* <DEDUP_REMOVED lines=13> */
.L_x_1343:
        /* <DEDUP_REMOVED lines=13> */
.L_x_1352:
        /* <DEDUP_REMOVED lines=12> */
.L_x_1353:
        /* <DEDUP_REMOVED lines=12> */
.L_x_1354:
        /* <DEDUP_REMOVED lines=12> */
.L_x_1355:
        /* <DEDUP_REMOVED lines=12> */
.L_x_1356:
        /* <DEDUP_REMOVED lines=12> */
.L_x_1357:
        /* <DEDUP_REMOVED lines=12> */
.L_x_1358:
        /* <DEDUP_REMOVED lines=13> */
.L_x_1342:
        /* <DEDUP_REMOVED lines=19> */
.L_x_1360:
        /* <DEDUP_REMOVED lines=12> */
.L_x_1361:
        /* <DEDUP_REMOVED lines=12> */
.L_x_1362:
        /* <DEDUP_REMOVED lines=17> */
.L_x_1363:
        /* <DEDUP_REMOVED lines=13> */
.L_x_1364:
        /* <DEDUP_REMOVED lines=12> */
.L_x_1365:
        /* <DEDUP_REMOVED lines=11> */
.L_x_1366:
        /* <DEDUP_REMOVED lines=13> */
.L_x_1359:
[----:B------:R-:W-:Y:S05]  /*4c60*/  @!P2 BRA `(.L_x_1367) ;  /* 0x000000000030a947 */ /* 0x000fea0003800000 */
[----:B0-----:R-:W-:Y:S01]  /*4c70*/  FFMA.FTZ R125, R151, R121, R122 ;  /* 0x00000079977d7223 */ /* 0x001fe2000001007a */
        /* <DEDUP_REMOVED lines=11> */
.L_x_1367:
[----:B------:R-:W-:Y:S05]  /*4d30*/  @!P2 BRA `(.L_x_1368) ;  /* 0x000000000030a947 */ /* 0x000fea0003800000 */
[----:B0-----:R-:W-:Y:S01]  /*4d40*/  FFMA.FTZ R124, R156, R121, R122 ;  /* 0x000000799c7c7223 */ /* 0x001fe2000001007a */
        /* <DEDUP_REMOVED lines=11> */
.L_x_1368:
        /* <DEDUP_REMOVED lines=13> */
.L_x_1369:
        /* <DEDUP_REMOVED lines=13> */
.L_x_1370:
        /* <DEDUP_REMOVED lines=13> */
.L_x_1371:
        /* <DEDUP_REMOVED lines=13> */
.L_x_1372:
        /* <DEDUP_REMOVED lines=13> */
.L_x_1373:
        /* <DEDUP_REMOVED lines=13> */
.L_x_1351:
[----:B0-----:R-:W0:Y:S01]  /*52e0*/  @P1 LDC.64 R124, c[0x0][0x478] ;  /* 0x00011e00ff7c1b82 */ /* 0x001e220000000a00 */
[----:B------:R-:W-:Y:S02]  /*52f0*/  @P1 IADD3 R129, PT, PT, R120, 0x100, RZ ;  /* 0x0000010078811810 */ /* 0x000fe40007ffe0ff */
[----:B------:R-:W-:-:S05]  /*5300*/  IADD3 R189, PT, PT, R189, 0x200, RZ ;  /* 0x00000200bdbd7810 */ /* 0x000fca0007ffe0ff */
        /* <DEDUP_REMOVED lines=9> */
.L_x_1374:
[----:B------:R-:W-:Y:S05]  /*53a0*/  @!P0 BRA `(.L_x_1375) ;  /* 0x0000000c002c8947 */ /* 0x000fea0003800000 */
[----:B------:R-:W-:Y:S05]  /*53b0*/  @!P1 BRA `(.L_x_1376) ;  /* 0x0000000400a09947 */ /* 0x000fea0003800000 */
[----:B------:R-:W-:Y:S01]  /*53c0*/  ISETP.GT.AND P0, PT, R2, RZ, PT ;  /* 0x000000ff0200720c */ /* 0x000fe20003f04270 */
[--C-:B------:R-:W-:Y:S02]  /*53d0*/  HADD2.F32 R123, -RZ, R5.reuse.H0_H0 ;  /* 0x20000005ff7b7230 */ /* 0x100fe40000004100 */
[----:B0-----:R-:W-:Y:S02]  /*53e0*/  HADD2.F32 R119, -RZ, R4.H0_H0 ;  /* 0x20000004ff777230 */ /* 0x001fe40000004100 */
[----:B------:R-:W-:Y:S02]  /*53f0*/  HADD2.F32 R118, -RZ, R5.H1_H1 ;  /* 0x30000005ff767230 */ /* 0x000fe40000004100 */
[----:B------:R-:W-:-:S06]  /*5400*/  HADD2.F32 R129, -RZ, R7.H0_H0 ;  /* 0x20000007ff817230 */ /* 0x000fcc0000004100 */
        /* <DEDUP_REMOVED lines=11> */
[----:B------:R-:W-:Y:S01]  /*54c0*/  @P0 FADD.FTZ R2, R175, -R2 ;  /* 0x80000002af020221 */ /* 0x000fe20000010000 */
[----:B------:R-:W-:Y:S01]  /*54d0*/  @P0 FADD.FTZ R125, R179, -R124 ;  /* 0x8000007cb37d0221 */ /* 0x000fe20000010000 */
[C---:B------:R-:W-:Y:S01]  /*54e0*/  @P0 FFMA.FTZ R123, R136.reuse, R116, R123 ;  /* 0x00000074887b0223 */ /* 0x040fe2000001007b */
[C---:B------:R-:W-:Y:S01]  /*54f0*/  @P0 FFMA.FTZ R119, R136.reuse, R117, R119 ;  /* 0x0000007588770223 */ /* 0x040fe20000010077 */
[C---:B------:R-:W-:Y:S01]  /*5500*/  @P0 FFMA.FTZ R121, R136.reuse, R2, R121 ;  /* 0x0000000288790223 */ /* 0x040fe20000010079 */
[----:B------:R-:W-:Y:S01]  /*5510*/  @P0 FFMA.FTZ R118, R136, R125, R118 ;  /* 0x0000007d88760223 */ /* 0x000fe20000010076 */
[----:B------:R-:W-:-:S02]  /*5520*/  HADD2.F32 R116, -RZ, R6.H1_H1 ;  /* 0x30000006ff747230 */ /* 0x000fc40000004100 */
[----:B------:R-:W-:Y:S01]  /*5530*/  @P0 FADD.FTZ R117, R183, -R126 ;  /* 0x8000007eb7750221 */ /* 0x000fe20000010000 */
[----:B------:R-:W-:Y:S02]  /*5540*/  HADD2.F32 R125, -RZ, R6.H0_H0 ;  /* 0x20000006ff7d7230 */ /* 0x000fe40000004100 */
[----:B------:R-:W-:Y:S01]  /*5550*/  @P0 FADD.FTZ R2, R186, -R131 ;  /* 0x80000083ba020221 */ /* 0x000fe20000010000 */
[----:B------:R-:W-:Y:S02]  /*5560*/  HADD2.F32 R122, -RZ, R7.H1_H1 ;  /* 0x30000007ff7a7230 */ /* 0x000fe40000004100 */
[----:B------:R-:W-:Y:S01]  /*5570*/  @P0 FADD.FTZ R127, R182, -R127 ;  /* 0x8000007fb67f0221 */ /* 0x000fe20000010000 */
[----:B------:R-:W-:Y:S01]  /*5580*/  @P0 FADD.FTZ R131, R187, -R128 ;  /* 0x80000080bb830221 */ /* 0x000fe20000010000 */
[C---:B------:R-:W-:Y:S01]  /*5590*/  @P0 FFMA.FTZ R116, R136.reuse, R117, R116 ;  /* 0x0000007588740223 */ /* 0x040fe20000010074 */
[C---:B------:R-:W-:Y:S01]  /*55a0*/  @P0 FFMA.FTZ R129, R136.reuse, R2, R129 ;  /* 0x0000000288810223 */ /* 0x040fe20000010081 */
[C---:B------:R-:W-:Y:S01]  /*55b0*/  @P0 FFMA.FTZ R125, R136.reuse, R127, R125 ;  /* 0x0000007f887d0223 */ /* 0x040fe2000001007d */
[----:B------:R-:W-:Y:S01]  /*55c0*/  @P0 FFMA.FTZ R122, R136, R131, R122 ;  /* 0x00000083887a0223 */ /* 0x000fe2000001007a */
[----:B------:R-:W-:-:S02]  /*55d0*/  F2FP.F16.F32.PACK_AB R124, RZ, R119 ;  /* 0x00000077ff7c723e */ /* 0x000fc400000000ff */
        /* <DEDUP_REMOVED lines=10> */
.L_x_1377:
        /* <DEDUP_REMOVED lines=8> */
.L_x_1378:
        /* <DEDUP_REMOVED lines=8> */
.L_x_1379:
        /* <DEDUP_REMOVED lines=8> */
.L_x_1380:
        /* <DEDUP_REMOVED lines=8> */
.L_x_1381:
        /* <DEDUP_REMOVED lines=8> */
.L_x_1382:
        /* <DEDUP_REMOVED lines=8> */
.L_x_1383:
        /* <DEDUP_REMOVED lines=12> */
.L_x_1376:
        /* <DEDUP_REMOVED lines=13> */
.L_x_1385:
[----:B------:R-:W-:Y:S05]  /*5b10*/  @!P2 BRA `(.L_x_1386) ;  /* 0x00000000002ca947 */ /* 0x000fea0003800000 */
[----:B------:R-:W-:Y:S01]  /*5b20*/  @P0 FFMA.FTZ R2, R176, R121, R122 ;  /* 0x00000079b0020223 */ /* 0x000fe2000001007a */
[----:B------:R-:W-:Y:S02]  /*5b30*/  HADD2.F32 R123, -RZ, R4.H1_H1 ;  /* 0x30000004ff7b7230 */ /* 0x000fe40000004100 */
[----:B0-----:R-:W-:Y:S02]  /*5b40*/  HADD2.F32 R125, -RZ, R24.H1_H1 ;  /* 0x30000018ff7d7230 */ /* 0x001fe40000004100 */
        /* <DEDUP_REMOVED lines=8> */
.L_x_1386:
        /* <DEDUP_REMOVED lines=12> */
.L_x_1387:
        /* <DEDUP_REMOVED lines=12> */
.L_x_1388:
        /* <DEDUP_REMOVED lines=12> */
.L_x_1389:
        /* <DEDUP_REMOVED lines=12> */
.L_x_1390:
        /* <DEDUP_REMOVED lines=12> */
.L_x_1391:
[----:B------:R-:W-:Y:S05]  /*5f90*/  @!P2 BRA `(.L_x_1384) ;  /* 0x0000000c006ca947 */ /* 0x000fea0003800000 */
[----:B------:R-:W-:Y:S01]  /*5fa0*/  @P0 FFMA.FTZ R122, R188, R121, R122 ;  /* 0x00000079bc7a0223 */ /* 0x000fe2000001007a */
[----:B------:R-:W-:Y:S02]  /*5fb0*/  HADD2.F32 R121, -RZ, R7.H1_H1 ;  /* 0x30000007ff797230 */ /* 0x000fe40000004100 */
[----:B------:R-:W-:Y:S02]  /*5fc0*/  HADD2.F32 R123, -RZ, R27.H1_H1 ;  /* 0x3000001bff7b7230 */ /* 0x000fe40000004100 */
[----:B------:R-:W-:-:S04]  /*5fd0*/  @P0 FADD.FTZ R122, R187, -R122 ;  /* 0x8000007abb7a0221 */ /* 0x000fc80000010000 */
[----:B------:R-:W-:Y:S01]  /*5fe0*/  @P0 FFMA.FTZ R121, R136, R122, R121 ;  /* 0x0000007a88790223 */ /* 0x000fe20000010079 */
[----:B-----5:R-:W-:-:S03]  /*5ff0*/  HADD2.F32 R122, -RZ, R111.H1_H1 ;  /* 0x3000006fff7a7230 */ /* 0x020fc60000004100 */
[----:B------:R-:W-:-:S04]  /*6000*/  FMUL.FTZ R2, R121, UR16 ;  /* 0x0000001079027c20 */ /* 0x000fc80008410000 */
[-C--:B------:R-:W-:Y:S01]  /*6010*/  FMUL.FTZ R121, R123, R2.reuse ;  /* 0x000000027b797220 */ /* 0x080fe20000410000 */
[----:B------:R-:W-:-:S04]  /*6020*/  FFMA.FTZ R63, R122, R2, R63 ;  /* 0x000000027a3f7223 */ /* 0x000fc8000001003f */
[----:B------:R-:W-:-:S04]  /*6030*/  F2FP.F16.F32.PACK_AB R121, RZ, R121 ;  /* 0x00000079ff79723e */ /* 0x000fc800000000ff */
[----:B0-----:R-:W-:Y:S01]  /*6040*/  PRMT R115, R115, 0x5410, R121 ;  /* 0x0000541073737816 */ /* 0x001fe20000000079 */
[----:B------:R-:W-:Y:S06]  /*6050*/  BRA `(.L_x_1384) ;  /* 0x0000000c003c7947 */ /* 0x000fec0003800000 */
.L_x_1375:
[----:B------:R-:W-:Y:S05]  /*6060*/  @!P1 BRA `(.L_x_1392) ;  /* 0x0000000400989947 */ /* 0x000fea0003800000 */
[----:B------:R-:W-:Y:S01]  /*6070*/  ISETP.GT.AND P0, PT, R2, RZ, PT ;  /* 0x000000ff0200720c */ /* 0x000fe20003f04270 */
[-CC-:B0-----:R-:W-:Y:S01]  /*6080*/  FFMA.FTZ R117, R173, R121.reuse, R122.reuse ;  /* 0x00000079ad757223 */ /* 0x181fe2000001007a */
        /* <DEDUP_REMOVED lines=33> */
.L_x_1393:
        /* <DEDUP_REMOVED lines=8> */
.L_x_1394:
        /* <DEDUP_REMOVED lines=11> */
.L_x_1395:
        /* <DEDUP_REMOVED lines=8> */
.L_x_1396:
        /* <DEDUP_REMOVED lines=13> */
.L_x_1397:
        /* <DEDUP_REMOVED lines=8> */
.L_x_1398:
        /* <DEDUP_REMOVED lines=8> */
.L_x_1399:
        /* <DEDUP_REMOVED lines=11> */
.L_x_1392:
[----:B------:R-:W-:Y:S05]  /*66d0*/  @!P2 BRA `(.L_x_1400) ;  /* 0x000000000030a947 */ /* 0x000fea0003800000 */
[----:B------:R-:W-:Y:S01]  /*66e0*/  FFMA.FTZ R123, R173, R121, R122 ;  /* 0x00000079ad7b7223 */ /* 0x000fe2000001007a */
[----:B------:R-:W-:Y:S01]  /*66f0*/  ISETP.GT.AND P0, PT, R2, RZ, PT ;  /* 0x000000ff0200720c */ /* 0x000fe20003f04270 */
[----:B0-----:R-:W-:Y:S02]  /*6700*/  HADD2.F32 R124, -RZ, R24.H0_H0 ;  /* 0x20000018ff7c7230 */ /* 0x001fe40000004100 */
        /* <DEDUP_REMOVED lines=9> */
.L_x_1400:
        /* <DEDUP_REMOVED lines=13> */
.L_x_1401:
        /* <DEDUP_REMOVED lines=13> */
.L_x_1402:
        /* <DEDUP_REMOVED lines=13> */
.L_x_1403:
        /* <DEDUP_REMOVED lines=13> */
.L_x_1404:
        /* <DEDUP_REMOVED lines=13> */
.L_x_1405:
        /* <DEDUP_REMOVED lines=13> */
.L_x_1406:
[----:B------:R-:W-:Y:S05]  /*6c80*/  @!P2 BRA `(.L_x_1384) ;  /* 0x000000000030a947 */ /* 0x000fea0003800000 */
[----:B------:R-:W-:Y:S01]  /*6c90*/  FFMA.FTZ R122, R188, R121, R122 ;  /* 0x00000079bc7a7223 */ /* 0x000fe2000001007a */
[----:B------:R-:W-:-:S03]  /*6ca0*/  ISETP.GT.AND P0, PT, R2, RZ, PT ;  /* 0x000000ff0200720c */ /* 0x000fc60003f04270 */
[----:B------:R-:W-:Y:S01]  /*6cb0*/  FADD.FTZ R121, R187, -R122 ;  /* 0x8000007abb797221 */ /* 0x000fe20000010000 */
[----:B-----5:R-:W-:-:S03]  /*6cc0*/  HADD2.F32 R122, -RZ, R111.H1_H1 ;  /* 0x3000006fff7a7230 */ /* 0x020fc60000004100 */
[----:B------:R-:W-:-:S05]  /*6cd0*/  FMUL.FTZ R121, R136, R121 ;  /* 0x0000007988797220 */ /* 0x000fca0000410000 */
[----:B------:R-:W-:Y:S01]  /*6ce0*/  FSEL R2, R121, RZ, P0 ;  /* 0x000000ff79027208 */ /* 0x000fe20000000000 */
[----:B------:R-:W-:-:S04]  /*6cf0*/  HADD2.F32 R121, -RZ, R27.H1_H1 ;  /* 0x3000001bff797230 */ /* 0x000fc80000004100 */
[----:B------:R-:W-:-:S04]  /*6d00*/  FMUL.FTZ R2, R2, UR16 ;  /* 0x0000001002027c20 */ /* 0x000fc80008410000 */
[-C--:B------:R-:W-:Y:S01]  /*6d10*/  FMUL.FTZ R121, R121, R2.reuse ;  /* 0x0000000279797220 */ /* 0x080fe20000410000 */
[----:B------:R-:W-:-:S04]  /*6d20*/  FFMA.FTZ R63, R122, R2, R63 ;  /* 0x000000027a3f7223 */ /* 0x000fc8000001003f */
[----:B------:R-:W-:-:S04]  /*6d30*/  F2FP.F16.F32.PACK_AB R121, RZ, R121 ;  /* 0x00000079ff79723e */ /* 0x000fc800000000ff */
[----:B0-----:R-:W-:-:S07]  /*6d40*/  PRMT R115, R115, 0x5410, R121 ;  /* 0x0000541073737816 */ /* 0x001fce0000000079 */
.L_x_1384:
[----:B------:R-:W1:Y:S01]  /*6d50*/  @P1 LDC.64 R122, c[0x0][0x478] ;  /* 0x00011e00ff7a1b82 */ /* 0x000e620000000a00 */
[----:B------:R-:W-:Y:S01]  /*6d60*/  @P1 IADD3 R121, PT, PT, R120, 0x200, RZ ;  /* 0x0000020078791810 */ /* 0x000fe20007ffe0ff */
[----:B------:R-:W-:-:S06]  /*6d70*/  UPLOP3.LUT UP1, UPT, UPT, UPT, UP1, 0x40, 0x4 ;  /* 0x000000000004789c */ /* 0x000fcc0003f2e810 */
[----:B0-----:R-:W0:Y:S08]  /*6d80*/  @P2 LDC.64 R124, c[0x0][0x468] ;  /* 0x00011a00ff7c2b82 */ /* 0x001e300000000a00 */
        /* <DEDUP_REMOVED lines=8> */
.L_x_1304:
        /* <DEDUP_REMOVED lines=29> */
.L_x_1408:
        /* <DEDUP_REMOVED lines=10> */
.L_x_10681:


//--------------------- .text._ZN10layer_norm13ln_bwd_kernelINS_13Kernel_traitsI6__halfS2_S2_S2_fjLj6144ELj1ELj1ELj8ELj16ENS_18Kernel_traits_baseILj6144ES2_S2_S2_S2_fjLj256EEEEELb1ELb0ELb0ELb0EEEvNS_9BwdParamsE --------------------------
	.section	.text._ZN10layer_norm13ln_bwd_kernelINS_13Kernel_traitsI6__halfS2_S2_S2_fjLj6144ELj1ELj1ELj8ELj16ENS_18Kernel_traits_baseILj6144ES2_S2_S2_S2_fjLj256EEEEELb1ELb0ELb0ELb0EEEvNS_9BwdParamsE,"ax",@progbits
	.align	128
        .global         _ZN10layer_norm13ln_bwd_kernelINS_13Kernel_traitsI6__halfS2_S2_S2_fjLj6144ELj1ELj1ELj8ELj16ENS_18Kernel_traits_baseILj6144ES2_S2_S2_S2_fjLj256EEEEELb1ELb0ELb0ELb0EEEvNS_9BwdParamsE
        .type           _ZN10layer_norm13ln_bwd_kernelINS_13Kernel_traitsI6__halfS2_S2_S2_fjLj6144ELj1ELj1ELj8ELj16ENS_18Kernel_traits_baseILj6144ES2_S2_S2_S2_fjLj256EEEEELb1ELb0ELb0ELb0EEEvNS_9BwdParamsE,@function
        .size           _ZN10layer_norm13ln_bwd_kernelINS_13Kernel_traitsI6__halfS2_S2_S2_fjLj6144ELj1ELj1ELj8ELj16ENS_18Kernel_traits_baseILj6144ES2_S2_S2_S2_fjLj256EEEEELb1ELb0ELb0ELb0EEEvNS_9BwdParamsE,(.L_x_10682 - _ZN10layer_norm13ln_bwd_kernelINS_13Kernel_traitsI6__halfS2_S2_S2_fjLj6144ELj1ELj1ELj8ELj16ENS_18Kernel_traits_baseILj6144ES2_S2_S2_S2_fjLj256EEEEELb1ELb0ELb0ELb0EEEvNS_9BwdParamsE)
        .other          _ZN10layer_norm13ln_bwd_kernelINS_13Kernel_traitsI6__halfS2_S2_S2_fjLj6144ELj1ELj1ELj8ELj16ENS_18Kernel_traits_baseILj6144ES2_S2_S2_S2_fjLj256EEEEELb1ELb0ELb0ELb0EEEvNS_9BwdParamsE,@"STO_CUDA_ENTRY STV_DEFAULT"
_ZN10layer_norm13ln_bwd_kernelINS_13Kernel_traitsI6__halfS2_S2_S2_fjLj6144ELj1ELj1ELj8ELj16ENS_18Kernel_traits_baseILj6144ES2_S2_S2_S2_fjLj256EEEEELb1ELb0ELb0ELb0EEEvNS_9BwdParamsE:
.text._ZN10layer_norm13ln_bwd_kernelINS_13Kernel_traitsI6__halfS2_S2_S2_fjLj6144ELj1ELj1ELj8ELj16ENS_18Kernel_traits_baseILj6144ES2_S2_S2_S2_fjLj256EEEEELb1ELb0ELb0ELb0EEEvNS_9BwdParamsE:
        /* <DEDUP_REMOVED lines=19> */
[----:B--2---:R-:W5:Y:S01]  /*0130*/  @P2 LDG.E.128 R120, desc[UR8][R4.64] ;  /* 0x0000000804782981 */ /* 0x004f62000c1e1d00 */
[C---:B-1----:R-:W-:Y:S01]  /*0140*/  @P3 IMAD.WIDE.U32 R8, R3.reuse, 0x10, R6 ;  /* 0x0000001003083825 */ /* 0x042fe200078e0006 */
[----:B------:R-:W-:Y:S01]  /*0150*/  @P3 IADD3 R3, PT, PT, R3, 0x100, RZ ;  /* 0x0000010003033810 */ /* 0x000fe20007ffe0ff */
[----:B------:R-:W0:Y:S01]  /*0160*/  S2UR UR4, SR_CTAID.X ;  /* 0x00000000000479c3 */ /* 0x000e220000002500 */
[----:B------:R-:W-:Y:S02]  /*0170*/  CS2R R52, SRZ ;  /* 0x0000000000347805 */ /* 0x000fe4000001ff00 */
[----:B------:R-:W-:Y:S01]  /*0180*/  CS2R R54, SRZ ;  /* 0x0000000000367805 */ /* 0x000fe2000001ff00 */
[----:B------:R1:W5:Y:S01]  /*0190*/  @P3 LDG.E.128 R60, desc[UR8][R8.64] ;  /* 0x00000008083c3981 */ /* 0x000362000c1e1d00 */
        /* <DEDUP_REMOVED lines=24> */
[----:B-1----:R-:W-:Y:S02]  /*0320*/  CS2R R8, SRZ ;  /* 0x0000000000087805 */ /* 0x002fe4000001ff00 */
[----:B------:R-:W-:Y:S01]  /*0330*/  CS2R R10, SRZ ;  /* 0x00000000000a7805 */ /* 0x000fe2000001ff00 */
[----:B--2---:R-:W-:Y:S06]  /*0340*/  @P0 BRA `(.L_x_1409) ;  /* 0x0000005000a80947 */ /* 0x004fec0003800000 */
        /* <DEDUP_REMOVED lines=28> */
[----:B------:R-:W0:Y:S01]  /*0510*/  LDCU UR13, c[0x0][0x408] ;  /* 0x00008100ff0d77ac */ /* 0x000e220008000800 */
[----:B------:R-:W1:Y:S01]  /*0520*/  LDCU.U8 UR7, c[0x0][0x410] ;  /* 0x00008200ff0777ac */ /* 0x000e620008000000 */
[----:B------:R-:W2:Y:S01]  /*0530*/  LDCU UR12, c[0x0][0x400] ;  /* 0x00008000ff0c77ac */ /* 0x000ea20008000800 */
[----:B------:R-:W3:Y:S01]  /*0540*/  LDCU.64 UR10, c[0x0][0x438] ;  /* 0x00008700ff0a77ac */ /* 0x000ee20008000a00 */
[----:B------:R-:W4:Y:S08]  /*0550*/  LDCU.64 UR14, c[0x0][0x478] ;  /* 0x00008f00ff0e77ac */ /* 0x000f300008000a00 */
.L_x_1440:
[----:B------:R-:W0:Y:S08]  /*0560*/  LDC.64 R76, c[0x0][0x3c0] ;  /* 0x0000f000ff4c7b82 */ /* 0x000e300000000a00 */
[----:B------:R-:W1:Y:S08]  /*0570*/  @P0 LDC.64 R80, c[0x0][0x3e0] ;  /* 0x0000f800ff500b82 */ /* 0x000e700000000a00 */
[----:B------:R-:W2:Y:S01]  /*0580*/  LDC.64 R78, c[0x0][0x3c8] ;  /* 0x0000f200ff4e7b82 */ /* 0x000ea20000000a00 */
[----:B0-----:R-:W-:-:S07]  /*0590*/  IMAD.WIDE R76, R99, 0x4, R76 ;  /* 0x00000004634c7825 */ /* 0x001fce00078e024c */
[----:B------:R-:W0:Y:S01]  /*05a0*/  LDC R98, c[0x0][0x388] ;  /* 0x0000e200ff627b82 */ /* 0x000e220000000800 */
[----:B------:R-:W3:Y:S01]  /*05b0*/  LDG.E R76, desc[UR8][R76.64] ;  /* 0x000000084c4c7981 */ /* 0x000ee2000c1e1900 */
[----:B-1----:R-:W-:-:S05]  /*05c0*/  @P0 IMAD.WIDE R80, R99, 0x2, R80 ;  /* 0x0000000263500825 */ /* 0x002fca00078e0250 */
[----:B-----5:R1:W5:Y:S01]  /*05d0*/  @P0 LDG.E.U16 R153, desc[UR8][R80.64] ;  /* 0x0000000850990981 */ /* 0x020362000c1e1500 */
[C---:B------:R-:W-:Y:S01]  /*05e0*/  ISETP.GE.U32.AND P2, PT, R0.reuse, 0x100, PT ;  /* 0x000001000000780c */ /* 0x040fe20003f46070 */
[C---:B--2---:R-:W-:Y:S01]  /*05f0*/  IMAD.WIDE R78, R99.reuse, 0x4, R78 ;  /* 0x00000004634e7825 */ /* 0x044fe200078e024e */
[----:B------:R-:W2:Y:S01]  /*0600*/  S2R R2, SR_TID.X ;  /* 0x0000000000027919 */ /* 0x000ea20000002100 */
[C---:B------:R-:W-:Y:S02]  /*0610*/  ISETP.GE.U32.AND P3, PT, R0.reuse, 0x200, PT ;  /* 0x000002000000780c */ /* 0x040fe40003f66070 */
[----:B------:R-:W-:Y:S01]  /*0620*/  ISETP.GE.U32.AND P4, PT, R0, 0x300, PT ;  /* 0x000003000000780c */ /* 0x000fe20003f86070 */
[----:B------:R1:W5:Y:S01]  /*0630*/  LDG.E R152, desc[UR8][R78.64] ;  /* 0x000000084e987981 */ /* 0x000362000c1e1900 */
[----:B0-----:R-:W-:-:S05]  /*0640*/  IMAD R82, R99, R98, RZ ;  /* 0x0000006263527224 */ /* 0x001fca00078e02ff */
[----:B------:R-:W-:-:S04]  /*0650*/  SHF.R.S32.HI R83, RZ, 0x1f, R82 ;  /* 0x0000001fff537819 */ /* 0x000fc80000011452 */
[----:B------:R-:W-:Y:S01]  /*0660*/  LEA.HI R83, R83, R82, RZ, 0x3 ;  /* 0x0000005253537211 */ /* 0x000fe200078f18ff */
[----:B------:R-:W-:Y:S01]  /*0670*/  BSSY.RECONVERGENT B0, `(.L_x_1410) ;  /* 0x0000067000007945 */ /* 0x000fe20003800200 */
[----:B------:R-:W-:Y:S01]  /*0680*/  ISETP.NE.AND P5, PT, RZ, UR7, PT ;  /* 0x00000007ff007c0c */ /* 0x000fe2000bfa5270 */
[----:B------:R-:W-:Y:S01]  /*0690*/  HFMA2 R85, -RZ, RZ, 0, 0 ;  /* 0x00000000ff557431 */ /* 0x000fe200000001ff */
[----:B------:R-:W-:Y:S02]  /*06a0*/  MOV R86, RZ ;  /* 0x000000ff00567202 */ /* 0x000fe40000000f00 */
        /* <DEDUP_REMOVED lines=14> */
[----:B------:R-:W5:Y:S01]  /*0790*/  LDG.E.64 R96, desc[UR8][R96.64] ;  /* 0x0000000860607981 */ /* 0x000f62000c1e1b00 */
[----:B------:R-:W-:Y:S02]  /*07a0*/  HADD2.F32 R107, -RZ, R121.H1_H1 ;  /* 0x30000079ff6b7230 */ /* 0x000fe40000004100 */
[----:B------:R-:W-:-:S07]  /*07b0*/  HADD2.F32 R106, -RZ, R120.H0_H0 ;  /* 0x20000078ff6a7230 */ /* 0x000fce0000004100 */
[----:B------:R-:W0:Y:S01]  /*07c0*/  @P1 LDC.64 R86, c[0x0][0x438] ;  /* 0x00010e00ff561b82 */ /* 0x000e220000000a00 */
[----:B------:R-:W-:Y:S02]  /*07d0*/  HADD2.F32 R103, -RZ, R120.H1_H1 ;  /* 0x30000078ff677230 */ /* 0x000fe40000004100 */
[----:B------:R-:W-:Y:S02]  /*07e0*/  HADD2.F32 R110, -RZ, R121.H0_H0 ;  /* 0x20000079ff6e7230 */ /* 0x000fe40000004100 */
[----:B------:R-:W-:Y:S02]  /*07f0*/  HADD2.F32 R114, -RZ, R122.H0_H0 ;  /* 0x2000007aff727230 */ /* 0x000fe40000004100 */
[----:B0-----:R-:W-:-:S05]  /*0800*/  @P1 IMAD.WIDE.U32 R86, R151, 0x10, R86 ;  /* 0x0000001097561825 */ /* 0x001fca00078e0056 */
[----:B------:R0:W5:Y:S01]  /*0810*/  @P1 LDG.E.128 R4, desc[UR8][R86.64] ;  /* 0x0000000856041981 */ /* 0x000162000c1e1d00 */
[----:B---3--:R-:W-:Y:S02]  /*0820*/  HADD2.F32 R91, -RZ, R77.H1_H1 ;  /* 0x3000004dff5b7230 */ /* 0x008fe40000004100 */
[----:B------:R-:W-:-:S03]  /*0830*/  HADD2.F32 R3, -RZ, R76.H0_H0 ;  /* 0x2000004cff037230 */ /* 0x000fc60000004100 */
[C---:B------:R-:W-:Y:S01]  /*0840*/  FADD.FTZ R91, -R84.reuse, R91 ;  /* 0x0000005b545b7221 */ /* 0x040fe20000010100 */
[----:B------:R-:W-:Y:S02]  /*0850*/  HADD2.F32 R85, -RZ, R76.H1_H1 ;  /* 0x3000004cff557230 */ /* 0x000fe40000004100 */
[----:B------:R-:W-:Y:S01]  /*0860*/  FADD.FTZ R3, -R84, R3 ;  /* 0x0000000354037221 */ /* 0x000fe20000010100 */
[----:B----4-:R-:W-:Y:S02]  /*0870*/  HADD2.F32 R76, -RZ, R81.H1_H1 ;  /* 0x30000051ff4c7230 */ /* 0x010fe40000004100 */
[C---:B-----5:R-:W-:Y:S01]  /*0880*/  FMUL.FTZ R112, R152.reuse, R91 ;  /* 0x0000005b98707220 */ /* 0x060fe20000410000 */
[----:B------:R-:W-:Y:S02]  /*0890*/  HADD2.F32 R89, -RZ, R77.H0_H0 ;  /* 0x2000004dff597230 */ /* 0x000fe40000004100 */
[----:B------:R-:W-:Y:S01]  /*08a0*/  FMUL.FTZ R3, R152, R3 ;  /* 0x0000000398037220 */ /* 0x000fe20000410000 */
[----:B------:R-:W-:-:S02]  /*08b0*/  HADD2.F32 R77, -RZ, R80.H0_H0 ;  /* 0x20000050ff4d7230 */ /* 0x000fc40000004100 */
[----:B------:R-:W-:Y:S02]  /*08c0*/  HADD2.F32 R111, -RZ, R78.H1_H1 ;  /* 0x3000004eff6f7230 */ /* 0x000fe40000004100 */
[--C-:B------:R-:W-:Y:S02]  /*08d0*/  HADD2.F32 R113, -RZ, R79.reuse.H0_H0 ;  /* 0x2000004fff717230 */ /* 0x100fe40000004100 */
[----:B------:R-:W-:Y:S02]  /*08e0*/  HADD2.F32 R117, -RZ, R79.H1_H1 ;  /* 0x3000004fff757230 */ /* 0x000fe40000004100 */
[----:B------:R-:W-:Y:S01]  /*08f0*/  FMUL.FTZ R107, R107, R76 ;  /* 0x0000004c6b6b7220 */ /* 0x000fe20000410000 */
[----:B------:R-:W-:Y:S02]  /*0900*/  HADD2.F32 R79, -RZ, R81.H0_H0 ;  /* 0x20000051ff4f7230 */ /* 0x000fe40000004100 */
[----:B------:R-:W-:Y:S01]  /*0910*/  FADD.FTZ R31, R31, R76 ;  /* 0x0000004c1f1f7221 */ /* 0x000fe20000010000 */
[----:B------:R-:W-:-:S02]  /*0920*/  HADD2.F32 R81, -RZ, R82.H0_H0 ;  /* 0x20000052ff517230 */ /* 0x000fc40000004100 */
[----:B------:R-:W-:Y:S01]  /*0930*/  FFMA.FTZ R55, R112, R76, R55 ;  /* 0x0000004c70377223 */ /* 0x000fe20000010037 */
[----:B------:R-:W-:Y:S02]  /*0940*/  HADD2.F32 R82, -RZ, R82.H1_H1 ;  /* 0x30000052ff527230 */ /* 0x000fe40000004100 */
[-C--:B------:R-:W-:Y:S01]  /*0950*/  FMUL.FTZ R106, R106, R77.reuse ;  /* 0x0000004d6a6a7220 */ /* 0x080fe20000410000 */
[----:B------:R-:W-:Y:S02]  /*0960*/  HADD2.F32 R76, -RZ, R122.H1_H1 ;  /* 0x3000007aff4c7230 */ /* 0x000fe40000004100 */
[----:B------:R-:W-:Y:S01]  /*0970*/  FADD.FTZ R28, R28, R77 ;  /* 0x0000004d1c1c7221 */ /* 0x000fe20000010000 */
[----:B------:R-:W-:Y:S02]  /*0980*/  HADD2.F32 R80, -RZ, R80.H1_H1 ;  /* 0x30000050ff507230 */ /* 0x000fe40000004100 */
[----:B------:R-:W-:Y:S01]  /*0990*/  FFMA.FTZ R52, R3, R77, R52 ;  /* 0x0000004d03347223 */ /* 0x000fe20000010034 */
[C---:B------:R-:W-:Y:S01]  /*09a0*/  FADD.FTZ R89, -R84.reuse, R89 ;  /* 0x0000005954597221 */ /* 0x040fe20000010100 */
[C---:B------:R-:W-:Y:S01]  /*09b0*/  FADD.FTZ R77, -R84.reuse, R111 ;  /* 0x0000006f544d7221 */ /* 0x040fe20000010100 */
[----:B------:R-:W-:Y:S01]  /*09c0*/  FADD.FTZ R85, -R84, R85 ;  /* 0x0000005554557221 */ /* 0x000fe20000010100 */
[----:B------:R-:W-:Y:S01]  /*09d0*/  FMUL.FTZ R111, R76, R82 ;  /* 0x000000524c6f7220 */ /* 0x000fe20000410000 */
[C---:B------:R-:W-:Y:S01]  /*09e0*/  FMUL.FTZ R105, R152.reuse, R89 ;  /* 0x0000005998697220 */ /* 0x040fe20000410000 */
        /* <DEDUP_REMOVED lines=10> */
[----:B------:R-:W-:Y:S02]  /*0a90*/  FFMA.FTZ R76, R108, R103, R77 ;  /* 0x000000676c4c7223 */ /* 0x000fe4000001004d */
        /* <DEDUP_REMOVED lines=9> */
[----:B0-----:R-:W-:-:S02]  /*0b30*/  HADD2.F32 R87, -RZ, R83.H0_H0 ;  /* 0x20000053ff577230 */ /* 0x001fc40000004100 */
[----:B------:R-:W-:Y:S01]  /*0b40*/  FADD.FTZ R115, -R84, R113 ;  /* 0x0000007154737221 */ /* 0x000fe20000010100 */
[----:B------:R-:W-:Y:S02]  /*0b50*/  HADD2.F32 R80, -RZ, R123.H0_H0 ;  /* 0x2000007bff507230 */ /* 0x000fe40000004100 */
[----:B------:R-:W-:Y:S01]  /*0b60*/  FADD.FTZ R78, R79, R114 ;  /* 0x000000724f4e7221 */ /* 0x000fe20000010000 */
[C---:B------:R-:W-:Y:S01]  /*0b70*/  FFMA.FTZ R77, R109.reuse, R114, R76 ;  /* 0x000000726d4d7223 */ /* 0x040fe2000001004c */
[----:B------:R-:W-:Y:S01]  /*0b80*/  FADD.FTZ R24, R24, R81 ;  /* 0x0000005118187221 */ /* 0x000fe20000010000 */
[----:B------:R-:W-:Y:S01]  /*0b90*/  FFMA.FTZ R48, R109, R81, R48 ;  /* 0x000000516d307223 */ /* 0x000fe20000010030 */
[----:B------:R-:W-:Y:S02]  /*0ba0*/  HADD2.F32 R86, -RZ, R83.H1_H1 ;  /* 0x30000053ff567230 */ /* 0x000fe40000004100 */
[----:B------:R-:W-:Y:S01]  /*0bb0*/  FADD.FTZ R79, -R84, R117 ;  /* 0x00000075544f7221 */ /* 0x000fe20000010100 */
[----:B------:R-:W-:-:S02]  /*0bc0*/  HADD2.F32 R81, -RZ, R123.H1_H1 ;  /* 0x3000007bff517230 */ /* 0x000fc40000004100 */
[----:B------:R-:W-:Y:S01]  /*0bd0*/  FMUL.FTZ R113, R80, R87 ;  /* 0x0000005750717220 */ /* 0x000fe20000410000 */
[----:B------:R-:W-:Y:S01]  /*0be0*/  FMUL.FTZ R115, R152, R115 ;  /* 0x0000007398737220 */ /* 0x000fe20000410000 */
[----:B------:R-:W-:Y:S01]  /*0bf0*/  FADD.FTZ R78, R78, R111 ;  /* 0x0000006f4e4e7221 */ /* 0x000fe20000010000 */
[----:B------:R-:W-:Y:S01]  /*0c00*/  FFMA.FTZ R76, R116, R111, R77 ;  /* 0x0000006f744c7223 */ /* 0x000fe2000001004d */
[----:B------:R-:W-:Y:S01]  /*0c10*/  FMUL.FTZ R118, R152, R79 ;  /* 0x0000004f98767220 */ /* 0x000fe20000410000 */
[-C--:B------:R-:W-:Y:S01]  /*0c20*/  FMUL.FTZ R117, R81, R86.reuse ;  /* 0x0000005651757220 */ /* 0x080fe20000410000 */
        /* <DEDUP_REMOVED lines=11> */
.L_x_1411:
[----:B----4-:R-:W-:Y:S05]  /*0ce0*/  BSYNC.RECONVERGENT B0 ;  /* 0x0000000000007941 */ /* 0x010fea0003800200 */
.L_x_1410:
        /* <DEDUP_REMOVED lines=14> */
[----:B------:R-:W-:-:S02]  /*0dd0*/  HADD2.F32 R124, -RZ, R60.H0_H0 ;  /* 0x2000003cff7c7230 */ /* 0x000fc40000004100 */
[----:B------:R-:W-:Y:S02]  /*0de0*/  HADD2.F32 R128, -RZ, R61.H0_H0 ;  /* 0x2000003dff807230 */ /* 0x000fe40000004100 */
[----:B0-----:R-:W-:-:S05]  /*0df0*/  @P1 IMAD.WIDE.U32 R88, R87, 0x10, R88 ;  /* 0x0000001057581825 */ /* 0x001fca00078e0058 */
[----:B------:R0:W5:Y:S01]  /*0e00*/  @P1 LDG.E.128 R64, desc[UR8][R88.64] ;  /* 0x0000000858401981 */ /* 0x000162000c1e1d00 */
[----:B------:R-:W-:Y:S02]  /*0e10*/  HADD2.F32 R132, -RZ, R62.H0_H0 ;  /* 0x2000003eff847230 */ /* 0x000fe40000004100 */
[----:B------:R-:W-:Y:S01]  /*0e20*/  HADD2.F32 R136, -RZ, R63.H1_H1 ;  /* 0x3000003fff887230 */ /* 0x000fe20000004100 */
[----:B------:R-:W-:Y:S01]  /*0e30*/  IADD3 R87, PT, PT, R87, 0x100, RZ ;  /* 0x0000010057577810 */ /* 0x000fe20007ffe0ff */
[--C-:B---3--:R-:W-:Y:S02]  /*0e40*/  HADD2.F32 R125, -RZ, R76.reuse.H1_H1 ;  /* 0x3000004cff7d7230 */ /* 0x108fe40000004100 */
[--C-:B------:R-:W-:Y:S02]  /*0e50*/  HADD2.F32 R127, -RZ, R77.reuse.H0_H0 ;  /* 0x2000004dff7f7230 */ /* 0x100fe40000004100 */
[----:B------:R-:W-:Y:S02]  /*0e60*/  HADD2.F32 R129, -RZ, R77.H1_H1 ;  /* 0x3000004dff817230 */ /* 0x000fe40000004100 */
[----:B------:R-:W-:Y:S01]  /*0e70*/  FADD.FTZ R125, -R84, R125 ;  /* 0x0000007d547d7221 */ /* 0x000fe20000010100 */
[----:B------:R-:W-:-:S02]  /*0e80*/  HADD2.F32 R91, -RZ, R76.H0_H0 ;  /* 0x2000004cff5b7230 */ /* 0x000fc40000004100 */
[--C-:B----4-:R-:W-:Y:S02]  /*0e90*/  HADD2.F32 R77, -RZ, R80.reuse.H0_H0 ;  /* 0x20000050ff4d7230 */ /* 0x110fe40000004100 */
[----:B------:R-:W-:Y:S02]  /*0ea0*/  HADD2.F32 R80, -RZ, R80.H1_H1 ;  /* 0x30000050ff507230 */ /* 0x000fe40000004100 */
[----:B------:R-:W-:Y:S02]  /*0eb0*/  HADD2.F32 R76, -RZ, R60.H1_H1 ;  /* 0x3000003cff4c7230 */ /* 0x000fe40000004100 */
[----:B-----5:R-:W-:Y:S01]  /*0ec0*/  FMUL.FTZ R126, R152, R125 ;  /* 0x0000007d987e7220 */ /* 0x020fe20000410000 */
[--C-:B------:R-:W-:Y:S02]  /*0ed0*/  HADD2.F32 R135, -RZ, R79.reuse.H0_H0 ;  /* 0x2000004fff877230 */ /* 0x100fe40000004100 */
[----:B------:R-:W-:Y:S01]  /*0ee0*/  FADD.FTZ R91, -R84, R91 ;  /* 0x0000005b545b7221 */ /* 0x000fe20000010100 */
[----:B------:R-:W-:-:S02]  /*0ef0*/  HADD2.F32 R157, -RZ, R79.H1_H1 ;  /* 0x3000004fff9d7230 */ /* 0x000fc40000004100 */
[----:B------:R-:W-:Y:S01]  /*0f00*/  FMUL.FTZ R125, R76, R80 ;  /* 0x000000504c7d7220 */ /* 0x000fe20000410000 */
[--C-:B------:R-:W-:Y:S02]  /*0f10*/  HADD2.F32 R79, -RZ, R81.reuse.H0_H0 ;  /* 0x20000051ff4f7230 */ /* 0x100fe40000004100 */
[----:B------:R-:W-:Y:S01]  /*0f20*/  FADD.FTZ R129, -R84, R129 ;  /* 0x0000008154817221 */ /* 0x000fe20000010100 */
[----:B------:R-:W-:Y:S02]  /*0f30*/  HADD2.F32 R81, -RZ, R81.H1_H1 ;  /* 0x30000051ff517230 */ /* 0x000fe40000004100 */
[----:B------:R-:W-:Y:S02]  /*0f40*/  HADD2.F32 R76, -RZ, R61.H1_H1 ;  /* 0x3000003dff4c7230 */ /* 0x000fe40000004100 */
[C---:B------:R-:W-:Y:S01]  /*0f50*/  FMUL.FTZ R119, R152.reuse, R91 ;  /* 0x0000005b98777220 */ /* 0x040fe20000410000 */
[----:B------:R-:W-:Y:S02]  /*0f60*/  HADD2.F32 R133, -RZ, R78.H1_H1 ;  /* 0x3000004eff857230 */ /* 0x000fe40000004100 */
[----:B------:R-:W-:Y:S01]  /*0f70*/  FMUL.FTZ R130, R152, R129 ;  /* 0x0000008198827220 */ /* 0x000fe20000410000 */
[----:B0-----:R-:W-:-:S02]  /*0f80*/  HADD2.F32 R89, -RZ, R82.H0_H0 ;  /* 0x20000052ff597230 */ /* 0x001fc40000004100 */
[----:B------:R-:W-:Y:S01]  /*0f90*/  FMUL.FTZ R129, R76, R81 ;  /* 0x000000514c817220 */ /* 0x000fe20000410000 */
[----:B------:R-:W-:Y:S02]  /*0fa0*/  HADD2.F32 R82, -RZ, R82.H1_H1 ;  /* 0x30000052ff527230 */ /* 0x000fe40000004100 */
[-C--:B------:R-:W-:Y:S01]  /*0fb0*/  FMUL.FTZ R124, R124, R77.reuse ;  /* 0x0000004d7c7c7220 */ /* 0x080fe20000410000 */
[----:B------:R-:W-:Y:S02]  /*0fc0*/  HADD2.F32 R76, -RZ, R62.H1_H1 ;  /* 0x3000003eff4c7230 */ /* 0x000fe40000004100 */
[----:B------:R-:W-:Y:S01]  /*0fd0*/  FADD.FTZ R20, R20, R77 ;  /* 0x0000004d14147221 */ /* 0x000fe20000010000 */
[----:B------:R-:W-:Y:S01]  /*0fe0*/  FFMA.FTZ R44, R119, R77, R44 ;  /* 0x0000004d772c7223 */ /* 0x000fe2000001002c */
[C---:B------:R-:W-:Y:S01]  /*0ff0*/  FADD.FTZ R127, -R84.reuse, R127 ;  /* 0x0000007f547f7221 */ /* 0x040fe20000010100 */
[----:B------:R-:W-:Y:S01]  /*1000*/  FADD.FTZ R77, -R84, R133 ;  /* 0x00000085544d7221 */ /* 0x000fe20000010100 */
[----:B------:R-:W-:Y:S01]  /*1010*/  FMUL.FTZ R133, R76, R82 ;  /* 0x000000524c857220 */ /* 0x000fe20000410000 */
[----:B------:R-:W-:Y:S01]  /*1020*/  FADD.FTZ R76, R85, R124 ;  /* 0x0000007c554c7221 */ /* 0x000fe20000010000 */
[C---:B------:R-:W-:Y:S01]  /*1030*/  FMUL.FTZ R127, R152.reuse, R127 ;  /* 0x0000007f987f7220 */ /* 0x040fe20000410000 */
[----:B------:R-:W-:Y:S01]  /*1040*/  FMUL.FTZ R134, R152, R77 ;  /* 0x0000004d98867220 */ /* 0x000fe20000410000 */
[----:B------:R-:W-:Y:S01]  /*1050*/  FFMA.FTZ R77, R119, R124, R86 ;  /* 0x0000007c774d7223 */ /* 0x000fe20000010056 */
        /* <DEDUP_REMOVED lines=42> */
.L_x_1413:
[----:B------:R-:W-:Y:S05]  /*1300*/  BSYNC.RECONVERGENT B0 ;  /* 0x0000000000007941 */ /* 0x000fea0003800200 */
.L_x_1412:
        /* <DEDUP_REMOVED lines=15> */
[--C-:B------:R-:W-:Y:S02]  /*1400*/  HADD2.F32 R145, -RZ, R57.reuse.H1_H1 ;  /* 0x30000039ff917230 */ /* 0x100fe40000004100 */
[----:B------:R-:W-:Y:S02]  /*1410*/  HADD2.F32 R144, -RZ, R57.H0_H0 ;  /* 0x20000039ff907230 */ /* 0x000fe40000004100 */
[----:B0-----:R-:W-:-:S05]  /*1420*/  @P1 IMAD.WIDE.U32 R88, R87, 0x10, R88 ;  /* 0x0000001057581825 */ /* 0x001fca00078e0058 */
[----:B------:R0:W5:Y:S01]  /*1430*/  @P1 LDG.E.128 R68, desc[UR8][R88.64] ;  /* 0x0000000858441981 */ /* 0x000162000c1e1d00 */
[--C-:B------:R-:W-:Y:S02]  /*1440*/  HADD2.F32 R148, -RZ, R58.reuse.H0_H0 ;  /* 0x2000003aff947230 */ /* 0x100fe40000004100 */
[----:B------:R-:W-:Y:S02]  /*1450*/  HADD2.F32 R149, -RZ, R58.H1_H1 ;  /* 0x3000003aff957230 */ /* 0x000fe40000004100 */
[--C-:B------:R-:W-:Y:S02]  /*1460*/  HADD2.F32 R102, -RZ, R59.reuse.H0_H0 ;  /* 0x2000003bff667230 */ /* 0x100fe40000004100 */
[----:B------:R-:W-:Y:S02]  /*1470*/  HADD2.F32 R100, -RZ, R59.H1_H1 ;  /* 0x3000003bff647230 */ /* 0x000fe40000004100 */
[--C-:B---3--:R-:W-:Y:S02]  /*1480*/  HADD2.F32 R101, -RZ, R77.reuse.H0_H0 ;  /* 0x2000004dff657230 */ /* 0x108fe40000004100 */
[----:B------:R-:W-:-:S02]  /*1490*/  HADD2.F32 R77, -RZ, R77.H1_H1 ;  /* 0x3000004dff4d7230 */ /* 0x000fc40000004100 */
[----:B------:R-:W-:Y:S02]  /*14a0*/  HADD2.F32 R87, -RZ, R76.H0_H0 ;  /* 0x2000004cff577230 */ /* 0x000fe40000004100 */
[--C-:B------:R-:W-:Y:S02]  /*14b0*/  HADD2.F32 R141, -RZ, R78.reuse.H1_H1 ;  /* 0x3000004eff8d7230 */ /* 0x100fe40000004100 */
[C---:B0-----:R-:W-:Y:S01]  /*14c0*/  FADD.FTZ R89, -R84.reuse, R77 ;  /* 0x0000004d54597221 */ /* 0x041fe20000010100 */
[----:B------:R-:W-:Y:S02]  /*14d0*/  HADD2.F32 R139, -RZ, R78.H0_H0 ;  /* 0x2000004eff8b7230 */ /* 0x000fe40000004100 */
[----:B------:R-:W-:Y:S01]  /*14e0*/  FADD.FTZ R87, -R84, R87 ;  /* 0x0000005754577221 */ /* 0x000fe20000010100 */
[----:B------:R-:W-:Y:S02]  /*14f0*/  HADD2.F32 R143, -RZ, R79.H0_H0 ;  /* 0x2000004fff8f7230 */ /* 0x000fe40000004100 */
[----:B----4-:R-:W-:-:S02]  /*1500*/  HADD2.F32 R77, -RZ, R80.H0_H0 ;  /* 0x20000050ff4d7230 */ /* 0x010fc40000004100 */
[----:B------:R-:W-:Y:S02]  /*1510*/  HADD2.F32 R91, -RZ, R76.H1_H1 ;  /* 0x3000004cff5b7230 */ /* 0x000fe40000004100 */
[----:B------:R-:W-:Y:S02]  /*1520*/  HADD2.F32 R79, -RZ, R79.H1_H1 ;  /* 0x3000004fff4f7230 */ /* 0x000fe40000004100 */
[C---:B------:R-:W-:Y:S01]  /*1530*/  FADD.FTZ R155, -R84.reuse, R141 ;  /* 0x0000008d549b7221 */ /* 0x040fe20000010100 */
[----:B------:R-:W-:Y:S02]  /*1540*/  HADD2.F32 R76, -RZ, R81.H1_H1 ;  /* 0x30000051ff4c7230 */ /* 0x000fe40000004100 */
[C---:B------:R-:W-:Y:S01]  /*1550*/  FADD.FTZ R101, -R84.reuse, R101 ;  /* 0x0000006554657221 */ /* 0x040fe20000010100 */
[----:B------:R-:W-:Y:S01]  /*1560*/  FADD.FTZ R147, -R84, R139 ;  /* 0x0000008b54937221 */ /* 0x000fe20000010100 */
[----:B------:R-:W-:Y:S02]  /*1570*/  HADD2.F32 R80, -RZ, R80.H1_H1 ;  /* 0x30000050ff507230 */ /* 0x000fe40000004100 */
[----:B-----5:R-:W-:Y:S01]  /*1580*/  FMUL.FTZ R146, R152, R89 ;  /* 0x0000005998927220 */ /* 0x020fe20000410000 */
[----:B------:R-:W-:-:S02]  /*1590*/  HADD2.F32 R141, -RZ, R56.H1_H1 ;  /* 0x30000038ff8d7230 */ /* 0x000fc40000004100 */
[----:B------:R-:W-:Y:S01]  /*15a0*/  FMUL.FTZ R139, R152, R87 ;  /* 0x00000057988b7220 */ /* 0x000fe20000410000 */
[----:B------:R-:W-:Y:S01]  /*15b0*/  FMUL.FTZ R140, R140, R77 ;  /* 0x0000004d8c8c7220 */ /* 0x000fe20000410000 */
[C---:B------:R-:W-:Y:S01]  /*15c0*/  FADD.FTZ R91, -R84.reuse, R91 ;  /* 0x0000005b545b7221 */ /* 0x040fe20000010100 */
        /* <DEDUP_REMOVED lines=52> */
.L_x_1415:
[----:B------:R-:W-:Y:S05]  /*1910*/  BSYNC.RECONVERGENT B0 ;  /* 0x0000000000007941 */ /* 0x000fea0003800200 */
.L_x_1414:
        /* <DEDUP_REMOVED lines=31> */
.L_x_1417:
[----:B------:R-:W-:Y:S05]  /*1b10*/  BSYNC.RECONVERGENT B0 ;  /* 0x0000000000007941 */ /* 0x000fea0003800200 */
.L_x_1416:
        /* <DEDUP_REMOVED lines=48> */
[----:B------:R-:W-:Y:S01]  /*1e20*/  FFMA.FTZ R77, R109, R81, R82 ;  /* 0x000000516d4d7223 */ /* 0x000fe20000010052 */
[----:B------:R-:W-:Y:S01]  /*1e30*/  ISETP.GE.U32.AND P5, PT, R96, RZ, PT ;  /* 0x000000ff6000720c */ /* 0x000fe20003fa6070 */
[----:B------:R-:W-:Y:S01]  /*1e40*/  FADD.FTZ R79, R113, -R76 ;  /* 0x8000004c714f7221 */ /* 0x000fe20000010000 */
[----:B------:R-:W-:Y:S01]  /*1e50*/  FADD.FTZ R83, R117, -R78 ;  /* 0x8000004e75537221 */ /* 0x000fe20000010000 */
[----:B------:R-:W-:Y:S01]  /*1e60*/  FADD.FTZ R77, R114, -R77 ;  /* 0x8000004d724d7221 */ /* 0x000fe20000010000 */
[----:B------:R-:W-:Y:S01]  /*1e70*/  LOP3.LUT P6, RZ, R97, 0xff0000, RZ, 0xc0, !PT ;  /* 0x00ff000061ff7812 */ /* 0x000fe200078cc0ff */
[C---:B------:R-:W-:Y:S01]  /*1e80*/  FMUL.FTZ R79, R152.reuse, R79 ;  /* 0x0000004f984f7220 */ /* 0x040fe20000410000 */
[C---:B------:R-:W-:Y:S01]  /*1e90*/  FMUL.FTZ R83, R152.reuse, R83 ;  /* 0x0000005398537220 */ /* 0x040fe20000410000 */
[----:B------:R-:W-:Y:S01]  /*1ea0*/  FMUL.FTZ R77, R152, R77 ;  /* 0x0000004d984d7220 */ /* 0x000fe20000410000 */
[-C--:B------:R-:W-:Y:S01]  /*1eb0*/  FFMA.FTZ R76, R116, R81.reuse, R82 ;  /* 0x00000051744c7223 */ /* 0x080fe20000010052 */
[-C--:B------:R-:W-:Y:S01]  /*1ec0*/  FMUL.FTZ R79, R79, R80.reuse ;  /* 0x000000504f4f7220 */ /* 0x080fe20000410000 */
[-C--:B------:R-:W-:Y:S01]  /*1ed0*/  FMUL.FTZ R83, R83, R80.reuse ;  /* 0x0000005053537220 */ /* 0x080fe20000410000 */
[-C--:B------:R-:W-:Y:S01]  /*1ee0*/  FMUL.FTZ R77, R77, R80.reuse ;  /* 0x000000504d4d7220 */ /* 0x080fe20000410000 */
[----:B------:R-:W-:Y:S01]  /*1ef0*/  ISETP.GE.U32.AND.EX P5, PT, R97, 0x1000000, PT, P5 ;  /* 0x010000006100780c */ /* 0x000fe20003fa6150 */
[----:B------:R-:W-:Y:S01]  /*1f00*/  FMUL.FTZ R79, R79, UR13 ;  /* 0x0000000d4f4f7c20 */ /* 0x000fe20008410000 */
[----:B------:R-:W-:Y:S01]  /*1f10*/  FMUL.FTZ R83, R83, UR13 ;  /* 0x0000000d53537c20 */ /* 0x000fe20008410000 */
[----:B------:R-:W-:Y:S01]  /*1f20*/  FMUL.FTZ R77, R77, UR13 ;  /* 0x0000000d4d4d7c20 */ /* 0x000fe20008410000 */
[----:B------:R-:W-:Y:S01]  /*1f30*/  FADD.FTZ R85, R111, -R76 ;  /* 0x8000004c6f557221 */ /* 0x000fe20000010000 */
[-CC-:B------:R-:W-:Y:S01]  /*1f40*/  FFMA.FTZ R78, R112, R81.reuse, R82.reuse ;  /* 0x00000051704e7223 */ /* 0x180fe20000010052 */
[----:B------:R-:W-:Y:S01]  /*1f50*/  FSEL R88, R79, RZ, P6 ;  /* 0x000000ff4f587208 */ /* 0x000fe20003000000 */
[----:B------:R-:W-:Y:S01]  /*1f60*/  FFMA.FTZ R79, R105, R81, R82 ;  /* 0x00000051694f7223 */ /* 0x000fe20000010052 */
[----:B------:R-:W-:Y:S01]  /*1f70*/  LOP3.LUT P6, RZ, R97, 0xff, RZ, 0xc0, !PT ;  /* 0x000000ff61ff7812 */ /* 0x000fe200078cc0ff */
[----:B------:R-:W-:Y:S01]  /*1f80*/  FMUL.FTZ R87, R152, R85 ;  /* 0x0000005598577220 */ /* 0x000fe20000410000 */
[----:B------:R-:W-:Y:S01]  /*1f90*/  FSEL R89, R83, RZ, P5 ;  /* 0x000000ff53597208 */ /* 0x000fe20002800000 */
[----:B------:R-:W-:Y:S01]  /*1fa0*/  FADD.FTZ R83, R110, -R79 ;  /* 0x8000004f6e537221 */ /* 0x000fe20000010000 */
[----:B------:R-:W-:Y:S01]  /*1fb0*/  FSEL R86, R77, RZ, P6 ;  /* 0x000000ff4d567208 */ /* 0x000fe20003000000 */
[----:B------:R-:W-:Y:S01]  /*1fc0*/  FADD.FTZ R85, R107, -R78 ;  /* 0x8000004e6b557221 */ /* 0x000fe20000010000 */
[-CC-:B------:R-:W-:Y:S01]  /*1fd0*/  FFMA.FTZ R76, R108, R81.reuse, R82.reuse ;  /* 0x000000516c4c7223 */ /* 0x180fe20000010052 */
[----:B------:R-:W-:Y:S01]  /*1fe0*/  FFMA.FTZ R77, R3, R81, R82 ;  /* 0x00000051034d7223 */ /* 0x000fe20000010052 */
[-C--:B------:R-:W-:Y:S01]  /*1ff0*/  FMUL.FTZ R87, R87, R80.reuse ;  /* 0x0000005057577220 */ /* 0x080fe20000410000 */
[C---:B------:R-:W-:Y:S01]  /*2000*/  FMUL.FTZ R83, R152.reuse, R83 ;  /* 0x0000005398537220 */ /* 0x040fe20000410000 */
[----:B------:R-:W-:Y:S01]  /*2010*/  FMUL.FTZ R85, R152, R85 ;  /* 0x0000005598557220 */ /* 0x000fe20000410000 */
[----:B------:R-:W-:Y:S01]  /*2020*/  FADD.FTZ R79, R103, -R76 ;  /* 0x8000004c674f7221 */ /* 0x000fe20000010000 */
[----:B------:R-:W-:Y:S01]  /*2030*/  FADD.FTZ R77, R106, -R77 ;  /* 0x8000004d6a4d7221 */ /* 0x000fe20000010000 */
[----:B------:R-:W-:Y:S01]  /*2040*/  FMUL.FTZ R87, R87, UR13 ;  /* 0x0000000d57577c20 */ /* 0x000fe20008410000 */
[----:B------:R-:W-:Y:S01]  /*2050*/  LOP3.LUT P5, RZ, R97, 0xff00, RZ, 0xc0, !PT ;  /* 0x0000ff0061ff7812 */ /* 0x000fe200078ac0ff */
[-C--:B------:R-:W-:Y:S01]  /*2060*/  FMUL.FTZ R83, R83, R80.reuse ;  /* 0x0000005053537220 */ /* 0x080fe20000410000 */
[-C--:B------:R-:W-:Y:S01]  /*2070*/  FMUL.FTZ R85, R85, R80.reuse ;  /* 0x0000005055557220 */ /* 0x080fe20000410000 */
[C---:B------:R-:W-:Y:S01]  /*2080*/  FMUL.FTZ R79, R152.reuse, R79 ;  /* 0x0000004f984f7220 */ /* 0x040fe20000410000 */
[----:B------:R-:W-:Y:S01]  /*2090*/  FMUL.FTZ R77, R152, R77 ;  /* 0x0000004d984d7220 */ /* 0x000fe20000410000 */
[----:B------:R-:W-:Y:S01]  /*20a0*/  FMUL.FTZ R83, R83, UR13 ;  /* 0x0000000d53537c20 */ /* 0x000fe20008410000 */
[----:B------:R-:W-:Y:S01]  /*20b0*/  FSEL R87, R87, RZ, P5 ;  /* 0x000000ff57577208 */ /* 0x000fe20002800000 */
[----:B------:R-:W-:Y:S01]  /*20c0*/  FMUL.FTZ R85, R85, UR13 ;  /* 0x0000000d55557c20 */ /* 0x000fe20008410000 */
[C---:B------:R-:W-:Y:S01]  /*20d0*/  LOP3.LUT P6, RZ, R96.reuse, 0xff0000, RZ, 0xc0, !PT ;  /* 0x00ff000060ff7812 */ /* 0x040fe200078cc0ff */
[-C--:B------:R-:W-:Y:S01]  /*20e0*/  FMUL.FTZ R79, R79, R80.reuse ;  /* 0x000000504f4f7220 */ /* 0x080fe20000410000 */
[C---:B------:R-:W-:Y:S01]  /*20f0*/  LOP3.LUT P5, RZ, R96.reuse, 0xff000000, RZ, 0xc0, !PT ;  /* 0xff00000060ff7812 */ /* 0x040fe200078ac0ff */
        /* <DEDUP_REMOVED lines=9> */
[----:B------:R-:W-:Y:S02]  /*2190*/  F2FP.F16.F32.PACK_AB R79, R89, R88 ;  /* 0x00000058594f723e */ /* 0x000fe400000000ff */
[----:B------:R-:W-:Y:S02]  /*21a0*/  F2FP.F16.F32.PACK_AB R78, R87, R86 ;  /* 0x00000056574e723e */ /* 0x000fe400000000ff */
[----:B------:R-:W-:-:S02]  /*21b0*/  F2FP.F16.F32.PACK_AB R77, R85, R84 ;  /* 0x00000054554d723e */ /* 0x000fc400000000ff */
[----:B------:R-:W-:Y:S01]  /*21c0*/  F2FP.F16.F32.PACK_AB R76, R83, R76 ;  /* 0x0000004c534c723e */ /* 0x000fe200000000ff */
[----:B------:R-:W-:Y:S06]  /*21d0*/  BRA `(.L_x_1423) ;  /* 0x0000000400047947 */ /* 0x000fec0003800000 */
.L_x_1422:
[-CC-:B------:R-:W-:Y:S01]  /*21e0*/  FFMA.FTZ R72, R115, R81.reuse, R82.reuse ;  /* 0x0000005173487223 */ /* 0x180fe20000010052 */
[-CC-:B------:R-:W-:Y:S01]  /*21f0*/  FFMA.FTZ R74, R118, R81.reuse, R82.reuse ;  /* 0x00000051764a7223 */ /* 0x180fe20000010052 */
[----:B------:R-:W-:Y:S01]  /*2200*/  FFMA.FTZ R73, R109, R81, R82 ;  /* 0x000000516d497223 */ /* 0x000fe20000010052 */
[----:B------:R-:W-:Y:S01]  /*2210*/  ISETP.GE.U32.AND P5, PT, R96, RZ, PT ;  /* 0x000000ff6000720c */ /* 0x000fe20003fa6070 */
[----:B------:R-:W-:Y:S01]  /*2220*/  FADD.FTZ R75, R113, -R72 ;  /* 0x80000048714b7221 */ /* 0x000fe20000010000 */
[----:B------:R-:W-:Y:S01]  /*2230*/  FADD.FTZ R77, R117, -R74 ;  /* 0x8000004a754d7221 */ /* 0x000fe20000010000 */
[----:B------:R-:W-:Y:S01]  /*2240*/  FADD.FTZ R73, R114, -R73 ;  /* 0x8000004972497221 */ /* 0x000fe20000010000 */
[----:B------:R-:W-:Y:S01]  /*2250*/  ISETP.GE.U32.AND.EX P5, PT, R97, 0x1000000, PT, P5 ;  /* 0x010000006100780c */ /* 0x000fe20003fa6150 */
[C---:B------:R-:W-:Y:S01]  /*2260*/  FMUL.FTZ R75, R152.reuse, R75 ;  /* 0x0000004b984b7220 */ /* 0x040fe20000410000 */
[C---:B------:R-:W-:Y:S01]  /*2270*/  FMUL.FTZ R77, R152.reuse, R77 ;  /* 0x0000004d984d7220 */ /* 0x040fe20000410000 */
[----:B------:R-:W-:Y:S01]  /*2280*/  FMUL.FTZ R87, R152, R73 ;  /* 0x0000004998577220 */ /* 0x000fe20000410000 */
[----:B------:R-:W-:Y:S01]  /*2290*/  FFMA.FTZ R74, R116, R81, R82 ;  /* 0x00000051744a7223 */ /* 0x000fe20000010052 */
[-C--:B------:R-:W-:Y:S01]  /*22a0*/  FMUL.FTZ R73, R75, R80.reuse ;  /* 0x000000504b497220 */ /* 0x080fe20000410000 */
[----:B------:R-:W-:Y:S01]  /*22b0*/  LOP3.LUT P6, RZ, R97, 0xff0000, RZ, 0xc0, !PT ;  /* 0x00ff000061ff7812 */ /* 0x000fe200078cc0ff */
[-C--:B------:R-:W-:Y:S01]  /*22c0*/  FMUL.FTZ R72, R87, R80.reuse ;  /* 0x0000005057487220 */ /* 0x080fe20000410000 */
[C---:B------:R-:W-:Y:S01]  /*22d0*/  F2FP.F16.F32.PACK_AB R75, R77.reuse, R75 ;  /* 0x0000004b4d4b723e */ /* 0x040fe200000000ff */
[----:B------:R-:W-:Y:S01]  /*22e0*/  FMUL.FTZ R77, R77, R80 ;  /* 0x000000504d4d7220 */ /* 0x000fe20000410000 */
[----:B------:R-:W-:Y:S01]  /*22f0*/  FMUL.FTZ R73, R73, UR13 ;  /* 0x0000000d49497c20 */ /* 0x000fe20008410000 */
[----:B------:R-:W-:-:S02]  /*2300*/  FMUL.FTZ R72, R72, UR13 ;  /* 0x0000000d48487c20 */ /* 0x000fc40008410000 */
[----:B------:R-:W-:Y:S02]  /*2310*/  FMUL.FTZ R77, R77, UR13 ;  /* 0x0000000d4d4d7c20 */ /* 0x000fe40008410000 */
[----:B------:R-:W-:Y:S01]  /*2320*/  FSEL R90, R73, RZ, P6 ;  /* 0x000000ff495a7208 */ /* 0x000fe20003000000 */
[-C--:B------:R-:W-:Y:S01]  /*2330*/  FFMA.FTZ R73, R105, R81.reuse, R82 ;  /* 0x0000005169497223 */ /* 0x080fe20000010052 */
[----:B------:R-:W-:Y:S02]  /*2340*/  LOP3.LUT P6, RZ, R97, 0xff, RZ, 0xc0, !PT ;  /* 0x000000ff61ff7812 */ /* 0x000fe400078cc0ff */
[----:B------:R-:W-:Y:S01]  /*2350*/  FSEL R91, R77, RZ, P5 ;  /* 0x000000ff4d5b7208 */ /* 0x000fe20002800000 */
[----:B------:R-:W-:Y:S01]  /*2360*/  FADD.FTZ R77, R111, -R74 ;  /* 0x8000004a6f4d7221 */ /* 0x000fe20000010000 */
[--C-:B------:R-:W-:Y:S01]  /*2370*/  FFMA.FTZ R74, R112, R81, R82.reuse ;  /* 0x00000051704a7223 */ /* 0x100fe20000010052 */
[----:B------:R-:W-:Y:S01]  /*2380*/  FSEL R88, R72, RZ, P6 ;  /* 0x000000ff48587208 */ /* 0x000fe20003000000 */
[----:B------:R-:W-:Y:S01]  /*2390*/  FADD.FTZ R79, R110, -R73 ;  /* 0x800000496e4f7221 */ /* 0x000fe20000010000 */
[----:B------:R-:W-:Y:S01]  /*23a0*/  FMUL.FTZ R76, R152, R77 ;  /* 0x0000004d984c7220 */ /* 0x000fe20000410000 */
[-C--:B------:R-:W-:Y:S01]  /*23b0*/  FFMA.FTZ R72, R108, R81.reuse, R82 ;  /* 0x000000516c487223 */ /* 0x080fe20000010052 */
[----:B------:R-:W-:Y:S01]  /*23c0*/  FADD.FTZ R85, R107, -R74 ;  /* 0x8000004a6b557221 */ /* 0x000fe20000010000 */
[----:B------:R-:W-:Y:S01]  /*23d0*/  FFMA.FTZ R73, R3, R81, R82 ;  /* 0x0000005103497223 */ /* 0x000fe20000010052 */
[----:B------:R-:W-:Y:S01]  /*23e0*/  FMUL.FTZ R83, R152, R79 ;  /* 0x0000004f98537220 */ /* 0x000fe20000410000 */
[C---:B------:R-:W-:Y:S01]  /*23f0*/  F2FP.F16.F32.PACK_AB R74, R76.reuse, R87 ;  /* 0x000000574c4a723e */ /* 0x040fe200000000ff */
[-C--:B------:R-:W-:Y:S01]  /*2400*/  FMUL.FTZ R76, R76, R80.reuse ;  /* 0x000000504c4c7220 */ /* 0x080fe20000410000 */
[----:B------:R-:W-:Y:S01]  /*2410*/  FADD.FTZ R77, R103, -R72 ;  /* 0x80000048674d7221 */ /* 0x000fe20000010000 */
[----:B------:R-:W-:Y:S01]  /*2420*/  FMUL.FTZ R85, R152, R85 ;  /* 0x0000005598557220 */ /* 0x000fe20000410000 */
[----:B------:R-:W-:Y:S01]  /*2430*/  FADD.FTZ R73, R106, -R73 ;  /* 0x800000496a497221 */ /* 0x000fe20000010000 */
[-C--:B------:R-:W-:Y:S01]  /*2440*/  FMUL.FTZ R72, R83, R80.reuse ;  /* 0x0000005053487220 */ /* 0x080fe20000410000 */
[----:B------:R-:W-:Y:S01]  /*2450*/  FMUL.FTZ R84, R76, UR13 ;  /* 0x0000000d4c547c20 */ /* 0x000fe20008410000 */
[----:B------:R-:W-:Y:S01]  /*2460*/  LOP3.LUT P5, RZ, R97, 0xff00, RZ, 0xc0, !PT ;  /* 0x0000ff0061ff7812 */ /* 0x000fe200078ac0ff */
[C---:B------:R-:W-:Y:S01]  /*2470*/  FMUL.FTZ R78, R152.reuse, R77 ;  /* 0x0000004d984e7220 */ /* 0x040fe20000410000 */
[-C--:B------:R-:W-:Y:S01]  /*2480*/  FMUL.FTZ R79, R85, R80.reuse ;  /* 0x00000050554f7220 */ /* 0x080fe20000410000 */
[----:B------:R-:W-:Y:S01]  /*2490*/  FMUL.FTZ R77, R152, R73 ;  /* 0x00000049984d7220 */ /* 0x000fe20000410000 */
[----:B------:R-:W-:Y:S01]  /*24a0*/  FMUL.FTZ R76, R72, UR13 ;  /* 0x0000000d484c7c20 */ /* 0x000fe20008410000 */
[----:B------:R-:W-:Y:S01]  /*24b0*/  LOP3.LUT P6, RZ, R96, 0xff0000, RZ, 0xc0, !PT ;  /* 0x00ff000060ff7812 */ /* 0x000fe200078cc0ff */
[----:B------:R-:W-:Y:S01]  /*24c0*/  FMUL.FTZ R86, R79, UR13 ;  /* 0x0000000d4f567c20 */ /* 0x000fe20008410000 */
[----:B------:R-:W-:Y:S01]  /*24d0*/  FSEL R89, R84, RZ, P5 ;  /* 0x000000ff54597208 */ /* 0x000fe20002800000 */
[-C--:B------:R-:W-:Y:S01]  /*24e0*/  FMUL.FTZ R73, R78, R80.reuse ;  /* 0x000000504e497220 */ /* 0x080fe20000410000 */
[----:B------:R-:W-:Y:S01]  /*24f0*/  LOP3.LUT P5, RZ, R96, 0xff000000, RZ, 0xc0, !PT ;  /* 0xff00000060ff7812 */ /* 0x000fe200078ac0ff */
[----:B------:R-:W-:Y:S01]  /*2500*/  FMUL.FTZ R72, R77, R80 ;  /* 0x000000504d487220 */ /* 0x000fe20000410000 */
[----:B------:R-:W-:Y:S01]  /*2510*/  FSEL R84, R76, RZ, P6 ;  /* 0x000000ff4c547208 */ /* 0x000fe20003000000 */
[----:B------:R-:W-:Y:S01]  /*2520*/  FMUL.FTZ R79, R73, UR13 ;  /* 0x0000000d494f7c20 */ /* 0x000fe20008410000 */
[----:B------:R-:W-:Y:S01]  /*2530*/  FSEL R87, R86, RZ, P5 ;  /* 0x000000ff56577208 */ /* 0x000fe20002800000 */
[----:B------:R-:W-:Y:S01]  /*2540*/  FMUL.FTZ R76, R72, UR13 ;  /* 0x0000000d484c7c20 */ /* 0x000fe20008410000 */
[----:B------:R-:W-:-:S02]  /*2550*/  LOP3.LUT P6, RZ, R96, 0xff00, RZ, 0xc0, !PT ;  /* 0x0000ff0060ff7812 */ /* 0x000fc400078cc0ff */
[----:B------:R-:W-:Y:S02]  /*2560*/  LOP3.LUT P5, RZ, R96, 0xff, RZ, 0xc0, !PT ;  /* 0x000000ff60ff7812 */ /* 0x000fe400078ac0ff */
[----:B------:R-:W-:Y:S02]  /*2570*/  F2FP.F16.F32.PACK_AB R73, R85, R83 ;  /* 0x000000535549723e */ /* 0x000fe400000000ff */
[----:B------:R-:W-:Y:S02]  /*2580*/  FSEL R83, R79, RZ, P6 ;  /* 0x000000ff4f537208 */ /* 0x000fe40003000000 */
[----:B------:R-:W-:Y:S02]  /*2590*/  FSEL R76, R76, RZ, P5 ;  /* 0x000000ff4c4c7208 */ /* 0x000fe40002800000 */
[----:B------:R-:W-:Y:S02]  /*25a0*/  F2FP.F16.F32.PACK_AB R72, R78, R77 ;  /* 0x0000004d4e48723e */ /* 0x000fe400000000ff */
[----:B------:R-:W-:-:S02]  /*25b0*/  F2FP.F16.F32.PACK_AB R79, R91, R90 ;  /* 0x0000005a5b4f723e */ /* 0x000fc400000000ff */
[----:B------:R-:W-:Y:S02]  /*25c0*/  F2FP.F16.F32.PACK_AB R78, R89, R88 ;  /* 0x00000058594e723e */ /* 0x000fe400000000ff */
[----:B------:R-:W-:Y:S02]  /*25d0*/  F2FP.F16.F32.PACK_AB R77, R87, R84 ;  /* 0x00000054574d723e */ /* 0x000fe400000000ff */
[----:B------:R-:W-:-:S07]  /*25e0*/  F2FP.F16.F32.PACK_AB R76, R83, R76 ;  /* 0x0000004c534c723e */ /* 0x000fce00000000ff */
.L_x_1423:
[----:B------:R-:W0:Y:S08]  /*25f0*/  @P1 LDC.64 R84, c[0x0][0x478] ;  /* 0x00011e00ff541b82 */ /* 0x000e300000000a00 */
[----:B------:R-:W1:Y:S01]  /*2600*/  LDC.64 R86, c[0x0][0x468] ;  /* 0x00011a00ff567b82 */ /* 0x000e620000000a00 */
[----:B0-----:R-:W-:-:S05]  /*2610*/  @P1 IMAD.WIDE.U32 R84, R151, 0x10, R84 ;  /* 0x0000001097541825 */ /* 0x001fca00078e0054 */
[----:B------:R0:W-:Y:S01]  /*2620*/  @P1 STG.E.128 desc[UR8][R84.64], R72 ;  /* 0x0000004854001986 */ /* 0x0001e2000c101d08 */
[C---:B-1----:R-:W-:Y:S01]  /*2630*/  IMAD.WIDE.U32 R86, R151.reuse, 0x10, R86 ;  /* 0x0000001097567825 */ /* 0x042fe200078e0056 */
[----:B------:R-:W-:-:S04]  /*2640*/  IADD3 R151, PT, PT, R151, 0x100, RZ ;  /* 0x0000010097977810 */ /* 0x000fc80007ffe0ff */
[----:B------:R0:W-:Y:S03]  /*2650*/  STG.E.128 desc[UR8][R86.64], R76 ;  /* 0x0000004c56007986 */ /* 0x0001e6000c101d08 */
.L_x_1421:
[----:B------:R-:W-:Y:S05]  /*2660*/  BSYNC.RECONVERGENT B1 ;  /* 0x0000000000017941 */ /* 0x000fea0003800200 */
.L_x_1420:
[----:B------:R-:W-:Y:S04]  /*2670*/  BSSY.RECONVERGENT B1, `(.L_x_1424) ;  /* 0x000008b000017945 */ /* 0x000fe80003800200 */
[----:B------:R-:W-:Y:S05]  /*2680*/  @!P3 BRA `(.L_x_1425) ;  /* 0x000000080024b947 */ /* 0x000fea0003800000 */
[----:B------:R-:W-:-:S04]  /*2690*/  ISETP.NE.U32.AND P1, PT, RZ, UR14, PT ;  /* 0x0000000eff007c0c */ /* 0x000fc8000bf25070 */
[----:B------:R-:W-:-:S13]  /*26a0*/  ISETP.NE.AND.EX P1, PT, RZ, UR15, PT, P1 ;  /* 0x0000000fff007c0c */ /* 0x000fda000bf25310 */
[----:B------:R-:W-:Y:S05]  /*26b0*/  @!P1 BRA `(.L_x_1426) ;  /* 0x0000000400089947 */ /* 0x000fea0003800000 */
[-CC-:B0-----:R-:W-:Y:S01]  /*26c0*/  FFMA.FTZ R72, R137, R81.reuse, R82.reuse ;  /* 0x0000005189487223 */ /* 0x181fe20000010052 */
        /* <DEDUP_REMOVED lines=63> */
[----:B------:R-:W-:Y:S01]  /*2ac0*/  F2FP.F16.F32.PACK_AB R76, R83, R76 ;  /* 0x0000004c534c723e */ /* 0x000fe200000000ff */
[----:B------:R-:W-:Y:S06]  /*2ad0*/  BRA `(.L_x_1427) ;  /* 0x0000000000f47947 */ /* 0x000fec0003800000 */
.L_x_1426:
[-CC-:B0-----:R-:W-:Y:S01]  /*2ae0*/  FFMA.FTZ R76, R137, R81.reuse, R82.reuse ;  /* 0x00000051894c7223 */ /* 0x181fe20000010052 */
        /* <DEDUP_REMOVED lines=59> */
[----:B------:R-:W-:-:S07]  /*2ea0*/  F2FP.F16.F32.PACK_AB R76, R83, R76 ;  /* 0x0000004c534c723e */ /* 0x000fce00000000ff */
.L_x_1427:
[----:B------:R-:W0:Y:S08]  /*2eb0*/  @P1 LDC.64 R84, c[0x0][0x478] ;  /* 0x00011e00ff541b82 */ /* 0x000e300000000a00 */
[----:B------:R-:W1:Y:S01]  /*2ec0*/  LDC.64 R86, c[0x0][0x468] ;  /* 0x00011a00ff567b82 */ /* 0x000e620000000a00 */
[----:B0-----:R-:W-:-:S05]  /*2ed0*/  @P1 IMAD.WIDE.U32 R84, R151, 0x10, R84 ;  /* 0x0000001097541825 */ /* 0x001fca00078e0054 */
[----:B------:R2:W-:Y:S01]  /*2ee0*/  @P1 STG.E.128 desc[UR8][R84.64], R72 ;  /* 0x0000004854001986 */ /* 0x0005e2000c101d08 */
[C---:B-1----:R-:W-:Y:S01]  /*2ef0*/  IMAD.WIDE.U32 R86, R151.reuse, 0x10, R86 ;  /* 0x0000001097567825 */ /* 0x042fe200078e0056 */
[----:B------:R-:W-:-:S04]  /*2f00*/  IADD3 R151, PT, PT, R151, 0x100, RZ ;  /* 0x0000010097977810 */ /* 0x000fc80007ffe0ff */
[----:B------:R2:W-:Y:S03]  /*2f10*/  STG.E.128 desc[UR8][R86.64], R76 ;  /* 0x0000004c56007986 */ /* 0x0005e6000c101d08 */
.L_x_1425:
[----:B------:R-:W-:Y:S05]  /*2f20*/  BSYNC.RECONVERGENT B1 ;  /* 0x0000000000017941 */ /* 0x000fea0003800200 */
.L_x_1424:
        /* <DEDUP_REMOVED lines=16> */
[----:B------:R-:W-:Y:S01]  /*3030*/  FMUL.FTZ R74, R152, R87 ;  /* 0x00000057984a7220 */ /* 0x000fe20000410000 */
[----:B------:R-:W-:Y:S01]  /*3040*/  FFMA.FTZ R76, R150, R81, R82 ;  /* 0x00000051964c7223 */ /* 0x000fe20000010052 */
[C---:B------:R-:W-:Y:S01]  /*3050*/  FMUL.FTZ R87, R152.reuse, R83 ;  /* 0x0000005398577220 */ /* 0x040fe20000410000 */
[----:B------:R-:W-:Y:S01]  /*3060*/  FMUL.FTZ R72, R152, R73 ;  /* 0x0000004998487220 */ /* 0x000fe20000410000 */
[-C--:B------:R-:W-:Y:S01]  /*3070*/  FMUL.FTZ R73, R74, R80.reuse ;  /* 0x000000504a497220 */ /* 0x080fe20000410000 */
[----:B------:R-:W-:Y:S01]  /*3080*/  FADD.FTZ R85, R149, -R76 ;  /* 0x8000004c95557221 */ /* 0x000fe20000010000 */
[----:B------:R-:W-:Y:S01]  /*3090*/  FMUL.FTZ R83, R152, R77 ;  /* 0x0000004d98537220 */ /* 0x000fe20000410000 */
[----:B------:R-:W-:Y:S01]  /*30a0*/  ISETP.GE.U32.AND P5, PT, R92, RZ, PT ;  /* 0x000000ff5c00720c */ /* 0x000fe20003fa6070 */
[----:B------:R-:W-:Y:S01]  /*30b0*/  FMUL.FTZ R77, R152, R75 ;  /* 0x0000004b984d7220 */ /* 0x000fe20000410000 */
[----:B------:R-:W-:Y:S01]  /*30c0*/  F2FP.F16.F32.PACK_AB R75, R74, R87 ;  /* 0x000000574a4b723e */ /* 0x000fe200000000ff */
[----:B------:R-:W-:Y:S01]  /*30d0*/  FMUL.FTZ R74, R73, UR13 ;  /* 0x0000000d494a7c20 */ /* 0x000fe20008410000 */
[----:B------:R-:W-:Y:S01]  /*30e0*/  FMUL.FTZ R85, R152, R85 ;  /* 0x0000005598557220 */ /* 0x000fe20000410000 */
[----:B------:R-:W-:Y:S01]  /*30f0*/  ISETP.GE.U32.AND.EX P5, PT, R93, 0x1000000, PT, P5 ;  /* 0x010000005d00780c */ /* 0x000fe20003fa6150 */
[-C--:B------:R-:W-:Y:S01]  /*3100*/  FMUL.FTZ R87, R87, R80.reuse ;  /* 0x0000005057577220 */ /* 0x080fe20000410000 */
[-C--:B------:R-:W-:Y:S01]  /*3110*/  FMUL.FTZ R73, R83, R80.reuse ;  /* 0x0000005053497220 */ /* 0x080fe20000410000 */
[----:B------:R-:W-:Y:S01]  /*3120*/  FFMA.FTZ R81, R139, R81, R82 ;  /* 0x000000518b517223 */ /* 0x000fe20000010052 */
[----:B------:R-:W-:Y:S01]  /*3130*/  FSEL R86, R74, RZ, P5 ;  /* 0x000000ff4a567208 */ /* 0x000fe20002800000 */
[----:B------:R-:W-:Y:S01]  /*3140*/  FMUL.FTZ R87, R87, UR13 ;  /* 0x0000000d57577c20 */ /* 0x000fe20008410000 */
[C---:B------:R-:W-:Y:S01]  /*3150*/  F2FP.F16.F32.PACK_AB R74, R85.reuse, R83 ;  /* 0x00000053554a723e */ /* 0x040fe200000000ff */
[-C--:B------:R-:W-:Y:S01]  /*3160*/  FMUL.FTZ R85, R85, R80.reuse ;  /* 0x0000005055557220 */ /* 0x080fe20000410000 */
[----:B------:R-:W-:Y:S01]  /*3170*/  LOP3.LUT P6, RZ, R93, 0xff0000, RZ, 0xc0, !PT ;  /* 0x00ff00005dff7812 */ /* 0x000fe200078cc0ff */
[----:B------:R-:W-:Y:S01]  /*3180*/  FMUL.FTZ R79, R152, R79 ;  /* 0x0000004f984f7220 */ /* 0x000fe20000410000 */
[----:B------:R-:W-:Y:S01]  /*3190*/  FMUL.FTZ R76, R73, UR13 ;  /* 0x0000000d494c7c20 */ /* 0x000fe20008410000 */
[----:B------:R-:W-:Y:S01]  /*31a0*/  FADD.FTZ R81, R140, -R81 ;  /* 0x800000518c517221 */ /* 0x000fe20000010000 */
[----:B------:R-:W-:Y:S01]  /*31b0*/  LOP3.LUT P5, RZ, R93, 0xff, RZ, 0xc0, !PT ;  /* 0x000000ff5dff7812 */ /* 0x000fe200078ac0ff */
[-C--:B------:R-:W-:Y:S01]  /*31c0*/  FMUL.FTZ R73, R77, R80.reuse ;  /* 0x000000504d497220 */ /* 0x080fe20000410000 */
[----:B------:R-:W-:Y:S01]  /*31d0*/  FSEL R87, R87, RZ, P6 ;  /* 0x000000ff57577208 */ /* 0x000fe20003000000 */
[----:B------:R-:W-:Y:S01]  /*31e0*/  FMUL.FTZ R85, R85, UR13 ;  /* 0x0000000d55557c20 */ /* 0x000fe20008410000 */
[----:B------:R-:W-:Y:S01]  /*31f0*/  LOP3.LUT P6, RZ, R93, 0xff00, RZ, 0xc0, !PT ;  /* 0x0000ff005dff7812 */ /* 0x000fe200078cc0ff */
[-C--:B------:R-:W-:Y:S01]  /*3200*/  FMUL.FTZ R78, R79, R80.reuse ;  /* 0x000000504f4e7220 */ /* 0x080fe20000410000 */
[----:B------:R-:W-:Y:S01]  /*3210*/  FMUL.FTZ R81, R152, R81 ;  /* 0x0000005198517220 */ /* 0x000fe20000410000 */
[----:B------:R-:W-:Y:S01]  /*3220*/  FSEL R84, R76, RZ, P5 ;  /* 0x000000ff4c547208 */ /* 0x000fe20002800000 */
[----:B------:R-:W-:Y:S01]  /*3230*/  FMUL.FTZ R76, R73, UR13 ;  /* 0x0000000d494c7c20 */ /* 0x000fe20008410000 */
[----:B------:R-:W-:Y:S01]  /*3240*/  LOP3.LUT P5, RZ, R92, 0xff0000, RZ, 0xc0, !PT ;  /* 0x00ff00005cff7812 */ /* 0x000fe200078ac0ff */
[-C--:B------:R-:W-:Y:S01]  /*3250*/  FMUL.FTZ R73, R72, R80.reuse ;  /* 0x0000005048497220 */ /* 0x080fe20000410000 */
[----:B------:R-:W-:Y:S01]  /*3260*/  FSEL R85, R85, RZ, P6 ;  /* 0x000000ff55557208 */ /* 0x000fe20003000000 */
[----:B------:R-:W-:Y:S01]  /*3270*/  FMUL.FTZ R78, R78, UR13 ;  /* 0x0000000d4e4e7c20 */ /* 0x000fe20008410000 */
[----:B------:R-:W-:Y:S01]  /*3280*/  LOP3.LUT P6, RZ, R92, 0xff000000, RZ, 0xc0, !PT ;  /* 0xff0000005cff7812 */ /* 0x000fe200078cc0ff */
[----:B------:R-:W-:Y:S01]  /*3290*/  FMUL.FTZ R80, R81, R80 ;  /* 0x0000005051507220 */ /* 0x000fe20000410000 */
[----:B------:R-:W-:Y:S01]  /*32a0*/  FSEL R82, R76, RZ, P5 ;  /* 0x000000ff4c527208 */ /* 0x000fe20002800000 */
[----:B------:R-:W-:Y:S01]  /*32b0*/  FMUL.FTZ R76, R73, UR13 ;  /* 0x0000000d494c7c20 */ /* 0x000fe20008410000 */
[----:B------:R-:W-:Y:S01]  /*32c0*/  LOP3.LUT P5, RZ, R92, 0xff00, RZ, 0xc0, !PT ;  /* 0x0000ff005cff7812 */ /* 0x000fe200078ac0ff */
[----:B------:R-:W-:Y:S01]  /*32d0*/  FMUL.FTZ R80, R80, UR13 ;  /* 0x0000000d50507c20 */ /* 0x000fe20008410000 */
[----:B------:R-:W-:-:S02]  /*32e0*/  FSEL R83, R78, RZ, P6 ;  /* 0x000000ff4e537208 */ /* 0x000fc40003000000 */
        /* <DEDUP_REMOVED lines=10> */
.L_x_1429:
[-CC-:B0-2---:R-:W-:Y:S01]  /*3390*/  FFMA.FTZ R85, R104, R81.reuse, R82.reuse ;  /* 0x0000005168557223 */ /* 0x185fe20000010052 */
        /* <DEDUP_REMOVED lines=8> */
[----:B------:R-:W-:Y:S01]  /*3420*/  FMUL.FTZ R89, R152, R89 ;  /* 0x0000005998597220 */ /* 0x000fe20000410000 */
[-CC-:B------:R-:W-:Y:S01]  /*3430*/  FFMA.FTZ R77, R143, R81.reuse, R82.reuse ;  /* 0x000000518f4d7223 */ /* 0x180fe20000010052 */
[--C-:B------:R-:W-:Y:S01]  /*3440*/  FFMA.FTZ R78, R146, R81, R82.reuse ;  /* 0x00000051924e7223 */ /* 0x100fe20000010052 */
[-C--:B------:R-:W-:Y:S01]  /*3450*/  FMUL.FTZ R91, R91, R80.reuse ;  /* 0x000000505b5b7220 */ /* 0x080fe20000410000 */
[-C--:B------:R-:W-:Y:S01]  /*3460*/  FMUL.FTZ R89, R89, R80.reuse ;  /* 0x0000005059597220 */ /* 0x080fe20000410000 */
[C---:B------:R-:W-:Y:S01]  /*3470*/  FMUL.FTZ R85, R152.reuse, R85 ;  /* 0x0000005598557220 */ /* 0x040fe20000410000 */
[----:B------:R-:W-:Y:S01]  /*3480*/  FMUL.FTZ R87, R152, R87 ;  /* 0x0000005798577220 */ /* 0x000fe20000410000 */
[----:B------:R-:W-:Y:S01]  /*3490*/  ISETP.GE.U32.AND P5, PT, R92, RZ, PT ;  /* 0x000000ff5c00720c */ /* 0x000fe20003fa6070 */
[-C--:B------:R-:W-:Y:S01]  /*34a0*/  FFMA.FTZ R76, R142, R81.reuse, R82 ;  /* 0x000000518e4c7223 */ /* 0x080fe20000010052 */
[----:B------:R-:W-:Y:S01]  /*34b0*/  FADD.FTZ R79, R144, -R77 ;  /* 0x8000004d904f7221 */ /* 0x000fe20000010000 */
[----:B------:R-:W-:Y:S01]  /*34c0*/  FADD.FTZ R83, R145, -R78 ;  /* 0x8000004e91537221 */ /* 0x000fe20000010000 */
[----:B------:R-:W-:Y:S01]  /*34d0*/  FFMA.FTZ R81, R139, R81, R82 ;  /* 0x000000518b517223 */ /* 0x000fe20000010052 */
[----:B------:R-:W-:Y:S01]  /*34e0*/  FMUL.FTZ R89, R89, UR13 ;  /* 0x0000000d59597c20 */ /* 0x000fe20008410000 */
[----:B------:R-:W-:Y:S01]  /*34f0*/  FMUL.FTZ R91, R91, UR13 ;  /* 0x0000000d5b5b7c20 */ /* 0x000fe20008410000 */
[----:B------:R-:W-:Y:S01]  /*3500*/  LOP3.LUT P6, RZ, R93, 0xff0000, RZ, 0xc0, !PT ;  /* 0x00ff00005dff7812 */ /* 0x000fe200078cc0ff */
[-C--:B------:R-:W-:Y:S01]  /*3510*/  FMUL.FTZ R85, R85, R80.reuse ;  /* 0x0000005055557220 */ /* 0x080fe20000410000 */
[-C--:B------:R-:W-:Y:S01]  /*3520*/  FMUL.FTZ R87, R87, R80.reuse ;  /* 0x0000005057577220 */ /* 0x080fe20000410000 */
[----:B------:R-:W-:Y:S01]  /*3530*/  ISETP.GE.U32.AND.EX P5, PT, R93, 0x1000000, PT, P5 ;  /* 0x010000005d00780c */ /* 0x000fe20003fa6150 */
[C---:B------:R-:W-:Y:S01]  /*3540*/  FMUL.FTZ R79, R152.reuse, R79 ;  /* 0x0000004f984f7220 */ /* 0x040fe20000410000 */
[----:B------:R-:W-:Y:S01]  /*3550*/  FMUL.FTZ R83, R152, R83 ;  /* 0x0000005398537220 */ /* 0x000fe20000410000 */
[----:B------:R-:W-:Y:S01]  /*3560*/  FADD.FTZ R77, R141, -R76 ;  /* 0x8000004c8d4d7221 */ /* 0x000fe20000010000 */
[----:B------:R-:W-:Y:S01]  /*3570*/  FADD.FTZ R81, R140, -R81 ;  /* 0x800000518c517221 */ /* 0x000fe20000010000 */
[----:B------:R-:W-:Y:S01]  /*3580*/  FSEL R89, R89, RZ, P6 ;  /* 0x000000ff59597208 */ /* 0x000fe20003000000 */
[----:B------:R-:W-:Y:S01]  /*3590*/  FMUL.FTZ R85, R85, UR13 ;  /* 0x0000000d55557c20 */ /* 0x000fe20008410000 */
[----:B------:R-:W-:Y:S01]  /*35a0*/  FMUL.FTZ R87, R87, UR13 ;  /* 0x0000000d57577c20 */ /* 0x000fe20008410000 */
[----:B------:R-:W-:Y:S01]  /*35b0*/  FSEL R82, R91, RZ, P5 ;  /* 0x000000ff5b527208 */ /* 0x000fe20002800000 */
[-C--:B------:R-:W-:Y:S01]  /*35c0*/  FMUL.FTZ R79, R79, R80.reuse ;  /* 0x000000504f4f7220 */ /* 0x080fe20000410000 */
[-C--:B------:R-:W-:Y:S01]  /*35d0*/  FMUL.FTZ R83, R83, R80.reuse ;  /* 0x0000005053537220 */ /* 0x080fe20000410000 */
[C---:B------:R-:W-:Y:S01]  /*35e0*/  LOP3.LUT P6, RZ, R93.reuse, 0xff, RZ, 0xc0, !PT ;  /* 0x000000ff5dff7812 */ /* 0x040fe200078cc0ff */
[C---:B------:R-:W-:Y:S01]  /*35f0*/  FMUL.FTZ R77, R152.reuse, R77 ;  /* 0x0000004d984d7220 */ /* 0x040fe20000410000 */
[----:B------:R-:W-:Y:S01]  /*3600*/  LOP3.LUT P5, RZ, R93, 0xff00, RZ, 0xc0, !PT ;  /* 0x0000ff005dff7812 */ /* 0x000fe200078ac0ff */
[----:B------:R-:W-:Y:S01]  /*3610*/  FMUL.FTZ R81, R152, R81 ;  /* 0x0000005198517220 */ /* 0x000fe20000410000 */
[----:B------:R-:W-:Y:S01]  /*3620*/  FMUL.FTZ R79, R79, UR13 ;  /* 0x0000000d4f4f7c20 */ /* 0x000fe20008410000 */
[----:B------:R-:W-:Y:S01]  /*3630*/  FSEL R78, R85, RZ, P6 ;  /* 0x000000ff554e7208 */ /* 0x000fe20003000000 */
[----:B------:R-:W-:Y:S01]  /*3640*/  FMUL.FTZ R83, R83, UR13 ;  /* 0x0000000d53537c20 */ /* 0x000fe20008410000 */
[----:B------:R-:W-:Y:S01]  /*3650*/  FSEL R87, R87, RZ, P5 ;  /* 0x000000ff57577208 */ /* 0x000fe20002800000 */
[-C--:B------:R-:W-:Y:S01]  /*3660*/  FMUL.FTZ R77, R77, R80.reuse ;  /* 0x000000504d4d7220 */ /* 0x080fe20000410000 */
[----:B------:R-:W-:Y:S01]  /*3670*/  FMUL.FTZ R81, R81, R80 ;  /* 0x0000005051517220 */ /* 0x000fe20000410000 */
[----:B------:R-:W-:-:S02]  /*3680*/  LOP3.LUT P6, RZ, R92, 0xff0000, RZ, 0xc0, !PT ;  /* 0x00ff00005cff7812 */ /* 0x000fc400078cc0ff */
[C---:B------:R-:W-:Y:S01]  /*3690*/  LOP3.LUT P5, RZ, R92.reuse, 0xff000000, RZ, 0xc0, !PT ;  /* 0xff0000005cff7812 */ /* 0x040fe200078ac0ff */
[----:B------:R-:W-:Y:S01]  /*36a0*/  FMUL.FTZ R77, R77, UR13 ;  /* 0x0000000d4d4d7c20 */ /* 0x000fe20008410000 */
[----:B------:R-:W-:Y:S01]  /*36b0*/  FSEL R80, R79, RZ, P6 ;  /* 0x000000ff4f507208 */ /* 0x000fe20003000000 */
[----:B------:R-:W-:Y:S01]  /*36c0*/  FMUL.FTZ R81, R81, UR13 ;  /* 0x0000000d51517c20 */ /* 0x000fe20008410000 */
[----:B------:R-:W-:Y:S02]  /*36d0*/  FSEL R85, R83, RZ, P5 ;  /* 0x000000ff53557208 */ /* 0x000fe40002800000 */
[C---:B------:R-:W-:Y:S02]  /*36e0*/  LOP3.LUT P6, RZ, R92.reuse, 0xff00, RZ, 0xc0, !PT ;  /* 0x0000ff005cff7812 */ /* 0x040fe400078cc0ff */
[----:B------:R-:W-:Y:S02]  /*36f0*/  LOP3.LUT P5, RZ, R92, 0xff, RZ, 0xc0, !PT ;  /* 0x000000ff5cff7812 */ /* 0x000fe400078ac0ff */
[----:B------:R-:W-:-:S02]  /*3700*/  FSEL R83, R77, RZ, P6 ;  /* 0x000000ff4d537208 */ /* 0x000fc40003000000 */
[----:B------:R-:W-:Y:S02]  /*3710*/  FSEL R76, R81, RZ, P5 ;  /* 0x000000ff514c7208 */ /* 0x000fe40002800000 */
[----:B------:R-:W-:Y:S02]  /*3720*/  F2FP.F16.F32.PACK_AB R79, R82, R89 ;  /* 0x00000059524f723e */ /* 0x000fe400000000ff */
[----:B------:R-:W-:Y:S02]  /*3730*/  F2FP.F16.F32.PACK_AB R78, R87, R78 ;  /* 0x0000004e574e723e */ /* 0x000fe400000000ff */
[----:B------:R-:W-:Y:S02]  /*3740*/  F2FP.F16.F32.PACK_AB R77, R85, R80 ;  /* 0x00000050554d723e */ /* 0x000fe400000000ff */
[----:B------:R-:W-:-:S07]  /*3750*/  F2FP.F16.F32.PACK_AB R76, R83, R76 ;  /* 0x0000004c534c723e */ /* 0x000fce00000000ff */
.L_x_1430:
[----:B------:R-:W0:Y:S08]  /*3760*/  @P1 LDC.64 R80, c[0x0][0x478] ;  /* 0x00011e00ff501b82 */ /* 0x000e300000000a00 */
[----:B------:R-:W1:Y:S01]  /*3770*/  LDC.64 R82, c[0x0][0x468] ;  /* 0x00011a00ff527b82 */ /* 0x000e620000000a00 */
[----:B0-----:R-:W-:-:S05]  /*3780*/  @P1 IMAD.WIDE.U32 R80, R151, 0x10, R80 ;  /* 0x0000001097501825 */ /* 0x001fca00078e0050 */
[----:B------:R4:W-:Y:S01]  /*3790*/  @P1 STG.E.128 desc[UR8][R80.64], R72 ;  /* 0x0000004850001986 */ /* 0x0009e2000c101d08 */
[----:B-1----:R-:W-:-:S05]  /*37a0*/  IMAD.WIDE.U32 R82, R151, 0x10, R82 ;  /* 0x0000001097527825 */ /* 0x002fca00078e0052 */
[----:B------:R4:W-:Y:S01]  /*37b0*/  STG.E.128 desc[UR8][R82.64], R76 ;  /* 0x0000004c52007986 */ /* 0x0009e2000c101d08 */
[----:B------:R-:W-:Y:S05]  /*37c0*/  BRA `(.L_x_1428) ;  /* 0x0000001c00707947 */ /* 0x000fea0003800000 */
.L_x_1419:
[----:B------:R-:W-:-:S04]  /*37d0*/  UISETP.NE.U32.AND UP0, UPT, UR14, URZ, UPT ;  /* 0x000000ff0e00728c */ /* 0x000fc8000bf05070 */
[----:B------:R-:W-:-:S09]  /*37e0*/  UISETP.NE.AND.EX UP0, UPT, UR15, URZ, UPT, UP0 ;  /* 0x000000ff0f00728c */ /* 0x000fd2000bf05300 */
[----:B------:R-:W-:Y:S05]  /*37f0*/  BRA.U UP0, `(.L_x_1431) ;  /* 0x0000000d008c7547 */ /* 0x000fea000b800000 */
[----:B------:R-:W-:Y:S01]  /*3800*/  ISETP.GT.U32.AND P1, PT, R0, 0xff, PT ;  /* 0x000000ff0000780c */ /* 0x000fe20003f24070 */
[----:B------:R-:W-:-:S12]  /*3810*/  BSSY.RECONVERGENT B1, `(.L_x_1432) ;  /* 0x000004b000017945 */ /* 0x000fd80003800200 */
[----:B------:R-:W-:Y:S05]  /*3820*/  @!P1 BRA `(.L_x_1433) ;  /* 0x0000000400249947 */ /* 0x000fea0003800000 */
[-CC-:B------:R-:W-:Y:S01]  /*3830*/  FFMA.FTZ R76, R115, R81.reuse, R82.reuse ;  /* 0x00000051734c7223 */ /* 0x180fe20000010052 */
[--C-:B------:R-:W-:Y:S02]  /*3840*/  HADD2.F32 R77, -RZ, R7.reuse.H0_H0 ;  /* 0x20000007ff4d7230 */ /* 0x100fe40000004100 */
[-C--:B------:R-:W-:Y:S01]  /*3850*/  FFMA.FTZ R87, R105, R81.reuse, R82 ;  /* 0x0000005169577223 */ /* 0x080fe20000010052 */
[----:B------:R-:W-:Y:S02]  /*3860*/  HADD2.F32 R83, -RZ, R6.H1_H1 ;  /* 0x30000006ff537230 */ /* 0x000fe40000004100 */
[----:B------:R-:W-:Y:S01]  /*3870*/  FADD.FTZ R76, R113, -R76 ;  /* 0x8000004c714c7221 */ /* 0x000fe20000010000 */
[-CC-:B------:R-:W-:Y:S01]  /*3880*/  FFMA.FTZ R78, R118, R81.reuse, R82.reuse ;  /* 0x00000051764e7223 */ /* 0x180fe20000010052 */
[----:B------:R-:W-:Y:S02]  /*3890*/  HADD2.F32 R85, -RZ, R7.H1_H1 ;  /* 0x30000007ff557230 */ /* 0x000fe40000004100 */
[-CC-:B------:R-:W-:Y:S01]  /*38a0*/  FFMA.FTZ R89, R109, R81.reuse, R82.reuse ;  /* 0x000000516d597223 */ /* 0x180fe20000010052 */
[----:B------:R-:W-:Y:S01]  /*38b0*/  FFMA.FTZ R153, R152, R76, R77 ;  /* 0x0000004c98997223 */ /* 0x000fe2000001004d */
[----:B------:R-:W-:Y:S01]  /*38c0*/  FFMA.FTZ R76, R116, R81, R82 ;  /* 0x00000051744c7223 */ /* 0x000fe20000010052 */
[----:B------:R-:W-:-:S02]  /*38d0*/  HADD2.F32 R77, -RZ, R5.H0_H0 ;  /* 0x20000005ff4d7230 */ /* 0x000fc40000004100 */
[----:B------:R-:W-:Y:S01]  /*38e0*/  FADD.FTZ R155, R117, -R78 ;  /* 0x8000004e759b7221 */ /* 0x000fe20000010000 */
[----:B------:R-:W-:Y:S02]  /*38f0*/  HADD2.F32 R79, -RZ, R6.H0_H0 ;  /* 0x20000006ff4f7230 */ /* 0x000fe40000004100 */
[----:B------:R-:W-:Y:S01]  /*3900*/  FADD.FTZ R84, R111, -R76 ;  /* 0x8000004c6f547221 */ /* 0x000fe20000010000 */
[----:B------:R-:W-:Y:S01]  /*3910*/  FADD.FTZ R76, R110, -R87 ;  /* 0x800000576e4c7221 */ /* 0x000fe20000010000 */
[----:B------:R-:W-:Y:S01]  /*3920*/  FADD.FTZ R78, R114, -R89 ;  /* 0x80000059724e7221 */ /* 0x000fe20000010000 */
[C---:B------:R-:W-:Y:S01]  /*3930*/  FFMA.FTZ R155, R152.reuse, R155, R85 ;  /* 0x0000009b989b7223 */ /* 0x040fe20000010055 */
[C---:B------:R-:W-:Y:S01]  /*3940*/  FFMA.FTZ R91, R152.reuse, R84, R83 ;  /* 0x00000054985b7223 */ /* 0x040fe20000010053 */
[----:B------:R-:W-:Y:S01]  /*3950*/  FFMA.FTZ R83, R152, R76, R77 ;  /* 0x0000004c98537223 */ /* 0x000fe2000001004d */
[----:B------:R-:W-:Y:S01]  /*3960*/  FFMA.FTZ R76, R112, R81, R82 ;  /* 0x00000051704c7223 */ /* 0x000fe20000010052 */
[----:B------:R-:W-:-:S02]  /*3970*/  HADD2.F32 R85, -RZ, R5.H1_H1 ;  /* 0x30000005ff557230 */ /* 0x000fc40000004100 */
[----:B------:R-:W-:Y:S01]  /*3980*/  FFMA.FTZ R89, R152, R78, R79 ;  /* 0x0000004e98597223 */ /* 0x000fe2000001004f */
[-C--:B------:R-:W-:Y:S01]  /*3990*/  FFMA.FTZ R79, R3, R81.reuse, R82 ;  /* 0x00000051034f7223 */ /* 0x080fe20000010052 */
[----:B------:R-:W-:Y:S01]  /*39a0*/  FADD.FTZ R87, R107, -R76 ;  /* 0x8000004c6b577221 */ /* 0x000fe20000010000 */
[----:B------:R-:W-:Y:S01]  /*39b0*/  FFMA.FTZ R78, R108, R81, R82 ;  /* 0x000000516c4e7223 */ /* 0x000fe20000010052 */
[-C--:B------:R-:W-:Y:S01]  /*39c0*/  FMUL.FTZ R153, R153, R80.reuse ;  /* 0x0000005099997220 */ /* 0x080fe20000410000 */
[----:B------:R-:W-:Y:S01]  /*39d0*/  FADD.FTZ R76, R106, -R79 ;  /* 0x8000004f6a4c7221 */ /* 0x000fe20000010000 */
[----:B------:R-:W-:Y:S01]  /*39e0*/  FFMA.FTZ R87, R152, R87, R85 ;  /* 0x0000005798577223 */ /* 0x000fe20000010055 */
[----:B------:R-:W-:Y:S01]  /*39f0*/  FMUL.FTZ R155, R155, R80 ;  /* 0x000000509b9b7220 */ /* 0x000fe20000410000 */
[----:B------:R-:W0:Y:S01]  /*3a00*/  LDC.64 R84, c[0x0][0x468] ;  /* 0x00011a00ff547b82 */ /* 0x000e220000000a00 */
[--C-:B------:R-:W-:Y:S01]  /*3a10*/  HADD2.F32 R77, -RZ, R4.reuse.H0_H0 ;  /* 0x20000004ff4d7230 */ /* 0x100fe20000004100 */
[----:B------:R-:W-:Y:S01]  /*3a20*/  ISETP.GE.U32.AND P1, PT, R96, RZ, PT ;  /* 0x000000ff6000720c */ /* 0x000fe20003f26070 */
[----:B------:R-:W-:-:S02]  /*3a30*/  HADD2.F32 R79, -RZ, R4.H1_H1 ;  /* 0x30000004ff4f7230 */ /* 0x000fc40000004100 */
[----:B------:R-:W-:Y:S01]  /*3a40*/  FADD.FTZ R78, R103, -R78 ;  /* 0x8000004e674e7221 */ /* 0x000fe20000010000 */
[----:B------:R-:W-:Y:S01]  /*3a50*/  FMUL.FTZ R153, R153, UR13 ;  /* 0x0000000d99997c20 */ /* 0x000fe20008410000 */
[----:B------:R-:W-:Y:S01]  /*3a60*/  FMUL.FTZ R155, R155, UR13 ;  /* 0x0000000d9b9b7c20 */ /* 0x000fe20008410000 */
[----:B------:R-:W-:Y:S01]  /*3a70*/  LOP3.LUT P5, RZ, R97, 0xff0000, RZ, 0xc0, !PT ;  /* 0x00ff000061ff7812 */ /* 0x000fe200078ac0ff */
[-C--:B------:R-:W-:Y:S01]  /*3a80*/  FMUL.FTZ R89, R89, R80.reuse ;  /* 0x0000005059597220 */ /* 0x080fe20000410000 */
[----:B------:R-:W-:Y:S01]  /*3a90*/  ISETP.GE.U32.AND.EX P1, PT, R97, 0x1000000, PT, P1 ;  /* 0x010000006100780c */ /* 0x000fe20003f26110 */
[-C--:B------:R-:W-:Y:S01]  /*3aa0*/  FMUL.FTZ R91, R91, R80.reuse ;  /* 0x000000505b5b7220 */ /* 0x080fe20000410000 */
[----:B------:R-:W-:Y:S01]  /*3ab0*/  FMUL.FTZ R83, R83, R80 ;  /* 0x0000005053537220 */ /* 0x000fe20000410000 */
[C---:B------:R-:W-:Y:S01]  /*3ac0*/  FFMA.FTZ R77, R152.reuse, R76, R77 ;  /* 0x0000004c984d7223 */ /* 0x040fe2000001004d */
[----:B------:R-:W-:Y:S01]  /*3ad0*/  FFMA.FTZ R79, R152, R78, R79 ;  /* 0x0000004e984f7223 */ /* 0x000fe2000001004f */
[----:B------:R-:W-:Y:S01]  /*3ae0*/  FSEL R153, R153, RZ, P5 ;  /* 0x000000ff99997208 */ /* 0x000fe20002800000 */
[----:B------:R-:W-:Y:S01]  /*3af0*/  FMUL.FTZ R89, R89, UR13 ;  /* 0x0000000d59597c20 */ /* 0x000fe20008410000 */
[----:B------:R-:W-:Y:S01]  /*3b00*/  FSEL R88, R155, RZ, P1 ;  /* 0x000000ff9b587208 */ /* 0x000fe20000800000 */
[----:B------:R-:W-:Y:S01]  /*3b10*/  FMUL.FTZ R91, R91, UR13 ;  /* 0x0000000d5b5b7c20 */ /* 0x000fe20008410000 */
[----:B------:R-:W-:Y:S01]  /*3b20*/  FMUL.FTZ R83, R83, UR13 ;  /* 0x0000000d53537c20 */ /* 0x000fe20008410000 */
[----:B------:R-:W-:Y:S01]  /*3b30*/  LOP3.LUT P6, RZ, R97, 0xff, RZ, 0xc0, !PT ;  /* 0x000000ff61ff7812 */ /* 0x000fe200078cc0ff */
[-C--:B------:R-:W-:Y:S01]  /*3b40*/  FMUL.FTZ R87, R87, R80.reuse ;  /* 0x0000005057577220 */ /* 0x080fe20000410000 */
[----:B------:R-:W-:Y:S01]  /*3b50*/  LOP3.LUT P5, RZ, R97, 0xff00, RZ, 0xc0, !PT ;  /* 0x0000ff0061ff7812 */ /* 0x000fe200078ac0ff */
[-C--:B------:R-:W-:Y:S01]  /*3b60*/  FMUL.FTZ R77, R77, R80.reuse ;  /* 0x000000504d4d7220 */ /* 0x080fe20000410000 */
[C---:B------:R-:W-:Y:S01]  /*3b70*/  LOP3.LUT P1, RZ, R96.reuse, 0xff0000, RZ, 0xc0, !PT ;  /* 0x00ff000060ff7812 */ /* 0x040fe2000782c0ff */
[----:B------:R-:W-:Y:S01]  /*3b80*/  FMUL.FTZ R79, R79, R80 ;  /* 0x000000504f4f7220 */ /* 0x000fe20000410000 */
[----:B------:R-:W-:Y:S01]  /*3b90*/  FSEL R78, R89, RZ, P6 ;  /* 0x000000ff594e7208 */ /* 0x000fe20003000000 */
[----:B------:R-:W-:Y:S01]  /*3ba0*/  FMUL.FTZ R87, R87, UR13 ;  /* 0x0000000d57577c20 */ /* 0x000fe20008410000 */
[----:B------:R-:W-:Y:S01]  /*3bb0*/  FSEL R91, R91, RZ, P5 ;  /* 0x000000ff5b5b7208 */ /* 0x000fe20002800000 */
[----:B------:R-:W-:Y:S01]  /*3bc0*/  FMUL.FTZ R77, R77, UR13 ;  /* 0x0000000d4d4d7c20 */ /* 0x000fe20008410000 */
[----:B------:R-:W-:Y:S01]  /*3bd0*/  FMUL.FTZ R79, R79, UR13 ;  /* 0x0000000d4f4f7c20 */ /* 0x000fe20008410000 */
[----:B------:R-:W-:Y:S01]  /*3be0*/  FSEL R86, R83, RZ, P1 ;  /* 0x000000ff53567208 */ /* 0x000fe20000800000 */
[----:B0-----:R-:W-:Y:S01]  /*3bf0*/  IMAD.WIDE.U32 R84, R151, 0x10, R84 ;  /* 0x0000001097547825 */ /* 0x001fe200078e0054 */
[----:B------:R-:W-:-:S02]  /*3c00*/  LOP3.LUT P6, RZ, R96, 0xff000000, RZ, 0xc0, !PT ;  /* 0xff00000060ff7812 */ /* 0x000fc400078cc0ff */
[C---:B------:R-:W-:Y:S02]  /*3c10*/  LOP3.LUT P5, RZ, R96.reuse, 0xff00, RZ, 0xc0, !PT ;  /* 0x0000ff0060ff7812 */ /* 0x040fe400078ac0ff */
[----:B------:R-:W-:Y:S02]  /*3c20*/  LOP3.LUT P1, RZ, R96, 0xff, RZ, 0xc0, !PT ;  /* 0x000000ff60ff7812 */ /* 0x000fe4000782c0ff */
[----:B------:R-:W-:Y:S02]  /*3c30*/  FSEL R87, R87, RZ, P6 ;  /* 0x000000ff57577208 */ /* 0x000fe40003000000 */
[----:B------:R-:W-:Y:S02]  /*3c40*/  FSEL R83, R79, RZ, P5 ;  /* 0x000000ff4f537208 */ /* 0x000fe40002800000 */
[----:B------:R-:W-:Y:S02]  /*3c50*/  FSEL R76, R77, RZ, P1 ;  /* 0x000000ff4d4c7208 */ /* 0x000fe40000800000 */
[----:B------:R-:W-:-:S02]  /*3c60*/  F2FP.F16.F32.PACK_AB R79, R88, R153 ;  /* 0x00000099584f723e */ /* 0x000fc400000000ff */
[----:B------:R-:W-:Y:S02]  /*3c70*/  F2FP.F16.F32.PACK_AB R78, R91, R78 ;  /* 0x0000004e5b4e723e */ /* 0x000fe400000000ff */
[----:B------:R-:W-:Y:S02]  /*3c80*/  F2FP.F16.F32.PACK_AB R77, R87, R86 ;  /* 0x00000056574d723e */ /* 0x000fe400000000ff */
[----:B------:R-:W-:Y:S02]  /*3c90*/  F2FP.F16.F32.PACK_AB R76, R83, R76 ;  /* 0x0000004c534c723e */ /* 0x000fe400000000ff */
[----:B------:R-:W-:-:S03]  /*3ca0*/  IADD3 R151, PT, PT, R151, 0x100, RZ ;  /* 0x0000010097977810 */ /* 0x000fc60007ffe0ff */
[----:B------:R0:W-:Y:S04]  /*3cb0*/  STG.E.128 desc[UR8][R84.64], R76 ;  /* 0x0000004c54007986 */ /* 0x0001e8000c101d08 */
.L_x_1433:
[----:B------:R-:W-:Y:S05]  /*3cc0*/  BSYNC.RECONVERGENT B1 ;  /* 0x0000000000017941 */ /* 0x000fea0003800200 */
.L_x_1432:
[----:B------:R-:W-:Y:S04]  /*3cd0*/  BSSY.RECONVERGENT B1, `(.L_x_1434) ;  /* 0x000004b000017945 */ /* 0x000fe80003800200 */
[----:B------:R-:W-:Y:S05]  /*3ce0*/  @!P3 BRA `(.L_x_1435) ;  /* 0x000000040024b947 */ /* 0x000fea0003800000 */
[-CC-:B0-----:R-:W-:Y:S01]  /*3cf0*/  FFMA.FTZ R76, R137, R81.reuse, R82.reuse ;  /* 0x00000051894c7223 */ /* 0x181fe20000010052 */
[--C-:B------:R-:W-:Y:S02]  /*3d00*/  HADD2.F32 R77, -RZ, R67.reuse.H0_H0 ;  /* 0x20000043ff4d7230 */ /* 0x100fe40000004100 */
[-CC-:B------:R-:W-:Y:S01]  /*3d10*/  FFMA.FTZ R91, R138, R81.reuse, R82.reuse ;  /* 0x000000518a5b7223 */ /* 0x180fe20000010052 */
[-C--:B------:R-:W-:Y:S01]  /*3d20*/  FFMA.FTZ R87, R127, R81.reuse, R82 ;  /* 0x000000517f577223 */ /* 0x080fe20000010052 */
[----:B------:R-:W-:Y:S01]  /*3d30*/  FADD.FTZ R76, R135, -R76 ;  /* 0x8000004c874c7221 */ /* 0x000fe20000010000 */
[----:B------:R-:W-:Y:S02]  /*3d40*/  HADD2.F32 R85, -RZ, R67.H1_H1 ;  /* 0x30000043ff557230 */ /* 0x000fe40000004100 */
[----:B------:R-:W-:Y:S01]  /*3d50*/  FADD.FTZ R91, R136, -R91 ;  /* 0x8000005b885b7221 */ /* 0x000fe20000010000 */
[----:B------:R-:W-:Y:S02]  /*3d60*/  HADD2.F32 R83, -RZ, R66.H1_H1 ;  /* 0x30000042ff537230 */ /* 0x000fe40000004100 */
[----:B------:R-:W-:Y:S01]  /*3d70*/  FFMA.FTZ R153, R152, R76, R77 ;  /* 0x0000004c98997223 */ /* 0x000fe2000001004d */
[----:B------:R-:W-:Y:S01]  /*3d80*/  FFMA.FTZ R76, R134, R81, R82 ;  /* 0x00000051864c7223 */ /* 0x000fe20000010052 */
[----:B------:R-:W-:-:S02]  /*3d90*/  HADD2.F32 R77, -RZ, R65.H0_H0 ;  /* 0x20000041ff4d7230 */ /* 0x000fc40000004100 */
[----:B------:R-:W-:Y:S01]  /*3da0*/  FFMA.FTZ R89, R131, R81, R82 ;  /* 0x0000005183597223 */ /* 0x000fe20000010052 */
[----:B------:R-:W-:Y:S01]  /*3db0*/  FFMA.FTZ R155, R152, R91, R85 ;  /* 0x0000005b989b7223 */ /* 0x000fe20000010055 */
[----:B------:R-:W-:Y:S01]  /*3dc0*/  FADD.FTZ R84, R133, -R76 ;  /* 0x8000004c85547221 */ /* 0x000fe20000010000 */
[----:B------:R-:W-:Y:S01]  /*3dd0*/  FADD.FTZ R76, R128, -R87 ;  /* 0x80000057804c7221 */ /* 0x000fe20000010000 */
[----:B------:R-:W-:Y:S02]  /*3de0*/  HADD2.F32 R79, -RZ, R66.H0_H0 ;  /* 0x20000042ff4f7230 */ /* 0x000fe40000004100 */
[----:B------:R-:W-:Y:S01]  /*3df0*/  FADD.FTZ R78, R132, -R89 ;  /* 0x80000059844e7221 */ /* 0x000fe20000010000 */
        /* <DEDUP_REMOVED lines=56> */
.L_x_1435:
[----:B------:R-:W-:Y:S05]  /*4180*/  BSYNC.RECONVERGENT B1 ;  /* 0x0000000000017941 */ /* 0x000fea0003800200 */
.L_x_1434:
[----:B------:R-:W-:Y:S05]  /*4190*/  @!P4 BRA `(.L_x_1428) ;  /* 0x0000001000fcc947 */ /* 0x000fea0003800000 */
[-CC-:B------:R-:W-:Y:S01]  /*41a0*/  FFMA.FTZ R89, R104, R81.reuse, R82.reuse ;  /* 0x0000005168597223 */ /* 0x180fe20000010052 */
[-CC-:B01----:R-:W-:Y:S01]  /*41b0*/  FFMA.FTZ R85, R147, R81.reuse, R82.reuse ;  /* 0x0000005193557223 */ /* 0x183fe20000010052 */
[-CC-:B------:R-:W-:Y:S01]  /*41c0*/  FFMA.FTZ R84, R150, R81.reuse, R82.reuse ;  /* 0x0000005196547223 */ /* 0x180fe20000010052 */
[----:B------:R-:W-:Y:S02]  /*41d0*/  HADD2.F32 R83, -RZ, R71.H1_H1 ;  /* 0x30000047ff537230 */ /* 0x000fe40000004100 */
[-C--:B------:R-:W-:Y:S01]  /*41e0*/  FFMA.FTZ R87, R101, R81.reuse, R82 ;  /* 0x0000005165577223 */ /* 0x080fe20000010052 */
[--C-:B------:R-:W-:Y:S02]  /*41f0*/  HADD2.F32 R77, -RZ, R70.reuse.H0_H0 ;  /* 0x20000046ff4d7230 */ /* 0x100fe40000004100 */
[----:B------:R-:W-:Y:S01]  /*4200*/  FADD.FTZ R89, R100, -R89 ;  /* 0x8000005964597221 */ /* 0x000fe20000010000 */
[----:B------:R-:W-:Y:S02]  /*4210*/  HADD2.F32 R79, -RZ, R70.H1_H1 ;  /* 0x30000046ff4f7230 */ /* 0x000fe40000004100 */
[----:B------:R-:W-:Y:S01]  /*4220*/  FADD.FTZ R78, R148, -R85 ;  /* 0x80000055944e7221 */ /* 0x000fe20000010000 */
[----:B------:R-:W-:Y:S01]  /*4230*/  FADD.FTZ R84, R149, -R84 ;  /* 0x8000005495547221 */ /* 0x000fe20000010000 */
[-CC-:B------:R-:W-:Y:S01]  /*4240*/  FFMA.FTZ R76, R146, R81.reuse, R82.reuse ;  /* 0x00000051924c7223 */ /* 0x180fe20000010052 */
[-CC-:B------:R-:W-:Y:S01]  /*4250*/  FFMA.FTZ R157, R143, R81.reuse, R82.reuse ;  /* 0x000000518f9d7223 */ /* 0x180fe20000010052 */
[----:B------:R-:W-:Y:S01]  /*4260*/  FFMA.FTZ R155, R139, R81, R82 ;  /* 0x000000518b9b7223 */ /* 0x000fe20000010052 */
[----:B------:R-:W-:Y:S01]  /*4270*/  FADD.FTZ R86, R102, -R87 ;  /* 0x8000005766567221 */ /* 0x000fe20000010000 */
[C---:B------:R-:W-:Y:S01]  /*4280*/  FFMA.FTZ R153, R152.reuse, R89, R83 ;  /* 0x0000005998997223 */ /* 0x040fe20000010053 */
[C---:B------:R-:W-:Y:S01]  /*4290*/  FFMA.FTZ R87, R152.reuse, R78, R77 ;  /* 0x0000004e98577223 */ /* 0x040fe2000001004d */
[----:B------:R-:W-:Y:S01]  /*42a0*/  FFMA.FTZ R89, R152, R84, R79 ;  /* 0x0000005498597223 */ /* 0x000fe2000001004f */
[----:B------:R-:W-:-:S02]  /*42b0*/  HADD2.F32 R79, -RZ, R69.H0_H0 ;  /* 0x20000045ff4f7230 */ /* 0x000fc40000004100 */
[----:B------:R-:W-:Y:S01]  /*42c0*/  FADD.FTZ R78, R145, -R76 ;  /* 0x8000004c914e7221 */ /* 0x000fe20000010000 */
[--C-:B------:R-:W-:Y:S02]  /*42d0*/  HADD2.F32 R77, -RZ, R68.reuse.H0_H0 ;  /* 0x20000044ff4d7230 */ /* 0x100fe40000004100 */
[----:B------:R-:W-:Y:S01]  /*42e0*/  FADD.FTZ R83, R144, -R157 ;  /* 0x8000009d90537221 */ /* 0x000fe20000010000 */
[----:B------:R-:W-:Y:S01]  /*42f0*/  FADD.FTZ R76, R140, -R155 ;  /* 0x8000009b8c4c7221 */ /* 0x000fe20000010000 */
[----:B------:R-:W-:Y:S01]  /*4300*/  FFMA.FTZ R82, R142, R81, R82 ;  /* 0x000000518e527223 */ /* 0x000fe20000010052 */
[----:B------:R-:W-:Y:S02]  /*4310*/  HADD2.F32 R81, -RZ, R71.H0_H0 ;  /* 0x20000047ff517230 */ /* 0x000fe40000004100 */
[C---:B------:R-:W-:Y:S01]  /*4320*/  FFMA.FTZ R83, R152.reuse, R83, R79 ;  /* 0x0000005398537223 */ /* 0x040fe2000001004f */
[C---:B------:R-:W-:Y:S01]  /*4330*/  FFMA.FTZ R79, R152.reuse, R76, R77 ;  /* 0x0000004c984f7223 */ /* 0x040fe2000001004d */
[----:B------:R-:W-:Y:S01]  /*4340*/  FMUL.FTZ R153, R153, R80 ;  /* 0x0000005099997220 */ /* 0x000fe20000410000 */
[----:B------:R-:W0:Y:S01]  /*4350*/  LDC.64 R76, c[0x0][0x468] ;  /* 0x00011a00ff4c7b82 */ /* 0x000e220000000a00 */
[----:B------:R-:W-:Y:S01]  /*4360*/  FFMA.FTZ R91, R152, R86, R81 ;  /* 0x00000056985b7223 */ /* 0x000fe20000010051 */
[----:B------:R-:W-:Y:S01]  /*4370*/  HADD2.F32 R85, -RZ, R69.H1_H1 ;  /* 0x30000045ff557230 */ /* 0x000fe20000004100 */
[----:B------:R-:W-:Y:S01]  /*4380*/  ISETP.GE.U32.AND P1, PT, R92, RZ, PT ;  /* 0x000000ff5c00720c */ /* 0x000fe20003f26070 */
[----:B------:R-:W-:-:S02]  /*4390*/  HADD2.F32 R81, -RZ, R68.H1_H1 ;  /* 0x30000044ff517230 */ /* 0x000fc40000004100 */
[-C--:B------:R-:W-:Y:S01]  /*43a0*/  FMUL.FTZ R91, R91, R80.reuse ;  /* 0x000000505b5b7220 */ /* 0x080fe20000410000 */
[----:B------:R-:W-:Y:S01]  /*43b0*/  FADD.FTZ R82, R141, -R82 ;  /* 0x800000528d527221 */ /* 0x000fe20000010000 */
[----:B------:R-:W-:Y:S01]  /*43c0*/  FMUL.FTZ R153, R153, UR13 ;  /* 0x0000000d99997c20 */ /* 0x000fe20008410000 */
[-C--:B------:R-:W-:Y:S01]  /*43d0*/  FMUL.FTZ R87, R87, R80.reuse ;  /* 0x0000005057577220 */ /* 0x080fe20000410000 */
[----:B------:R-:W-:Y:S01]  /*43e0*/  FMUL.FTZ R91, R91, UR13 ;  /* 0x0000000d5b5b7c20 */ /* 0x000fe20008410000 */
[-C--:B------:R-:W-:Y:S01]  /*43f0*/  FMUL.FTZ R89, R89, R80.reuse ;  /* 0x0000005059597220 */ /* 0x080fe20000410000 */
[----:B------:R-:W-:Y:S01]  /*4400*/  FMUL.FTZ R83, R83, R80 ;  /* 0x0000005053537220 */ /* 0x000fe20000410000 */
[C---:B------:R-:W-:Y:S01]  /*4410*/  LOP3.LUT P5, RZ, R93.reuse, 0xff0000, RZ, 0xc0, !PT ;  /* 0x00ff00005dff7812 */ /* 0x040fe200078ac0ff */
[C---:B------:R-:W-:Y:S01]  /*4420*/  FFMA.FTZ R85, R152.reuse, R78, R85 ;  /* 0x0000004e98557223 */ /* 0x040fe20000010055 */
[----:B------:R-:W-:Y:S01]  /*4430*/  ISETP.GE.U32.AND.EX P1, PT, R93, 0x1000000, PT, P1 ;  /* 0x010000005d00780c */ /* 0x000fe20003f26110 */
[----:B------:R-:W-:Y:S01]  /*4440*/  FFMA.FTZ R81, R152, R82, R81 ;  /* 0x0000005298517223 */ /* 0x000fe20000010051 */
[----:B------:R-:W-:Y:S01]  /*4450*/  FMUL.FTZ R87, R87, UR13 ;  /* 0x0000000d57577c20 */ /* 0x000fe20008410000 */
[----:B------:R-:W-:Y:S01]  /*4460*/  FSEL R91, R91, RZ, P5 ;  /* 0x000000ff5b5b7208 */ /* 0x000fe20002800000 */
[----:B------:R-:W-:Y:S01]  /*4470*/  FMUL.FTZ R89, R89, UR13 ;  /* 0x0000000d59597c20 */ /* 0x000fe20008410000 */
[----:B------:R-:W-:Y:S01]  /*4480*/  FSEL R86, R153, RZ, P1 ;  /* 0x000000ff99567208 */ /* 0x000fe20000800000 */
[----:B------:R-:W-:Y:S01]  /*4490*/  FMUL.FTZ R83, R83, UR13 ;  /* 0x0000000d53537c20 */ /* 0x000fe20008410000 */
[-C--:B------:R-:W-:Y:S01]  /*44a0*/  FMUL.FTZ R85, R85, R80.reuse ;  /* 0x0000005055557220 */ /* 0x080fe20000410000 */
[-C--:B------:R-:W-:Y:S01]  /*44b0*/  FMUL.FTZ R79, R79, R80.reuse ;  /* 0x000000504f4f7220 */ /* 0x080fe20000410000 */
[----:B------:R-:W-:Y:S01]  /*44c0*/  FMUL.FTZ R81, R81, R80 ;  /* 0x0000005051517220 */ /* 0x000fe20000410000 */
[----:B------:R-:W-:Y:S01]  /*44d0*/  LOP3.LUT P6, RZ, R93, 0xff, RZ, 0xc0, !PT ;  /* 0x000000ff5dff7812 */ /* 0x000fe200078cc0ff */
[----:B------:R-:W-:Y:S01]  /*44e0*/  FMUL.FTZ R85, R85, UR13 ;  /* 0x0000000d55557c20 */ /* 0x000fe20008410000 */
[----:B------:R-:W-:Y:S01]  /*44f0*/  LOP3.LUT P5, RZ, R93, 0xff00, RZ, 0xc0, !PT ;  /* 0x0000ff005dff7812 */ /* 0x000fe200078ac0ff */
[----:B------:R-:W-:Y:S01]  /*4500*/  FMUL.FTZ R79, R79, UR13 ;  /* 0x0000000d4f4f7c20 */ /* 0x000fe20008410000 */
[----:B------:R-:W-:Y:S01]  /*4510*/  LOP3.LUT P1, RZ, R92, 0xff0000, RZ, 0xc0, !PT ;  /* 0x00ff00005cff7812 */ /* 0x000fe2000782c0ff */
[----:B------:R-:W-:Y:S01]  /*4520*/  FMUL.FTZ R78, R81, UR13 ;  /* 0x0000000d514e7c20 */ /* 0x000fe20008410000 */
[----:B------:R-:W-:Y:S01]  /*4530*/  FSEL R87, R87, RZ, P6 ;  /* 0x000000ff57577208 */ /* 0x000fe20003000000 */
[----:B0-----:R-:W-:Y:S01]  /*4540*/  IMAD.WIDE.U32 R80, R151, 0x10, R76 ;  /* 0x0000001097507825 */ /* 0x001fe200078e004c */
[----:B------:R-:W-:-:S02]  /*4550*/  FSEL R84, R89, RZ, P5 ;  /* 0x000000ff59547208 */ /* 0x000fc40002800000 */
[----:B------:R-:W-:Y:S02]  /*4560*/  FSEL R82, R83, RZ, P1 ;  /* 0x000000ff53527208 */ /* 0x000fe40000800000 */
[C---:B------:R-:W-:Y:S02]  /*4570*/  LOP3.LUT P6, RZ, R92.reuse, 0xff000000, RZ, 0xc0, !PT ;  /* 0xff0000005cff7812 */ /* 0x040fe400078cc0ff */
[C---:B------:R-:W-:Y:S02]  /*4580*/  LOP3.LUT P5, RZ, R92.reuse, 0xff00, RZ, 0xc0, !PT ;  /* 0x0000ff005cff7812 */ /* 0x040fe400078ac0ff */
[----:B------:R-:W-:Y:S02]  /*4590*/  LOP3.LUT P1, RZ, R92, 0xff, RZ, 0xc0, !PT ;  /* 0x000000ff5cff7812 */ /* 0x000fe4000782c0ff */
[----:B------:R-:W-:Y:S02]  /*45a0*/  FSEL R77, R85, RZ, P6 ;  /* 0x000000ff554d7208 */ /* 0x000fe40003000000 */
[----:B------:R-:W-:-:S02]  /*45b0*/  FSEL R83, R78, RZ, P5 ;  /* 0x000000ff4e537208 */ /* 0x000fc40002800000 */
[----:B------:R-:W-:Y:S02]  /*45c0*/  FSEL R76, R79, RZ, P1 ;  /* 0x000000ff4f4c7208 */ /* 0x000fe40000800000 */
[----:B------:R-:W-:Y:S02]  /*45d0*/  F2FP.F16.F32.PACK_AB R79, R86, R91 ;  /* 0x0000005b564f723e */ /* 0x000fe400000000ff */
[----:B------:R-:W-:Y:S02]  /*45e0*/  F2FP.F16.F32.PACK_AB R78, R84, R87 ;  /* 0x00000057544e723e */ /* 0x000fe400000000ff */
[----:B------:R-:W-:Y:S02]  /*45f0*/  F2FP.F16.F32.PACK_AB R77, R77, R82 ;  /* 0x000000524d4d723e */ /* 0x000fe400000000ff */
[----:B------:R-:W-:-:S05]  /*4600*/  F2FP.F16.F32.PACK_AB R76, R83, R76 ;  /* 0x0000004c534c723e */ /* 0x000fca00000000ff */
[----:B------:R3:W-:Y:S01]  /*4610*/  STG.E.128 desc[UR8][R80.64], R76 ;  /* 0x0000004c50007986 */ /* 0x0007e2000c101d08 */
[----:B------:R-:W-:Y:S05]  /*4620*/  BRA `(.L_x_1428) ;  /* 0x0000000c00d87947 */ /* 0x000fea0003800000 */
.L_x_1431:
[----:B------:R-:W-:Y:S04]  /*4630*/  BSSY.RECONVERGENT B1, `(.L_x_1436) ;  /* 0x0000052000017945 */ /* 0x000fe80003800200 */
[----:B------:R-:W-:Y:S05]  /*4640*/  @!P2 BRA `(.L_x_1437) ;  /* 0x000000040040a947 */ /* 0x000fea0003800000 */
[-CC-:B------:R-:W-:Y:S01]  /*4650*/  FFMA.FTZ R73, R109, R81.reuse, R82.reuse ;  /* 0x000000516d497223 */ /* 0x180fe20000010052 */
[-CC-:B------:R-:W-:Y:S01]  /*4660*/  FFMA.FTZ R74, R115, R81.reuse, R82.reuse ;  /* 0x00000051734a7223 */ /* 0x180fe20000010052 */
[----:B------:R-:W-:Y:S01]  /*4670*/  FFMA.FTZ R76, R118, R81, R82 ;  /* 0x00000051764c7223 */ /* 0x000fe20000010052 */
[----:B------:R-:W-:Y:S02]  /*4680*/  HADD2.F32 R72, -RZ, R6.H0_H0 ;  /* 0x20000006ff487230 */ /* 0x000fe40000004100 */
[----:B------:R-:W-:Y:S01]  /*4690*/  FADD.FTZ R73, R114, -R73 ;  /* 0x8000004972497221 */ /* 0x000fe20000010000 */
[--C-:B------:R-:W-:Y:S02]  /*46a0*/  HADD2.F32 R77, -RZ, R7.reuse.H0_H0 ;  /* 0x20000007ff4d7230 */ /* 0x100fe40000004100 */
[----:B------:R-:W-:Y:S01]  /*46b0*/  FADD.FTZ R75, R113, -R74 ;  /* 0x8000004a714b7221 */ /* 0x000fe20000010000 */
[----:B------:R-:W-:Y:S02]  /*46c0*/  HADD2.F32 R78, -RZ, R7.H1_H1 ;  /* 0x30000007ff4e7230 */ /* 0x000fe40000004100 */
[----:B------:R-:W-:Y:S01]  /*46d0*/  FADD.FTZ R79, R117, -R76 ;  /* 0x8000004c754f7221 */ /* 0x000fe20000010000 */
[----:B------:R-:W-:Y:S01]  /*46e0*/  FFMA.FTZ R89, R152, R73, R72 ;  /* 0x0000004998597223 */ /* 0x000fe20000010048 */
[--C-:B------:R-:W-:Y:S01]  /*46f0*/  FFMA.FTZ R76, R112, R81, R82.reuse ;  /* 0x00000051704c7223 */ /* 0x100fe20000010052 */
[----:B------:R-:W-:Y:S01]  /*4700*/  FFMA.FTZ R85, R152, R75, R77 ;  /* 0x0000004b98557223 */ /* 0x000fe2000001004d */
[-CC-:B------:R-:W-:Y:S01]  /*4710*/  FFMA.FTZ R84, R116, R81.reuse, R82.reuse ;  /* 0x0000005174547223 */ /* 0x180fe20000010052 */
[----:B------:R-:W-:Y:S01]  /*4720*/  FFMA.FTZ R73, R3, R81, R82 ;  /* 0x0000005103497223 */ /* 0x000fe20000010052 */
[----:B------:R-:W-:Y:S01]  /*4730*/  FFMA.FTZ R86, R152, R79, R78 ;  /* 0x0000004f98567223 */ /* 0x000fe2000001004e */
[----:B------:R-:W-:Y:S01]  /*4740*/  FFMA.FTZ R75, R105, R81, R82 ;  /* 0x00000051694b7223 */ /* 0x000fe20000010052 */
[----:B------:R-:W-:-:S02]  /*4750*/  HADD2.F32 R78, -RZ, R5.H1_H1 ;  /* 0x30000005ff4e7230 */ /* 0x000fc40000004100 */
[----:B------:R-:W-:Y:S01]  /*4760*/  FADD.FTZ R77, R107, -R76 ;  /* 0x8000004c6b4d7221 */ /* 0x000fe20000010000 */
[----:B------:R-:W-:Y:S02]  /*4770*/  HADD2.F32 R83, -RZ, R6.H1_H1 ;  /* 0x30000006ff537230 */ /* 0x000fe40000004100 */
[----:B------:R-:W-:Y:S01]  /*4780*/  FADD.FTZ R79, R111, -R84 ;  /* 0x800000546f4f7221 */ /* 0x000fe20000010000 */
[--C-:B------:R-:W-:Y:S02]  /*4790*/  HADD2.F32 R72, -RZ, R4.reuse.H0_H0 ;  /* 0x20000004ff487230 */ /* 0x100fe40000004100 */
[----:B------:R-:W-:Y:S01]  /*47a0*/  FADD.FTZ R73, R106, -R73 ;  /* 0x800000496a497221 */ /* 0x000fe20000010000 */
[----:B------:R-:W-:Y:S02]  /*47b0*/  HADD2.F32 R74, -RZ, R5.H0_H0 ;  /* 0x20000005ff4a7230 */ /* 0x000fe40000004100 */
[----:B------:R-:W-:Y:S01]  /*47c0*/  FADD.FTZ R75, R110, -R75 ;  /* 0x8000004b6e4b7221 */ /* 0x000fe20000010000 */
[C---:B------:R-:W-:Y:S01]  /*47d0*/  FFMA.FTZ R76, R152.reuse, R77, R78 ;  /* 0x0000004d984c7223 */ /* 0x040fe2000001004e */
[C---:B------:R-:W-:Y:S01]  /*47e0*/  FFMA.FTZ R88, R152.reuse, R79, R83 ;  /* 0x0000004f98587223 */ /* 0x040fe20000010053 */
[C---:B------:R-:W-:Y:S01]  /*47f0*/  FFMA.FTZ R77, R152.reuse, R73, R72 ;  /* 0x00000049984d7223 */ /* 0x040fe20000010048 */
[----:B------:R-:W-:Y:S01]  /*4800*/  FFMA.FTZ R83, R152, R75, R74 ;  /* 0x0000004b98537223 */ /* 0x000fe2000001004a */
[----:B------:R-:W-:Y:S01]  /*4810*/  FFMA.FTZ R72, R108, R81, R82 ;  /* 0x000000516c487223 */ /* 0x000fe20000010052 */
[-C--:B------:R-:W-:Y:S01]  /*4820*/  FMUL.FTZ R74, R85, R80.reuse ;  /* 0x00000050554a7220 */ /* 0x080fe20000410000 */
[----:B------:R-:W-:Y:S01]  /*4830*/  FMUL.FTZ R78, R86, R80 ;  /* 0x00000050564e7220 */ /* 0x000fe20000410000 */
[----:B------:R-:W-:Y:S01]  /*4840*/  ISETP.GE.U32.AND P1, PT, R96, RZ, PT ;  /* 0x000000ff6000720c */ /* 0x000fe20003f26070 */
[----:B------:R-:W-:-:S02]  /*4850*/  HADD2.F32 R75, -RZ, R4.H1_H1 ;  /* 0x30000004ff4b7230 */ /* 0x000fc40000004100 */
[----:B------:R-:W-:Y:S01]  /*4860*/  FADD.FTZ R73, R103, -R72 ;  /* 0x8000004867497221 */ /* 0x000fe20000010000 */
[----:B------:R-:W-:Y:S01]  /*4870*/  FMUL.FTZ R74, R74, UR13 ;  /* 0x0000000d4a4a7c20 */ /* 0x000fe20008410000 */
[----:B------:R-:W-:Y:S01]  /*4880*/  LOP3.LUT P5, RZ, R97, 0xff0000, RZ, 0xc0, !PT ;  /* 0x00ff000061ff7812 */ /* 0x000fe200078ac0ff */
[----:B------:R-:W-:Y:S01]  /*4890*/  FMUL.FTZ R79, R78, UR13 ;  /* 0x0000000d4e4f7c20 */ /* 0x000fe20008410000 */
[----:B------:R-:W-:Y:S01]  /*48a0*/  FMUL.FTZ R72, R89, R80 ;  /* 0x0000005059487220 */ /* 0x000fe20000410000 */
[----:B------:R-:W-:Y:S01]  /*48b0*/  ISETP.GE.U32.AND.EX P1, PT, R97, 0x1000000, PT, P1 ;  /* 0x010000006100780c */ /* 0x000fe20003f26110 */
[----:B------:R-:W-:Y:S01]  /*48c0*/  FFMA.FTZ R78, R152, R73, R75 ;  /* 0x00000049984e7223 */ /* 0x000fe2000001004b */
[----:B------:R-:W-:Y:S01]  /*48d0*/  F2FP.F16.F32.PACK_AB R75, R86, R85 ;  /* 0x00000055564b723e */ /* 0x000fe200000000ff */
[----:B------:R-:W-:Y:S01]  /*48e0*/  FMUL.FTZ R72, R72, UR13 ;  /* 0x0000000d48487c20 */ /* 0x000fe20008410000 */
[----:B------:R-:W-:Y:S01]  /*48f0*/  FSEL R74, R74, RZ, P5 ;  /* 0x000000ff4a4a7208 */ /* 0x000fe20002800000 */
[----:B------:R-:W0:Y:S01]  /*4900*/  LDC.64 R84, c[0x0][0x478] ;  /* 0x00011e00ff547b82 */ /* 0x000e220000000a00 */
[----:B------:R-:W-:-:S02]  /*4910*/  FSEL R79, R79, RZ, P1 ;  /* 0x000000ff4f4f7208 */ /* 0x000fc40000800000 */
[----:B------:R-:W-:Y:S02]  /*4920*/  LOP3.LUT P5, RZ, R97, 0xff, RZ, 0xc0, !PT ;  /* 0x000000ff61ff7812 */ /* 0x000fe400078ac0ff */
[----:B------:R-:W-:Y:S02]  /*4930*/  F2FP.F16.F32.PACK_AB R79, R79, R74 ;  /* 0x0000004a4f4f723e */ /* 0x000fe400000000ff */
[----:B------:R-:W-:Y:S01]  /*4940*/  FSEL R90, R72, RZ, P5 ;  /* 0x000000ff485a7208 */ /* 0x000fe20002800000 */
[----:B------:R-:W1:Y:S01]  /*4950*/  LDC.64 R86, c[0x0][0x468] ;  /* 0x00011a00ff567b82 */ /* 0x000e620000000a00 */
[C---:B------:R-:W-:Y:S01]  /*4960*/  F2FP.F16.F32.PACK_AB R74, R88.reuse, R89 ;  /* 0x00000059584a723e */ /* 0x040fe200000000ff */
[-C--:B------:R-:W-:Y:S01]  /*4970*/  FMUL.FTZ R72, R88, R80.reuse ;  /* 0x0000005058487220 */ /* 0x080fe20000410000 */
[-C--:B------:R-:W-:Y:S01]  /*4980*/  FMUL.FTZ R88, R83, R80.reuse ;  /* 0x0000005053587220 */ /* 0x080fe20000410000 */
[C---:B------:R-:W-:Y:S01]  /*4990*/  F2FP.F16.F32.PACK_AB R73, R76.reuse, R83 ;  /* 0x000000534c49723e */ /* 0x040fe200000000ff */
[-C--:B------:R-:W-:Y:S01]  /*49a0*/  FMUL.FTZ R83, R76, R80.reuse ;  /* 0x000000504c537220 */ /* 0x080fe20000410000 */
[----:B------:R-:W-:Y:S01]  /*49b0*/  FMUL.FTZ R89, R72, UR13 ;  /* 0x0000000d48597c20 */ /* 0x000fe20008410000 */
[----:B------:R-:W-:Y:S01]  /*49c0*/  F2FP.F16.F32.PACK_AB R72, R78, R77 ;  /* 0x0000004d4e48723e */ /* 0x000fe200000000ff */
[----:B------:R-:W-:Y:S01]  /*49d0*/  FMUL.FTZ R88, R88, UR13 ;  /* 0x0000000d58587c20 */ /* 0x000fe20008410000 */
[----:B------:R-:W-:Y:S01]  /*49e0*/  LOP3.LUT P6, RZ, R97, 0xff00, RZ, 0xc0, !PT ;  /* 0x0000ff0061ff7812 */ /* 0x000fe200078cc0ff */
[-C--:B------:R-:W-:Y:S01]  /*49f0*/  FMUL.FTZ R76, R77, R80.reuse ;  /* 0x000000504d4c7220 */ /* 0x080fe20000410000 */
[----:B------:R-:W-:Y:S01]  /*4a00*/  LOP3.LUT P1, RZ, R96, 0xff0000, RZ, 0xc0, !PT ;  /* 0x00ff000060ff7812 */ /* 0x000fe2000782c0ff */
[----:B------:R-:W-:Y:S01]  /*4a10*/  FMUL.FTZ R78, R78, R80 ;  /* 0x000000504e4e7220 */ /* 0x000fe20000410000 */
[----:B------:R-:W-:Y:S01]  /*4a20*/  FMUL.FTZ R83, R83, UR13 ;  /* 0x0000000d53537c20 */ /* 0x000fe20008410000 */
[----:B------:R-:W-:Y:S01]  /*4a30*/  LOP3.LUT P5, RZ, R96, 0xff000000, RZ, 0xc0, !PT ;  /* 0xff00000060ff7812 */ /* 0x000fe200078ac0ff */
[----:B------:R-:W-:Y:S01]  /*4a40*/  FMUL.FTZ R76, R76, UR13 ;  /* 0x0000000d4c4c7c20 */ /* 0x000fe20008410000 */
[----:B------:R-:W-:Y:S01]  /*4a50*/  FSEL R89, R89, RZ, P6 ;  /* 0x000000ff59597208 */ /* 0x000fe20003000000 */
[----:B------:R-:W-:Y:S01]  /*4a60*/  FMUL.FTZ R78, R78, UR13 ;  /* 0x0000000d4e4e7c20 */ /* 0x000fe20008410000 */
[----:B------:R-:W-:Y:S01]  /*4a70*/  FSEL R77, R88, RZ, P1 ;  /* 0x000000ff584d7208 */ /* 0x000fe20000800000 */
[----:B0-----:R-:W-:Y:S01]  /*4a80*/  IMAD.WIDE.U32 R84, R151, 0x10, R84 ;  /* 0x0000001097547825 */ /* 0x001fe200078e0054 */
[----:B------:R-:W-:-:S02]  /*4a90*/  LOP3.LUT P6, RZ, R96, 0xff, RZ, 0xc0, !PT ;  /* 0x000000ff60ff7812 */ /* 0x000fc400078cc0ff */
[----:B------:R-:W-:Y:S02]  /*4aa0*/  LOP3.LUT P1, RZ, R96, 0xff00, RZ, 0xc0, !PT ;  /* 0x0000ff0060ff7812 */ /* 0x000fe4000782c0ff */
[----:B------:R-:W-:Y:S01]  /*4ab0*/  FSEL R88, R83, RZ, P5 ;  /* 0x000000ff53587208 */ /* 0x000fe20002800000 */
[----:B-1----:R-:W-:Y:S01]  /*4ac0*/  IMAD.WIDE.U32 R86, R151, 0x10, R86 ;  /* 0x0000001097567825 */ /* 0x002fe200078e0056 */
[----:B------:R-:W-:Y:S01]  /*4ad0*/  FSEL R76, R76, RZ, P6 ;  /* 0x000000ff4c4c7208 */ /* 0x000fe20003000000 */
[----:B------:R0:W-:Y:S01]  /*4ae0*/  STG.E.128 desc[UR8][R84.64], R72 ;  /* 0x0000004854007986 */ /* 0x0001e2000c101d08 */
[----:B------:R-:W-:Y:S02]  /*4af0*/  FSEL R83, R78, RZ, P1 ;  /* 0x000000ff4e537208 */ /* 0x000fe40000800000 */
[----:B------:R-:W-:Y:S02]  /*4b00*/  F2FP.F16.F32.PACK_AB R78, R89, R90 ;  /* 0x0000005a594e723e */ /* 0x000fe400000000ff */
[----:B------:R-:W-:-:S02]  /*4b10*/  F2FP.F16.F32.PACK_AB R77, R88, R77 ;  /* 0x0000004d584d723e */ /* 0x000fc400000000ff */
[----:B------:R-:W-:Y:S02]  /*4b20*/  F2FP.F16.F32.PACK_AB R76, R83, R76 ;  /* 0x0000004c534c723e */ /* 0x000fe400000000ff */
[----:B------:R-:W-:-:S03]  /*4b30*/  IADD3 R151, PT, PT, R151, 0x100, RZ ;  /* 0x0000010097977810 */ /* 0x000fc60007ffe0ff */
[----:B------:R0:W-:Y:S04]  /*4b40*/  STG.E.128 desc[UR8][R86.64], R76 ;  /* 0x0000004c56007986 */ /* 0x0001e8000c101d08 */
.L_x_1437:
[----:B------:R-:W-:Y:S05]  /*4b50*/  BSYNC.RECONVERGENT B1 ;  /* 0x0000000000017941 */ /* 0x000fea0003800200 */
.L_x_1436:
[----:B------:R-:W-:Y:S04]  /*4b60*/  BSSY.RECONVERGENT B1, `(.L_x_1438) ;  /* 0x0000052000017945 */ /* 0x000fe80003800200 */
[----:B------:R-:W-:Y:S05]  /*4b70*/  @!P3 BRA `(.L_x_1439) ;  /* 0x000000040040b947 */ /* 0x000fea0003800000 */
[-CC-:B0-----:R-:W-:Y:S01]  /*4b80*/  FFMA.FTZ R79, R138, R81.reuse, R82.reuse ;  /* 0x000000518a4f7223 */ /* 0x181fe20000010052 */
[-CC-:B------:R-:W-:Y:S01]  /*4b90*/  FFMA.FTZ R73, R131, R81.reuse, R82.reuse ;  /* 0x0000005183497223 */ /* 0x180fe20000010052 */
[----:B------:R-:W-:Y:S01]  /*4ba0*/  FFMA.FTZ R74, R137, R81, R82 ;  /* 0x00000051894a7223 */ /* 0x000fe20000010052 */
[--C-:B------:R-:W-:Y:S02]  /*4bb0*/  HADD2.F32 R76, -RZ, R67.reuse.H1_H1 ;  /* 0x30000043ff4c7230 */ /* 0x100fe40000004100 */
[----:B------:R-:W-:Y:S01]  /*4bc0*/  FADD.FTZ R79, R136, -R79 ;  /* 0x8000004f884f7221 */ /* 0x000fe20000010000 */
[----:B------:R-:W-:Y:S02]  /*4bd0*/  HADD2.F32 R72, -RZ, R66.H0_H0 ;  /* 0x20000042ff487230 */ /* 0x000fe40000004100 */
[----:B------:R-:W-:Y:S01]  /*4be0*/  FADD.FTZ R73, R132, -R73 ;  /* 0x8000004984497221 */ /* 0x000fe20000010000 */
[----:B------:R-:W-:Y:S02]  /*4bf0*/  HADD2.F32 R77, -RZ, R67.H0_H0 ;  /* 0x20000043ff4d7230 */ /* 0x000fe40000004100 */
[----:B------:R-:W-:Y:S01]  /*4c00*/  FADD.FTZ R75, R135, -R74 ;  /* 0x8000004a874b7221 */ /* 0x000fe20000010000 */
[C---:B------:R-:W-:Y:S01]  /*4c10*/  FFMA.FTZ R86, R152.reuse, R79, R76 ;  /* 0x0000004f98567223 */ /* 0x040fe2000001004c */
[----:B------:R-:W-:Y:S01]  /*4c20*/  FFMA.FTZ R89, R152, R73, R72 ;  /* 0x0000004998597223 */ /* 0x000fe20000010048 */
[--C-:B------:R-:W-:Y:S01]  /*4c30*/  FFMA.FTZ R76, R130, R81, R82.reuse ;  /* 0x00000051824c7223 */ /* 0x100fe20000010052 */
[----:B------:R-:W-:Y:S01]  /*4c40*/  FFMA.FTZ R85, R152, R75, R77 ;  /* 0x0000004b98557223 */ /* 0x000fe2000001004d */
[-CC-:B------:R-:W-:Y:S01]  /*4c50*/  FFMA.FTZ R84, R134, R81.reuse, R82.reuse ;  /* 0x0000005186547223 */ /* 0x180fe20000010052 */
[-CC-:B------:R-:W-:Y:S01]  /*4c60*/  FFMA.FTZ R73, R119, R81.reuse, R82.reuse ;  /* 0x0000005177497223 */ /* 0x180fe20000010052 */
        /* <DEDUP_REMOVED lines=65> */
.L_x_1439:
[----:B------:R-:W-:Y:S05]  /*5080*/  BSYNC.RECONVERGENT B1 ;  /* 0x0000000000017941 */ /* 0x000fea0003800200 */
.L_x_1438:
[----:B------:R-:W-:Y:S05]  /*5090*/  @!P4 BRA `(.L_x_1428) ;  /* 0x00000004003cc947 */ /* 0x000fea0003800000 */
[-CC-:B01----:R-:W-:Y:S01]  /*50a0*/  FFMA.FTZ R87, R104, R81.reuse, R82.reuse ;  /* 0x0000005168577223 */ /* 0x183fe20000010052 */
[-CC-:B------:R-:W-:Y:S01]  /*50b0*/  FFMA.FTZ R79, R101, R81.reuse, R82.reuse ;  /* 0x00000051654f7223 */ /* 0x180fe20000010052 */
[-CC-:B------:R-:W-:Y:S01]  /*50c0*/  FFMA.FTZ R76, R150, R81.reuse, R82.reuse ;  /* 0x00000051964c7223 */ /* 0x180fe20000010052 */
[-CC-:B------:R-:W-:Y:S01]  /*50d0*/  FFMA.FTZ R77, R147, R81.reuse, R82.reuse ;  /* 0x00000051934d7223 */ /* 0x180fe20000010052 */
[--C-:B------:R-:W-:Y:S02]  /*50e0*/  HADD2.F32 R89, -RZ, R71.reuse.H1_H1 ;  /* 0x30000047ff597230 */ /* 0x100fe40000004100 */
[-CC-:B------:R-:W-:Y:S01]  /*50f0*/  FFMA.FTZ R75, R143, R81.reuse, R82.reuse ;  /* 0x000000518f4b7223 */ /* 0x180fe20000010052 */
[-CC-:B------:R-:W-:Y:S01]  /*5100*/  FFMA.FTZ R78, R146, R81.reuse, R82.reuse ;  /* 0x00000051924e7223 */ /* 0x180fe20000010052 */
[-CC-:B------:R-:W-:Y:S01]  /*5110*/  FFMA.FTZ R73, R139, R81.reuse, R82.reuse ;  /* 0x000000518b497223 */ /* 0x180fe20000010052 */
[----:B------:R-:W-:Y:S01]  /*5120*/  FFMA.FTZ R74, R142, R81, R82 ;  /* 0x000000518e4a7223 */ /* 0x000fe20000010052 */
[----:B------:R-:W-:-:S02]  /*5130*/  HADD2.F32 R88, -RZ, R71.H0_H0 ;  /* 0x20000047ff587230 */ /* 0x000fc40000004100 */
[----:B------:R-:W-:Y:S01]  /*5140*/  FADD.FTZ R87, R100, -R87 ;  /* 0x8000005764577221 */ /* 0x000fe20000010000 */
[--C-:B------:R-:W-:Y:S02]  /*5150*/  HADD2.F32 R86, -RZ, R70.reuse.H1_H1 ;  /* 0x30000046ff567230 */ /* 0x100fe40000004100 */
[----:B------:R-:W-:Y:S01]  /*5160*/  FADD.FTZ R81, R102, -R79 ;  /* 0x8000004f66517221 */ /* 0x000fe20000010000 */
[----:B------:R-:W-:Y:S02]  /*5170*/  HADD2.F32 R72, -RZ, R70.H0_H0 ;  /* 0x20000046ff487230 */ /* 0x000fe40000004100 */
[----:B------:R-:W-:Y:S01]  /*5180*/  FADD.FTZ R79, R149, -R76 ;  /* 0x8000004c954f7221 */ /* 0x000fe20000010000 */
        /* <DEDUP_REMOVED lines=8> */
[----:B------:R-:W-:Y:S01]  /*5210*/  FADD.FTZ R73, R140, -R73 ;  /* 0x800000498c497221 */ /* 0x000fe20000010000 */
[----:B------:R-:W-:Y:S02]  /*5220*/  HADD2.F32 R86, -RZ, R69.H1_H1 ;  /* 0x30000045ff567230 */ /* 0x000fe40000004100 */
[C---:B------:R-:W-:Y:S01]  /*5230*/  FFMA.FTZ R79, R152.reuse, R77, R79 ;  /* 0x0000004d984f7223 */ /* 0x040fe2000001004f */
[----:B------:R-:W-:Y:S02]  /*5240*/  HADD2.F32 R76, -RZ, R68.H1_H1 ;  /* 0x30000044ff4c7230 */ /* 0x000fe40000004100 */
[----:B------:R-:W-:Y:S01]  /*5250*/  FADD.FTZ R81, R145, -R78 ;  /* 0x8000004e91517221 */ /* 0x000fe20000010000 */
[C---:B------:R-:W-:Y:S01]  /*5260*/  FFMA.FTZ R77, R152.reuse, R73, R72 ;  /* 0x00000049984d7223 */ /* 0x040fe20000010048 */
[----:B------:R-:W-:Y:S01]  /*5270*/  FADD.FTZ R75, R141, -R74 ;  /* 0x8000004a8d4b7221 */ /* 0x000fe20000010000 */
[-C--:B------:R-:W-:Y:S01]  /*5280*/  FMUL.FTZ R72, R89, R80.reuse ;  /* 0x0000005059487220 */ /* 0x080fe20000410000 */
[C---:B------:R-:W-:Y:S01]  /*5290*/  FFMA.FTZ R81, R152.reuse, R81, R86 ;  /* 0x0000005198517223 */ /* 0x040fe20000010056 */
[----:B------:R-:W0:Y:S01]  /*52a0*/  LDC.64 R82, c[0x0][0x478] ;  /* 0x00011e00ff527b82 */ /* 0x000e220000000a00 */
[----:B------:R-:W-:Y:S01]  /*52b0*/  FFMA.FTZ R152, R152, R75, R76 ;  /* 0x0000004b98987223 */ /* 0x000fe2000001004c */
[----:B------:R-:W-:Y:S01]  /*52c0*/  FMUL.FTZ R73, R72, UR13 ;  /* 0x0000000d48497c20 */ /* 0x000fe20008410000 */
[C---:B------:R-:W-:Y:S01]  /*52d0*/  F2FP.F16.F32.PACK_AB R75, R90.reuse, R89 ;  /* 0x000000595a4b723e */ /* 0x040fe200000000ff */
[-C--:B------:R-:W-:Y:S01]  /*52e0*/  FMUL.FTZ R72, R87, R80.reuse ;  /* 0x0000005057487220 */ /* 0x080fe20000410000 */
[-C--:B------:R-:W-:Y:S01]  /*52f0*/  FMUL.FTZ R90, R90, R80.reuse ;  /* 0x000000505a5a7220 */ /* 0x080fe20000410000 */
[----:B------:R-:W-:Y:S01]  /*5300*/  ISETP.GE.U32.AND P1, PT, R92, RZ, PT ;  /* 0x000000ff5c00720c */ /* 0x000fe20003f26070 */
[-C--:B------:R-:W-:Y:S01]  /*5310*/  FMUL.FTZ R76, R79, R80.reuse ;  /* 0x000000504f4c7220 */ /* 0x080fe20000410000 */
[----:B------:R-:W1:Y:S01]  /*5320*/  LDC.64 R84, c[0x0][0x468] ;  /* 0x00011a00ff547b82 */ /* 0x000e620000000a00 */
[C---:B------:R-:W-:Y:S01]  /*5330*/  LOP3.LUT P5, RZ, R93.reuse, 0xff0000, RZ, 0xc0, !PT ;  /* 0x00ff00005dff7812 */ /* 0x040fe200078ac0ff */
[----:B------:R-:W-:Y:S01]  /*5340*/  FMUL.FTZ R72, R72, UR13 ;  /* 0x0000000d48487c20 */ /* 0x000fe20008410000 */
[C---:B------:R-:W-:Y:S01]  /*5350*/  LOP3.LUT P6, RZ, R93.reuse, 0xff, RZ, 0xc0, !PT ;  /* 0x000000ff5dff7812 */ /* 0x040fe200078cc0ff */
[----:B------:R-:W-:Y:S01]  /*5360*/  FMUL.FTZ R90, R90, UR13 ;  /* 0x0000000d5a5a7c20 */ /* 0x000fe20008410000 */
[C---:B------:R-:W-:Y:S01]  /*5370*/  F2FP.F16.F32.PACK_AB R74, R88.reuse, R87 ;  /* 0x00000057584a723e */ /* 0x040fe200000000ff */
[-C--:B------:R-:W-:Y:S01]  /*5380*/  FMUL.FTZ R88, R88, R80.reuse ;  /* 0x0000005058587220 */ /* 0x080fe20000410000 */
[----:B------:R-:W-:Y:S01]  /*5390*/  ISETP.GE.U32.AND.EX P1, PT, R93, 0x1000000, PT, P1 ;  /* 0x010000005d00780c */ /* 0x000fe20003f26110 */
[----:B------:R-:W-:Y:S01]  /*53a0*/  FMUL.FTZ R78, R76, UR13 ;  /* 0x0000000d4c4e7c20 */ /* 0x000fe20008410000 */
[----:B------:R-:W-:Y:S01]  /*53b0*/  FSEL R89, R73, RZ, P5 ;  /* 0x000000ff49597208 */ /* 0x000fe20002800000 */
[----:B------:R-:W-:Y:S01]  /*53c0*/  FMUL.FTZ R88, R88, UR13 ;  /* 0x0000000d58587c20 */ /* 0x000fe20008410000 */
[----:B------:R-:W-:Y:S01]  /*53d0*/  FSEL R87, R72, RZ, P6 ;  /* 0x000000ff48577208 */ /* 0x000fe20003000000 */
[-C--:B------:R-:W-:Y:S01]  /*53e0*/  FMUL.FTZ R72, R77, R80.reuse ;  /* 0x000000504d487220 */ /* 0x080fe20000410000 */
[C---:B------:R-:W-:Y:S01]  /*53f0*/  F2FP.F16.F32.PACK_AB R73, R81.reuse, R79 ;  /* 0x0000004f5149723e */ /* 0x040fe200000000ff */
[-C--:B------:R-:W-:Y:S01]  /*5400*/  FMUL.FTZ R81, R81, R80.reuse ;  /* 0x0000005051517220 */ /* 0x080fe20000410000 */
[----:B------:R-:W-:Y:S01]  /*5410*/  FSEL R90, R90, RZ, P1 ;  /* 0x000000ff5a5a7208 */ /* 0x000fe20000800000 */
        /* <DEDUP_REMOVED lines=10> */
[C---:B------:R-:W-:Y:S01]  /*54c0*/  LOP3.LUT P5, RZ, R92.reuse, 0xff, RZ, 0xc0, !PT ;  /* 0x000000ff5cff7812 */ /* 0x040fe200078ac0ff */
[----:B-1----:R-:W-:Y:S01]  /*54d0*/  IMAD.WIDE.U32 R84, R151, 0x10, R84 ;  /* 0x0000001097547825 */ /* 0x002fe200078e0054 */
[----:B------:R-:W-:Y:S02]  /*54e0*/  LOP3.LUT P1, RZ, R92, 0xff00, RZ, 0xc0, !PT ;  /* 0x0000ff005cff7812 */ /* 0x000fe4000782c0ff */
[----:B------:R-:W-:Y:S02]  /*54f0*/  F2FP.F16.F32.PACK_AB R72, R152, R77 ;  /* 0x0000004d9848723e */ /* 0x000fe400000000ff */
[----:B------:R-:W-:Y:S02]  /*5500*/  FSEL R77, R81, RZ, P6 ;  /* 0x000000ff514d7208 */ /* 0x000fe40003000000 */
[----:B------:R-:W-:Y:S01]  /*5510*/  FSEL R76, R76, RZ, P5 ;  /* 0x000000ff4c4c7208 */ /* 0x000fe20002800000 */
[----:B------:R2:W-:Y:S01]  /*5520*/  STG.E.128 desc[UR8][R82.64], R72 ;  /* 0x0000004852007986 */ /* 0x0005e2000c101d08 */
[----:B------:R-:W-:-:S02]  /*5530*/  FSEL R81, R80, RZ, P1 ;  /* 0x000000ff50517208 */ /* 0x000fc40000800000 */
[----:B------:R-:W-:Y:S02]  /*5540*/  F2FP.F16.F32.PACK_AB R79, R90, R89 ;  /* 0x000000595a4f723e */ /* 0x000fe400000000ff */
[----:B------:R-:W-:Y:S02]  /*5550*/  F2FP.F16.F32.PACK_AB R78, R88, R87 ;  /* 0x00000057584e723e */ /* 0x000fe400000000ff */
[----:B------:R-:W-:Y:S02]  /*5560*/  F2FP.F16.F32.PACK_AB R77, R77, R86 ;  /* 0x000000564d4d723e */ /* 0x000fe400000000ff */
[----:B------:R-:W-:-:S05]  /*5570*/  F2FP.F16.F32.PACK_AB R76, R81, R76 ;  /* 0x0000004c514c723e */ /* 0x000fca00000000ff */
[----:B------:R2:W-:Y:S02]  /*5580*/  STG.E.128 desc[UR8][R84.64], R76 ;  /* 0x0000004c54007986 */ /* 0x0005e4000c101d08 */
.L_x_1428:
[----:B------:R-:W-:Y:S05]  /*5590*/  BSYNC.RECONVERGENT B0 ;  /* 0x0000000000007941 */ /* 0x000fea0003800200 */
.L_x_1418:
[----:B01234-:R-:W0:Y:S01]  /*55a0*/  LDC.64 R76, c[0x0][0x380] ;  /* 0x0000e000ff4c7b82 */ /* 0x01fe220000000a00 */
[----:B------:R-:W-:Y:S01]  /*55b0*/  UPLOP3.LUT UP1, UPT, UPT, UPT, UP1, 0x40, 0x4 ;  /* 0x000000000004789c */ /* 0x000fe20003f2e810 */
[----:B0-----:R-:W-:-:S04]  /*55c0*/  IADD3 R99, PT, PT, R99, R76, RZ ;  /* 0x0000004c63637210 */ /* 0x001fc80007ffe0ff */
[----:B------:R-:W-:-:S13]  /*55d0*/  ISETP.GE.AND P1, PT, R99, R77, PT ;  /* 0x0000004d6300720c */ /* 0x000fda0003f26270 */
[----:B------:R-:W-:Y:S05]  /*55e0*/  @!P1 BRA `(.L_x_1440) ;  /* 0xffffffac00dc9947 */ /* 0x000fea000383ffff */
.L_x_1409:
[----:B------:R-:W0:Y:S08]  /*55f0*/  S2UR UR4, SR_CTAID.X ;  /* 0x00000000000479c3 */ /* 0x000e300000002500 */
[----:B------:R-:W1:Y:S08]  /*5600*/  LDC.64 R4, c[0x0][0x440] ;  /* 0x00011000ff047b82 */ /* 0x000e700000000a00 */
[----:B------:R-:W2:Y:S08]  /*5610*/  LDC.64 R6, c[0x0][0x448] ;  /* 0x00011200ff067b82 */ /* 0x000eb00000000a00 */
[----:B-----5:R-:W3:Y:S01]  /*5620*/  LDC.64 R56, c[0x0][0x440] ;  /* 0x00011000ff387b82 */ /* 0x020ee20000000a00 */
        /* <DEDUP_REMOVED lines=27> */
.L_x_1441:
        /* <DEDUP_REMOVED lines=10> */
.L_x_10682:


//--------------------- .text._ZN10layer_norm13ln_bwd_kernelINS_13Kernel_traitsI6__halfS2_S2_S2_fjLj6144ELj1ELj1ELj8ELj16ENS_18Kernel_traits_baseILj6144ES2_S2_S2_S2_fjLj256EEEEELb1ELb0ELb0ELb1EEEvNS_9BwdParamsE --------------------------
	.section	.text._ZN10layer_norm13ln_bwd_kernelINS_13Kernel_traitsI6__halfS2_S2_S2_fjLj6144ELj1ELj1ELj8ELj16ENS_18Kernel_traits_baseILj6144ES2_S2_S2_S2_fjLj256EEEEELb1ELb0ELb0ELb1EEEvNS_9BwdParamsE,"ax",@progbits
	.align	128
        .global         _ZN10layer_norm13ln_bwd_kernelINS_13Kernel_traitsI6__halfS2_S2_S2_fjLj6144ELj1ELj1ELj8ELj16ENS_18Kernel_traits_baseILj6144ES2_S2_S2_S2_fjLj256EEEEELb1ELb0ELb0ELb1EEEvNS_9BwdParamsE
        .type           _ZN10layer_norm13ln_bwd_kernelINS_13Kernel_traitsI6__halfS2_S2_S2_fjLj6144ELj1ELj1ELj8ELj16ENS_18Kernel_traits_baseILj6144ES2_S2_S2_S2_fjLj256EEEEELb1ELb0ELb0ELb1EEEvNS_9BwdParamsE,@function
        .size           _ZN10layer_norm13ln_bwd_kernelINS_13Kernel_traitsI6__halfS2_S2_S2_fjLj6144ELj1ELj1ELj8ELj16ENS_18Kernel_traits_baseILj6144ES2_S2_S2_S2_fjLj256EEEEELb1ELb0ELb0ELb1EEEvNS_9BwdParamsE,(.L_x_10683 - _ZN10layer_norm13ln_bwd_kernelINS_13Kernel_traitsI6__halfS2_S2_S2_fjLj6144ELj1ELj1ELj8ELj16ENS_18Kernel_traits_baseILj6144ES2_S2_S2_S2_fjLj256EEEEELb1ELb0ELb0ELb1EEEvNS_9BwdParamsE)
        .other          _ZN10layer_norm13ln_bwd_kernelINS_13Kernel_traitsI6__halfS2_S2_S2_fjLj6144ELj1ELj1ELj8ELj16ENS_18Kernel_traits_baseILj6144ES2_S2_S2_S2_fjLj256EEEEELb1ELb0ELb0ELb1EEEvNS_9BwdParamsE,@"STO_CUDA_ENTRY STV_DEFAULT"
_ZN10layer_norm13ln_bwd_kernelINS_13Kernel_traitsI6__halfS2_S2_S2_fjLj6144ELj1ELj1ELj8ELj16ENS_18Kernel_traits_baseILj6144ES2_S2_S2_S2_fjLj256EEEEELb1ELb0ELb0ELb1EEEvNS_9BwdParamsE:
.text._ZN10layer_norm13ln_bwd_kernelINS_13Kernel_traitsI6__halfS2_S2_S2_fjLj6144ELj1ELj1ELj8ELj16ENS_18Kernel_traits_baseILj6144ES2_S2_S2_S2_fjLj256EEEEELb1ELb0ELb0ELb1EEEvNS_9BwdParamsE:
        /* <DEDUP_REMOVED lines=53> */
[----:B------:R-:W-:Y:S01]  /*0350*/  CS2R R50, SRZ ;  /* 0x0000000000327805 */ /* 0x000fe2000001ff00 */
[----:B------:R-:W2:Y:S01]  /*0360*/  LDCU UR4, c[0x0][0x408] ;  /* 0x00008100ff0477ac */ /* 0x000ea20008000800 */
[----:B-1----:R-:W-:Y:S02]  /*0370*/  IMAD.WIDE.U32 R84, R84, 0x10, R2 ;  /* 0x0000001054547825 */ /* 0x002fe400078e0002 */
[----:B------:R-:W1:Y:S01]  /*0380*/  LDC.64 R2, c[0x0][0x3e0] ;  /* 0x0000f800ff027b82 */ /* 0x000e620000000a00 */
[----:B------:R-:W3:Y:S02]  /*0390*/  LDCU UR9, c[0x0][0x388] ;  /* 0x00007100ff0977ac */ /* 0x000ee40008000800 */
[----:B0-----:R-:W4:Y:S01]  /*03a0*/  LDG.E.128 R12, desc[UR6][R84.64] ;  /* 0x00000006540c7981 */ /* 0x001f22000c1e1d00 */
[----:B------:R-:W0:Y:S03]  /*03b0*/  LDCU.U8 UR8, c[0x0][0x410] ;  /* 0x00008200ff0877ac */ /* 0x000e260008000000 */
[----:B------:R-:W5:Y:S01]  /*03c0*/  LDG.E.128 R8, desc[UR6][R84.64+0x1000] ;  /* 0x0010000654087981 */ /* 0x000f62000c1e1d00 */
[----:B------:R-:W0:Y:S03]  /*03d0*/  LDCU UR12, c[0x0][0x400] ;  /* 0x00008000ff0c77ac */ /* 0x000e260008000800 */
[----:B------:R2:W3:Y:S01]  /*03e0*/  LDG.E.128 R4, desc[UR6][R84.64+0x2000] ;  /* 0x0020000654047981 */ /* 0x0004e2000c1e1d00 */
[----:B------:R-:W-:-:S02]  /*03f0*/  CS2R R48, SRZ ;  /* 0x0000000000307805 */ /* 0x000fc4000001ff00 */
[----:B------:R-:W-:Y:S02]  /*0400*/  CS2R R46, SRZ ;  /* 0x00000000002e7805 */ /* 0x000fe4000001ff00 */
[----:B------:R-:W-:Y:S02]  /*0410*/  CS2R R44, SRZ ;  /* 0x00000000002c7805 */ /* 0x000fe4000001ff00 */
[----:B------:R-:W-:Y:S01]  /*0420*/  MOV R93, RZ ;  /* 0x000000ff005d7202 */ /* 0x000fe20000000f00 */
[----:B------:R-:W0:Y:S01]  /*0430*/  LDCU.64 UR14, c[0x0][0x478] ;  /* 0x00008f00ff0e77ac */ /* 0x000e220008000a00 */
[----:B------:R-:W0:Y:S01]  /*0440*/  LDCU.64 UR10, c[0x0][0x438] ;  /* 0x00008700ff0a77ac */ /* 0x000e220008000a00 */
[----:B--2---:R-:W-:Y:S01]  /*0450*/  HFMA2 R85, -RZ, RZ, 0, 0 ;  /* 0x00000000ff557431 */ /* 0x004fe200000001ff */
[----:B-1----:R-:W-:-:S04]  /*0460*/  ISETP.NE.U32.AND P1, PT, R2, RZ, PT ;  /* 0x000000ff0200720c */ /* 0x002fc80003f25070 */
[----:B------:R-:W-:Y:S01]  /*0470*/  ISETP.NE.AND.EX P1, PT, R3, RZ, PT, P1 ;  /* 0x000000ff0300720c */ /* 0x000fe20003f25310 */
[--C-:B----4-:R-:W-:Y:S02]  /*0480*/  HADD2.F32 R92, -RZ, R12.reuse.H0_H0 ;  /* 0x2000000cff5c7230 */ /* 0x110fe40000004100 */
[----:B------:R-:W-:Y:S02]  /*0490*/  HADD2.F32 R94, -RZ, R12.H1_H1 ;  /* 0x3000000cff5e7230 */ /* 0x000fe40000004100 */
[--C-:B------:R-:W-:Y:S02]  /*04a0*/  HADD2.F32 R95, -RZ, R13.reuse.H0_H0 ;  /* 0x2000000dff5f7230 */ /* 0x100fe40000004100 */
[----:B------:R-:W-:Y:S02]  /*04b0*/  HADD2.F32 R96, -RZ, R13.H1_H1 ;  /* 0x3000000dff607230 */ /* 0x000fe40000004100 */
[--C-:B------:R-:W-:Y:S02]  /*04c0*/  HADD2.F32 R97, -RZ, R14.reuse.H0_H0 ;  /* 0x2000000eff617230 */ /* 0x100fe40000004100 */
[----:B------:R-:W-:-:S02]  /*04d0*/  HADD2.F32 R98, -RZ, R14.H1_H1 ;  /* 0x3000000eff627230 */ /* 0x000fc40000004100 */
[--C-:B------:R-:W-:Y:S02]  /*04e0*/  HADD2.F32 R99, -RZ, R15.reuse.H0_H0 ;  /* 0x2000000fff637230 */ /* 0x100fe40000004100 */
[----:B------:R-:W-:Y:S02]  /*04f0*/  HADD2.F32 R100, -RZ, R15.H1_H1 ;  /* 0x3000000fff647230 */ /* 0x000fe40000004100 */
[--C-:B-----5:R-:W-:Y:S02]  /*0500*/  HADD2.F32 R101, -RZ, R8.reuse.H0_H0 ;  /* 0x20000008ff657230 */ /* 0x120fe40000004100 */
[----:B------:R-:W-:Y:S02]  /*0510*/  HADD2.F32 R102, -RZ, R8.H1_H1 ;  /* 0x30000008ff667230 */ /* 0x000fe40000004100 */
[--C-:B------:R-:W-:Y:S02]  /*0520*/  HADD2.F32 R103, -RZ, R9.reuse.H0_H0 ;  /* 0x20000009ff677230 */ /* 0x100fe40000004100 */
[----:B------:R-:W-:-:S02]  /*0530*/  HADD2.F32 R104, -RZ, R9.H1_H1 ;  /* 0x30000009ff687230 */ /* 0x000fc40000004100 */
[--C-:B------:R-:W-:Y:S02]  /*0540*/  HADD2.F32 R105, -RZ, R10.reuse.H0_H0 ;  /* 0x2000000aff697230 */ /* 0x100fe40000004100 */
[----:B------:R-:W-:Y:S02]  /*0550*/  HADD2.F32 R106, -RZ, R10.H1_H1 ;  /* 0x3000000aff6a7230 */ /* 0x000fe40000004100 */
[--C-:B------:R-:W-:Y:S02]  /*0560*/  HADD2.F32 R107, -RZ, R11.reuse.H0_H0 ;  /* 0x2000000bff6b7230 */ /* 0x100fe40000004100 */
[----:B------:R-:W-:Y:S02]  /*0570*/  HADD2.F32 R108, -RZ, R11.H1_H1 ;  /* 0x3000000bff6c7230 */ /* 0x000fe40000004100 */
[--C-:B---3--:R-:W-:Y:S02]  /*0580*/  HADD2.F32 R109, -RZ, R4.reuse.H0_H0 ;  /* 0x20000004ff6d7230 */ /* 0x108fe40000004100 */
[----:B------:R-:W-:-:S02]  /*0590*/  HADD2.F32 R110, -RZ, R4.H1_H1 ;  /* 0x30000004ff6e7230 */ /* 0x000fc40000004100 */
[--C-:B------:R-:W-:Y:S02]  /*05a0*/  HADD2.F32 R111, -RZ, R5.reuse.H0_H0 ;  /* 0x20000005ff6f7230 */ /* 0x100fe40000004100 */
[----:B------:R-:W-:Y:S02]  /*05b0*/  HADD2.F32 R112, -RZ, R5.H1_H1 ;  /* 0x30000005ff707230 */ /* 0x000fe40000004100 */
[--C-:B------:R-:W-:Y:S02]  /*05c0*/  HADD2.F32 R113, -RZ, R6.reuse.H0_H0 ;  /* 0x20000006ff717230 */ /* 0x100fe40000004100 */
[----:B------:R-:W-:Y:S02]  /*05d0*/  HADD2.F32 R114, -RZ, R6.H1_H1 ;  /* 0x30000006ff727230 */ /* 0x000fe40000004100 */
[--C-:B------:R-:W-:Y:S02]  /*05e0*/  HADD2.F32 R115, -RZ, R7.reuse.H0_H0 ;  /* 0x20000007ff737230 */ /* 0x100fe40000004100 */
[----:B0-----:R-:W-:-:S07]  /*05f0*/  HADD2.F32 R116, -RZ, R7.H1_H1 ;  /* 0x30000007ff747230 */ /* 0x001fce0000004100 */
.L_x_1452:
        /* <DEDUP_REMOVED lines=9> */
[C---:B-1----:R-:W-:Y:S01]  /*0690*/  IMAD.WIDE.U32 R24, R123.reuse, 0x10, R40 ;  /* 0x000000107b187825 */ /* 0x042fe200078e0028 */
[----:B------:R-:W-:-:S05]  /*06a0*/  IADD3 R121, PT, PT, R123, 0x100, RZ ;  /* 0x000001007b797810 */ /* 0x000fca0007ffe0ff */
[----:B------:R-:W4:Y:S01]  /*06b0*/  LDG.E.128 R24, desc[UR6][R24.64] ;  /* 0x0000000618187981 */ /* 0x000f22000c1e1d00 */
[----:B--2---:R-:W-:-:S04]  /*06c0*/  IMAD.WIDE.U32 R28, R123, 0x10, R20 ;  /* 0x000000107b1c7825 */ /* 0x004fc800078e0014 */
[----:B---3--:R-:W-:Y:S02]  /*06d0*/  IMAD.WIDE R124, R117, 0x4, R124 ;  /* 0x00000004757c7825 */ /* 0x008fe400078e027c */
[----:B------:R-:W2:Y:S02]  /*06e0*/  LDG.E.128 R28, desc[UR6][R28.64] ;  /* 0x000000061c1c7981 */ /* 0x000ea4000c1e1d00 */
[----:B------:R-:W-:Y:S02]  /*06f0*/  IMAD.WIDE.U32 R32, R121, 0x10, R40 ;  /* 0x0000001079207825 */ /* 0x000fe400078e0028 */
[----:B------:R-:W3:Y:S02]  /*0700*/  LDG.E R118, desc[UR6][R124.64] ;  /* 0x000000067c767981 */ /* 0x000ee4000c1e1900 */
[----:B0-----:R-:W-:Y:S02]  /*0710*/  IMAD.WIDE R2, R117, 0x4, R2 ;  /* 0x0000000475027825 */ /* 0x001fe400078e0202 */
[----:B------:R-:W3:Y:S01]  /*0720*/  LDG.E.128 R32, desc[UR6][R32.64] ;  /* 0x0000000620207981 */ /* 0x000ee2000c1e1d00 */
[----:B------:R-:W-:Y:S01]  /*0730*/  IADD3 R119, PT, PT, R123, 0x200, RZ ;  /* 0x000002007b777810 */ /* 0x000fe20007ffe0ff */
[----:B------:R-:W-:-:S02]  /*0740*/  IMAD.WIDE.U32 R36, R121, 0x10, R20 ;  /* 0x0000001079247825 */ /* 0x000fc400078e0014 */
[----:B------:R0:W3:Y:S04]  /*0750*/  LDG.E R131, desc[UR6][R2.64] ;  /* 0x0000000602837981 */ /* 0x0000e8000c1e1900 */
[----:B------:R-:W3:Y:S01]  /*0760*/  LDG.E.128 R36, desc[UR6][R36.64] ;  /* 0x0000000624247981 */ /* 0x000ee2000c1e1d00 */
[----:B------:R-:W-:-:S06]  /*0770*/  IMAD.WIDE.U32 R40, R119, 0x10, R40 ;  /* 0x0000001077287825 */ /* 0x000fcc00078e0028 */
[----:B------:R-:W3:Y:S01]  /*0780*/  LDG.E.128 R40, desc[UR6][R40.64] ;  /* 0x0000000628287981 */ /* 0x000ee2000c1e1d00 */
[----:B------:R-:W-:-:S06]  /*0790*/  IMAD.WIDE.U32 R20, R119, 0x10, R20 ;  /* 0x0000001077147825 */ /* 0x000fcc00078e0014 */
[----:B------:R-:W3:Y:S01]  /*07a0*/  LDG.E.128 R20, desc[UR6][R20.64] ;  /* 0x0000000614147981 */ /* 0x000ee2000c1e1d00 */
[----:B------:R-:W1:Y:S01]  /*07b0*/  S2R R127, SR_CgaCtaId ;  /* 0x00000000007f7919 */ /* 0x000e620000008800 */
[----:B------:R-:W-:Y:S02]  /*07c0*/  LOP3.LUT P3, RZ, R84, 0x1f, RZ, 0xc0, !PT ;  /* 0x0000001f54ff7812 */ /* 0x000fe4000786c0ff */
[----:B------:R-:W-:Y:S02]  /*07d0*/  PLOP3.LUT P0, PT, PT, PT, PT, 0x80, 0x8 ;  /* 0x000000000008781c */ /* 0x000fe40003f0f070 */
[----:B------:R-:W-:-:S09]  /*07e0*/  MOV R120, 0x400 ;  /* 0x0000040000787802 */ /* 0x000fd20000000f00 */
[----:B------:R-:W-:Y:S02]  /*07f0*/  @!P3 PLOP3.LUT P0, PT, P2, PT, PT, 0x80, 0x8 ;  /* 0x000000000008b81c */ /* 0x000fe4000170f070 */
[----:B0-----:R-:W-:Y:S02]  /*0800*/  @!P3 SHF.R.U32.HI R2, RZ, 0x2, R84 ;  /* 0x00000002ff02b819 */ /* 0x001fe40000011654 */
[----:B------:R-:W-:Y:S02]  /*0810*/  ISETP.NE.AND P4, PT, RZ, UR8, PT ;  /* 0x00000008ff007c0c */ /* 0x000fe4000bf85270 */
[----:B------:R-:W-:Y:S02]  /*0820*/  @!P3 LOP3.LUT R2, R2, 0x38, RZ, 0xc0, !PT ;  /* 0x000000380202b812 */ /* 0x000fe400078ec0ff */
[----:B-1----:R-:W-:-:S04]  /*0830*/  LEA R120, R127, R120, 0x18 ;  /* 0x000000787f787211 */ /* 0x002fc800078ec0ff */
[----:B------:R-:W-:-:S04]  /*0840*/  IADD3 R126, PT, PT, R120, 0x6040, RZ ;  /* 0x00006040787e7810 */ /* 0x000fc80007ffe0ff */
[----:B------:R-:W-:Y:S02]  /*0850*/  @!P3 MOV R0, R126 ;  /* 0x0000007e0000b202 */ /* 0x000fe40000000f00 */
[----:B------:R-:W-:-:S04]  /*0860*/  @!P0 IADD3 R0, PT, PT, R120, 0x6000, RZ ;  /* 0x0000600078008810 */ /* 0x000fc80007ffe0ff */
[----:B------:R-:W-:Y:S01]  /*0870*/  @!P3 IADD3 R144, PT, PT, R2, R0, RZ ;  /* 0x000000000290b210 */ /* 0x000fe20007ffe0ff */
[----:B----4-:R-:W-:Y:S02]  /*0880*/  HADD2.F32 R3, -RZ, R26.H0_H0 ;  /* 0x2000001aff037230 */ /* 0x010fe40000004100 */
[----:B------:R-:W-:Y:S02]  /*0890*/  HADD2.F32 R0, -RZ, R24.H0_H0 ;  /* 0x20000018ff007230 */ /* 0x000fe40000004100 */
[----:B------:R-:W-:Y:S02]  /*08a0*/  HADD2.F32 R2, -RZ, R25.H0_H0 ;  /* 0x20000019ff027230 */ /* 0x000fe40000004100 */
[----:B--2---:R-:W-:Y:S01]  /*08b0*/  HADD2.F32 R135, -RZ, R28.H0_H0 ;  /* 0x2000001cff877230 */ /* 0x004fe20000004100 */
[----:B---3--:R-:W-:-:S05]  /*08c0*/  FSEL R179, R131, RZ, !P4 ;  /* 0x000000ff83b37208 */ /* 0x008fca0006000000 */
[C---:B------:R-:W-:Y:S01]  /*08d0*/  FADD.FTZ R139, -R179.reuse, R3 ;  /* 0x00000003b38b7221 */ /* 0x040fe20000010100 */
[----:B------:R-:W-:Y:S01]  /*08e0*/  FADD.FTZ R3, -R179, R0 ;  /* 0x00000000b3037221 */ /* 0x000fe20000010100 */
[----:B------:R-:W-:-:S03]  /*08f0*/  HADD2.F32 R136, -RZ, R34.H1_H1 ;  /* 0x30000022ff887230 */ /* 0x000fc60000004100 */
[----:B------:R-:W-:Y:S01]  /*0900*/  FMUL.FTZ R0, R118, R3 ;  /* 0x0000000376007220 */ /* 0x000fe20000410000 */
[----:B------:R-:W-:Y:S02]  /*0910*/  HADD2.F32 R28, -RZ, R28.H1_H1 ;  /* 0x3000001cff1c7230 */ /* 0x000fe40000004100 */
[----:B------:R-:W-:Y:S01]  /*0920*/  FADD.FTZ R131, -R179, R2 ;  /* 0x00000002b3837221 */ /* 0x000fe20000010100 */
[----:B------:R-:W-:Y:S01]  /*0930*/  FADD.FTZ R91, R135, R91 ;  /* 0x0000005b875b7221 */ /* 0x000fe20000010000 */
[-C--:B------:R-:W-:Y:S01]  /*0940*/  FFMA.FTZ R93, R0, R135.reuse, R93 ;  /* 0x00000087005d7223 */ /* 0x080fe2000001005d */
[----:B------:R-:W-:Y:S01]  /*0950*/  FMUL.FTZ R135, R92, R135 ;  /* 0x000000875c877220 */ /* 0x000fe20000410000 */
[--C-:B------:R-:W-:Y:S02]  /*0960*/  HADD2.F32 R142, -RZ, R31.reuse.H0_H0 ;  /* 0x2000001fff8e7230 */ /* 0x100fe40000004100 */
[----:B------:R-:W-:Y:S02]  /*0970*/  HADD2.F32 R143, -RZ, R31.H1_H1 ;  /* 0x3000001fff8f7230 */ /* 0x000fe40000004100 */
[----:B------:R-:W-:Y:S01]  /*0980*/  FMUL.FTZ R131, R118, R131 ;  /* 0x0000008376837220 */ /* 0x000fe20000410000 */
[----:B------:R-:W-:-:S02]  /*0990*/  HADD2.F32 R128, -RZ, R29.H0_H0 ;  /* 0x2000001dff807230 */ /* 0x000fc40000004100 */
[--C-:B------:R-:W-:Y:S02]  /*09a0*/  HADD2.F32 R31, -RZ, R39.reuse.H0_H0 ;  /* 0x20000027ff1f7230 */ /* 0x100fe40000004100 */
[----:B------:R-:W-:Y:S02]  /*09b0*/  HADD2.F32 R138, -RZ, R39.H1_H1 ;  /* 0x30000027ff8a7230 */ /* 0x000fe40000004100 */
[----:B------:R-:W-:Y:S01]  /*09c0*/  FADD.FTZ R39, -R179, R136 ;  /* 0x00000088b3277221 */ /* 0x000fe20000010100 */
[----:B------:R-:W-:Y:S01]  /*09d0*/  FMUL.FTZ R136, R94, R28 ;  /* 0x0000001c5e887220 */ /* 0x000fe20000410000 */
[----:B------:R-:W-:Y:S01]  /*09e0*/  FADD.FTZ R3, RZ, R135 ;  /* 0x00000087ff037221 */ /* 0x000fe20000010000 */
[----:B------:R-:W-:Y:S02]  /*09f0*/  HADD2.F32 R26, -RZ, R26.H1_H1 ;  /* 0x3000001aff1a7230 */ /* 0x000fe40000004100 */
[----:B------:R-:W-:Y:S01]  /*0a00*/  FADD.FTZ R87, R128, R87 ;  /* 0x0000005780577221 */ /* 0x000fe20000010000 */
[----:B------:R-:W-:-:S02]  /*0a10*/  HADD2.F32 R127, -RZ, R32.H1_H1 ;  /* 0x30000020ff7f7230 */ /* 0x000fc40000004100 */
[-C--:B------:R-:W-:Y:S01]  /*0a20*/  FFMA.FTZ R88, R131, R128.reuse, R88 ;  /* 0x0000008083587223 */ /* 0x080fe20000010058 */
[----:B------:R-:W-:Y:S02]  /*0a30*/  HADD2.F32 R29, -RZ, R29.H1_H1 ;  /* 0x3000001dff1d7230 */ /* 0x000fe40000004100 */
[----:B------:R-:W-:Y:S01]  /*0a40*/  FMUL.FTZ R128, R95, R128 ;  /* 0x000000805f807220 */ /* 0x000fe20000410000 */
[----:B------:R-:W-:Y:S01]  /*0a50*/  FADD.FTZ R3, R136, R3 ;  /* 0x0000000388037221 */ /* 0x000fe20000010000 */
[----:B------:R-:W-:Y:S02]  /*0a60*/  HADD2.F32 R140, -RZ, R35.H0_H0 ;  /* 0x20000023ff8c7230 */ /* 0x000fe40000004100 */
[----:B------:R-:W-:Y:S01]  /*0a70*/  FMUL.FTZ R139, R118, R139 ;  /* 0x0000008b768b7220 */ /* 0x000fe20000410000 */
[--C-:B------:R-:W-:Y:S02]  /*0a80*/  HADD2.F32 R122, -RZ, R27.reuse.H0_H0 ;  /* 0x2000001bff7a7230 */ /* 0x100fe40000004100 */
[----:B------:R-:W-:-:S02]  /*0a90*/  HADD2.F32 R124, -RZ, R27.H1_H1 ;  /* 0x3000001bff7c7230 */ /* 0x000fc40000004100 */
[C---:B------:R-:W-:Y:S01]  /*0aa0*/  FADD.FTZ R27, -R179.reuse, R26 ;  /* 0x0000001ab31b7221 */ /* 0x040fe20000010100 */
[--C-:B------:R-:W-:Y:S02]  /*0ab0*/  HADD2.F32 R132, -RZ, R30.reuse.H0_H0 ;  /* 0x2000001eff847230 */ /* 0x100fe40000004100 */
[----:B------:R-:W-:Y:S02]  /*0ac0*/  HADD2.F32 R146, -RZ, R35.H1_H1 ;  /* 0x30000023ff927230 */ /* 0x000fe40000004100 */
[C---:B------:R-:W-:Y:S01]  /*0ad0*/  FADD.FTZ R35, -R179.reuse, R127 ;  /* 0x0000007fb3237221 */ /* 0x040fe20000010100 */
[----:B------:R-:W-:Y:S01]  /*0ae0*/  FMUL.FTZ R127, R96, R29 ;  /* 0x0000001d607f7220 */ /* 0x000fe20000410000 */
[----:B------:R-:W-:Y:S01]  /*0af0*/  FADD.FTZ R2, R128, R3 ;  /* 0x0000000380027221 */ /* 0x000fe20000010000 */
[----:B------:R-:W-:Y:S02]  /*0b00*/  HADD2.F32 R134, -RZ, R30.H1_H1 ;  /* 0x3000001eff867230 */ /* 0x000fe40000004100 */
[C---:B------:R-:W-:Y:S01]  /*0b10*/  FADD.FTZ R161, -R179.reuse, R140 ;  /* 0x0000008cb3a17221 */ /* 0x040fe20000010100 */
[----:B------:R-:W-:Y:S01]  /*0b20*/  FADD.FTZ R147, -R179, R122 ;  /* 0x0000007ab3937221 */ /* 0x000fe20000010100 */
[----:B------:R-:W-:Y:S01]  /*0b30*/  FADD.FTZ R64, R132, R64 ;  /* 0x0000004084407221 */ /* 0x000fe20000010000 */
[-C--:B------:R-:W-:Y:S01]  /*0b40*/  FFMA.FTZ R44, R139, R132.reuse, R44 ;  /* 0x000000848b2c7223 */ /* 0x080fe2000001002c */
[----:B------:R-:W-:Y:S01]  /*0b50*/  FMUL.FTZ R140, R118, R27 ;  /* 0x0000001b768c7220 */ /* 0x000fe20000410000 */
[----:B------:R-:W-:Y:S01]  /*0b60*/  FMUL.FTZ R132, R97, R132 ;  /* 0x0000008461847220 */ /* 0x000fe20000410000 */
[----:B------:R-:W-:Y:S01]  /*0b70*/  FADD.FTZ R3, R127, R2 ;  /* 0x000000027f037221 */ /* 0x000fe20000010000 */
[----:B------:R-:W-:-:S02]  /*0b80*/  HADD2.F32 R129, -RZ, R33.H0_H0 ;  /* 0x20000021ff817230 */ /* 0x000fc40000004100 */
[----:B------:R-:W-:Y:S01]  /*0b90*/  FADD.FTZ R65, R134, R65 ;  /* 0x0000004186417221 */ /* 0x000fe20000010000 */
[----:B------:R-:W-:Y:S02]  /*0ba0*/  HADD2.F32 R130, -RZ, R33.H1_H1 ;  /* 0x30000021ff827230 */ /* 0x000fe40000004100 */
[C---:B------:R-:W-:Y:S01]  /*0bb0*/  FADD.FTZ R33, -R179.reuse, R124 ;  /* 0x0000007cb3217221 */ /* 0x040fe20000010100 */
[-C--:B------:R-:W-:Y:S01]  /*0bc0*/  FFMA.FTZ R45, R140, R134.reuse, R45 ;  /* 0x000000868c2d7223 */ /* 0x080fe2000001002d */
[----:B------:R-:W-:Y:S01]  /*0bd0*/  FMUL.FTZ R147, R118, R147 ;  /* 0x0000009376937220 */ /* 0x000fe20000410000 */
[----:B------:R-:W-:Y:S02]  /*0be0*/  HADD2.F32 R24, -RZ, R24.H1_H1 ;  /* 0x30000018ff187230 */ /* 0x000fe40000004100 */
[----:B------:R-:W-:Y:S01]  /*0bf0*/  FMUL.FTZ R134, R98, R134 ;  /* 0x0000008662867220 */ /* 0x000fe20000410000 */
[----:B------:R-:W-:Y:S01]  /*0c00*/  FADD.FTZ R3, R132, R3 ;  /* 0x0000000384037221 */ /* 0x000fe20000010000 */
[----:B------:R-:W-:Y:S01]  /*0c10*/  FADD.FTZ R151, -R179, R146 ;  /* 0x00000092b3977221 */ /* 0x000fe20000010100 */
[----:B------:R-:W-:Y:S01]  /*0c20*/  FADD.FTZ R66, R142, R66 ;  /* 0x000000428e427221 */ /* 0x000fe20000010000 */
[----:B------:R-:W-:Y:S01]  /*0c30*/  FMUL.FTZ R146, R118, R33 ;  /* 0x0000002176927220 */ /* 0x000fe20000410000 */
[----:B------:R-:W-:Y:S01]  /*0c40*/  FFMA.FTZ R46, R147, R142, R46 ;  /* 0x0000008e932e7223 */ /* 0x000fe2000001002e */
[----:B------:R-:W-:-:S02]  /*0c50*/  HADD2.F32 R145, -RZ, R38.H0_H0 ;  /* 0x20000026ff917230 */ /* 0x000fc40000004100 */
[----:B------:R-:W-:Y:S01]  /*0c60*/  FMUL.FTZ R142, R99, R142 ;  /* 0x0000008e638e7220 */ /* 0x000fe20000410000 */
[----:B------:R-:W-:Y:S02]  /*0c70*/  HADD2.F32 R30, -RZ, R38.H1_H1 ;  /* 0x30000026ff1e7230 */ /* 0x000fe40000004100 */
[----:B------:R-:W-:Y:S01]  /*0c80*/  FADD.FTZ R3, R134, R3 ;  /* 0x0000000386037221 */ /* 0x000fe20000010000 */
[----:B------:R-:W-:Y:S02]  /*0c90*/  HADD2.F32 R38, -RZ, R40.H0_H0 ;  /* 0x20000028ff267230 */ /* 0x000fe40000004100 */
[----:B------:R-:W-:Y:S01]  /*0ca0*/  FADD.FTZ R141, -R179, R24 ;  /* 0x00000018b38d7221 */ /* 0x000fe20000010100 */
[----:B------:R-:W-:Y:S02]  /*0cb0*/  HADD2.F32 R125, -RZ, R32.H0_H0 ;  /* 0x20000020ff7d7230 */ /* 0x000fe40000004100 */
[----:B------:R-:W-:Y:S01]  /*0cc0*/  FADD.FTZ R67, R143, R67 ;  /* 0x000000438f437221 */ /* 0x000fe20000010000 */
[----:B------:R-:W-:-:S02]  /*0cd0*/  HADD2.F32 R40, -RZ, R40.H1_H1 ;  /* 0x30000028ff287230 */ /* 0x000fc40000004100 */
[-C--:B------:R-:W-:Y:S01]  /*0ce0*/  FFMA.FTZ R47, R146, R143.reuse, R47 ;  /* 0x0000008f922f7223 */ /* 0x080fe2000001002f */
[----:B------:R-:W-:Y:S02]  /*0cf0*/  HADD2.F32 R32, -RZ, R36.H0_H0 ;  /* 0x20000024ff207230 */ /* 0x000fe40000004100 */
[----:B------:R-:W-:Y:S01]  /*0d00*/  FMUL.FTZ R143, R100, R143 ;  /* 0x0000008f648f7220 */ /* 0x000fe20000410000 */
[----:B------:R-:W-:Y:S02]  /*0d10*/  HADD2.F32 R25, -RZ, R25.H1_H1 ;  /* 0x30000019ff197230 */ /* 0x000fe40000004100 */
[----:B------:R-:W-:Y:S01]  /*0d20*/  FADD.FTZ R24, R142, R3 ;  /* 0x000000038e187221 */ /* 0x000fe20000010000 */
[--C-:B------:R-:W-:Y:S02]  /*0d30*/  HADD2.F32 R148, -RZ, R41.reuse.H0_H0 ;  /* 0x20000029ff947230 */ /* 0x100fe40000004100 */
[----:B------:R-:W-:Y:S01]  /*0d40*/  FMUL.FTZ R141, R118, R141 ;  /* 0x0000008d768d7220 */ /* 0x000fe20000410000 */
[----:B------:R-:W-:Y:S01]  /*0d50*/  FFMA.FTZ R2, R0, R135, RZ ;  /* 0x0000008700027223 */ /* 0x000fe200000100ff */
[----:B------:R-:W-:-:S02]  /*0d60*/  HADD2.F32 R41, -RZ, R41.H1_H1 ;  /* 0x30000029ff297230 */ /* 0x000fc40000004100 */
[----:B------:R-:W-:Y:S01]  /*0d70*/  FADD.FTZ R155, -R179, R40 ;  /* 0x00000028b39b7221 */ /* 0x000fe20000010100 */
[----:B------:R-:W-:Y:S02]  /*0d80*/  HADD2.F32 R133, -RZ, R34.H0_H0 ;  /* 0x20000022ff857230 */ /* 0x000fe40000004100 */
[----:B------:R-:W-:Y:S01]  /*0d90*/  FMUL.FTZ R40, R101, R32 ;  /* 0x0000002065287220 */ /* 0x000fe20000410000 */
[----:B------:R-:W-:Y:S02]  /*0da0*/  HADD2.F32 R36, -RZ, R36.H1_H1 ;  /* 0x30000024ff247230 */ /* 0x000fe40000004100 */
[----:B------:R-:W-:Y:S01]  /*0db0*/  FADD.FTZ R3, R143, R24 ;  /* 0x000000188f037221 */ /* 0x000fe20000010000 */
[--C-:B------:R-:W-:Y:S02]  /*0dc0*/  HADD2.F32 R149, -RZ, R42.reuse.H0_H0 ;  /* 0x2000002aff957230 */ /* 0x100fe40000004100 */
[----:B------:R-:W-:Y:S01]  /*0dd0*/  FADD.FTZ R25, -R179, R25 ;  /* 0x00000019b3197221 */ /* 0x000fe20000010100 */
[----:B------:R-:W-:Y:S01]  /*0de0*/  FFMA.FTZ R2, R141, R136, R2 ;  /* 0x000000888d027223 */ /* 0x000fe20000010002 */
[----:B------:R-:W-:-:S02]  /*0df0*/  HADD2.F32 R42, -RZ, R42.H1_H1 ;  /* 0x3000002aff2a7230 */ /* 0x000fc40000004100 */
[C---:B------:R-:W-:Y:S01]  /*0e00*/  FADD.FTZ R171, -R179.reuse, R41 ;  /* 0x00000029b3ab7221 */ /* 0x040fe20000010100 */
[----:B------:R-:W-:Y:S02]  /*0e10*/  HADD2.F32 R34, -RZ, R37.H0_H0 ;  /* 0x20000025ff227230 */ /* 0x000fe40000004100 */
[----:B------:R-:W-:Y:S01]  /*0e20*/  FADD.FTZ R157, -R179, R133 ;  /* 0x00000085b39d7221 */ /* 0x000fe20000010100 */
[----:B------:R-:W-:Y:S01]  /*0e30*/  FMUL.FTZ R41, R102, R36 ;  /* 0x0000002466297220 */ /* 0x000fe20000410000 */
[----:B------:R-:W-:Y:S01]  /*0e40*/  FADD.FTZ R24, R40, R3 ;  /* 0x0000000328187221 */ /* 0x000fe20000010000 */
[----:B------:R-:W-:Y:S02]  /*0e50*/  HADD2.F32 R150, -RZ, R43.H0_H0 ;  /* 0x2000002bff967230 */ /* 0x000fe40000004100 */
[----:B------:R-:W-:Y:S01]  /*0e60*/  FMUL.FTZ R133, R118, R25 ;  /* 0x0000001976857220 */ /* 0x000fe20000410000 */
[----:B------:R-:W-:Y:S01]  /*0e70*/  FFMA.FTZ R2, R131, R128, R2 ;  /* 0x0000008083027223 */ /* 0x000fe20000010002 */
[----:B------:R-:W-:-:S02]  /*0e80*/  HADD2.F32 R137, -RZ, R37.H1_H1 ;  /* 0x30000025ff897230 */ /* 0x000fc40000004100 */
[C---:B------:R-:W-:Y:S01]  /*0e90*/  FADD.FTZ R37, -R179.reuse, R130 ;  /* 0x00000082b3257221 */ /* 0x040fe20000010100 */
[----:B------:R-:W-:Y:S02]  /*0ea0*/  HADD2.F32 R43, -RZ, R43.H1_H1 ;  /* 0x3000002bff2b7230 */ /* 0x000fe40000004100 */
[----:B------:R-:W-:Y:S01]  /*0eb0*/  FADD.FTZ R175, -R179, R42 ;  /* 0x0000002ab3af7221 */ /* 0x000fe20000010100 */
[----:B------:R-:W-:Y:S01]  /*0ec0*/  FMUL.FTZ R42, R103, R34 ;  /* 0x00000022672a7220 */ /* 0x000fe20000410000 */
[----:B------:R-:W-:Y:S01]  /*0ed0*/  FADD.FTZ R25, R41, R24 ;  /* 0x0000001829197221 */ /* 0x000fe20000010000 */
[----:B------:R-:W-:Y:S01]  /*0ee0*/  FFMA.FTZ R2, R133, R127, R2 ;  /* 0x0000007f85027223 */ /* 0x000fe20000010002 */
        /* <DEDUP_REMOVED lines=15> */
[----:B------:R-:W-:Y:S01]  /*0fe0*/  FFMA.FTZ R2, R140, R134, R3 ;  /* 0x000000868c027223 */ /* 0x000fe20000010003 */
[----:B------:R-:W-:-:S02]  /*0ff0*/  FMUL.FTZ R122, R106, R30 ;  /* 0x0000001e6a7a7220 */ /* 0x000fc40000410000 */
[----:B------:R-:W-:Y:S01]  /*1000*/  FADD.FTZ R25, R137, R24 ;  /* 0x0000001889197221 */ /* 0x000fe20000010000 */
[----:B------:R-:W-:Y:S01]  /*1010*/  FFMA.FTZ R3, R147, R142, R2 ;  /* 0x0000008e93037223 */ /* 0x000fe20000010002 */
[----:B------:R-:W-:Y:S01]  /*1020*/  FMUL.FTZ R148, R107, R31 ;  /* 0x0000001f6b947220 */ /* 0x000fe20000410000 */
[----:B------:R-:W-:Y:S01]  /*1030*/  FMUL.FTZ R125, R118, R125 ;  /* 0x0000007d767d7220 */ /* 0x000fe20000410000 */
[----:B------:R-:W-:Y:S01]  /*1040*/  FADD.FTZ R25, R122, R25 ;  /* 0x000000197a197221 */ /* 0x000fe20000010000 */
[----:B------:R-:W-:Y:S01]  /*1050*/  FFMA.FTZ R2, R146, R143, R3 ;  /* 0x0000008f92027223 */ /* 0x000fe20000010003 */
[--C-:B------:R-:W-:Y:S02]  /*1060*/  HADD2.F32 R165, -RZ, R20.reuse.H0_H0 ;  /* 0x20000014ffa57230 */ /* 0x100fe40000004100 */
[----:B------:R-:W-:Y:S01]  /*1070*/  FMUL.FTZ R149, R108, R138 ;  /* 0x0000008a6c957220 */ /* 0x000fe20000410000 */
[----:B------:R-:W-:Y:S02]  /*1080*/  HADD2.F32 R167, -RZ, R20.H1_H1 ;  /* 0x30000014ffa77230 */ /* 0x000fe40000004100 */
[----:B------:R-:W-:Y:S01]  /*1090*/  FADD.FTZ R20, R148, R25 ;  /* 0x0000001994147221 */ /* 0x000fe20000010000 */
[C---:B------:R-:W-:Y:S01]  /*10a0*/  FMUL.FTZ R124, R118.reuse, R35 ;  /* 0x00000023767c7220 */ /* 0x040fe20000410000 */
[----:B------:R-:W-:Y:S01]  /*10b0*/  FFMA.FTZ R3, R125, R40, R2 ;  /* 0x000000287d037223 */ /* 0x000fe20000010002 */
[----:B------:R-:W-:Y:S01]  /*10c0*/  FMUL.FTZ R37, R109, R165 ;  /* 0x000000a56d257220 */ /* 0x000fe20000410000 */
[----:B------:R-:W-:Y:S01]  /*10d0*/  FADD.FTZ R20, R149, R20 ;  /* 0x0000001495147221 */ /* 0x000fe20000010000 */
[----:B------:R-:W-:Y:S01]  /*10e0*/  FMUL.FTZ R129, R118, R129 ;  /* 0x0000008176817220 */ /* 0x000fe20000410000 */
[----:B------:R-:W-:Y:S01]  /*10f0*/  FFMA.FTZ R2, R124, R41, R3 ;  /* 0x000000297c027223 */ /* 0x000fe20000010003 */
[----:B------:R-:W-:-:S02]  /*1100*/  HADD2.F32 R166, -RZ, R21.H0_H0 ;  /* 0x20000015ffa67230 */ /* 0x000fc40000004100 */
[----:B------:R-:W-:Y:S01]  /*1110*/  FADD.FTZ R20, R37, R20 ;  /* 0x0000001425147221 */ /* 0x000fe20000010000 */
[----:B------:R-:W-:Y:S01]  /*1120*/  FMUL.FTZ R35, R110, R167 ;  /* 0x000000a76e237220 */ /* 0x000fe20000410000 */
[----:B------:R-:W-:Y:S01]  /*1130*/  FFMA.FTZ R3, R129, R42, R2 ;  /* 0x0000002a81037223 */ /* 0x000fe20000010002 */
[----:B------:R-:W-:Y:S02]  /*1140*/  HADD2.F32 R168, -RZ, R21.H1_H1 ;  /* 0x30000015ffa87230 */ /* 0x000fe40000004100 */
[----:B------:R-:W-:Y:S01]  /*1150*/  FMUL.FTZ R38, R111, R166 ;  /* 0x000000a66f267220 */ /* 0x000fe20000410000 */
[----:B------:R-:W-:Y:S01]  /*1160*/  FADD.FTZ R21, R20, R35 ;  /* 0x0000002314157221 */ /* 0x000fe20000010000 */
[----:B------:R-:W-:Y:S01]  /*1170*/  FMUL.FTZ R157, R118, R157 ;  /* 0x0000009d769d7220 */ /* 0x000fe20000410000 */
[----:B------:R-:W-:Y:S01]  /*1180*/  FFMA.FTZ R2, R130, R43, R3 ;  /* 0x0000002b82027223 */ /* 0x000fe20000010003 */
[--C-:B------:R-:W-:Y:S02]  /*1190*/  HADD2.F32 R169, -RZ, R22.reuse.H0_H0 ;  /* 0x20000016ffa97230 */ /* 0x100fe40000004100 */
[----:B------:R-:W-:Y:S01]  /*11a0*/  FADD.FTZ R20, R21, R38 ;  /* 0x0000002615147221 */ /* 0x000fe20000010000 */
[----:B------:R-:W-:Y:S01]  /*11b0*/  FMUL.FTZ R33, R112, R168 ;  /* 0x000000a870217220 */ /* 0x000fe20000410000 */
[----:B------:R-:W-:Y:S01]  /*11c0*/  FMUL.FTZ R152, R118, R39 ;  /* 0x0000002776987220 */ /* 0x000fe20000410000 */
[----:B------:R-:W-:Y:S01]  /*11d0*/  FFMA.FTZ R3, R157, R137, R2 ;  /* 0x000000899d037223 */ /* 0x000fe20000010002 */
[----:B------:R-:W-:-:S02]  /*11e0*/  HADD2.F32 R162, -RZ, R22.H1_H1 ;  /* 0x30000016ffa27230 */ /* 0x000fc40000004100 */
[----:B------:R-:W-:Y:S01]  /*11f0*/  FADD.FTZ R20, R20, R33 ;  /* 0x0000002114147221 */ /* 0x000fe20000010000 */
[----:B------:R-:W-:Y:S01]  /*1200*/  FMUL.FTZ R39, R113, R169 ;  /* 0x000000a971277220 */ /* 0x000fe20000410000 */
[----:B------:R-:W-:Y:S01]  /*1210*/  FMUL.FTZ R161, R118, R161 ;  /* 0x000000a176a17220 */ /* 0x000fe20000410000 */
[----:B------:R-:W-:Y:S01]  /*1220*/  FFMA.FTZ R2, R152, R122, R3 ;  /* 0x0000007a98027223 */ /* 0x000fe20000010003 */
[----:B------:R-:W-:Y:S01]  /*1230*/  FADD.FTZ R69, R36, R69 ;  /* 0x0000004524457221 */ /* 0x000fe20000010000 */
[----:B------:R-:W-:Y:S01]  /*1240*/  FFMA.FTZ R49, R124, R36, R49 ;  /* 0x000000247c317223 */ /* 0x000fe20000010031 */
[--C-:B------:R-:W-:Y:S02]  /*1250*/  HADD2.F32 R163, -RZ, R23.reuse.H0_H0 ;  /* 0x20000017ffa37230 */ /* 0x100fe40000004100 */
[----:B------:R-:W-:Y:S01]  /*1260*/  FADD.FTZ R21, R20, R39 ;  /* 0x0000002714157221 */ /* 0x000fe20000010000 */
[----:B------:R-:W-:Y:S01]  /*1270*/  FMUL.FTZ R36, R114, R162 ;  /* 0x000000a272247220 */ /* 0x000fe20000410000 */
        /* <DEDUP_REMOVED lines=11> */
[----:B------:R-:W-:Y:S01]  /*1330*/  FADD.FTZ R21, R21, R34 ;  /* 0x0000002215157221 */ /* 0x000fe20000010000 */
[----:B------:R-:W-:Y:S01]  /*1340*/  FMUL.FTZ R32, R116, R164 ;  /* 0x000000a474207220 */ /* 0x000fe20000410000 */
[C---:B------:R-:W-:Y:S01]  /*1350*/  FMUL.FTZ R150, R118.reuse, R155 ;  /* 0x0000009b76967220 */ /* 0x040fe20000410000 */
[----:B------:R-:W-:Y:S01]  /*1360*/  FFMA.FTZ R3, R151, R37, R2 ;  /* 0x0000002597037223 */ /* 0x000fe20000010002 */
[----:B------:R-:W-:Y:S01]  /*1370*/  FMUL.FTZ R153, R118, R159 ;  /* 0x0000009f76997220 */ /* 0x000fe20000410000 */
[----:B------:R-:W-:-:S02]  /*1380*/  FADD.FTZ R21, R21, R32 ;  /* 0x0000002015157221 */ /* 0x000fc40000010000 */
[----:B------:R-:W-:Y:S01]  /*1390*/  FFMA.FTZ R2, R150, R35, R3 ;  /* 0x0000002396027223 */ /* 0x000fe20000010003 */
[C---:B------:R-:W-:Y:S02]  /*13a0*/  FMUL.FTZ R154, R118.reuse, R171 ;  /* 0x000000ab769a7220 */ /* 0x040fe40000410000 */
[----:B------:R-:W0:Y:S01]  /*13b0*/  SHFL.DOWN PT, R20, R21, 0x10, 0x1f ;  /* 0x0a001f0015147f89 */ /* 0x000e2200000e0000 */
        /* <DEDUP_REMOVED lines=19> */
[----:B------:R-:W-:Y:S01]  /*14f0*/  FADD.FTZ R89, R28, R89 ;  /* 0x000000591c597221 */ /* 0x000fe20000010000 */
[----:B------:R-:W-:Y:S01]  /*1500*/  FFMA.FTZ R90, R141, R28, R90 ;  /* 0x0000001c8d5a7223 */ /* 0x000fe2000001005a */
[----:B-1----:R-:W-:Y:S01]  /*1510*/  FADD.FTZ R23, R22, R23 ;  /* 0x0000001716177221 */ /* 0x002fe20000010000 */
[----:B0-----:R-:W-:-:S04]  /*1520*/  FADD.FTZ R28, R21, R24 ;  /* 0x00000018151c7221 */ /* 0x001fc80000010000 */
[----:B------:R-:W0:Y:S04]  /*1530*/  SHFL.DOWN PT, R24, R23, 0x2, 0x1f ;  /* 0x08401f0017187f89 */ /* 0x000e2800000e0000 */
[----:B------:R-:W1:Y:S01]  /*1540*/  SHFL.DOWN PT, R3, R28, 0x2, 0x1f ;  /* 0x08401f001c037f89 */ /* 0x000e6200000e0000 */
[----:B------:R-:W-:Y:S01]  /*1550*/  FADD.FTZ R85, R29, R85 ;  /* 0x000000551d557221 */ /* 0x000fe20000010000 */
[----:B------:R-:W-:Y:S01]  /*1560*/  FFMA.FTZ R86, R133, R29, R86 ;  /* 0x0000001d85567223 */ /* 0x000fe20000010056 */
[----:B0-----:R-:W-:Y:S02]  /*1570*/  FADD.FTZ R29, R23, R24 ;  /* 0x00000018171d7221 */ /* 0x001fe40000010000 */
[----:B------:R-:W0:Y:S01]  /*1580*/  @P1 LDC.64 R22, c[0x0][0x3e0] ;  /* 0x0000f800ff161b82 */ /* 0x000e220000000a00 */
[----:B-1----:R-:W-:-:S02]  /*1590*/  FADD.FTZ R170, R28, R3 ;  /* 0x000000031caa7221 */ /* 0x002fc40000010000 */
[----:B------:R-:W1:Y:S04]  /*15a0*/  SHFL.DOWN PT, R24, R29, 0x1, 0x1f ;  /* 0x08201f001d187f89 */ /* 0x000e6800000e0000 */
[----:B------:R-:W2:Y:S01]  /*15b0*/  SHFL.DOWN PT, R25, R170, 0x1, 0x1f ;  /* 0x08201f00aa197f89 */ /* 0x000ea200000e0000 */
[----:B0-----:R-:W-:-:S04]  /*15c0*/  @P1 IMAD.WIDE R22, R117, 0x2, R22 ;  /* 0x0000000275161825 */ /* 0x001fc800078e0216 */
[----:B-1----:R-:W-:Y:S01]  /*15d0*/  FADD.FTZ R24, R29, R24 ;  /* 0x000000181d187221 */ /* 0x002fe20000010000 */
[----:B--2---:R-:W-:-:S05]  /*15e0*/  FADD.FTZ R25, R170, R25 ;  /* 0x00000019aa197221 */ /* 0x004fca0000010000 */
[----:B------:R0:W-:Y:S04]  /*15f0*/  @!P3 STS.64 [R144], R24 ;  /* 0x000000189000b388 */ /* 0x0001e80000000a00 */
[----:B0-----:R-:W2:Y:S01]  /*1600*/  @P1 LDG.E.U16 R144, desc[UR6][R22.64] ;  /* 0x0000000616901981 */ /* 0x001ea2000c1e1500 */
[----:B------:R-:W-:-:S04]  /*1610*/  ISETP.NE.U32.AND P0, PT, RZ, UR10, PT ;  /* 0x0000000aff007c0c */ /* 0x000fc8000bf05070 */
[----:B------:R-:W-:-:S13]  /*1620*/  ISETP.NE.AND.EX P0, PT, RZ, UR11, PT, P0 ;  /* 0x0000000bff007c0c */ /* 0x000fda000bf05300 */
[----:B------:R-:W0:Y:S08]  /*1630*/  @P0 LDC.64 R2, c[0x0][0x438] ;  /* 0x00010e00ff020b82 */ /* 0x000e300000000a00 */
        /* <DEDUP_REMOVED lines=22> */
[----:B-1----:R-:W-:-:S02]  /*17a0*/  IADD3 R20, PT, PT, R120, 0x6050, RZ ;  /* 0x0000605078147810 */ /* 0x002fc40007ffe0ff */
[----:B------:R-:W-:Y:S01]  /*17b0*/  @!P2 IADD3 R20, PT, PT, R120, 0x6010, RZ ;  /* 0x000060107814a810 */ /* 0x000fe20007ffe0ff */
[----:B------:R-:W-:Y:S01]  /*17c0*/  FADD.FTZ R72, R145, R72 ;  /* 0x0000004891487221 */ /* 0x000fe20000010000 */
[----:B------:R-:W-:Y:S01]  /*17d0*/  FFMA.FTZ R52, R157, R145, R52 ;  /* 0x000000919d347223 */ /* 0x000fe20000010034 */
[----:B0-----:R-:W-:-:S04]  /*17e0*/  FADD.FTZ R21, RZ, R24 ;  /* 0x00000018ff157221 */ /* 0x001fc80000010000 */
[----:B------:R-:W-:Y:S02]  /*17f0*/  FADD.FTZ R145, R26, R21 ;  /* 0x000000151a917221 */ /* 0x000fe40000010000 */
[----:B------:R-:W0:Y:S01]  /*1800*/  LDS.128 R20, [R20] ;  /* 0x0000000014147984 */ /* 0x000e220000000c00 */
        /* <DEDUP_REMOVED lines=41> */
[----:B------:R-:W-:Y:S01]  /*1aa0*/  FSEL R145, R22, RZ, !P4 ;  /* 0x000000ff16917208 */ /* 0x000fe20006000000 */
[----:B--2---:R-:W-:Y:S01]  /*1ab0*/  @P1 HADD2.F32 R120, -RZ, R144.H0_H0 ;  /* 0x20000090ff781230 */ /* 0x004fe20000004100 */
[----:B------:R-:W-:Y:S06]  /*1ac0*/  @!P0 BRA `(.L_x_1443) ;  /* 0x0000001c00108947 */ /* 0x000fec0003800000 */
[----:B------:R-:W-:-:S04]  /*1ad0*/  UISETP.NE.U32.AND UP0, UPT, UR14, URZ, UPT ;  /* 0x000000ff0e00728c */ /* 0x000fc8000bf05070 */
[----:B------:R-:W-:-:S09]  /*1ae0*/  UISETP.NE.AND.EX UP0, UPT, UR15, URZ, UPT, UP0 ;  /* 0x000000ff0f00728c */ /* 0x000fd2000bf05300 */
[----:B------:R-:W-:Y:S05]  /*1af0*/  BRA.U UP0, `(.L_x_1444) ;  /* 0x0000000d005c7547 */ /* 0x000fea000b800000 */
[-CC-:B------:R-:W-:Y:S01]  /*1b00*/  FFMA.FTZ R0, R0, R126.reuse, R145.reuse ;  /* 0x0000007e00007223 */ /* 0x180fe20000010091 */
[--C-:B-----5:R-:W-:Y:S02]  /*1b10*/  HADD2.F32 R23, -RZ, R4.reuse.H0_H0 ;  /* 0x20000004ff177230 */ /* 0x120fe40000004100 */
[-CC-:B------:R-:W-:Y:S01]  /*1b20*/  FFMA.FTZ R141, R141, R126.reuse, R145.reuse ;  /* 0x0000007e8d8d7223 */ /* 0x180fe20000010091 */
[-C--:B------:R-:W-:Y:S01]  /*1b30*/  FFMA.FTZ R131, R131, R126.reuse, R145 ;  /* 0x0000007e83837223 */ /* 0x080fe20000010091 */
[----:B------:R-:W-:Y:S01]  /*1b40*/  FADD.FTZ R135, R135, -R0 ;  /* 0x8000000087877221 */ /* 0x000fe20000010000 */
[----:B------:R-:W-:Y:S02]  /*1b50*/  HADD2.F32 R0, -RZ, R4.H1_H1 ;  /* 0x30000004ff007230 */ /* 0x000fe40000004100 */
[----:B------:R-:W-:Y:S01]  /*1b60*/  FADD.FTZ R141, R136, -R141 ;  /* 0x8000008d888d7221 */ /* 0x000fe20000010000 */
[----:B------:R-:W-:Y:S02]  /*1b70*/  HADD2.F32 R20, -RZ, R5.H0_H0 ;  /* 0x20000005ff147230 */ /* 0x000fe40000004100 */
[----:B------:R-:W-:Y:S01]  /*1b80*/  FADD.FTZ R131, R128, -R131 ;  /* 0x8000008380837221 */ /* 0x000fe20000010000 */
[C---:B------:R-:W-:Y:S01]  /*1b90*/  FFMA.FTZ R23, R118.reuse, R135, R23 ;  /* 0x0000008776177223 */ /* 0x040fe20000010017 */
[C---:B------:R-:W-:Y:S01]  /*1ba0*/  FFMA.FTZ R141, R118.reuse, R141, R0 ;  /* 0x0000008d768d7223 */ /* 0x040fe20000010000 */
[--C-:B------:R-:W-:Y:S01]  /*1bb0*/  FFMA.FTZ R22, R133, R126, R145.reuse ;  /* 0x0000007e85167223 */ /* 0x100fe20000010091 */
[----:B------:R-:W-:Y:S01]  /*1bc0*/  FFMA.FTZ R131, R118, R131, R20 ;  /* 0x0000008376837223 */ /* 0x000fe20000010014 */
[----:B------:R-:W-:Y:S01]  /*1bd0*/  FMUL.FTZ R23, R23, R120 ;  /* 0x0000007817177220 */ /* 0x000fe20000410000 */
[--C-:B------:R-:W-:Y:S01]  /*1be0*/  FFMA.FTZ R139, R139, R126, R145.reuse ;  /* 0x0000007e8b8b7223 */ /* 0x100fe20000010091 */
[-C--:B------:R-:W-:Y:S01]  /*1bf0*/  FMUL.FTZ R141, R141, R120.reuse ;  /* 0x000000788d8d7220 */ /* 0x080fe20000410000 */
[----:B------:R-:W-:Y:S01]  /*1c00*/  FMUL.FTZ R131, R131, R120 ;  /* 0x0000007883837220 */ /* 0x000fe20000410000 */
[----:B------:R-:W-:Y:S01]  /*1c10*/  FMUL.FTZ R20, R23, UR4 ;  /* 0x0000000417147c20 */ /* 0x000fe20008410000 */
[----:B------:R-:W-:Y:S01]  /*1c20*/  LOP3.LUT P5, RZ, R30, 0xff, RZ, 0xc0, !PT ;  /* 0x000000ff1eff7812 */ /* 0x000fe200078ac0ff */
[----:B------:R-:W-:Y:S01]  /*1c30*/  FADD.FTZ R127, R127, -R22 ;  /* 0x800000167f7f7221 */ /* 0x000fe20000010000 */
[----:B------:R-:W-:Y:S01]  /*1c40*/  FFMA.FTZ R27, R140, R126, R145 ;  /* 0x0000007e8c1b7223 */ /* 0x000fe20000010091 */
[----:B------:R-:W-:-:S02]  /*1c50*/  HADD2.F32 R22, -RZ, R6.H0_H0 ;  /* 0x20000006ff167230 */ /* 0x000fc40000004100 */
[----:B------:R-:W-:Y:S01]  /*1c60*/  FMUL.FTZ R25, R141, UR4 ;  /* 0x000000048d197c20 */ /* 0x000fe20008410000 */
[----:B------:R-:W-:Y:S01]  /*1c70*/  FMUL.FTZ R0, R131, UR4 ;  /* 0x0000000483007c20 */ /* 0x000fe20008410000 */
[----:B------:R-:W-:Y:S01]  /*1c80*/  FADD.FTZ R139, R132, -R139 ;  /* 0x8000008b848b7221 */ /* 0x000fe20000010000 */
[----:B------:R-:W-:Y:S01]  /*1c90*/  LOP3.LUT P4, RZ, R30, 0xff00, RZ, 0xc0, !PT ;  /* 0x0000ff001eff7812 */ /* 0x000fe2000788c0ff */
[-C--:B------:R-:W-:Y:S01]  /*1ca0*/  FFMA.FTZ R124, R124, R126.reuse, R145 ;  /* 0x0000007e7c7c7223 */ /* 0x080fe20000010091 */
[----:B------:R-:W-:Y:S01]  /*1cb0*/  LOP3.LUT P6, RZ, R30, 0xff0000, RZ, 0xc0, !PT ;  /* 0x00ff00001eff7812 */ /* 0x000fe200078cc0ff */
[----:B------:R-:W-:Y:S01]  /*1cc0*/  HADD2.F32 R23, -RZ, R5.H1_H1 ;  /* 0x30000005ff177230 */ /* 0x000fe20000004100 */
[----:B------:R-:W-:Y:S01]  /*1cd0*/  FSEL R20, R20, RZ, P5 ;  /* 0x000000ff14147208 */ /* 0x000fe20002800000 */
[----:B------:R-:W-:Y:S01]  /*1ce0*/  HADD2.F32 R24, -RZ, R6.H1_H1 ;  /* 0x30000006ff187230 */ /* 0x000fe20000004100 */
[----:B------:R-:W-:Y:S01]  /*1cf0*/  ISETP.GE.U32.AND P5, PT, R30, RZ, PT ;  /* 0x000000ff1e00720c */ /* 0x000fe20003fa6070 */
[----:B------:R-:W-:Y:S01]  /*1d00*/  FADD.FTZ R27, R134, -R27 ;  /* 0x8000001b861b7221 */ /* 0x000fe20000010000 */
[-CC-:B------:R-:W-:Y:S01]  /*1d10*/  FFMA.FTZ R125, R125, R126.reuse, R145.reuse ;  /* 0x0000007e7d7d7223 */ /* 0x180fe20000010091 */
[----:B------:R-:W-:Y:S01]  /*1d20*/  FFMA.FTZ R139, R118, R139, R22 ;  /* 0x0000008b768b7223 */ /* 0x000fe20000010016 */
[----:B------:R-:W-:Y:S01]  /*1d30*/  FSEL R25, R25, RZ, P4 ;  /* 0x000000ff19197208 */ /* 0x000fe20002000000 */
[--C-:B------:R-:W-:Y:S01]  /*1d40*/  HADD2.F32 R22, -RZ, R8.reuse.H1_H1 ;  /* 0x30000008ff167230 */ /* 0x100fe20000004100 */
[----:B------:R-:W-:Y:S01]  /*1d50*/  FSEL R0, R0, RZ, P6 ;  /* 0x000000ff00007208 */ /* 0x000fe20003000000 */
[----:B------:R-:W-:Y:S01]  /*1d60*/  FFMA.FTZ R147, R147, R126, R145 ;  /* 0x0000007e93937223 */ /* 0x000fe20000010091 */
[----:B------:R-:W-:Y:S01]  /*1d70*/  LOP3.LUT P3, RZ, R31, 0xff, RZ, 0xc0, !PT ;  /* 0x000000ff1fff7812 */ /* 0x000fe2000786c0ff */
[----:B------:R-:W-:Y:S01]  /*1d80*/  FADD.FTZ R41, R41, -R124 ;  /* 0x8000007c29297221 */ /* 0x000fe20000010000 */
[C---:B------:R-:W-:Y:S01]  /*1d90*/  LOP3.LUT P4, RZ, R31.reuse, 0xff00, RZ, 0xc0, !PT ;  /* 0x0000ff001fff7812 */ /* 0x040fe2000788c0ff */
[C---:B------:R-:W-:Y:S01]  /*1da0*/  FFMA.FTZ R23, R118.reuse, R127, R23 ;  /* 0x0000007f76177223 */ /* 0x040fe20000010017 */
[C---:B------:R-:W-:Y:S01]  /*1db0*/  LOP3.LUT P6, RZ, R31.reuse, 0xff0000, RZ, 0xc0, !PT ;  /* 0x00ff00001fff7812 */ /* 0x040fe200078cc0ff */
[----:B------:R-:W-:Y:S01]  /*1dc0*/  FFMA.FTZ R27, R118, R27, R24 ;  /* 0x0000001b761b7223 */ /* 0x000fe20000010018 */
[----:B------:R-:W-:Y:S01]  /*1dd0*/  ISETP.GE.U32.AND.EX P5, PT, R31, 0x1000000, PT, P5 ;  /* 0x010000001f00780c */ /* 0x000fe20003fa6150 */
[----:B------:R-:W-:-:S02]  /*1de0*/  HADD2.F32 R31, -RZ, R8.H0_H0 ;  /* 0x20000008ff1f7230 */ /* 0x000fc40000004100 */
[-CC-:B------:R-:W-:Y:S01]  /*1df0*/  FFMA.FTZ R146, R146, R126.reuse, R145.reuse ;  /* 0x0000007e92927223 */ /* 0x180fe20000010091 */
[----:B------:R-:W-:Y:S01]  /*1e00*/  FFMA.FTZ R129, R129, R126, R145 ;  /* 0x0000007e81817223 */ /* 0x000fe20000010091 */
[----:B------:R-:W-:Y:S01]  /*1e10*/  FADD.FTZ R125, R40, -R125 ;  /* 0x8000007d287d7221 */ /* 0x000fe20000010000 */
[--C-:B------:R-:W-:Y:S01]  /*1e20*/  HADD2.F32 R26, -RZ, R7.reuse.H0_H0 ;  /* 0x20000007ff1a7230 */ /* 0x100fe20000004100 */
[----:B------:R-:W-:Y:S01]  /*1e30*/  LOP3.LUT P0, RZ, R30, 0xff000000, RZ, 0xc0, !PT ;  /* 0xff0000001eff7812 */ /* 0x000fe2000780c0ff */
[----:B------:R-:W-:Y:S01]  /*1e40*/  FADD.FTZ R147, R142, -R147 ;  /* 0x800000938e937221 */ /* 0x000fe20000010000 */
[----:B------:R-:W-:Y:S01]  /*1e50*/  FFMA.FTZ R41, R118, R41, R22 ;  /* 0x0000002976297223 */ /* 0x000fe20000010016 */
[----:B------:R-:W-:Y:S02]  /*1e60*/  HADD2.F32 R30, -RZ, R7.H1_H1 ;  /* 0x30000007ff1e7230 */ /* 0x000fe40000004100 */
[----:B------:R-:W-:Y:S01]  /*1e70*/  FMUL.FTZ R23, R23, R120 ;  /* 0x0000007817177220 */ /* 0x000fe20000410000 */
[----:B------:R-:W-:-:S02]  /*1e80*/  HADD2.F32 R24, -RZ, R9.H0_H0 ;  /* 0x20000009ff187230 */ /* 0x000fc40000004100 */
[-C--:B------:R-:W-:Y:S01]  /*1e90*/  FMUL.FTZ R22, R27, R120.reuse ;  /* 0x000000781b167220 */ /* 0x080fe20000410000 */
[----:B------:R-:W-:Y:S01]  /*1ea0*/  FADD.FTZ R143, R143, -R146 ;  /* 0x800000928f8f7221 */ /* 0x000fe20000010000 */
[----:B------:R-:W-:Y:S01]  /*1eb0*/  FADD.FTZ R129, R42, -R129 ;  /* 0x800000812a817221 */ /* 0x000fe20000010000 */
[C---:B------:R-:W-:Y:S01]  /*1ec0*/  FFMA.FTZ R31, R118.reuse, R125, R31 ;  /* 0x0000007d761f7223 */ /* 0x040fe2000001001f */
[----:B------:R-:W-:Y:S01]  /*1ed0*/  FFMA.FTZ R147, R118, R147, R26 ;  /* 0x0000009376937223 */ /* 0x000fe2000001001a */
[-C--:B------:R-:W-:Y:S01]  /*1ee0*/  FMUL.FTZ R139, R139, R120.reuse ;  /* 0x000000788b8b7220 */ /* 0x080fe20000410000 */
[----:B------:R-:W-:Y:S01]  /*1ef0*/  FMUL.FTZ R23, R23, UR4 ;  /* 0x0000000417177c20 */ /* 0x000fe20008410000 */
[----:B------:R-:W-:Y:S01]  /*1f00*/  FMUL.FTZ R22, R22, UR4 ;  /* 0x0000000416167c20 */ /* 0x000fe20008410000 */
[C---:B------:R-:W-:Y:S01]  /*1f10*/  FFMA.FTZ R143, R118.reuse, R143, R30 ;  /* 0x0000008f768f7223 */ /* 0x040fe2000001001e */
[----:B------:R-:W-:Y:S01]  /*1f20*/  FFMA.FTZ R129, R118, R129, R24 ;  /* 0x0000008176817223 */ /* 0x000fe20000010018 */
[----:B------:R-:W-:Y:S01]  /*1f30*/  FMUL.FTZ R31, R31, R120 ;  /* 0x000000781f1f7220 */ /* 0x000fe20000410000 */
[--C-:B------:R-:W-:Y:S01]  /*1f40*/  FFMA.FTZ R138, R157, R126, R145.reuse ;  /* 0x0000007e9d8a7223 */ /* 0x100fe20000010091 */
[----:B------:R-:W-:Y:S01]  /*1f50*/  FMUL.FTZ R147, R147, R120 ;  /* 0x0000007893937220 */ /* 0x000fe20000410000 */
[-CC-:B------:R-:W-:Y:S01]  /*1f60*/  FFMA.FTZ R133, R152, R126.reuse, R145.reuse ;  /* 0x0000007e98857223 */ /* 0x180fe20000010091 */
[----:B------:R-:W-:Y:S01]  /*1f70*/  FMUL.FTZ R139, R139, UR4 ;  /* 0x000000048b8b7c20 */ /* 0x000fe20008410000 */
[----:B------:R-:W-:Y:S01]  /*1f80*/  FFMA.FTZ R130, R130, R126, R145 ;  /* 0x0000007e82827223 */ /* 0x000fe20000010091 */
[----:B------:R-:W-:Y:S01]  /*1f90*/  FSEL R27, R23, RZ, P0 ;  /* 0x000000ff171b7208 */ /* 0x000fe20000000000 */
[-C--:B------:R-:W-:Y:S01]  /*1fa0*/  FMUL.FTZ R143, R143, R120.reuse ;  /* 0x000000788f8f7220 */ /* 0x080fe20000410000 */
[----:B------:R-:W-:Y:S01]  /*1fb0*/  FSEL R24, R22, RZ, P4 ;  /* 0x000000ff16187208 */ /* 0x000fe20002000000 */
[-C--:B------:R-:W-:Y:S01]  /*1fc0*/  FMUL.FTZ R41, R41, R120.reuse ;  /* 0x0000007829297220 */ /* 0x080fe20000410000 */
[----:B------:R-:W-:Y:S01]  /*1fd0*/  FMUL.FTZ R129, R129, R120 ;  /* 0x0000007881817220 */ /* 0x000fe20000410000 */
[----:B------:R-:W-:Y:S01]  /*1fe0*/  FMUL.FTZ R31, R31, UR4 ;  /* 0x000000041f1f7c20 */ /* 0x000fe20008410000 */
[----:B------:R-:W-:Y:S01]  /*1ff0*/  LOP3.LUT P0, RZ, R28, 0xff, RZ, 0xc0, !PT ;  /* 0x000000ff1cff7812 */ /* 0x000fe2000780c0ff */
[----:B------:R-:W-:-:S02]  /*2000*/  HADD2.F32 R22, -RZ, R10.H0_H0 ;  /* 0x2000000aff167230 */ /* 0x000fc40000004100 */
[----:B------:R-:W-:Y:S01]  /*2010*/  FMUL.FTZ R147, R147, UR4 ;  /* 0x0000000493937c20 */ /* 0x000fe20008410000 */
[----:B------:R-:W-:Y:S01]  /*2020*/  FADD.FTZ R137, R137, -R138 ;  /* 0x8000008a89897221 */ /* 0x000fe20000010000 */
[----:B------:R-:W-:Y:S02]  /*2030*/  HADD2.F32 R30, -RZ, R10.H1_H1 ;  /* 0x3000000aff1e7230 */ /* 0x000fe40000004100 */
[-C--:B------:R-:W-:Y:S01]  /*2040*/  FFMA.FTZ R160, R160, R126.reuse, R145 ;  /* 0x0000007ea0a07223 */ /* 0x080fe20000010091 */
[----:B------:R-:W-:Y:S01]  /*2050*/  FADD.FTZ R133, R122, -R133 ;  /* 0x800000857a857221 */ /* 0x000fe20000010000 */
[----:B------:R-:W-:Y:S02]  /*2060*/  HADD2.F32 R23, -RZ, R9.H1_H1 ;  /* 0x30000009ff177230 */ /* 0x000fe40000004100 */
[----:B------:R-:W-:Y:S01]  /*2070*/  FFMA.FTZ R153, R153, R126, R145 ;  /* 0x0000007e99997223 */ /* 0x000fe20000010091 */
[----:B------:R-:W-:Y:S01]  /*2080*/  FSEL R139, R139, RZ, P3 ;  /* 0x000000ff8b8b7208 */ /* 0x000fe20001800000 */
[----:B------:R-:W-:Y:S01]  /*2090*/  FMUL.FTZ R143, R143, UR4 ;  /* 0x000000048f8f7c20 */ /* 0x000fe20008410000 */
[----:B------:R-:W-:Y:S01]  /*20a0*/  FMUL.FTZ R41, R41, UR4 ;  /* 0x0000000429297c20 */ /* 0x000fe20008410000 */
[----:B------:R-:W-:Y:S01]  /*20b0*/  FMUL.FTZ R129, R129, UR4 ;  /* 0x0000000481817c20 */ /* 0x000fe20008410000 */
[----:B------:R-:W-:Y:S01]  /*20c0*/  FADD.FTZ R43, R43, -R130 ;  /* 0x800000822b2b7221 */ /* 0x000fe20000010000 */
[C---:B------:R-:W-:Y:S01]  /*20d0*/  LOP3.LUT P3, RZ, R28.reuse, 0xff00, RZ, 0xc0, !PT ;  /* 0x0000ff001cff7812 */ /* 0x040fe2000786c0ff */
[----:B------:R-:W-:Y:S01]  /*20e0*/  HADD2.F32 R40, -RZ, R11.H1_H1 ;  /* 0x3000000bff287230 */ /* 0x000fe20000004100 */
[----:B------:R-:W-:Y:S01]  /*20f0*/  LOP3.LUT P4, RZ, R28, 0xff0000, RZ, 0xc0, !PT ;  /* 0x00ff00001cff7812 */ /* 0x000fe2000788c0ff */
[----:B------:R-:W-:Y:S01]  /*2100*/  FFMA.FTZ R137, R118, R137, R22 ;  /* 0x0000008976897223 */ /* 0x000fe20000010016 */
[----:B------:R-:W-:Y:S01]  /*2110*/  FSEL R31, R31, RZ, P0 ;  /* 0x000000ff1f1f7208 */ /* 0x000fe20000000000 */
[----:B------:R-:W-:Y:S01]  /*2120*/  FADD.FTZ R149, R149, -R160 ;  /* 0x800000a095957221 */ /* 0x000fe20000010000 */
[----:B------:R-:W-:Y:S01]  /*2130*/  ISETP.GE.U32.AND P0, PT, R28, RZ, PT ;  /* 0x000000ff1c00720c */ /* 0x000fe20003f06070 */
[----:B------:R-:W-:Y:S01]  /*2140*/  FFMA.FTZ R133, R118, R133, R30 ;  /* 0x0000008576857223 */ /* 0x000fe2000001001e */
[----:B------:R-:W-:Y:S01]  /*2150*/  FSEL R147, R147, RZ, P6 ;  /* 0x000000ff93937208 */ /* 0x000fe20003000000 */
[----:B------:R-:W-:-:S02]  /*2160*/  HADD2.F32 R22, -RZ, R13.H0_H0 ;  /* 0x2000000dff167230 */ /* 0x000fc40000004100 */
[-CC-:B------:R-:W-:Y:S01]  /*2170*/  FFMA.FTZ R161, R161, R126.reuse, R145.reuse ;  /* 0x0000007ea1a17223 */ /* 0x180fe20000010091 */
[-CC-:B------:R-:W-:Y:S01]  /*2180*/  FFMA.FTZ R140, R151, R126.reuse, R145.reuse ;  /* 0x0000007e978c7223 */ /* 0x180fe20000010091 */
[----:B------:R-:W-:Y:S01]  /*2190*/  FFMA.FTZ R144, R155, R126, R145 ;  /* 0x0000007e9b907223 */ /* 0x000fe20000010091 */
[----:B------:R-:W-:Y:S01]  /*21a0*/  LOP3.LUT P6, RZ, R28, 0xff000000, RZ, 0xc0, !PT ;  /* 0xff0000001cff7812 */ /* 0x000fe200078cc0ff */
[----:B------:R-:W-:Y:S01]  /*21b0*/  FADD.FTZ R153, R38, -R153 ;  /* 0x8000009926997221 */ /* 0x000fe20000010000 */
[C---:B------:R-:W-:Y:S01]  /*21c0*/  FFMA.FTZ R23, R118.reuse, R43, R23 ;  /* 0x0000002b76177223 */ /* 0x040fe20000010017 */
[----:B------:R-:W-:Y:S01]  /*21d0*/  FSEL R26, R143, RZ, P5 ;  /* 0x000000ff8f1a7208 */ /* 0x000fe20002800000 */
[----:B------:R-:W-:Y:S01]  /*21e0*/  HADD2.F32 R38, -RZ, R11.H0_H0 ;  /* 0x2000000bff267230 */ /* 0x000fe20000004100 */
[----:B------:R-:W-:Y:S01]  /*21f0*/  FSEL R28, R41, RZ, P3 ;  /* 0x000000ff291c7208 */ /* 0x000fe20001800000 */
[----:B------:R-:W-:Y:S01]  /*2200*/  FFMA.FTZ R149, R118, R149, R40 ;  /* 0x0000009576957223 */ /* 0x000fe20000010028 */
[----:B------:R-:W-:Y:S01]  /*2210*/  FSEL R129, R129, RZ, P4 ;  /* 0x000000ff81817208 */ /* 0x000fe20002000000 */
[----:B------:R-:W-:Y:S01]  /*2220*/  HADD2.F32 R30, -RZ, R14.H0_H0 ;  /* 0x2000000eff1e7230 */ /* 0x000fe20000004100 */
[----:B------:R-:W-:Y:S01]  /*2230*/  LOP3.LUT P5, RZ, R29, 0xff, RZ, 0xc0, !PT ;  /* 0x000000ff1dff7812 */ /* 0x000fe200078ac0ff */
[----:B------:R-:W-:Y:S01]  /*2240*/  FMUL.FTZ R133, R133, R120 ;  /* 0x0000007885857220 */ /* 0x000fe20000410000 */
[C---:B------:R-:W-:Y:S01]  /*2250*/  LOP3.LUT P3, RZ, R29.reuse, 0xff00, RZ, 0xc0, !PT ;  /* 0x0000ff001dff7812 */ /* 0x040fe2000786c0ff */
[----:B------:R-:W-:Y:S01]  /*2260*/  FADD.FTZ R161, R148, -R161 ;  /* 0x800000a194a17221 */ /* 0x000fe20000010000 */
[----:B------:R-:W-:Y:S01]  /*2270*/  LOP3.LUT P4, RZ, R29, 0xff0000, RZ, 0xc0, !PT ;  /* 0x00ff00001dff7812 */ /* 0x000fe2000788c0ff */
[----:B------:R-:W-:Y:S01]  /*2280*/  FADD.FTZ R37, R37, -R140 ;  /* 0x8000008c25257221 */ /* 0x000fe20000010000 */
[----:B------:R-:W-:Y:S01]  /*2290*/  ISETP.GE.U32.AND.EX P0, PT, R29, 0x1000000, PT, P0 ;  /* 0x010000001d00780c */ /* 0x000fe20003f06100 */
[----:B------:R-:W-:-:S02]  /*22a0*/  HADD2.F32 R29, -RZ, R12.H0_H0 ;  /* 0x2000000cff1d7230 */ /* 0x000fc40000004100 */
[----:B------:R-:W-:Y:S01]  /*22b0*/  FADD.FTZ R39, R39, -R144 ;  /* 0x8000009027277221 */ /* 0x000fe20000010000 */
[-C--:B------:R-:W-:Y:S01]  /*22c0*/  FMUL.FTZ R23, R23, R120.reuse ;  /* 0x0000007817177220 */ /* 0x080fe20000410000 */
[C---:B------:R-:W-:Y:S01]  /*22d0*/  FFMA.FTZ R153, R118.reuse, R153, R22 ;  /* 0x0000009976997223 */ /* 0x040fe20000010016 */
[----:B------:R-:W-:Y:S01]  /*22e0*/  FMUL.FTZ R133, R133, UR4 ;  /* 0x0000000485857c20 */ /* 0x000fe20008410000 */
[-C--:B------:R-:W-:Y:S01]  /*22f0*/  FMUL.FTZ R149, R149, R120.reuse ;  /* 0x0000007895957220 */ /* 0x080fe20000410000 */
[C---:B------:R-:W-:Y:S01]  /*2300*/  FFMA.FTZ R161, R118.reuse, R161, R38 ;  /* 0x000000a176a17223 */ /* 0x040fe20000010026 */
[C---:B------:R-:W-:Y:S01]  /*2310*/  FFMA.FTZ R29, R118.reuse, R37, R29 ;  /* 0x00000025761d7223 */ /* 0x040fe2000001001d */
[----:B------:R-:W-:Y:S01]  /*2320*/  FMUL.FTZ R23, R23, UR4 ;  /* 0x0000000417177c20 */ /* 0x000fe20008410000 */
[----:B------:R-:W-:Y:S01]  /*2330*/  FFMA.FTZ R39, R118, R39, R30 ;  /* 0x0000002776277223 */ /* 0x000fe2000001001e */
[-C--:B------:R-:W-:Y:S01]  /*2340*/  FMUL.FTZ R153, R153, R120.reuse ;  /* 0x0000007899997220 */ /* 0x080fe20000410000 */
[----:B------:R-:W-:Y:S01]  /*2350*/  FMUL.FTZ R149, R149, UR4 ;  /* 0x0000000495957c20 */ /* 0x000fe20008410000 */
[-C--:B------:R-:W-:Y:S01]  /*2360*/  FMUL.FTZ R137, R137, R120.reuse ;  /* 0x0000007889897220 */ /* 0x080fe20000410000 */
[-C--:B------:R-:W-:Y:S01]  /*2370*/  FMUL.FTZ R161, R161, R120.reuse ;  /* 0x00000078a1a17220 */ /* 0x080fe20000410000 */
[----:B------:R-:W-:Y:S01]  /*2380*/  FSEL R38, R133, RZ, P3 ;  /* 0x000000ff85267208 */ /* 0x000fe20001800000 */
[-C--:B------:R-:W-:Y:S01]  /*2390*/  FMUL.FTZ R29, R29, R120.reuse ;  /* 0x000000781d1d7220 */ /* 0x080fe20000410000 */
[----:B------:R-:W-:Y:S01]  /*23a0*/  FMUL.FTZ R39, R39, R120 ;  /* 0x0000007827277220 */ /* 0x000fe20000410000 */
[----:B------:R-:W-:Y:S01]  /*23b0*/  FMUL.FTZ R153, R153, UR4 ;  /* 0x0000000499997c20 */ /* 0x000fe20008410000 */
[----:B------:R-:W-:Y:S01]  /*23c0*/  FSEL R30, R23, RZ, P6 ;  /* 0x000000ff171e7208 */ /* 0x000fe20003000000 */
[----:B------:R-:W-:Y:S01]  /*23d0*/  FMUL.FTZ R137, R137, UR4 ;  /* 0x0000000489897c20 */ /* 0x000fe20008410000 */
[----:B------:R-:W-:Y:S01]  /*23e0*/  LOP3.LUT P3, RZ, R2, 0xff0000, RZ, 0xc0, !PT ;  /* 0x00ff000002ff7812 */ /* 0x000fe2000786c0ff */
[----:B------:R-:W0:Y:S01]  /*23f0*/  LDC.64 R22, c[0x0][0x468] ;  /* 0x00011a00ff167b82 */ /* 0x000e220000000a00 */
[----:B------:R-:W-:Y:S01]  /*2400*/  FMUL.FTZ R161, R161, UR4 ;  /* 0x00000004a1a17c20 */ /* 0x000fe20008410000 */
[----:B------:R-:W-:Y:S01]  /*2410*/  FMUL.FTZ R29, R29, UR4 ;  /* 0x000000041d1d7c20 */ /* 0x000fe20008410000 */
[----:B------:R-:W-:Y:S01]  /*2420*/  FSEL R40, R149, RZ, P0 ;  /* 0x000000ff95287208 */ /* 0x000fe20000000000 */
[----:B------:R-:W-:Y:S01]  /*2430*/  FMUL.FTZ R39, R39, UR4 ;  /* 0x0000000427277c20 */ /* 0x000fe20008410000 */
[-CC-:B------:R-:W-:Y:S01]  /*2440*/  FFMA.FTZ R150, R150, R126.reuse, R145.reuse ;  /* 0x0000007e96967223 */ /* 0x180fe20000010091 */
[-CC-:B------:R-:W-:Y:S01]  /*2450*/  FFMA.FTZ R154, R154, R126.reuse, R145.reuse ;  /* 0x0000007e9a9a7223 */ /* 0x180fe20000010091 */
[-CC-:B------:R-:W-:Y:S01]  /*2460*/  FFMA.FTZ R21, R158, R126.reuse, R145.reuse ;  /* 0x0000007e9e157223 */ /* 0x180fe20000010091 */
[-CC-:B------:R-:W-:Y:S01]  /*2470*/  FFMA.FTZ R159, R159, R126.reuse, R145.reuse ;  /* 0x0000007e9f9f7223 */ /* 0x180fe20000010091 */
[----:B------:R-:W-:Y:S01]  /*2480*/  LOP3.LUT P6, RZ, R2, 0xff, RZ, 0xc0, !PT ;  /* 0x000000ff02ff7812 */ /* 0x000fe200078cc0ff */
[----:B------:R-:W-:Y:S01]  /*2490*/  FFMA.FTZ R145, R156, R126, R145 ;  /* 0x0000007e9c917223 */ /* 0x000fe20000010091 */
[----:B------:R-:W-:Y:S01]  /*24a0*/  LOP3.LUT P0, RZ, R3, 0xff, RZ, 0xc0, !PT ;  /* 0x000000ff03ff7812 */ /* 0x000fe2000780c0ff */
[----:B------:R-:W-:Y:S01]  /*24b0*/  FADD.FTZ R21, R36, -R21 ;  /* 0x8000001524157221 */ /* 0x000fe20000010000 */
[----:B------:R-:W-:Y:S01]  /*24c0*/  FSEL R153, R153, RZ, P3 ;  /* 0x000000ff99997208 */ /* 0x000fe20001800000 */
[----:B------:R-:W-:Y:S01]  /*24d0*/  FADD.FTZ R159, R34, -R159 ;  /* 0x8000009f229f7221 */ /* 0x000fe20000010000 */
[----:B------:R-:W-:Y:S01]  /*24e0*/  ISETP.GE.U32.AND P3, PT, R2, RZ, PT ;  /* 0x000000ff0200720c */ /* 0x000fe20003f66070 */
[----:B------:R-:W-:Y:S01]  /*24f0*/  FADD.FTZ R145, R32, -R145 ;  /* 0x8000009120917221 */ /* 0x000fe20000010000 */
[----:B------:R-:W-:Y:S01]  /*2500*/  FSEL R137, R137, RZ, P5 ;  /* 0x000000ff89897208 */ /* 0x000fe20002800000 */
[----:B------:R-:W-:Y:S01]  /*2510*/  HADD2.F32 R32, -RZ, R13.H1_H1 ;  /* 0x3000000dff207230 */ /* 0x000fe20000004100 */
[----:B------:R-:W-:Y:S01]  /*2520*/  FSEL R161, R161, RZ, P4 ;  /* 0x000000ffa1a17208 */ /* 0x000fe20002000000 */
[----:B------:R-:W-:Y:S01]  /*2530*/  HADD2.F32 R34, -RZ, R14.H1_H1 ;  /* 0x3000000eff227230 */ /* 0x000fe20000004100 */
[----:B------:R-:W-:Y:S01]  /*2540*/  FSEL R37, R29, RZ, P6 ;  /* 0x000000ff1d257208 */ /* 0x000fe20003000000 */
[--C-:B------:R-:W-:Y:S01]  /*2550*/  HADD2.F32 R36, -RZ, R15.reuse.H0_H0 ;  /* 0x2000000fff247230 */ /* 0x100fe20000004100 */
[----:B------:R-:W-:Y:S01]  /*2560*/  FSEL R39, R39, RZ, P0 ;  /* 0x000000ff27277208 */ /* 0x000fe20000000000 */
[----:B------:R-:W-:Y:S01]  /*2570*/  FADD.FTZ R35, R35, -R150 ;  /* 0x8000009623237221 */ /* 0x000fe20000010000 */
[C---:B------:R-:W-:Y:S01]  /*2580*/  LOP3.LUT P5, RZ, R2.reuse, 0xff00, RZ, 0xc0, !PT ;  /* 0x0000ff0002ff7812 */ /* 0x040fe200078ac0ff */
[----:B------:R-:W-:Y:S01]  /*2590*/  FADD.FTZ R33, R33, -R154 ;  /* 0x8000009a21217221 */ /* 0x000fe20000010000 */
[----:B------:R-:W-:Y:S01]  /*25a0*/  LOP3.LUT P4, RZ, R2, 0xff000000, RZ, 0xc0, !PT ;  /* 0xff00000002ff7812 */ /* 0x000fe2000788c0ff */
[----:B------:R-:W-:Y:S01]  /*25b0*/  HADD2.F32 R2, -RZ, R12.H1_H1 ;  /* 0x3000000cff027230 */ /* 0x000fe20000004100 */
[C---:B------:R-:W-:Y:S01]  /*25c0*/  LOP3.LUT P6, RZ, R3.reuse, 0xff00, RZ, 0xc0, !PT ;  /* 0x0000ff0003ff7812 */ /* 0x040fe200078cc0ff */
[C---:B------:R-:W-:Y:S01]  /*25d0*/  FFMA.FTZ R33, R118.reuse, R33, R32 ;  /* 0x0000002176217223 */ /* 0x040fe20000010020 */
[C---:B------:R-:W-:Y:S01]  /*25e0*/  LOP3.LUT P0, RZ, R3.reuse, 0xff0000, RZ, 0xc0, !PT ;  /* 0x00ff000003ff7812 */ /* 0x040fe2000780c0ff */
[----:B------:R-:W-:Y:S01]  /*25f0*/  FFMA.FTZ R21, R118, R21, R34 ;  /* 0x0000001576157223 */ /* 0x000fe20000010022 */
[----:B------:R-:W-:Y:S01]  /*2600*/  ISETP.GE.U32.AND.EX P3, PT, R3, 0x1000000, PT, P3 ;  /* 0x010000000300780c */ /* 0x000fe20003f66130 */
[----:B------:R-:W-:-:S02]  /*2610*/  HADD2.F32 R3, -RZ, R15.H1_H1 ;  /* 0x3000000fff037230 */ /* 0x000fc40000004100 */
[C---:B------:R-:W-:Y:S01]  /*2620*/  FFMA.FTZ R35, R118.reuse, R35, R2 ;  /* 0x0000002376237223 */ /* 0x040fe20000010002 */
[C---:B------:R-:W-:Y:S01]  /*2630*/  FFMA.FTZ R159, R118.reuse, R159, R36 ;  /* 0x0000009f769f7223 */ /* 0x040fe20000010024 */
[-C--:B------:R-:W-:Y:S01]  /*2640*/  FMUL.FTZ R36, R33, R120.reuse ;  /* 0x0000007821247220 */ /* 0x080fe20000410000 */
[-C--:B------:R-:W-:Y:S01]  /*2650*/  FMUL.FTZ R41, R21, R120.reuse ;  /* 0x0000007815297220 */ /* 0x080fe20000410000 */
        /* <DEDUP_REMOVED lines=9> */
[----:B0-----:R-:W-:Y:S01]  /*26f0*/  IMAD.WIDE.U32 R2, R123, 0x10, R22 ;  /* 0x000000107b027825 */ /* 0x001fe200078e0016 */
[----:B------:R-:W-:-:S02]  /*2700*/  F2FP.F16.F32.PACK_AB R20, R25, R20 ;  /* 0x000000141914723e */ /* 0x000fc400000000ff */
[----:B------:R-:W-:Y:S01]  /*2710*/  F2FP.F16.F32.PACK_AB R25, R30, R129 ;  /* 0x000000811e19723e */ /* 0x000fe200000000ff */
[--C-:B------:R-:W-:Y:S01]  /*2720*/  IMAD.WIDE.U32 R32, R121, 0x10, R22.reuse ;  /* 0x0000001079207825 */ /* 0x100fe200078e0016 */
[----:B------:R-:W-:Y:S02]  /*2730*/  FSEL R42, R42, RZ, P3 ;  /* 0x000000ff2a2a7208 */ /* 0x000fe40001800000 */
[----:B------:R-:W-:Y:S01]  /*2740*/  FSEL R30, R41, RZ, P6 ;  /* 0x000000ff291e7208 */ /* 0x000fe20003000000 */
[----:B------:R-:W-:Y:S01]  /*2750*/  IMAD.WIDE.U32 R34, R119, 0x10, R22 ;  /* 0x0000001077227825 */ /* 0x000fe200078e0016 */
[----:B------:R-:W-:Y:S02]  /*2760*/  F2FP.F16.F32.PACK_AB R22, R24, R139 ;  /* 0x0000008b1816723e */ /* 0x000fe400000000ff */
[----:B------:R-:W-:Y:S02]  /*2770*/  F2FP.F16.F32.PACK_AB R24, R28, R31 ;  /* 0x0000001f1c18723e */ /* 0x000fe400000000ff */
[----:B------:R-:W-:-:S02]  /*2780*/  FSEL R31, R159, RZ, P0 ;  /* 0x000000ff9f1f7208 */ /* 0x000fc40000000000 */
[----:B------:R-:W-:Y:S02]  /*2790*/  FSEL R36, R36, RZ, P4 ;  /* 0x000000ff24247208 */ /* 0x000fe40002000000 */
[----:B------:R-:W-:Y:S02]  /*27a0*/  FSEL R28, R29, RZ, P5 ;  /* 0x000000ff1d1c7208 */ /* 0x000fe40002800000 */
        /* <DEDUP_REMOVED lines=9> */
[----:B------:R-:W-:-:S05]  /*2840*/  F2FP.F16.F32.PACK_AB R28, R28, R37 ;  /* 0x000000251c1c723e */ /* 0x000fca00000000ff */
[----:B------:R0:W-:Y:S01]  /*2850*/  STG.E.128 desc[UR6][R34.64], R28 ;  /* 0x0000001c22007986 */ /* 0x0001e2000c101d06 */
[----:B------:R-:W-:Y:S05]  /*2860*/  BRA `(.L_x_1445) ;  /* 0x0000002400f07947 */ /* 0x000fea0003800000 */
.L_x_1444:
[-CC-:B------:R-:W-:Y:S01]  /*2870*/  FFMA.FTZ R147, R147, R126.reuse, R145.reuse ;  /* 0x0000007e93937223 */ /* 0x180fe20000010091 */
[-CC-:B------:R-:W-:Y:S01]  /*2880*/  FFMA.FTZ R146, R146, R126.reuse, R145.reuse ;  /* 0x0000007e92927223 */ /* 0x180fe20000010091 */
[----:B------:R-:W-:Y:S01]  /*2890*/  FFMA.FTZ R139, R139, R126, R145 ;  /* 0x0000007e8b8b7223 */ /* 0x000fe20000010091 */
[--C-:B-----5:R-:W-:Y:S02]  /*28a0*/  HADD2.F32 R17, -RZ, R7.reuse.H0_H0 ;  /* 0x20000007ff117230 */ /* 0x120fe40000004100 */
[----:B------:R-:W-:Y:S01]  /*28b0*/  FADD.FTZ R27, R142, -R147 ;  /* 0x800000938e1b7221 */ /* 0x000fe20000010000 */
[----:B------:R-:W-:Y:S02]  /*28c0*/  HADD2.F32 R18, -RZ, R7.H1_H1 ;  /* 0x30000007ff127230 */ /* 0x000fe40000004100 */
[----:B------:R-:W-:Y:S01]  /*28d0*/  FADD.FTZ R143, R143, -R146 ;  /* 0x800000928f8f7221 */ /* 0x000fe20000010000 */
[--C-:B------:R-:W-:Y:S02]  /*28e0*/  HADD2.F32 R16, -RZ, R6.reuse.H0_H0 ;  /* 0x20000006ff107230 */ /* 0x100fe40000004100 */
[----:B------:R-:W-:Y:S01]  /*28f0*/  FADD.FTZ R19, R132, -R139 ;  /* 0x8000008b84137221 */ /* 0x000fe20000010000 */
[C---:B------:R-:W-:Y:S01]  /*2900*/  FFMA.FTZ R27, R118.reuse, R27, R17 ;  /* 0x0000001b761b7223 */ /* 0x040fe20000010011 */
[----:B------:R-:W-:Y:S01]  /*2910*/  FFMA.FTZ R18, R118, R143, R18 ;  /* 0x0000008f76127223 */ /* 0x000fe20000010012 */
[----:B------:R-:W-:Y:S01]  /*2920*/  ISETP.GE.U32.AND P3, PT, R30, RZ, PT ;  /* 0x000000ff1e00720c */ /* 0x000fe20003f66070 */
[----:B------:R-:W-:Y:S01]  /*2930*/  FFMA.FTZ R19, R118, R19, R16 ;  /* 0x0000001376137223 */ /* 0x000fe20000010010 */
[-C--:B------:R-:W-:Y:S01]  /*2940*/  FMUL.FTZ R17, R27, R120.reuse ;  /* 0x000000781b117220 */ /* 0x080fe20000410000 */
[-C--:B------:R-:W-:Y:S01]  /*2950*/  FMUL.FTZ R20, R18, R120.reuse ;  /* 0x0000007812147220 */ /* 0x080fe20000410000 */
[----:B------:R-:W-:Y:S01]  /*2960*/  LOP3.LUT P4, RZ, R31, 0xff0000, RZ, 0xc0, !PT ;  /* 0x00ff00001fff7812 */ /* 0x000fe2000788c0ff */
[----:B------:R-:W-:Y:S01]  /*2970*/  FMUL.FTZ R16, R19, R120 ;  /* 0x0000007813107220 */ /* 0x000fe20000410000 */
[----:B------:R-:W-:Y:S01]  /*2980*/  FMUL.FTZ R17, R17, UR4 ;  /* 0x0000000411117c20 */ /* 0x000fe20008410000 */
[----:B------:R-:W-:Y:S01]  /*2990*/  FMUL.FTZ R20, R20, UR4 ;  /* 0x0000000414147c20 */ /* 0x000fe20008410000 */
[C---:B------:R-:W-:Y:S01]  /*29a0*/  ISETP.GE.U32.AND.EX P3, PT, R31.reuse, 0x1000000, PT, P3 ;  /* 0x010000001f00780c */ /* 0x040fe20003f66130 */
[----:B------:R-:W-:Y:S01]  /*29b0*/  FMUL.FTZ R16, R16, UR4 ;  /* 0x0000000410107c20 */ /* 0x000fe20008410000 */
[----:B------:R-:W-:Y:S01]  /*29c0*/  LOP3.LUT P5, RZ, R31, 0xff, RZ, 0xc0, !PT ;  /* 0x000000ff1fff7812 */ /* 0x000fe200078ac0ff */
[-CC-:B------:R-:W-:Y:S01]  /*29d0*/  FFMA.FTZ R141, R141, R126.reuse, R145.reuse ;  /* 0x0000007e8d8d7223 */ /* 0x180fe20000010091 */
[----:B------:R-:W-:Y:S01]  /*29e0*/  FSEL R132, R17, RZ, P4 ;  /* 0x000000ff11847208 */ /* 0x000fe20002000000 */
[-C--:B------:R-:W-:Y:S01]  /*29f0*/  FFMA.FTZ R17, R140, R126.reuse, R145 ;  /* 0x0000007e8c117223 */ /* 0x080fe20000010091 */
[----:B------:R-:W-:Y:S01]  /*2a00*/  FSEL R139, R20, RZ, P3 ;  /* 0x000000ff148b7208 */ /* 0x000fe20001800000 */
[----:B------:R-:W-:Y:S01]  /*2a10*/  HADD2.F32 R21, -RZ, R6.H1_H1 ;  /* 0x30000006ff157230 */ /* 0x000fe20000004100 */
[----:B------:R-:W-:Y:S01]  /*2a20*/  LOP3.LUT P0, RZ, R30, 0xff, RZ, 0xc0, !PT ;  /* 0x000000ff1eff7812 */ /* 0x000fe2000780c0ff */
[----:B------:R-:W-:Y:S01]  /*2a30*/  FADD.FTZ R17, R134, -R17 ;  /* 0x8000001186117221 */ /* 0x000fe20000010000 */
[----:B------:R-:W-:Y:S01]  /*2a40*/  LOP3.LUT P6, RZ, R30, 0xff00, RZ, 0xc0, !PT ;  /* 0x0000ff001eff7812 */ /* 0x000fe200078cc0ff */
[----:B------:R-:W-:Y:S01]  /*2a50*/  FADD.FTZ R141, R136, -R141 ;  /* 0x8000008d888d7221 */ /* 0x000fe20000010000 */
[----:B------:R-:W-:Y:S01]  /*2a60*/  LOP3.LUT P4, RZ, R30, 0xff0000, RZ, 0xc0, !PT ;  /* 0x00ff00001eff7812 */ /* 0x000fe2000788c0ff */
[-C--:B------:R-:W-:Y:S01]  /*2a70*/  FFMA.FTZ R0, R0, R126.reuse, R145 ;  /* 0x0000007e00007223 */ /* 0x080fe20000010091 */
[----:B------:R-:W-:Y:S01]  /*2a80*/  LOP3.LUT P3, RZ, R30, 0xff000000, RZ, 0xc0, !PT ;  /* 0xff0000001eff7812 */ /* 0x000fe2000786c0ff */
[----:B------:R-:W-:Y:S01]  /*2a90*/  FFMA.FTZ R26, R118, R17, R21 ;  /* 0x00000011761a7223 */ /* 0x000fe20000010015 */
[----:B------:R-:W-:Y:S01]  /*2aa0*/  FSEL R30, R16, RZ, P5 ;  /* 0x000000ff101e7208 */ /* 0x000fe20002800000 */
[-CC-:B------:R-:W-:Y:S01]  /*2ab0*/  FFMA.FTZ R16, R133, R126.reuse, R145.reuse ;  /* 0x0000007e85107223 */ /* 0x180fe20000010091 */
[----:B------:R-:W-:Y:S01]  /*2ac0*/  FFMA.FTZ R161, R161, R126, R145 ;  /* 0x0000007ea1a17223 */ /* 0x000fe20000010091 */
[----:B------:R-:W-:Y:S01]  /*2ad0*/  FADD.FTZ R135, R135, -R0 ;  /* 0x8000000087877221 */ /* 0x000fe20000010000 */
[----:B------:R-:W-:-:S02]  /*2ae0*/  HADD2.F32 R22, -RZ, R5.H1_H1 ;  /* 0x30000005ff167230 */ /* 0x000fc40000004100 */
[----:B------:R-:W-:Y:S01]  /*2af0*/  FADD.FTZ R127, R127, -R16 ;  /* 0x800000107f7f7221 */ /* 0x000fe20000010000 */
[-CC-:B------:R-:W-:Y:S01]  /*2b00*/  FFMA.FTZ R16, R157, R126.reuse, R145.reuse ;  /* 0x0000007e9d107223 */ /* 0x180fe20000010091 */
[----:B------:R-:W-:Y:S01]  /*2b10*/  FFMA.FTZ R131, R131, R126, R145 ;  /* 0x0000007e83837223 */ /* 0x000fe20000010091 */
[--C-:B------:R-:W-:Y:S02]  /*2b20*/  HADD2.F32 R0, -RZ, R4.reuse.H0_H0 ;  /* 0x20000004ff007230 */ /* 0x100fe40000004100 */
[----:B------:R-:W-:Y:S01]  /*2b30*/  FADD.FTZ R23, R148, -R161 ;  /* 0x800000a194177221 */ /* 0x000fe20000010000 */
[----:B------:R-:W-:Y:S01]  /*2b40*/  FADD.FTZ R137, R137, -R16 ;  /* 0x8000001089897221 */ /* 0x000fe20000010000 */
[----:B------:R-:W-:Y:S01]  /*2b50*/  HADD2.F32 R16, -RZ, R4.H1_H1 ;  /* 0x30000004ff107230 */ /* 0x000fe20000004100 */
[----:B------:R-:W-:Y:S01]  /*2b60*/  LOP3.LUT P5, RZ, R31, 0xff00, RZ, 0xc0, !PT ;  /* 0x0000ff001fff7812 */ /* 0x000fe200078ac0ff */
[----:B------:R-:W-:Y:S02]  /*2b70*/  HADD2.F32 R17, -RZ, R11.H0_H0 ;  /* 0x2000000bff117230 */ /* 0x000fe40000004100 */
[----:B------:R-:W-:Y:S01]  /*2b80*/  FADD.FTZ R131, R128, -R131 ;  /* 0x8000008380837221 */ /* 0x000fe20000010000 */
[----:B------:R-:W-:-:S02]  /*2b90*/  HADD2.F32 R20, -RZ, R5.H0_H0 ;  /* 0x20000005ff147230 */ /* 0x000fc40000004100 */
[----:B------:R-:W-:Y:S01]  /*2ba0*/  FFMA.FTZ R24, R118, R141, R16 ;  /* 0x0000008d76187223 */ /* 0x000fe20000010010 */
[----:B------:R-:W-:Y:S01]  /*2bb0*/  FMUL.FTZ R16, R26, R120 ;  /* 0x000000781a107220 */ /* 0x000fe20000410000 */
[C---:B------:R-:W-:Y:S01]  /*2bc0*/  FFMA.FTZ R22, R118.reuse, R127, R22 ;  /* 0x0000007f76167223 */ /* 0x040fe20000010016 */
[----:B------:R-:W-:Y:S01]  /*2bd0*/  FFMA.FTZ R135, R118, R135, R0 ;  /* 0x0000008776877223 */ /* 0x000fe20000010000 */
[----:B------:R-:W-:Y:S01]  /*2be0*/  FFMA.FTZ R160, R160, R126, R145 ;  /* 0x0000007ea0a07223 */ /* 0x000fe20000010091 */
[----:B------:R-:W-:Y:S01]  /*2bf0*/  FMUL.FTZ R16, R16, UR4 ;  /* 0x0000000410107c20 */ /* 0x000fe20008410000 */
[C---:B------:R-:W-:Y:S01]  /*2c00*/  FFMA.FTZ R23, R118.reuse, R23, R17 ;  /* 0x0000001776177223 */ /* 0x040fe20000010011 */
[----:B------:R-:W-:Y:S01]  /*2c10*/  FFMA.FTZ R25, R118, R131, R20 ;  /* 0x0000008376197223 */ /* 0x000fe20000010014 */
[-C--:B------:R-:W-:Y:S01]  /*2c20*/  FMUL.FTZ R17, R22, R120.reuse ;  /* 0x0000007816117220 */ /* 0x080fe20000410000 */
[----:B------:R-:W-:Y:S01]  /*2c30*/  HADD2.F32 R20, -RZ, R11.H1_H1 ;  /* 0x3000000bff147230 */ /* 0x000fe20000004100 */
[----:B------:R-:W-:Y:S01]  /*2c40*/  FSEL R31, R16, RZ, P5 ;  /* 0x000000ff101f7208 */ /* 0x000fe20002800000 */
[----:B------:R-:W-:Y:S01]  /*2c50*/  FMUL.FTZ R16, R135, R120 ;  /* 0x0000007887107220 */ /* 0x000fe20000410000 */
[----:B------:R-:W-:Y:S01]  /*2c60*/  FADD.FTZ R149, R149, -R160 ;  /* 0x800000a095957221 */ /* 0x000fe20000010000 */
[----:B------:R-:W-:-:S02]  /*2c70*/  HADD2.F32 R128, -RZ, R10.H0_H0 ;  /* 0x2000000aff807230 */ /* 0x000fc40000004100 */
[----:B------:R-:W-:Y:S01]  /*2c80*/  FMUL.FTZ R127, R17, UR4 ;  /* 0x00000004117f7c20 */ /* 0x000fe20008410000 */
[-C--:B------:R-:W-:Y:S01]  /*2c90*/  FMUL.FTZ R17, R24, R120.reuse ;  /* 0x0000007818117220 */ /* 0x080fe20000410000 */
[----:B------:R-:W-:Y:S01]  /*2ca0*/  FMUL.FTZ R16, R16, UR4 ;  /* 0x0000000410107c20 */ /* 0x000fe20008410000 */
[C---:B------:R-:W-:Y:S01]  /*2cb0*/  FFMA.FTZ R20, R118.reuse, R149, R20 ;  /* 0x0000009576147223 */ /* 0x040fe20000010014 */
[----:B------:R-:W-:Y:S01]  /*2cc0*/  FFMA.FTZ R21, R118, R137, R128 ;  /* 0x0000008976157223 */ /* 0x000fe20000010080 */
[-C--:B------:R-:W-:Y:S01]  /*2cd0*/  FMUL.FTZ R131, R23, R120.reuse ;  /* 0x0000007817837220 */ /* 0x080fe20000410000 */
[----:B------:R-:W-:Y:S01]  /*2ce0*/  FMUL.FTZ R17, R17, UR4 ;  /* 0x0000000411117c20 */ /* 0x000fe20008410000 */
        /* <DEDUP_REMOVED lines=18> */
[-C--:B------:R-:W-:Y:S01]  /*2e10*/  FFMA.FTZ R130, R130, R126.reuse, R145 ;  /* 0x0000007e82827223 */ /* 0x080fe20000010091 */
[----:B------:R-:W-:Y:S01]  /*2e20*/  FSEL R133, R133, RZ, P6 ;  /* 0x000000ff85857208 */ /* 0x000fe20003000000 */
[----:B------:R-:W-:Y:S01]  /*2e30*/  FADD.FTZ R125, R40, -R125 ;  /* 0x8000007d287d7221 */ /* 0x000fe20000010000 */
[----:B------:R-:W-:Y:S01]  /*2e40*/  FSEL R134, R134, RZ, P0 ;  /* 0x000000ff86867208 */ /* 0x000fe20000000000 */
[----:B------:R-:W-:Y:S01]  /*2e50*/  FADD.FTZ R17, R122, -R17 ;  /* 0x800000117a117221 */ /* 0x000fe20000010000 */
[C---:B------:R-:W-:Y:S01]  /*2e60*/  LOP3.LUT P5, RZ, R28.reuse, 0xff, RZ, 0xc0, !PT ;  /* 0x000000ff1cff7812 */ /* 0x040fe200078ac0ff */
[----:B------:R-:W-:Y:S01]  /*2e70*/  HADD2.F32 R40, -RZ, R9.H0_H0 ;  /* 0x20000009ff287230 */ /* 0x000fe20000004100 */
[C---:B------:R-:W-:Y:S01]  /*2e80*/  LOP3.LUT P4, RZ, R28.reuse, 0xff00, RZ, 0xc0, !PT ;  /* 0x0000ff001cff7812 */ /* 0x040fe2000788c0ff */
[-C--:B------:R-:W-:Y:S01]  /*2e90*/  FFMA.FTZ R153, R153, R126.reuse, R145 ;  /* 0x0000007e99997223 */ /* 0x080fe20000010091 */
[----:B------:R-:W-:Y:S01]  /*2ea0*/  LOP3.LUT P6, RZ, R28, 0xff0000, RZ, 0xc0, !PT ;  /* 0x00ff00001cff7812 */ /* 0x000fe200078cc0ff */
[----:B------:R-:W-:Y:S01]  /*2eb0*/  FADD.FTZ R129, R42, -R129 ;  /* 0x800000812a817221 */ /* 0x000fe20000010000 */
[----:B------:R-:W-:Y:S01]  /*2ec0*/  LOP3.LUT P0, RZ, R28, 0xff000000, RZ, 0xc0, !PT ;  /* 0xff0000001cff7812 */ /* 0x000fe2000780c0ff */
[-CC-:B------:R-:W-:Y:S01]  /*2ed0*/  FFMA.FTZ R124, R124, R126.reuse, R145.reuse ;  /* 0x0000007e7c7c7223 */ /* 0x180fe20000010091 */
[----:B------:R-:W-:Y:S01]  /*2ee0*/  FSEL R28, R16, RZ, P3 ;  /* 0x000000ff101c7208 */ /* 0x000fe20001800000 */
[----:B------:R-:W-:Y:S01]  /*2ef0*/  FFMA.FTZ R16, R151, R126, R145 ;  /* 0x0000007e97107223 */ /* 0x000fe20000010091 */
[----:B------:R-:W-:Y:S01]  /*2f00*/  LOP3.LUT P3, RZ, R29, 0xff00, RZ, 0xc0, !PT ;  /* 0x0000ff001dff7812 */ /* 0x000fe2000786c0ff */
[----:B------:R-:W-:-:S02]  /*2f10*/  HADD2.F32 R29, -RZ, R10.H1_H1 ;  /* 0x3000000aff1d7230 */ /* 0x000fc40000004100 */
[----:B------:R-:W-:Y:S01]  /*2f20*/  FADD.FTZ R43, R43, -R130 ;  /* 0x800000822b2b7221 */ /* 0x000fe20000010000 */
[----:B------:R-:W-:Y:S01]  /*2f30*/  FADD.FTZ R37, R37, -R16 ;  /* 0x8000001025257221 */ /* 0x000fe20000010000 */
[--C-:B------:R-:W-:Y:S02]  /*2f40*/  HADD2.F32 R16, -RZ, R8.reuse.H0_H0 ;  /* 0x20000008ff107230 */ /* 0x100fe40000004100 */
[----:B------:R-:W-:Y:S01]  /*2f50*/  FADD.FTZ R153, R38, -R153 ;  /* 0x8000009926997221 */ /* 0x000fe20000010000 */
[C---:B------:R-:W-:Y:S01]  /*2f60*/  FFMA.FTZ R130, R118.reuse, R17, R29 ;  /* 0x0000001176827223 */ /* 0x040fe2000001001d */
[C---:B------:R-:W-:Y:S01]  /*2f70*/  FFMA.FTZ R137, R118.reuse, R129, R40 ;  /* 0x0000008176897223 */ /* 0x040fe20000010028 */
[----:B------:R-:W-:Y:S02]  /*2f80*/  HADD2.F32 R38, -RZ, R8.H1_H1 ;  /* 0x30000008ff267230 */ /* 0x000fe40000004100 */
[----:B------:R-:W-:Y:S01]  /*2f90*/  FADD.FTZ R41, R41, -R124 ;  /* 0x8000007c29297221 */ /* 0x000fe20000010000 */
[----:B------:R-:W-:Y:S01]  /*2fa0*/  FFMA.FTZ R125, R118, R125, R16 ;  /* 0x0000007d767d7223 */ /* 0x000fe20000010010 */
[----:B------:R-:W-:Y:S01]  /*2fb0*/  FMUL.FTZ R17, R130, R120 ;  /* 0x0000007882117220 */ /* 0x000fe20000410000 */
[----:B------:R-:W-:Y:S01]  /*2fc0*/  FFMA.FTZ R136, R155, R126, R145 ;  /* 0x0000007e9b887223 */ /* 0x000fe20000010091 */
[----:B------:R-:W-:Y:S01]  /*2fd0*/  FMUL.FTZ R16, R137, R120 ;  /* 0x0000007889107220 */ /* 0x000fe20000410000 */
[----:B------:R-:W-:-:S02]  /*2fe0*/  HADD2.F32 R42, -RZ, R9.H1_H1 ;  /* 0x30000009ff2a7230 */ /* 0x000fc40000004100 */
[----:B------:R-:W-:Y:S01]  /*2ff0*/  FFMA.FTZ R29, R118, R41, R38 ;  /* 0x00000029761d7223 */ /* 0x000fe20000010026 */
[----:B------:R-:W-:Y:S01]  /*3000*/  FMUL.FTZ R38, R17, UR4 ;  /* 0x0000000411267c20 */ /* 0x000fe20008410000 */
[----:B------:R-:W-:Y:S01]  /*3010*/  FADD.FTZ R141, R39, -R136 ;  /* 0x80000088278d7221 */ /* 0x000fe20000010000 */
[----:B------:R-:W-:Y:S01]  /*3020*/  FMUL.FTZ R17, R16, UR4 ;  /* 0x0000000410117c20 */ /* 0x000fe20008410000 */
[----:B------:R-:W-:Y:S02]  /*3030*/  HADD2.F32 R39, -RZ, R12.H0_H0 ;  /* 0x2000000cff277230 */ /* 0x000fe40000004100 */
[----:B------:R-:W-:Y:S01]  /*3040*/  FMUL.FTZ R16, R125, R120 ;  /* 0x000000787d107220 */ /* 0x000fe20000410000 */
[-CC-:B------:R-:W-:Y:S01]  /*3050*/  FFMA.FTZ R150, R150, R126.reuse, R145.reuse ;  /* 0x0000007e96967223 */ /* 0x180fe20000010091 */
[-CC-:B------:R-:W-:Y:S01]  /*3060*/  FFMA.FTZ R154, R154, R126.reuse, R145.reuse ;  /* 0x0000007e9a9a7223 */ /* 0x180fe20000010091 */
[-CC-:B------:R-:W-:Y:S01]  /*3070*/  FFMA.FTZ R149, R158, R126.reuse, R145.reuse ;  /* 0x0000007e9e957223 */ /* 0x180fe20000010091 */
[-CC-:B------:R-:W-:Y:S01]  /*3080*/  FFMA.FTZ R159, R159, R126.reuse, R145.reuse ;  /* 0x0000007e9f9f7223 */ /* 0x180fe20000010091 */
[----:B------:R-:W-:Y:S01]  /*3090*/  FFMA.FTZ R151, R156, R126, R145 ;  /* 0x0000007e9c977223 */ /* 0x000fe20000010091 */
[----:B------:R-:W-:-:S02]  /*30a0*/  HADD2.F32 R40, -RZ, R13.H0_H0 ;  /* 0x2000000dff287230 */ /* 0x000fc40000004100 */
[----:B------:R-:W-:Y:S01]  /*30b0*/  FFMA.FTZ R126, R118, R43, R42 ;  /* 0x0000002b767e7223 */ /* 0x000fe2000001002a */
[----:B------:R-:W-:Y:S01]  /*30c0*/  FMUL.FTZ R16, R16, UR4 ;  /* 0x0000000410107c20 */ /* 0x000fe20008410000 */
[C---:B------:R-:W-:Y:S01]  /*30d0*/  FFMA.FTZ R145, R118.reuse, R37, R39 ;  /* 0x0000002576917223 */ /* 0x040fe20000010027 */
[----:B------:R-:W-:Y:S01]  /*30e0*/  FSEL R124, R17, RZ, P6 ;  /* 0x000000ff117c7208 */ /* 0x000fe20003000000 */
[----:B------:R-:W-:Y:S01]  /*30f0*/  FFMA.FTZ R153, R118, R153, R40 ;  /* 0x0000009976997223 */ /* 0x000fe20000010028 */
[-C--:B------:R-:W-:Y:S01]  /*3100*/  FMUL.FTZ R37, R126, R120.reuse ;  /* 0x000000787e257220 */ /* 0x080fe20000410000 */
[-C--:B------:R-:W-:Y:S01]  /*3110*/  FMUL.FTZ R17, R29, R120.reuse ;  /* 0x000000781d117220 */ /* 0x080fe20000410000 */
[--C-:B------:R-:W-:Y:S01]  /*3120*/  HADD2.F32 R42, -RZ, R14.reuse.H0_H0 ;  /* 0x2000000eff2a7230 */ /* 0x100fe20000004100 */
[----:B------:R-:W-:Y:S01]  /*3130*/  FSEL R122, R16, RZ, P5 ;  /* 0x000000ff107a7208 */ /* 0x000fe20002800000 */
[----:B------:R-:W-:Y:S01]  /*3140*/  FMUL.FTZ R37, R37, UR4 ;  /* 0x0000000425257c20 */ /* 0x000fe20008410000 */
[----:B------:R-:W-:Y:S01]  /*3150*/  FMUL.FTZ R17, R17, UR4 ;  /* 0x0000000411117c20 */ /* 0x000fe20008410000 */
[-C--:B------:R-:W-:Y:S01]  /*3160*/  FMUL.FTZ R16, R153, R120.reuse ;  /* 0x0000007899107220 */ /* 0x080fe20000410000 */
[----:B------:R-:W-:Y:S01]  /*3170*/  FFMA.FTZ R147, R118, R141, R42 ;  /* 0x0000008d76937223 */ /* 0x000fe2000001002a */
[----:B------:R-:W-:Y:S01]  /*3180*/  FSEL R143, R38, RZ, P3 ;  /* 0x000000ff268f7208 */ /* 0x000fe20001800000 */
[----:B------:R-:W-:Y:S01]  /*3190*/  FADD.FTZ R159, R34, -R159 ;  /* 0x8000009f229f7221 */ /* 0x000fe20000010000 */
[----:B------:R-:W-:Y:S01]  /*31a0*/  FSEL R141, R37, RZ, P0 ;  /* 0x000000ff258d7208 */ /* 0x000fe20000000000 */
[----:B------:R-:W-:Y:S01]  /*31b0*/  FMUL.FTZ R38, R16, UR4 ;  /* 0x0000000410267c20 */ /* 0x000fe20008410000 */
[----:B------:R-:W-:Y:S01]  /*31c0*/  FSEL R129, R17, RZ, P4 ;  /* 0x000000ff11817208 */ /* 0x000fe20002000000 */
[-C--:B------:R-:W-:Y:S01]  /*31d0*/  FMUL.FTZ R37, R145, R120.reuse ;  /* 0x0000007891257220 */ /* 0x080fe20000410000 */
[----:B------:R-:W0:Y:S01]  /*31e0*/  LDC.64 R16, c[0x0][0x478] ;  /* 0x00011e00ff107b82 */ /* 0x000e220000000a00 */
[----:B------:R-:W-:Y:S01]  /*31f0*/  FMUL.FTZ R39, R147, R120 ;  /* 0x0000007893277220 */ /* 0x000fe20000410000 */
[C---:B------:R-:W-:Y:S01]  /*3200*/  LOP3.LUT P3, RZ, R2.reuse, 0xff, RZ, 0xc0, !PT ;  /* 0x000000ff02ff7812 */ /* 0x040fe2000786c0ff */
[----:B------:R-:W-:Y:S01]  /*3210*/  FMUL.FTZ R37, R37, UR4 ;  /* 0x0000000425257c20 */ /* 0x000fe20008410000 */
[C---:B------:R-:W-:Y:S01]  /*3220*/  LOP3.LUT P0, RZ, R2.reuse, 0xff0000, RZ, 0xc0, !PT ;  /* 0x00ff000002ff7812 */ /* 0x040fe2000780c0ff */
[----:B------:R-:W-:Y:S01]  /*3230*/  FMUL.FTZ R39, R39, UR4 ;  /* 0x0000000427277c20 */ /* 0x000fe20008410000 */
[----:B------:R-:W-:Y:S01]  /*3240*/  LOP3.LUT P4, RZ, R3, 0xff, RZ, 0xc0, !PT ;  /* 0x000000ff03ff7812 */ /* 0x000fe2000788c0ff */
[----:B------:R-:W-:Y:S01]  /*3250*/  HADD2.F32 R34, -RZ, R14.H1_H1 ;  /* 0x3000000eff227230 */ /* 0x000fe20000004100 */
[----:B------:R-:W-:Y:S01]  /*3260*/  FSEL R136, R37, RZ, P3 ;  /* 0x000000ff25887208 */ /* 0x000fe20001800000 */
[----:B------:R-:W-:Y:S01]  /*3270*/  FADD.FTZ R37, R33, -R154 ;  /* 0x8000009a21257221 */ /* 0x000fe20000010000 */
[----:B------:R-:W-:Y:S01]  /*3280*/  ISETP.GE.U32.AND P3, PT, R2, RZ, PT ;  /* 0x000000ff0200720c */ /* 0x000fe20003f66070 */
[----:B------:R-:W-:Y:S01]  /*3290*/  HADD2.F32 R33, -RZ, R12.H1_H1 ;  /* 0x3000000cff217230 */ /* 0x000fe20000004100 */
[----:B------:R-:W-:Y:S01]  /*32a0*/  FSEL R138, R38, RZ, P0 ;  /* 0x000000ff268a7208 */ /* 0x000fe20000000000 */
[----:B------:R-:W-:Y:S01]  /*32b0*/  FADD.FTZ R35, R35, -R150 ;  /* 0x8000009623237221 */ /* 0x000fe20000010000 */
[----:B------:R-:W-:Y:S01]  /*32c0*/  FSEL R140, R39, RZ, P4 ;  /* 0x000000ff278c7208 */ /* 0x000fe20002000000 */
[----:B------:R-:W-:Y:S01]  /*32d0*/  FADD.FTZ R149, R36, -R149 ;  /* 0x8000009524957221 */ /* 0x000fe20000010000 */
[C---:B------:R-:W-:Y:S01]  /*32e0*/  LOP3.LUT P6, RZ, R2.reuse, 0xff00, RZ, 0xc0, !PT ;  /* 0x0000ff0002ff7812 */ /* 0x040fe200078cc0ff */
[--C-:B------:R-:W-:Y:S01]  /*32f0*/  HADD2.F32 R36, -RZ, R15.reuse.H0_H0 ;  /* 0x2000000fff247230 */ /* 0x100fe20000004100 */
[----:B------:R-:W-:Y:S01]  /*3300*/  LOP3.LUT P5, RZ, R2, 0xff000000, RZ, 0xc0, !PT ;  /* 0xff00000002ff7812 */ /* 0x000fe200078ac0ff */
[----:B------:R-:W-:Y:S01]  /*3310*/  HADD2.F32 R39, -RZ, R15.H1_H1 ;  /* 0x3000000fff277230 */ /* 0x000fe20000004100 */
[C---:B------:R-:W-:Y:S01]  /*3320*/  LOP3.LUT P0, RZ, R3.reuse, 0xff00, RZ, 0xc0, !PT ;  /* 0x0000ff0003ff7812 */ /* 0x040fe2000780c0ff */
[----:B------:R-:W-:Y:S01]  /*3330*/  FADD.FTZ R151, R32, -R151 ;  /* 0x8000009720977221 */ /* 0x000fe20000010000 */
[C---:B------:R-:W-:Y:S01]  /*3340*/  LOP3.LUT P4, RZ, R3.reuse, 0xff0000, RZ, 0xc0, !PT ;  /* 0x00ff000003ff7812 */ /* 0x040fe2000788c0ff */
[C---:B------:R-:W-:Y:S01]  /*3350*/  FFMA.FTZ R33, R118.reuse, R35, R33 ;  /* 0x0000002376217223 */ /* 0x040fe20000010021 */
[----:B------:R-:W-:Y:S01]  /*3360*/  ISETP.GE.U32.AND.EX P3, PT, R3, 0x1000000, PT, P3 ;  /* 0x010000000300780c */ /* 0x000fe20003f66130 */
[----:B------:R-:W-:Y:S01]  /*3370*/  FFMA.FTZ R34, R118, R149, R34 ;  /* 0x0000009576227223 */ /* 0x000fe20000010022 */
[----:B------:R-:W1:Y:S01]  /*3380*/  LDC.64 R2, c[0x0][0x468] ;  /* 0x00011a00ff027b82 */ /* 0x000e620000000a00 */
[----:B------:R-:W-:Y:S01]  /*3390*/  F2FP.F16.F32.PACK_AB R25, R22, R25 ;  /* 0x000000191619723e */ /* 0x000fe200000000ff */
[----:B------:R-:W-:Y:S01]  /*33a0*/  HADD2.F32 R22, -RZ, R13.H1_H1 ;  /* 0x3000000dff167230 */ /* 0x000fe20000004100 */
[----:B------:R-:W-:Y:S01]  /*33b0*/  F2FP.F16.F32.PACK_AB R27, R18, R27 ;  /* 0x0000001b121b723e */ /* 0x000fe200000000ff */
[----:B------:R-:W-:Y:S01]  /*33c0*/  FFMA.FTZ R159, R118, R159, R36 ;  /* 0x0000009f769f7223 */ /* 0x000fe20000010024 */
[----:B------:R-:W-:Y:S01]  /*33d0*/  F2FP.F16.F32.PACK_AB R26, R26, R19 ;  /* 0x000000131a1a723e */ /* 0x000fe200000000ff */
[----:B0-----:R-:W-:Y:S01]  /*33e0*/  IMAD.WIDE.U32 R18, R123, 0x10, R16 ;  /* 0x000000107b127825 */ /* 0x001fe200078e0010 */
[----:B------:R-:W-:-:S03]  /*33f0*/  F2FP.F16.F32.PACK_AB R24, R24, R135 ;  /* 0x000000871818723e */ /* 0x000fc600000000ff */
[C---:B------:R-:W-:Y:S01]  /*3400*/  FFMA.FTZ R32, R118.reuse, R37, R22 ;  /* 0x0000002576207223 */ /* 0x040fe20000010016 */
[----:B------:R-:W-:Y:S01]  /*3410*/  FFMA.FTZ R151, R118, R151, R39 ;  /* 0x0000009776977223 */ /* 0x000fe20000010027 */
[----:B------:R-:W-:-:S04]  /*3420*/  IMAD.WIDE.U32 R36, R121, 0x10, R16 ;  /* 0x0000001079247825 */ /* 0x000fc800078e0010 */
[----:B------:R-:W-:Y:S01]  /*3430*/  FMUL.FTZ R35, R159, R120 ;  /* 0x000000789f237220 */ /* 0x000fe20000410000 */
[----:B------:R0:W-:Y:S01]  /*3440*/  STG.E.128 desc[UR6][R18.64], R24 ;  /* 0x0000001812007986 */ /* 0x0001e2000c101d06 */
[----:B------:R-:W-:Y:S01]  /*3450*/  F2FP.F16.F32.PACK_AB R23, R20, R23 ;  /* 0x000000171417723e */ /* 0x000fe200000000ff */
[----:B------:R-:W-:Y:S01]  /*3460*/  IMAD.WIDE.U32 R38, R119, 0x10, R16 ;  /* 0x0000001077267825 */ /* 0x000fe200078e0010 */
[----:B------:R-:W-:-:S03]  /*3470*/  F2FP.F16.F32.PACK_AB R16, R33, R145 ;  /* 0x000000912110723e */ /* 0x000fc600000000ff */
[-C--:B------:R-:W-:Y:S01]  /*3480*/  FMUL.FTZ R33, R33, R120.reuse ;  /* 0x0000007821217220 */ /* 0x080fe20000410000 */
[C---:B------:R-:W-:Y:S01]  /*3490*/  F2FP.F16.F32.PACK_AB R17, R32.reuse, R153 ;  /* 0x000000992011723e */ /* 0x040fe200000000ff */
[----:B------:R-:W-:Y:S01]  /*34a0*/  FMUL.FTZ R32, R32, R120 ;  /* 0x0000007820207220 */ /* 0x000fe20000410000 */
[----:B------:R-:W-:Y:S01]  /*34b0*/  FMUL.FTZ R35, R35, UR4 ;  /* 0x0000000423237c20 */ /* 0x000fe20008410000 */
[----:B------:R-:W-:Y:S01]  /*34c0*/  FMUL.FTZ R33, R33, UR4 ;  /* 0x0000000421217c20 */ /* 0x000fe20008410000 */
[----:B------:R-:W-:Y:S01]  /*34d0*/  F2FP.F16.F32.PACK_AB R22, R130, R21 ;  /* 0x000000158216723e */ /* 0x000fe200000000ff */
[----:B------:R-:W-:Y:S01]  /*34e0*/  FMUL.FTZ R32, R32, UR4 ;  /* 0x0000000420207c20 */ /* 0x000fe20008410000 */
[----:B------:R-:W-:Y:S01]  /*34f0*/  F2FP.F16.F32.PACK_AB R21, R126, R137 ;  /* 0x000000897e15723e */ /* 0x000fe200000000ff */
[--C-:B-1----:R-:W-:Y:S01]  /*3500*/  IMAD.WIDE.U32 R40, R123, 0x10, R2.reuse ;  /* 0x000000107b287825 */ /* 0x102fe200078e0002 */
[----:B------:R-:W-:Y:S02]  /*3510*/  FSEL R35, R35, RZ, P4 ;  /* 0x000000ff23237208 */ /* 0x000fe40002000000 */
[----:B------:R-:W-:Y:S01]  /*3520*/  F2FP.F16.F32.PACK_AB R20, R29, R125 ;  /* 0x0000007d1d14723e */ /* 0x000fe200000000ff */
[----:B------:R-:W-:Y:S01]  /*3530*/  IMAD.WIDE.U32 R42, R121, 0x10, R2 ;  /* 0x00000010792a7825 */ /* 0x000fe200078e0002 */
[----:B------:R-:W-:-:S02]  /*3540*/  FSEL R121, R32, RZ, P5 ;  /* 0x000000ff20797208 */ /* 0x000fc40002800000 */
[C---:B0-----:R-:W-:Y:S01]  /*3550*/  F2FP.F16.F32.PACK_AB R18, R34.reuse, R147 ;  /* 0x000000932212723e */ /* 0x041fe200000000ff */
[-C--:B------:R-:W-:Y:S01]  /*3560*/  FMUL.FTZ R34, R34, R120.reuse ;  /* 0x0000007822227220 */ /* 0x080fe20000410000 */
[----:B------:R-:W-:Y:S01]  /*3570*/  FMUL.FTZ R120, R151, R120 ;  /* 0x0000007897787220 */ /* 0x000fe20000410000 */
[----:B------:R-:W-:Y:S01]  /*3580*/  IMAD.WIDE.U32 R2, R119, 0x10, R2 ;  /* 0x0000001077027825 */ /* 0x000fe200078e0002 */
[----:B------:R-:W-:-:S03]  /*3590*/  F2FP.F16.F32.PACK_AB R27, R139, R132 ;  /* 0x000000848b1b723e */ /* 0x000fc600000000ff */
[----:B------:R-:W-:Y:S01]  /*35a0*/  FMUL.FTZ R34, R34, UR4 ;  /* 0x0000000422227c20 */ /* 0x000fe20008410000 */
[----:B------:R-:W-:Y:S01]  /*35b0*/  FMUL.FTZ R120, R120, UR4 ;  /* 0x0000000478787c20 */ /* 0x000fe20008410000 */
[----:B------:R-:W-:Y:S02]  /*35c0*/  F2FP.F16.F32.PACK_AB R26, R31, R30 ;  /* 0x0000001e1f1a723e */ /* 0x000fe400000000ff */
[----:B------:R-:W-:Y:S02]  /*35d0*/  F2FP.F16.F32.PACK_AB R25, R127, R0 ;  /* 0x000000007f19723e */ /* 0x000fe400000000ff */
[----:B------:R-:W-:Y:S02]  /*35e0*/  F2FP.F16.F32.PACK_AB R24, R131, R128 ;  /* 0x000000808318723e */ /* 0x000fe400000000ff */
[----:B------:R-:W-:Y:S02]  /*35f0*/  FSEL R120, R120, RZ, P3 ;  /* 0x000000ff78787208 */ /* 0x000fe40001800000 */
[----:B------:R-:W-:Y:S01]  /*3600*/  FSEL R123, R34, RZ, P0 ;  /* 0x000000ff227b7208 */ /* 0x000fe20000000000 */
[----:B------:R1:W-:Y:S01]  /*3610*/  STG.E.128 desc[UR6][R40.64], R24 ;  /* 0x0000001828007986 */ /* 0x0003e2000c101d06 */
[----:B------:R-:W-:-:S02]  /*3620*/  FSEL R119, R33, RZ, P6 ;  /* 0x000000ff21777208 */ /* 0x000fc40003000000 */
[----:B------:R-:W-:Y:S01]  /*3630*/  F2FP.F16.F32.PACK_AB R30, R143, R28 ;  /* 0x0000001c8f1e723e */ /* 0x000fe200000000ff */
[----:B------:R1:W-:Y:S01]  /*3640*/  STG.E.128 desc[UR6][R36.64], R20 ;  /* 0x0000001424007986 */ /* 0x0003e2000c101d06 */
        /* <DEDUP_REMOVED lines=9> */
[----:B------:R-:W-:-:S05]  /*36e0*/  F2FP.F16.F32.PACK_AB R32, R119, R136 ;  /* 0x000000887720723e */ /* 0x000fca00000000ff */
[----:B------:R1:W-:Y:S01]  /*36f0*/  STG.E.128 desc[UR6][R2.64], R32 ;  /* 0x0000002002007986 */ /* 0x0003e2000c101d06 */
[----:B------:R-:W-:Y:S05]  /*3700*/  BRA `(.L_x_1445) ;  /* 0x0000001800487947 */ /* 0x000fea0003800000 */
.L_x_1443:
[----:B------:R-:W-:-:S04]  /*3710*/  ISETP.NE.U32.AND P0, PT, RZ, UR14, PT ;  /* 0x0000000eff007c0c */ /* 0x000fc8000bf05070 */
[----:B------:R-:W-:-:S13]  /*3720*/  ISETP.NE.AND.EX P0, PT, RZ, UR15, PT, P0 ;  /* 0x0000000fff007c0c */ /* 0x000fda000bf05300 */
[----:B------:R-:W-:Y:S05]  /*3730*/  @P0 BRA `(.L_x_1446) ;  /* 0x0000000000f80947 */ /* 0x000fea0003800000 */
[-CC-:B------:R-:W-:Y:S01]  /*3740*/  FFMA.FTZ R141, R141, R126.reuse, R145.reuse ;  /* 0x0000007e8d8d7223 */ /* 0x180fe20000010091 */
[-CC-:B------:R-:W-:Y:S01]  /*3750*/  FFMA.FTZ R131, R131, R126.reuse, R145.reuse ;  /* 0x0000007e83837223 */ /* 0x180fe20000010091 */
[-CC-:B------:R-:W-:Y:S01]  /*3760*/  FFMA.FTZ R139, R139, R126.reuse, R145.reuse ;  /* 0x0000007e8b8b7223 */ /* 0x180fe20000010091 */
[----:B------:R-:W-:Y:S01]  /*3770*/  FFMA.FTZ R20, R133, R126, R145 ;  /* 0x0000007e85147223 */ /* 0x000fe20000010091 */
[----:B------:R-:W-:Y:S01]  /*3780*/  FADD.FTZ R21, R136, -R141 ;  /* 0x8000008d88157221 */ /* 0x000fe20000010000 */
[----:B------:R-:W-:Y:S01]  /*3790*/  FADD.FTZ R23, R128, -R131 ;  /* 0x8000008380177221 */ /* 0x000fe20000010000 */
[----:B------:R-:W-:Y:S01]  /*37a0*/  FADD.FTZ R25, R132, -R139 ;  /* 0x8000008b84197221 */ /* 0x000fe20000010000 */
[----:B-----5:R-:W-:Y:S01]  /*37b0*/  LOP3.LUT P3, RZ, R30, 0xff00, RZ, 0xc0, !PT ;  /* 0x0000ff001eff7812 */ /* 0x020fe2000786c0ff */
[C---:B------:R-:W-:Y:S01]  /*37c0*/  FMUL.FTZ R21, R118.reuse, R21 ;  /* 0x0000001576157220 */ /* 0x040fe20000410000 */
[C---:B------:R-:W-:Y:S01]  /*37d0*/  FMUL.FTZ R23, R118.reuse, R23 ;  /* 0x0000001776177220 */ /* 0x040fe20000410000 */
[----:B------:R-:W-:Y:S01]  /*37e0*/  FMUL.FTZ R25, R118, R25 ;  /* 0x0000001976197220 */ /* 0x000fe20000410000 */
[----:B------:R-:W-:Y:S01]  /*37f0*/  FADD.FTZ R127, R127, -R20 ;  /* 0x800000147f7f7221 */ /* 0x000fe20000010000 */
[-C--:B------:R-:W-:Y:S01]  /*3800*/  FMUL.FTZ R21, R21, R120.reuse ;  /* 0x0000007815157220 */ /* 0x080fe20000410000 */
[-C--:B------:R-:W-:Y:S01]  /*3810*/  FMUL.FTZ R23, R23, R120.reuse ;  /* 0x0000007817177220 */ /* 0x080fe20000410000 */
[----:B------:R-:W-:Y:S01]  /*3820*/  FMUL.FTZ R25, R25, R120 ;  /* 0x0000007819197220 */ /* 0x000fe20000410000 */
[-CC-:B------:R-:W-:Y:S01]  /*3830*/  FFMA.FTZ R147, R147, R126.reuse, R145.reuse ;  /* 0x0000007e93937223 */ /* 0x180fe20000010091 */
[----:B------:R-:W-:Y:S01]  /*3840*/  FMUL.FTZ R21, R21, UR4 ;  /* 0x0000000415157c20 */ /* 0x000fe20008410000 */
[-CC-:B------:R-:W-:Y:S01]  /*3850*/  FFMA.FTZ R0, R0, R126.reuse, R145.reuse ;  /* 0x0000007e00007223 */ /* 0x180fe20000010091 */
[----:B------:R-:W-:Y:S01]  /*3860*/  FMUL.FTZ R23, R23, UR4 ;  /* 0x0000000417177c20 */ /* 0x000fe20008410000 */
[----:B------:R-:W-:Y:S01]  /*3870*/  FMUL.FTZ R20, R25, UR4 ;  /* 0x0000000419147c20 */ /* 0x000fe20008410000 */
[----:B------:R-:W-:Y:S01]  /*3880*/  LOP3.LUT P5, RZ, R30, 0xff0000, RZ, 0xc0, !PT ;  /* 0x00ff00001eff7812 */ /* 0x000fe200078ac0ff */
[-C--:B------:R-:W-:Y:S01]  /*3890*/  FFMA.FTZ R27, R140, R126.reuse, R145 ;  /* 0x0000007e8c1b7223 */ /* 0x080fe20000010091 */
[----:B------:R-:W-:Y:S01]  /*38a0*/  LOP3.LUT P6, RZ, R31, 0xff, RZ, 0xc0, !PT ;  /* 0x000000ff1fff7812 */ /* 0x000fe200078cc0ff */
[----:B------:R-:W-:Y:S01]  /*38b0*/  FADD.FTZ R147, R142, -R147 ;  /* 0x800000938e937221 */ /* 0x000fe20000010000 */
[----:B------:R-:W-:Y:S01]  /*38c0*/  FSEL R25, R21, RZ, P3 ;  /* 0x000000ff15197208 */ /* 0x000fe20001800000 */
[----:B------:R-:W-:Y:S01]  /*38d0*/  FFMA.FTZ R146, R146, R126, R145 ;  /* 0x0000007e92927223 */ /* 0x000fe20000010091 */
[----:B------:R-:W-:Y:S01]  /*38e0*/  ISETP.GE.U32.AND P3, PT, R30, RZ, PT ;  /* 0x000000ff1e00720c */ /* 0x000fe20003f66070 */
[----:B------:R-:W-:Y:S01]  /*38f0*/  FADD.FTZ R135, R135, -R0 ;  /* 0x8000000087877221 */ /* 0x000fe20000010000 */
[----:B------:R-:W-:Y:S01]  /*3900*/  FSEL R0, R23, RZ, P5 ;  /* 0x000000ff17007208 */ /* 0x000fe20002800000 */
[----:B------:R-:W-:Y:S01]  /*3910*/  FADD.FTZ R27, R134, -R27 ;  /* 0x8000001b861b7221 */ /* 0x000fe20000010000 */
[----:B------:R-:W-:Y:S01]  /*3920*/  FSEL R22, R20, RZ, P6 ;  /* 0x000000ff14167208 */ /* 0x000fe20003000000 */
[----:B------:R-:W-:Y:S01]  /*3930*/  FADD.FTZ R143, R143, -R146 ;  /* 0x800000928f8f7221 */ /* 0x000fe20000010000 */
[C---:B------:R-:W-:Y:S01]  /*3940*/  LOP3.LUT P5, RZ, R31.reuse, 0xff00, RZ, 0xc0, !PT ;  /* 0x0000ff001fff7812 */ /* 0x040fe200078ac0ff */
[C---:B------:R-:W-:Y:S01]  /*3950*/  FMUL.FTZ R23, R118.reuse, R127 ;  /* 0x0000007f76177220 */ /* 0x040fe20000410000 */
[C---:B------:R-:W-:Y:S01]  /*3960*/  LOP3.LUT P6, RZ, R31.reuse, 0xff0000, RZ, 0xc0, !PT ;  /* 0x00ff00001fff7812 */ /* 0x040fe200078cc0ff */
[C---:B------:R-:W-:Y:S01]  /*3970*/  FMUL.FTZ R27, R118.reuse, R27 ;  /* 0x0000001b761b7220 */ /* 0x040fe20000410000 */
[----:B------:R-:W-:Y:S01]  /*3980*/  ISETP.GE.U32.AND.EX P3, PT, R31, 0x1000000, PT, P3 ;  /* 0x010000001f00780c */ /* 0x000fe20003f66130 */
[C---:B------:R-:W-:Y:S01]  /*3990*/  FMUL.FTZ R31, R118.reuse, R147 ;  /* 0x00000093761f7220 */ /* 0x040fe20000410000 */
[C---:B------:R-:W-:Y:S01]  /*39a0*/  FMUL.FTZ R127, R118.reuse, R143 ;  /* 0x0000008f767f7220 */ /* 0x040fe20000410000 */
[----:B------:R-:W-:Y:S01]  /*39b0*/  FMUL.FTZ R21, R118, R135 ;  /* 0x0000008776157220 */ /* 0x000fe20000410000 */
[-C--:B------:R-:W-:Y:S01]  /*39c0*/  FMUL.FTZ R27, R27, R120.reuse ;  /* 0x000000781b1b7220 */ /* 0x080fe20000410000 */
[-C--:B------:R-:W-:Y:S01]  /*39d0*/  FMUL.FTZ R31, R31, R120.reuse ;  /* 0x000000781f1f7220 */ /* 0x080fe20000410000 */
[-C--:B------:R-:W-:Y:S01]  /*39e0*/  FMUL.FTZ R23, R23, R120.reuse ;  /* 0x0000007817177220 */ /* 0x080fe20000410000 */
[-C--:B------:R-:W-:Y:S01]  /*39f0*/  FMUL.FTZ R127, R127, R120.reuse ;  /* 0x000000787f7f7220 */ /* 0x080fe20000410000 */
[----:B------:R-:W-:Y:S01]  /*3a00*/  FMUL.FTZ R21, R21, R120 ;  /* 0x0000007815157220 */ /* 0x000fe20000410000 */
[----:B------:R-:W-:Y:S01]  /*3a10*/  FMUL.FTZ R31, R31, UR4 ;  /* 0x000000041f1f7c20 */ /* 0x000fe20008410000 */
[----:B------:R-:W-:Y:S01]  /*3a20*/  FMUL.FTZ R27, R27, UR4 ;  /* 0x000000041b1b7c20 */ /* 0x000fe20008410000 */
[----:B------:R-:W-:Y:S01]  /*3a30*/  FMUL.FTZ R23, R23, UR4 ;  /* 0x0000000417177c20 */ /* 0x000fe20008410000 */
[----:B------:R-:W-:Y:S01]  /*3a40*/  FMUL.FTZ R127, R127, UR4 ;  /* 0x000000047f7f7c20 */ /* 0x000fe20008410000 */
[----:B------:R-:W-:Y:S01]  /*3a50*/  FMUL.FTZ R21, R21, UR4 ;  /* 0x0000000415157c20 */ /* 0x000fe20008410000 */
[----:B------:R-:W-:-:S02]  /*3a60*/  FSEL R24, R31, RZ, P6 ;  /* 0x000000ff1f187208 */ /* 0x000fc40003000000 */
[C---:B------:R-:W-:Y:S02]  /*3a70*/  LOP3.LUT P4, RZ, R30.reuse, 0xff000000, RZ, 0xc0, !PT ;  /* 0xff0000001eff7812 */ /* 0x040fe4000788c0ff */
[----:B------:R-:W-:Y:S02]  /*3a80*/  LOP3.LUT P6, RZ, R30, 0xff, RZ, 0xc0, !PT ;  /* 0x000000ff1eff7812 */ /* 0x000fe400078cc0ff */
[----:B------:R-:W-:Y:S02]  /*3a90*/  FSEL R31, R27, RZ, P5 ;  /* 0x000000ff1b1f7208 */ /* 0x000fe40002800000 */
[----:B------:R-:W-:Y:S02]  /*3aa0*/  FSEL R127, R127, RZ, P3 ;  /* 0x000000ff7f7f7208 */ /* 0x000fe40001800000 */
[----:B------:R-:W-:Y:S02]  /*3ab0*/  FSEL R27, R23, RZ, P4 ;  /* 0x000000ff171b7208 */ /* 0x000fe40002000000 */
[----:B------:R-:W-:-:S02]  /*3ac0*/  FSEL R20, R21, RZ, P6 ;  /* 0x000000ff15147208 */ /* 0x000fc40003000000 */
[----:B------:R-:W-:Y:S02]  /*3ad0*/  F2FP.F16.F32.PACK_AB R23, R127, R24 ;  /* 0x000000187f17723e */ /* 0x000fe400000000ff */
[----:B------:R-:W-:Y:S02]  /*3ae0*/  F2FP.F16.F32.PACK_AB R22, R31, R22 ;  /* 0x000000161f16723e */ /* 0x000fe400000000ff */
[----:B------:R-:W-:Y:S02]  /*3af0*/  F2FP.F16.F32.PACK_AB R21, R27, R0 ;  /* 0x000000001b15723e */ /* 0x000fe400000000ff */
[----:B------:R-:W-:Y:S01]  /*3b00*/  F2FP.F16.F32.PACK_AB R20, R25, R20 ;  /* 0x000000141914723e */ /* 0x000fe200000000ff */
[----:B------:R-:W-:Y:S06]  /*3b10*/  BRA `(.L_x_1447) ;  /* 0x0000000400047947 */ /* 0x000fec0003800000 */
.L_x_1446:
        /* <DEDUP_REMOVED lines=11> */
[----:B-----5:R-:W-:Y:S01]  /*3bd0*/  LOP3.LUT P5, RZ, R31, 0xff, RZ, 0xc0, !PT ;  /* 0x000000ff1fff7812 */ /* 0x020fe200078ac0ff */
[-C--:B------:R-:W-:Y:S01]  /*3be0*/  FMUL.FTZ R16, R139, R120.reuse ;  /* 0x000000788b107220 */ /* 0x080fe20000410000 */
[-C--:B------:R-:W-:Y:S01]  /*3bf0*/  FMUL.FTZ R20, R19, R120.reuse ;  /* 0x0000007813147220 */ /* 0x080fe20000410000 */
[----:B------:R-:W-:Y:S01]  /*3c00*/  LOP3.LUT P6, RZ, R31, 0xff0000, RZ, 0xc0, !PT ;  /* 0x00ff00001fff7812 */ /* 0x000fe200078cc0ff */
[----:B------:R-:W-:Y:S01]  /*3c10*/  FMUL.FTZ R143, R118, R143 ;  /* 0x0000008f768f7220 */ /* 0x000fe20000410000 */
[----:B------:R-:W-:Y:S01]  /*3c20*/  FMUL.FTZ R16, R16, UR4 ;  /* 0x0000000410107c20 */ /* 0x000fe20008410000 */
[----:B------:R-:W-:Y:S01]  /*3c30*/  FMUL.FTZ R20, R20, UR4 ;  /* 0x0000000414147c20 */ /* 0x000fe20008410000 */
[----:B------:R-:W-:Y:S01]  /*3c40*/  FMUL.FTZ R17, R18, R120 ;  /* 0x0000007812117220 */ /* 0x000fe20000410000 */
[--C-:B------:R-:W-:Y:S01]  /*3c50*/  FFMA.FTZ R131, R131, R126, R145.reuse ;  /* 0x0000007e83837223 */ /* 0x100fe20000010091 */
[----:B------:R-:W-:Y:S01]  /*3c60*/  FMUL.FTZ R21, R143, R120 ;  /* 0x000000788f157220 */ /* 0x000fe20000410000 */
[----:B------:R-:W-:Y:S01]  /*3c70*/  FSEL R22, R16, RZ, P5 ;  /* 0x000000ff10167208 */ /* 0x000fe20002800000 */
[-CC-:B------:R-:W-:Y:S01]  /*3c80*/  FFMA.FTZ R16, R133, R126.reuse, R145.reuse ;  /* 0x0000007e85107223 */ /* 0x180fe20000010091 */
[----:B------:R-:W-:Y:S01]  /*3c90*/  FSEL R23, R20, RZ, P6 ;  /* 0x000000ff14177208 */ /* 0x000fe20003000000 */
[----:B------:R-:W-:Y:S01]  /*3ca0*/  FMUL.FTZ R17, R17, UR4 ;  /* 0x0000000411117c20 */ /* 0x000fe20008410000 */
[-CC-:B------:R-:W-:Y:S01]  /*3cb0*/  FFMA.FTZ R141, R141, R126.reuse, R145.reuse ;  /* 0x0000007e8d8d7223 */ /* 0x180fe20000010091 */
[----:B------:R-:W-:Y:S01]  /*3cc0*/  FFMA.FTZ R0, R0, R126, R145 ;  /* 0x0000007e00007223 */ /* 0x000fe20000010091 */
[----:B------:R-:W-:Y:S01]  /*3cd0*/  ISETP.GE.U32.AND P3, PT, R30, RZ, PT ;  /* 0x000000ff1e00720c */ /* 0x000fe20003f66070 */
[----:B------:R-:W-:Y:S01]  /*3ce0*/  FADD.FTZ R131, R128, -R131 ;  /* 0x8000008380837221 */ /* 0x000fe20000010000 */
[----:B------:R-:W-:Y:S01]  /*3cf0*/  LOP3.LUT P6, RZ, R31, 0xff00, RZ, 0xc0, !PT ;  /* 0x0000ff001fff7812 */ /* 0x000fe200078cc0ff */
[----:B------:R-:W-:Y:S01]  /*3d00*/  FADD.FTZ R127, R127, -R16 ;  /* 0x800000107f7f7221 */ /* 0x000fe20000010000 */
[----:B------:R-:W-:Y:S01]  /*3d10*/  FMUL.FTZ R21, R21, UR4 ;  /* 0x0000000415157c20 */ /* 0x000fe20008410000 */
[----:B------:R-:W-:Y:S01]  /*3d20*/  FADD.FTZ R141, R136, -R141 ;  /* 0x8000008d888d7221 */ /* 0x000fe20000010000 */
[----:B------:R-:W-:Y:S01]  /*3d30*/  FADD.FTZ R135, R135, -R0 ;  /* 0x8000000087877221 */ /* 0x000fe20000010000 */
[----:B------:R-:W-:Y:S01]  /*3d40*/  ISETP.GE.U32.AND.EX P3, PT, R31, 0x1000000, PT, P3 ;  /* 0x010000001f00780c */ /* 0x000fe20003f66130 */
[C---:B------:R-:W-:Y:S01]  /*3d50*/  FMUL.FTZ R127, R118.reuse, R127 ;  /* 0x0000007f767f7220 */ /* 0x040fe20000410000 */
[----:B------:R-:W-:Y:S01]  /*3d60*/  FSEL R27, R17, RZ, P6 ;  /* 0x000000ff111b7208 */ /* 0x000fe20003000000 */
[C---:B------:R-:W-:Y:S01]  /*3d70*/  FMUL.FTZ R17, R118.reuse, R131 ;  /* 0x0000008376117220 */ /* 0x040fe20000410000 */
[C---:B------:R-:W-:Y:S01]  /*3d80*/  FMUL.FTZ R16, R118.reuse, R141 ;  /* 0x0000008d76107220 */ /* 0x040fe20000410000 */
[----:B------:R-:W-:Y:S01]  /*3d90*/  FMUL.FTZ R135, R118, R135 ;  /* 0x0000008776877220 */ /* 0x000fe20000410000 */
[----:B------:R-:W-:Y:S01]  /*3da0*/  FSEL R26, R21, RZ, P3 ;  /* 0x000000ff151a7208 */ /* 0x000fe20001800000 */
[-C--:B------:R-:W-:Y:S01]  /*3db0*/  FMUL.FTZ R21, R17, R120.reuse ;  /* 0x0000007811157220 */ /* 0x080fe20000410000 */
[C---:B------:R-:W-:Y:S01]  /*3dc0*/  F2FP.F16.F32.PACK_AB R17, R127.reuse, R17 ;  /* 0x000000117f11723e */ /* 0x040fe200000000ff */
        /* <DEDUP_REMOVED lines=15> */
[----:B------:R-:W-:Y:S02]  /*3ec0*/  F2FP.F16.F32.PACK_AB R19, R143, R19 ;  /* 0x000000138f13723e */ /* 0x000fe400000000ff */
[----:B------:R-:W-:Y:S02]  /*3ed0*/  F2FP.F16.F32.PACK_AB R18, R18, R139 ;  /* 0x0000008b1212723e */ /* 0x000fe400000000ff */
[----:B------:R-:W-:Y:S02]  /*3ee0*/  F2FP.F16.F32.PACK_AB R16, R16, R135 ;  /* 0x000000871010723e */ /* 0x000fe400000000ff */
[----:B------:R-:W-:Y:S02]  /*3ef0*/  F2FP.F16.F32.PACK_AB R23, R26, R23 ;  /* 0x000000171a17723e */ /* 0x000fe400000000ff */
[----:B------:R-:W-:-:S02]  /*3f00*/  F2FP.F16.F32.PACK_AB R22, R27, R22 ;  /* 0x000000161b16723e */ /* 0x000fc400000000ff */
[----:B------:R-:W-:Y:S02]  /*3f10*/  F2FP.F16.F32.PACK_AB R21, R24, R21 ;  /* 0x000000151815723e */ /* 0x000fe400000000ff */
[----:B------:R-:W-:-:S07]  /*3f20*/  F2FP.F16.F32.PACK_AB R20, R25, R0 ;  /* 0x000000001914723e */ /* 0x000fce00000000ff */
.L_x_1447:
        /* <DEDUP_REMOVED lines=8> */
[-CC-:B------:R-:W-:Y:S01]  /*3fb0*/  FFMA.FTZ R0, R157, R126.reuse, R145.reuse ;  /* 0x0000007e9d007223 */ /* 0x180fe20000010091 */
[-CC-:B0-----:R-:W-:Y:S01]  /*3fc0*/  FFMA.FTZ R17, R152, R126.reuse, R145.reuse ;  /* 0x0000007e98117223 */ /* 0x181fe20000010091 */
        /* <DEDUP_REMOVED lines=10> */
[----:B------:R-:W-:Y:S01]  /*4070*/  FMUL.FTZ R0, R21, R120 ;  /* 0x0000007815007220 */ /* 0x000fe20000410000 */
[----:B------:R-:W-:Y:S01]  /*4080*/  LOP3.LUT P6, RZ, R29, 0xff0000, RZ, 0xc0, !PT ;  /* 0x00ff00001dff7812 */ /* 0x000fe200078cc0ff */
[--C-:B------:R-:W-:Y:S01]  /*4090*/  FFMA.FTZ R129, R129, R126, R145.reuse ;  /* 0x0000007e81817223 */ /* 0x100fe20000010091 */
[----:B------:R-:W-:Y:S01]  /*40a0*/  FMUL.FTZ R17, R16, UR4 ;  /* 0x0000000410117c20 */ /* 0x000fe20008410000 */
[----:B------:R-:W-:Y:S01]  /*40b0*/  FMUL.FTZ R16, R18, R120 ;  /* 0x0000007812107220 */ /* 0x000fe20000410000 */
[--C-:B------:R-:W-:Y:S01]  /*40c0*/  FFMA.FTZ R130, R130, R126, R145.reuse ;  /* 0x0000007e82827223 */ /* 0x100fe20000010091 */
[----:B------:R-:W-:Y:S01]  /*40d0*/  ISETP.GE.U32.AND P3, PT, R28, RZ, PT ;  /* 0x000000ff1c00720c */ /* 0x000fe20003f66070 */
[----:B------:R-:W-:Y:S01]  /*40e0*/  FMUL.FTZ R22, R20, R120 ;  /* 0x0000007814167220 */ /* 0x000fe20000410000 */
[----:B------:R-:W-:Y:S01]  /*40f0*/  FMUL.FTZ R0, R0, UR4 ;  /* 0x0000000400007c20 */ /* 0x000fe20008410000 */
[-CC-:B------:R-:W-:Y:S01]  /*4100*/  FFMA.FTZ R124, R124, R126.reuse, R145.reuse ;  /* 0x0000007e7c7c7223 */ /* 0x180fe20000010091 */
[----:B------:R-:W-:Y:S01]  /*4110*/  FFMA.FTZ R125, R125, R126, R145 ;  /* 0x0000007e7d7d7223 */ /* 0x000fe20000010091 */
[----:B------:R-:W-:Y:S01]  /*4120*/  LOP3.LUT P5, RZ, R29, 0xff, RZ, 0xc0, !PT ;  /* 0x000000ff1dff7812 */ /* 0x000fe200078ac0ff */
[----:B------:R-:W-:Y:S01]  /*4130*/  FMUL.FTZ R16, R16, UR4 ;  /* 0x0000000410107c20 */ /* 0x000fe20008410000 */
[----:B------:R-:W-:Y:S01]  /*4140*/  FSEL R31, R17, RZ, P6 ;  /* 0x000000ff111f7208 */ /* 0x000fe20003000000 */
[----:B------:R-:W-:Y:S01]  /*4150*/  FADD.FTZ R17, R42, -R129 ;  /* 0x800000812a117221 */ /* 0x000fe20000010000 */
[----:B------:R-:W-:Y:S01]  /*4160*/  FADD.FTZ R43, R43, -R130 ;  /* 0x800000822b2b7221 */ /* 0x000fe20000010000 */
[C---:B------:R-:W-:Y:S01]  /*4170*/  LOP3.LUT P6, RZ, R29.reuse, 0xff00, RZ, 0xc0, !PT ;  /* 0x0000ff001dff7812 */ /* 0x040fe200078cc0ff */
[----:B------:R-:W-:Y:S01]  /*4180*/  FMUL.FTZ R22, R22, UR4 ;  /* 0x0000000416167c20 */ /* 0x000fe20008410000 */
[----:B------:R-:W-:Y:S01]  /*4190*/  ISETP.GE.U32.AND.EX P3, PT, R29, 0x1000000, PT, P3 ;  /* 0x010000001d00780c */ /* 0x000fe20003f66130 */
[----:B------:R-:W-:Y:S01]  /*41a0*/  FADD.FTZ R41, R41, -R124 ;  /* 0x8000007c29297221 */ /* 0x000fe20000010000 */
[----:B------:R-:W-:Y:S01]  /*41b0*/  FADD.FTZ R125, R40, -R125 ;  /* 0x8000007d287d7221 */ /* 0x000fe20000010000 */
[----:B------:R-:W-:Y:S01]  /*41c0*/  FSEL R29, R0, RZ, P5 ;  /* 0x000000ff001d7208 */ /* 0x000fe20002800000 */
[C---:B------:R-:W-:Y:S01]  /*41d0*/  FMUL.FTZ R17, R118.reuse, R17 ;  /* 0x0000001176117220 */ /* 0x040fe20000410000 */
[----:B------:R-:W-:Y:S01]  /*41e0*/  FMUL.FTZ R0, R118, R43 ;  /* 0x0000002b76007220 */ /* 0x000fe20000410000 */
[----:B------:R-:W-:Y:S01]  /*41f0*/  FSEL R30, R16, RZ, P6 ;  /* 0x000000ff101e7208 */ /* 0x000fe20003000000 */
[----:B------:R-:W-:Y:S01]  /*4200*/  FMUL.FTZ R16, R118, R41 ;  /* 0x0000002976107220 */ /* 0x000fe20000410000 */
[----:B------:R-:W-:Y:S01]  /*4210*/  F2FP.F16.F32.PACK_AB R18, R18, R21 ;  /* 0x000000151212723e */ /* 0x000fe200000000ff */
[----:B------:R-:W-:Y:S01]  /*4220*/  FMUL.FTZ R21, R118, R125 ;  /* 0x0000007d76157220 */ /* 0x000fe20000410000 */
[----:B------:R-:W-:Y:S01]  /*4230*/  FSEL R122, R22, RZ, P3 ;  /* 0x000000ff167a7208 */ /* 0x000fe20001800000 */
[-C--:B------:R-:W-:Y:S01]  /*4240*/  FMUL.FTZ R22, R17, R120.reuse ;  /* 0x0000007811167220 */ /* 0x080fe20000410000 */
[----:B------:R-:W-:Y:S01]  /*4250*/  F2FP.F16.F32.PACK_AB R19, R20, R19 ;  /* 0x000000131413723e */ /* 0x000fe200000000ff */
[CC--:B------:R-:W-:Y:S01]  /*4260*/  FMUL.FTZ R23, R0.reuse, R120.reuse ;  /* 0x0000007800177220 */ /* 0x0c0fe20000410000 */
[----:B------:R-:W-:Y:S01]  /*4270*/  F2FP.F16.F32.PACK_AB R17, R0, R17 ;  /* 0x000000110011723e */ /* 0x000fe200000000ff */
        /* <DEDUP_REMOVED lines=10> */
[----:B------:R-:W-:Y:S02]  /*4320*/  F2FP.F16.F32.PACK_AB R16, R16, R21 ;  /* 0x000000151010723e */ /* 0x000fe400000000ff */
[----:B------:R-:W-:Y:S02]  /*4330*/  FSEL R21, R22, RZ, P5 ;  /* 0x000000ff16157208 */ /* 0x000fe40002800000 */
[----:B------:R-:W-:-:S02]  /*4340*/  FSEL R26, R23, RZ, P6 ;  /* 0x000000ff171a7208 */ /* 0x000fc40003000000 */
[----:B------:R-:W-:Y:S02]  /*4350*/  FSEL R27, R20, RZ, P3 ;  /* 0x000000ff141b7208 */ /* 0x000fe40001800000 */
[----:B------:R-:W-:Y:S02]  /*4360*/  FSEL R0, R0, RZ, P4 ;  /* 0x000000ff00007208 */ /* 0x000fe40002000000 */
[----:B------:R-:W-:Y:S02]  /*4370*/  F2FP.F16.F32.PACK_AB R23, R122, R31 ;  /* 0x0000001f7a17723e */ /* 0x000fe400000000ff */
[----:B------:R-:W-:Y:S02]  /*4380*/  F2FP.F16.F32.PACK_AB R22, R30, R29 ;  /* 0x0000001d1e16723e */ /* 0x000fe400000000ff */
[----:B------:R-:W-:Y:S02]  /*4390*/  F2FP.F16.F32.PACK_AB R21, R26, R21 ;  /* 0x000000151a15723e */ /* 0x000fe400000000ff */
[----:B------:R-:W-:Y:S01]  /*43a0*/  F2FP.F16.F32.PACK_AB R20, R27, R0 ;  /* 0x000000001b14723e */ /* 0x000fe200000000ff */
[----:B------:R-:W-:Y:S06]  /*43b0*/  BRA `(.L_x_1449) ;  /* 0x0000000000f47947 */ /* 0x000fec0003800000 */
.L_x_1448:
        /* <DEDUP_REMOVED lines=9> */
[----:B------:R-:W-:Y:S01]  /*4450*/  FMUL.FTZ R41, R118, R41 ;  /* 0x0000002976297220 */ /* 0x000fe20000410000 */
[-CC-:B------:R-:W-:Y:S01]  /*4460*/  FFMA.FTZ R130, R130, R126.reuse, R145.reuse ;  /* 0x0000007e82827223 */ /* 0x180fe20000010091 */
[-CC-:B0-----:R-:W-:Y:S01]  /*4470*/  FFMA.FTZ R21, R152, R126.reuse, R145.reuse ;  /* 0x0000007e98157223 */ /* 0x181fe20000010091 */
[-CC-:B------:R-:W-:Y:S01]  /*4480*/  FFMA.FTZ R160, R160, R126.reuse, R145.reuse ;  /* 0x0000007ea0a07223 */ /* 0x180fe20000010091 */
[----:B------:R-:W-:Y:S01]  /*4490*/  FFMA.FTZ R125, R125, R126, R145 ;  /* 0x0000007e7d7d7223 */ /* 0x000fe20000010091 */
[-C--:B------:R-:W-:Y:S01]  /*44a0*/  FMUL.FTZ R137, R137, R120.reuse ;  /* 0x0000007889897220 */ /* 0x080fe20000410000 */
[C---:B------:R-:W-:Y:S01]  /*44b0*/  FMUL.FTZ R129, R118.reuse, R129 ;  /* 0x0000008176817220 */ /* 0x040fe20000410000 */
[-C--:B------:R-:W-:Y:S01]  /*44c0*/  FMUL.FTZ R41, R41, R120.reuse ;  /* 0x0000007829297220 */ /* 0x080fe20000410000 */
[----:B------:R-:W-:Y:S01]  /*44d0*/  FMUL.FTZ R161, R118, R161 ;  /* 0x000000a176a17220 */ /* 0x000fe20000410000 */
[----:B------:R-:W-:Y:S01]  /*44e0*/  FADD.FTZ R43, R43, -R130 ;  /* 0x800000822b2b7221 */ /* 0x000fe20000010000 */
[----:B------:R-:W-:Y:S01]  /*44f0*/  FADD.FTZ R23, R122, -R21 ;  /* 0x800000157a177221 */ /* 0x000fe20000010000 */
[----:B------:R-:W-:Y:S01]  /*4500*/  FADD.FTZ R149, R149, -R160 ;  /* 0x800000a095957221 */ /* 0x000fe20000010000 */
[----:B------:R-:W-:Y:S01]  /*4510*/  FADD.FTZ R125, R40, -R125 ;  /* 0x8000007d287d7221 */ /* 0x000fe20000010000 */
[----:B------:R-:W-:Y:S01]  /*4520*/  FMUL.FTZ R137, R137, UR4 ;  /* 0x0000000489897c20 */ /* 0x000fe20008410000 */
[-C--:B------:R-:W-:Y:S01]  /*4530*/  FMUL.FTZ R129, R129, R120.reuse ;  /* 0x0000007881817220 */ /* 0x080fe20000410000 */
[----:B------:R-:W-:Y:S01]  /*4540*/  FMUL.FTZ R41, R41, UR4 ;  /* 0x0000000429297c20 */ /* 0x000fe20008410000 */
[----:B------:R-:W-:Y:S01]  /*4550*/  LOP3.LUT P6, RZ, R29, 0xff, RZ, 0xc0, !PT ;  /* 0x000000ff1dff7812 */ /* 0x000fe200078cc0ff */
[-C--:B------:R-:W-:Y:S01]  /*4560*/  FMUL.FTZ R161, R161, R120.reuse ;  /* 0x00000078a1a17220 */ /* 0x080fe20000410000 */
[----:B------:R-:W-:Y:S01]  /*4570*/  LOP3.LUT P3, RZ, R28, 0xff00, RZ, 0xc0, !PT ;  /* 0x0000ff001cff7812 */ /* 0x000fe2000786c0ff */
[C---:B------:R-:W-:Y:S01]  /*4580*/  FMUL.FTZ R43, R118.reuse, R43 ;  /* 0x0000002b762b7220 */ /* 0x040fe20000410000 */
[C---:B------:R-:W-:Y:S01]  /*4590*/  FMUL.FTZ R23, R118.reuse, R23 ;  /* 0x0000001776177220 */ /* 0x040fe20000410000 */
[C---:B------:R-:W-:Y:S01]  /*45a0*/  FMUL.FTZ R149, R118.reuse, R149 ;  /* 0x0000009576957220 */ /* 0x040fe20000410000 */
[----:B------:R-:W-:Y:S01]  /*45b0*/  FMUL.FTZ R125, R118, R125 ;  /* 0x0000007d767d7220 */ /* 0x000fe20000410000 */
[----:B------:R-:W-:Y:S01]  /*45c0*/  FMUL.FTZ R129, R129, UR4 ;  /* 0x0000000481817c20 */ /* 0x000fe20008410000 */
[----:B------:R-:W-:Y:S01]  /*45d0*/  FSEL R22, R137, RZ, P6 ;  /* 0x000000ff89167208 */ /* 0x000fe20003000000 */
[----:B------:R-:W-:Y:S01]  /*45e0*/  FMUL.FTZ R161, R161, UR4 ;  /* 0x00000004a1a17c20 */ /* 0x000fe20008410000 */
[C---:B------:R-:W-:Y:S01]  /*45f0*/  LOP3.LUT P5, RZ, R28.reuse, 0xff0000, RZ, 0xc0, !PT ;  /* 0x00ff00001cff7812 */ /* 0x040fe200078ac0ff */
[-C--:B------:R-:W-:Y:S01]  /*4600*/  FMUL.FTZ R43, R43, R120.reuse ;  /* 0x000000782b2b7220 */ /* 0x080fe20000410000 */
[----:B------:R-:W-:Y:S01]  /*4610*/  FSEL R41, R41, RZ, P3 ;  /* 0x000000ff29297208 */ /* 0x000fe20001800000 */
[-C--:B------:R-:W-:Y:S01]  /*4620*/  FMUL.FTZ R23, R23, R120.reuse ;  /* 0x0000007817177220 */ /* 0x080fe20000410000 */
[----:B------:R-:W-:Y:S01]  /*4630*/  LOP3.LUT P6, RZ, R29, 0xff0000, RZ, 0xc0, !PT ;  /* 0x00ff00001dff7812 */ /* 0x000fe200078cc0ff */
[-C--:B------:R-:W-:Y:S01]  /*4640*/  FMUL.FTZ R149, R149, R120.reuse ;  /* 0x0000007895957220 */ /* 0x080fe20000410000 */
[----:B------:R-:W-:Y:S01]  /*4650*/  FMUL.FTZ R125, R125, R120 ;  /* 0x000000787d7d7220 */ /* 0x000fe20000410000 */
[----:B------:R-:W-:Y:S01]  /*4660*/  ISETP.GE.U32.AND P3, PT, R28, RZ, PT ;  /* 0x000000ff1c00720c */ /* 0x000fe20003f66070 */
[----:B------:R-:W-:Y:S01]  /*4670*/  FMUL.FTZ R43, R43, UR4 ;  /* 0x000000042b2b7c20 */ /* 0x000fe20008410000 */
[----:B------:R-:W-:Y:S01]  /*4680*/  FSEL R21, R129, RZ, P5 ;  /* 0x000000ff81157208 */ /* 0x000fe20002800000 */
[----:B------:R-:W-:Y:S01]  /*4690*/  FMUL.FTZ R149, R149, UR4 ;  /* 0x0000000495957c20 */ /* 0x000fe20008410000 */
[----:B------:R-:W-:Y:S01]  /*46a0*/  FMUL.FTZ R23, R23, UR4 ;  /* 0x0000000417177c20 */ /* 0x000fe20008410000 */
[----:B------:R-:W-:Y:S01]  /*46b0*/  FMUL.FTZ R125, R125, UR4 ;  /* 0x000000047d7d7c20 */ /* 0x000fe20008410000 */
[----:B------:R-:W-:-:S02]  /*46c0*/  FSEL R161, R161, RZ, P6 ;  /* 0x000000ffa1a17208 */ /* 0x000fc40003000000 */
[C---:B------:R-:W-:Y:S02]  /*46d0*/  LOP3.LUT P4, RZ, R28.reuse, 0xff000000, RZ, 0xc0, !PT ;  /* 0xff0000001cff7812 */ /* 0x040fe4000788c0ff */
[C---:B------:R-:W-:Y:S02]  /*46e0*/  LOP3.LUT P5, RZ, R29.reuse, 0xff00, RZ, 0xc0, !PT ;  /* 0x0000ff001dff7812 */ /* 0x040fe400078ac0ff */
[----:B------:R-:W-:Y:S02]  /*46f0*/  ISETP.GE.U32.AND.EX P3, PT, R29, 0x1000000, PT, P3 ;  /* 0x010000001d00780c */ /* 0x000fe40003f66130 */
[----:B------:R-:W-:Y:S02]  /*4700*/  LOP3.LUT P6, RZ, R28, 0xff, RZ, 0xc0, !PT ;  /* 0x000000ff1cff7812 */ /* 0x000fe400078cc0ff */
[----:B------:R-:W-:Y:S02]  /*4710*/  FSEL R26, R149, RZ, P3 ;  /* 0x000000ff951a7208 */ /* 0x000fe40001800000 */
[----:B------:R-:W-:-:S02]  /*4720*/  FSEL R27, R23, RZ, P5 ;  /* 0x000000ff171b7208 */ /* 0x000fc40002800000 */
[----:B------:R-:W-:Y:S02]  /*4730*/  FSEL R0, R43, RZ, P4 ;  /* 0x000000ff2b007208 */ /* 0x000fe40002000000 */
[----:B------:R-:W-:Y:S02]  /*4740*/  FSEL R20, R125, RZ, P6 ;  /* 0x000000ff7d147208 */ /* 0x000fe40003000000 */
[----:B------:R-:W-:Y:S02]  /*4750*/  F2FP.F16.F32.PACK_AB R23, R26, R161 ;  /* 0x000000a11a17723e */ /* 0x000fe400000000ff */
[----:B------:R-:W-:Y:S02]  /*4760*/  F2FP.F16.F32.PACK_AB R22, R27, R22 ;  /* 0x000000161b16723e */ /* 0x000fe400000000ff */
[----:B------:R-:W-:Y:S02]  /*4770*/  F2FP.F16.F32.PACK_AB R21, R0, R21 ;  /* 0x000000150015723e */ /* 0x000fe400000000ff */
[----:B------:R-:W-:-:S07]  /*4780*/  F2FP.F16.F32.PACK_AB R20, R41, R20 ;  /* 0x000000142914723e */ /* 0x000fce00000000ff */
.L_x_1449:
[----:B------:R-:W0:Y:S01]  /*4790*/  @P0 LDC.64 R26, c[0x0][0x478] ;  /* 0x00011e00ff1a0b82 */ /* 0x000e220000000a00 */
[----:B------:R-:W-:-:S04]  /*47a0*/  IMAD.WIDE.U32 R28, R121, 0x10, R24 ;  /* 0x00000010791c7825 */ /* 0x000fc800078e0018 */
[----:B0-----:R-:W-:-:S05]  /*47b0*/  @P0 IMAD.WIDE.U32 R26, R121, 0x10, R26 ;  /* 0x00000010791a0825 */ /* 0x001fca00078e001a */
[----:B------:R0:W-:Y:S04]  /*47c0*/  @P0 STG.E.128 desc[UR6][R26.64], R16 ;  /* 0x000000101a000986 */ /* 0x0001e8000c101d06 */
[----:B------:R0:W-:Y:S01]  /*47d0*/  STG.E.128 desc[UR6][R28.64], R20 ;  /* 0x000000141c007986 */ /* 0x0001e2000c101d06 */
[----:B------:R-:W-:Y:S05]  /*47e0*/  @!P0 BRA `(.L_x_1450) ;  /* 0x0000000400088947 */ /* 0x000fea0003800000 */
[-CC-:B------:R-:W-:Y:S01]  /*47f0*/  FFMA.FTZ R0, R155, R126.reuse, R145.reuse ;  /* 0x0000007e9b007223 */ /* 0x180fe20000010091 */
[-CC-:B------:R-:W-:Y:S01]  /*4800*/  FFMA.FTZ R159, R159, R126.reuse, R145.reuse ;  /* 0x0000007e9f9f7223 */ /* 0x180fe20000010091 */
[-CC-:B------:R-:W-:Y:S01]  /*4810*/  FFMA.FTZ R153, R153, R126.reuse, R145.reuse ;  /* 0x0000007e99997223 */ /* 0x180fe20000010091 */
[----:B0-----:R-:W-:Y:S01]  /*4820*/  FFMA.FTZ R21, R158, R126, R145 ;  /* 0x0000007e9e157223 */ /* 0x001fe20000010091 */
        /* <DEDUP_REMOVED lines=10> */
[C---:B------:R-:W-:Y:S01]  /*48d0*/  LOP3.LUT P3, RZ, R3.reuse, 0xff, RZ, 0xc0, !PT ;  /* 0x000000ff03ff7812 */ /* 0x040fe2000786c0ff */
[-C--:B------:R-:W-:Y:S01]  /*48e0*/  FMUL.FTZ R20, R18, R120.reuse ;  /* 0x0000007812147220 */ /* 0x080fe20000410000 */
[----:B------:R-:W-:Y:S01]  /*48f0*/  FMUL.FTZ R16, R16, UR4 ;  /* 0x0000000410107c20 */ /* 0x000fe20008410000 */
[----:B------:R-:W-:Y:S01]  /*4900*/  FMUL.FTZ R21, R0, UR4 ;  /* 0x0000000400157c20 */ /* 0x000fe20008410000 */
[----:B------:R-:W-:Y:S01]  /*4910*/  LOP3.LUT P5, RZ, R3, 0xff0000, RZ, 0xc0, !PT ;  /* 0x00ff000003ff7812 */ /* 0x000fe200078ac0ff */
[----:B------:R-:W-:Y:S01]  /*4920*/  FMUL.FTZ R0, R17, R120 ;  /* 0x0000007811007220 */ /* 0x000fe20000410000 */
[-CC-:B------:R-:W-:Y:S01]  /*4930*/  FFMA.FTZ R154, R154, R126.reuse, R145.reuse ;  /* 0x0000007e9a9a7223 */ /* 0x180fe20000010091 */
[-CC-:B------:R-:W-:Y:S01]  /*4940*/  FFMA.FTZ R29, R156, R126.reuse, R145.reuse ;  /* 0x0000007e9c1d7223 */ /* 0x180fe20000010091 */
[----:B------:R-:W-:Y:S01]  /*4950*/  FSEL R22, R16, RZ, P3 ;  /* 0x000000ff10167208 */ /* 0x000fe20001800000 */
[-CC-:B------:R-:W-:Y:S01]  /*4960*/  FFMA.FTZ R150, R150, R126.reuse, R145.reuse ;  /* 0x0000007e96967223 */ /* 0x180fe20000010091 */
[----:B------:R-:W-:Y:S01]  /*4970*/  FMUL.FTZ R20, R20, UR4 ;  /* 0x0000000414147c20 */ /* 0x000fe20008410000 */
[----:B------:R-:W-:Y:S01]  /*4980*/  FSEL R26, R21, RZ, P5 ;  /* 0x000000ff151a7208 */ /* 0x000fe20002800000 */
[----:B------:R-:W-:Y:S01]  /*4990*/  FMUL.FTZ R0, R0, UR4 ;  /* 0x0000000400007c20 */ /* 0x000fe20008410000 */
[C---:B------:R-:W-:Y:S01]  /*49a0*/  ISETP.GE.U32.AND P3, PT, R2.reuse, RZ, PT ;  /* 0x000000ff0200720c */ /* 0x040fe20003f66070 */
[----:B------:R-:W-:Y:S01]  /*49b0*/  FFMA.FTZ R126, R151, R126, R145 ;  /* 0x0000007e977e7223 */ /* 0x000fe20000010091 */
[----:B------:R-:W-:Y:S01]  /*49c0*/  LOP3.LUT P6, RZ, R2, 0xff0000, RZ, 0xc0, !PT ;  /* 0x00ff000002ff7812 */ /* 0x000fe200078cc0ff */
[----:B------:R-:W-:Y:S01]  /*49d0*/  FADD.FTZ R33, R33, -R154 ;  /* 0x8000009a21217221 */ /* 0x000fe20000010000 */
[C---:B------:R-:W-:Y:S01]  /*49e0*/  LOP3.LUT P5, RZ, R3.reuse, 0xff00, RZ, 0xc0, !PT ;  /* 0x0000ff0003ff7812 */ /* 0x040fe200078ac0ff */
[----:B------:R-:W-:Y:S01]  /*49f0*/  FADD.FTZ R29, R32, -R29 ;  /* 0x8000001d201d7221 */ /* 0x000fe20000010000 */
[----:B------:R-:W-:Y:S01]  /*4a00*/  ISETP.GE.U32.AND.EX P3, PT, R3, 0x1000000, PT, P3 ;  /* 0x010000000300780c */ /* 0x000fe20003f66130 */
[----:B------:R-:W-:Y:S01]  /*4a10*/  FADD.FTZ R35, R35, -R150 ;  /* 0x8000009623237221 */ /* 0x000fe20000010000 */
[----:B------:R-:W-:Y:S01]  /*4a20*/  FSEL R23, R20, RZ, P5 ;  /* 0x000000ff14177208 */ /* 0x000fe20002800000 */
[----:B------:R-:W-:Y:S01]  /*4a30*/  FADD.FTZ R3, R37, -R126 ;  /* 0x8000007e25037221 */ /* 0x000fe20000010000 */
[----:B------:R-:W-:Y:S01]  /*4a40*/  FSEL R21, R0, RZ, P6 ;  /* 0x000000ff00157208 */ /* 0x000fe20003000000 */
[C---:B------:R-:W-:Y:S01]  /*4a50*/  FMUL.FTZ R0, R118.reuse, R33 ;  /* 0x0000002176007220 */ /* 0x040fe20000410000 */
[C---:B------:R-:W-:Y:S01]  /*4a60*/  FMUL.FTZ R20, R118.reuse, R29 ;  /* 0x0000001d76147220 */ /* 0x040fe20000410000 */
[C---:B------:R-:W-:Y:S01]  /*4a70*/  FMUL.FTZ R16, R118.reuse, R35 ;  /* 0x0000002376107220 */ /* 0x040fe20000410000 */
[----:B------:R-:W-:Y:S01]  /*4a80*/  FMUL.FTZ R3, R118, R3 ;  /* 0x0000000376037220 */ /* 0x000fe20000410000 */
[----:B------:R-:W-:-:S02]  /*4a90*/  LOP3.LUT P4, RZ, R2, 0xff, RZ, 0xc0, !PT ;  /* 0x000000ff02ff7812 */ /* 0x000fc4000788c0ff */
[C---:B------:R-:W-:Y:S02]  /*4aa0*/  LOP3.LUT P5, RZ, R2.reuse, 0xff00, RZ, 0xc0, !PT ;  /* 0x0000ff0002ff7812 */ /* 0x040fe400078ac0ff */
[----:B------:R-:W-:Y:S01]  /*4ab0*/  LOP3.LUT P6, RZ, R2, 0xff000000, RZ, 0xc0, !PT ;  /* 0xff00000002ff7812 */ /* 0x000fe200078cc0ff */
[-C--:B------:R-:W-:Y:S01]  /*4ac0*/  FMUL.FTZ R2, R0, R120.reuse ;  /* 0x0000007800027220 */ /* 0x080fe20000410000 */
[----:B------:R-:W-:Y:S02]  /*4ad0*/  F2FP.F16.F32.PACK_AB R18, R18, R19 ;  /* 0x000000131212723e */ /* 0x000fe400000000ff */
[----:B------:R-:W-:Y:S01]  /*4ae0*/  F2FP.F16.F32.PACK_AB R17, R0, R17 ;  /* 0x000000110011723e */ /* 0x000fe200000000ff */
[-C--:B------:R-:W-:Y:S01]  /*4af0*/  FMUL.FTZ R0, R16, R120.reuse ;  /* 0x0000007810007220 */ /* 0x080fe20000410000 */
[C---:B------:R-:W-:Y:S01]  /*4b00*/  F2FP.F16.F32.PACK_AB R19, R20.reuse, R27 ;  /* 0x0000001b1413723e */ /* 0x040fe200000000ff */
[-C--:B------:R-:W-:Y:S01]  /*4b10*/  FMUL.FTZ R20, R20, R120.reuse ;  /* 0x0000007814147220 */ /* 0x080fe20000410000 */
[----:B------:R-:W-:Y:S01]  /*4b20*/  FMUL.FTZ R120, R3, R120 ;  /* 0x0000007803787220 */ /* 0x000fe20000410000 */
[----:B------:R-:W-:Y:S01]  /*4b30*/  FMUL.FTZ R2, R2, UR4 ;  /* 0x0000000402027c20 */ /* 0x000fe20008410000 */
[----:B------:R-:W-:Y:S01]  /*4b40*/  FMUL.FTZ R0, R0, UR4 ;  /* 0x0000000400007c20 */ /* 0x000fe20008410000 */
[----:B------:R-:W-:Y:S01]  /*4b50*/  FMUL.FTZ R20, R20, UR4 ;  /* 0x0000000414147c20 */ /* 0x000fe20008410000 */
[----:B------:R-:W-:Y:S01]  /*4b60*/  FMUL.FTZ R120, R120, UR4 ;  /* 0x0000000478787c20 */ /* 0x000fe20008410000 */
[----:B------:R-:W-:-:S02]  /*4b70*/  F2FP.F16.F32.PACK_AB R16, R16, R3 ;  /* 0x000000031010723e */ /* 0x000fc400000000ff */
[----:B------:R-:W-:Y:S02]  /*4b80*/  FSEL R2, R2, RZ, P6 ;  /* 0x000000ff02027208 */ /* 0x000fe40003000000 */
[----:B------:R-:W-:Y:S02]  /*4b90*/  FSEL R27, R20, RZ, P3 ;  /* 0x000000ff141b7208 */ /* 0x000fe40001800000 */
[----:B------:R-:W-:Y:S02]  /*4ba0*/  FSEL R3, R0, RZ, P5 ;  /* 0x000000ff00037208 */ /* 0x000fe40002800000 */
[----:B------:R-:W-:Y:S02]  /*4bb0*/  FSEL R20, R120, RZ, P4 ;  /* 0x000000ff78147208 */ /* 0x000fe40002000000 */
[----:B------:R-:W-:Y:S02]  /*4bc0*/  F2FP.F16.F32.PACK_AB R22, R23, R22 ;  /* 0x000000161716723e */ /* 0x000fe400000000ff */
[----:B------:R-:W-:-:S02]  /*4bd0*/  F2FP.F16.F32.PACK_AB R21, R2, R21 ;  /* 0x000000150215723e */ /* 0x000fc400000000ff */
[----:B------:R-:W-:Y:S02]  /*4be0*/  F2FP.F16.F32.PACK_AB R23, R27, R26 ;  /* 0x0000001a1b17723e */ /* 0x000fe400000000ff */
[----:B------:R-:W-:Y:S01]  /*4bf0*/  F2FP.F16.F32.PACK_AB R20, R3, R20 ;  /* 0x000000140314723e */ /* 0x000fe200000000ff */
[----:B------:R-:W-:Y:S06]  /*4c00*/  BRA `(.L_x_1451) ;  /* 0x0000000000f47947 */ /* 0x000fec0003800000 */
.L_x_1450:
[-CC-:B------:R-:W-:Y:S01]  /*4c10*/  FFMA.FTZ R150, R150, R126.reuse, R145.reuse ;  /* 0x0000007e96967223 */ /* 0x180fe20000010091 */
[-CC-:B------:R-:W-:Y:S01]  /*4c20*/  FFMA.FTZ R0, R155, R126.reuse, R145.reuse ;  /* 0x0000007e9b007223 */ /* 0x180fe20000010091 */
[-CC-:B------:R-:W-:Y:S01]  /*4c30*/  FFMA.FTZ R153, R153, R126.reuse, R145.reuse ;  /* 0x0000007e99997223 */ /* 0x180fe20000010091 */
[-C--:B------:R-:W-:Y:S01]  /*4c40*/  FFMA.FTZ R159, R159, R126.reuse, R145 ;  /* 0x0000007e9f9f7223 */ /* 0x080fe20000010091 */
[----:B------:R-:W-:Y:S01]  /*4c50*/  FADD.FTZ R35, R35, -R150 ;  /* 0x8000009623237221 */ /* 0x000fe20000010000 */
[----:B------:R-:W-:Y:S01]  /*4c60*/  FADD.FTZ R39, R39, -R0 ;  /* 0x8000000027277221 */ /* 0x000fe20000010000 */
[----:B------:R-:W-:Y:S01]  /*4c70*/  FADD.FTZ R153, R38, -R153 ;  /* 0x8000009926997221 */ /* 0x000fe20000010000 */
[-CC-:B0-----:R-:W-:Y:S01]  /*4c80*/  FFMA.FTZ R23, R156, R126.reuse, R145.reuse ;  /* 0x0000007e9c177223 */ /* 0x181fe20000010091 */
[C---:B------:R-:W-:Y:S01]  /*4c90*/  FMUL.FTZ R35, R118.reuse, R35 ;  /* 0x0000002376237220 */ /* 0x040fe20000410000 */
[----:B------:R-:W-:Y:S01]  /*4ca0*/  FMUL.FTZ R39, R118, R39 ;  /* 0x0000002776277220 */ /* 0x000fe20000410000 */
[-CC-:B------:R-:W-:Y:S01]  /*4cb0*/  FFMA.FTZ R154, R154, R126.reuse, R145.reuse ;  /* 0x0000007e9a9a7223 */ /* 0x180fe20000010091 */
[----:B------:R-:W-:Y:S01]  /*4cc0*/  FFMA.FTZ R21, R158, R126, R145 ;  /* 0x0000007e9e157223 */ /* 0x000fe20000010091 */
[----:B------:R-:W-:Y:S01]  /*4cd0*/  FADD.FTZ R159, R34, -R159 ;  /* 0x8000009f229f7221 */ /* 0x000fe20000010000 */
[----:B------:R-:W-:Y:S01]  /*4ce0*/  FMUL.FTZ R153, R118, R153 ;  /* 0x0000009976997220 */ /* 0x000fe20000410000 */
[----:B------:R-:W-:Y:S01]  /*4cf0*/  FMUL.FTZ R35, R35, R120 ;  /* 0x0000007823237220 */ /* 0x000fe20000410000 */
[----:B------:R-:W-:Y:S01]  /*4d00*/  FFMA.FTZ R126, R151, R126, R145 ;  /* 0x0000007e977e7223 */ /* 0x000fe20000010091 */
[----:B------:R-:W-:Y:S01]  /*4d10*/  FADD.FTZ R23, R32, -R23 ;  /* 0x8000001720177221 */ /* 0x000fe20000010000 */
[-C--:B------:R-:W-:Y:S01]  /*4d20*/  FMUL.FTZ R39, R39, R120.reuse ;  /* 0x0000007827277220 */ /* 0x080fe20000410000 */
[----:B------:R-:W-:Y:S01]  /*4d30*/  FADD.FTZ R21, R36, -R21 ;  /* 0x8000001524157221 */ /* 0x000fe20000010000 */
[----:B------:R-:W-:Y:S01]  /*4d40*/  FMUL.FTZ R159, R118, R159 ;  /* 0x0000009f769f7220 */ /* 0x000fe20000410000 */
[-C--:B------:R-:W-:Y:S01]  /*4d50*/  FMUL.FTZ R153, R153, R120.reuse ;  /* 0x0000007899997220 */ /* 0x080fe20000410000 */
[----:B------:R-:W-:Y:S01]  /*4d60*/  FMUL.FTZ R35, R35, UR4 ;  /* 0x0000000423237c20 */ /* 0x000fe20008410000 */
[----:B------:R-:W-:Y:S01]  /*4d70*/  FADD.FTZ R33, R33, -R154 ;  /* 0x8000009a21217221 */ /* 0x000fe20000010000 */
[----:B------:R-:W-:Y:S01]  /*4d80*/  FADD.FTZ R37, R37, -R126 ;  /* 0x8000007e25257221 */ /* 0x000fe20000010000 */
[----:B------:R-:W-:Y:S01]  /*4d90*/  LOP3.LUT P3, RZ, R2, 0xff00, RZ, 0xc0, !PT ;  /* 0x0000ff0002ff7812 */ /* 0x000fe2000786c0ff */
[C---:B------:R-:W-:Y:S01]  /*4da0*/  FMUL.FTZ R23, R118.reuse, R23 ;  /* 0x0000001776177220 */ /* 0x040fe20000410000 */
[----:B------:R-:W-:Y:S01]  /*4db0*/  FMUL.FTZ R39, R39, UR4 ;  /* 0x0000000427277c20 */ /* 0x000fe20008410000 */
[C---:B------:R-:W-:Y:S01]  /*4dc0*/  FMUL.FTZ R21, R118.reuse, R21 ;  /* 0x0000001576157220 */ /* 0x040fe20000410000 */
[-C--:B------:R-:W-:Y:S01]  /*4dd0*/  FMUL.FTZ R159, R159, R120.reuse ;  /* 0x000000789f9f7220 */ /* 0x080fe20000410000 */
[----:B------:R-:W-:Y:S01]  /*4de0*/  FMUL.FTZ R153, R153, UR4 ;  /* 0x0000000499997c20 */ /* 0x000fe20008410000 */
[----:B------:R-:W-:Y:S01]  /*4df0*/  LOP3.LUT P6, RZ, R3, 0xff, RZ, 0xc0, !PT ;  /* 0x000000ff03ff7812 */ /* 0x000fe200078cc0ff */
[C---:B------:R-:W-:Y:S01]  /*4e00*/  FMUL.FTZ R33, R118.reuse, R33 ;  /* 0x0000002176217220 */ /* 0x040fe20000410000 */
[----:B------:R-:W-:Y:S01]  /*4e10*/  FMUL.FTZ R37, R118, R37 ;  /* 0x0000002576257220 */ /* 0x000fe20000410000 */
[C---:B------:R-:W-:Y:S01]  /*4e20*/  LOP3.LUT P5, RZ, R2.reuse, 0xff0000, RZ, 0xc0, !PT ;  /* 0x00ff000002ff7812 */ /* 0x040fe200078ac0ff */
[-C--:B------:R-:W-:Y:S01]  /*4e30*/  FMUL.FTZ R23, R23, R120.reuse ;  /* 0x0000007817177220 */ /* 0x080fe20000410000 */
[----:B------:R-:W-:Y:S01]  /*4e40*/  FSEL R35, R35, RZ, P3 ;  /* 0x000000ff23237208 */ /* 0x000fe20001800000 */
[-C--:B------:R-:W-:Y:S01]  /*4e50*/  FMUL.FTZ R0, R21, R120.reuse ;  /* 0x0000007815007220 */ /* 0x080fe20000410000 */
[----:B------:R-:W-:Y:S01]  /*4e60*/  ISETP.GE.U32.AND P3, PT, R2, RZ, PT ;  /* 0x000000ff0200720c */ /* 0x000fe20003f66070 */
[----:B------:R-:W-:Y:S01]  /*4e70*/  FMUL.FTZ R159, R159, UR4 ;  /* 0x000000049f9f7c20 */ /* 0x000fe20008410000 */
[----:B------:R-:W-:Y:S01]  /*4e80*/  FSEL R22, R39, RZ, P6 ;  /* 0x000000ff27167208 */ /* 0x000fe20003000000 */
[-C--:B------:R-:W-:Y:S01]  /*4e90*/  FMUL.FTZ R33, R33, R120.reuse ;  /* 0x0000007821217220 */ /* 0x080fe20000410000 */
[----:B------:R-:W-:Y:S01]  /*4ea0*/  FMUL.FTZ R37, R37, R120 ;  /* 0x0000007825257220 */ /* 0x000fe20000410000 */
[----:B------:R-:W-:Y:S01]  /*4eb0*/  FSEL R21, R153, RZ, P5 ;  /* 0x000000ff99157208 */ /* 0x000fe20002800000 */
[----:B------:R-:W-:Y:S01]  /*4ec0*/  FMUL.FTZ R0, R0, UR4 ;  /* 0x0000000400007c20 */ /* 0x000fe20008410000 */
[----:B------:R-:W-:Y:S01]  /*4ed0*/  LOP3.LUT P6, RZ, R3, 0xff0000, RZ, 0xc0, !PT ;  /* 0x00ff000003ff7812 */ /* 0x000fe200078cc0ff */
[----:B------:R-:W-:Y:S01]  /*4ee0*/  FMUL.FTZ R33, R33, UR4 ;  /* 0x0000000421217c20 */ /* 0x000fe20008410000 */
[----:B------:R-:W-:Y:S01]  /*4ef0*/  LOP3.LUT P5, RZ, R3, 0xff00, RZ, 0xc0, !PT ;  /* 0x0000ff0003ff7812 */ /* 0x000fe200078ac0ff */
[----:B------:R-:W-:Y:S01]  /*4f00*/  FMUL.FTZ R37, R37, UR4 ;  /* 0x0000000425257c20 */ /* 0x000fe20008410000 */
[----:B------:R-:W-:Y:S01]  /*4f10*/  ISETP.GE.U32.AND.EX P3, PT, R3, 0x1000000, PT, P3 ;  /* 0x010000000300780c */ /* 0x000fe20003f66130 */
        /* <DEDUP_REMOVED lines=11> */
[----:B------:R-:W-:-:S07]  /*4fd0*/  F2FP.F16.F32.PACK_AB R20, R35, R20 ;  /* 0x000000142314723e */ /* 0x000fce00000000ff */
.L_x_1451:
[----:B------:R-:W0:Y:S01]  /*4fe0*/  @P0 LDC.64 R2, c[0x0][0x478] ;  /* 0x00011e00ff020b82 */ /* 0x000e220000000a00 */
[----:B------:R-:W-:-:S04]  /*4ff0*/  IMAD.WIDE.U32 R24, R119, 0x10, R24 ;  /* 0x0000001077187825 */ /* 0x000fc800078e0018 */
[----:B0-----:R-:W-:-:S05]  /*5000*/  @P0 IMAD.WIDE.U32 R2, R119, 0x10, R2 ;  /* 0x0000001077020825 */ /* 0x001fca00078e0002 */
[----:B------:R2:W-:Y:S04]  /*5010*/  @P0 STG.E.128 desc[UR6][R2.64], R16 ;  /* 0x0000001002000986 */ /* 0x0005e8000c101d06 */
[----:B------:R2:W-:Y:S02]  /*5020*/  STG.E.128 desc[UR6][R24.64], R20 ;  /* 0x0000001418007986 */ /* 0x0005e4000c101d06 */
.L_x_1445:
        /* <DEDUP_REMOVED lines=13> */
.L_x_1442:
        /* <DEDUP_REMOVED lines=21> */
.L_x_1453:
        /* <DEDUP_REMOVED lines=11> */
.L_x_10683:


//--------------------- .text._ZN10layer_norm22ln_bwd_finalize_kernelINS_22Kernel_traits_finalizeILj6144E6__halfS2_S2_S2_fjLb0ELj1024ELj4ENS_18Kernel_traits_baseILj6144ES2_S2_S2_S2_fjLj1024EEEEELb0ELb0EEEvNS_9BwdParamsE --------------------------
	.section	.text._ZN10layer_norm22ln_bwd_finalize_kernelINS_22Kernel_traits_finalizeILj6144E6__halfS2_S2_S2_fjLb0ELj1024ELj4ENS_18Kernel_traits_baseILj6144ES2_S2_S2_S2_fjLj1024EEEEELb0ELb0EEEvNS_9BwdParamsE,"ax",@progbits
	.align	128
        .global         _ZN10layer_norm22ln_bwd_finalize_kernelINS_22Kernel_traits_finalizeILj6144E6__halfS2_S2_S2_fjLb0ELj1024ELj4ENS_18Kernel_traits_baseILj6144ES2_S2_S2_S2_fjLj1024EEEEELb0ELb0EEEvNS_9BwdParamsE
        .type           _ZN10layer_norm22ln_bwd_finalize_kernelINS_22Kernel_traits_finalizeILj6144E6__halfS2_S2_S2_fjLb0ELj1024ELj4ENS_18Kernel_traits_baseILj6144ES2_S2_S2_S2_fjLj1024EEEEELb0ELb0EEEvNS_9BwdParamsE,@function
        .size           _ZN10layer_norm22ln_bwd_finalize_kernelINS_22Kernel_traits_finalizeILj6144E6__halfS2_S2_S2_fjLb0ELj1024ELj4ENS_18Kernel_traits_baseILj6144ES2_S2_S2_S2_fjLj1024EEEEELb0ELb0EEEvNS_9BwdParamsE,(.L_x_10684 - _ZN10layer_norm22ln_bwd_finalize_kernelINS_22Kernel_traits_finalizeILj6144E6__halfS2_S2_S2_fjLb0ELj1024ELj4ENS_18Kernel_traits_baseILj6144ES2_S2_S2_S2_fjLj1024EEEEELb0ELb0EEEvNS_9BwdParamsE)
        .other          _ZN10layer_norm22ln_bwd_finalize_kernelINS_22Kernel_traits_finalizeILj6144E6__halfS2_S2_S2_fjLb0ELj1024ELj4ENS_18Kernel_traits_baseILj6144ES2_S2_S2_S2_fjLj1024EEEEELb0ELb0EEEvNS_9BwdParamsE,@"STO_CUDA_ENTRY STV_DEFAULT"
_ZN10layer_norm22ln_bwd_finalize_kernelINS_22Kernel_traits_finalizeILj6144E6__halfS2_S2_S2_fjLb0ELj1024ELj4ENS_18Kernel_traits_baseILj6144ES2_S2_S2_S2_fjLj1024EEEEELb0ELb0EEEvNS_9BwdParamsE:
.text._ZN10layer_norm22ln_bwd_finalize_kernelINS_22Kernel_traits_finalizeILj6144E6__halfS2_S2_S2_fjLb0ELj1024ELj4ENS_18Kernel_traits_baseILj6144ES2_S2_S2_S2_fjLj1024EEEEELb0ELb0EEEvNS_9BwdParamsE:
        /* <DEDUP_REMOVED lines=78> */
.L_x_1458:
        /* <DEDUP_REMOVED lines=118> */
.L_x_1457:
[----:B------:R-:W-:Y:S05]  /*0c40*/  BSYNC.RECONVERGENT B1 ;  /* 0x0000000000017941 */ /* 0x000fea0003800200 */
.L_x_1456:
        /* <DEDUP_REMOVED lines=68> */
.L_x_1460:
[----:B------:R-:W-:Y:S05]  /*1090*/  BSYNC.RECONVERGENT B1 ;  /* 0x0000000000017941 */ /* 0x000fea0003800200 */
.L_x_1459:
        /* <DEDUP_REMOVED lines=37> */
.L_x_1462:
[----:B------:R-:W-:Y:S05]  /*12f0*/  BSYNC.RECONVERGENT B1 ;  /* 0x0000000000017941 */ /* 0x000fea0003800200 */
.L_x_1461:
[----:B------:R-:W-:Y:S05]  /*1300*/  @!P1 BRA `(.L_x_1455) ;  /* 0x00000000003c9947 */ /* 0x000fea0003800000 */
[----:B------:R-:W0:Y:S01]  /*1310*/  LDC.64 R8, c[0x0][0x440] ;  /* 0x00011000ff087b82 */ /* 0x000e220000000a00 */
[----:B------:R-:W-:Y:S01]  /*1320*/  IMAD R2, R2, R54, R7 ;  /* 0x0000003602027224 */ /* 0x000fe200078e0207 */
[----:B------:R-:W-:-:S04]  /*1330*/  IADD3 R0, PT, PT, -R0, RZ, RZ ;  /* 0x000000ff00007210 */ /* 0x000fc80007ffe1ff */
[----:B------:R-:W-:Y:S02]  /*1340*/  IADD3 R13, PT, PT, R57, R2, RZ ;  /* 0x00000002390d7210 */ /* 0x000fe40007ffe0ff */
[----:B------:R-:W1:Y:S05]  /*1350*/  LDC.64 R10, c[0x0][0x448] ;  /* 0x00011200ff0a7b82 */ /* 0x000e6a0000000a00 */
.L_x_1463:
        /* <DEDUP_REMOVED lines=10> */
.L_x_1455:
[----:B------:R-:W-:Y:S05]  /*1400*/  BSYNC.RECONVERGENT B0 ;  /* 0x0000000000007941 */ /* 0x000fea0003800200 */
.L_x_1454:
        /* <DEDUP_REMOVED lines=57> */
[----:B0-----:R-:W-:Y:S02]  /*17a0*/  F2FP.F16.F32.PACK_AB R7, R7, R6 ;  /* 0x000000060707723e */ /* 0x001fe400000000ff */
[----:B--2---:R-:W-:-:S03]  /*17b0*/  F2FP.F16.F32.PACK_AB R11, R11, R10 ;  /* 0x0000000a0b0b723e */ /* 0x004fc600000000ff */
[----:B------:R-:W-:Y:S04]  /*17c0*/  STG.E desc[UR6][R2.64], R7 ;  /* 0x0000000702007986 */ /* 0x000fe8000c101906 */
[----:B------:R-:W-:Y:S01]  /*17d0*/  STG.E desc[UR6][R4.64], R11 ;  /* 0x0000000b04007986 */ /* 0x000fe2000c101906 */
[----:B------:R-:W-:Y:S05]  /*17e0*/  EXIT ;  /* 0x000000000000794d */ /* 0x000fea0003800000 */
.L_x_1464:
        /* <DEDUP_REMOVED lines=9> */
.L_x_10684:


//--------------------- .text._ZN10layer_norm13ln_bwd_kernelINS_13Kernel_traitsI6__halfS2_S2_S2_fjLj6144ELj1ELj1ELj8ELj16ENS_18Kernel_traits_baseILj6144ES2_S2_S2_S2_fjLj256EEEEELb1ELb0ELb1ELb0EEEvNS_9BwdParamsE --------------------------
	.section	.text._ZN10layer_norm13ln_bwd_kernelINS_13Kernel_traitsI6__halfS2_S2_S2_fjLj6144ELj1ELj1ELj8ELj16ENS_18Kernel_traits_baseILj6144ES2_S2_S2_S2_fjLj256EEEEELb1ELb0ELb1ELb0EEEvNS_9BwdParamsE,"ax",@progbits
	.align	128
        .global         _ZN10layer_norm13ln_bwd_kernelINS_13Kernel_traitsI6__halfS2_S2_S2_fjLj6144ELj1ELj1ELj8ELj16ENS_18Kernel_traits_baseILj6144ES2_S2_S2_S2_fjLj256EEEEELb1ELb0ELb1ELb0EEEvNS_9BwdParamsE
        .type           _ZN10layer_norm13ln_bwd_kernelINS_13Kernel_traitsI6__halfS2_S2_S2_fjLj6144ELj1ELj1ELj8ELj16ENS_18Kernel_traits_baseILj6144ES2_S2_S2_S2_fjLj256EEEEELb1ELb0ELb1ELb0EEEvNS_9BwdParamsE,@function
        .size           _ZN10layer_norm13ln_bwd_kernelINS_13Kernel_traitsI6__halfS2_S2_S2_fjLj6144ELj1ELj1ELj8ELj16ENS_18Kernel_traits_baseILj6144ES2_S2_S2_S2_fjLj256EEEEELb1ELb0ELb1ELb0EEEvNS_9BwdParamsE,(.L_x_10685 - _ZN10layer_norm13ln_bwd_kernelINS_13Kernel_traitsI6__halfS2_S2_S2_fjLj6144ELj1ELj1ELj8ELj16ENS_18Kernel_traits_baseILj6144ES2_S2_S2_S2_fjLj256EEEEELb1ELb0ELb1ELb0EEEvNS_9BwdParamsE)
        .other          _ZN10layer_norm13ln_bwd_kernelINS_13Kernel_traitsI6__halfS2_S2_S2_fjLj6144ELj1ELj1ELj8ELj16ENS_18Kernel_traits_baseILj6144ES2_S2_S2_S2_fjLj256EEEEELb1ELb0ELb1ELb0EEEvNS_9BwdParamsE,@"STO_CUDA_ENTRY STV_DEFAULT"
_ZN10layer_norm13ln_bwd_kernelINS_13Kernel_traitsI6__halfS2_S2_S2_fjLj6144ELj1ELj1ELj8ELj16ENS_18Kernel_traits_baseILj6144ES2_S2_S2_S2_fjLj256EEEEELb1ELb0ELb1ELb0EEEvNS_9BwdParamsE:
.text._ZN10layer_norm13ln_bwd_kernelINS_13Kernel_traitsI6__halfS2_S2_S2_fjLj6144ELj1ELj1ELj8ELj16ENS_18Kernel_traits_baseILj6144ES2_S2_S2_S2_fjLj256EEEEELb1ELb0ELb1ELb0EEEvNS_9BwdParamsE:
        /* <DEDUP_REMOVED lines=21> */
[C---:B-1----:R-:W-:Y:S01]  /*0150*/  @P2 IMAD.WIDE.U32 R6, R11.reuse, 0x10, R4 ;  /* 0x000000100b062825 */ /* 0x042fe200078e0004 */
[----:B------:R-:W-:-:S04]  /*0160*/  @P2 IADD3 R11, PT, PT, R11, 0x100, RZ ;  /* 0x000001000b0b2810 */ /* 0x000fc80007ffe0ff */
        /* <DEDUP_REMOVED lines=60> */
.L_x_1578:
[----:B0-----:R-:W0:Y:S08]  /*0530*/  LDC.64 R102, c[0x0][0x3f8] ;  /* 0x0000fe00ff667b82 */ /* 0x001e300000000a00 */
[----:B------:R-:W1:Y:S08]  /*0540*/  LDC.64 R80, c[0x0][0x3c8] ;  /* 0x0000f200ff507b82 */ /* 0x000e700000000a00 */
[----:B--2---:R-:W2:Y:S01]  /*0550*/  LDC.64 R82, c[0x0][0x3f0] ;  /* 0x0000fc00ff527b82 */ /* 0x004ea20000000a00 */
        /* <DEDUP_REMOVED lines=14> */
[----:B------:R-:W-:Y:S01]  /*0640*/  HFMA2 R88, -RZ, RZ, 0, 0 ;  /* 0x00000000ff587431 */ /* 0x000fe200000001ff */
[----:B------:R-:W-:Y:S01]  /*0650*/  IADD3 R84, PT, PT, R102, -0x1, RZ ;  /* 0xffffffff66547810 */ /* 0x000fe20007ffe0ff */
[----:B------:R-:W-:Y:S01]  /*0660*/  BSSY.RECONVERGENT B1, `(.L_x_1468) ;  /* 0x0000077000017945 */ /* 0x000fe20003800200 */
[----:B------:R-:W-:-:S02]  /*0670*/  ISETP.GE.U32.AND P1, PT, R0, 0x100, PT ;  /* 0x000001000000780c */ /* 0x000fc40003f26070 */
[----:B------:R-:W-:Y:S02]  /*0680*/  CS2R R92, SRZ ;  /* 0x00000000005c7805 */ /* 0x000fe4000001ff00 */
[----:B------:R-:W-:Y:S02]  /*0690*/  ISETP.NE.AND P0, PT, RZ, UR9, PT ;  /* 0x00000009ff007c0c */ /* 0x000fe4000bf05270 */
[C---:B------:R-:W-:Y:S02]  /*06a0*/  ISETP.GE.U32.AND P2, PT, R0.reuse, 0x200, PT ;  /* 0x000002000000780c */ /* 0x040fe40003f46070 */
[----:B------:R-:W-:Y:S02]  /*06b0*/  ISETP.GE.U32.AND P3, PT, R0, 0x300, PT ;  /* 0x000003000000780c */ /* 0x000fe40003f66070 */
[----:B------:R-:W-:Y:S01]  /*06c0*/  @P4 IADD3 R86, PT, PT, R155, -0x1, RZ ;  /* 0xffffffff9b564810 */ /* 0x000fe20007ffe0ff */
[-C--:B0-----:R-:W-:Y:S02]  /*06d0*/  IMAD R82, R2, R103.reuse, RZ ;  /* 0x0000006702527224 */ /* 0x081fe400078e02ff */
[----:B------:R-:W-:-:S02]  /*06e0*/  IMAD R84, R84, R103, RZ ;  /* 0x0000006754547224 */ /* 0x000fc400078e02ff */
[----:B------:R-:W-:Y:S01]  /*06f0*/  @P4 IMAD R86, R86, R103, RZ ;  /* 0x0000006756564224 */ /* 0x000fe200078e02ff */
[----:B------:R-:W-:Y:S02]  /*0700*/  SHF.R.S32.HI R83, RZ, 0x1f, R82 ;  /* 0x0000001fff537819 */ /* 0x000fe40000011452 */
[----:B------:R-:W-:Y:S02]  /*0710*/  SHF.R.S32.HI R85, RZ, 0x1f, R84 ;  /* 0x0000001fff557819 */ /* 0x000fe40000011454 */
[----:B------:R-:W-:Y:S02]  /*0720*/  @P4 SHF.R.S32.HI R87, RZ, 0x1f, R86 ;  /* 0x0000001fff574819 */ /* 0x000fe40000011456 */
[----:B------:R-:W-:Y:S02]  /*0730*/  LEA.HI R83, R83, R82, RZ, 0x3 ;  /* 0x0000005253537211 */ /* 0x000fe400078f18ff */
[----:B------:R-:W-:Y:S02]  /*0740*/  LEA.HI R85, R85, R84, RZ, 0x3 ;  /* 0x0000005455557211 */ /* 0x000fe400078f18ff */
[----:B------:R-:W-:-:S02]  /*0750*/  @P4 LEA.HI R87, R87, R86, RZ, 0x3 ;  /* 0x0000005657574211 */ /* 0x000fc400078f18ff */
[-C--:B------:R-:W-:Y:S02]  /*0760*/  LEA.HI.SX32 R157, R83, R158.reuse, 0x1d ;  /* 0x0000009e539d7211 */ /* 0x080fe400078feaff */
[-C--:B------:R-:W-:Y:S02]  /*0770*/  LEA.HI.SX32 R91, R85, R158.reuse, 0x1d ;  /* 0x0000009e555b7211 */ /* 0x080fe400078feaff */
[----:B------:R-:W-:Y:S02]  /*0780*/  @P4 LEA.HI.SX32 R88, R87, R158, 0x1d ;  /* 0x0000009e57584211 */ /* 0x000fe400078feaff */
        /* <DEDUP_REMOVED lines=16> */
[----:B------:R-:W-:Y:S02]  /*0890*/  HADD2.F32 R123, -RZ, R128.H1_H1 ;  /* 0x30000080ff7b7230 */ /* 0x000fe40000004100 */
[----:B------:R-:W-:Y:S02]  /*08a0*/  HADD2.F32 R127, -RZ, R129.H1_H1 ;  /* 0x30000081ff7f7230 */ /* 0x000fe40000004100 */
[----:B0-----:R-:W-:-:S05]  /*08b0*/  @P0 IMAD.WIDE.U32 R92, R90, 0x10, R92 ;  /* 0x000000105a5c0825 */ /* 0x001fca00078e005c */
[----:B------:R0:W5:Y:S01]  /*08c0*/  @P0 LDG.E.128 R4, desc[UR10][R92.64] ;  /* 0x0000000a5c040981 */ /* 0x000162000c1e1d00 */
[----:B------:R-:W-:Y:S01]  /*08d0*/  HADD2.F32 R135, -RZ, R130.H1_H1 ;  /* 0x30000082ff877230 */ /* 0x000fe20000004100 */
[----:B------:R-:W-:Y:S02]  /*08e0*/  IADD3 R91, PT, PT, R91, 0x100, RZ ;  /* 0x000001005b5b7810 */ /* 0x000fe40007ffe0ff */
[----:B------:R-:W-:Y:S02]  /*08f0*/  IADD3 R88, PT, PT, R88, 0x100, RZ ;  /* 0x0000010058587810 */ /* 0x000fe40007ffe0ff */
[----:B------:R-:W-:Y:S01]  /*0900*/  IADD3 R90, PT, PT, R90, 0x100, RZ ;  /* 0x000001005a5a7810 */ /* 0x000fe20007ffe0ff */
[--C-:B---3--:R-:W-:Y:S02]  /*0910*/  HADD2.F32 R94, -RZ, R80.reuse.H0_H0 ;  /* 0x20000050ff5e7230 */ /* 0x108fe40000004100 */
[----:B------:R-:W-:-:S03]  /*0920*/  HADD2.F32 R80, -RZ, R80.H1_H1 ;  /* 0x30000050ff507230 */ /* 0x000fc60000004100 */
[----:B------:R-:W-:Y:S01]  /*0930*/  FADD.FTZ R3, -R89, R94 ;  /* 0x0000005e59037221 */ /* 0x000fe20000010100 */
[--C-:B------:R-:W-:Y:S02]  /*0940*/  HADD2.F32 R124, -RZ, R81.reuse.H0_H0 ;  /* 0x20000051ff7c7230 */ /* 0x100fe40000004100 */
[----:B------:R-:W-:Y:S02]  /*0950*/  HADD2.F32 R126, -RZ, R81.H1_H1 ;  /* 0x30000051ff7e7230 */ /* 0x000fe40000004100 */
[----:B------:R-:W-:Y:S01]  /*0960*/  FMUL.FTZ R3, R104, R3 ;  /* 0x0000000368037220 */ /* 0x000fe20000410000 */
[----:B----4-:R-:W-:Y:S02]  /*0970*/  HADD2.F32 R81, -RZ, R84.H0_H0 ;  /* 0x20000054ff517230 */ /* 0x010fe40000004100 */
[--C-:B------:R-:W-:Y:S02]  /*0980*/  HADD2.F32 R136, -RZ, R83.reuse.H0_H0 ;  /* 0x20000053ff887230 */ /* 0x100fe40000004100 */
[----:B------:R-:W-:-:S02]  /*0990*/  HADD2.F32 R138, -RZ, R83.H1_H1 ;  /* 0x30000053ff8a7230 */ /* 0x000fc40000004100 */
[----:B------:R-:W-:Y:S01]  /*09a0*/  FADD.FTZ R83, -R89, R80 ;  /* 0x0000005059537221 */ /* 0x000fe20000010100 */
[----:B0-----:R-:W-:Y:S02]  /*09b0*/  HADD2.F32 R93, -RZ, R85.H0_H0 ;  /* 0x20000055ff5d7230 */ /* 0x001fe40000004100 */
[----:B------:R-:W-:Y:S02]  /*09c0*/  HADD2.F32 R80, -RZ, R129.H0_H0 ;  /* 0x20000081ff507230 */ /* 0x000fe40000004100 */
[-C--:B------:R-:W-:Y:S01]  /*09d0*/  FMUL.FTZ R120, R120, R81.reuse ;  /* 0x0000005178787220 */ /* 0x080fe20000410000 */
[----:B------:R-:W-:Y:S01]  /*09e0*/  FADD.FTZ R28, R28, R81 ;  /* 0x000000511c1c7221 */ /* 0x000fe20000010000 */
[----:B------:R-:W-:Y:S01]  /*09f0*/  FFMA.FTZ R52, R3, R81, R52 ;  /* 0x0000005103347223 */ /* 0x000fe20000010034 */
[--C-:B------:R-:W-:Y:S02]  /*0a00*/  HADD2.F32 R134, -RZ, R82.reuse.H1_H1 ;  /* 0x30000052ff867230 */ /* 0x100fe40000004100 */
[----:B------:R-:W-:Y:S01]  /*0a10*/  FADD.FTZ R81, -R89, R126 ;  /* 0x0000007e59517221 */ /* 0x000fe20000010100 */
[----:B------:R-:W-:-:S02]  /*0a20*/  HADD2.F32 R132, -RZ, R82.H0_H0 ;  /* 0x20000052ff847230 */ /* 0x000fc40000004100 */
[C---:B------:R-:W-:Y:S01]  /*0a30*/  FADD.FTZ R125, -R89.reuse, R124 ;  /* 0x0000007c597d7221 */ /* 0x040fe20000010100 */
[----:B------:R-:W-:Y:S02]  /*0a40*/  HADD2.F32 R82, -RZ, R85.H1_H1 ;  /* 0x30000055ff527230 */ /* 0x000fe40000004100 */
[----:B------:R-:W-:Y:S01]  /*0a50*/  FMUL.FTZ R124, R80, R93 ;  /* 0x0000005d507c7220 */ /* 0x000fe20000410000 */
[----:B------:R-:W-:Y:S02]  /*0a60*/  HADD2.F32 R85, -RZ, R86.H0_H0 ;  /* 0x20000056ff557230 */ /* 0x000fe40000004100 */
[----:B------:R-:W-:Y:S01]  /*0a70*/  FMUL.FTZ R126, R104, R81 ;  /* 0x00000051687e7220 */ /* 0x000fe20000410000 */
[----:B------:R-:W-:Y:S02]  /*0a80*/  HADD2.F32 R80, -RZ, R130.H0_H0 ;  /* 0x20000082ff507230 */ /* 0x000fe40000004100 */
[----:B------:R-:W-:Y:S01]  /*0a90*/  FADD.FTZ R81, -R89, R134 ;  /* 0x0000008659517221 */ /* 0x000fe20000010100 */
[----:B------:R-:W-:-:S02]  /*0aa0*/  HADD2.F32 R84, -RZ, R84.H1_H1 ;  /* 0x30000054ff547230 */ /* 0x000fc40000004100 */
[----:B------:R-:W-:Y:S01]  /*0ab0*/  FADD.FTZ R133, -R89, R132 ;  /* 0x0000008459857221 */ /* 0x000fe20000010100 */
[----:B------:R-:W-:Y:S01]  /*0ac0*/  FMUL.FTZ R132, R80, R85 ;  /* 0x0000005550847220 */ /* 0x000fe20000410000 */
[C---:B------:R-:W-:Y:S01]  /*0ad0*/  FMUL.FTZ R134, R104.reuse, R81 ;  /* 0x0000005168867220 */ /* 0x040fe20000410000 */
[----:B------:R-:W-:Y:S01]  /*0ae0*/  FMUL.FTZ R123, R123, R84 ;  /* 0x000000547b7b7220 */ /* 0x000fe20000410000 */
        /* <DEDUP_REMOVED lines=8> */
[----:B------:R-:W-:Y:S02]  /*0b70*/  HADD2.F32 R82, -RZ, R131.H0_H0 ;  /* 0x20000083ff527230 */ /* 0x000fe40000004100 */
[----:B------:R-:W-:Y:S01]  /*0b80*/  FMUL.FTZ R125, R104, R125 ;  /* 0x0000007d687d7220 */ /* 0x000fe20000410000 */
[----:B------:R-:W-:Y:S01]  /*0b90*/  FFMA.FTZ R80, R122, R123, R81 ;  /* 0x0000007b7a507223 */ /* 0x000fe20000010051 */
[----:B------:R-:W-:Y:S01]  /*0ba0*/  FADD.FTZ R137, -R89, R136 ;  /* 0x0000008859897221 */ /* 0x000fe20000010100 */
[----:B------:R-:W-:Y:S01]  /*0bb0*/  FMUL.FTZ R136, R82, R95 ;  /* 0x0000005f52887220 */ /* 0x000fe20000410000 */
[----:B------:R-:W-:Y:S01]  /*0bc0*/  FADD.FTZ R82, R83, R124 ;  /* 0x0000007c53527221 */ /* 0x000fe20000010000 */
[----:B------:R-:W-:Y:S01]  /*0bd0*/  FFMA.FTZ R81, R125, R124, R80 ;  /* 0x0000007c7d517223 */ /* 0x000fe20000010050 */
[----:B------:R-:W-:Y:S02]  /*0be0*/  HADD2.F32 R86, -RZ, R86.H1_H1 ;  /* 0x30000056ff567230 */ /* 0x000fe40000004100 */
[----:B------:R-:W-:Y:S01]  /*0bf0*/  FMUL.FTZ R133, R104, R133 ;  /* 0x0000008568857220 */ /* 0x000fe20000410000 */
[----:B------:R-:W-:Y:S01]  /*0c00*/  FADD.FTZ R83, R82, R127 ;  /* 0x0000007f52537221 */ /* 0x000fe20000010000 */
[----:B------:R-:W-:Y:S01]  /*0c10*/  FFMA.FTZ R80, R126, R127, R81 ;  /* 0x0000007f7e507223 */ /* 0x000fe20000010051 */
[----:B------:R-:W-:-:S02]  /*0c20*/  FMUL.FTZ R135, R135, R86 ;  /* 0x0000005687877220 */ /* 0x000fc40000410000 */
[----:B------:R-:W-:Y:S01]  /*0c30*/  FADD.FTZ R82, R83, R132 ;  /* 0x0000008453527221 */ /* 0x000fe20000010000 */
[----:B------:R-:W-:Y:S01]  /*0c40*/  FFMA.FTZ R81, R133, R132, R80 ;  /* 0x0000008485517223 */ /* 0x000fe20000010050 */
[----:B------:R-:W-:Y:S01]  /*0c50*/  FADD.FTZ R29, R29, R84 ;  /* 0x000000541d1d7221 */ /* 0x000fe20000010000 */
[----:B------:R-:W-:Y:S01]  /*0c60*/  FFMA.FTZ R53, R122, R84, R53 ;  /* 0x000000547a357223 */ /* 0x000fe20000010035 */
[----:B------:R-:W-:Y:S02]  /*0c70*/  HADD2.F32 R87, -RZ, R87.H1_H1 ;  /* 0x30000057ff577230 */ /* 0x000fe40000004100 */
[----:B------:R-:W-:Y:S01]  /*0c80*/  FADD.FTZ R24, R24, R85 ;  /* 0x0000005518187221 */ /* 0x000fe20000010000 */
[----:B------:R-:W-:Y:S01]  /*0c90*/  FFMA.FTZ R48, R133, R85, R48 ;  /* 0x0000005585307223 */ /* 0x000fe20000010030 */
        /* <DEDUP_REMOVED lines=19> */
.L_x_1469:
[----:B----4-:R-:W-:Y:S05]  /*0dd0*/  BSYNC.RECONVERGENT B1 ;  /* 0x0000000000017941 */ /* 0x010fea0003800200 */
.L_x_1468:
        /* <DEDUP_REMOVED lines=19> */
[----:B------:R-:W-:Y:S02]  /*0f10*/  HADD2.F32 R149, -RZ, R62.H1_H1 ;  /* 0x3000003eff957230 */ /* 0x000fe40000004100 */
[--C-:B------:R-:W-:Y:S02]  /*0f20*/  HADD2.F32 R151, -RZ, R63.reuse.H0_H0 ;  /* 0x2000003fff977230 */ /* 0x100fe40000004100 */
[----:B------:R-:W-:Y:S01]  /*0f30*/  HADD2.F32 R154, -RZ, R63.H1_H1 ;  /* 0x3000003fff9a7230 */ /* 0x000fe20000004100 */
[----:B------:R-:W-:Y:S02]  /*0f40*/  IADD3 R91, PT, PT, R91, 0x100, RZ ;  /* 0x000001005b5b7810 */ /* 0x000fe40007ffe0ff */
[----:B------:R-:W-:Y:S02]  /*0f50*/  IADD3 R88, PT, PT, R88, 0x100, RZ ;  /* 0x0000010058587810 */ /* 0x000fe40007ffe0ff */
[----:B------:R-:W-:Y:S01]  /*0f60*/  IADD3 R90, PT, PT, R90, 0x100, RZ ;  /* 0x000001005a5a7810 */ /* 0x000fe20007ffe0ff */
[----:B---3--:R-:W-:-:S02]  /*0f70*/  HADD2.F32 R144, -RZ, R80.H0_H0 ;  /* 0x20000050ff907230 */ /* 0x008fc40000004100 */
[----:B------:R-:W-:-:S03]  /*0f80*/  HADD2.F32 R148, -RZ, R81.H0_H0 ;  /* 0x20000051ff947230 */ /* 0x000fc60000004100 */
[----:B------:R-:W-:Y:S01]  /*0f90*/  FADD.FTZ R139, -R89, R144 ;  /* 0x00000090598b7221 */ /* 0x000fe20000010100 */
[----:B------:R-:W-:Y:S02]  /*0fa0*/  HADD2.F32 R150, -RZ, R81.H1_H1 ;  /* 0x30000051ff967230 */ /* 0x000fe40000004100 */
[----:B----4-:R-:W-:Y:S02]  /*0fb0*/  HADD2.F32 R81, -RZ, R84.H0_H0 ;  /* 0x20000054ff517230 */ /* 0x010fe40000004100 */
[----:B------:R-:W-:Y:S01]  /*0fc0*/  FMUL.FTZ R139, R104, R139 ;  /* 0x0000008b688b7220 */ /* 0x000fe20000410000 */
[--C-:B------:R-:W-:Y:S02]  /*0fd0*/  HADD2.F32 R152, -RZ, R82.reuse.H0_H0 ;  /* 0x20000052ff987230 */ /* 0x100fe40000004100 */
[----:B------:R-:W-:Y:S02]  /*0fe0*/  HADD2.F32 R82, -RZ, R82.H1_H1 ;  /* 0x30000052ff527230 */ /* 0x000fe40000004100 */
[-C--:B------:R-:W-:Y:S01]  /*0ff0*/  FMUL.FTZ R142, R142, R81.reuse ;  /* 0x000000518e8e7220 */ /* 0x080fe20000410000 */
[----:B------:R-:W-:Y:S01]  /*1000*/  FADD.FTZ R20, R20, R81 ;  /* 0x0000005114147221 */ /* 0x000fe20000010000 */
[----:B------:R-:W-:Y:S01]  /*1010*/  FFMA.FTZ R44, R139, R81, R44 ;  /* 0x000000518b2c7223 */ /* 0x000fe2000001002c */
[----:B------:R-:W-:Y:S01]  /*1020*/  FADD.FTZ R81, -R89, R150 ;  /* 0x0000009659517221 */ /* 0x000fe20000010100 */
[----:B------:R-:W-:-:S02]  /*1030*/  HADD2.F32 R146, -RZ, R80.H1_H1 ;  /* 0x30000050ff927230 */ /* 0x000fc40000004100 */
[C---:B------:R-:W-:Y:S01]  /*1040*/  FADD.FTZ R143, -R89.reuse, R148 ;  /* 0x00000094598f7221 */ /* 0x040fe20000010100 */
[----:B------:R-:W-:Y:S02]  /*1050*/  HADD2.F32 R80, -RZ, R85.H1_H1 ;  /* 0x30000055ff507230 */ /* 0x000fe40000004100 */
[----:B------:R-:W-:Y:S01]  /*1060*/  FMUL.FTZ R148, R104, R81 ;  /* 0x0000005168947220 */ /* 0x000fe20000410000 */
[----:B------:R-:W-:Y:S02]  /*1070*/  HADD2.F32 R84, -RZ, R84.H1_H1 ;  /* 0x30000054ff547230 */ /* 0x000fe40000004100 */
[C---:B------:R-:W-:Y:S01]  /*1080*/  FADD.FTZ R81, -R89.reuse, R82 ;  /* 0x0000005259517221 */ /* 0x040fe20000010100 */
[--C-:B------:R-:W-:Y:S02]  /*1090*/  HADD2.F32 R156, -RZ, R83.reuse.H0_H0 ;  /* 0x20000053ff9c7230 */ /* 0x100fe40000004100 */
[----:B0-----:R-:W-:Y:S01]  /*10a0*/  FADD.FTZ R95, -R89, R146 ;  /* 0x00000092595f7221 */ /* 0x001fe20000010100 */
[----:B------:R-:W-:-:S02]  /*10b0*/  HADD2.F32 R158, -RZ, R83.H1_H1 ;  /* 0x30000053ff9e7230 */ /* 0x000fc40000004100 */
[----:B------:R-:W-:Y:S01]  /*10c0*/  FMUL.FTZ R143, R104, R143 ;  /* 0x0000008f688f7220 */ /* 0x000fe20000410000 */
[----:B------:R-:W-:Y:S02]  /*10d0*/  HADD2.F32 R83, -RZ, R85.H0_H0 ;  /* 0x20000055ff537230 */ /* 0x000fe40000004100 */
[----:B------:R-:W-:Y:S01]  /*10e0*/  FADD.FTZ R147, -R89, R152 ;  /* 0x0000009859937221 */ /* 0x000fe20000010100 */
[----:B------:R-:W-:Y:S02]  /*10f0*/  HADD2.F32 R146, -RZ, R61.H0_H0 ;  /* 0x2000003dff927230 */ /* 0x000fe40000004100 */
[-C--:B------:R-:W-:Y:S01]  /*1100*/  FMUL.FTZ R145, R145, R80.reuse ;  /* 0x0000005091917220 */ /* 0x080fe20000410000 */
[----:B------:R-:W-:Y:S01]  /*1110*/  FADD.FTZ R23, R23, R80 ;  /* 0x0000005017177221 */ /* 0x000fe20000010000 */
[----:B------:R-:W-:Y:S01]  /*1120*/  FFMA.FTZ R47, R148, R80, R47 ;  /* 0x00000050942f7223 */ /* 0x000fe2000001002f */
[----:B------:R-:W-:Y:S01]  /*1130*/  FMUL.FTZ R141, R141, R84 ;  /* 0x000000548d8d7220 */ /* 0x000fe20000410000 */
[C---:B------:R-:W-:Y:S01]  /*1140*/  FMUL.FTZ R152, R104.reuse, R81 ;  /* 0x0000005168987220 */ /* 0x040fe20000410000 */
        /* <DEDUP_REMOVED lines=9> */
[----:B------:R-:W-:Y:S02]  /*11e0*/  HADD2.F32 R150, -RZ, R62.H0_H0 ;  /* 0x2000003eff967230 */ /* 0x000fe40000004100 */
        /* <DEDUP_REMOVED lines=9> */
[----:B------:R-:W-:Y:S01]  /*1280*/  FADD.FTZ R153, -R89, R156 ;  /* 0x0000009c59997221 */ /* 0x000fe20000010100 */
[----:B------:R-:W-:Y:S01]  /*1290*/  FADD.FTZ R82, R83, R150 ;  /* 0x0000009653527221 */ /* 0x000fe20000010000 */
[C---:B------:R-:W-:Y:S01]  /*12a0*/  FFMA.FTZ R81, R147.reuse, R150, R80 ;  /* 0x0000009693517223 */ /* 0x040fe20000010050 */
[----:B------:R-:W-:Y:S02]  /*12b0*/  HADD2.F32 R87, -RZ, R87.H1_H1 ;  /* 0x30000057ff577230 */ /* 0x000fe40000004100 */
[----:B------:R-:W-:Y:S01]  /*12c0*/  FADD.FTZ R16, R16, R85 ;  /* 0x0000005510107221 */ /* 0x000fe20000010000 */
[----:B------:R-:W-:Y:S01]  /*12d0*/  FFMA.FTZ R40, R147, R85, R40 ;  /* 0x0000005593287223 */ /* 0x000fe20000010028 */
        /* <DEDUP_REMOVED lines=19> */
.L_x_1471:
[----:B------:R-:W-:Y:S05]  /*1410*/  BSYNC.RECONVERGENT B1 ;  /* 0x0000000000017941 */ /* 0x000fea0003800200 */
.L_x_1470:
        /* <DEDUP_REMOVED lines=13> */
[----:B------:R-:W-:-:S02]  /*14f0*/  HADD2.F32 R113, -RZ, R57.H1_H1 ;  /* 0x30000039ff717230 */ /* 0x000fc40000004100 */
[----:B------:R-:W-:Y:S02]  /*1500*/  HADD2.F32 R109, -RZ, R56.H1_H1 ;  /* 0x30000038ff6d7230 */ /* 0x000fe40000004100 */
[----:B0-----:R-:W-:-:S05]  /*1510*/  @P0 IMAD.WIDE.U32 R90, R90, 0x10, R94 ;  /* 0x000000105a5a0825 */ /* 0x001fca00078e005e */
[----:B------:R0:W5:Y:S01]  /*1520*/  @P0 LDG.E.128 R68, desc[UR10][R90.64] ;  /* 0x0000000a5a440981 */ /* 0x000162000c1e1d00 */
[--C-:B------:R-:W-:Y:S02]  /*1530*/  HADD2.F32 R116, -RZ, R58.reuse.H0_H0 ;  /* 0x2000003aff747230 */ /* 0x100fe40000004100 */
[----:B------:R-:W-:Y:S02]  /*1540*/  HADD2.F32 R117, -RZ, R58.H1_H1 ;  /* 0x3000003aff757230 */ /* 0x000fe40000004100 */
[--C-:B------:R-:W-:Y:S02]  /*1550*/  HADD2.F32 R119, -RZ, R59.reuse.H0_H0 ;  /* 0x2000003bff777230 */ /* 0x100fe40000004100 */
[----:B------:R-:W-:Y:S02]  /*1560*/  HADD2.F32 R105, -RZ, R59.H1_H1 ;  /* 0x3000003bff697230 */ /* 0x000fe40000004100 */
[----:B---3--:R-:W-:Y:S02]  /*1570*/  HADD2.F32 R108, -RZ, R82.H0_H0 ;  /* 0x20000052ff6c7230 */ /* 0x008fe40000004100 */
[----:B------:R-:W-:-:S02]  /*1580*/  HADD2.F32 R106, -RZ, R81.H1_H1 ;  /* 0x30000051ff6a7230 */ /* 0x000fc40000004100 */
[--C-:B------:R-:W-:Y:S02]  /*1590*/  HADD2.F32 R88, -RZ, R80.reuse.H0_H0 ;  /* 0x20000050ff587230 */ /* 0x100fe40000004100 */
[----:B------:R-:W-:Y:S02]  /*15a0*/  HADD2.F32 R80, -RZ, R80.H1_H1 ;  /* 0x30000050ff507230 */ /* 0x000fe40000004100 */
[C---:B------:R-:W-:Y:S01]  /*15b0*/  FADD.FTZ R115, -R89.reuse, R108 ;  /* 0x0000006c59737221 */ /* 0x040fe20000010100 */
[----:B------:R-:W-:Y:S02]  /*15c0*/  HADD2.F32 R94, -RZ, R81.H0_H0 ;  /* 0x20000051ff5e7230 */ /* 0x000fe40000004100 */
[C---:B0-----:R-:W-:Y:S01]  /*15d0*/  FADD.FTZ R91, -R89.reuse, R106 ;  /* 0x0000006a595b7221 */ /* 0x041fe20000010100 */
[----:B------:R-:W-:Y:S02]  /*15e0*/  HADD2.F32 R108, -RZ, R56.H0_H0 ;  /* 0x20000038ff6c7230 */ /* 0x000fe40000004100 */
[----:B------:R-:W-:Y:S01]  /*15f0*/  FADD.FTZ R107, -R89, R88 ;  /* 0x00000058596b7221 */ /* 0x000fe20000010100 */
[----:B----4-:R-:W-:-:S02]  /*1600*/  HADD2.F32 R81, -RZ, R84.H0_H0 ;  /* 0x20000054ff517230 */ /* 0x010fc40000004100 */
[--C-:B------:R-:W-:Y:S02]  /*1610*/  HADD2.F32 R110, -RZ, R83.reuse.H0_H0 ;  /* 0x20000053ff6e7230 */ /* 0x100fe40000004100 */
[----:B------:R-:W-:Y:S02]  /*1620*/  HADD2.F32 R112, -RZ, R83.H1_H1 ;  /* 0x30000053ff707230 */ /* 0x000fe40000004100 */
[----:B------:R-:W-:Y:S01]  /*1630*/  FADD.FTZ R83, -R89, R80 ;  /* 0x0000005059537221 */ /* 0x000fe20000010100 */
[----:B------:R-:W-:Y:S02]  /*1640*/  HADD2.F32 R82, -RZ, R82.H1_H1 ;  /* 0x30000052ff527230 */ /* 0x000fe40000004100 */
[C---:B------:R-:W-:Y:S01]  /*1650*/  FMUL.FTZ R114, R104.reuse, R91 ;  /* 0x0000005b68727220 */ /* 0x040fe20000410000 */
[----:B------:R-:W-:Y:S02]  /*1660*/  HADD2.F32 R80, -RZ, R85.H1_H1 ;  /* 0x30000055ff507230 */ /* 0x000fe40000004100 */
[----:B------:R-:W-:Y:S01]  /*1670*/  FMUL.FTZ R107, R104, R107 ;  /* 0x0000006b686b7220 */ /* 0x000fe20000410000 */
[----:B------:R-:W-:-:S02]  /*1680*/  HADD2.F32 R84, -RZ, R84.H1_H1 ;  /* 0x30000054ff547230 */ /* 0x000fc40000004100 */
[-C--:B------:R-:W-:Y:S01]  /*1690*/  FMUL.FTZ R108, R108, R81.reuse ;  /* 0x000000516c6c7220 */ /* 0x080fe20000410000 */
[C---:B------:R-:W-:Y:S01]  /*16a0*/  FADD.FTZ R111, -R89.reuse, R94 ;  /* 0x0000005e596f7221 */ /* 0x040fe20000010100 */
[C---:B------:R-:W-:Y:S01]  /*16b0*/  FADD.FTZ R95, -R89.reuse, R82 ;  /* 0x00000052595f7221 */ /* 0x040fe20000010100 */
[C---:B------:R-:W-:Y:S01]  /*16c0*/  FADD.FTZ R121, -R89.reuse, R110 ;  /* 0x0000006e59797221 */ /* 0x040fe20000010100 */
        /* <DEDUP_REMOVED lines=53> */
.L_x_1467:
        /* <DEDUP_REMOVED lines=20> */
[C---:B0-----:R-:W-:Y:S01]  /*1b60*/  @P1 IMAD.WIDE.U32 R80, R159.reuse, 0x8, R80 ;  /* 0x000000089f501825 */ /* 0x041fe200078e0050 */
[----:B------:R-:W-:-:S04]  /*1b70*/  @P1 IADD3 R159, PT, PT, R159, 0x100, RZ ;  /* 0x000001009f9f1810 */ /* 0x000fc80007ffe0ff */
[----:B------:R0:W5:Y:S01]  /*1b80*/  @P1 LDG.E.64 R100, desc[UR10][R80.64] ;  /* 0x0000000a50641981 */ /* 0x000162000c1e1b00 */
        /* <DEDUP_REMOVED lines=10> */
.L_x_1473:
[C---:B------:R-:W-:Y:S02]  /*1c30*/  ISETP.GE.U32.AND P1, PT, R0.reuse, 0x100, PT ;  /* 0x000001000000780c */ /* 0x040fe40003f26070 */
[C---:B------:R-:W-:Y:S02]  /*1c40*/  ISETP.GE.U32.AND P2, PT, R0.reuse, 0x200, PT ;  /* 0x000002000000780c */ /* 0x040fe40003f46070 */
[----:B------:R-:W-:-:S09]  /*1c50*/  ISETP.GE.U32.AND P3, PT, R0, 0x300, PT ;  /* 0x000003000000780c */ /* 0x000fd20003f66070 */
[----:B------:R-:W0:Y:S08]  /*1c60*/  @P1 LDC.64 R82, c[0x0][0x3b0] ;  /* 0x0000ec00ff521b82 */ /* 0x000e300000000a00 */
[----:B------:R-:W1:Y:S08]  /*1c70*/  @P1 LDC.64 R80, c[0x0][0x438] ;  /* 0x00010e00ff501b82 */ /* 0x000e700000000a00 */
[----:B------:R-:W2:Y:S08]  /*1c80*/  @P2 LDC.64 R86, c[0x0][0x3b0] ;  /* 0x0000ec00ff562b82 */ /* 0x000eb00000000a00 */
[----:B------:R-:W3:Y:S01]  /*1c90*/  @P2 LDC.64 R84, c[0x0][0x438] ;  /* 0x00010e00ff542b82 */ /* 0x000ee20000000a00 */
[----:B0-----:R-:W-:-:S07]  /*1ca0*/  @P1 IMAD.WIDE.U32 R82, R159, 0x8, R82 ;  /* 0x000000089f521825 */ /* 0x001fce00078e0052 */
[----:B------:R-:W0:Y:S08]  /*1cb0*/  @P3 LDC.64 R92, c[0x0][0x3b0] ;  /* 0x0000ec00ff5c3b82 */ /* 0x000e300000000a00 */
[----:B------:R-:W4:Y:S01]  /*1cc0*/  @P3 LDC.64 R90, c[0x0][0x438] ;  /* 0x00010e00ff5a3b82 */ /* 0x000f220000000a00 */
[----:B------:R-:W-:Y:S01]  /*1cd0*/  @P1 IADD3 R159, PT, PT, R159, 0x100, RZ ;  /* 0x000001009f9f1810 */ /* 0x000fe20007ffe0ff */
[C---:B-1----:R-:W-:Y:S01]  /*1ce0*/  @P1 IMAD.WIDE.U32 R80, R95.reuse, 0x10, R80 ;  /* 0x000000105f501825 */ /* 0x042fe200078e0050 */
[----:B------:R-:W-:Y:S01]  /*1cf0*/  @P1 IADD3 R95, PT, PT, R95, 0x100, RZ ;  /* 0x000001005f5f1810 */ /* 0x000fe20007ffe0ff */
[----:B------:R4:W5:Y:S02]  /*1d00*/  @P1 LDG.E.64 R100, desc[UR10][R82.64] ;  /* 0x0000000a52641981 */ /* 0x000964000c1e1b00 */
[C---:B--2---:R-:W-:Y:S01]  /*1d10*/  @P2 IMAD.WIDE.U32 R88, R159.reuse, 0x8, R86 ;  /* 0x000000089f582825 */ /* 0x044fe200078e0056 */
[----:B------:R-:W-:Y:S01]  /*1d20*/  @P2 IADD3 R159, PT, PT, R159, 0x100, RZ ;  /* 0x000001009f9f2810 */ /* 0x000fe20007ffe0ff */
[----:B------:R1:W5:Y:S02]  /*1d30*/  @P1 LDG.E.128 R4, desc[UR10][R80.64] ;  /* 0x0000000a50041981 */ /* 0x000364000c1e1d00 */
[C---:B---3--:R-:W-:Y:S01]  /*1d40*/  @P2 IMAD.WIDE.U32 R86, R95.reuse, 0x10, R84 ;  /* 0x000000105f562825 */ /* 0x048fe200078e0054 */
[----:B------:R-:W-:Y:S01]  /*1d50*/  @P2 IADD3 R95, PT, PT, R95, 0x100, RZ ;  /* 0x000001005f5f2810 */ /* 0x000fe20007ffe0ff */
[----:B------:R1:W5:Y:S02]  /*1d60*/  @P2 LDG.E.64 R98, desc[UR10][R88.64] ;  /* 0x0000000a58622981 */ /* 0x000364000c1e1b00 */
[----:B0-----:R-:W-:-:S02]  /*1d70*/  @P3 IMAD.WIDE.U32 R84, R159, 0x8, R92 ;  /* 0x000000089f543825 */ /* 0x001fc400078e005c */
[----:B------:R1:W5:Y:S04]  /*1d80*/  @P2 LDG.E.128 R64, desc[UR10][R86.64] ;  /* 0x0000000a56402981 */ /* 0x000368000c1e1d00 */
[----:B------:R1:W5:Y:S01]  /*1d90*/  @P3 LDG.E.64 R96, desc[UR10][R84.64] ;  /* 0x0000000a54603981 */ /* 0x000362000c1e1b00 */
[----:B----4-:R-:W-:-:S05]  /*1da0*/  @P3 IMAD.WIDE.U32 R82, R95, 0x10, R90 ;  /* 0x000000105f523825 */ /* 0x010fca00078e005a */
[----:B------:R1:W5:Y:S01]  /*1db0*/  @P3 LDG.E.128 R68, desc[UR10][R82.64] ;  /* 0x0000000a52443981 */ /* 0x000362000c1e1d00 */
[----:B------:R-:W-:-:S07]  /*1dc0*/  CS2R R92, SRZ ;  /* 0x00000000005c7805 */ /* 0x000fce000001ff00 */
.L_x_1472:
[----:B----4-:R-:W-:Y:S05]  /*1dd0*/  BSYNC.RECONVERGENT B0 ;  /* 0x0000000000007941 */ /* 0x010fea0003800200 */
.L_x_1466:
        /* <DEDUP_REMOVED lines=32> */
.L_x_1475:
[----:B------:R-:W-:Y:S05]  /*1fe0*/  BSYNC.RECONVERGENT B0 ;  /* 0x0000000000007941 */ /* 0x000fea0003800200 */
.L_x_1474:
        /* <DEDUP_REMOVED lines=24> */
[----:B------:R-:W-:Y:S02]  /*2170*/  FADD.FTZ R80, R80, R85 ;  /* 0x0000005550507221 */ /* 0x000fe40000010000 */
        /* <DEDUP_REMOVED lines=33> */
[----:B-----5:R-:W-:-:S03]  /*2390*/  LOP3.LUT P0, RZ, R100, 0xff, RZ, 0xc0, !PT ;  /* 0x000000ff64ff7812 */ /* 0x020fc6000780c0ff */
[----:B------:R-:W-:-:S04]  /*23a0*/  FMUL.FTZ R83, R83, UR17 ;  /* 0x0000001153537c20 */ /* 0x000fc80008410000 */
[----:B------:R-:W-:-:S05]  /*23b0*/  FMUL.FTZ R83, R83, UR16 ;  /* 0x0000001053537c20 */ /* 0x000fca0008410000 */
[----:B------:R-:W-:-:S04]  /*23c0*/  FSEL R83, R83, RZ, P0 ;  /* 0x000000ff53537208 */ /* 0x000fc80000000000 */
[----:B------:R-:W-:-:S04]  /*23d0*/  F2FP.F16.F32.PACK_AB R83, RZ, R83 ;  /* 0x00000053ff53723e */ /* 0x000fc800000000ff */
[----:B------:R-:W-:-:S07]  /*23e0*/  PRMT R72, R83, 0x7610, R72 ;  /* 0x0000761053487816 */ /* 0x000fce0000000048 */
.L_x_1480:
        /* <DEDUP_REMOVED lines=12> */
.L_x_1481:
        /* <DEDUP_REMOVED lines=12> */
.L_x_1482:
        /* <DEDUP_REMOVED lines=12> */
.L_x_1483:
        /* <DEDUP_REMOVED lines=12> */
.L_x_1484:
        /* <DEDUP_REMOVED lines=12> */
.L_x_1485:
        /* <DEDUP_REMOVED lines=12> */
.L_x_1486:
[----:B------:R-:W-:Y:S05]  /*2870*/  @!P4 BRA `(.L_x_1487) ;  /* 0x0000001000a8c947 */ /* 0x000fea0003800000 */
[----:B------:R-:W-:Y:S01]  /*2880*/  FFMA.FTZ R83, R140, R81, R82 ;  /* 0x000000518c537223 */ /* 0x000fe20000010052 */
[----:B------:R-:W-:-:S03]  /*2890*/  ISETP.GT.AND P0, PT, R102, RZ, PT ;  /* 0x000000ff6600720c */ /* 0x000fc60003f04270 */
[----:B------:R-:W-:-:S04]  /*28a0*/  FADD.FTZ R83, R138, -R83 ;  /* 0x800000538a537221 */ /* 0x000fc80000010000 */
[----:B------:R-:W-:-:S05]  /*28b0*/  FMUL.FTZ R83, R104, R83 ;  /* 0x0000005368537220 */ /* 0x000fca0000410000 */
[----:B------:R-:W-:Y:S02]  /*28c0*/  FSEL R83, R83, RZ, P0 ;  /* 0x000000ff53537208 */ /* 0x000fe40000000000 */
[----:B-----5:R-:W-:-:S03]  /*28d0*/  ISETP.GE.U32.AND P0, PT, R100, RZ, PT ;  /* 0x000000ff6400720c */ /* 0x020fc60003f06070 */
[----:B------:R-:W-:Y:S01]  /*28e0*/  FMUL.FTZ R83, R83, UR17 ;  /* 0x0000001153537c20 */ /* 0x000fe20008410000 */
[----:B------:R-:W-:-:S03]  /*28f0*/  ISETP.GE.U32.AND.EX P0, PT, R101, 0x1000000, PT, P0 ;  /* 0x010000006500780c */ /* 0x000fc60003f06100 */
[----:B------:R-:W-:-:S05]  /*2900*/  FMUL.FTZ R83, R83, UR16 ;  /* 0x0000001053537c20 */ /* 0x000fca0008410000 */
[----:B------:R-:W-:-:S04]  /*2910*/  FSEL R83, R83, RZ, P0 ;  /* 0x000000ff53537208 */ /* 0x000fc80000000000 */
[----:B------:R-:W-:-:S04]  /*2920*/  F2FP.F16.F32.PACK_AB R83, RZ, R83 ;  /* 0x00000053ff53723e */ /* 0x000fc800000000ff */
[----:B------:R-:W-:Y:S01]  /*2930*/  PRMT R75, R75, 0x5410, R83 ;  /* 0x000054104b4b7816 */ /* 0x000fe20000000053 */
[----:B------:R-:W-:Y:S06]  /*2940*/  BRA `(.L_x_1487) ;  /* 0x0000001000747947 */ /* 0x000fec0003800000 */
.L_x_1479:
[-CC-:B------:R-:W-:Y:S01]  /*2950*/  FFMA.FTZ R77, R3, R81.reuse, R82.reuse ;  /* 0x00000051034d7223 */ /* 0x180fe20000010052 */
[----:B------:R-:W-:Y:S01]  /*2960*/  FFMA.FTZ R76, R122, R81, R82 ;  /* 0x000000517a4c7223 */ /* 0x000fe20000010052 */
[----:B------:R-:W-:Y:S02]  /*2970*/  ISETP.GT.AND P0, PT, R102, RZ, PT ;  /* 0x000000ff6600720c */ /* 0x000fe40003f04270 */
[----:B------:R-:W-:Y:S01]  /*2980*/  FADD.FTZ R77, R120, -R77 ;  /* 0x8000004d784d7221 */ /* 0x000fe20000010000 */
[----:B------:R-:W-:-:S03]  /*2990*/  FADD.FTZ R79, R123, -R76 ;  /* 0x8000004c7b4f7221 */ /* 0x000fc60000010000 */
[C---:B------:R-:W-:Y:S01]  /*29a0*/  FMUL.FTZ R77, R104.reuse, R77 ;  /* 0x0000004d684d7220 */ /* 0x040fe20000410000 */
[----:B------:R-:W-:-:S04]  /*29b0*/  FMUL.FTZ R79, R104, R79 ;  /* 0x0000004f684f7220 */ /* 0x000fc80000410000 */
[----:B------:R-:W-:Y:S02]  /*29c0*/  FSEL R77, R77, RZ, P0 ;  /* 0x000000ff4d4d7208 */ /* 0x000fe40000000000 */
[----:B------:R-:W-:Y:S01]  /*29d0*/  FSEL R78, R79, RZ, P0 ;  /* 0x000000ff4f4e7208 */ /* 0x000fe20000000000 */
[----:B------:R-:W-:-:S03]  /*29e0*/  FFMA.FTZ R79, R125, R81, R82 ;  /* 0x000000517d4f7223 */ /* 0x000fc60000010052 */
[----:B------:R-:W-:Y:S01]  /*29f0*/  F2FP.F16.F32.PACK_AB R76, R78, R77 ;  /* 0x0000004d4e4c723e */ /* 0x000fe200000000ff */
[----:B------:R-:W-:Y:S06]  /*2a00*/  @!P4 BRA `(.L_x_1488) ;  /* 0x000000000018c947 */ /* 0x000fec0003800000 */
[----:B------:R-:W-:Y:S01]  /*2a10*/  FMUL.FTZ R77, R77, UR17 ;  /* 0x000000114d4d7c20 */ /* 0x000fe20008410000 */
[----:B-----5:R-:W-:-:S03]  /*2a20*/  LOP3.LUT P5, RZ, R100, 0xff, RZ, 0xc0, !PT ;  /* 0x000000ff64ff7812 */ /* 0x020fc600078ac0ff */
[----:B------:R-:W-:-:S05]  /*2a30*/  FMUL.FTZ R77, R77, UR16 ;  /* 0x000000104d4d7c20 */ /* 0x000fca0008410000 */
[----:B------:R-:W-:-:S04]  /*2a40*/  FSEL R77, R77, RZ, P5 ;  /* 0x000000ff4d4d7208 */ /* 0x000fc80002800000 */
[----:B------:R-:W-:-:S04]  /*2a50*/  F2FP.F16.F32.PACK_AB R77, RZ, R77 ;  /* 0x0000004dff4d723e */ /* 0x000fc800000000ff */
[----:B------:R-:W-:-:S07]  /*2a60*/  PRMT R72, R77, 0x7610, R72 ;  /* 0x000076104d487816 */ /* 0x000fce0000000048 */
.L_x_1488:
[----:B------:R-:W-:Y:S05]  /*2a70*/  @!P4 BRA `(.L_x_1489) ;  /* 0x000000000018c947 */ /* 0x000fea0003800000 */
[----:B------:R-:W-:Y:S01]  /*2a80*/  FMUL.FTZ R77, R78, UR17 ;  /* 0x000000114e4d7c20 */ /* 0x000fe20008410000 */
[----:B-----5:R-:W-:-:S03]  /*2a90*/  LOP3.LUT P5, RZ, R100, 0xff00, RZ, 0xc0, !PT ;  /* 0x0000ff0064ff7812 */ /* 0x020fc600078ac0ff */
[----:B------:R-:W-:-:S05]  /*2aa0*/  FMUL.FTZ R77, R77, UR16 ;  /* 0x000000104d4d7c20 */ /* 0x000fca0008410000 */
[----:B------:R-:W-:-:S04]  /*2ab0*/  FSEL R77, R77, RZ, P5 ;  /* 0x000000ff4d4d7208 */ /* 0x000fc80002800000 */
[----:B------:R-:W-:-:S04]  /*2ac0*/  F2FP.F16.F32.PACK_AB R77, RZ, R77 ;  /* 0x0000004dff4d723e */ /* 0x000fc800000000ff */
[----:B------:R-:W-:-:S07]  /*2ad0*/  PRMT R72, R72, 0x5410, R77 ;  /* 0x0000541048487816 */ /* 0x000fce000000004d */
.L_x_1489:
[-CC-:B------:R-:W-:Y:S01]  /*2ae0*/  FFMA.FTZ R78, R126, R81.reuse, R82.reuse ;  /* 0x000000517e4e7223 */ /* 0x180fe20000010052 */
[----:B------:R-:W-:Y:S01]  /*2af0*/  FADD.FTZ R77, R124, -R79 ;  /* 0x8000004f7c4d7221 */ /* 0x000fe20000010000 */
[-CC-:B------:R-:W-:Y:S01]  /*2b00*/  FFMA.FTZ R83, R133, R81.reuse, R82.reuse ;  /* 0x0000005185537223 */ /* 0x180fe20000010052 */
[-C--:B------:R-:W-:Y:S01]  /*2b10*/  FFMA.FTZ R84, R134, R81.reuse, R82 ;  /* 0x0000005186547223 */ /* 0x080fe20000010052 */
[----:B------:R-:W-:Y:S01]  /*2b20*/  FADD.FTZ R79, R127, -R78 ;  /* 0x8000004e7f4f7221 */ /* 0x000fe20000010000 */
        /* <DEDUP_REMOVED lines=12> */
[----:B------:R-:W-:-:S02]  /*2bf0*/  FSEL R79, R79, RZ, P0 ;  /* 0x000000ff4f4f7208 */ /* 0x000fc40000000000 */
[----:B------:R-:W-:Y:S01]  /*2c00*/  FSEL R78, R77, RZ, P0 ;  /* 0x000000ff4d4e7208 */ /* 0x000fe20000000000 */
[----:B------:R-:W-:Y:S06]  /*2c10*/  @!P4 BRA `(.L_x_1490) ;  /* 0x000000000018c947 */ /* 0x000fec0003800000 */
[----:B------:R-:W-:Y:S01]  /*2c20*/  FMUL.FTZ R77, R78, UR17 ;  /* 0x000000114e4d7c20 */ /* 0x000fe20008410000 */
[----:B-----5:R-:W-:-:S03]  /*2c30*/  LOP3.LUT P5, RZ, R100, 0xff0000, RZ, 0xc0, !PT ;  /* 0x00ff000064ff7812 */ /* 0x020fc600078ac0ff */
[----:B------:R-:W-:-:S05]  /*2c40*/  FMUL.FTZ R77, R77, UR16 ;  /* 0x000000104d4d7c20 */ /* 0x000fca0008410000 */
[----:B------:R-:W-:-:S04]  /*2c50*/  FSEL R77, R77, RZ, P5 ;  /* 0x000000ff4d4d7208 */ /* 0x000fc80002800000 */
[----:B------:R-:W-:-:S04]  /*2c60*/  F2FP.F16.F32.PACK_AB R77, RZ, R77 ;  /* 0x0000004dff4d723e */ /* 0x000fc800000000ff */
[----:B------:R-:W-:-:S07]  /*2c70*/  PRMT R73, R77, 0x7610, R73 ;  /* 0x000076104d497816 */ /* 0x000fce0000000049 */
.L_x_1490:
[----:B------:R-:W-:Y:S05]  /*2c80*/  @!P4 BRA `(.L_x_1491) ;  /* 0x000000000018c947 */ /* 0x000fea0003800000 */
[----:B------:R-:W-:Y:S01]  /*2c90*/  FMUL.FTZ R77, R79, UR17 ;  /* 0x000000114f4d7c20 */ /* 0x000fe20008410000 */
[----:B-----5:R-:W-:-:S03]  /*2ca0*/  LOP3.LUT P5, RZ, R100, 0xff000000, RZ, 0xc0, !PT ;  /* 0xff00000064ff7812 */ /* 0x020fc600078ac0ff */
[----:B------:R-:W-:-:S05]  /*2cb0*/  FMUL.FTZ R77, R77, UR16 ;  /* 0x000000104d4d7c20 */ /* 0x000fca0008410000 */
[----:B------:R-:W-:-:S04]  /*2cc0*/  FSEL R77, R77, RZ, P5 ;  /* 0x000000ff4d4d7208 */ /* 0x000fc80002800000 */
[----:B------:R-:W-:-:S04]  /*2cd0*/  F2FP.F16.F32.PACK_AB R77, RZ, R77 ;  /* 0x0000004dff4d723e */ /* 0x000fc800000000ff */
[----:B------:R-:W-:-:S07]  /*2ce0*/  PRMT R73, R73, 0x5410, R77 ;  /* 0x0000541049497816 */ /* 0x000fce000000004d */
.L_x_1491:
[----:B------:R-:W-:Y:S02]  /*2cf0*/  F2FP.F16.F32.PACK_AB R77, R79, R78 ;  /* 0x0000004e4f4d723e */ /* 0x000fe400000000ff */
[----:B------:R-:W-:Y:S02]  /*2d00*/  FSEL R84, R85, RZ, P0 ;  /* 0x000000ff55547208 */ /* 0x000fe40000000000 */
[----:B------:R-:W-:Y:S02]  /*2d10*/  FSEL R79, R87, RZ, P0 ;  /* 0x000000ff574f7208 */ /* 0x000fe40000000000 */
[----:B------:R-:W-:Y:S02]  /*2d20*/  FSEL R86, R89, RZ, P0 ;  /* 0x000000ff59567208 */ /* 0x000fe40000000000 */
        /* <DEDUP_REMOVED lines=8> */
.L_x_1492:
[----:B------:R-:W-:Y:S05]  /*2db0*/  @!P4 BRA `(.L_x_1493) ;  /* 0x000000000018c947 */ /* 0x000fea0003800000 */
[----:B------:R-:W-:Y:S01]  /*2dc0*/  FMUL.FTZ R78, R84, UR17 ;  /* 0x00000011544e7c20 */ /* 0x000fe20008410000 */
[----:B-----5:R-:W-:-:S03]  /*2dd0*/  LOP3.LUT P0, RZ, R101, 0xff00, RZ, 0xc0, !PT ;  /* 0x0000ff0065ff7812 */ /* 0x020fc6000780c0ff */
[----:B------:R-:W-:-:S05]  /*2de0*/  FMUL.FTZ R78, R78, UR16 ;  /* 0x000000104e4e7c20 */ /* 0x000fca0008410000 */
[----:B------:R-:W-:-:S04]  /*2df0*/  FSEL R78, R78, RZ, P0 ;  /* 0x000000ff4e4e7208 */ /* 0x000fc80000000000 */
[----:B------:R-:W-:-:S04]  /*2e00*/  F2FP.F16.F32.PACK_AB R78, RZ, R78 ;  /* 0x0000004eff4e723e */ /* 0x000fc800000000ff */
[----:B------:R-:W-:-:S07]  /*2e10*/  PRMT R74, R74, 0x5410, R78 ;  /* 0x000054104a4a7816 */ /* 0x000fce000000004e */
.L_x_1493:
[----:B------:R-:W-:Y:S05]  /*2e20*/  @!P4 BRA `(.L_x_1494) ;  /* 0x000000000018c947 */ /* 0x000fea0003800000 */
[----:B------:R-:W-:Y:S01]  /*2e30*/  FMUL.FTZ R78, R79, UR17 ;  /* 0x000000114f4e7c20 */ /* 0x000fe20008410000 */
[----:B-----5:R-:W-:-:S03]  /*2e40*/  LOP3.LUT P0, RZ, R101, 0xff0000, RZ, 0xc0, !PT ;  /* 0x00ff000065ff7812 */ /* 0x020fc6000780c0ff */
[----:B------:R-:W-:-:S05]  /*2e50*/  FMUL.FTZ R78, R78, UR16 ;  /* 0x000000104e4e7c20 */ /* 0x000fca0008410000 */
[----:B------:R-:W-:-:S04]  /*2e60*/  FSEL R78, R78, RZ, P0 ;  /* 0x000000ff4e4e7208 */ /* 0x000fc80000000000 */
[----:B------:R-:W-:-:S04]  /*2e70*/  F2FP.F16.F32.PACK_AB R78, RZ, R78 ;  /* 0x0000004eff4e723e */ /* 0x000fc800000000ff */
[----:B------:R-:W-:-:S07]  /*2e80*/  PRMT R75, R78, 0x7610, R75 ;  /* 0x000076104e4b7816 */ /* 0x000fce000000004b */
.L_x_1494:
[----:B------:R-:W-:Y:S02]  /*2e90*/  F2FP.F16.F32.PACK_AB R78, R84, R83 ;  /* 0x00000053544e723e */ /* 0x000fe400000000ff */
[----:B------:R-:W-:Y:S01]  /*2ea0*/  F2FP.F16.F32.PACK_AB R79, R86, R79 ;  /* 0x0000004f564f723e */ /* 0x000fe200000000ff */
[----:B------:R-:W-:Y:S06]  /*2eb0*/  @!P4 BRA `(.L_x_1487) ;  /* 0x0000000c0018c947 */ /* 0x000fec0003800000 */
[----:B------:R-:W-:Y:S01]  /*2ec0*/  FMUL.FTZ R83, R86, UR17 ;  /* 0x0000001156537c20 */ /* 0x000fe20008410000 */
[----:B-----5:R-:W-:-:S03]  /*2ed0*/  ISETP.GE.U32.AND P0, PT, R100, RZ, PT ;  /* 0x000000ff6400720c */ /* 0x020fc60003f06070 */
[----:B------:R-:W-:Y:S01]  /*2ee0*/  FMUL.FTZ R83, R83, UR16 ;  /* 0x0000001053537c20 */ /* 0x000fe20008410000 */
[----:B------:R-:W-:-:S04]  /*2ef0*/  ISETP.GE.U32.AND.EX P0, PT, R101, 0x1000000, PT, P0 ;  /* 0x010000006500780c */ /* 0x000fc80003f06100 */
[----:B------:R-:W-:-:S04]  /*2f00*/  FSEL R83, R83, RZ, P0 ;  /* 0x000000ff53537208 */ /* 0x000fc80000000000 */
[----:B------:R-:W-:-:S04]  /*2f10*/  F2FP.F16.F32.PACK_AB R83, RZ, R83 ;  /* 0x00000053ff53723e */ /* 0x000fc800000000ff */
[----:B------:R-:W-:Y:S01]  /*2f20*/  PRMT R75, R75, 0x5410, R83 ;  /* 0x000054104b4b7816 */ /* 0x000fe20000000053 */
[----:B------:R-:W-:Y:S06]  /*2f30*/  BRA `(.L_x_1487) ;  /* 0x0000000800f87947 */ /* 0x000fec0003800000 */
.L_x_1478:
        /* <DEDUP_REMOVED lines=8> */
[----:B-----5:R-:W-:Y:S01]  /*2fc0*/  HADD2.F32 R83, -RZ, R4.H0_H0 ;  /* 0x20000004ff537230 */ /* 0x020fe20000004100 */
[----:B------:R-:W-:Y:S02]  /*2fd0*/  LOP3.LUT P5, RZ, R100, 0xff, RZ, 0xc0, !PT ;  /* 0x000000ff64ff7812 */ /* 0x000fe400078ac0ff */
[----:B------:R-:W-:-:S04]  /*2fe0*/  @P0 FADD.FTZ R85, R120, -R85 ;  /* 0x8000005578550221 */ /* 0x000fc80000010000 */
[----:B------:R-:W-:-:S04]  /*2ff0*/  @P0 FFMA.FTZ R83, R104, R85, R83 ;  /* 0x0000005568530223 */ /* 0x000fc80000010053 */
[----:B------:R-:W-:-:S04]  /*3000*/  FMUL.FTZ R83, R83, UR17 ;  /* 0x0000001153537c20 */ /* 0x000fc80008410000 */
[----:B------:R-:W-:-:S05]  /*3010*/  FMUL.FTZ R83, R83, UR16 ;  /* 0x0000001053537c20 */ /* 0x000fca0008410000 */
[----:B------:R-:W-:-:S04]  /*3020*/  FSEL R83, R83, RZ, P5 ;  /* 0x000000ff53537208 */ /* 0x000fc80002800000 */
[----:B------:R-:W-:-:S04]  /*3030*/  F2FP.F16.F32.PACK_AB R83, RZ, R83 ;  /* 0x00000053ff53723e */ /* 0x000fc800000000ff */
[----:B------:R-:W-:-:S07]  /*3040*/  PRMT R72, R83, 0x7610, R72 ;  /* 0x0000761053487816 */ /* 0x000fce0000000048 */
.L_x_1496:
[----:B------:R-:W-:Y:S05]  /*3050*/  @!P4 BRA `(.L_x_1497) ;  /* 0x000000000028c947 */ /* 0x000fea0003800000 */
[----:B------:R-:W-:Y:S01]  /*3060*/  @P0 FFMA.FTZ R84, R122, R81, R82 ;  /* 0x000000517a540223 */ /* 0x000fe20000010052 */
[----:B-----5:R-:W-:Y:S01]  /*3070*/  HADD2.F32 R83, -RZ, R4.H1_H1 ;  /* 0x30000004ff537230 */ /* 0x020fe20000004100 */
        /* <DEDUP_REMOVED lines=8> */
.L_x_1497:
[----:B------:R-:W-:Y:S05]  /*3100*/  @!P4 BRA `(.L_x_1498) ;  /* 0x000000000028c947 */ /* 0x000fea0003800000 */
        /* <DEDUP_REMOVED lines=10> */
.L_x_1498:
        /* <DEDUP_REMOVED lines=11> */
.L_x_1499:
        /* <DEDUP_REMOVED lines=11> */
.L_x_1500:
        /* <DEDUP_REMOVED lines=11> */
.L_x_1501:
        /* <DEDUP_REMOVED lines=11> */
.L_x_1502:
[----:B------:R-:W-:Y:S05]  /*3470*/  @!P4 BRA `(.L_x_1487) ;  /* 0x0000000400a8c947 */ /* 0x000fea0003800000 */
[----:B------:R-:W-:Y:S01]  /*3480*/  @P0 FFMA.FTZ R85, R140, R81, R82 ;  /* 0x000000518c550223 */ /* 0x000fe20000010052 */
[----:B-----5:R-:W-:-:S03]  /*3490*/  HADD2.F32 R83, -RZ, R7.H1_H1 ;  /* 0x30000007ff537230 */ /* 0x020fc60000004100 */
[----:B------:R-:W-:-:S04]  /*34a0*/  @P0 FADD.FTZ R85, R138, -R85 ;  /* 0x800000558a550221 */ /* 0x000fc80000010000 */
[----:B------:R-:W-:Y:S01]  /*34b0*/  @P0 FFMA.FTZ R83, R104, R85, R83 ;  /* 0x0000005568530223 */ /* 0x000fe20000010053 */
[----:B------:R-:W-:-:S03]  /*34c0*/  ISETP.GE.U32.AND P0, PT, R100, RZ, PT ;  /* 0x000000ff6400720c */ /* 0x000fc60003f06070 */
[----:B------:R-:W-:Y:S01]  /*34d0*/  FMUL.FTZ R83, R83, UR17 ;  /* 0x0000001153537c20 */ /* 0x000fe20008410000 */
[----:B------:R-:W-:-:S03]  /*34e0*/  ISETP.GE.U32.AND.EX P0, PT, R101, 0x1000000, PT, P0 ;  /* 0x010000006500780c */ /* 0x000fc60003f06100 */
[----:B------:R-:W-:-:S05]  /*34f0*/  FMUL.FTZ R83, R83, UR16 ;  /* 0x0000001053537c20 */ /* 0x000fca0008410000 */
[----:B------:R-:W-:-:S04]  /*3500*/  FSEL R83, R83, RZ, P0 ;  /* 0x000000ff53537208 */ /* 0x000fc80000000000 */
[----:B------:R-:W-:-:S04]  /*3510*/  F2FP.F16.F32.PACK_AB R83, RZ, R83 ;  /* 0x00000053ff53723e */ /* 0x000fc800000000ff */
[----:B------:R-:W-:Y:S01]  /*3520*/  PRMT R75, R75, 0x5410, R83 ;  /* 0x000054104b4b7816 */ /* 0x000fe20000000053 */
[----:B------:R-:W-:Y:S06]  /*3530*/  BRA `(.L_x_1487) ;  /* 0x0000000400787947 */ /* 0x000fec0003800000 */
.L_x_1495:
[----:B------:R-:W-:Y:S01]  /*3540*/  ISETP.GT.AND P0, PT, R102, RZ, PT ;  /* 0x000000ff6600720c */ /* 0x000fe20003f04270 */
[--C-:B-----5:R-:W-:Y:S02]  /*3550*/  HADD2.F32 R78, -RZ, R5.reuse.H1_H1 ;  /* 0x30000005ff4e7230 */ /* 0x120fe40000004100 */
[----:B------:R-:W-:Y:S02]  /*3560*/  HADD2.F32 R79, -RZ, R4.H1_H1 ;  /* 0x30000004ff4f7230 */ /* 0x000fe40000004100 */
[----:B------:R-:W-:Y:S02]  /*3570*/  HADD2.F32 R83, -RZ, R5.H0_H0 ;  /* 0x20000005ff537230 */ /* 0x000fe40000004100 */
[----:B------:R-:W-:Y:S02]  /*3580*/  HADD2.F32 R85, -RZ, R6.H0_H0 ;  /* 0x20000006ff557230 */ /* 0x000fe40000004100 */
[----:B------:R-:W-:-:S04]  /*3590*/  HADD2.F32 R87, -RZ, R7.H0_H0 ;  /* 0x20000007ff577230 */ /* 0x000fc80000004100 */
[-CC-:B------:R-:W-:Y:S01]  /*35a0*/  @P0 FFMA.FTZ R77, R125, R81.reuse, R82.reuse ;  /* 0x000000517d4d0223 */ /* 0x180fe20000010052 */
[-CC-:B------:R-:W-:Y:S01]  /*35b0*/  @P0 FFMA.FTZ R86, R126, R81.reuse, R82.reuse ;  /* 0x000000517e560223 */ /* 0x180fe20000010052 */
[-CC-:B------:R-:W-:Y:S01]  /*35c0*/  @P0 FFMA.FTZ R76, R122, R81.reuse, R82.reuse ;  /* 0x000000517a4c0223 */ /* 0x180fe20000010052 */
[----:B------:R-:W-:Y:S01]  /*35d0*/  @P0 FFMA.FTZ R91, R137, R81, R82 ;  /* 0x00000051895b0223 */ /* 0x000fe20000010052 */
[----:B------:R-:W-:Y:S01]  /*35e0*/  @P0 FADD.FTZ R84, R124, -R77 ;  /* 0x8000004d7c540221 */ /* 0x000fe20000010000 */
[----:B------:R-:W-:Y:S01]  /*35f0*/  @P0 FADD.FTZ R77, R127, -R86 ;  /* 0x800000567f4d0221 */ /* 0x000fe20000010000 */
[----:B------:R-:W-:Y:S02]  /*3600*/  @P0 FADD.FTZ R76, R123, -R76 ;  /* 0x8000004c7b4c0221 */ /* 0x000fe40000010000 */
[C---:B------:R-:W-:Y:S01]  /*3610*/  @P0 FFMA.FTZ R83, R104.reuse, R84, R83 ;  /* 0x0000005468530223 */ /* 0x040fe20000010053 */
[C---:B------:R-:W-:Y:S01]  /*3620*/  @P0 FFMA.FTZ R78, R104.reuse, R77, R78 ;  /* 0x0000004d684e0223 */ /* 0x040fe2000001004e */
[-CC-:B------:R-:W-:Y:S01]  /*3630*/  @P0 FFMA.FTZ R77, R133, R81.reuse, R82.reuse ;  /* 0x00000051854d0223 */ /* 0x180fe20000010052 */
[----:B------:R-:W-:Y:S01]  /*3640*/  @P0 FFMA.FTZ R79, R104, R76, R79 ;  /* 0x0000004c684f0223 */ /* 0x000fe2000001004f */
[----:B------:R-:W-:Y:S01]  /*3650*/  @P0 FFMA.FTZ R76, R134, R81, R82 ;  /* 0x00000051864c0223 */ /* 0x000fe20000010052 */
[----:B------:R-:W-:-:S02]  /*3660*/  HADD2.F32 R84, -RZ, R6.H1_H1 ;  /* 0x30000006ff547230 */ /* 0x000fc40000004100 */
[----:B------:R-:W-:Y:S01]  /*3670*/  @P0 FADD.FTZ R77, R132, -R77 ;  /* 0x8000004d844d0221 */ /* 0x000fe20000010000 */
[----:B------:R-:W-:Y:S01]  /*3680*/  @P0 FADD.FTZ R89, R135, -R76 ;  /* 0x8000004c87590221 */ /* 0x000fe20000010000 */
[----:B------:R-:W-:Y:S02]  /*3690*/  @P0 FADD.FTZ R76, R136, -R91 ;  /* 0x8000005b884c0221 */ /* 0x000fe40000010000 */
[----:B------:R-:W-:Y:S01]  /*36a0*/  @P0 FFMA.FTZ R85, R104, R77, R85 ;  /* 0x0000004d68550223 */ /* 0x000fe20000010055 */
[-CC-:B------:R-:W-:Y:S01]  /*36b0*/  @P0 FFMA.FTZ R77, R140, R81.reuse, R82.reuse ;  /* 0x000000518c4d0223 */ /* 0x180fe20000010052 */
[----:B------:R-:W-:Y:S01]  /*36c0*/  @P5 FFMA.FTZ R91, R3, R81, R82 ;  /* 0x00000051035b5223 */ /* 0x000fe20000010052 */
[C---:B------:R-:W-:Y:S01]  /*36d0*/  @P0 FFMA.FTZ R84, R104.reuse, R89, R84 ;  /* 0x0000005968540223 */ /* 0x040fe20000010054 */
[----:B------:R-:W-:Y:S01]  /*36e0*/  @P0 FFMA.FTZ R87, R104, R76, R87 ;  /* 0x0000004c68570223 */ /* 0x000fe20000010057 */
[----:B------:R-:W-:Y:S01]  /*36f0*/  @P0 FADD.FTZ R86, R138, -R77 ;  /* 0x8000004d8a560221 */ /* 0x000fe20000010000 */
[----:B------:R-:W-:-:S02]  /*3700*/  HADD2.F32 R89, -RZ, R7.H1_H1 ;  /* 0x30000007ff597230 */ /* 0x000fc40000004100 */
[----:B------:R-:W-:Y:S01]  /*3710*/  @P5 FADD.FTZ R76, R120, -R91 ;  /* 0x8000005b784c5221 */ /* 0x000fe20000010000 */
[----:B------:R-:W-:Y:S02]  /*3720*/  HADD2.F32 R77, -RZ, R4.H0_H0 ;  /* 0x20000004ff4d7230 */ /* 0x000fe40000004100 */
[----:B------:R-:W-:-:S03]  /*3730*/  @P0 FFMA.FTZ R89, R104, R86, R89 ;  /* 0x0000005668590223 */ /* 0x000fc60000010059 */
[----:B------:R-:W-:Y:S01]  /*3740*/  @P5 FFMA.FTZ R77, R104, R76, R77 ;  /* 0x0000004c684d5223 */ /* 0x000fe2000001004d */
[----:B------:R-:W-:Y:S06]  /*3750*/  @!P4 BRA `(.L_x_1503) ;  /* 0x000000000018c947 */ /* 0x000fec0003800000 */
[----:B------:R-:W-:Y:S01]  /*3760*/  FMUL.FTZ R76, R77, UR17 ;  /* 0x000000114d4c7c20 */ /* 0x000fe20008410000 */
[----:B------:R-:W-:-:S03]  /*3770*/  LOP3.LUT P0, RZ, R100, 0xff, RZ, 0xc0, !PT ;  /* 0x000000ff64ff7812 */ /* 0x000fc6000780c0ff */
[----:B------:R-:W-:-:S05]  /*3780*/  FMUL.FTZ R76, R76, UR16 ;  /* 0x000000104c4c7c20 */ /* 0x000fca0008410000 */
[----:B------:R-:W-:-:S04]  /*3790*/  FSEL R76, R76, RZ, P0 ;  /* 0x000000ff4c4c7208 */ /* 0x000fc80000000000 */
[----:B------:R-:W-:-:S04]  /*37a0*/  F2FP.F16.F32.PACK_AB R76, RZ, R76 ;  /* 0x0000004cff4c723e */ /* 0x000fc800000000ff */
[----:B------:R-:W-:-:S07]  /*37b0*/  PRMT R72, R76, 0x7610, R72 ;  /* 0x000076104c487816 */ /* 0x000fce0000000048 */
.L_x_1503:
[----:B------:R-:W-:Y:S02]  /*37c0*/  F2FP.F16.F32.PACK_AB R76, R79, R77 ;  /* 0x0000004d4f4c723e */ /* 0x000fe400000000ff */
[----:B------:R-:W-:Y:S01]  /*37d0*/  F2FP.F16.F32.PACK_AB R77, R78, R83 ;  /* 0x000000534e4d723e */ /* 0x000fe200000000ff */
[----:B------:R-:W-:Y:S06]  /*37e0*/  @!P4 BRA `(.L_x_1504) ;  /* 0x000000000018c947 */ /* 0x000fec0003800000 */
[----:B------:R-:W-:Y:S01]  /*37f0*/  FMUL.FTZ R79, R79, UR17 ;  /* 0x000000114f4f7c20 */ /* 0x000fe20008410000 */
[----:B------:R-:W-:-:S03]  /*3800*/  LOP3.LUT P0, RZ, R100, 0xff00, RZ, 0xc0, !PT ;  /* 0x0000ff0064ff7812 */ /* 0x000fc6000780c0ff */
[----:B------:R-:W-:-:S05]  /*3810*/  FMUL.FTZ R79, R79, UR16 ;  /* 0x000000104f4f7c20 */ /* 0x000fca0008410000 */
[----:B------:R-:W-:-:S04]  /*3820*/  FSEL R79, R79, RZ, P0 ;  /* 0x000000ff4f4f7208 */ /* 0x000fc80000000000 */
[----:B------:R-:W-:-:S04]  /*3830*/  F2FP.F16.F32.PACK_AB R79, RZ, R79 ;  /* 0x0000004fff4f723e */ /* 0x000fc800000000ff */
[----:B------:R-:W-:-:S07]  /*3840*/  PRMT R72, R72, 0x5410, R79 ;  /* 0x0000541048487816 */ /* 0x000fce000000004f */
.L_x_1504:
[----:B------:R-:W-:Y:S05]  /*3850*/  @!P4 BRA `(.L_x_1505) ;  /* 0x000000000018c947 */ /* 0x000fea0003800000 */
[----:B------:R-:W-:Y:S01]  /*3860*/  FMUL.FTZ R83, R83, UR17 ;  /* 0x0000001153537c20 */ /* 0x000fe20008410000 */
[----:B------:R-:W-:-:S03]  /*3870*/  LOP3.LUT P0, RZ, R100, 0xff0000, RZ, 0xc0, !PT ;  /* 0x00ff000064ff7812 */ /* 0x000fc6000780c0ff */
[----:B------:R-:W-:-:S05]  /*3880*/  FMUL.FTZ R83, R83, UR16 ;  /* 0x0000001053537c20 */ /* 0x000fca0008410000 */
[----:B------:R-:W-:-:S04]  /*3890*/  FSEL R83, R83, RZ, P0 ;  /* 0x000000ff53537208 */ /* 0x000fc80000000000 */
[----:B------:R-:W-:-:S04]  /*38a0*/  F2FP.F16.F32.PACK_AB R83, RZ, R83 ;  /* 0x00000053ff53723e */ /* 0x000fc800000000ff */
[----:B------:R-:W-:-:S07]  /*38b0*/  PRMT R73, R83, 0x7610, R73 ;  /* 0x0000761053497816 */ /* 0x000fce0000000049 */
.L_x_1505:
[----:B------:R-:W-:Y:S05]  /*38c0*/  @!P4 BRA `(.L_x_1506) ;  /* 0x000000000018c947 */ /* 0x000fea0003800000 */
[----:B------:R-:W-:Y:S01]  /*38d0*/  FMUL.FTZ R78, R78, UR17 ;  /* 0x000000114e4e7c20 */ /* 0x000fe20008410000 */
[----:B------:R-:W-:-:S03]  /*38e0*/  LOP3.LUT P0, RZ, R100, 0xff000000, RZ, 0xc0, !PT ;  /* 0xff00000064ff7812 */ /* 0x000fc6000780c0ff */
[----:B------:R-:W-:-:S05]  /*38f0*/  FMUL.FTZ R78, R78, UR16 ;  /* 0x000000104e4e7c20 */ /* 0x000fca0008410000 */
[----:B------:R-:W-:-:S04]  /*3900*/  FSEL R78, R78, RZ, P0 ;  /* 0x000000ff4e4e7208 */ /* 0x000fc80000000000 */
[----:B------:R-:W-:-:S04]  /*3910*/  F2FP.F16.F32.PACK_AB R78, RZ, R78 ;  /* 0x0000004eff4e723e */ /* 0x000fc800000000ff */
[----:B------:R-:W-:-:S07]  /*3920*/  PRMT R73, R73, 0x5410, R78 ;  /* 0x0000541049497816 */ /* 0x000fce000000004e */
.L_x_1506:
[----:B------:R-:W-:Y:S05]  /*3930*/  @!P4 BRA `(.L_x_1507) ;  /* 0x000000000018c947 */ /* 0x000fea0003800000 */
[----:B------:R-:W-:Y:S01]  /*3940*/  FMUL.FTZ R78, R85, UR17 ;  /* 0x00000011554e7c20 */ /* 0x000fe20008410000 */
[----:B------:R-:W-:-:S03]  /*3950*/  LOP3.LUT P0, RZ, R101, 0xff, RZ, 0xc0, !PT ;  /* 0x000000ff65ff7812 */ /* 0x000fc6000780c0ff */
[----:B------:R-:W-:-:S05]  /*3960*/  FMUL.FTZ R78, R78, UR16 ;  /* 0x000000104e4e7c20 */ /* 0x000fca0008410000 */
[----:B------:R-:W-:-:S04]  /*3970*/  FSEL R78, R78, RZ, P0 ;  /* 0x000000ff4e4e7208 */ /* 0x000fc80000000000 */
[----:B------:R-:W-:-:S04]  /*3980*/  F2FP.F16.F32.PACK_AB R78, RZ, R78 ;  /* 0x0000004eff4e723e */ /* 0x000fc800000000ff */
[----:B------:R-:W-:-:S07]  /*3990*/  PRMT R74, R78, 0x7610, R74 ;  /* 0x000076104e4a7816 */ /* 0x000fce000000004a */
.L_x_1507:
[----:B------:R-:W-:Y:S05]  /*39a0*/  @!P4 BRA `(.L_x_1508) ;  /* 0x000000000018c947 */ /* 0x000fea0003800000 */
[----:B------:R-:W-:Y:S01]  /*39b0*/  FMUL.FTZ R78, R84, UR17 ;  /* 0x00000011544e7c20 */ /* 0x000fe20008410000 */
[----:B------:R-:W-:-:S03]  /*39c0*/  LOP3.LUT P0, RZ, R101, 0xff00, RZ, 0xc0, !PT ;  /* 0x0000ff0065ff7812 */ /* 0x000fc6000780c0ff */
[----:B------:R-:W-:-:S05]  /*39d0*/  FMUL.FTZ R78, R78, UR16 ;  /* 0x000000104e4e7c20 */ /* 0x000fca0008410000 */
[----:B------:R-:W-:-:S04]  /*39e0*/  FSEL R78, R78, RZ, P0 ;  /* 0x000000ff4e4e7208 */ /* 0x000fc80000000000 */
[----:B------:R-:W-:-:S04]  /*39f0*/  F2FP.F16.F32.PACK_AB R78, RZ, R78 ;  /* 0x0000004eff4e723e */ /* 0x000fc800000000ff */
[----:B------:R-:W-:-:S07]  /*3a00*/  PRMT R74, R74, 0x5410, R78 ;  /* 0x000054104a4a7816 */ /* 0x000fce000000004e */
.L_x_1508:
[----:B------:R-:W-:Y:S05]  /*3a10*/  @!P4 BRA `(.L_x_1509) ;  /* 0x000000000018c947 */ /* 0x000fea0003800000 */
[----:B------:R-:W-:Y:S01]  /*3a20*/  FMUL.FTZ R78, R87, UR17 ;  /* 0x00000011574e7c20 */ /* 0x000fe20008410000 */
[----:B------:R-:W-:-:S03]  /*3a30*/  LOP3.LUT P0, RZ, R101, 0xff0000, RZ, 0xc0, !PT ;  /* 0x00ff000065ff7812 */ /* 0x000fc6000780c0ff */
[----:B------:R-:W-:-:S05]  /*3a40*/  FMUL.FTZ R78, R78, UR16 ;  /* 0x000000104e4e7c20 */ /* 0x000fca0008410000 */
[----:B------:R-:W-:-:S04]  /*3a50*/  FSEL R78, R78, RZ, P0 ;  /* 0x000000ff4e4e7208 */ /* 0x000fc80000000000 */
[----:B------:R-:W-:-:S04]  /*3a60*/  F2FP.F16.F32.PACK_AB R78, RZ, R78 ;  /* 0x0000004eff4e723e */ /* 0x000fc800000000ff */
[----:B------:R-:W-:-:S07]  /*3a70*/  PRMT R75, R78, 0x7610, R75 ;  /* 0x000076104e4b7816 */ /* 0x000fce000000004b */
.L_x_1509:
[----:B------:R-:W-:Y:S02]  /*3a80*/  F2FP.F16.F32.PACK_AB R78, R84, R85 ;  /* 0x00000055544e723e */ /* 0x000fe400000000ff */
[----:B------:R-:W-:Y:S01]  /*3a90*/  F2FP.F16.F32.PACK_AB R79, R89, R87 ;  /* 0x00000057594f723e */ /* 0x000fe200000000ff */
[----:B------:R-:W-:Y:S06]  /*3aa0*/  @!P4 BRA `(.L_x_1487) ;  /* 0x00000000001cc947 */ /* 0x000fec0003800000 */
[----:B------:R-:W-:Y:S01]  /*3ab0*/  FMUL.FTZ R89, R89, UR17 ;  /* 0x0000001159597c20 */ /* 0x000fe20008410000 */
[----:B------:R-:W-:-:S03]  /*3ac0*/  ISETP.GE.U32.AND P0, PT, R100, RZ, PT ;  /* 0x000000ff6400720c */ /* 0x000fc60003f06070 */
[----:B------:R-:W-:Y:S01]  /*3ad0*/  FMUL.FTZ R89, R89, UR16 ;  /* 0x0000001059597c20 */ /* 0x000fe20008410000 */
[----:B------:R-:W-:-:S04]  /*3ae0*/  ISETP.GE.U32.AND.EX P0, PT, R101, 0x1000000, PT, P0 ;  /* 0x010000006500780c */ /* 0x000fc80003f06100 */
[----:B------:R-:W-:-:S04]  /*3af0*/  FSEL R89, R89, RZ, P0 ;  /* 0x000000ff59597208 */ /* 0x000fc80000000000 */
[----:B------:R-:W-:-:S04]  /*3b00*/  F2FP.F16.F32.PACK_AB R89, RZ, R89 ;  /* 0x00000059ff59723e */ /* 0x000fc800000000ff */
[----:B------:R-:W-:-:S07]  /*3b10*/  PRMT R75, R75, 0x5410, R89 ;  /* 0x000054104b4b7816 */ /* 0x000fce0000000059 */
.L_x_1487:
        /* <DEDUP_REMOVED lines=10> */
.L_x_1477:
[----:B------:R-:W-:Y:S05]  /*3bc0*/  BSYNC.RECONVERGENT B0 ;  /* 0x0000000000007941 */ /* 0x000fea0003800200 */
.L_x_1476:
        /* <DEDUP_REMOVED lines=10> */
[--C-:B0----5:R-:W-:Y:S02]  /*3c70*/  HADD2.F32 R84, -RZ, R65.reuse.H1_H1 ;  /* 0x30000041ff547230 */ /* 0x121fe40000004100 */
[----:B------:R-:W-:Y:S02]  /*3c80*/  HADD2.F32 R83, -RZ, R64.H1_H1 ;  /* 0x30000040ff537230 */ /* 0x000fe40000004100 */
[----:B------:R-:W-:Y:S02]  /*3c90*/  HADD2.F32 R85, -RZ, R65.H0_H0 ;  /* 0x20000041ff557230 */ /* 0x000fe40000004100 */
[----:B------:R-:W-:Y:S02]  /*3ca0*/  HADD2.F32 R87, -RZ, R66.H0_H0 ;  /* 0x20000042ff577230 */ /* 0x000fe40000004100 */
[--C-:B------:R-:W-:Y:S02]  /*3cb0*/  HADD2.F32 R89, -RZ, R67.reuse.H0_H0 ;  /* 0x20000043ff597230 */ /* 0x100fe40000004100 */
[----:B------:R-:W-:-:S02]  /*3cc0*/  HADD2.F32 R91, -RZ, R67.H1_H1 ;  /* 0x30000043ff5b7230 */ /* 0x000fc40000004100 */
[-CC-:B------:R-:W-:Y:S01]  /*3cd0*/  @P5 FFMA.FTZ R77, R143, R81.reuse, R82.reuse ;  /* 0x000000518f4d5223 */ /* 0x180fe20000010052 */
[-CC-:B------:R-:W-:Y:S01]  /*3ce0*/  @P5 FFMA.FTZ R86, R148, R81.reuse, R82.reuse ;  /* 0x0000005194565223 */ /* 0x180fe20000010052 */
[----:B------:R-:W-:Y:S02]  /*3cf0*/  @P5 FFMA.FTZ R76, R144, R81, R82 ;  /* 0x00000051904c5223 */ /* 0x000fe40000010052 */
[----:B------:R-:W-:Y:S01]  /*3d00*/  @P5 FADD.FTZ R78, R146, -R77 ;  /* 0x8000004d924e5221 */ /* 0x000fe20000010000 */
[----:B------:R-:W-:Y:S01]  /*3d10*/  @P5 FADD.FTZ R77, R145, -R86 ;  /* 0x80000056914d5221 */ /* 0x000fe20000010000 */
[----:B------:R-:W-:Y:S01]  /*3d20*/  @P5 FADD.FTZ R76, R141, -R76 ;  /* 0x8000004c8d4c5221 */ /* 0x000fe20000010000 */
[----:B------:R-:W-:Y:S02]  /*3d30*/  HADD2.F32 R86, -RZ, R66.H1_H1 ;  /* 0x30000042ff567230 */ /* 0x000fe40000004100 */
[C---:B------:R-:W-:Y:S01]  /*3d40*/  @P5 FFMA.FTZ R85, R104.reuse, R78, R85 ;  /* 0x0000004e68555223 */ /* 0x040fe20000010055 */
[C---:B------:R-:W-:Y:S01]  /*3d50*/  @P5 FFMA.FTZ R84, R104.reuse, R77, R84 ;  /* 0x0000004d68545223 */ /* 0x040fe20000010054 */
[-CC-:B------:R-:W-:Y:S01]  /*3d60*/  @P5 FFMA.FTZ R77, R147, R81.reuse, R82.reuse ;  /* 0x00000051934d5223 */ /* 0x180fe20000010052 */
[----:B------:R-:W-:Y:S01]  /*3d70*/  @P5 FFMA.FTZ R83, R104, R76, R83 ;  /* 0x0000004c68535223 */ /* 0x000fe20000010053 */
[-CC-:B------:R-:W-:Y:S01]  /*3d80*/  @P5 FFMA.FTZ R76, R152, R81.reuse, R82.reuse ;  /* 0x00000051984c5223 */ /* 0x180fe20000010052 */
[----:B------:R-:W-:Y:S01]  /*3d90*/  @P5 FFMA.FTZ R78, R153, R81, R82 ;  /* 0x00000051994e5223 */ /* 0x000fe20000010052 */
[----:B------:R-:W-:-:S02]  /*3da0*/  @P5 FADD.FTZ R77, R150, -R77 ;  /* 0x8000004d964d5221 */ /* 0x000fc40000010000 */
[----:B------:R-:W-:Y:S01]  /*3db0*/  @P5 FADD.FTZ R79, R149, -R76 ;  /* 0x8000004c954f5221 */ /* 0x000fe20000010000 */
[----:B------:R-:W-:Y:S01]  /*3dc0*/  @P5 FADD.FTZ R78, R151, -R78 ;  /* 0x8000004e974e5221 */ /* 0x000fe20000010000 */
[----:B------:R-:W-:Y:S01]  /*3dd0*/  @P5 FFMA.FTZ R87, R104, R77, R87 ;  /* 0x0000004d68575223 */ /* 0x000fe20000010057 */
[----:B------:R-:W-:Y:S01]  /*3de0*/  @P5 FFMA.FTZ R77, R156, R81, R82 ;  /* 0x000000519c4d5223 */ /* 0x000fe20000010052 */
[C---:B------:R-:W-:Y:S01]  /*3df0*/  @P5 FFMA.FTZ R86, R104.reuse, R79, R86 ;  /* 0x0000004f68565223 */ /* 0x040fe20000010056 */
[----:B------:R-:W-:Y:S01]  /*3e00*/  @P5 FFMA.FTZ R79, R139, R81, R82 ;  /* 0x000000518b4f5223 */ /* 0x000fe20000010052 */
[----:B------:R-:W-:Y:S01]  /*3e10*/  @P5 FFMA.FTZ R89, R104, R78, R89 ;  /* 0x0000004e68595223 */ /* 0x000fe20000010059 */
[----:B------:R-:W-:Y:S01]  /*3e20*/  @P5 FADD.FTZ R78, R154, -R77 ;  /* 0x8000004d9a4e5221 */ /* 0x000fe20000010000 */
[----:B------:R-:W-:Y:S02]  /*3e30*/  HADD2.F32 R77, -RZ, R64.H0_H0 ;  /* 0x20000040ff4d7230 */ /* 0x000fe40000004100 */
[----:B------:R-:W-:Y:S01]  /*3e40*/  @P5 FADD.FTZ R76, R142, -R79 ;  /* 0x8000004f8e4c5221 */ /* 0x000fe20000010000 */
        /* <DEDUP_REMOVED lines=9> */
.L_x_1514:
        /* <DEDUP_REMOVED lines=9> */
.L_x_1515:
[----:B------:R-:W-:Y:S05]  /*3f70*/  @!P4 BRA `(.L_x_1516) ;  /* 0x000000000018c947 */ /* 0x000fea0003800000 */
[----:B------:R-:W-:Y:S01]  /*3f80*/  FMUL.FTZ R85, R85, UR17 ;  /* 0x0000001155557c20 */ /* 0x000fe20008410000 */
[----:B------:R-:W-:-:S03]  /*3f90*/  LOP3.LUT P5, RZ, R98, 0xff0000, RZ, 0xc0, !PT ;  /* 0x00ff000062ff7812 */ /* 0x000fc600078ac0ff */
[----:B------:R-:W-:-:S05]  /*3fa0*/  FMUL.FTZ R85, R85, UR16 ;  /* 0x0000001055557c20 */ /* 0x000fca0008410000 */
[----:B------:R-:W-:-:S04]  /*3fb0*/  FSEL R85, R85, RZ, P5 ;  /* 0x000000ff55557208 */ /* 0x000fc80002800000 */
[----:B------:R-:W-:-:S04]  /*3fc0*/  F2FP.F16.F32.PACK_AB R85, RZ, R85 ;  /* 0x00000055ff55723e */ /* 0x000fc800000000ff */
[----:B------:R-:W-:-:S07]  /*3fd0*/  PRMT R73, R85, 0x7610, R73 ;  /* 0x0000761055497816 */ /* 0x000fce0000000049 */
.L_x_1516:
[----:B------:R-:W-:Y:S05]  /*3fe0*/  @!P4 BRA `(.L_x_1517) ;  /* 0x000000000018c947 */ /* 0x000fea0003800000 */
[----:B------:R-:W-:Y:S01]  /*3ff0*/  FMUL.FTZ R84, R84, UR17 ;  /* 0x0000001154547c20 */ /* 0x000fe20008410000 */
[----:B------:R-:W-:-:S03]  /*4000*/  LOP3.LUT P5, RZ, R98, 0xff000000, RZ, 0xc0, !PT ;  /* 0xff00000062ff7812 */ /* 0x000fc600078ac0ff */
[----:B------:R-:W-:-:S05]  /*4010*/  FMUL.FTZ R84, R84, UR16 ;  /* 0x0000001054547c20 */ /* 0x000fca0008410000 */
[----:B------:R-:W-:-:S04]  /*4020*/  FSEL R84, R84, RZ, P5 ;  /* 0x000000ff54547208 */ /* 0x000fc80002800000 */
[----:B------:R-:W-:-:S04]  /*4030*/  F2FP.F16.F32.PACK_AB R84, RZ, R84 ;  /* 0x00000054ff54723e */ /* 0x000fc800000000ff */
[----:B------:R-:W-:-:S07]  /*4040*/  PRMT R73, R73, 0x5410, R84 ;  /* 0x0000541049497816 */ /* 0x000fce0000000054 */
.L_x_1517:
[----:B------:R-:W-:Y:S05]  /*4050*/  @!P4 BRA `(.L_x_1518) ;  /* 0x000000000018c947 */ /* 0x000fea0003800000 */
[----:B------:R-:W-:Y:S01]  /*4060*/  FMUL.FTZ R78, R87, UR17 ;  /* 0x00000011574e7c20 */ /* 0x000fe20008410000 */
[----:B------:R-:W-:-:S03]  /*4070*/  LOP3.LUT P5, RZ, R99, 0xff, RZ, 0xc0, !PT ;  /* 0x000000ff63ff7812 */ /* 0x000fc600078ac0ff */
[----:B------:R-:W-:-:S05]  /*4080*/  FMUL.FTZ R78, R78, UR16 ;  /* 0x000000104e4e7c20 */ /* 0x000fca0008410000 */
[----:B------:R-:W-:-:S04]  /*4090*/  FSEL R78, R78, RZ, P5 ;  /* 0x000000ff4e4e7208 */ /* 0x000fc80002800000 */
[----:B------:R-:W-:-:S04]  /*40a0*/  F2FP.F16.F32.PACK_AB R78, RZ, R78 ;  /* 0x0000004eff4e723e */ /* 0x000fc800000000ff */
[----:B------:R-:W-:-:S07]  /*40b0*/  PRMT R74, R78, 0x7610, R74 ;  /* 0x000076104e4a7816 */ /* 0x000fce000000004a */
.L_x_1518:
[----:B------:R-:W-:Y:S05]  /*40c0*/  @!P4 BRA `(.L_x_1519) ;  /* 0x000000000018c947 */ /* 0x000fea0003800000 */
[----:B------:R-:W-:Y:S01]  /*40d0*/  FMUL.FTZ R78, R86, UR17 ;  /* 0x00000011564e7c20 */ /* 0x000fe20008410000 */
[----:B------:R-:W-:-:S03]  /*40e0*/  LOP3.LUT P5, RZ, R99, 0xff00, RZ, 0xc0, !PT ;  /* 0x0000ff0063ff7812 */ /* 0x000fc600078ac0ff */
[----:B------:R-:W-:-:S05]  /*40f0*/  FMUL.FTZ R78, R78, UR16 ;  /* 0x000000104e4e7c20 */ /* 0x000fca0008410000 */
[----:B------:R-:W-:-:S04]  /*4100*/  FSEL R78, R78, RZ, P5 ;  /* 0x000000ff4e4e7208 */ /* 0x000fc80002800000 */
[----:B------:R-:W-:-:S04]  /*4110*/  F2FP.F16.F32.PACK_AB R78, RZ, R78 ;  /* 0x0000004eff4e723e */ /* 0x000fc800000000ff */
[----:B------:R-:W-:-:S07]  /*4120*/  PRMT R74, R74, 0x5410, R78 ;  /* 0x000054104a4a7816 */ /* 0x000fce000000004e */
.L_x_1519:
[----:B------:R-:W-:Y:S05]  /*4130*/  @!P4 BRA `(.L_x_1520) ;  /* 0x000000000018c947 */ /* 0x000fea0003800000 */
[----:B------:R-:W-:Y:S01]  /*4140*/  FMUL.FTZ R78, R89, UR17 ;  /* 0x00000011594e7c20 */ /* 0x000fe20008410000 */
[----:B------:R-:W-:-:S03]  /*4150*/  LOP3.LUT P5, RZ, R99, 0xff0000, RZ, 0xc0, !PT ;  /* 0x00ff000063ff7812 */ /* 0x000fc600078ac0ff */
[----:B------:R-:W-:-:S05]  /*4160*/  FMUL.FTZ R78, R78, UR16 ;  /* 0x000000104e4e7c20 */ /* 0x000fca0008410000 */
[----:B------:R-:W-:-:S04]  /*4170*/  FSEL R78, R78, RZ, P5 ;  /* 0x000000ff4e4e7208 */ /* 0x000fc80002800000 */
[----:B------:R-:W-:-:S04]  /*4180*/  F2FP.F16.F32.PACK_AB R78, RZ, R78 ;  /* 0x0000004eff4e723e */ /* 0x000fc800000000ff */
[----:B------:R-:W-:-:S07]  /*4190*/  PRMT R75, R78, 0x7610, R75 ;  /* 0x000076104e4b7816 */ /* 0x000fce000000004b */
.L_x_1520:
        /* <DEDUP_REMOVED lines=9> */
[----:B------:R-:W-:Y:S01]  /*4230*/  PRMT R75, R75, 0x5410, R91 ;  /* 0x000054104b4b7816 */ /* 0x000fe2000000005b */
[----:B------:R-:W-:Y:S06]  /*4240*/  BRA `(.L_x_1521) ;  /* 0x00000010007c7947 */ /* 0x000fec0003800000 */
.L_x_1513:
[----:B------:R-:W-:Y:S01]  /*4250*/  ISETP.GT.AND P5, PT, R102, RZ, PT ;  /* 0x000000ff6600720c */ /* 0x000fe20003fa4270 */
[----:B------:R-:W-:-:S12]  /*4260*/  @!P4 BRA `(.L_x_1522) ;  /* 0x000000000028c947 */ /* 0x000fd80003800000 */
[----:B0-----:R-:W-:Y:S01]  /*4270*/  @P5 FFMA.FTZ R85, R139, R81, R82 ;  /* 0x000000518b555223 */ /* 0x001fe20000010052 */
        /* <DEDUP_REMOVED lines=9> */
.L_x_1522:
[----:B------:R-:W-:Y:S05]  /*4310*/  @!P4 BRA `(.L_x_1523) ;  /* 0x000000000028c947 */ /* 0x000fea0003800000 */
[----:B0-----:R-:W-:Y:S01]  /*4320*/  @P5 FFMA.FTZ R84, R144, R81, R82 ;  /* 0x0000005190545223 */ /* 0x001fe20000010052 */
        /* <DEDUP_REMOVED lines=9> */
.L_x_1523:
[----:B------:R-:W-:Y:S05]  /*43c0*/  @!P4 BRA `(.L_x_1524) ;  /* 0x000000000028c947 */ /* 0x000fea0003800000 */
        /* <DEDUP_REMOVED lines=10> */
.L_x_1524:
        /* <DEDUP_REMOVED lines=11> */
.L_x_1525:
        /* <DEDUP_REMOVED lines=11> */
.L_x_1526:
        /* <DEDUP_REMOVED lines=11> */
.L_x_1527:
        /* <DEDUP_REMOVED lines=11> */
.L_x_1528:
[----:B------:R-:W-:Y:S05]  /*4730*/  @!P4 BRA `(.L_x_1521) ;  /* 0x0000000c0040c947 */ /* 0x000fea0003800000 */
[----:B0-----:R-:W-:Y:S01]  /*4740*/  @P5 FFMA.FTZ R85, R156, R81, R82 ;  /* 0x000000519c555223 */ /* 0x001fe20000010052 */
        /* <DEDUP_REMOVED lines=11> */
.L_x_1512:
[----:B0-----:R-:W0:Y:S02]  /*4800*/  LDC.64 R84, c[0x0][0x478] ;  /* 0x00011e00ff547b82 */ /* 0x001e240000000a00 */
[----:B0-----:R-:W-:-:S04]  /*4810*/  ISETP.NE.U32.AND P0, PT, R84, RZ, PT ;  /* 0x000000ff5400720c */ /* 0x001fc80003f05070 */
[----:B------:R-:W-:-:S13]  /*4820*/  ISETP.NE.AND.EX P0, PT, R85, RZ, PT, P0 ;  /* 0x000000ff5500720c */ /* 0x000fda0003f05300 */
[----:B------:R-:W-:Y:S05]  /*4830*/  @!P0 BRA `(.L_x_1529) ;  /* 0x00000004007c8947 */ /* 0x000fea0003800000 */
[-CC-:B------:R-:W-:Y:S01]  /*4840*/  FFMA.FTZ R77, R139, R81.reuse, R82.reuse ;  /* 0x000000518b4d7223 */ /* 0x180fe20000010052 */
[-CC-:B------:R-:W-:Y:S01]  /*4850*/  FFMA.FTZ R76, R144, R81.reuse, R82.reuse ;  /* 0x00000051904c7223 */ /* 0x180fe20000010052 */
[----:B------:R-:W-:Y:S01]  /*4860*/  ISETP.GT.AND P5, PT, R102, RZ, PT ;  /* 0x000000ff6600720c */ /* 0x000fe20003fa4270 */
[----:B------:R-:W-:Y:S01]  /*4870*/  FFMA.FTZ R83, R143, R81, R82 ;  /* 0x000000518f537223 */ /* 0x000fe20000010052 */
[----:B------:R-:W-:Y:S01]  /*4880*/  FADD.FTZ R77, R142, -R77 ;  /* 0x8000004d8e4d7221 */ /* 0x000fe20000010000 */
[----:B------:R-:W-:-:S03]  /*4890*/  FADD.FTZ R79, R141, -R76 ;  /* 0x8000004c8d4f7221 */ /* 0x000fc60000010000 */
[C---:B------:R-:W-:Y:S01]  /*48a0*/  FMUL.FTZ R76, R104.reuse, R77 ;  /* 0x0000004d684c7220 */ /* 0x040fe20000410000 */
[----:B------:R-:W-:-:S04]  /*48b0*/  FMUL.FTZ R77, R104, R79 ;  /* 0x0000004f684d7220 */ /* 0x000fc80000410000 */
[----:B------:R-:W-:Y:S02]  /*48c0*/  FSEL R78, R76, RZ, P5 ;  /* 0x000000ff4c4e7208 */ /* 0x000fe40002800000 */
[----:B------:R-:W-:-:S04]  /*48d0*/  FSEL R79, R77, RZ, P5 ;  /* 0x000000ff4d4f7208 */ /* 0x000fc80002800000 */
        /* <DEDUP_REMOVED lines=8> */
.L_x_1530:
[----:B------:R-:W-:Y:S05]  /*4960*/  @!P4 BRA `(.L_x_1531) ;  /* 0x000000000018c947 */ /* 0x000fea0003800000 */
[----:B------:R-:W-:Y:S01]  /*4970*/  FMUL.FTZ R77, R79, UR17 ;  /* 0x000000114f4d7c20 */ /* 0x000fe20008410000 */
[----:B-----5:R-:W-:-:S03]  /*4980*/  LOP3.LUT P6, RZ, R98, 0xff00, RZ, 0xc0, !PT ;  /* 0x0000ff0062ff7812 */ /* 0x020fc600078cc0ff */
[----:B------:R-:W-:-:S05]  /*4990*/  FMUL.FTZ R77, R77, UR16 ;  /* 0x000000104d4d7c20 */ /* 0x000fca0008410000 */
[----:B------:R-:W-:-:S04]  /*49a0*/  FSEL R77, R77, RZ, P6 ;  /* 0x000000ff4d4d7208 */ /* 0x000fc80003000000 */
[----:B------:R-:W-:-:S04]  /*49b0*/  F2FP.F16.F32.PACK_AB R77, RZ, R77 ;  /* 0x0000004dff4d723e */ /* 0x000fc800000000ff */
[----:B------:R-:W-:-:S07]  /*49c0*/  PRMT R72, R72, 0x5410, R77 ;  /* 0x0000541048487816 */ /* 0x000fce000000004d */
.L_x_1531:
[-CC-:B------:R-:W-:Y:S01]  /*49d0*/  FFMA.FTZ R78, R148, R81.reuse, R82.reuse ;  /* 0x00000051944e7223 */ /* 0x180fe20000010052 */
[-CC-:B------:R-:W-:Y:S01]  /*49e0*/  FFMA.FTZ R86, R153, R81.reuse, R82.reuse ;  /* 0x0000005199567223 */ /* 0x180fe20000010052 */
[-C--:B------:R-:W-:Y:S01]  /*49f0*/  FFMA.FTZ R85, R147, R81.reuse, R82 ;  /* 0x0000005193557223 */ /* 0x080fe20000010052 */
[----:B------:R-:W-:Y:S01]  /*4a00*/  FADD.FTZ R77, R146, -R83 ;  /* 0x80000053924d7221 */ /* 0x000fe20000010000 */
[----:B------:R-:W-:Y:S01]  /*4a10*/  FADD.FTZ R79, R145, -R78 ;  /* 0x8000004e914f7221 */ /* 0x000fe20000010000 */
[-CC-:B------:R-:W-:Y:S01]  /*4a20*/  FFMA.FTZ R84, R152, R81.reuse, R82.reuse ;  /* 0x0000005198547223 */ /* 0x180fe20000010052 */
[----:B------:R-:W-:Y:S01]  /*4a30*/  FFMA.FTZ R89, R156, R81, R82 ;  /* 0x000000519c597223 */ /* 0x000fe20000010052 */
[----:B------:R-:W-:Y:S01]  /*4a40*/  FADD.FTZ R87, R151, -R86 ;  /* 0x8000005697577221 */ /* 0x000fe20000010000 */
[----:B------:R-:W-:Y:S01]  /*4a50*/  FMUL.FTZ R78, R104, R79 ;  /* 0x0000004f684e7220 */ /* 0x000fe20000410000 */
[----:B------:R-:W-:Y:S01]  /*4a60*/  FADD.FTZ R85, R150, -R85 ;  /* 0x8000005596557221 */ /* 0x000fe20000010000 */
[----:B------:R-:W-:Y:S01]  /*4a70*/  FMUL.FTZ R77, R104, R77 ;  /* 0x0000004d684d7220 */ /* 0x000fe20000410000 */
[----:B------:R-:W-:Y:S01]  /*4a80*/  FADD.FTZ R83, R149, -R84 ;  /* 0x8000005495537221 */ /* 0x000fe20000010000 */
[----:B------:R-:W-:Y:S01]  /*4a90*/  FADD.FTZ R89, R154, -R89 ;  /* 0x800000599a597221 */ /* 0x000fe20000010000 */
[C---:B------:R-:W-:Y:S01]  /*4aa0*/  FMUL.FTZ R84, R104.reuse, R87 ;  /* 0x0000005768547220 */ /* 0x040fe20000410000 */
[----:B------:R-:W-:Y:S01]  /*4ab0*/  FMUL.FTZ R79, R104, R85 ;  /* 0x00000055684f7220 */ /* 0x000fe20000410000 */
[----:B------:R-:W-:Y:S01]  /*4ac0*/  FSEL R87, R78, RZ, P5 ;  /* 0x000000ff4e577208 */ /* 0x000fe20002800000 */
[C---:B------:R-:W-:Y:S01]  /*4ad0*/  FMUL.FTZ R83, R104.reuse, R83 ;  /* 0x0000005368537220 */ /* 0x040fe20000410000 */
[----:B------:R-:W-:Y:S01]  /*4ae0*/  FMUL.FTZ R85, R104, R89 ;  /* 0x0000005968557220 */ /* 0x000fe20000410000 */
        /* <DEDUP_REMOVED lines=8> */
.L_x_1532:
[----:B------:R-:W-:Y:S05]  /*4b70*/  @!P4 BRA `(.L_x_1533) ;  /* 0x000000000018c947 */ /* 0x000fea0003800000 */
[----:B------:R-:W-:Y:S01]  /*4b80*/  FMUL.FTZ R77, R87, UR17 ;  /* 0x00000011574d7c20 */ /* 0x000fe20008410000 */
[----:B-----5:R-:W-:-:S03]  /*4b90*/  LOP3.LUT P6, RZ, R98, 0xff000000, RZ, 0xc0, !PT ;  /* 0xff00000062ff7812 */ /* 0x020fc600078cc0ff */
[----:B------:R-:W-:-:S05]  /*4ba0*/  FMUL.FTZ R77, R77, UR16 ;  /* 0x000000104d4d7c20 */ /* 0x000fca0008410000 */
[----:B------:R-:W-:-:S04]  /*4bb0*/  FSEL R77, R77, RZ, P6 ;  /* 0x000000ff4d4d7208 */ /* 0x000fc80003000000 */
[----:B------:R-:W-:-:S04]  /*4bc0*/  F2FP.F16.F32.PACK_AB R77, RZ, R77 ;  /* 0x0000004dff4d723e */ /* 0x000fc800000000ff */
[----:B------:R-:W-:-:S07]  /*4bd0*/  PRMT R73, R73, 0x5410, R77 ;  /* 0x0000541049497816 */ /* 0x000fce000000004d */
.L_x_1533:
        /* <DEDUP_REMOVED lines=12> */
.L_x_1534:
[----:B------:R-:W-:Y:S05]  /*4ca0*/  @!P4 BRA `(.L_x_1535) ;  /* 0x000000000018c947 */ /* 0x000fea0003800000 */
[----:B------:R-:W-:Y:S01]  /*4cb0*/  FMUL.FTZ R78, R86, UR17 ;  /* 0x00000011564e7c20 */ /* 0x000fe20008410000 */
[----:B-----5:R-:W-:-:S03]  /*4cc0*/  LOP3.LUT P5, RZ, R99, 0xff00, RZ, 0xc0, !PT ;  /* 0x0000ff0063ff7812 */ /* 0x020fc600078ac0ff */
[----:B------:R-:W-:-:S05]  /*4cd0*/  FMUL.FTZ R78, R78, UR16 ;  /* 0x000000104e4e7c20 */ /* 0x000fca0008410000 */
[----:B------:R-:W-:-:S04]  /*4ce0*/  FSEL R78, R78, RZ, P5 ;  /* 0x000000ff4e4e7208 */ /* 0x000fc80002800000 */
[----:B------:R-:W-:-:S04]  /*4cf0*/  F2FP.F16.F32.PACK_AB R78, RZ, R78 ;  /* 0x0000004eff4e723e */ /* 0x000fc800000000ff */
[----:B------:R-:W-:-:S07]  /*4d00*/  PRMT R74, R74, 0x5410, R78 ;  /* 0x000054104a4a7816 */ /* 0x000fce000000004e */
.L_x_1535:
[----:B------:R-:W-:Y:S05]  /*4d10*/  @!P4 BRA `(.L_x_1536) ;  /* 0x000000000018c947 */ /* 0x000fea0003800000 */
[----:B------:R-:W-:Y:S01]  /*4d20*/  FMUL.FTZ R78, R84, UR17 ;  /* 0x00000011544e7c20 */ /* 0x000fe20008410000 */
[----:B-----5:R-:W-:-:S03]  /*4d30*/  LOP3.LUT P5, RZ, R99, 0xff0000, RZ, 0xc0, !PT ;  /* 0x00ff000063ff7812 */ /* 0x020fc600078ac0ff */
[----:B------:R-:W-:-:S05]  /*4d40*/  FMUL.FTZ R78, R78, UR16 ;  /* 0x000000104e4e7c20 */ /* 0x000fca0008410000 */
[----:B------:R-:W-:-:S04]  /*4d50*/  FSEL R78, R78, RZ, P5 ;  /* 0x000000ff4e4e7208 */ /* 0x000fc80002800000 */
[----:B------:R-:W-:-:S04]  /*4d60*/  F2FP.F16.F32.PACK_AB R78, RZ, R78 ;  /* 0x0000004eff4e723e */ /* 0x000fc800000000ff */
[----:B------:R-:W-:-:S07]  /*4d70*/  PRMT R75, R78, 0x7610, R75 ;  /* 0x000076104e4b7816 */ /* 0x000fce000000004b */
.L_x_1536:
        /* <DEDUP_REMOVED lines=11> */
.L_x_1529:
        /* <DEDUP_REMOVED lines=12> */
.L_x_1537:
        /* <DEDUP_REMOVED lines=12> */
.L_x_1538:
        /* <DEDUP_REMOVED lines=12> */
.L_x_1539:
        /* <DEDUP_REMOVED lines=12> */
.L_x_1540:
        /* <DEDUP_REMOVED lines=12> */
.L_x_1541:
        /* <DEDUP_REMOVED lines=12> */
.L_x_1542:
        /* <DEDUP_REMOVED lines=12> */
.L_x_1543:
        /* <DEDUP_REMOVED lines=12> */
[----:B------:R-:W-:-:S07]  /*5430*/  PRMT R75, R75, 0x5410, R83 ;  /* 0x000054104b4b7816 */ /* 0x000fce0000000053 */
.L_x_1521:
        /* <DEDUP_REMOVED lines=8> */
.L_x_1511:
[----:B------:R-:W-:Y:S05]  /*54c0*/  BSYNC.RECONVERGENT B0 ;  /* 0x0000000000007941 */ /* 0x000fea0003800200 */
.L_x_1510:
        /* <DEDUP_REMOVED lines=10> */
[--C-:B0-2--5:R-:W-:Y:S02]  /*5570*/  HADD2.F32 R79, -RZ, R68.reuse.H0_H0 ;  /* 0x20000044ff4f7230 */ /* 0x125fe40000004100 */
[----:B------:R-:W-:Y:S02]  /*5580*/  HADD2.F32 R78, -RZ, R68.H1_H1 ;  /* 0x30000044ff4e7230 */ /* 0x000fe40000004100 */
[----:B------:R-:W-:Y:S02]  /*5590*/  HADD2.F32 R83, -RZ, R69.H0_H0 ;  /* 0x20000045ff537230 */ /* 0x000fe40000004100 */
[----:B------:R-:W-:-:S06]  /*55a0*/  HADD2.F32 R89, -RZ, R71.H1_H1 ;  /* 0x30000047ff597230 */ /* 0x000fcc0000004100 */
        /* <DEDUP_REMOVED lines=9> */
[----:B------:R-:W-:Y:S02]  /*5640*/  HADD2.F32 R82, -RZ, R69.H1_H1 ;  /* 0x30000045ff527230 */ /* 0x000fe40000004100 */
[----:B------:R-:W-:Y:S01]  /*5650*/  @P5 FADD.FTZ R76, R112, -R85 ;  /* 0x80000055704c5221 */ /* 0x000fe20000010000 */
[----:B------:R-:W-:Y:S01]  /*5660*/  @P5 FADD.FTZ R77, R108, -R77 ;  /* 0x8000004d6c4d5221 */ /* 0x000fe20000010000 */
[----:B------:R-:W-:Y:S01]  /*5670*/  @P5 FADD.FTZ R85, R113, -R84 ;  /* 0x8000005471555221 */ /* 0x000fe20000010000 */
[----:B------:R-:W-:Y:S01]  /*5680*/  @P5 FFMA.FTZ R78, R104, R81, R78 ;  /* 0x00000051684e5223 */ /* 0x000fe2000001004e */
[----:B------:R-:W-:-:S02]  /*5690*/  HADD2.F32 R84, -RZ, R70.H1_H1 ;  /* 0x30000046ff547230 */ /* 0x000fc40000004100 */
[C---:B------:R-:W-:Y:S01]  /*56a0*/  @P5 FFMA.FTZ R79, R104.reuse, R77, R79 ;  /* 0x0000004d684f5223 */ /* 0x040fe2000001004f */
[C---:B------:R-:W-:Y:S01]  /*56b0*/  @P5 FFMA.FTZ R82, R104.reuse, R85, R82 ;  /* 0x0000005568525223 */ /* 0x040fe20000010052 */
[----:B------:R-:W-:Y:S01]  /*56c0*/  @P5 FFMA.FTZ R83, R104, R76, R83 ;  /* 0x0000004c68535223 */ /* 0x000fe20000010053 */
[----:B------:R-:W-:Y:S02]  /*56d0*/  HADD2.F32 R81, -RZ, R70.H0_H0 ;  /* 0x20000046ff517230 */ /* 0x000fe40000004100 */
[----:B------:R-:W-:Y:S01]  /*56e0*/  @P5 FADD.FTZ R77, R117, -R86 ;  /* 0x80000056754d5221 */ /* 0x000fe20000010000 */
[----:B------:R-:W-:Y:S02]  /*56f0*/  HADD2.F32 R85, -RZ, R71.H0_H0 ;  /* 0x20000047ff557230 */ /* 0x000fe40000004100 */
[----:B------:R-:W-:Y:S01]  /*5700*/  @P5 FADD.FTZ R87, R116, -R87 ;  /* 0x8000005774575221 */ /* 0x000fe20000010000 */
[----:B------:R-:W-:Y:S01]  /*5710*/  @P5 FADD.FTZ R88, R119, -R88 ;  /* 0x8000005877585221 */ /* 0x000fe20000010000 */
[----:B------:R-:W-:Y:S01]  /*5720*/  @P5 FADD.FTZ R90, R105, -R90 ;  /* 0x8000005a695a5221 */ /* 0x000fe20000010000 */
[C---:B------:R-:W-:Y:S01]  /*5730*/  @P5 FFMA.FTZ R84, R104.reuse, R77, R84 ;  /* 0x0000004d68545223 */ /* 0x040fe20000010054 */
[C---:B------:R-:W-:Y:S01]  /*5740*/  @P5 FFMA.FTZ R81, R104.reuse, R87, R81 ;  /* 0x0000005768515223 */ /* 0x040fe20000010051 */
[C---:B------:R-:W-:Y:S01]  /*5750*/  @P5 FFMA.FTZ R85, R104.reuse, R88, R85 ;  /* 0x0000005868555223 */ /* 0x040fe20000010055 */
[----:B------:R-:W-:Y:S01]  /*5760*/  @P5 FFMA.FTZ R89, R104, R90, R89 ;  /* 0x0000005a68595223 */ /* 0x000fe20000010059 */
[----:B------:R-:W-:-:S02]  /*5770*/  F2FP.F16.F32.PACK_AB R76, R78, R79 ;  /* 0x0000004f4e4c723e */ /* 0x000fc400000000ff */
        /* <DEDUP_REMOVED lines=8> */
.L_x_1548:
[----:B------:R-:W-:Y:S05]  /*5800*/  @!P4 BRA `(.L_x_1549) ;  /* 0x000000000018c947 */ /* 0x000fea0003800000 */
[----:B------:R-:W-:Y:S01]  /*5810*/  FMUL.FTZ R78, R78, UR17 ;  /* 0x000000114e4e7c20 */ /* 0x000fe20008410000 */
[----:B------:R-:W-:-:S03]  /*5820*/  LOP3.LUT P5, RZ, R96, 0xff00, RZ, 0xc0, !PT ;  /* 0x0000ff0060ff7812 */ /* 0x000fc600078ac0ff */
[----:B------:R-:W-:-:S05]  /*5830*/  FMUL.FTZ R78, R78, UR16 ;  /* 0x000000104e4e7c20 */ /* 0x000fca0008410000 */
[----:B------:R-:W-:-:S04]  /*5840*/  FSEL R78, R78, RZ, P5 ;  /* 0x000000ff4e4e7208 */ /* 0x000fc80002800000 */
[----:B------:R-:W-:-:S04]  /*5850*/  F2FP.F16.F32.PACK_AB R78, RZ, R78 ;  /* 0x0000004eff4e723e */ /* 0x000fc800000000ff */
[----:B------:R-:W-:-:S07]  /*5860*/  PRMT R72, R72, 0x5410, R78 ;  /* 0x0000541048487816 */ /* 0x000fce000000004e */
.L_x_1549:
[----:B------:R-:W-:Y:S05]  /*5870*/  @!P4 BRA `(.L_x_1550) ;  /* 0x000000000018c947 */ /* 0x000fea0003800000 */
[----:B------:R-:W-:Y:S01]  /*5880*/  FMUL.FTZ R83, R83, UR17 ;  /* 0x0000001153537c20 */ /* 0x000fe20008410000 */
[----:B------:R-:W-:-:S03]  /*5890*/  LOP3.LUT P5, RZ, R96, 0xff0000, RZ, 0xc0, !PT ;  /* 0x00ff000060ff7812 */ /* 0x000fc600078ac0ff */
[----:B------:R-:W-:-:S05]  /*58a0*/  FMUL.FTZ R83, R83, UR16 ;  /* 0x0000001053537c20 */ /* 0x000fca0008410000 */
[----:B------:R-:W-:-:S04]  /*58b0*/  FSEL R83, R83, RZ, P5 ;  /* 0x000000ff53537208 */ /* 0x000fc80002800000 */
[----:B------:R-:W-:-:S04]  /*58c0*/  F2FP.F16.F32.PACK_AB R83, RZ, R83 ;  /* 0x00000053ff53723e */ /* 0x000fc800000000ff */
[----:B------:R-:W-:-:S07]  /*58d0*/  PRMT R73, R83, 0x7610, R73 ;  /* 0x0000761053497816 */ /* 0x000fce0000000049 */
.L_x_1550:
[----:B------:R-:W-:Y:S05]  /*58e0*/  @!P4 BRA `(.L_x_1551) ;  /* 0x000000000018c947 */ /* 0x000fea0003800000 */
[----:B------:R-:W-:Y:S01]  /*58f0*/  FMUL.FTZ R82, R82, UR17 ;  /* 0x0000001152527c20 */ /* 0x000fe20008410000 */
[----:B------:R-:W-:-:S03]  /*5900*/  LOP3.LUT P5, RZ, R96, 0xff000000, RZ, 0xc0, !PT ;  /* 0xff00000060ff7812 */ /* 0x000fc600078ac0ff */
[----:B------:R-:W-:-:S05]  /*5910*/  FMUL.FTZ R82, R82, UR16 ;  /* 0x0000001052527c20 */ /* 0x000fca0008410000 */
[----:B------:R-:W-:-:S04]  /*5920*/  FSEL R82, R82, RZ, P5 ;  /* 0x000000ff52527208 */ /* 0x000fc80002800000 */
[----:B------:R-:W-:-:S04]  /*5930*/  F2FP.F16.F32.PACK_AB R82, RZ, R82 ;  /* 0x00000052ff52723e */ /* 0x000fc800000000ff */
[----:B------:R-:W-:-:S07]  /*5940*/  PRMT R73, R73, 0x5410, R82 ;  /* 0x0000541049497816 */ /* 0x000fce0000000052 */
.L_x_1551:
[----:B------:R-:W-:Y:S05]  /*5950*/  @!P4 BRA `(.L_x_1552) ;  /* 0x000000000018c947 */ /* 0x000fea0003800000 */
[----:B------:R-:W-:Y:S01]  /*5960*/  FMUL.FTZ R78, R81, UR17 ;  /* 0x00000011514e7c20 */ /* 0x000fe20008410000 */
[----:B------:R-:W-:-:S03]  /*5970*/  LOP3.LUT P5, RZ, R97, 0xff, RZ, 0xc0, !PT ;  /* 0x000000ff61ff7812 */ /* 0x000fc600078ac0ff */
[----:B------:R-:W-:-:S05]  /*5980*/  FMUL.FTZ R78, R78, UR16 ;  /* 0x000000104e4e7c20 */ /* 0x000fca0008410000 */
[----:B------:R-:W-:-:S04]  /*5990*/  FSEL R78, R78, RZ, P5 ;  /* 0x000000ff4e4e7208 */ /* 0x000fc80002800000 */
[----:B------:R-:W-:-:S04]  /*59a0*/  F2FP.F16.F32.PACK_AB R78, RZ, R78 ;  /* 0x0000004eff4e723e */ /* 0x000fc800000000ff */
[----:B------:R-:W-:-:S07]  /*59b0*/  PRMT R74, R78, 0x7610, R74 ;  /* 0x000076104e4a7816 */ /* 0x000fce000000004a */
.L_x_1552:
[----:B------:R-:W-:Y:S05]  /*59c0*/  @!P4 BRA `(.L_x_1553) ;  /* 0x000000000018c947 */ /* 0x000fea0003800000 */
[----:B------:R-:W-:Y:S01]  /*59d0*/  FMUL.FTZ R78, R84, UR17 ;  /* 0x00000011544e7c20 */ /* 0x000fe20008410000 */
[----:B------:R-:W-:-:S03]  /*59e0*/  LOP3.LUT P5, RZ, R97, 0xff00, RZ, 0xc0, !PT ;  /* 0x0000ff0061ff7812 */ /* 0x000fc600078ac0ff */
[----:B------:R-:W-:-:S05]  /*59f0*/  FMUL.FTZ R78, R78, UR16 ;  /* 0x000000104e4e7c20 */ /* 0x000fca0008410000 */
[----:B------:R-:W-:-:S04]  /*5a00*/  FSEL R78, R78, RZ, P5 ;  /* 0x000000ff4e4e7208 */ /* 0x000fc80002800000 */
[----:B------:R-:W-:-:S04]  /*5a10*/  F2FP.F16.F32.PACK_AB R78, RZ, R78 ;  /* 0x0000004eff4e723e */ /* 0x000fc800000000ff */
[----:B------:R-:W-:-:S07]  /*5a20*/  PRMT R74, R74, 0x5410, R78 ;  /* 0x000054104a4a7816 */ /* 0x000fce000000004e */
.L_x_1553:
[----:B------:R-:W-:Y:S05]  /*5a30*/  @!P4 BRA `(.L_x_1554) ;  /* 0x000000000018c947 */ /* 0x000fea0003800000 */
[----:B------:R-:W-:Y:S01]  /*5a40*/  FMUL.FTZ R78, R85, UR17 ;  /* 0x00000011554e7c20 */ /* 0x000fe20008410000 */
[----:B------:R-:W-:-:S03]  /*5a50*/  LOP3.LUT P5, RZ, R97, 0xff0000, RZ, 0xc0, !PT ;  /* 0x00ff000061ff7812 */ /* 0x000fc600078ac0ff */
[----:B------:R-:W-:-:S05]  /*5a60*/  FMUL.FTZ R78, R78, UR16 ;  /* 0x000000104e4e7c20 */ /* 0x000fca0008410000 */
[----:B------:R-:W-:-:S04]  /*5a70*/  FSEL R78, R78, RZ, P5 ;  /* 0x000000ff4e4e7208 */ /* 0x000fc80002800000 */
[----:B------:R-:W-:-:S04]  /*5a80*/  F2FP.F16.F32.PACK_AB R78, RZ, R78 ;  /* 0x0000004eff4e723e */ /* 0x000fc800000000ff */
[----:B------:R-:W-:-:S07]  /*5a90*/  PRMT R75, R78, 0x7610, R75 ;  /* 0x000076104e4b7816 */ /* 0x000fce000000004b */
.L_x_1554:
        /* <DEDUP_REMOVED lines=11> */
.L_x_1547:
[----:B------:R-:W-:Y:S01]  /*5b50*/  ISETP.GT.AND P5, PT, R102, RZ, PT ;  /* 0x000000ff6600720c */ /* 0x000fe20003fa4270 */
[----:B------:R-:W-:-:S12]  /*5b60*/  @!P4 BRA `(.L_x_1556) ;  /* 0x000000000028c947 */ /* 0x000fd80003800000 */
[----:B0-2---:R-:W-:Y:S01]  /*5b70*/  @P5 FFMA.FTZ R85, R107, R81, R82 ;  /* 0x000000516b555223 */ /* 0x005fe20000010052 */
        /* <DEDUP_REMOVED lines=9> */
.L_x_1556:
[----:B------:R-:W-:Y:S05]  /*5c10*/  @!P4 BRA `(.L_x_1557) ;  /* 0x000000000028c947 */ /* 0x000fea0003800000 */
[----:B0-2---:R-:W-:Y:S01]  /*5c20*/  @P5 FFMA.FTZ R84, R110, R81, R82 ;  /* 0x000000516e545223 */ /* 0x005fe20000010052 */
        /* <DEDUP_REMOVED lines=9> */
.L_x_1557:
[----:B------:R-:W-:Y:S05]  /*5cc0*/  @!P4 BRA `(.L_x_1558) ;  /* 0x000000000028c947 */ /* 0x000fea0003800000 */
        /* <DEDUP_REMOVED lines=10> */
.L_x_1558:
        /* <DEDUP_REMOVED lines=11> */
.L_x_1559:
        /* <DEDUP_REMOVED lines=11> */
.L_x_1560:
        /* <DEDUP_REMOVED lines=11> */
.L_x_1561:
        /* <DEDUP_REMOVED lines=11> */
.L_x_1562:
        /* <DEDUP_REMOVED lines=11> */
[----:B0-2---:R-:W-:Y:S01]  /*60e0*/  PRMT R75, R75, 0x5410, R81 ;  /* 0x000054104b4b7816 */ /* 0x005fe20000000051 */
[----:B------:R-:W-:Y:S06]  /*60f0*/  BRA `(.L_x_1555) ;  /* 0x0000000c00107947 */ /* 0x000fec0003800000 */
.L_x_1546:
[----:B0-2---:R-:W0:Y:S02]  /*6100*/  LDC.64 R84, c[0x0][0x478] ;  /* 0x00011e00ff547b82 */ /* 0x005e240000000a00 */
[----:B0-----:R-:W-:-:S04]  /*6110*/  ISETP.NE.U32.AND P0, PT, R84, RZ, PT ;  /* 0x000000ff5400720c */ /* 0x001fc80003f05070 */
[----:B------:R-:W-:-:S13]  /*6120*/  ISETP.NE.AND.EX P0, PT, R85, RZ, PT, P0 ;  /* 0x000000ff5500720c */ /* 0x000fda0003f05300 */
[----:B------:R-:W-:Y:S05]  /*6130*/  @!P0 BRA `(.L_x_1563) ;  /* 0x00000004007c8947 */ /* 0x000fea0003800000 */
[-CC-:B------:R-:W-:Y:S01]  /*6140*/  FFMA.FTZ R77, R107, R81.reuse, R82.reuse ;  /* 0x000000516b4d7223 */ /* 0x180fe20000010052 */
        /* <DEDUP_REMOVED lines=33> */
.L_x_1564:
[----:B------:R-:W-:Y:S05]  /*6360*/  @!P4 BRA `(.L_x_1565) ;  /* 0x000000000018c947 */ /* 0x000fea0003800000 */
[----:B------:R-:W-:Y:S01]  /*6370*/  FMUL.FTZ R76, R84, UR17 ;  /* 0x00000011544c7c20 */ /* 0x000fe20008410000 */
[----:B-----5:R-:W-:-:S03]  /*6380*/  LOP3.LUT P6, RZ, R96, 0xff00, RZ, 0xc0, !PT ;  /* 0x0000ff0060ff7812 */ /* 0x020fc600078cc0ff */
[----:B------:R-:W-:-:S05]  /*6390*/  FMUL.FTZ R76, R76, UR16 ;  /* 0x000000104c4c7c20 */ /* 0x000fca0008410000 */
[----:B------:R-:W-:-:S04]  /*63a0*/  FSEL R76, R76, RZ, P6 ;  /* 0x000000ff4c4c7208 */ /* 0x000fc80003000000 */
[----:B------:R-:W-:-:S04]  /*63b0*/  F2FP.F16.F32.PACK_AB R76, RZ, R76 ;  /* 0x0000004cff4c723e */ /* 0x000fc800000000ff */
[----:B------:R-:W-:-:S07]  /*63c0*/  PRMT R72, R72, 0x5410, R76 ;  /* 0x0000541048487816 */ /* 0x000fce000000004c */
.L_x_1565:
[----:B------:R-:W-:Y:S02]  /*63d0*/  F2FP.F16.F32.PACK_AB R76, R84, R77 ;  /* 0x0000004d544c723e */ /* 0x000fe400000000ff */
        /* <DEDUP_REMOVED lines=9> */
.L_x_1566:
[----:B------:R-:W-:Y:S05]  /*6470*/  @!P4 BRA `(.L_x_1567) ;  /* 0x000000000018c947 */ /* 0x000fea0003800000 */
[----:B------:R-:W-:Y:S01]  /*6480*/  FMUL.FTZ R77, R79, UR17 ;  /* 0x000000114f4d7c20 */ /* 0x000fe20008410000 */
[----:B-----5:R-:W-:-:S03]  /*6490*/  LOP3.LUT P6, RZ, R96, 0xff000000, RZ, 0xc0, !PT ;  /* 0xff00000060ff7812 */ /* 0x020fc600078cc0ff */
[----:B------:R-:W-:-:S05]  /*64a0*/  FMUL.FTZ R77, R77, UR16 ;  /* 0x000000104d4d7c20 */ /* 0x000fca0008410000 */
[----:B------:R-:W-:-:S04]  /*64b0*/  FSEL R77, R77, RZ, P6 ;  /* 0x000000ff4d4d7208 */ /* 0x000fc80003000000 */
[----:B------:R-:W-:-:S04]  /*64c0*/  F2FP.F16.F32.PACK_AB R77, RZ, R77 ;  /* 0x0000004dff4d723e */ /* 0x000fc800000000ff */
[----:B------:R-:W-:-:S07]  /*64d0*/  PRMT R73, R73, 0x5410, R77 ;  /* 0x0000541049497816 */ /* 0x000fce000000004d */
.L_x_1567:
        /* <DEDUP_REMOVED lines=12> */
.L_x_1568:
[----:B------:R-:W-:Y:S05]  /*65a0*/  @!P4 BRA `(.L_x_1569) ;  /* 0x000000000018c947 */ /* 0x000fea0003800000 */
[----:B------:R-:W-:Y:S01]  /*65b0*/  FMUL.FTZ R78, R82, UR17 ;  /* 0x00000011524e7c20 */ /* 0x000fe20008410000 */
[----:B-----5:R-:W-:-:S03]  /*65c0*/  LOP3.LUT P5, RZ, R97, 0xff00, RZ, 0xc0, !PT ;  /* 0x0000ff0061ff7812 */ /* 0x020fc600078ac0ff */
[----:B------:R-:W-:-:S05]  /*65d0*/  FMUL.FTZ R78, R78, UR16 ;  /* 0x000000104e4e7c20 */ /* 0x000fca0008410000 */
[----:B------:R-:W-:-:S04]  /*65e0*/  FSEL R78, R78, RZ, P5 ;  /* 0x000000ff4e4e7208 */ /* 0x000fc80002800000 */
[----:B------:R-:W-:-:S04]  /*65f0*/  F2FP.F16.F32.PACK_AB R78, RZ, R78 ;  /* 0x0000004eff4e723e */ /* 0x000fc800000000ff */
[----:B------:R-:W-:-:S07]  /*6600*/  PRMT R74, R74, 0x5410, R78 ;  /* 0x000054104a4a7816 */ /* 0x000fce000000004e */
.L_x_1569:
[----:B------:R-:W-:Y:S05]  /*6610*/  @!P4 BRA `(.L_x_1570) ;  /* 0x000000000018c947 */ /* 0x000fea0003800000 */
[----:B------:R-:W-:Y:S01]  /*6620*/  FMUL.FTZ R78, R79, UR17 ;  /* 0x000000114f4e7c20 */ /* 0x000fe20008410000 */
[----:B-----5:R-:W-:-:S03]  /*6630*/  LOP3.LUT P5, RZ, R97, 0xff0000, RZ, 0xc0, !PT ;  /* 0x00ff000061ff7812 */ /* 0x020fc600078ac0ff */
[----:B------:R-:W-:-:S05]  /*6640*/  FMUL.FTZ R78, R78, UR16 ;  /* 0x000000104e4e7c20 */ /* 0x000fca0008410000 */
[----:B------:R-:W-:-:S04]  /*6650*/  FSEL R78, R78, RZ, P5 ;  /* 0x000000ff4e4e7208 */ /* 0x000fc80002800000 */
[----:B------:R-:W-:-:S04]  /*6660*/  F2FP.F16.F32.PACK_AB R78, RZ, R78 ;  /* 0x0000004eff4e723e */ /* 0x000fc800000000ff */
[----:B------:R-:W-:-:S07]  /*6670*/  PRMT R75, R78, 0x7610, R75 ;  /* 0x000076104e4b7816 */ /* 0x000fce000000004b */
.L_x_1570:
        /* <DEDUP_REMOVED lines=11> */
.L_x_1563:
        /* <DEDUP_REMOVED lines=12> */
.L_x_1571:
        /* <DEDUP_REMOVED lines=12> */
.L_x_1572:
        /* <DEDUP_REMOVED lines=12> */
.L_x_1573:
        /* <DEDUP_REMOVED lines=12> */
.L_x_1574:
        /* <DEDUP_REMOVED lines=12> */
.L_x_1575:
        /* <DEDUP_REMOVED lines=12> */
.L_x_1576:
        /* <DEDUP_REMOVED lines=12> */
.L_x_1577:
        /* <DEDUP_REMOVED lines=13> */
.L_x_1555:
[----:B------:R-:W1:Y:S08]  /*6d40*/  @P0 LDC.64 R82, c[0x0][0x478] ;  /* 0x00011e00ff520b82 */ /* 0x000e700000000a00 */
[----:B0-2---:R-:W0:Y:S01]  /*6d50*/  @P4 LDC.64 R84, c[0x0][0x468] ;  /* 0x00011a00ff544b82 */ /* 0x005e220000000a00 */
[----:B-1----:R-:W-:-:S05]  /*6d60*/  @P0 IMAD.WIDE.U32 R82, R157, 0x10, R82 ;  /* 0x000000109d520825 */ /* 0x002fca00078e0052 */
[----:B------:R1:W-:Y:S01]  /*6d70*/  @P0 STG.E.128 desc[UR10][R82.64], R76 ;  /* 0x0000004c52000986 */ /* 0x0003e2000c101d0a */
[----:B0-----:R-:W-:-:S05]  /*6d80*/  @P4 IMAD.WIDE.U32 R80, R80, 0x10, R84 ;  /* 0x0000001050504825 */ /* 0x001fca00078e0054 */
[----:B------:R1:W-:Y:S02]  /*6d90*/  @P4 STG.E.128 desc[UR10][R80.64], R72 ;  /* 0x0000004850004986 */ /* 0x0003e4000c101d0a */
.L_x_1545:
[----:B------:R-:W-:Y:S05]  /*6da0*/  BSYNC.RECONVERGENT B0 ;  /* 0x0000000000007941 */ /* 0x000fea0003800200 */
.L_x_1544:
[----:B-1----:R-:W1:Y:S01]  /*6db0*/  LDC.64 R80, c[0x0][0x380] ;  /* 0x0000e000ff507b82 */ /* 0x002e620000000a00 */
[----:B------:R-:W-:Y:S01]  /*6dc0*/  UPLOP3.LUT UP1, UPT, UPT, UPT, UP1, 0x40, 0x4 ;  /* 0x000000000004789c */ /* 0x000fe20003f2e810 */
[----:B-1----:R-:W-:-:S04]  /*6dd0*/  IADD3 R2, PT, PT, R2, R80, RZ ;  /* 0x0000005002027210 */ /* 0x002fc80007ffe0ff */
[----:B------:R-:W-:-:S13]  /*6de0*/  ISETP.GE.AND P0, PT, R2, R81, PT ;  /* 0x000000510200720c */ /* 0x000fda0003f06270 */
[----:B------:R-:W-:Y:S05]  /*6df0*/  @!P0 BRA `(.L_x_1578) ;  /* 0xffffff9400cc8947 */ /* 0x000fea000383ffff */
.L_x_1465:
[----:B------:R-:W1:Y:S08]  /*6e00*/  S2UR UR4, SR_CTAID.X ;  /* 0x00000000000479c3 */ /* 0x000e700000002500 */
[----:B------:R-:W3:Y:S08]  /*6e10*/  LDC.64 R2, c[0x0][0x440] ;  /* 0x00011000ff027b82 */ /* 0x000ef00000000a00 */
[----:B-----5:R-:W4:Y:S08]  /*6e20*/  LDC.64 R4, c[0x0][0x448] ;  /* 0x00011200ff047b82 */ /* 0x020f300000000a00 */
        /* <DEDUP_REMOVED lines=28> */
.L_x_1579:
        /* <DEDUP_REMOVED lines=9> */
.L_x_10685:


//--------------------- .text._ZN10layer_norm22ln_bwd_finalize_kernelINS_22Kernel_traits_finalizeILj6144E6__halfS2_S2_S2_fjLb0ELj1024ELj4ENS_18Kernel_traits_baseILj6144ES2_S2_S2_S2_fjLj1024EEEEELb0ELb1EEEvNS_9BwdParamsE --------------------------
	.section	.text._ZN10layer_norm22ln_bwd_finalize_kernelINS_22Kernel_traits_finalizeILj6144E6__halfS2_S2_S2_fjLb0ELj1024ELj4ENS_18Kernel_traits_baseILj6144ES2_S2_S2_S2_fjLj1024EEEEELb0ELb1EEEvNS_9BwdParamsE,"ax",@progbits
	.align	128
        .global         _ZN10layer_norm22ln_bwd_finalize_kernelINS_22Kernel_traits_finalizeILj6144E6__halfS2_S2_S2_fjLb0ELj1024ELj4ENS_18Kernel_traits_baseILj6144ES2_S2_S2_S2_fjLj1024EEEEELb0ELb1EEEvNS_9BwdParamsE
        .type           _ZN10layer_norm22ln_bwd_finalize_kernelINS_22Kernel_traits_finalizeILj6144E6__halfS2_S2_S2_fjLb0ELj1024ELj4ENS_18Kernel_traits_baseILj6144ES2_S2_S2_S2_fjLj1024EEEEELb0ELb1EEEvNS_9BwdParamsE,@function
        .size           _ZN10layer_norm22ln_bwd_finalize_kernelINS_22Kernel_traits_finalizeILj6144E6__halfS2_S2_S2_fjLb0ELj1024ELj4ENS_18Kernel_traits_baseILj6144ES2_S2_S2_S2_fjLj1024EEEEELb0ELb1EEEvNS_9BwdParamsE,(.L_x_10686 - _ZN10layer_norm22ln_bwd_finalize_kernelINS_22Kernel_traits_finalizeILj6144E6__halfS2_S2_S2_fjLb0ELj1024ELj4ENS_18Kernel_traits_baseILj6144ES2_S2_S2_S2_fjLj1024EEEEELb0ELb1EEEvNS_9BwdParamsE)
        .other          _ZN10layer_norm22ln_bwd_finalize_kernelINS_22Kernel_traits_finalizeILj6144E6__halfS2_S2_S2_fjLb0ELj1024ELj4ENS_18Kernel_traits_baseILj6144ES2_S2_S2_S2_fjLj1024EEEEELb0ELb1EEEvNS_9BwdParamsE,@"STO_CUDA_ENTRY STV_DEFAULT"
_ZN10layer_norm22ln_bwd_finalize_kernelINS_22Kernel_traits_finalizeILj6144E6__halfS2_S2_S2_fjLb0ELj1024ELj4ENS_18Kernel_traits_baseILj6144ES2_S2_S2_S2_fjLj1024EEEEELb0ELb1EEEvNS_9BwdParamsE:
.text._ZN10layer_norm22ln_bwd_finalize_kernelINS_22Kernel_traits_finalizeILj6144E6__halfS2_S2_S2_fjLb0ELj1024ELj4ENS_18Kernel_traits_baseILj6144ES2_S2_S2_S2_fjLj1024EEEEELb0ELb1EEEvNS_9BwdParamsE:
        /* <DEDUP_REMOVED lines=77> */
.L_x_1584:
        /* <DEDUP_REMOVED lines=118> */
.L_x_1583:
[----:B------:R-:W-:Y:S05]  /*0c30*/  BSYNC.RECONVERGENT B1 ;  /* 0x0000000000017941 */ /* 0x000fea0003800200 */
.L_x_1582:
        /* <DEDUP_REMOVED lines=69> */
.L_x_1586:
[----:B------:R-:W-:Y:S05]  /*1090*/  BSYNC.RECONVERGENT B1 ;  /* 0x0000000000017941 */ /* 0x000fea0003800200 */
.L_x_1585:
        /* <DEDUP_REMOVED lines=38> */
.L_x_1588:
[----:B------:R-:W-:Y:S05]  /*1300*/  BSYNC.RECONVERGENT B1 ;  /* 0x0000000000017941 */ /* 0x000fea0003800200 */
.L_x_1587:
[----:B------:R-:W-:Y:S05]  /*1310*/  @!P1 BRA `(.L_x_1581) ;  /* 0x0000000000409947 */ /* 0x000fea0003800000 */
[----:B------:R-:W0:Y:S01]  /*1320*/  LDC R12, c[0x0][0x388] ;  /* 0x0000e200ff0c7b82 */ /* 0x000e220000000800 */
[----:B------:R-:W-:-:S07]  /*1330*/  IADD3 R0, PT, PT, -R0, RZ, RZ ;  /* 0x000000ff00007210 */ /* 0x000fce0007ffe1ff */
[----:B------:R-:W1:Y:S08]  /*1340*/  LDC.64 R8, c[0x0][0x440] ;  /* 0x00011000ff087b82 */ /* 0x000e700000000a00 */
[----:B------:R-:W2:Y:S01]  /*1350*/  LDC.64 R10, c[0x0][0x448] ;  /* 0x00011200ff0a7b82 */ /* 0x000ea20000000a00 */
[----:B0-----:R-:W-:-:S05]  /*1360*/  IMAD R2, R2, R12, R5 ;  /* 0x0000000c02027224 */ /* 0x001fca00078e0205 */
[----:B------:R-:W-:-:S07]  /*1370*/  IADD3 R13, PT, PT, R57, R2, RZ ;  /* 0x00000002390d7210 */ /* 0x000fce0007ffe0ff */
.L_x_1589:
        /* <DEDUP_REMOVED lines=10> */
.L_x_1581:
[----:B------:R-:W-:Y:S05]  /*1420*/  BSYNC.RECONVERGENT B0 ;  /* 0x0000000000007941 */ /* 0x000fea0003800200 */
.L_x_1580:
        /* <DEDUP_REMOVED lines=54> */
[----:B-1----:R-:W-:Y:S02]  /*1790*/  F2FP.F16.F32.PACK_AB R7, R7, R6 ;  /* 0x000000060707723e */ /* 0x002fe400000000ff */
[----:B--2---:R-:W-:-:S03]  /*17a0*/  F2FP.F16.F32.PACK_AB R9, R9, R8 ;  /* 0x000000080909723e */ /* 0x004fc600000000ff */
[----:B------:R-:W-:Y:S04]  /*17b0*/  STG.E desc[UR6][R2.64], R7 ;  /* 0x0000000702007986 */ /* 0x000fe8000c101906 */
[----:B------:R-:W-:Y:S01]  /*17c0*/  STG.E desc[UR6][R4.64], R9 ;  /* 0x0000000904007986 */ /* 0x000fe2000c101906 */
[----:B------:R-:W-:Y:S05]  /*17d0*/  EXIT ;  /* 0x000000000000794d */ /* 0x000fea0003800000 */
.L_x_1590:
        /* <DEDUP_REMOVED lines=10> */
.L_x_10686:


//--------------------- .text._ZN10layer_norm13ln_bwd_kernelINS_13Kernel_traitsI6__halfS2_S2_S2_fjLj6144ELj1ELj1ELj8ELj16ENS_18Kernel_traits_baseILj6144ES2_S2_S2_S2_fjLj256EEEEELb1ELb0ELb1ELb1EEEvNS_9BwdParamsE --------------------------
	.section	.text._ZN10layer_norm13ln_bwd_kernelINS_13Kernel_traitsI6__halfS2_S2_S2_fjLj6144ELj1ELj1ELj8ELj16ENS_18Kernel_traits_baseILj6144ES2_S2_S2_S2_fjLj256EEEEELb1ELb0ELb1ELb1EEEvNS_9BwdParamsE,"ax",@progbits
	.align	128
        .global         _ZN10layer_norm13ln_bwd_kernelINS_13Kernel_traitsI6__halfS2_S2_S2_fjLj6144ELj1ELj1ELj8ELj16ENS_18Kernel_traits_baseILj6144ES2_S2_S2_S2_fjLj256EEEEELb1ELb0ELb1ELb1EEEvNS_9BwdParamsE
        .type           _ZN10layer_norm13ln_bwd_kernelINS_13Kernel_traitsI6__halfS2_S2_S2_fjLj6144ELj1ELj1ELj8ELj16ENS_18Kernel_traits_baseILj6144ES2_S2_S2_S2_fjLj256EEEEELb1ELb0ELb1ELb1EEEvNS_9BwdParamsE,@function
        .size           _ZN10layer_norm13ln_bwd_kernelINS_13Kernel_traitsI6__halfS2_S2_S2_fjLj6144ELj1ELj1ELj8ELj16ENS_18Kernel_traits_baseILj6144ES2_S2_S2_S2_fjLj256EEEEELb1ELb0ELb1ELb1EEEvNS_9BwdParamsE,(.L_x_10687 - _ZN10layer_norm13ln_bwd_kernelINS_13Kernel_traitsI6__halfS2_S2_S2_fjLj6144ELj1ELj1ELj8ELj16ENS_18Kernel_traits_baseILj6144ES2_S2_S2_S2_fjLj256EEEEELb1ELb0ELb1ELb1EEEvNS_9BwdParamsE)
        .other          _ZN10layer_norm13ln_bwd_kernelINS_13Kernel_traitsI6__halfS2_S2_S2_fjLj6144ELj1ELj1ELj8ELj16ENS_18Kernel_traits_baseILj6144ES2_S2_S2_S2_fjLj256EEEEELb1ELb0ELb1ELb1EEEvNS_9BwdParamsE,@"STO_CUDA_ENTRY STV_DEFAULT"
_ZN10layer_norm13ln_bwd_kernelINS_13Kernel_traitsI6__halfS2_S2_S2_fjLj6144ELj1ELj1ELj8ELj16ENS_18Kernel_traits_baseILj6144ES2_S2_S2_S2_fjLj256EEEEELb1ELb0ELb1ELb1EEEvNS_9BwdParamsE:
.text._ZN10layer_norm13ln_bwd_kernelINS_13Kernel_traitsI6__halfS2_S2_S2_fjLj6144ELj1ELj1ELj8ELj16ENS_18Kernel_traits_baseILj6144ES2_S2_S2_S2_fjLj256EEEEELb1ELb0ELb1ELb1EEEvNS_9BwdParamsE:
        /* <DEDUP_REMOVED lines=33> */
[----:B------:R-:W3:Y:S01]  /*0210*/  LDCU.U8 UR11, c[0x0][0x410] ;  /* 0x00008200ff0b77ac */ /* 0x000ee20008000000 */
[----:B------:R-:W4:Y:S01]  /*0220*/  LDCU UR14, c[0x0][0x400] ;  /* 0x00008000ff0e77ac */ /* 0x000f220008000800 */
[----:B------:R-:W0:Y:S01]  /*0230*/  LDCU.64 UR16, c[0x0][0x408] ;  /* 0x00008100ff1077ac */ /* 0x000e220008000a00 */
        /* <DEDUP_REMOVED lines=9> */
.L_x_1692:
[----:B------:R-:W1:Y:S08]  /*02d0*/  LDC.64 R82, c[0x0][0x3f8] ;  /* 0x0000fe00ff527b82 */ /* 0x000e700000000a00 */
[----:B------:R-:W2:Y:S08]  /*02e0*/  LDC.64 R104, c[0x0][0x3f0] ;  /* 0x0000fc00ff687b82 */ /* 0x000eb00000000a00 */
[----:B------:R-:W3:Y:S01]  /*02f0*/  LDC.64 R80, c[0x0][0x3c8] ;  /* 0x0000f200ff507b82 */ /* 0x000ee20000000a00 */
[----:B-1----:R-:W-:-:S07]  /*0300*/  IMAD.WIDE R82, R0, 0x4, R82 ;  /* 0x0000000400527825 */ /* 0x002fce00078e0252 */
[----:B-----5:R-:W1:Y:S01]  /*0310*/  LDC.64 R96, c[0x0][0x3c0] ;  /* 0x0000f000ff607b82 */ /* 0x020e620000000a00 */
[----:B0-----:R-:W4:Y:S01]  /*0320*/  LDG.E R2, desc[UR12][R82.64] ;  /* 0x0000000c52027981 */ /* 0x001f22000c1e1900 */
[----:B--2---:R-:W-:-:S06]  /*0330*/  IMAD.WIDE R104, R0, 0x4, R104 ;  /* 0x0000000400687825 */ /* 0x004fcc00078e0268 */
[----:B-----5:R0:W5:Y:S01]  /*0340*/  LDG.E R104, desc[UR12][R104.64] ;  /* 0x0000000c68687981 */ /* 0x020162000c1e1900 */
[----:B---3--:R-:W-:-:S05]  /*0350*/  IMAD.WIDE R80, R0, 0x4, R80 ;  /* 0x0000000400507825 */ /* 0x008fca00078e0250 */
[----:B------:R0:W5:Y:S01]  /*0360*/  LDG.E R102, desc[UR12][R80.64] ;  /* 0x0000000c50667981 */ /* 0x000162000c1e1900 */
[----:B----4-:R-:W-:-:S13]  /*0370*/  ISETP.GE.AND P1, PT, R2, 0x1, PT ;  /* 0x000000010200780c */ /* 0x010fda0003f26270 */
        /* <DEDUP_REMOVED lines=17> */
[C-C-:B-1----:R-:W-:Y:S01]  /*0490*/  IMAD.WIDE.U32 R88, R99.reuse, 0x10, R112.reuse ;  /* 0x0000001063587825 */ /* 0x142fe200078e0070 */
[----:B------:R-:W-:Y:S02]  /*04a0*/  LEA.HI.SX32 R3, R82, R103, 0x1d ;  /* 0x0000006752037211 */ /* 0x000fe400078feaff */
[----:B------:R-:W-:Y:S02]  /*04b0*/  IADD3 R123, PT, PT, R99, 0x200, RZ ;  /* 0x00000200637b7810 */ /* 0x000fe40007ffe0ff */
[----:B------:R-:W-:Y:S01]  /*04c0*/  IADD3 R109, PT, PT, R3, 0x100, RZ ;  /* 0x00000100036d7810 */ /* 0x000fe20007ffe0ff */
[----:B------:R-:W-:Y:S01]  /*04d0*/  IMAD.WIDE.U32 R84, R121, 0x10, R112 ;  /* 0x0000001079547825 */ /* 0x000fe200078e0070 */
[----:B------:R-:W4:Y:S03]  /*04e0*/  LDG.E.128 R88, desc[UR12][R88.64] ;  /* 0x0000000c58587981 */ /* 0x000f26000c1e1d00 */
[----:B--2---:R-:W-:-:S02]  /*04f0*/  IMAD.WIDE.U32 R108, R109, 0x10, R92 ;  /* 0x000000106d6c7825 */ /* 0x004fc400078e005c */
[----:B------:R-:W2:Y:S02]  /*0500*/  LDG.E.128 R84, desc[UR12][R84.64] ;  /* 0x0000000c54547981 */ /* 0x000ea4000c1e1d00 */
[----:B------:R-:W-:Y:S02]  /*0510*/  IMAD.WIDE.U32 R112, R123, 0x10, R112 ;  /* 0x000000107b707825 */ /* 0x000fe400078e0070 */
[----:B------:R-:W2:Y:S02]  /*0520*/  LDG.E.128 R108, desc[UR12][R108.64] ;  /* 0x0000000c6c6c7981 */ /* 0x000ea4000c1e1d00 */
[----:B------:R-:W-:Y:S02]  /*0530*/  IMAD.WIDE.U32 R80, R3, 0x10, R92 ;  /* 0x0000001003507825 */ /* 0x000fe400078e005c */
[----:B------:R-:W2:Y:S04]  /*0540*/  LDG.E.128 R112, desc[UR12][R112.64] ;  /* 0x0000000c70707981 */ /* 0x000ea8000c1e1d00 */
[----:B------:R-:W2:Y:S01]  /*0550*/  LDG.E.128 R80, desc[UR12][R80.64] ;  /* 0x0000000c50507981 */ /* 0x000ea2000c1e1d00 */
[----:B------:R-:W-:-:S02]  /*0560*/  ISETP.NE.U32.AND P0, PT, RZ, UR6, PT ;  /* 0x00000006ff007c0c */ /* 0x000fc4000bf05070 */
[----:B------:R-:W-:Y:S02]  /*0570*/  IADD3 R3, PT, PT, R3, 0x200, RZ ;  /* 0x0000020003037810 */ /* 0x000fe40007ffe0ff */
[----:B------:R-:W-:Y:S02]  /*0580*/  ISETP.NE.AND.EX P0, PT, R105, RZ, PT, P0 ;  /* 0x000000ff6900720c */ /* 0x000fe40003f05300 */
[----:B-----5:R-:W-:Y:S01]  /*0590*/  ISETP.GE.AND P2, PT, R104, 0x1, PT ;  /* 0x000000016800780c */ /* 0x020fe20003f46270 */
[----:B------:R-:W-:-:S06]  /*05a0*/  IMAD.WIDE.U32 R92, R3, 0x10, R92 ;  /* 0x00000010035c7825 */ /* 0x000fcc00078e005c */
[----:B------:R-:W2:Y:S04]  /*05b0*/  LDG.E.128 R92, desc[UR12][R92.64] ;  /* 0x0000000c5c5c7981 */ /* 0x000ea8000c1e1d00 */
[----:B------:R-:W1:Y:S02]  /*05c0*/  @P0 LDC.64 R106, c[0x0][0x438] ;  /* 0x00010e00ff6a0b82 */ /* 0x000e640000000a00 */
[----:B------:R-:W-:-:S05]  /*05d0*/  @P2 IADD3 R3, PT, PT, R104, -0x1, RZ ;  /* 0xffffffff68032810 */ /* 0x000fca0007ffe0ff */
[----:B------:R-:W-:Y:S01]  /*05e0*/  @P2 IMAD R3, R3, R98, RZ ;  /* 0x0000006203032224 */ /* 0x000fe200078e02ff */
[----:B---3--:R-:W-:Y:S01]  /*05f0*/  MOV R97, RZ ;  /* 0x000000ff00617202 */ /* 0x008fe20000000f00 */
[----:B------:R-:W3:Y:S03]  /*0600*/  @P0 LDC.64 R116, c[0x0][0x438] ;  /* 0x00010e00ff740b82 */ /* 0x000ee60000000a00 */
[----:B------:R-:W-:-:S04]  /*0610*/  @P2 SHF.R.S32.HI R96, RZ, 0x1f, R3 ;  /* 0x0000001fff602819 */ /* 0x000fc80000011403 */
[----:B------:R-:W-:Y:S01]  /*0620*/  @P2 LEA.HI R96, R96, R3, RZ, 0x3 ;  /* 0x0000000360602211 */ /* 0x000fe200078f18ff */
[----:B------:R-:W3:Y:S03]  /*0630*/  @P0 LDC.64 R118, c[0x0][0x438] ;  /* 0x00010e00ff760b82 */ /* 0x000ee60000000a00 */
[----:B------:R-:W-:Y:S01]  /*0640*/  @P2 LEA.HI.SX32 R97, R96, R103, 0x1d ;  /* 0x0000006760612211 */ /* 0x000fe200078feaff */
[----:B-1----:R-:W-:-:S03]  /*0650*/  @P0 IMAD.WIDE.U32 R106, R99, 0x10, R106 ;  /* 0x00000010636a0825 */ /* 0x002fc600078e006a */
[C---:B------:R-:W-:Y:S02]  /*0660*/  IADD3 R99, PT, PT, R97.reuse, 0x100, RZ ;  /* 0x0000010061637810 */ /* 0x040fe40007ffe0ff */
[C---:B------:R-:W-:Y:S01]  /*0670*/  IADD3 R3, PT, PT, R97.reuse, 0x200, RZ ;  /* 0x0000020061037810 */ /* 0x040fe20007ffe0ff */
[--C-:B0-----:R-:W-:Y:S01]  /*0680*/  IMAD.WIDE.U32 R96, R97, 0x8, R100.reuse ;  /* 0x0000000861607825 */ /* 0x101fe200078e0064 */
[----:B------:R0:W5:Y:S03]  /*0690*/  @P0 LDG.E.128 R12, desc[UR12][R106.64] ;  /* 0x0000000c6a0c0981 */ /* 0x000166000c1e1d00 */
[--C-:B------:R-:W-:Y:S02]  /*06a0*/  IMAD.WIDE.U32 R98, R99, 0x8, R100.reuse ;  /* 0x0000000863627825 */ /* 0x100fe400078e0064 */
[----:B------:R-:W5:Y:S02]  /*06b0*/  LDG.E.64 R96, desc[UR12][R96.64] ;  /* 0x0000000c60607981 */ /* 0x000f64000c1e1b00 */
[----:B------:R-:W-:-:S02]  /*06c0*/  IMAD.WIDE.U32 R100, R3, 0x8, R100 ;  /* 0x0000000803647825 */ /* 0x000fc400078e0064 */
[----:B------:R-:W5:Y:S04]  /*06d0*/  LDG.E.64 R98, desc[UR12][R98.64] ;  /* 0x0000000c62627981 */ /* 0x000f68000c1e1b00 */
[----:B------:R-:W5:Y:S01]  /*06e0*/  LDG.E.64 R100, desc[UR12][R100.64] ;  /* 0x0000000c64647981 */ /* 0x000f62000c1e1b00 */
[----:B---3--:R-:W-:-:S04]  /*06f0*/  @P0 IMAD.WIDE.U32 R116, R121, 0x10, R116 ;  /* 0x0000001079740825 */ /* 0x008fc800078e0074 */
[----:B------:R-:W-:Y:S01]  /*0700*/  @P0 IMAD.WIDE.U32 R118, R123, 0x10, R118 ;  /* 0x000000107b760825 */ /* 0x000fe200078e0076 */
[----:B------:R-:W5:Y:S04]  /*0710*/  @P0 LDG.E.128 R8, desc[UR12][R116.64] ;  /* 0x0000000c74080981 */ /* 0x000f68000c1e1d00 */
[----:B------:R1:W5:Y:S01]  /*0720*/  @P0 LDG.E.128 R4, desc[UR12][R118.64] ;  /* 0x0000000c76040981 */ /* 0x000362000c1e1d00 */
[----:B------:R-:W-:-:S04]  /*0730*/  ISETP.NE.AND P0, PT, RZ, UR11, PT ;  /* 0x0000000bff007c0c */ /* 0x000fc8000bf05270 */
[----:B----4-:R-:W-:Y:S01]  /*0740*/  FSEL R165, R125, RZ, !P0 ;  /* 0x000000ff7da57208 */ /* 0x010fe20004000000 */
[----:B------:R-:W-:Y:S02]  /*0750*/  HADD2.F32 R120, -RZ, R89.H1_H1 ;  /* 0x30000059ff787230 */ /* 0x000fe40000004100 */
[----:B0-----:R-:W-:Y:S02]  /*0760*/  HADD2.F32 R107, -RZ, R91.H0_H0 ;  /* 0x2000005bff6b7230 */ /* 0x001fe40000004100 */
[--C-:B--2---:R-:W-:Y:S02]  /*0770*/  HADD2.F32 R126, -RZ, R86.reuse.H0_H0 ;  /* 0x20000056ff7e7230 */ /* 0x104fe40000004100 */
[----:B------:R-:W-:Y:S02]  /*0780*/  HADD2.F32 R128, -RZ, R86.H1_H1 ;  /* 0x30000056ff807230 */ /* 0x000fe40000004100 */
[--C-:B------:R-:W-:Y:S02]  /*0790*/  HADD2.F32 R127, -RZ, R108.reuse.H0_H0 ;  /* 0x2000006cff7f7230 */ /* 0x100fe40000004100 */
[----:B------:R-:W-:-:S02]  /*07a0*/  HADD2.F32 R86, -RZ, R108.H1_H1 ;  /* 0x3000006cff567230 */ /* 0x000fc40000004100 */
[--C-:B------:R-:W-:Y:S02]  /*07b0*/  HADD2.F32 R140, -RZ, R111.reuse.H0_H0 ;  /* 0x2000006fff8c7230 */ /* 0x100fe40000004100 */
[----:B------:R-:W-:Y:S02]  /*07c0*/  HADD2.F32 R144, -RZ, R111.H1_H1 ;  /* 0x3000006fff907230 */ /* 0x000fe40000004100 */
[----:B-1----:R-:W-:Y:S02]  /*07d0*/  HADD2.F32 R118, -RZ, R91.H1_H1 ;  /* 0x3000005bff767230 */ /* 0x002fe40000004100 */
[----:B------:R-:W-:Y:S02]  /*07e0*/  HADD2.F32 R108, -RZ, R112.H0_H0 ;  /* 0x20000070ff6c7230 */ /* 0x000fe40000004100 */
[----:B------:R-:W-:Y:S02]  /*07f0*/  HADD2.F32 R111, -RZ, R114.H0_H0 ;  /* 0x20000072ff6f7230 */ /* 0x000fe40000004100 */
[----:B------:R-:W-:-:S02]  /*0800*/  HADD2.F32 R121, -RZ, R90.H0_H0 ;  /* 0x2000005aff797230 */ /* 0x000fc40000004100 */
[--C-:B------:R-:W-:Y:S02]  /*0810*/  HADD2.F32 R91, -RZ, R81.reuse.H0_H0 ;  /* 0x20000051ff5b7230 */ /* 0x100fe40000004100 */
[----:B------:R-:W-:Y:S02]  /*0820*/  HADD2.F32 R116, -RZ, R81.H1_H1 ;  /* 0x30000051ff747230 */ /* 0x000fe40000004100 */
[----:B------:R-:W-:Y:S02]  /*0830*/  HADD2.F32 R112, -RZ, R112.H1_H1 ;  /* 0x30000070ff707230 */ /* 0x000fe40000004100 */
[--C-:B------:R-:W-:Y:S02]  /*0840*/  HADD2.F32 R81, -RZ, R85.reuse.H0_H0 ;  /* 0x20000055ff517230 */ /* 0x100fe40000004100 */
[----:B------:R-:W-:Y:S02]  /*0850*/  HADD2.F32 R124, -RZ, R85.H1_H1 ;  /* 0x30000055ff7c7230 */ /* 0x000fe40000004100 */
[----:B------:R-:W-:Y:S01]  /*0860*/  FADD.FTZ R85, -R165, R120 ;  /* 0x00000078a5557221 */ /* 0x000fe20000010100 */
[----:B------:R-:W-:-:S02]  /*0870*/  HADD2.F32 R106, -RZ, R90.H1_H1 ;  /* 0x3000005aff6a7230 */ /* 0x000fc40000004100 */
[----:B------:R-:W-:Y:S02]  /*0880*/  HADD2.F32 R114, -RZ, R114.H1_H1 ;  /* 0x30000072ff727230 */ /* 0x000fe40000004100 */
[----:B------:R-:W-:Y:S01]  /*0890*/  FADD.FTZ R161, -R165, R111 ;  /* 0x0000006fa5a17221 */ /* 0x000fe20000010100 */
        /* <DEDUP_REMOVED lines=9> */
[----:B------:R-:W-:Y:S02]  /*0930*/  HADD2.F32 R115, -RZ, R115.H1_H1 ;  /* 0x30000073ff737230 */ /* 0x000fe40000004100 */
[----:B------:R-:W-:Y:S01]  /*0940*/  FMUL.FTZ R112, R102, R85 ;  /* 0x0000005566707220 */ /* 0x000fe20000410000 */
[----:B------:R-:W-:Y:S02]  /*0950*/  HADD2.F32 R111, -RZ, R17.H1_H1 ;  /* 0x30000011ff6f7230 */ /* 0x000fe40000004100 */
[----:B------:R-:W-:Y:S01]  /*0960*/  FADD.FTZ R163, -R165, R114 ;  /* 0x00000072a5a37221 */ /* 0x000fe20000010100 */
[----:B------:R-:W-:-:S02]  /*0970*/  HADD2.F32 R103, -RZ, R89.H0_H0 ;  /* 0x20000059ff677230 */ /* 0x000fc40000004100 */
[--C-:B------:R-:W-:Y:S02]  /*0980*/  HADD2.F32 R136, -RZ, R87.reuse.H0_H0 ;  /* 0x20000057ff887230 */ /* 0x100fe40000004100 */
[----:B------:R-:W-:Y:S02]  /*0990*/  HADD2.F32 R142, -RZ, R87.H1_H1 ;  /* 0x30000057ff8e7230 */ /* 0x000fe40000004100 */
[C---:B------:R-:W-:Y:S01]  /*09a0*/  FADD.FTZ R87, -R165.reuse, R106 ;  /* 0x0000006aa5577221 */ /* 0x040fe20000010100 */
[--C-:B------:R-:W-:Y:S02]  /*09b0*/  HADD2.F32 R89, -RZ, R80.reuse.H0_H0 ;  /* 0x20000050ff597230 */ /* 0x100fe40000004100 */
[C---:B------:R-:W-:Y:S01]  /*09c0*/  FADD.FTZ R131, -R165.reuse, R81 ;  /* 0x00000051a5837221 */ /* 0x040fe20000010100 */
[----:B------:R-:W-:Y:S02]  /*09d0*/  HADD2.F32 R90, -RZ, R80.H1_H1 ;  /* 0x30000050ff5a7230 */ /* 0x000fe40000004100 */
[----:B------:R-:W-:Y:S01]  /*09e0*/  FADD.FTZ R81, -R165, R115 ;  /* 0x00000073a5517221 */ /* 0x000fe20000010100 */
[----:B------:R-:W-:-:S02]  /*09f0*/  HADD2.F32 R117, -RZ, R82.H0_H0 ;  /* 0x20000052ff757230 */ /* 0x000fc40000004100 */
[----:B------:R-:W-:Y:S01]  /*0a00*/  FMUL.FTZ R113, R102, R113 ;  /* 0x0000007166717220 */ /* 0x000fe20000410000 */
[----:B------:R-:W-:Y:S02]  /*0a10*/  HADD2.F32 R80, -RZ, R84.H0_H0 ;  /* 0x20000054ff507230 */ /* 0x000fe40000004100 */
[----:B------:R-:W-:Y:S02]  /*0a20*/  HADD2.F32 R114, -RZ, R18.H0_H0 ;  /* 0x20000012ff727230 */ /* 0x000fe40000004100 */
[----:B------:R-:W-:Y:S01]  /*0a30*/  FADD.FTZ R119, -R165, R107 ;  /* 0x0000006ba5777221 */ /* 0x000fe20000010100 */
[----:B------:R-:W-:Y:S02]  /*0a40*/  HADD2.F32 R82, -RZ, R82.H1_H1 ;  /* 0x30000052ff527230 */ /* 0x000fe40000004100 */
[-C--:B------:R-:W-:Y:S01]  /*0a50*/  FMUL.FTZ R111, R111, R116.reuse ;  /* 0x000000746f6f7220 */ /* 0x080fe20000410000 */
[----:B------:R-:W-:Y:S01]  /*0a60*/  FADD.FTZ R59, R59, R116 ;  /* 0x000000743b3b7221 */ /* 0x000fe20000010000 */
[----:B------:R-:W-:Y:S01]  /*0a70*/  FFMA.FTZ R27, R112, R116, R27 ;  /* 0x00000074701b7223 */ /* 0x000fe2000001001b */
[----:B------:R-:W-:-:S02]  /*0a80*/  HADD2.F32 R115, -RZ, R18.H1_H1 ;  /* 0x30000012ff737230 */ /* 0x000fc40000004100 */
[----:B------:R-:W-:Y:S01]  /*0a90*/  FMUL.FTZ R116, R102, R87 ;  /* 0x0000005766747220 */ /* 0x000fe20000410000 */
[C---:B------:R-:W-:Y:S01]  /*0aa0*/  FADD.FTZ R121, -R165.reuse, R118 ;  /* 0x00000076a5797221 */ /* 0x040fe20000010100 */
[--C-:B------:R-:W-:Y:S02]  /*0ab0*/  HADD2.F32 R3, -RZ, R88.reuse.H0_H0 ;  /* 0x20000058ff037230 */ /* 0x100fe40000004100 */
[----:B------:R-:W-:Y:S01]  /*0ac0*/  FADD.FTZ R125, -R165, R80 ;  /* 0x00000050a57d7221 */ /* 0x000fe20000010100 */
[-C--:B------:R-:W-:Y:S01]  /*0ad0*/  FMUL.FTZ R114, R114, R117.reuse ;  /* 0x0000007572727220 */ /* 0x080fe20000410000 */
[----:B------:R-:W-:Y:S01]  /*0ae0*/  FADD.FTZ R52, R52, R117 ;  /* 0x0000007534347221 */ /* 0x000fe20000010000 */
[----:B------:R-:W-:Y:S01]  /*0af0*/  FFMA.FTZ R28, R113, R117, R28 ;  /* 0x00000075711c7223 */ /* 0x000fe2000001001c */
[----:B------:R-:W-:Y:S02]  /*0b00*/  HADD2.F32 R88, -RZ, R88.H1_H1 ;  /* 0x30000058ff587230 */ /* 0x000fe40000004100 */
[----:B------:R-:W-:Y:S01]  /*0b10*/  FMUL.FTZ R117, R102, R119 ;  /* 0x0000007766757220 */ /* 0x000fe20000410000 */
[----:B------:R-:W-:-:S02]  /*0b20*/  HADD2.F32 R122, -RZ, R83.H1_H1 ;  /* 0x30000053ff7a7230 */ /* 0x000fc40000004100 */
[-C--:B------:R-:W-:Y:S01]  /*0b30*/  FMUL.FTZ R115, R115, R82.reuse ;  /* 0x0000005273737220 */ /* 0x080fe20000410000 */
[----:B------:R-:W-:Y:S01]  /*0b40*/  FADD.FTZ R53, R53, R82 ;  /* 0x0000005235357221 */ /* 0x000fe20000010000 */
[----:B------:R-:W-:Y:S01]  /*0b50*/  FFMA.FTZ R29, R116, R82, R29 ;  /* 0x00000052741d7223 */ /* 0x000fe2000001001d */
[----:B------:R-:W-:Y:S02]  /*0b60*/  HADD2.F32 R119, -RZ, R19.H1_H1 ;  /* 0x30000013ff777230 */ /* 0x000fe40000004100 */
[C---:B------:R-:W-:Y:S01]  /*0b70*/  FMUL.FTZ R120, R102.reuse, R121 ;  /* 0x0000007966787220 */ /* 0x040fe20000410000 */
[----:B------:R-:W-:Y:S02]  /*0b80*/  HADD2.F32 R82, -RZ, R20.H0_H0 ;  /* 0x20000014ff527230 */ /* 0x000fe40000004100 */
[----:B------:R-:W-:Y:S01]  /*0b90*/  FMUL.FTZ R121, R102, R125 ;  /* 0x0000007d66797220 */ /* 0x000fe20000410000 */
[----:B------:R-:W-:Y:S02]  /*0ba0*/  HADD2.F32 R123, -RZ, R83.H0_H0 ;  /* 0x20000053ff7b7230 */ /* 0x000fe40000004100 */
[C---:B------:R-:W-:Y:S01]  /*0bb0*/  FADD.FTZ R83, -R165.reuse, R88 ;  /* 0x00000058a5537221 */ /* 0x040fe20000010100 */
[C---:B------:R-:W-:Y:S01]  /*0bc0*/  FADD.FTZ R139, -R165.reuse, R124 ;  /* 0x0000007ca58b7221 */ /* 0x040fe20000010100 */
[----:B------:R-:W-:Y:S01]  /*0bd0*/  FADD.FTZ R145, -R165, R128 ;  /* 0x00000080a5917221 */ /* 0x000fe20000010100 */
[----:B------:R-:W-:-:S02]  /*0be0*/  HADD2.F32 R106, -RZ, R16.H0_H0 ;  /* 0x20000010ff6a7230 */ /* 0x000fc40000004100 */
[-C--:B------:R-:W-:Y:S01]  /*0bf0*/  FMUL.FTZ R119, R119, R122.reuse ;  /* 0x0000007a77777220 */ /* 0x080fe20000410000 */
[----:B------:R-:W-:Y:S01]  /*0c00*/  FADD.FTZ R55, R55, R122 ;  /* 0x0000007a37377221 */ /* 0x000fe20000010000 */
[----:B------:R-:W-:Y:S01]  /*0c10*/  FFMA.FTZ R31, R120, R122, R31 ;  /* 0x0000007a781f7223 */ /* 0x000fe2000001001f */
[-C--:B------:R-:W-:Y:S01]  /*0c20*/  FMUL.FTZ R122, R82, R127.reuse ;  /* 0x0000007f527a7220 */ /* 0x080fe20000410000 */
[----:B------:R-:W-:Y:S01]  /*0c30*/  FADD.FTZ R48, R48, R127 ;  /* 0x0000007f30307221 */ /* 0x000fe20000010000 */
[----:B------:R-:W-:Y:S01]  /*0c40*/  FFMA.FTZ R32, R121, R127, R32 ;  /* 0x0000007f79207223 */ /* 0x000fe20000010020 */
[C---:B------:R-:W-:Y:S01]  /*0c50*/  FADD.FTZ R3, -R165.reuse, R3 ;  /* 0x00000003a5037221 */ /* 0x040fe20000010100 */
[C---:B------:R-:W-:Y:S01]  /*0c60*/  FADD.FTZ R151, -R165.reuse, R108 ;  /* 0x0000006ca5977221 */ /* 0x040fe20000010100 */
[C---:B------:R-:W-:Y:S01]  /*0c70*/  FMUL.FTZ R125, R102.reuse, R131 ;  /* 0x00000083667d7220 */ /* 0x040fe20000410000 */
[----:B------:R-:W-:Y:S02]  /*0c80*/  HADD2.F32 R127, -RZ, R21.H1_H1 ;  /* 0x30000015ff7f7230 */ /* 0x000fe40000004100 */
[----:B------:R-:W-:Y:S01]  /*0c90*/  FADD.FTZ R147, -R165, R136 ;  /* 0x00000088a5937221 */ /* 0x000fe20000010100 */
[C---:B------:R-:W-:Y:S01]  /*0ca0*/  FMUL.FTZ R108, R102.reuse, R83 ;  /* 0x00000053666c7220 */ /* 0x040fe20000410000 */
[----:B------:R-:W-:Y:S01]  /*0cb0*/  FMUL.FTZ R128, R102, R139 ;  /* 0x0000008b66807220 */ /* 0x000fe20000410000 */
[----:B------:R-:W-:-:S02]  /*0cc0*/  HADD2.F32 R82, -RZ, R22.H0_H0 ;  /* 0x20000016ff527230 */ /* 0x000fc40000004100 */
[----:B------:R-:W-:Y:S01]  /*0cd0*/  FMUL.FTZ R136, R102, R145 ;  /* 0x0000009166887220 */ /* 0x000fe20000410000 */
[----:B------:R-:W-:Y:S02]  /*0ce0*/  HADD2.F32 R131, -RZ, R22.H1_H1 ;  /* 0x30000016ff837230 */ /* 0x000fe40000004100 */
[----:B------:R-:W-:Y:S01]  /*0cf0*/  FMUL.FTZ R106, R106, R89 ;  /* 0x000000596a6a7220 */ /* 0x000fe20000410000 */
[----:B------:R-:W-:Y:S02]  /*0d00*/  HADD2.F32 R107, -RZ, R16.H1_H1 ;  /* 0x30000010ff6b7230 */ /* 0x000fe40000004100 */
[----:B------:R-:W-:Y:S02]  /*0d10*/  HADD2.F32 R83, -RZ, R23.H0_H0 ;  /* 0x20000017ff537230 */ /* 0x000fe40000004100 */
[----:B------:R-:W-:Y:S01]  /*0d20*/  FMUL.FTZ R3, R102, R3 ;  /* 0x0000000366037220 */ /* 0x000fe20000410000 */
[----:B------:R-:W-:Y:S01]  /*0d30*/  FADD.FTZ R159, -R165, R110 ;  /* 0x0000006ea59f7221 */ /* 0x000fe20000010100 */
[-C--:B------:R-:W-:Y:S01]  /*0d40*/  FMUL.FTZ R127, R127, R130.reuse ;  /* 0x000000827f7f7220 */ /* 0x080fe20000410000 */
[----:B------:R-:W-:Y:S01]  /*0d50*/  FADD.FTZ R51, R51, R130 ;  /* 0x0000008233337221 */ /* 0x000fe20000010000 */
[----:B------:R-:W-:Y:S01]  /*0d60*/  FFMA.FTZ R35, R128, R130, R35 ;  /* 0x0000008280237223 */ /* 0x000fe20000010023 */
[----:B------:R-:W-:-:S02]  /*0d70*/  HADD2.F32 R110, -RZ, R17.H0_H0 ;  /* 0x20000011ff6e7230 */ /* 0x000fc40000004100 */
[----:B------:R-:W-:Y:S01]  /*0d80*/  FMUL.FTZ R130, R82, R143 ;  /* 0x0000008f52827220 */ /* 0x000fe20000410000 */
[-C--:B------:R-:W-:Y:S01]  /*0d90*/  FMUL.FTZ R131, R131, R138.reuse ;  /* 0x0000008a83837220 */ /* 0x080fe20000410000 */
[----:B------:R-:W-:Y:S01]  /*0da0*/  FADD.FTZ R45, R45, R138 ;  /* 0x0000008a2d2d7221 */ /* 0x000fe20000010000 */
[----:B------:R-:W-:Y:S01]  /*0db0*/  FFMA.FTZ R69, R136, R138, R69 ;  /* 0x0000008a88457223 */ /* 0x000fe20000010045 */
[----:B------:R-:W-:Y:S01]  /*0dc0*/  FMUL.FTZ R107, R107, R90 ;  /* 0x0000005a6b6b7220 */ /* 0x000fe20000410000 */
[----:B------:R-:W-:Y:S01]  /*0dd0*/  FADD.FTZ R82, RZ, R106 ;  /* 0x0000006aff527221 */ /* 0x000fe20000010000 */
[----:B------:R-:W-:Y:S01]  /*0de0*/  FMUL.FTZ R138, R83, R140 ;  /* 0x0000008c538a7220 */ /* 0x000fe20000410000 */
[----:B------:R-:W-:Y:S01]  /*0df0*/  FADD.FTZ R103, -R165, R103 ;  /* 0x00000067a5677221 */ /* 0x000fe20000010100 */
[----:B------:R-:W-:Y:S01]  /*0e00*/  FFMA.FTZ R83, R3, R106, RZ ;  /* 0x0000006a03537223 */ /* 0x000fe200000100ff */
[----:B------:R-:W-:Y:S02]  /*0e10*/  HADD2.F32 R84, -RZ, R84.H1_H1 ;  /* 0x30000054ff547230 */ /* 0x000fe40000004100 */
[C---:B------:R-:W-:Y:S01]  /*0e20*/  FADD.FTZ R157, -R165.reuse, R109 ;  /* 0x0000006da59d7221 */ /* 0x040fe20000010100 */
[----:B------:R-:W-:Y:S01]  /*0e30*/  FMUL.FTZ R110, R110, R91 ;  /* 0x0000005b6e6e7220 */ /* 0x000fe20000410000 */
[----:B------:R-:W-:Y:S01]  /*0e40*/  FADD.FTZ R85, R82, R107 ;  /* 0x0000006b52557221 */ /* 0x000fe20000010000 */
[----:B------:R-:W-:Y:S01]  /*0e50*/  FMUL.FTZ R109, R102, R103 ;  /* 0x00000067666d7220 */ /* 0x000fe20000410000 */
[----:B------:R-:W-:Y:S01]  /*0e60*/  FFMA.FTZ R82, R108, R107, R83 ;  /* 0x0000006b6c527223 */ /* 0x000fe20000010053 */
[----:B------:R-:W-:Y:S01]  /*0e70*/  FADD.FTZ R129, -R165, R84 ;  /* 0x00000054a5817221 */ /* 0x000fe20000010100 */
[----:B------:R-:W-:-:S02]  /*0e80*/  FADD.FTZ R84, R85, R110 ;  /* 0x0000006e55547221 */ /* 0x000fc40000010000 */
[----:B------:R-:W-:Y:S02]  /*0e90*/  FFMA.FTZ R83, R109, R110, R82 ;  /* 0x0000006e6d537223 */ /* 0x000fe40000010052 */
[----:B------:R-:W-:Y:S02]  /*0ea0*/  FADD.FTZ R85, R84, R111 ;  /* 0x0000006f54557221 */ /* 0x000fe40000010000 */
[----:B------:R-:W-:Y:S01]  /*0eb0*/  FFMA.FTZ R82, R112, R111, R83 ;  /* 0x0000006f70527223 */ /* 0x000fe20000010053 */
[----:B------:R-:W-:Y:S02]  /*0ec0*/  HADD2.F32 R118, -RZ, R19.H0_H0 ;  /* 0x20000013ff767230 */ /* 0x000fe40000004100 */
[----:B------:R-:W-:Y:S01]  /*0ed0*/  FADD.FTZ R84, R85, R114 ;  /* 0x0000007255547221 */ /* 0x000fe20000010000 */
[----:B------:R-:W-:Y:S02]  /*0ee0*/  FFMA.FTZ R83, R113, R114, R82 ;  /* 0x0000007271537223 */ /* 0x000fe40000010052 */
[----:B------:R-:W-:Y:S01]  /*0ef0*/  FMUL.FTZ R118, R118, R123 ;  /* 0x0000007b76767220 */ /* 0x000fe20000410000 */
[----:B------:R-:W-:Y:S01]  /*0f00*/  FADD.FTZ R85, R84, R115 ;  /* 0x0000007354557221 */ /* 0x000fe20000010000 */
[----:B------:R-:W-:Y:S01]  /*0f10*/  FFMA.FTZ R82, R116, R115, R83 ;  /* 0x0000007374527223 */ /* 0x000fe20000010053 */
[----:B------:R-:W-:-:S02]  /*0f20*/  FADD.FTZ R54, R54, R123 ;  /* 0x0000007b36367221 */ /* 0x000fc40000010000 */
[----:B------:R-:W-:Y:S01]  /*0f30*/  FADD.FTZ R84, R85, R118 ;  /* 0x0000007655547221 */ /* 0x000fe20000010000 */
[C---:B------:R-:W-:Y:S01]  /*0f40*/  FFMA.FTZ R83, R117.reuse, R118, R82 ;  /* 0x0000007675537223 */ /* 0x040fe20000010052 */
[----:B------:R-:W-:Y:S01]  /*0f50*/  FFMA.FTZ R30, R117, R123, R30 ;  /* 0x0000007b751e7223 */ /* 0x000fe2000001001e */
[----:B------:R-:W-:Y:S02]  /*0f60*/  HADD2.F32 R123, -RZ, R20.H1_H1 ;  /* 0x30000014ff7b7230 */ /* 0x000fe40000004100 */
[----:B------:R-:W-:Y:S01]  /*0f70*/  FADD.FTZ R85, R84, R119 ;  /* 0x0000007754557221 */ /* 0x000fe20000010000 */
[----:B------:R-:W-:Y:S01]  /*0f80*/  FFMA.FTZ R84, R120, R119, R83 ;  /* 0x0000007778547223 */ /* 0x000fe20000010053 */
[----:B------:R-:W-:Y:S01]  /*0f90*/  FADD.FTZ R141, -R165, R126 ;  /* 0x0000007ea58d7221 */ /* 0x000fe20000010100 */
[----:B------:R-:W-:Y:S02]  /*0fa0*/  HADD2.F32 R126, -RZ, R21.H0_H0 ;  /* 0x20000015ff7e7230 */ /* 0x000fe40000004100 */
[----:B------:R-:W-:Y:S01]  /*0fb0*/  FMUL.FTZ R123, R123, R86 ;  /* 0x000000567b7b7220 */ /* 0x000fe20000410000 */
[----:B------:R-:W-:Y:S01]  /*0fc0*/  FADD.FTZ R82, R85, R122 ;  /* 0x0000007a55527221 */ /* 0x000fe20000010000 */
[----:B------:R-:W-:Y:S01]  /*0fd0*/  FMUL.FTZ R124, R102, R129 ;  /* 0x00000081667c7220 */ /* 0x000fe20000410000 */
[----:B------:R-:W-:Y:S01]  /*0fe0*/  FFMA.FTZ R83, R121, R122, R84 ;  /* 0x0000007a79537223 */ /* 0x000fe20000010054 */
[----:B------:R-:W-:Y:S01]  /*0ff0*/  FMUL.FTZ R126, R126, R137 ;  /* 0x000000897e7e7220 */ /* 0x000fe20000410000 */
[----:B------:R-:W-:-:S02]  /*1000*/  FADD.FTZ R85, R82, R123 ;  /* 0x0000007b52557221 */ /* 0x000fc40000010000 */
[----:B------:R-:W-:Y:S02]  /*1010*/  FFMA.FTZ R82, R124, R123, R83 ;  /* 0x0000007b7c527223 */ /* 0x000fe40000010053 */
[----:B------:R-:W-:Y:S02]  /*1020*/  FADD.FTZ R84, R85, R126 ;  /* 0x0000007e55547221 */ /* 0x000fe40000010000 */
[----:B------:R-:W-:Y:S01]  /*1030*/  FFMA.FTZ R83, R125, R126, R82 ;  /* 0x0000007e7d537223 */ /* 0x000fe20000010052 */
[----:B------:R-:W-:Y:S01]  /*1040*/  FMUL.FTZ R129, R102, R141 ;  /* 0x0000008d66817220 */ /* 0x000fe20000410000 */
[----:B------:R-:W-:Y:S02]  /*1050*/  FADD.FTZ R85, R84, R127 ;  /* 0x0000007f54557221 */ /* 0x000fe40000010000 */
[----:B------:R-:W-:Y:S02]  /*1060*/  FFMA.FTZ R82, R128, R127, R83 ;  /* 0x0000007f80527223 */ /* 0x000fe40000010053 */
[----:B------:R-:W-:-:S02]  /*1070*/  FADD.FTZ R84, R85, R130 ;  /* 0x0000008255547221 */ /* 0x000fc40000010000 */
[----:B------:R-:W-:Y:S01]  /*1080*/  FFMA.FTZ R83, R129, R130, R82 ;  /* 0x0000008281537223 */ /* 0x000fe20000010052 */
[----:B------:R-:W-:Y:S01]  /*1090*/  FADD.FTZ R50, R50, R137 ;  /* 0x0000008932327221 */ /* 0x000fe20000010000 */
[----:B------:R-:W-:Y:S01]  /*10a0*/  FFMA.FTZ R34, R125, R137, R34 ;  /* 0x000000897d227223 */ /* 0x000fe20000010022 */
[----:B------:R-:W-:Y:S02]  /*10b0*/  HADD2.F32 R139, -RZ, R23.H1_H1 ;  /* 0x30000017ff8b7230 */ /* 0x000fe40000004100 */
[----:B------:R-:W-:Y:S01]  /*10c0*/  FMUL.FTZ R137, R102, R147 ;  /* 0x0000009366897220 */ /* 0x000fe20000410000 */
[----:B------:R-:W-:Y:S01]  /*10d0*/  FADD.FTZ R149, -R165, R142 ;  /* 0x0000008ea5957221 */ /* 0x000fe20000010100 */
[----:B------:R-:W-:Y:S01]  /*10e0*/  FADD.FTZ R85, R84, R131 ;  /* 0x0000008354557221 */ /* 0x000fe20000010000 */
[----:B------:R-:W-:Y:S01]  /*10f0*/  FFMA.FTZ R82, R136, R131, R83 ;  /* 0x0000008388527223 */ /* 0x000fe20000010053 */
[----:B------:R-:W-:Y:S02]  /*1100*/  HADD2.F32 R88, -RZ, R92.H0_H0 ;  /* 0x2000005cff587230 */ /* 0x000fe40000004100 */
[----:B------:R-:W-:Y:S01]  /*1110*/  FADD.FTZ R46, R46, R140 ;  /* 0x0000008c2e2e7221 */ /* 0x000fe20000010000 */
[----:B------:R-:W-:Y:S01]  /*1120*/  FFMA.FTZ R70, R137, R140, R70 ;  /* 0x0000008c89467223 */ /* 0x000fe20000010046 */
[----:B------:R-:W-:-:S02]  /*1130*/  HADD2.F32 R141, -RZ, R132.H0_H0 ;  /* 0x20000084ff8d7230 */ /* 0x000fc40000004100 */
[----:B------:R-:W-:Y:S01]  /*1140*/  FMUL.FTZ R139, R139, R144 ;  /* 0x000000908b8b7220 */ /* 0x000fe20000410000 */
[----:B------:R-:W-:Y:S01]  /*1150*/  FMUL.FTZ R140, R102, R149 ;  /* 0x00000095668c7220 */ /* 0x000fe20000410000 */
[----:B------:R-:W-:Y:S01]  /*1160*/  FADD.FTZ R84, R85, R138 ;  /* 0x0000008a55547221 */ /* 0x000fe20000010000 */
[----:B------:R-:W-:Y:S01]  /*1170*/  FFMA.FTZ R83, R137, R138, R82 ;  /* 0x0000008a89537223 */ /* 0x000fe20000010052 */
[----:B------:R-:W-:Y:S02]  /*1180*/  HADD2.F32 R92, -RZ, R92.H1_H1 ;  /* 0x3000005cff5c7230 */ /* 0x000fe40000004100 */
        /* <DEDUP_REMOVED lines=8> */
[----:B------:R-:W-:Y:S01]  /*1210*/  FADD.FTZ R47, R47, R144 ;  /* 0x000000902f2f7221 */ /* 0x000fe20000010000 */
[----:B------:R-:W-:Y:S01]  /*1220*/  FFMA.FTZ R71, R140, R144, R71 ;  /* 0x000000908c477223 */ /* 0x000fe20000010047 */
[----:B------:R-:W-:Y:S02]  /*1230*/  HADD2.F32 R145, -RZ, R133.H0_H0 ;  /* 0x20000085ff917230 */ /* 0x000fe40000004100 */
        /* <DEDUP_REMOVED lines=26> */
[----:B------:R-:W-:Y:S01]  /*13e0*/  FADD.FTZ R155, -R165, R155 ;  /* 0x0000009ba59b7221 */ /* 0x000fe20000010100 */
[----:B------:R-:W-:-:S02]  /*13f0*/  HADD2.F32 R154, -RZ, R95.H0_H0 ;  /* 0x2000005fff9a7230 */ /* 0x000fc40000004100 */
[----:B------:R-:W-:Y:S01]  /*1400*/  FADD.FTZ R36, R36, R150 ;  /* 0x0000009624247221 */ /* 0x000fe20000010000 */
[C---:B------:R-:W-:Y:S01]  /*1410*/  FFMA.FTZ R60, R151.reuse, R150, R60 ;  /* 0x00000096973c7223 */ /* 0x040fe2000001003c */
[----:B------:R-:W-:Y:S02]  /*1420*/  HADD2.F32 R153, -RZ, R135.H0_H0 ;  /* 0x20000087ff997230 */ /* 0x000fe40000004100 */
[----:B------:R-:W-:Y:S01]  /*1430*/  FMUL.FTZ R150, R86, R94 ;  /* 0x0000005e56967220 */ /* 0x000fe20000410000 */
[----:B------:R-:W-:Y:S01]  /*1440*/  FMUL.FTZ R152, R102, R163 ;  /* 0x000000a366987220 */ /* 0x000fe20000410000 */
[----:B------:R-:W-:Y:S01]  /*1450*/  FADD.FTZ R83, R82, R149 ;  /* 0x0000009552537221 */ /* 0x000fe20000010000 */
[----:B------:R-:W-:Y:S01]  /*1460*/  FFMA.FTZ R85, R151, R149, R84 ;  /* 0x0000009597557223 */ /* 0x000fe20000010054 */
[----:B------:R-:W-:Y:S02]  /*1470*/  HADD2.F32 R80, -RZ, R95.H1_H1 ;  /* 0x3000005fff507230 */ /* 0x000fe40000004100 */
[----:B------:R-:W-:Y:S01]  /*1480*/  FMUL.FTZ R155, R102, R155 ;  /* 0x0000009b669b7220 */ /* 0x000fe20000410000 */
[----:B------:R-:W-:-:S02]  /*1490*/  HADD2.F32 R87, -RZ, R135.H1_H1 ;  /* 0x30000087ff577230 */ /* 0x000fc40000004100 */
        /* <DEDUP_REMOVED lines=28> */
.L_x_1592:
        /* <DEDUP_REMOVED lines=20> */
[----:B------:R-:W-:Y:S01]  /*17a0*/  HFMA2 R83, -RZ, RZ, 0, 0 ;  /* 0x00000000ff537431 */ /* 0x000fe200000001ff */
[----:B------:R-:W-:Y:S01]  /*17b0*/  MOV R81, RZ ;  /* 0x000000ff00517202 */ /* 0x000fe20000000f00 */
[----:B------:R-:W-:Y:S06]  /*17c0*/  @!P0 BRA `(.L_x_1593) ;  /* 0x0000000000588947 */ /* 0x000fec0003800000 */
[----:B------:R-:W0:Y:S01]  /*17d0*/  LDC.64 R4, c[0x0][0x438] ;  /* 0x00010e00ff047b82 */ /* 0x000e220000000a00 */
[----:B------:R-:W-:Y:S01]  /*17e0*/  IMAD R8, R0, UR15, RZ ;  /* 0x0000000f00087c24 */ /* 0x000fe2000f8e02ff */
[C---:B-----5:R-:W-:Y:S02]  /*17f0*/  IADD3 R99, PT, PT, R85.reuse, 0x100, RZ ;  /* 0x0000010055637810 */ /* 0x060fe40007ffe0ff */
[----:B------:R-:W-:Y:S02]  /*1800*/  IADD3 R101, PT, PT, R85, 0x200, RZ ;  /* 0x0000020055657810 */ /* 0x000fe40007ffe0ff */
        /* <DEDUP_REMOVED lines=18> */
.L_x_1593:
        /* <DEDUP_REMOVED lines=32> */
.L_x_1595:
[----:B------:R-:W-:Y:S05]  /*1b30*/  BSYNC.RECONVERGENT B0 ;  /* 0x0000000000007941 */ /* 0x000fea0003800200 */
.L_x_1594:
[----:B------:R-:W1:Y:S08]  /*1b40*/  S2UR UR5, SR_CgaCtaId ;  /* 0x00000000000579c3 */ /* 0x000e700000008800 */
[----:B------:R-:W-:Y:S01]  /*1b50*/  BAR.SYNC.DEFER_BLOCKING 0x0 ;  /* 0x0000000000007b1d */ /* 0x000fe20000010000 */
[----:B------:R-:W-:Y:S02]  /*1b60*/  ISETP.NE.U32.AND P0, PT, RZ, UR6, PT ;  /* 0x00000006ff007c0c */ /* 0x000fe4000bf05070 */
[----:B------:R-:W-:-:S02]  /*1b70*/  @P2 IADD3 R104, PT, PT, R104, -0x1, RZ ;  /* 0xffffffff68682810 */ /* 0x000fc40007ffe0ff */
[----:B------:R-:W-:Y:S01]  /*1b80*/  ISETP.NE.AND.EX P0, PT, R105, RZ, PT, P0 ;  /* 0x000000ff6900720c */ /* 0x000fe20003f05300 */
[----:B------:R-:W-:Y:S02]  /*1b90*/  UMOV UR4, 0x400 ;  /* 0x0000040000047882 */ /* 0x000fe40000000000 */
[----:B------:R-:W2:Y:S01]  /*1ba0*/  LDC R159, c[0x0][0x388] ;  /* 0x0000e200ff9f7b82 */ /* 0x000ea20000000800 */
[----:B------:R-:W-:Y:S01]  /*1bb0*/  ISETP.NE.AND P3, PT, RZ, UR11, PT ;  /* 0x0000000bff007c0c */ /* 0x000fe2000bf65270 */
        /* <DEDUP_REMOVED lines=21> */
[----:B------:R-:W-:Y:S02]  /*1d10*/  SHF.R.S32.HI R84, RZ, 0x1f, R81 ;  /* 0x0000001fff547819 */ /* 0x000fe40000011451 */
[----:B------:R-:W-:Y:S01]  /*1d20*/  FADD.FTZ R157, R86, R157 ;  /* 0x0000009d569d7221 */ /* 0x000fe20000010000 */
[----:B------:R-:W-:Y:S01]  /*1d30*/  FADD.FTZ R80, R87, R80 ;  /* 0x0000005057507221 */ /* 0x000fe20000010000 */
[----:B------:R-:W-:Y:S02]  /*1d40*/  @P2 SHF.R.S32.HI R85, RZ, 0x1f, R104 ;  /* 0x0000001fff552819 */ /* 0x000fe40000011468 */
[----:B--2---:R-:W-:Y:S01]  /*1d50*/  FADD.FTZ R157, R157, R88 ;  /* 0x000000589d9d7221 */ /* 0x004fe20000010000 */
[----:B------:R-:W-:Y:S01]  /*1d60*/  FADD.FTZ R80, R80, R89 ;  /* 0x0000005950507221 */ /* 0x000fe20000010000 */
[----:B------:R-:W-:-:S02]  /*1d70*/  @P2 LEA.HI R104, R85, R104, RZ, 0x3 ;  /* 0x0000006855682211 */ /* 0x000fc400078f18ff */
        /* <DEDUP_REMOVED lines=8> */
[----:B------:R-:W-:Y:S01]  /*1e00*/  MOV R81, RZ ;  /* 0x000000ff00517202 */ /* 0x000fe20000000f00 */
[----:B------:R-:W-:Y:S01]  /*1e10*/  FMUL.FTZ R82, R82, UR14 ;  /* 0x0000000e52527c20 */ /* 0x000fe20008410000 */
[-C--:B------:R-:W-:Y:S02]  /*1e20*/  @P2 LEA.HI.SX32 R81, R104, R103.reuse, 0x1d ;  /* 0x0000006768512211 */ /* 0x080fe400078feaff */
[----:B------:R-:W-:Y:S02]  /*1e30*/  LEA.HI.SX32 R80, R80, R103, 0x1d ;  /* 0x0000006750507211 */ /* 0x000fe400078feaff */
        /* <DEDUP_REMOVED lines=19> */
.L_x_1598:
        /* <DEDUP_REMOVED lines=12> */
.L_x_1599:
        /* <DEDUP_REMOVED lines=12> */
.L_x_1600:
        /* <DEDUP_REMOVED lines=12> */
.L_x_1601:
        /* <DEDUP_REMOVED lines=12> */
.L_x_1602:
        /* <DEDUP_REMOVED lines=12> */
.L_x_1603:
        /* <DEDUP_REMOVED lines=12> */
.L_x_1604:
        /* <DEDUP_REMOVED lines=14> */
.L_x_1597:
        /* <DEDUP_REMOVED lines=18> */
.L_x_1606:
[----:B------:R-:W-:Y:S05]  /*25f0*/  @!P2 BRA `(.L_x_1607) ;  /* 0x000000000018a947 */ /* 0x000fea0003800000 */
[----:B------:R-:W-:Y:S01]  /*2600*/  FMUL.FTZ R77, R78, UR17 ;  /* 0x000000114e4d7c20 */ /* 0x000fe20008410000 */
[----:B-----5:R-:W-:-:S03]  /*2610*/  LOP3.LUT P1, RZ, R96, 0xff00, RZ, 0xc0, !PT ;  /* 0x0000ff0060ff7812 */ /* 0x020fc6000782c0ff */
[----:B------:R-:W-:-:S05]  /*2620*/  FMUL.FTZ R77, R77, UR16 ;  /* 0x000000104d4d7c20 */ /* 0x000fca0008410000 */
[----:B------:R-:W-:-:S04]  /*2630*/  FSEL R77, R77, RZ, P1 ;  /* 0x000000ff4d4d7208 */ /* 0x000fc80000800000 */
[----:B------:R-:W-:-:S04]  /*2640*/  F2FP.F16.F32.PACK_AB R77, RZ, R77 ;  /* 0x0000004dff4d723e */ /* 0x000fc800000000ff */
[----:B------:R-:W-:-:S07]  /*2650*/  PRMT R72, R72, 0x5410, R77 ;  /* 0x0000541048487816 */ /* 0x000fce000000004d */
.L_x_1607:
[-C--:B------:R-:W-:Y:S01]  /*2660*/  FFMA.FTZ R78, R112, R82.reuse, R83 ;  /* 0x00000052704e7223 */ /* 0x080fe20000010053 */
[----:B------:R-:W-:Y:S01]  /*2670*/  FADD.FTZ R77, R110, -R79 ;  /* 0x8000004f6e4d7221 */ /* 0x000fe20000010000 */
[-CC-:B------:R-:W-:Y:S01]  /*2680*/  FFMA.FTZ R85, R113, R82.reuse, R83.reuse ;  /* 0x0000005271557223 */ /* 0x180fe20000010053 */
[-CC-:B------:R-:W-:Y:S01]  /*2690*/  FFMA.FTZ R84, R116, R82.reuse, R83.reuse ;  /* 0x0000005274547223 */ /* 0x180fe20000010053 */
        /* <DEDUP_REMOVED lines=22> */
.L_x_1608:
[----:B------:R-:W-:Y:S05]  /*2800*/  @!P2 BRA `(.L_x_1609) ;  /* 0x000000000018a947 */ /* 0x000fea0003800000 */
[----:B------:R-:W-:Y:S01]  /*2810*/  FMUL.FTZ R77, R79, UR17 ;  /* 0x000000114f4d7c20 */ /* 0x000fe20008410000 */
[----:B-----5:R-:W-:-:S03]  /*2820*/  LOP3.LUT P1, RZ, R96, 0xff000000, RZ, 0xc0, !PT ;  /* 0xff00000060ff7812 */ /* 0x020fc6000782c0ff */
[----:B------:R-:W-:-:S05]  /*2830*/  FMUL.FTZ R77, R77, UR16 ;  /* 0x000000104d4d7c20 */ /* 0x000fca0008410000 */
[----:B------:R-:W-:-:S04]  /*2840*/  FSEL R77, R77, RZ, P1 ;  /* 0x000000ff4d4d7208 */ /* 0x000fc80000800000 */
[----:B------:R-:W-:-:S04]  /*2850*/  F2FP.F16.F32.PACK_AB R77, RZ, R77 ;  /* 0x0000004dff4d723e */ /* 0x000fc800000000ff */
[----:B------:R-:W-:-:S07]  /*2860*/  PRMT R73, R73, 0x5410, R77 ;  /* 0x0000541049497816 */ /* 0x000fce000000004d */
.L_x_1609:
        /* <DEDUP_REMOVED lines=12> */
.L_x_1610:
[----:B------:R-:W-:Y:S05]  /*2930*/  @!P2 BRA `(.L_x_1611) ;  /* 0x000000000018a947 */ /* 0x000fea0003800000 */
[----:B------:R-:W-:Y:S01]  /*2940*/  FMUL.FTZ R78, R84, UR17 ;  /* 0x00000011544e7c20 */ /* 0x000fe20008410000 */
[----:B-----5:R-:W-:-:S03]  /*2950*/  LOP3.LUT P0, RZ, R97, 0xff00, RZ, 0xc0, !PT ;  /* 0x0000ff0061ff7812 */ /* 0x020fc6000780c0ff */
[----:B------:R-:W-:-:S05]  /*2960*/  FMUL.FTZ R78, R78, UR16 ;  /* 0x000000104e4e7c20 */ /* 0x000fca0008410000 */
[----:B------:R-:W-:-:S04]  /*2970*/  FSEL R78, R78, RZ, P0 ;  /* 0x000000ff4e4e7208 */ /* 0x000fc80000000000 */
[----:B------:R-:W-:-:S04]  /*2980*/  F2FP.F16.F32.PACK_AB R78, RZ, R78 ;  /* 0x0000004eff4e723e */ /* 0x000fc800000000ff */
[----:B------:R-:W-:-:S07]  /*2990*/  PRMT R74, R74, 0x5410, R78 ;  /* 0x000054104a4a7816 */ /* 0x000fce000000004e */
.L_x_1611:
[----:B------:R-:W-:Y:S05]  /*29a0*/  @!P2 BRA `(.L_x_1612) ;  /* 0x000000000018a947 */ /* 0x000fea0003800000 */
[----:B------:R-:W-:Y:S01]  /*29b0*/  FMUL.FTZ R78, R79, UR17 ;  /* 0x000000114f4e7c20 */ /* 0x000fe20008410000 */
[----:B-----5:R-:W-:-:S03]  /*29c0*/  LOP3.LUT P0, RZ, R97, 0xff0000, RZ, 0xc0, !PT ;  /* 0x00ff000061ff7812 */ /* 0x020fc6000780c0ff */
[----:B------:R-:W-:-:S05]  /*29d0*/  FMUL.FTZ R78, R78, UR16 ;  /* 0x000000104e4e7c20 */ /* 0x000fca0008410000 */
[----:B------:R-:W-:-:S04]  /*29e0*/  FSEL R78, R78, RZ, P0 ;  /* 0x000000ff4e4e7208 */ /* 0x000fc80000000000 */
[----:B------:R-:W-:-:S04]  /*29f0*/  F2FP.F16.F32.PACK_AB R78, RZ, R78 ;  /* 0x0000004eff4e723e */ /* 0x000fc800000000ff */
[----:B------:R-:W-:-:S07]  /*2a00*/  PRMT R75, R78, 0x7610, R75 ;  /* 0x000076104e4b7816 */ /* 0x000fce000000004b */
.L_x_1612:
        /* <DEDUP_REMOVED lines=11> */
.L_x_1596:
        /* <DEDUP_REMOVED lines=17> */
.L_x_1614:
        /* <DEDUP_REMOVED lines=11> */
.L_x_1615:
        /* <DEDUP_REMOVED lines=11> */
.L_x_1616:
        /* <DEDUP_REMOVED lines=11> */
.L_x_1617:
        /* <DEDUP_REMOVED lines=11> */
.L_x_1618:
        /* <DEDUP_REMOVED lines=11> */
.L_x_1619:
        /* <DEDUP_REMOVED lines=11> */
.L_x_1620:
        /* <DEDUP_REMOVED lines=13> */
.L_x_1613:
[----:B------:R-:W-:Y:S01]  /*30c0*/  ISETP.GT.AND P0, PT, R2, RZ, PT ;  /* 0x000000ff0200720c */ /* 0x000fe20003f04270 */
[----:B------:R-:W-:Y:S01]  /*30d0*/  @P1 FFMA.FTZ R77, R3, R82, R83 ;  /* 0x00000052034d1223 */ /* 0x000fe20000010053 */
[--C-:B-----5:R-:W-:Y:S02]  /*30e0*/  HADD2.F32 R79, -RZ, R12.reuse.H0_H0 ;  /* 0x2000000cff4f7230 */ /* 0x120fe40000004100 */
[--C-:B------:R-:W-:Y:S02]  /*30f0*/  HADD2.F32 R78, -RZ, R13.reuse.H1_H1 ;  /* 0x3000000dff4e7230 */ /* 0x100fe40000004100 */
[----:B------:R-:W-:Y:S01]  /*3100*/  @P1 FADD.FTZ R77, R106, -R77 ;  /* 0x8000004d6a4d1221 */ /* 0x000fe20000010000 */
[----:B------:R-:W-:Y:S02]  /*3110*/  HADD2.F32 R85, -RZ, R12.H1_H1 ;  /* 0x3000000cff557230 */ /* 0x000fe40000004100 */
[----:B------:R-:W-:Y:S02]  /*3120*/  HADD2.F32 R87, -RZ, R13.H0_H0 ;  /* 0x2000000dff577230 */ /* 0x000fe40000004100 */
[----:B------:R-:W-:Y:S01]  /*3130*/  @P1 FFMA.FTZ R79, R102, R77, R79 ;  /* 0x0000004d664f1223 */ /* 0x000fe2000001004f */
[----:B------:R-:W-:-:S02]  /*3140*/  HADD2.F32 R89, -RZ, R14.H0_H0 ;  /* 0x2000000eff597230 */ /* 0x000fc40000004100 */
[----:B------:R-:W-:Y:S02]  /*3150*/  HADD2.F32 R93, -RZ, R15.H0_H0 ;  /* 0x2000000fff5d7230 */ /* 0x000fe40000004100 */
[-CC-:B------:R-:W-:Y:S01]  /*3160*/  @P0 FFMA.FTZ R77, R109, R82.reuse, R83.reuse ;  /* 0x000000526d4d0223 */ /* 0x180fe20000010053 */
[-CC-:B------:R-:W-:Y:S01]  /*3170*/  @P0 FFMA.FTZ R86, R112, R82.reuse, R83.reuse ;  /* 0x0000005270560223 */ /* 0x180fe20000010053 */
[-CC-:B------:R-:W-:Y:S01]  /*3180*/  @P0 FFMA.FTZ R76, R108, R82.reuse, R83.reuse ;  /* 0x000000526c4c0223 */ /* 0x180fe20000010053 */
[-C--:B------:R-:W-:Y:S01]  /*3190*/  @P0 FFMA.FTZ R91, R113, R82.reuse, R83 ;  /* 0x00000052715b0223 */ /* 0x080fe20000010053 */
[----:B------:R-:W-:Y:S01]  /*31a0*/  @P0 FADD.FTZ R84, R110, -R77 ;  /* 0x8000004d6e540221 */ /* 0x000fe20000010000 */
[----:B------:R-:W-:Y:S01]  /*31b0*/  @P0 FADD.FTZ R77, R111, -R86 ;  /* 0x800000566f4d0221 */ /* 0x000fe20000010000 */
[----:B------:R-:W-:Y:S01]  /*31c0*/  @P0 FADD.FTZ R76, R107, -R76 ;  /* 0x8000004c6b4c0221 */ /* 0x000fe20000010000 */
[----:B------:R-:W-:Y:S01]  /*31d0*/  @P0 FADD.FTZ R86, R114, -R91 ;  /* 0x8000005b72560221 */ /* 0x000fe20000010000 */
[----:B------:R-:W-:Y:S01]  /*31e0*/  @P0 FFMA.FTZ R88, R120, R82, R83 ;  /* 0x0000005278580223 */ /* 0x000fe20000010053 */
[C---:B------:R-:W-:Y:S01]  /*31f0*/  @P0 FFMA.FTZ R78, R102.reuse, R77, R78 ;  /* 0x0000004d664e0223 */ /* 0x040fe2000001004e */
[----:B------:R-:W-:Y:S01]  /*3200*/  @P0 FFMA.FTZ R85, R102, R76, R85 ;  /* 0x0000004c66550223 */ /* 0x000fe20000010055 */
[-CC-:B------:R-:W-:Y:S01]  /*3210*/  @P0 FFMA.FTZ R77, R117, R82.reuse, R83.reuse ;  /* 0x00000052754d0223 */ /* 0x180fe20000010053 */
[----:B------:R-:W-:Y:S01]  /*3220*/  @P0 FFMA.FTZ R76, R116, R82, R83 ;  /* 0x00000052744c0223 */ /* 0x000fe20000010053 */
[C---:B------:R-:W-:Y:S01]  /*3230*/  @P0 FFMA.FTZ R87, R102.reuse, R84, R87 ;  /* 0x0000005466570223 */ /* 0x040fe20000010057 */
[----:B------:R-:W-:Y:S01]  /*3240*/  @P0 FFMA.FTZ R89, R102, R86, R89 ;  /* 0x0000005666590223 */ /* 0x000fe20000010059 */
[----:B------:R-:W-:-:S02]  /*3250*/  HADD2.F32 R91, -RZ, R14.H1_H1 ;  /* 0x3000000eff5b7230 */ /* 0x000fc40000004100 */
[----:B------:R-:W-:Y:S01]  /*3260*/  @P0 FADD.FTZ R86, R118, -R77 ;  /* 0x8000004d76560221 */ /* 0x000fe20000010000 */
[----:B------:R-:W-:Y:S02]  /*3270*/  HADD2.F32 R84, -RZ, R15.H1_H1 ;  /* 0x3000000fff547230 */ /* 0x000fe40000004100 */
[----:B------:R-:W-:Y:S01]  /*3280*/  @P0 FADD.FTZ R76, R115, -R76 ;  /* 0x8000004c734c0221 */ /* 0x000fe20000010000 */
[----:B------:R-:W-:Y:S01]  /*3290*/  @P0 FADD.FTZ R77, R119, -R88 ;  /* 0x80000058774d0221 */ /* 0x000fe20000010000 */
[C---:B------:R-:W-:Y:S02]  /*32a0*/  @P0 FFMA.FTZ R93, R102.reuse, R86, R93 ;  /* 0x00000056665d0223 */ /* 0x040fe4000001005d */
[C---:B------:R-:W-:Y:S01]  /*32b0*/  @P0 FFMA.FTZ R91, R102.reuse, R76, R91 ;  /* 0x0000004c665b0223 */ /* 0x040fe2000001005b */
[----:B------:R-:W-:Y:S01]  /*32c0*/  @P0 FFMA.FTZ R84, R102, R77, R84 ;  /* 0x0000004d66540223 */ /* 0x000fe20000010054 */
        /* <DEDUP_REMOVED lines=9> */
.L_x_1621:
[----:B------:R-:W-:Y:S05]  /*3360*/  @!P2 BRA `(.L_x_1622) ;  /* 0x000000000018a947 */ /* 0x000fea0003800000 */
[----:B------:R-:W-:Y:S01]  /*3370*/  FMUL.FTZ R85, R85, UR17 ;  /* 0x0000001155557c20 */ /* 0x000fe20008410000 */
[----:B------:R-:W-:-:S03]  /*3380*/  LOP3.LUT P0, RZ, R96, 0xff00, RZ, 0xc0, !PT ;  /* 0x0000ff0060ff7812 */ /* 0x000fc6000780c0ff */
[----:B------:R-:W-:-:S05]  /*3390*/  FMUL.FTZ R85, R85, UR16 ;  /* 0x0000001055557c20 */ /* 0x000fca0008410000 */
[----:B------:R-:W-:-:S04]  /*33a0*/  FSEL R85, R85, RZ, P0 ;  /* 0x000000ff55557208 */ /* 0x000fc80000000000 */
[----:B------:R-:W-:-:S04]  /*33b0*/  F2FP.F16.F32.PACK_AB R85, RZ, R85 ;  /* 0x00000055ff55723e */ /* 0x000fc800000000ff */
[----:B------:R-:W-:-:S07]  /*33c0*/  PRMT R72, R72, 0x5410, R85 ;  /* 0x0000541048487816 */ /* 0x000fce0000000055 */
.L_x_1622:
[----:B------:R-:W-:Y:S05]  /*33d0*/  @!P2 BRA `(.L_x_1623) ;  /* 0x000000000018a947 */ /* 0x000fea0003800000 */
[----:B------:R-:W-:Y:S01]  /*33e0*/  FMUL.FTZ R87, R87, UR17 ;  /* 0x0000001157577c20 */ /* 0x000fe20008410000 */
[----:B------:R-:W-:-:S03]  /*33f0*/  LOP3.LUT P0, RZ, R96, 0xff0000, RZ, 0xc0, !PT ;  /* 0x00ff000060ff7812 */ /* 0x000fc6000780c0ff */
[----:B------:R-:W-:-:S05]  /*3400*/  FMUL.FTZ R87, R87, UR16 ;  /* 0x0000001057577c20 */ /* 0x000fca0008410000 */
[----:B------:R-:W-:-:S04]  /*3410*/  FSEL R87, R87, RZ, P0 ;  /* 0x000000ff57577208 */ /* 0x000fc80000000000 */
[----:B------:R-:W-:-:S04]  /*3420*/  F2FP.F16.F32.PACK_AB R87, RZ, R87 ;  /* 0x00000057ff57723e */ /* 0x000fc800000000ff */
[----:B------:R-:W-:-:S07]  /*3430*/  PRMT R73, R87, 0x7610, R73 ;  /* 0x0000761057497816 */ /* 0x000fce0000000049 */
.L_x_1623:
[----:B------:R-:W-:Y:S05]  /*3440*/  @!P2 BRA `(.L_x_1624) ;  /* 0x000000000018a947 */ /* 0x000fea0003800000 */
[----:B------:R-:W-:Y:S01]  /*3450*/  FMUL.FTZ R78, R78, UR17 ;  /* 0x000000114e4e7c20 */ /* 0x000fe20008410000 */
[----:B------:R-:W-:-:S03]  /*3460*/  LOP3.LUT P0, RZ, R96, 0xff000000, RZ, 0xc0, !PT ;  /* 0xff00000060ff7812 */ /* 0x000fc6000780c0ff */
[----:B------:R-:W-:-:S05]  /*3470*/  FMUL.FTZ R78, R78, UR16 ;  /* 0x000000104e4e7c20 */ /* 0x000fca0008410000 */
[----:B------:R-:W-:-:S04]  /*3480*/  FSEL R78, R78, RZ, P0 ;  /* 0x000000ff4e4e7208 */ /* 0x000fc80000000000 */
[----:B------:R-:W-:-:S04]  /*3490*/  F2FP.F16.F32.PACK_AB R78, RZ, R78 ;  /* 0x0000004eff4e723e */ /* 0x000fc800000000ff */
[----:B------:R-:W-:-:S07]  /*34a0*/  PRMT R73, R73, 0x5410, R78 ;  /* 0x0000541049497816 */ /* 0x000fce000000004e */
.L_x_1624:
[----:B------:R-:W-:Y:S05]  /*34b0*/  @!P2 BRA `(.L_x_1625) ;  /* 0x000000000018a947 */ /* 0x000fea0003800000 */
[----:B------:R-:W-:Y:S01]  /*34c0*/  FMUL.FTZ R78, R89, UR17 ;  /* 0x00000011594e7c20 */ /* 0x000fe20008410000 */
[----:B------:R-:W-:-:S03]  /*34d0*/  LOP3.LUT P0, RZ, R97, 0xff, RZ, 0xc0, !PT ;  /* 0x000000ff61ff7812 */ /* 0x000fc6000780c0ff */
[----:B------:R-:W-:-:S05]  /*34e0*/  FMUL.FTZ R78, R78, UR16 ;  /* 0x000000104e4e7c20 */ /* 0x000fca0008410000 */
[----:B------:R-:W-:-:S04]  /*34f0*/  FSEL R78, R78, RZ, P0 ;  /* 0x000000ff4e4e7208 */ /* 0x000fc80000000000 */
[----:B------:R-:W-:-:S04]  /*3500*/  F2FP.F16.F32.PACK_AB R78, RZ, R78 ;  /* 0x0000004eff4e723e */ /* 0x000fc800000000ff */
[----:B------:R-:W-:-:S07]  /*3510*/  PRMT R74, R78, 0x7610, R74 ;  /* 0x000076104e4a7816 */ /* 0x000fce000000004a */
.L_x_1625:
[----:B------:R-:W-:Y:S05]  /*3520*/  @!P2 BRA `(.L_x_1626) ;  /* 0x000000000018a947 */ /* 0x000fea0003800000 */
[----:B------:R-:W-:Y:S01]  /*3530*/  FMUL.FTZ R78, R91, UR17 ;  /* 0x000000115b4e7c20 */ /* 0x000fe20008410000 */
[----:B------:R-:W-:-:S03]  /*3540*/  LOP3.LUT P0, RZ, R97, 0xff00, RZ, 0xc0, !PT ;  /* 0x0000ff0061ff7812 */ /* 0x000fc6000780c0ff */
[----:B------:R-:W-:-:S05]  /*3550*/  FMUL.FTZ R78, R78, UR16 ;  /* 0x000000104e4e7c20 */ /* 0x000fca0008410000 */
[----:B------:R-:W-:-:S04]  /*3560*/  FSEL R78, R78, RZ, P0 ;  /* 0x000000ff4e4e7208 */ /* 0x000fc80000000000 */
[----:B------:R-:W-:-:S04]  /*3570*/  F2FP.F16.F32.PACK_AB R78, RZ, R78 ;  /* 0x0000004eff4e723e */ /* 0x000fc800000000ff */
[----:B------:R-:W-:-:S07]  /*3580*/  PRMT R74, R74, 0x5410, R78 ;  /* 0x000054104a4a7816 */ /* 0x000fce000000004e */
.L_x_1626:
[----:B------:R-:W-:Y:S05]  /*3590*/  @!P2 BRA `(.L_x_1627) ;  /* 0x000000000018a947 */ /* 0x000fea0003800000 */
[----:B------:R-:W-:Y:S01]  /*35a0*/  FMUL.FTZ R78, R93, UR17 ;  /* 0x000000115d4e7c20 */ /* 0x000fe20008410000 */
[----:B------:R-:W-:-:S03]  /*35b0*/  LOP3.LUT P0, RZ, R97, 0xff0000, RZ, 0xc0, !PT ;  /* 0x00ff000061ff7812 */ /* 0x000fc6000780c0ff */
[----:B------:R-:W-:-:S05]  /*35c0*/  FMUL.FTZ R78, R78, UR16 ;  /* 0x000000104e4e7c20 */ /* 0x000fca0008410000 */
[----:B------:R-:W-:-:S04]  /*35d0*/  FSEL R78, R78, RZ, P0 ;  /* 0x000000ff4e4e7208 */ /* 0x000fc80000000000 */
[----:B------:R-:W-:-:S04]  /*35e0*/  F2FP.F16.F32.PACK_AB R78, RZ, R78 ;  /* 0x0000004eff4e723e */ /* 0x000fc800000000ff */
[----:B------:R-:W-:-:S07]  /*35f0*/  PRMT R75, R78, 0x7610, R75 ;  /* 0x000076104e4b7816 */ /* 0x000fce000000004b */
.L_x_1627:
        /* <DEDUP_REMOVED lines=10> */
.L_x_1605:
        /* <DEDUP_REMOVED lines=13> */
[--C-:B0----5:R-:W-:Y:S02]  /*3770*/  HADD2.F32 R87, -RZ, R9.reuse.H0_H0 ;  /* 0x20000009ff577230 */ /* 0x121fe40000004100 */
[--C-:B------:R-:W-:Y:S02]  /*3780*/  HADD2.F32 R79, -RZ, R8.reuse.H0_H0 ;  /* 0x20000008ff4f7230 */ /* 0x100fe40000004100 */
[----:B------:R-:W-:Y:S02]  /*3790*/  HADD2.F32 R78, -RZ, R8.H1_H1 ;  /* 0x30000008ff4e7230 */ /* 0x000fe40000004100 */
[----:B------:R-:W-:Y:S02]  /*37a0*/  HADD2.F32 R84, -RZ, R9.H1_H1 ;  /* 0x30000009ff547230 */ /* 0x000fe40000004100 */
[--C-:B------:R-:W-:Y:S02]  /*37b0*/  HADD2.F32 R91, -RZ, R11.reuse.H0_H0 ;  /* 0x2000000bff5b7230 */ /* 0x100fe40000004100 */
[----:B------:R-:W-:-:S02]  /*37c0*/  HADD2.F32 R88, -RZ, R11.H1_H1 ;  /* 0x3000000bff587230 */ /* 0x000fc40000004100 */
        /* <DEDUP_REMOVED lines=12> */
[-CC-:B------:R-:W-:Y:S01]  /*3890*/  @P3 FFMA.FTZ R77, R129, R82.reuse, R83.reuse ;  /* 0x00000052814d3223 */ /* 0x180fe20000010053 */
[----:B------:R-:W-:Y:S01]  /*38a0*/  @P3 FFMA.FTZ R90, R140, R82, R83 ;  /* 0x000000528c5a3223 */ /* 0x000fe20000010053 */
[C---:B------:R-:W-:Y:S01]  /*38b0*/  @P3 FFMA.FTZ R78, R102.reuse, R85, R78 ;  /* 0x00000055664e3223 */ /* 0x040fe2000001004e */
[----:B------:R-:W-:Y:S01]  /*38c0*/  @P3 FFMA.FTZ R84, R102, R89, R84 ;  /* 0x0000005966543223 */ /* 0x000fe20000010054 */
[----:B------:R-:W-:-:S02]  /*38d0*/  HADD2.F32 R85, -RZ, R10.H0_H0 ;  /* 0x2000000aff557230 */ /* 0x000fc40000004100 */
[----:B------:R-:W-:Y:S01]  /*38e0*/  @P3 FADD.FTZ R89, R131, -R76 ;  /* 0x8000004c83593221 */ /* 0x000fe20000010000 */
[----:B------:R-:W-:Y:S02]  /*38f0*/  HADD2.F32 R86, -RZ, R10.H1_H1 ;  /* 0x3000000aff567230 */ /* 0x000fe40000004100 */
[----:B------:R-:W-:Y:S01]  /*3900*/  @P3 FADD.FTZ R77, R130, -R77 ;  /* 0x8000004d824d3221 */ /* 0x000fe20000010000 */
[----:B------:R-:W-:Y:S01]  /*3910*/  @P3 FADD.FTZ R76, R138, -R93 ;  /* 0x8000005d8a4c3221 */ /* 0x000fe20000010000 */
[----:B------:R-:W-:Y:S02]  /*3920*/  @P3 FADD.FTZ R93, R139, -R90 ;  /* 0x8000005a8b5d3221 */ /* 0x000fe40000010000 */
        /* <DEDUP_REMOVED lines=13> */
.L_x_1630:
[----:B------:R-:W-:Y:S05]  /*3a00*/  @!P2 BRA `(.L_x_1631) ;  /* 0x000000000018a947 */ /* 0x000fea0003800000 */
[----:B------:R-:W-:Y:S01]  /*3a10*/  FMUL.FTZ R78, R78, UR17 ;  /* 0x000000114e4e7c20 */ /* 0x000fe20008410000 */
[----:B------:R-:W-:-:S03]  /*3a20*/  LOP3.LUT P3, RZ, R98, 0xff00, RZ, 0xc0, !PT ;  /* 0x0000ff0062ff7812 */ /* 0x000fc6000786c0ff */
[----:B------:R-:W-:-:S05]  /*3a30*/  FMUL.FTZ R78, R78, UR16 ;  /* 0x000000104e4e7c20 */ /* 0x000fca0008410000 */
[----:B------:R-:W-:-:S04]  /*3a40*/  FSEL R78, R78, RZ, P3 ;  /* 0x000000ff4e4e7208 */ /* 0x000fc80001800000 */
[----:B------:R-:W-:-:S04]  /*3a50*/  F2FP.F16.F32.PACK_AB R78, RZ, R78 ;  /* 0x0000004eff4e723e */ /* 0x000fc800000000ff */
[----:B------:R-:W-:-:S07]  /*3a60*/  PRMT R72, R72, 0x5410, R78 ;  /* 0x0000541048487816 */ /* 0x000fce000000004e */
.L_x_1631:
[----:B------:R-:W-:Y:S05]  /*3a70*/  @!P2 BRA `(.L_x_1632) ;  /* 0x000000000018a947 */ /* 0x000fea0003800000 */
[----:B------:R-:W-:Y:S01]  /*3a80*/  FMUL.FTZ R87, R87, UR17 ;  /* 0x0000001157577c20 */ /* 0x000fe20008410000 */
[----:B------:R-:W-:-:S03]  /*3a90*/  LOP3.LUT P3, RZ, R98, 0xff0000, RZ, 0xc0, !PT ;  /* 0x00ff000062ff7812 */ /* 0x000fc6000786c0ff */
[----:B------:R-:W-:-:S05]  /*3aa0*/  FMUL.FTZ R87, R87, UR16 ;  /* 0x0000001057577c20 */ /* 0x000fca0008410000 */
[----:B------:R-:W-:-:S04]  /*3ab0*/  FSEL R87, R87, RZ, P3 ;  /* 0x000000ff57577208 */ /* 0x000fc80001800000 */
[----:B------:R-:W-:-:S04]  /*3ac0*/  F2FP.F16.F32.PACK_AB R87, RZ, R87 ;  /* 0x00000057ff57723e */ /* 0x000fc800000000ff */
[----:B------:R-:W-:-:S07]  /*3ad0*/  PRMT R73, R87, 0x7610, R73 ;  /* 0x0000761057497816 */ /* 0x000fce0000000049 */
.L_x_1632:
[----:B------:R-:W-:Y:S05]  /*3ae0*/  @!P2 BRA `(.L_x_1633) ;  /* 0x000000000018a947 */ /* 0x000fea0003800000 */
[----:B------:R-:W-:Y:S01]  /*3af0*/  FMUL.FTZ R84, R84, UR17 ;  /* 0x0000001154547c20 */ /* 0x000fe20008410000 */
[----:B------:R-:W-:-:S03]  /*3b00*/  LOP3.LUT P3, RZ, R98, 0xff000000, RZ, 0xc0, !PT ;  /* 0xff00000062ff7812 */ /* 0x000fc6000786c0ff */
[----:B------:R-:W-:-:S05]  /*3b10*/  FMUL.FTZ R84, R84, UR16 ;  /* 0x0000001054547c20 */ /* 0x000fca0008410000 */
[----:B------:R-:W-:-:S04]  /*3b20*/  FSEL R84, R84, RZ, P3 ;  /* 0x000000ff54547208 */ /* 0x000fc80001800000 */
[----:B------:R-:W-:-:S04]  /*3b30*/  F2FP.F16.F32.PACK_AB R84, RZ, R84 ;  /* 0x00000054ff54723e */ /* 0x000fc800000000ff */
[----:B------:R-:W-:-:S07]  /*3b40*/  PRMT R73, R73, 0x5410, R84 ;  /* 0x0000541049497816 */ /* 0x000fce0000000054 */
.L_x_1633:
[----:B------:R-:W-:Y:S05]  /*3b50*/  @!P2 BRA `(.L_x_1634) ;  /* 0x000000000018a947 */ /* 0x000fea0003800000 */
[----:B------:R-:W-:Y:S01]  /*3b60*/  FMUL.FTZ R78, R85, UR17 ;  /* 0x00000011554e7c20 */ /* 0x000fe20008410000 */
[----:B------:R-:W-:-:S03]  /*3b70*/  LOP3.LUT P3, RZ, R99, 0xff, RZ, 0xc0, !PT ;  /* 0x000000ff63ff7812 */ /* 0x000fc6000786c0ff */
[----:B------:R-:W-:-:S05]  /*3b80*/  FMUL.FTZ R78, R78, UR16 ;  /* 0x000000104e4e7c20 */ /* 0x000fca0008410000 */
[----:B------:R-:W-:-:S04]  /*3b90*/  FSEL R78, R78, RZ, P3 ;  /* 0x000000ff4e4e7208 */ /* 0x000fc80001800000 */
[----:B------:R-:W-:-:S04]  /*3ba0*/  F2FP.F16.F32.PACK_AB R78, RZ, R78 ;  /* 0x0000004eff4e723e */ /* 0x000fc800000000ff */
[----:B------:R-:W-:-:S07]  /*3bb0*/  PRMT R74, R78, 0x7610, R74 ;  /* 0x000076104e4a7816 */ /* 0x000fce000000004a */
.L_x_1634:
[----:B------:R-:W-:Y:S05]  /*3bc0*/  @!P2 BRA `(.L_x_1635) ;  /* 0x000000000018a947 */ /* 0x000fea0003800000 */
[----:B------:R-:W-:Y:S01]  /*3bd0*/  FMUL.FTZ R78, R86, UR17 ;  /* 0x00000011564e7c20 */ /* 0x000fe20008410000 */
[----:B------:R-:W-:-:S03]  /*3be0*/  LOP3.LUT P3, RZ, R99, 0xff00, RZ, 0xc0, !PT ;  /* 0x0000ff0063ff7812 */ /* 0x000fc6000786c0ff */
[----:B------:R-:W-:-:S05]  /*3bf0*/  FMUL.FTZ R78, R78, UR16 ;  /* 0x000000104e4e7c20 */ /* 0x000fca0008410000 */
[----:B------:R-:W-:-:S04]  /*3c00*/  FSEL R78, R78, RZ, P3 ;  /* 0x000000ff4e4e7208 */ /* 0x000fc80001800000 */
[----:B------:R-:W-:-:S04]  /*3c10*/  F2FP.F16.F32.PACK_AB R78, RZ, R78 ;  /* 0x0000004eff4e723e */ /* 0x000fc800000000ff */
[----:B------:R-:W-:-:S07]  /*3c20*/  PRMT R74, R74, 0x5410, R78 ;  /* 0x000054104a4a7816 */ /* 0x000fce000000004e */
.L_x_1635:
[----:B------:R-:W-:Y:S05]  /*3c30*/  @!P2 BRA `(.L_x_1636) ;  /* 0x000000000018a947 */ /* 0x000fea0003800000 */
[----:B------:R-:W-:Y:S01]  /*3c40*/  FMUL.FTZ R78, R91, UR17 ;  /* 0x000000115b4e7c20 */ /* 0x000fe20008410000 */
[----:B------:R-:W-:-:S03]  /*3c50*/  LOP3.LUT P3, RZ, R99, 0xff0000, RZ, 0xc0, !PT ;  /* 0x00ff000063ff7812 */ /* 0x000fc6000786c0ff */
[----:B------:R-:W-:-:S05]  /*3c60*/  FMUL.FTZ R78, R78, UR16 ;  /* 0x000000104e4e7c20 */ /* 0x000fca0008410000 */
[----:B------:R-:W-:-:S04]  /*3c70*/  FSEL R78, R78, RZ, P3 ;  /* 0x000000ff4e4e7208 */ /* 0x000fc80001800000 */
[----:B------:R-:W-:-:S04]  /*3c80*/  F2FP.F16.F32.PACK_AB R78, RZ, R78 ;  /* 0x0000004eff4e723e */ /* 0x000fc800000000ff */
[----:B------:R-:W-:-:S07]  /*3c90*/  PRMT R75, R78, 0x7610, R75 ;  /* 0x000076104e4b7816 */ /* 0x000fce000000004b */
.L_x_1636:
        /* <DEDUP_REMOVED lines=11> */
.L_x_1629:
        /* <DEDUP_REMOVED lines=12> */
.L_x_1638:
        /* <DEDUP_REMOVED lines=11> */
.L_x_1639:
        /* <DEDUP_REMOVED lines=11> */
.L_x_1640:
        /* <DEDUP_REMOVED lines=11> */
.L_x_1641:
        /* <DEDUP_REMOVED lines=11> */
.L_x_1642:
        /* <DEDUP_REMOVED lines=11> */
.L_x_1643:
        /* <DEDUP_REMOVED lines=11> */
.L_x_1644:
        /* <DEDUP_REMOVED lines=13> */
.L_x_1628:
[----:B------:R-:W-:Y:S05]  /*4300*/  @!P0 BRA `(.L_x_1645) ;  /* 0x00000004007c8947 */ /* 0x000fea0003800000 */
[-CC-:B0-----:R-:W-:Y:S01]  /*4310*/  FFMA.FTZ R77, R121, R82.reuse, R83.reuse ;  /* 0x00000052794d7223 */ /* 0x181fe20000010053 */
        /* <DEDUP_REMOVED lines=17> */
.L_x_1646:
[----:B------:R-:W-:Y:S05]  /*4430*/  @!P2 BRA `(.L_x_1647) ;  /* 0x000000000018a947 */ /* 0x000fea0003800000 */
[----:B------:R-:W-:Y:S01]  /*4440*/  FMUL.FTZ R77, R79, UR17 ;  /* 0x000000114f4d7c20 */ /* 0x000fe20008410000 */
[----:B-----5:R-:W-:-:S03]  /*4450*/  LOP3.LUT P4, RZ, R98, 0xff00, RZ, 0xc0, !PT ;  /* 0x0000ff0062ff7812 */ /* 0x020fc6000788c0ff */
[----:B------:R-:W-:-:S05]  /*4460*/  FMUL.FTZ R77, R77, UR16 ;  /* 0x000000104d4d7c20 */ /* 0x000fca0008410000 */
[----:B------:R-:W-:-:S04]  /*4470*/  FSEL R77, R77, RZ, P4 ;  /* 0x000000ff4d4d7208 */ /* 0x000fc80002000000 */
[----:B------:R-:W-:-:S04]  /*4480*/  F2FP.F16.F32.PACK_AB R77, RZ, R77 ;  /* 0x0000004dff4d723e */ /* 0x000fc800000000ff */
[----:B------:R-:W-:-:S07]  /*4490*/  PRMT R72, R72, 0x5410, R77 ;  /* 0x0000541048487816 */ /* 0x000fce000000004d */
.L_x_1647:
        /* <DEDUP_REMOVED lines=8> */
[C---:B------:R-:W-:Y:S01]  /*4520*/  FMUL.FTZ R78, R102.reuse, R79 ;  /* 0x0000004f664e7220 */ /* 0x040fe20000410000 */
        /* <DEDUP_REMOVED lines=17> */
.L_x_1648:
[----:B------:R-:W-:Y:S05]  /*4640*/  @!P2 BRA `(.L_x_1649) ;  /* 0x000000000018a947 */ /* 0x000fea0003800000 */
[----:B------:R-:W-:Y:S01]  /*4650*/  FMUL.FTZ R77, R87, UR17 ;  /* 0x00000011574d7c20 */ /* 0x000fe20008410000 */
[----:B-----5:R-:W-:-:S03]  /*4660*/  LOP3.LUT P4, RZ, R98, 0xff000000, RZ, 0xc0, !PT ;  /* 0xff00000062ff7812 */ /* 0x020fc6000788c0ff */
[----:B------:R-:W-:-:S05]  /*4670*/  FMUL.FTZ R77, R77, UR16 ;  /* 0x000000104d4d7c20 */ /* 0x000fca0008410000 */
[----:B------:R-:W-:-:S04]  /*4680*/  FSEL R77, R77, RZ, P4 ;  /* 0x000000ff4d4d7208 */ /* 0x000fc80002000000 */
[----:B------:R-:W-:-:S04]  /*4690*/  F2FP.F16.F32.PACK_AB R77, RZ, R77 ;  /* 0x0000004dff4d723e */ /* 0x000fc800000000ff */
[----:B------:R-:W-:-:S07]  /*46a0*/  PRMT R73, R73, 0x5410, R77 ;  /* 0x0000541049497816 */ /* 0x000fce000000004d */
.L_x_1649:
        /* <DEDUP_REMOVED lines=12> */
.L_x_1650:
[----:B------:R-:W-:Y:S05]  /*4770*/  @!P2 BRA `(.L_x_1651) ;  /* 0x000000000018a947 */ /* 0x000fea0003800000 */
[----:B------:R-:W-:Y:S01]  /*4780*/  FMUL.FTZ R78, R84, UR17 ;  /* 0x00000011544e7c20 */ /* 0x000fe20008410000 */
[----:B-----5:R-:W-:-:S03]  /*4790*/  LOP3.LUT P3, RZ, R99, 0xff00, RZ, 0xc0, !PT ;  /* 0x0000ff0063ff7812 */ /* 0x020fc6000786c0ff */
[----:B------:R-:W-:-:S05]  /*47a0*/  FMUL.FTZ R78, R78, UR16 ;  /* 0x000000104e4e7c20 */ /* 0x000fca0008410000 */
[----:B------:R-:W-:-:S04]  /*47b0*/  FSEL R78, R78, RZ, P3 ;  /* 0x000000ff4e4e7208 */ /* 0x000fc80001800000 */
[----:B------:R-:W-:-:S04]  /*47c0*/  F2FP.F16.F32.PACK_AB R78, RZ, R78 ;  /* 0x0000004eff4e723e */ /* 0x000fc800000000ff */
[----:B------:R-:W-:-:S07]  /*47d0*/  PRMT R74, R74, 0x5410, R78 ;  /* 0x000054104a4a7816 */ /* 0x000fce000000004e */
.L_x_1651:
[----:B------:R-:W-:Y:S05]  /*47e0*/  @!P2 BRA `(.L_x_1652) ;  /* 0x000000000018a947 */ /* 0x000fea0003800000 */
[----:B------:R-:W-:Y:S01]  /*47f0*/  FMUL.FTZ R78, R85, UR17 ;  /* 0x00000011554e7c20 */ /* 0x000fe20008410000 */
[----:B-----5:R-:W-:-:S03]  /*4800*/  LOP3.LUT P3, RZ, R99, 0xff0000, RZ, 0xc0, !PT ;  /* 0x00ff000063ff7812 */ /* 0x020fc6000786c0ff */
[----:B------:R-:W-:-:S05]  /*4810*/  FMUL.FTZ R78, R78, UR16 ;  /* 0x000000104e4e7c20 */ /* 0x000fca0008410000 */
[----:B------:R-:W-:-:S04]  /*4820*/  FSEL R78, R78, RZ, P3 ;  /* 0x000000ff4e4e7208 */ /* 0x000fc80001800000 */
[----:B------:R-:W-:-:S04]  /*4830*/  F2FP.F16.F32.PACK_AB R78, RZ, R78 ;  /* 0x0000004eff4e723e */ /* 0x000fc800000000ff */
[----:B------:R-:W-:-:S07]  /*4840*/  PRMT R75, R78, 0x7610, R75 ;  /* 0x000076104e4b7816 */ /* 0x000fce000000004b */
.L_x_1652:
        /* <DEDUP_REMOVED lines=11> */
.L_x_1645:
[----:B------:R-:W-:Y:S05]  /*4900*/  @!P2 BRA `(.L_x_1653) ;  /* 0x00000000002ca947 */ /* 0x000fea0003800000 */
[----:B0-----:R-:W-:Y:S01]  /*4910*/  FFMA.FTZ R85, R121, R82, R83 ;  /* 0x0000005279557223 */ /* 0x001fe20000010053 */
        /* <DEDUP_REMOVED lines=10> */
.L_x_1653:
        /* <DEDUP_REMOVED lines=12> */
.L_x_1654:
        /* <DEDUP_REMOVED lines=12> */
.L_x_1655:
        /* <DEDUP_REMOVED lines=12> */
.L_x_1656:
        /* <DEDUP_REMOVED lines=12> */
.L_x_1657:
        /* <DEDUP_REMOVED lines=12> */
.L_x_1658:
        /* <DEDUP_REMOVED lines=12> */
.L_x_1659:
[----:B------:R-:W-:Y:S05]  /*4e40*/  @!P2 BRA `(.L_x_1637) ;  /* 0x000000000030a947 */ /* 0x000fea0003800000 */
[----:B0-----:R-:W-:Y:S01]  /*4e50*/  FFMA.FTZ R84, R140, R82, R83 ;  /* 0x000000528c547223 */ /* 0x001fe20000010053 */
        /* <DEDUP_REMOVED lines=11> */
.L_x_1637:
        /* <DEDUP_REMOVED lines=11> */
[--C-:B0----5:R-:W-:Y:S02]  /*4fc0*/  HADD2.F32 R79, -RZ, R4.reuse.H0_H0 ;  /* 0x20000004ff4f7230 */ /* 0x121fe40000004100 */
[----:B------:R-:W-:Y:S02]  /*4fd0*/  HADD2.F32 R78, -RZ, R4.H1_H1 ;  /* 0x30000004ff4e7230 */ /* 0x000fe40000004100 */
[----:B------:R-:W-:Y:S02]  /*4fe0*/  HADD2.F32 R86, -RZ, R6.H1_H1 ;  /* 0x30000006ff567230 */ /* 0x000fe40000004100 */
[--C-:B------:R-:W-:Y:S02]  /*4ff0*/  HADD2.F32 R89, -RZ, R7.reuse.H0_H0 ;  /* 0x20000007ff597230 */ /* 0x100fe40000004100 */
[----:B------:R-:W-:-:S04]  /*5000*/  HADD2.F32 R90, -RZ, R7.H1_H1 ;  /* 0x30000007ff5a7230 */ /* 0x000fc80000004100 */
        /* <DEDUP_REMOVED lines=8> */
[--C-:B------:R-:W-:Y:S02]  /*5090*/  HADD2.F32 R82, -RZ, R5.reuse.H1_H1 ;  /* 0x30000005ff527230 */ /* 0x100fe40000004100 */
[----:B------:R-:W-:Y:S01]  /*50a0*/  @P1 FADD.FTZ R85, R146, -R85 ;  /* 0x8000005592551221 */ /* 0x000fe20000010000 */
[----:B------:R-:W-:-:S02]  /*50b0*/  HADD2.F32 R83, -RZ, R5.H0_H0 ;  /* 0x20000005ff537230 */ /* 0x000fc40000004100 */
[----:B------:R-:W-:Y:S01]  /*50c0*/  @P1 FADD.FTZ R2, R141, -R2 ;  /* 0x800000028d021221 */ /* 0x000fe20000010000 */
[----:B------:R-:W-:Y:S01]  /*50d0*/  @P1 FADD.FTZ R77, R142, -R77 ;  /* 0x8000004d8e4d1221 */ /* 0x000fe20000010000 */
[----:B------:R-:W-:Y:S01]  /*50e0*/  @P1 FADD.FTZ R76, R145, -R76 ;  /* 0x8000004c914c1221 */ /* 0x000fe20000010000 */
[C---:B------:R-:W-:Y:S01]  /*50f0*/  @P1 FFMA.FTZ R82, R102.reuse, R85, R82 ;  /* 0x0000005566521223 */ /* 0x040fe20000010052 */
[C---:B------:R-:W-:Y:S01]  /*5100*/  @P1 FFMA.FTZ R79, R102.reuse, R2, R79 ;  /* 0x00000002664f1223 */ /* 0x040fe2000001004f */
[C---:B------:R-:W-:Y:S01]  /*5110*/  @P1 FFMA.FTZ R78, R102.reuse, R77, R78 ;  /* 0x0000004d664e1223 */ /* 0x040fe2000001004e */
[----:B------:R-:W-:Y:S01]  /*5120*/  @P1 FFMA.FTZ R83, R102, R76, R83 ;  /* 0x0000004c66531223 */ /* 0x000fe20000010053 */
[----:B------:R-:W-:Y:S02]  /*5130*/  HADD2.F32 R85, -RZ, R6.H0_H0 ;  /* 0x20000006ff557230 */ /* 0x000fe40000004100 */
        /* <DEDUP_REMOVED lines=17> */
.L_x_1662:
[----:B------:R-:W-:Y:S05]  /*5250*/  @!P2 BRA `(.L_x_1663) ;  /* 0x000000000018a947 */ /* 0x000fea0003800000 */
[----:B------:R-:W-:Y:S01]  /*5260*/  FMUL.FTZ R78, R78, UR17 ;  /* 0x000000114e4e7c20 */ /* 0x000fe20008410000 */
[----:B------:R-:W-:-:S03]  /*5270*/  LOP3.LUT P1, RZ, R100, 0xff00, RZ, 0xc0, !PT ;  /* 0x0000ff0064ff7812 */ /* 0x000fc6000782c0ff */
[----:B------:R-:W-:-:S05]  /*5280*/  FMUL.FTZ R78, R78, UR16 ;  /* 0x000000104e4e7c20 */ /* 0x000fca0008410000 */
[----:B------:R-:W-:-:S04]  /*5290*/  FSEL R78, R78, RZ, P1 ;  /* 0x000000ff4e4e7208 */ /* 0x000fc80000800000 */
[----:B------:R-:W-:-:S04]  /*52a0*/  F2FP.F16.F32.PACK_AB R78, RZ, R78 ;  /* 0x0000004eff4e723e */ /* 0x000fc800000000ff */
[----:B------:R-:W-:-:S07]  /*52b0*/  PRMT R72, R72, 0x5410, R78 ;  /* 0x0000541048487816 */ /* 0x000fce000000004e */
.L_x_1663:
[----:B------:R-:W-:Y:S05]  /*52c0*/  @!P2 BRA `(.L_x_1664) ;  /* 0x000000000018a947 */ /* 0x000fea0003800000 */
[----:B------:R-:W-:Y:S01]  /*52d0*/  FMUL.FTZ R83, R83, UR17 ;  /* 0x0000001153537c20 */ /* 0x000fe20008410000 */
[----:B------:R-:W-:-:S03]  /*52e0*/  LOP3.LUT P1, RZ, R100, 0xff0000, RZ, 0xc0, !PT ;  /* 0x00ff000064ff7812 */ /* 0x000fc6000782c0ff */
[----:B------:R-:W-:-:S05]  /*52f0*/  FMUL.FTZ R83, R83, UR16 ;  /* 0x0000001053537c20 */ /* 0x000fca0008410000 */
[----:B------:R-:W-:-:S04]  /*5300*/  FSEL R83, R83, RZ, P1 ;  /* 0x000000ff53537208 */ /* 0x000fc80000800000 */
[----:B------:R-:W-:-:S04]  /*5310*/  F2FP.F16.F32.PACK_AB R83, RZ, R83 ;  /* 0x00000053ff53723e */ /* 0x000fc800000000ff */
[----:B------:R-:W-:-:S07]  /*5320*/  PRMT R73, R83, 0x7610, R73 ;  /* 0x0000761053497816 */ /* 0x000fce0000000049 */
.L_x_1664:
[----:B------:R-:W-:Y:S05]  /*5330*/  @!P2 BRA `(.L_x_1665) ;  /* 0x000000000018a947 */ /* 0x000fea0003800000 */
[----:B------:R-:W-:Y:S01]  /*5340*/  FMUL.FTZ R82, R82, UR17 ;  /* 0x0000001152527c20 */ /* 0x000fe20008410000 */
[----:B------:R-:W-:-:S03]  /*5350*/  LOP3.LUT P1, RZ, R100, 0xff000000, RZ, 0xc0, !PT ;  /* 0xff00000064ff7812 */ /* 0x000fc6000782c0ff */
[----:B------:R-:W-:-:S05]  /*5360*/  FMUL.FTZ R82, R82, UR16 ;  /* 0x0000001052527c20 */ /* 0x000fca0008410000 */
[----:B------:R-:W-:-:S04]  /*5370*/  FSEL R82, R82, RZ, P1 ;  /* 0x000000ff52527208 */ /* 0x000fc80000800000 */
[----:B------:R-:W-:-:S04]  /*5380*/  F2FP.F16.F32.PACK_AB R82, RZ, R82 ;  /* 0x00000052ff52723e */ /* 0x000fc800000000ff */
[----:B------:R-:W-:-:S07]  /*5390*/  PRMT R73, R73, 0x5410, R82 ;  /* 0x0000541049497816 */ /* 0x000fce0000000052 */
.L_x_1665:
[----:B------:R-:W-:Y:S05]  /*53a0*/  @!P2 BRA `(.L_x_1666) ;  /* 0x000000000018a947 */ /* 0x000fea0003800000 */
[----:B------:R-:W-:Y:S01]  /*53b0*/  FMUL.FTZ R2, R85, UR17 ;  /* 0x0000001155027c20 */ /* 0x000fe20008410000 */
[----:B------:R-:W-:-:S03]  /*53c0*/  LOP3.LUT P1, RZ, R101, 0xff, RZ, 0xc0, !PT ;  /* 0x000000ff65ff7812 */ /* 0x000fc6000782c0ff */
[----:B------:R-:W-:-:S05]  /*53d0*/  FMUL.FTZ R2, R2, UR16 ;  /* 0x0000001002027c20 */ /* 0x000fca0008410000 */
[----:B------:R-:W-:-:S04]  /*53e0*/  FSEL R2, R2, RZ, P1 ;  /* 0x000000ff02027208 */ /* 0x000fc80000800000 */
[----:B------:R-:W-:-:S04]  /*53f0*/  F2FP.F16.F32.PACK_AB R2, RZ, R2 ;  /* 0x00000002ff02723e */ /* 0x000fc800000000ff */
[----:B------:R-:W-:-:S07]  /*5400*/  PRMT R74, R2, 0x7610, R74 ;  /* 0x00007610024a7816 */ /* 0x000fce000000004a */
.L_x_1666:
[----:B------:R-:W-:Y:S05]  /*5410*/  @!P2 BRA `(.L_x_1667) ;  /* 0x000000000018a947 */ /* 0x000fea0003800000 */
[----:B------:R-:W-:Y:S01]  /*5420*/  FMUL.FTZ R2, R86, UR17 ;  /* 0x0000001156027c20 */ /* 0x000fe20008410000 */
[----:B------:R-:W-:-:S03]  /*5430*/  LOP3.LUT P1, RZ, R101, 0xff00, RZ, 0xc0, !PT ;  /* 0x0000ff0065ff7812 */ /* 0x000fc6000782c0ff */
[----:B------:R-:W-:-:S05]  /*5440*/  FMUL.FTZ R2, R2, UR16 ;  /* 0x0000001002027c20 */ /* 0x000fca0008410000 */
[----:B------:R-:W-:-:S04]  /*5450*/  FSEL R2, R2, RZ, P1 ;  /* 0x000000ff02027208 */ /* 0x000fc80000800000 */
[----:B------:R-:W-:-:S04]  /*5460*/  F2FP.F16.F32.PACK_AB R2, RZ, R2 ;  /* 0x00000002ff02723e */ /* 0x000fc800000000ff */
[----:B------:R-:W-:-:S07]  /*5470*/  PRMT R74, R74, 0x5410, R2 ;  /* 0x000054104a4a7816 */ /* 0x000fce0000000002 */
.L_x_1667:
[----:B------:R-:W-:Y:S05]  /*5480*/  @!P2 BRA `(.L_x_1668) ;  /* 0x000000000018a947 */ /* 0x000fea0003800000 */
[----:B------:R-:W-:Y:S01]  /*5490*/  FMUL.FTZ R2, R89, UR17 ;  /* 0x0000001159027c20 */ /* 0x000fe20008410000 */
[----:B------:R-:W-:-:S03]  /*54a0*/  LOP3.LUT P1, RZ, R101, 0xff0000, RZ, 0xc0, !PT ;  /* 0x00ff000065ff7812 */ /* 0x000fc6000782c0ff */
[----:B------:R-:W-:-:S05]  /*54b0*/  FMUL.FTZ R2, R2, UR16 ;  /* 0x0000001002027c20 */ /* 0x000fca0008410000 */
[----:B------:R-:W-:-:S04]  /*54c0*/  FSEL R2, R2, RZ, P1 ;  /* 0x000000ff02027208 */ /* 0x000fc80000800000 */
[----:B------:R-:W-:-:S04]  /*54d0*/  F2FP.F16.F32.PACK_AB R2, RZ, R2 ;  /* 0x00000002ff02723e */ /* 0x000fc800000000ff */
[----:B------:R-:W-:-:S07]  /*54e0*/  PRMT R75, R2, 0x7610, R75 ;  /* 0x00007610024b7816 */ /* 0x000fce000000004b */
.L_x_1668:
        /* <DEDUP_REMOVED lines=11> */
.L_x_1661:
[----:B------:R-:W-:Y:S01]  /*55a0*/  ISETP.GT.AND P1, PT, R2, RZ, PT ;  /* 0x000000ff0200720c */ /* 0x000fe20003f24270 */
[----:B------:R-:W-:-:S12]  /*55b0*/  @!P2 BRA `(.L_x_1670) ;  /* 0x000000000028a947 */ /* 0x000fd80003800000 */
[----:B------:R-:W-:Y:S01]  /*55c0*/  @P1 FFMA.FTZ R2, R143, R82, R83 ;  /* 0x000000528f021223 */ /* 0x000fe20000010053 */
[----:B0----5:R-:W-:Y:S01]  /*55d0*/  HADD2.F32 R85, -RZ, R4.H0_H0 ;  /* 0x20000004ff557230 */ /* 0x021fe20000004100 */
        /* <DEDUP_REMOVED lines=8> */
.L_x_1670:
        /* <DEDUP_REMOVED lines=11> */
.L_x_1671:
[----:B------:R-:W-:Y:S05]  /*5710*/  @!P2 BRA `(.L_x_1672) ;  /* 0x000000000028a947 */ /* 0x000fea0003800000 */
        /* <DEDUP_REMOVED lines=10> */
.L_x_1672:
        /* <DEDUP_REMOVED lines=11> */
.L_x_1673:
        /* <DEDUP_REMOVED lines=11> */
.L_x_1674:
        /* <DEDUP_REMOVED lines=11> */
.L_x_1675:
        /* <DEDUP_REMOVED lines=11> */
.L_x_1676:
        /* <DEDUP_REMOVED lines=13> */
.L_x_1660:
[----:B------:R-:W-:Y:S05]  /*5b50*/  @!P0 BRA `(.L_x_1677) ;  /* 0x00000004007c8947 */ /* 0x000fea0003800000 */
[----:B------:R-:W-:Y:S01]  /*5b60*/  ISETP.GT.AND P1, PT, R2, RZ, PT ;  /* 0x000000ff0200720c */ /* 0x000fe20003f24270 */
[-CC-:B0-----:R-:W-:Y:S01]  /*5b70*/  FFMA.FTZ R79, R144, R82.reuse, R83.reuse ;  /* 0x00000052904f7223 */ /* 0x181fe20000010053 */
        /* <DEDUP_REMOVED lines=32> */
.L_x_1678:
[----:B------:R-:W-:Y:S05]  /*5d80*/  @!P2 BRA `(.L_x_1679) ;  /* 0x000000000018a947 */ /* 0x000fea0003800000 */
[----:B------:R-:W-:Y:S01]  /*5d90*/  FMUL.FTZ R2, R85, UR17 ;  /* 0x0000001155027c20 */ /* 0x000fe20008410000 */
[----:B-----5:R-:W-:-:S03]  /*5da0*/  LOP3.LUT P3, RZ, R100, 0xff00, RZ, 0xc0, !PT ;  /* 0x0000ff0064ff7812 */ /* 0x020fc6000786c0ff */
[----:B------:R-:W-:-:S05]  /*5db0*/  FMUL.FTZ R2, R2, UR16 ;  /* 0x0000001002027c20 */ /* 0x000fca0008410000 */
[----:B------:R-:W-:-:S04]  /*5dc0*/  FSEL R2, R2, RZ, P3 ;  /* 0x000000ff02027208 */ /* 0x000fc80001800000 */
[----:B------:R-:W-:-:S04]  /*5dd0*/  F2FP.F16.F32.PACK_AB R2, RZ, R2 ;  /* 0x00000002ff02723e */ /* 0x000fc800000000ff */
[----:B------:R-:W-:-:S07]  /*5de0*/  PRMT R72, R72, 0x5410, R2 ;  /* 0x0000541048487816 */ /* 0x000fce0000000002 */
.L_x_1679:
        /* <DEDUP_REMOVED lines=10> */
.L_x_1680:
[----:B------:R-:W-:Y:S05]  /*5e90*/  @!P2 BRA `(.L_x_1681) ;  /* 0x000000000018a947 */ /* 0x000fea0003800000 */
[----:B------:R-:W-:Y:S01]  /*5ea0*/  FMUL.FTZ R2, R78, UR17 ;  /* 0x000000114e027c20 */ /* 0x000fe20008410000 */
[----:B-----5:R-:W-:-:S03]  /*5eb0*/  LOP3.LUT P3, RZ, R100, 0xff000000, RZ, 0xc0, !PT ;  /* 0xff00000064ff7812 */ /* 0x020fc6000786c0ff */
[----:B------:R-:W-:-:S05]  /*5ec0*/  FMUL.FTZ R2, R2, UR16 ;  /* 0x0000001002027c20 */ /* 0x000fca0008410000 */
[----:B------:R-:W-:-:S04]  /*5ed0*/  FSEL R2, R2, RZ, P3 ;  /* 0x000000ff02027208 */ /* 0x000fc80001800000 */
[----:B------:R-:W-:-:S04]  /*5ee0*/  F2FP.F16.F32.PACK_AB R2, RZ, R2 ;  /* 0x00000002ff02723e */ /* 0x000fc800000000ff */
[----:B------:R-:W-:-:S07]  /*5ef0*/  PRMT R73, R73, 0x5410, R2 ;  /* 0x0000541049497816 */ /* 0x000fce0000000002 */
.L_x_1681:
        /* <DEDUP_REMOVED lines=12> */
.L_x_1682:
[----:B------:R-:W-:Y:S05]  /*5fc0*/  @!P2 BRA `(.L_x_1683) ;  /* 0x000000000018a947 */ /* 0x000fea0003800000 */
[----:B------:R-:W-:Y:S01]  /*5fd0*/  FMUL.FTZ R2, R85, UR17 ;  /* 0x0000001155027c20 */ /* 0x000fe20008410000 */
[----:B-----5:R-:W-:-:S03]  /*5fe0*/  LOP3.LUT P1, RZ, R101, 0xff00, RZ, 0xc0, !PT ;  /* 0x0000ff0065ff7812 */ /* 0x020fc6000782c0ff */
[----:B------:R-:W-:-:S05]  /*5ff0*/  FMUL.FTZ R2, R2, UR16 ;  /* 0x0000001002027c20 */ /* 0x000fca0008410000 */
[----:B------:R-:W-:-:S04]  /*6000*/  FSEL R2, R2, RZ, P1 ;  /* 0x000000ff02027208 */ /* 0x000fc80000800000 */
[----:B------:R-:W-:-:S04]  /*6010*/  F2FP.F16.F32.PACK_AB R2, RZ, R2 ;  /* 0x00000002ff02723e */ /* 0x000fc800000000ff */
[----:B------:R-:W-:-:S07]  /*6020*/  PRMT R74, R74, 0x5410, R2 ;  /* 0x000054104a4a7816 */ /* 0x000fce0000000002 */
.L_x_1683:
[----:B------:R-:W-:Y:S05]  /*6030*/  @!P2 BRA `(.L_x_1684) ;  /* 0x000000000018a947 */ /* 0x000fea0003800000 */
[----:B------:R-:W-:Y:S01]  /*6040*/  FMUL.FTZ R2, R83, UR17 ;  /* 0x0000001153027c20 */ /* 0x000fe20008410000 */
[----:B-----5:R-:W-:-:S03]  /*6050*/  LOP3.LUT P1, RZ, R101, 0xff0000, RZ, 0xc0, !PT ;  /* 0x00ff000065ff7812 */ /* 0x020fc6000782c0ff */
[----:B------:R-:W-:-:S05]  /*6060*/  FMUL.FTZ R2, R2, UR16 ;  /* 0x0000001002027c20 */ /* 0x000fca0008410000 */
[----:B------:R-:W-:-:S04]  /*6070*/  FSEL R2, R2, RZ, P1 ;  /* 0x000000ff02027208 */ /* 0x000fc80000800000 */
[----:B------:R-:W-:-:S04]  /*6080*/  F2FP.F16.F32.PACK_AB R2, RZ, R2 ;  /* 0x00000002ff02723e */ /* 0x000fc800000000ff */
[----:B------:R-:W-:-:S07]  /*6090*/  PRMT R75, R2, 0x7610, R75 ;  /* 0x00007610024b7816 */ /* 0x000fce000000004b */
.L_x_1684:
        /* <DEDUP_REMOVED lines=11> */
.L_x_1677:
        /* <DEDUP_REMOVED lines=12> */
.L_x_1685:
        /* <DEDUP_REMOVED lines=12> */
.L_x_1686:
        /* <DEDUP_REMOVED lines=12> */
.L_x_1687:
        /* <DEDUP_REMOVED lines=12> */
.L_x_1688:
        /* <DEDUP_REMOVED lines=12> */
.L_x_1689:
        /* <DEDUP_REMOVED lines=12> */
.L_x_1690:
        /* <DEDUP_REMOVED lines=12> */
.L_x_1691:
        /* <DEDUP_REMOVED lines=12> */
[----:B0-----:R-:W-:-:S07]  /*6750*/  PRMT R75, R75, 0x5410, R2 ;  /* 0x000054104b4b7816 */ /* 0x001fce0000000002 */
.L_x_1669:
[----:B------:R-:W1:Y:S01]  /*6760*/  @P0 LDC.64 R82, c[0x0][0x478] ;  /* 0x00011e00ff520b82 */ /* 0x000e620000000a00 */
[----:B0-----:R-:W-:Y:S01]  /*6770*/  @P0 IADD3 R87, PT, PT, R80, 0x200, RZ ;  /* 0x0000020050570810 */ /* 0x001fe20007ffe0ff */
[----:B------:R-:W-:Y:S01]  /*6780*/  UPLOP3.LUT UP1, UPT, UPT, UPT, UP1, 0x40, 0x4 ;  /* 0x000000000004789c */ /* 0x000fe20003f2e810 */
[----:B------:R-:W-:-:S05]  /*6790*/  @P2 IADD3 R89, PT, PT, R81, 0x200, RZ ;  /* 0x0000020051592810 */ /* 0x000fca0007ffe0ff */
        /* <DEDUP_REMOVED lines=9> */
.L_x_1591:
[----:B------:R-:W1:Y:S08]  /*6830*/  S2UR UR4, SR_CTAID.X ;  /* 0x00000000000479c3 */ /* 0x000e700000002500 */
[----:B------:R-:W1:Y:S08]  /*6840*/  LDC R0, c[0x0][0x388] ;  /* 0x0000e200ff007b82 */ /* 0x000e700000000800 */
[----:B------:R-:W2:Y:S08]  /*6850*/  LDC.64 R2, c[0x0][0x440] ;  /* 0x00011000ff027b82 */ /* 0x000eb00000000a00 */
[----:B-----5:R-:W3:Y:S01]  /*6860*/  LDC.64 R4, c[0x0][0x448] ;  /* 0x00011200ff047b82 */ /* 0x020ee20000000a00 */
        /* <DEDUP_REMOVED lines=17> */
.L_x_1693:
        /* <DEDUP_REMOVED lines=16> */
.L_x_10687:


//--------------------- .text._ZN10layer_norm13ln_bwd_kernelINS_13Kernel_traitsI6__halfS2_S2_S2_fjLj6144ELj1ELj1ELj8ELj16ENS_18Kernel_traits_baseILj6144ES2_S2_S2_S2_fjLj256EEEEELb1ELb1ELb0ELb0EEEvNS_9BwdParamsE --------------------------
	.section	.text._ZN10layer_norm13ln_bwd_kernelINS_13Kernel_traitsI6__halfS2_S2_S2_fjLj6144ELj1ELj1ELj8ELj16ENS_18Kernel_traits_baseILj6144ES2_S2_S2_S2_fjLj256EEEEELb1ELb1ELb0ELb0EEEvNS_9BwdParamsE,"ax",@progbits
	.align	128
        .global         _ZN10layer_norm13ln_bwd_kernelINS_13Kernel_traitsI6__halfS2_S2_S2_fjLj6144ELj1ELj1ELj8ELj16ENS_18Kernel_traits_baseILj6144ES2_S2_S2_S2_fjLj256EEEEELb1ELb1ELb0ELb0EEEvNS_9BwdParamsE
        .type           _ZN10layer_norm13ln_bwd_kernelINS_13Kernel_traitsI6__halfS2_S2_S2_fjLj6144ELj1ELj1ELj8ELj16ENS_18Kernel_traits_baseILj6144ES2_S2_S2_S2_fjLj256EEEEELb1ELb1ELb0ELb0EEEvNS_9BwdParamsE,@function
        .size           _ZN10layer_norm13ln_bwd_kernelINS_13Kernel_traitsI6__halfS2_S2_S2_fjLj6144ELj1ELj1ELj8ELj16ENS_18Kernel_traits_baseILj6144ES2_S2_S2_S2_fjLj256EEEEELb1ELb1ELb0ELb0EEEvNS_9BwdParamsE,(.L_x_10688 - _ZN10layer_norm13ln_bwd_kernelINS_13Kernel_traitsI6__halfS2_S2_S2_fjLj6144ELj1ELj1ELj8ELj16ENS_18Kernel_traits_baseILj6144ES2_S2_S2_S2_fjLj256EEEEELb1ELb1ELb0ELb0EEEvNS_9BwdParamsE)
        .other          _ZN10layer_norm13ln_bwd_kernelINS_13Kernel_traitsI6__halfS2_S2_S2_fjLj6144ELj1ELj1ELj8ELj16ENS_18Kernel_traits_baseILj6144ES2_S2_S2_S2_fjLj256EEEEELb1ELb1ELb0ELb0EEEvNS_9BwdParamsE,@"STO_CUDA_ENTRY STV_DEFAULT"
_ZN10layer_norm13ln_bwd_kernelINS_13Kernel_traitsI6__halfS2_S2_S2_fjLj6144ELj1ELj1ELj8ELj16ENS_18Kernel_traits_baseILj6144ES2_S2_S2_S2_fjLj256EEEEELb1ELb1ELb0ELb0EEEvNS_9BwdParamsE:
.text._ZN10layer_norm13ln_bwd_kernelINS_13Kernel_traitsI6__halfS2_S2_S2_fjLj6144ELj1ELj1ELj8ELj16ENS_18Kernel_traits_baseILj6144ES2_S2_S2_S2_fjLj256EEEEELb1ELb1ELb0ELb0EEEvNS_9BwdParamsE:
        /* <DEDUP_REMOVED lines=120> */
.L_x_1724:
[----:B------:R-:W0:Y:S08]  /*0780*/  LDC.64 R144, c[0x0][0x3c0] ;  /* 0x0000f000ff907b82 */ /* 0x000e300000000a00 */
[----:B------:R-:W1:Y:S08]  /*0790*/  LDC R179, c[0x0][0x388] ;  /* 0x0000e200ffb37b82 */ /* 0x000e700000000800 */
[----:B------:R-:W2:Y:S01]  /*07a0*/  LDC.64 R146, c[0x0][0x3c8] ;  /* 0x0000f200ff927b82 */ /* 0x000ea20000000a00 */
[----:B0-----:R-:W-:-:S06]  /*07b0*/  IMAD.WIDE R144, R176, 0x4, R144 ;  /* 0x00000004b0907825 */ /* 0x001fcc00078e0290 */
[----:B------:R0:W3:Y:S01]  /*07c0*/  LDG.E R144, desc[UR4][R144.64] ;  /* 0x0000000490907981 */ /* 0x0000e2000c1e1900 */
[----:B------:R-:W-:Y:S01]  /*07d0*/  ISETP.GE.U32.AND P3, PT, R178, 0x100, PT ;  /* 0x00000100b200780c */ /* 0x000fe20003f66070 */
[----:B-1---5:R-:W-:Y:S01]  /*07e0*/  IMAD R0, R176, R179, RZ ;  /* 0x000000b3b0007224 */ /* 0x022fe200078e02ff */
[C---:B------:R-:W-:Y:S01]  /*07f0*/  ISETP.GE.U32.AND P5, PT, R178.reuse, 0x200, PT ;  /* 0x00000200b200780c */ /* 0x040fe20003fa6070 */
[----:B------:R-:W1:Y:S01]  /*0800*/  S2R R152, SR_CgaCtaId ;  /* 0x0000000000987919 */ /* 0x000e620000008800 */
[----:B------:R-:W-:Y:S02]  /*0810*/  ISETP.GE.U32.AND P4, PT, R178, 0x300, PT ;  /* 0x00000300b200780c */ /* 0x000fe40003f86070 */
[----:B------:R-:W-:Y:S01]  /*0820*/  SHF.R.S32.HI R149, RZ, 0x1f, R0 ;  /* 0x0000001fff957819 */ /* 0x000fe20000011400 */
[----:B--2---:R-:W-:-:S03]  /*0830*/  IMAD.WIDE R146, R176, 0x4, R146 ;  /* 0x00000004b0927825 */ /* 0x004fc600078e0292 */
[----:B------:R-:W-:Y:S02]  /*0840*/  LEA.HI R149, R149, R0, RZ, 0x3 ;  /* 0x0000000095957211 */ /* 0x000fe400078f18ff */
[----:B-----5:R2:W5:Y:S01]  /*0850*/  LDG.E R0, desc[UR4][R146.64] ;  /* 0x0000000492007981 */ /* 0x020562000c1e1900 */
[----:B------:R-:W-:Y:S01]  /*0860*/  ISETP.NE.AND P0, PT, RZ, UR7, PT ;  /* 0x00000007ff007c0c */ /* 0x000fe2000bf05270 */
[----:B------:R-:W-:Y:S01]  /*0870*/  BSSY.RECONVERGENT B0, `(.L_x_1695) ;  /* 0x0000067000007945 */ /* 0x000fe20003800200 */
[----:B------:R-:W-:Y:S01]  /*0880*/  LEA.HI.SX32 R175, R149, R180, 0x1d ;  /* 0x000000b495af7211 */ /* 0x000fe200078feaff */
[----:B------:R-:W-:Y:S01]  /*0890*/  HFMA2 R155, -RZ, RZ, 0, 0 ;  /* 0x00000000ff9b7431 */ /* 0x000fe200000001ff */
[----:B------:R-:W-:Y:S02]  /*08a0*/  MOV R156, RZ ;  /* 0x000000ff009c7202 */ /* 0x000fe40000000f00 */
[----:B0-----:R-:W-:Y:S02]  /*08b0*/  P2R R145, PR, RZ, 0x1 ;  /* 0x00000001ff917803 */ /* 0x001fe40000000000 */
[----:B------:R-:W-:-:S02]  /*08c0*/  MOV R154, R175 ;  /* 0x000000af009a7202 */ /* 0x000fc40000000f00 */
[----:B---3--:R-:W-:Y:S01]  /*08d0*/  FSEL R153, R144, RZ, !P0 ;  /* 0x000000ff90997208 */ /* 0x008fe20004000000 */
[----:B-12---:R-:W-:Y:S06]  /*08e0*/  @!P3 BRA `(.L_x_1696) ;  /* 0x00000004007cb947 */ /* 0x006fec0003800000 */
[----:B------:R-:W0:Y:S08]  /*08f0*/  LDC.64 R4, c[0x0][0x3a8] ;  /* 0x0000ea00ff047b82 */ /* 0x000e300000000a00 */
[----:B------:R-:W1:Y:S08]  /*0900*/  LDC.64 R8, c[0x0][0x428] ;  /* 0x00010a00ff087b82 */ /* 0x000e700000000a00 */
[----:B------:R-:W2:Y:S01]  /*0910*/  LDC.64 R190, c[0x0][0x3b0] ;  /* 0x0000ec00ffbe7b82 */ /* 0x000ea20000000a00 */
[----:B0-----:R-:W-:-:S06]  /*0920*/  IMAD.WIDE.U32 R4, R175, 0x10, R4 ;  /* 0x00000010af047825 */ /* 0x001fcc00078e0004 */
[----:B------:R-:W3:Y:S01]  /*0930*/  LDG.E.128 R4, desc[UR4][R4.64] ;  /* 0x0000000404047981 */ /* 0x000ee2000c1e1d00 */
[----:B-1----:R-:W-:-:S06]  /*0940*/  IMAD.WIDE.U32 R8, R175, 0x10, R8 ;  /* 0x00000010af087825 */ /* 0x002fcc00078e0008 */
[----:B------:R-:W3:Y:S01]  /*0950*/  LDG.E.128 R8, desc[UR4][R8.64] ;  /* 0x0000000408087981 */ /* 0x000ee2000c1e1d00 */
[----:B----4-:R-:W-:Y:S01]  /*0960*/  ISETP.NE.U32.AND P0, PT, RZ, UR8, PT ;  /* 0x00000008ff007c0c */ /* 0x010fe2000bf05070 */
[----:B--2---:R-:W-:-:S03]  /*0970*/  IMAD.WIDE.U32 R190, R175, 0x8, R190 ;  /* 0x00000008afbe7825 */ /* 0x004fc600078e00be */
[----:B------:R-:W-:-:S03]  /*0980*/  ISETP.NE.AND.EX P0, PT, RZ, UR9, PT, P0 ;  /* 0x00000009ff007c0c */ /* 0x000fc6000bf05300 */
[----:B------:R-:W5:Y:S10]  /*0990*/  LDG.E.64 R190, desc[UR4][R190.64] ;  /* 0x00000004bebe7981 */ /* 0x000f74000c1e1b00 */
[----:B------:R-:W0:Y:S02]  /*09a0*/  @P0 LDC.64 R2, c[0x0][0x438] ;  /* 0x00010e00ff020b82 */ /* 0x000e240000000a00 */
[----:B0-----:R-:W-:-:S05]  /*09b0*/  @P0 IMAD.WIDE.U32 R2, R175, 0x10, R2 ;  /* 0x00000010af020825 */ /* 0x001fca00078e0002 */
[----:B------:R0:W5:Y:S01]  /*09c0*/  @P0 LDG.E.128 R36, desc[UR4][R2.64] ;  /* 0x0000000402240981 */ /* 0x000162000c1e1d00 */
[----:B------:R-:W-:Y:S01]  /*09d0*/  IADD3 R154, PT, PT, R175, 0x100, RZ ;  /* 0x00000100af9a7810 */ /* 0x000fe20007ffe0ff */
[--C-:B---3--:R-:W-:Y:S02]  /*09e0*/  HADD2.F32 R14, -RZ, R4.reuse.H1_H1 ;  /* 0x30000004ff0e7230 */ /* 0x108fe40000004100 */
[----:B------:R-:W-:Y:S02]  /*09f0*/  HADD2.F32 R12, -RZ, R4.H0_H0 ;  /* 0x20000004ff0c7230 */ /* 0x000fe40000004100 */
[--C-:B------:R-:W-:Y:S02]  /*0a00*/  HADD2.F32 R16, -RZ, R5.reuse.H0_H0 ;  /* 0x20000005ff107230 */ /* 0x100fe40000004100 */
[----:B------:R-:W-:Y:S02]  /*0a10*/  HADD2.F32 R18, -RZ, R5.H1_H1 ;  /* 0x30000005ff127230 */ /* 0x000fe40000004100 */
[----:B------:R-:W-:-:S02]  /*0a20*/  HADD2.F32 R4, -RZ, R116.H0_H0 ;  /* 0x20000074ff047230 */ /* 0x000fc40000004100 */
[----:B------:R-:W-:Y:S02]  /*0a30*/  HADD2.F32 R5, -RZ, R8.H0_H0 ;  /* 0x20000008ff057230 */ /* 0x000fe40000004100 */
[--C-:B------:R-:W-:Y:S02]  /*0a40*/  HADD2.F32 R148, -RZ, R7.reuse.H0_H0 ;  /* 0x20000007ff947230 */ /* 0x100fe40000004100 */
[----:B------:R-:W-:Y:S02]  /*0a50*/  HADD2.F32 R150, -RZ, R7.H1_H1 ;  /* 0x30000007ff967230 */ /* 0x000fe40000004100 */
[C---:B------:R-:W-:Y:S01]  /*0a60*/  FADD.FTZ R7, -R153.reuse, R14 ;  /* 0x0000000e99077221 */ /* 0x040fe20000010100 */
[C---:B0-----:R-:W-:Y:S01]  /*0a70*/  FADD.FTZ R3, -R153.reuse, R12 ;  /* 0x0000000c99037221 */ /* 0x041fe20000010100 */
[----:B------:R-:W-:Y:S02]  /*0a80*/  FMUL.FTZ R2, R4, R5 ;  /* 0x0000000504027220 */ /* 0x000fe40000410000 */
[----:B-----5:R-:W-:Y:S01]  /*0a90*/  FMUL.FTZ R4, R0, R7 ;  /* 0x0000000700047220 */ /* 0x020fe20000410000 */
[----:B------:R-:W-:Y:S01]  /*0aa0*/  FADD.FTZ R7, -R153, R16 ;  /* 0x0000001099077221 */ /* 0x000fe20000010100 */
[----:B------:R-:W-:-:S02]  /*0ab0*/  HADD2.F32 R144, -RZ, R6.H0_H0 ;  /* 0x20000006ff907230 */ /* 0x000fc40000004100 */
[C---:B------:R-:W-:Y:S01]  /*0ac0*/  FMUL.FTZ R3, R0.reuse, R3 ;  /* 0x0000000300037220 */ /* 0x040fe20000410000 */
[----:B------:R-:W-:Y:S02]  /*0ad0*/  HADD2.F32 R146, -RZ, R6.H1_H1 ;  /* 0x30000006ff927230 */ /* 0x000fe40000004100 */
[----:B------:R-:W-:Y:S02]  /*0ae0*/  HADD2.F32 R8, -RZ, R8.H1_H1 ;  /* 0x30000008ff087230 */ /* 0x000fe40000004100 */
[--C-:B------:R-:W-:Y:S02]  /*0af0*/  HADD2.F32 R13, -RZ, R9.reuse.H0_H0 ;  /* 0x20000009ff0d7230 */ /* 0x100fe40000004100 */
[----:B------:R-:W-:Y:S02]  /*0b00*/  HADD2.F32 R15, -RZ, R9.H1_H1 ;  /* 0x30000009ff0f7230 */ /* 0x000fe40000004100 */
[----:B------:R-:W-:Y:S02]  /*0b10*/  HADD2.F32 R6, -RZ, R116.H1_H1 ;  /* 0x30000074ff067230 */ /* 0x000fe40000004100 */
[----:B------:R-:W-:Y:S01]  /*0b20*/  FMUL.FTZ R7, R0, R7 ;  /* 0x0000000700077220 */ /* 0x000fe20000410000 */
[----:B------:R-:W-:-:S02]  /*0b30*/  HADD2.F32 R9, -RZ, R117.H0_H0 ;  /* 0x20000075ff097230 */ /* 0x000fc40000004100 */
[--C-:B------:R-:W-:Y:S02]  /*0b40*/  HADD2.F32 R145, -RZ, R10.reuse.H0_H0 ;  /* 0x2000000aff917230 */ /* 0x100fe40000004100 */
[----:B------:R-:W-:Y:S02]  /*0b50*/  HADD2.F32 R147, -RZ, R10.H1_H1 ;  /* 0x3000000aff937230 */ /* 0x000fe40000004100 */
[----:B------:R-:W-:Y:S01]  /*0b60*/  FADD.FTZ R84, R84, R5 ;  /* 0x0000000554547221 */ /* 0x000fe20000010000 */
[----:B------:R-:W-:Y:S02]  /*0b70*/  HADD2.F32 R10, -RZ, R117.H1_H1 ;  /* 0x30000075ff0a7230 */ /* 0x000fe40000004100 */
[----:B------:R-:W-:Y:S01]  /*0b80*/  FFMA.FTZ R108, R3, R5, R108 ;  /* 0x00000005036c7223 */ /* 0x000fe2000001006c */
[----:B------:R-:W-:Y:S02]  /*0b90*/  HADD2.F32 R12, -RZ, R118.H0_H0 ;  /* 0x20000076ff0c7230 */ /* 0x000fe40000004100 */
[----:B------:R-:W-:Y:S01]  /*0ba0*/  FMUL.FTZ R5, R6, R8 ;  /* 0x0000000806057220 */ /* 0x000fe20000410000 */
[----:B------:R-:W-:-:S02]  /*0bb0*/  HADD2.F32 R149, -RZ, R11.H0_H0 ;  /* 0x2000000bff957230 */ /* 0x000fc40000004100 */
[-C--:B------:R-:W-:Y:S01]  /*0bc0*/  FMUL.FTZ R6, R9, R13.reuse ;  /* 0x0000000d09067220 */ /* 0x080fe20000410000 */
[----:B------:R-:W-:Y:S02]  /*0bd0*/  HADD2.F32 R151, -RZ, R11.H1_H1 ;  /* 0x3000000bff977230 */ /* 0x000fe40000004100 */
[----:B------:R-:W-:Y:S01]  /*0be0*/  FADD.FTZ R11, -R153, R18 ;  /* 0x00000012990b7221 */ /* 0x000fe20000010100 */
[----:B------:R-:W-:Y:S02]  /*0bf0*/  HADD2.F32 R14, -RZ, R118.H1_H1 ;  /* 0x30000076ff0e7230 */ /* 0x000fe40000004100 */
        /* <DEDUP_REMOVED lines=8> */
[----:B------:R-:W-:Y:S01]  /*0c80*/  FMUL.FTZ R12, R14, R147 ;  /* 0x000000930e0c7220 */ /* 0x000fe20000410000 */
[----:B------:R-:W-:Y:S01]  /*0c90*/  FADD.FTZ R11, -R153, R144 ;  /* 0x00000090990b7221 */ /* 0x000fe20000010100 */
[----:B------:R-:W-:Y:S01]  /*0ca0*/  FMUL.FTZ R14, R0, R13 ;  /* 0x0000000d000e7220 */ /* 0x000fe20000410000 */
[----:B------:R-:W-:Y:S01]  /*0cb0*/  FADD.FTZ R16, RZ, R2 ;  /* 0x00000002ff107221 */ /* 0x000fe20000010000 */
[----:B------:R-:W-:Y:S01]  /*0cc0*/  FFMA.FTZ R13, R3, R2, RZ ;  /* 0x00000002030d7223 */ /* 0x000fe200000100ff */
[----:B------:R-:W-:Y:S01]  /*0cd0*/  FADD.FTZ R87, R87, R15 ;  /* 0x0000000f57577221 */ /* 0x000fe20000010000 */
[----:B------:R-:W-:Y:S01]  /*0ce0*/  FFMA.FTZ R111, R8, R15, R111 ;  /* 0x0000000f086f7223 */ /* 0x000fe2000001006f */
[----:B------:R-:W-:Y:S01]  /*0cf0*/  FMUL.FTZ R11, R0, R11 ;  /* 0x0000000b000b7220 */ /* 0x000fe20000410000 */
        /* <DEDUP_REMOVED lines=8> */
[----:B------:R-:W-:-:S02]  /*0d80*/  FFMA.FTZ R145, R7, R6, R16 ;  /* 0x0000000607917223 */ /* 0x000fc40000010010 */
[----:B------:R-:W-:Y:S01]  /*0d90*/  FMUL.FTZ R15, R0, R147 ;  /* 0x00000093000f7220 */ /* 0x000fe20000410000 */
[----:B------:R-:W-:Y:S01]  /*0da0*/  FADD.FTZ R147, R18, R9 ;  /* 0x0000000912937221 */ /* 0x000fe20000010000 */
[----:B------:R-:W-:Y:S01]  /*0db0*/  FFMA.FTZ R16, R8, R9, R145 ;  /* 0x0000000908107223 */ /* 0x000fe20000010091 */
[--C-:B------:R-:W-:Y:S02]  /*0dc0*/  HADD2.F32 R144, -RZ, R119.reuse.H0_H0 ;  /* 0x20000077ff907230 */ /* 0x100fe40000004100 */
[----:B------:R-:W-:Y:S02]  /*0dd0*/  HADD2.F32 R146, -RZ, R119.H1_H1 ;  /* 0x30000077ff927230 */ /* 0x000fe40000004100 */
[----:B------:R-:W-:Y:S01]  /*0de0*/  FADD.FTZ R147, R147, R10 ;  /* 0x0000000a93937221 */ /* 0x000fe20000010000 */
[----:B------:R-:W-:Y:S01]  /*0df0*/  FFMA.FTZ R145, R11, R10, R16 ;  /* 0x0000000a0b917223 */ /* 0x000fe20000010010 */
[-C--:B------:R-:W-:Y:S01]  /*0e00*/  FMUL.FTZ R13, R144, R149.reuse ;  /* 0x00000095900d7220 */ /* 0x080fe20000410000 */
        /* <DEDUP_REMOVED lines=10> */
[C---:B------:R-:W-:Y:S01]  /*0eb0*/  FFMA.FTZ R107, R18.reuse, R151, R107 ;  /* 0x00000097126b7223 */ /* 0x040fe2000001006b */
[----:B------:R-:W-:Y:S01]  /*0ec0*/  FADD.FTZ R155, R155, R16 ;  /* 0x000000109b9b7221 */ /* 0x000fe20000010000 */
[----:B------:R-:W-:-:S07]  /*0ed0*/  FFMA.FTZ R156, R18, R16, R145 ;  /* 0x00000010129c7223 */ /* 0x000fce0000010091 */
.L_x_1696:
[----:B----4-:R-:W-:Y:S05]  /*0ee0*/  BSYNC.RECONVERGENT B0 ;  /* 0x0000000000007941 */ /* 0x010fea0003800200 */
.L_x_1695:
        /* <DEDUP_REMOVED lines=15> */
[----:B------:R0:W5:Y:S01]  /*0fe0*/  @P0 LDG.E.128 R32, desc[UR4][R28.64] ;  /* 0x000000041c200981 */ /* 0x000162000c1e1d00 */
[----:B------:R-:W-:Y:S01]  /*0ff0*/  IADD3 R154, PT, PT, R154, 0x100, RZ ;  /* 0x000001009a9a7810 */ /* 0x000fe20007ffe0ff */
[--C-:B---3--:R-:W-:Y:S02]  /*1000*/  HADD2.F32 R30, -RZ, R20.reuse.H0_H0 ;  /* 0x20000014ff1e7230 */ /* 0x108fe40000004100 */
[----:B------:R-:W-:Y:S02]  /*1010*/  HADD2.F32 R144, -RZ, R20.H1_H1 ;  /* 0x30000014ff907230 */ /* 0x000fe40000004100 */
[--C-:B------:R-:W-:Y:S02]  /*1020*/  HADD2.F32 R146, -RZ, R21.reuse.H0_H0 ;  /* 0x20000015ff927230 */ /* 0x100fe40000004100 */
[C---:B------:R-:W-:Y:S01]  /*1030*/  FADD.FTZ R17, -R153.reuse, R30 ;  /* 0x0000001e99117221 */ /* 0x040fe20000010100 */
[----:B------:R-:W-:Y:S02]  /*1040*/  HADD2.F32 R148, -RZ, R21.H1_H1 ;  /* 0x30000015ff947230 */ /* 0x000fe40000004100 */
[----:B------:R-:W-:Y:S01]  /*1050*/  FADD.FTZ R21, -R153, R144 ;  /* 0x0000009099157221 */ /* 0x000fe20000010100 */
[----:B------:R-:W-:-:S02]  /*1060*/  HADD2.F32 R158, -RZ, R22.H0_H0 ;  /* 0x20000016ff9e7230 */ /* 0x000fc40000004100 */
[C---:B-----5:R-:W-:Y:S01]  /*1070*/  FMUL.FTZ R17, R0.reuse, R17 ;  /* 0x0000001100117220 */ /* 0x060fe20000410000 */
[----:B------:R-:W-:Y:S02]  /*1080*/  HADD2.F32 R160, -RZ, R22.H1_H1 ;  /* 0x30000016ffa07230 */ /* 0x000fe40000004100 */
[----:B------:R-:W-:Y:S01]  /*1090*/  FMUL.FTZ R22, R0, R21 ;  /* 0x0000001500167220 */ /* 0x000fe20000410000 */
[--C-:B------:R-:W-:Y:S02]  /*10a0*/  HADD2.F32 R192, -RZ, R23.reuse.H0_H0 ;  /* 0x20000017ffc07230 */ /* 0x100fe40000004100 */
[----:B------:R-:W-:Y:S02]  /*10b0*/  HADD2.F32 R194, -RZ, R23.H1_H1 ;  /* 0x30000017ffc27230 */ /* 0x000fe40000004100 */
[----:B------:R-:W-:Y:S02]  /*10c0*/  HADD2.F32 R20, -RZ, R132.H0_H0 ;  /* 0x20000084ff147230 */ /* 0x000fe40000004100 */
[----:B----4-:R-:W-:-:S02]  /*10d0*/  HADD2.F32 R19, -RZ, R24.H0_H0 ;  /* 0x20000018ff137230 */ /* 0x010fc40000004100 */
[----:B------:R-:W-:Y:S01]  /*10e0*/  FADD.FTZ R21, -R153, R146 ;  /* 0x0000009299157221 */ /* 0x000fe20000010100 */
[----:B------:R-:W-:Y:S02]  /*10f0*/  HADD2.F32 R24, -RZ, R24.H1_H1 ;  /* 0x30000018ff187230 */ /* 0x000fe40000004100 */
[--C-:B0-----:R-:W-:Y:S02]  /*1100*/  HADD2.F32 R28, -RZ, R25.reuse.H0_H0 ;  /* 0x20000019ff1c7230 */ /* 0x101fe40000004100 */
[----:B------:R-:W-:Y:S02]  /*1110*/  HADD2.F32 R150, -RZ, R25.H1_H1 ;  /* 0x30000019ff967230 */ /* 0x000fe40000004100 */
[----:B------:R-:W-:Y:S02]  /*1120*/  HADD2.F32 R23, -RZ, R132.H1_H1 ;  /* 0x30000084ff177230 */ /* 0x000fe40000004100 */
[----:B------:R-:W-:Y:S02]  /*1130*/  HADD2.F32 R25, -RZ, R133.H0_H0 ;  /* 0x20000085ff197230 */ /* 0x000fe40000004100 */
        /* <DEDUP_REMOVED lines=8> */
[----:B------:R-:W-:Y:S01]  /*11c0*/  FADD.FTZ R25, -R153, R158 ;  /* 0x0000009e99197221 */ /* 0x000fe20000010100 */
[----:B------:R-:W-:Y:S01]  /*11d0*/  FADD.FTZ R78, R78, R28 ;  /* 0x0000001c4e4e7221 */ /* 0x000fe20000010000 */
[----:B------:R-:W-:Y:S01]  /*11e0*/  FFMA.FTZ R102, R21, R28, R102 ;  /* 0x0000001c15667223 */ /* 0x000fe20000010066 */
[----:B------:R-:W-:-:S02]  /*11f0*/  HADD2.F32 R29, -RZ, R26.H0_H0 ;  /* 0x2000001aff1d7230 */ /* 0x000fc40000004100 */
[----:B------:R-:W-:Y:S01]  /*1200*/  FMUL.FTZ R25, R0, R25 ;  /* 0x0000001900197220 */ /* 0x000fe20000410000 */
[----:B------:R-:W-:Y:S02]  /*1210*/  HADD2.F32 R28, -RZ, R134.H0_H0 ;  /* 0x20000086ff1c7230 */ /* 0x000fe40000004100 */
[----:B------:R-:W-:Y:S01]  /*1220*/  FADD.FTZ R31, -R153, R160 ;  /* 0x000000a0991f7221 */ /* 0x000fe20000010100 */
[----:B------:R-:W-:Y:S01]  /*1230*/  FADD.FTZ R144, R155, R20 ;  /* 0x000000149b907221 */ /* 0x000fe20000010000 */
[----:B------:R-:W-:Y:S01]  /*1240*/  FADD.FTZ R72, R72, R29 ;  /* 0x0000001d48487221 */ /* 0x000fe20000010000 */
[-C--:B------:R-:W-:Y:S01]  /*1250*/  FFMA.FTZ R96, R25, R29.reuse, R96 ;  /* 0x0000001d19607223 */ /* 0x080fe20000010060 */
[----:B------:R-:W-:Y:S01]  /*1260*/  FMUL.FTZ R28, R28, R29 ;  /* 0x0000001d1c1c7220 */ /* 0x000fe20000410000 */
[----:B------:R-:W-:Y:S01]  /*1270*/  FFMA.FTZ R29, R17, R20, R156 ;  /* 0x00000014111d7223 */ /* 0x000fe2000001009c */
[--C-:B------:R-:W-:Y:S02]  /*1280*/  HADD2.F32 R149, -RZ, R27.reuse.H0_H0 ;  /* 0x2000001bff957230 */ /* 0x100fe40000004100 */
[----:B------:R-:W-:Y:S01]  /*1290*/  FMUL.FTZ R30, R0, R31 ;  /* 0x0000001f001e7220 */ /* 0x000fe20000410000 */
[----:B------:R-:W-:-:S02]  /*12a0*/  HADD2.F32 R151, -RZ, R27.H1_H1 ;  /* 0x3000001bff977230 */ /* 0x000fc40000004100 */
[C---:B------:R-:W-:Y:S01]  /*12b0*/  FADD.FTZ R23, -R153.reuse, R148 ;  /* 0x0000009499177221 */ /* 0x040fe20000010100 */
[----:B------:R-:W-:Y:S02]  /*12c0*/  HADD2.F32 R27, -RZ, R133.H1_H1 ;  /* 0x30000085ff1b7230 */ /* 0x000fe40000004100 */
[----:B------:R-:W-:Y:S01]  /*12d0*/  FADD.FTZ R31, R144, R19 ;  /* 0x00000013901f7221 */ /* 0x000fe20000010000 */
[----:B------:R-:W-:Y:S01]  /*12e0*/  FFMA.FTZ R144, R22, R19, R29 ;  /* 0x0000001316907223 */ /* 0x000fe2000001001d */
[----:B------:R-:W-:Y:S02]  /*12f0*/  HADD2.F32 R162, -RZ, R26.H1_H1 ;  /* 0x3000001affa27230 */ /* 0x000fe40000004100 */
[----:B------:R-:W-:Y:S01]  /*1300*/  FMUL.FTZ R26, R0, R23 ;  /* 0x00000017001a7220 */ /* 0x000fe20000410000 */
[----:B------:R-:W-:Y:S01]  /*1310*/  FADD.FTZ R147, -R153, R192 ;  /* 0x000000c099937221 */ /* 0x000fe20000010100 */
[----:B------:R-:W-:Y:S01]  /*1320*/  FMUL.FTZ R23, R27, R150 ;  /* 0x000000961b177220 */ /* 0x000fe20000410000 */
[----:B------:R-:W-:Y:S01]  /*1330*/  FADD.FTZ R146, R31, R24 ;  /* 0x000000181f927221 */ /* 0x000fe20000010000 */
[----:B------:R-:W-:Y:S01]  /*1340*/  FFMA.FTZ R145, R21, R24, R144 ;  /* 0x0000001815917223 */ /* 0x000fe20000010090 */
[----:B------:R-:W-:-:S02]  /*1350*/  HADD2.F32 R27, -RZ, R134.H1_H1 ;  /* 0x30000086ff1b7230 */ /* 0x000fc40000004100 */
[----:B------:R-:W-:Y:S01]  /*1360*/  FMUL.FTZ R31, R0, R147 ;  /* 0x00000093001f7220 */ /* 0x000fe20000410000 */
[----:B------:R-:W-:Y:S01]  /*1370*/  FADD.FTZ R147, R146, R23 ;  /* 0x0000001792937221 */ /* 0x000fe20000010000 */
[----:B------:R-:W-:Y:S01]  /*1380*/  FFMA.FTZ R144, R26, R23, R145 ;  /* 0x000000171a907223 */ /* 0x000fe20000010091 */
[--C-:B------:R-:W-:Y:S02]  /*1390*/  HADD2.F32 R148, -RZ, R135.reuse.H0_H0 ;  /* 0x20000087ff947230 */ /* 0x100fe40000004100 */
[----:B------:R-:W-:Y:S01]  /*13a0*/  FMUL.FTZ R27, R27, R162 ;  /* 0x000000a21b1b7220 */ /* 0x000fe20000410000 */
[----:B------:R-:W-:Y:S01]  /*13b0*/  FADD.FTZ R146, R147, R28 ;  /* 0x0000001c93927221 */ /* 0x000fe20000010000 */
[----:B------:R-:W-:Y:S01]  /*13c0*/  FFMA.FTZ R145, R25, R28, R144 ;  /* 0x0000001c19917223 */ /* 0x000fe20000010090 */
[----:B------:R-:W-:Y:S02]  /*13d0*/  HADD2.F32 R160, -RZ, R135.H1_H1 ;  /* 0x30000087ffa07230 */ /* 0x000fe40000004100 */
[----:B------:R-:W-:Y:S01]  /*13e0*/  FMUL.FTZ R29, R148, R149 ;  /* 0x00000095941d7220 */ /* 0x000fe20000410000 */
[----:B------:R-:W-:Y:S01]  /*13f0*/  FADD.FTZ R147, -R153, R194 ;  /* 0x000000c299937221 */ /* 0x000fe20000010100 */
[----:B------:R-:W-:Y:S01]  /*1400*/  FADD.FTZ R146, R146, R27 ;  /* 0x0000001b92927221 */ /* 0x000fe20000010000 */
[C---:B------:R-:W-:Y:S01]  /*1410*/  FFMA.FTZ R144, R30.reuse, R27, R145 ;  /* 0x0000001b1e907223 */ /* 0x040fe20000010091 */
        /* <DEDUP_REMOVED lines=14> */
.L_x_1698:
[----:B------:R-:W-:Y:S05]  /*1500*/  BSYNC.RECONVERGENT B0 ;  /* 0x0000000000007941 */ /* 0x000fea0003800200 */
.L_x_1697:
        /* <DEDUP_REMOVED lines=18> */
[----:B------:R-:W-:Y:S02]  /*1630*/  HADD2.F32 R181, -RZ, R126.H1_H1 ;  /* 0x3000007effb57230 */ /* 0x000fe40000004100 */
[--C-:B------:R-:W-:Y:S02]  /*1640*/  HADD2.F32 R183, -RZ, R127.reuse.H0_H0 ;  /* 0x2000007fffb77230 */ /* 0x100fe40000004100 */
[----:B------:R-:W-:Y:S02]  /*1650*/  HADD2.F32 R186, -RZ, R127.H1_H1 ;  /* 0x3000007fffba7230 */ /* 0x000fe40000004100 */
[--C-:B---3--:R-:W-:Y:S02]  /*1660*/  HADD2.F32 R168, -RZ, R145.reuse.H0_H0 ;  /* 0x20000091ffa87230 */ /* 0x108fe40000004100 */
[----:B------:R-:W-:Y:S02]  /*1670*/  HADD2.F32 R170, -RZ, R145.H1_H1 ;  /* 0x30000091ffaa7230 */ /* 0x000fe40000004100 */
[----:B------:R-:W-:-:S02]  /*1680*/  HADD2.F32 R154, -RZ, R144.H0_H0 ;  /* 0x20000090ff9a7230 */ /* 0x000fc40000004100 */
[----:B------:R-:W-:Y:S02]  /*1690*/  HADD2.F32 R144, -RZ, R144.H1_H1 ;  /* 0x30000090ff907230 */ /* 0x000fe40000004100 */
[C---:B------:R-:W-:Y:S01]  /*16a0*/  FADD.FTZ R169, -R153.reuse, R168 ;  /* 0x000000a899a97221 */ /* 0x040fe20000010100 */
[--C-:B------:R-:W-:Y:S02]  /*16b0*/  HADD2.F32 R174, -RZ, R147.reuse.H0_H0 ;  /* 0x20000093ffae7230 */ /* 0x100fe40000004100 */
[C---:B------:R-:W-:Y:S01]  /*16c0*/  FADD.FTZ R157, -R153.reuse, R170 ;  /* 0x000000aa999d7221 */ /* 0x040fe20000010100 */
[----:B------:R-:W-:Y:S02]  /*16d0*/  HADD2.F32 R168, -RZ, R124.H0_H0 ;  /* 0x2000007cffa87230 */ /* 0x000fe40000004100 */
[----:B------:R-:W-:Y:S01]  /*16e0*/  FADD.FTZ R161, -R153, R154 ;  /* 0x0000009a99a17221 */ /* 0x000fe20000010100 */
[----:B----4-:R-:W-:Y:S02]  /*16f0*/  HADD2.F32 R145, -RZ, R148.H0_H0 ;  /* 0x20000094ff917230 */ /* 0x010fe40000004100 */
[----:B------:R-:W-:-:S02]  /*1700*/  HADD2.F32 R182, -RZ, R147.H1_H1 ;  /* 0x30000093ffb67230 */ /* 0x000fc40000004100 */
[C---:B------:R-:W-:Y:S01]  /*1710*/  FADD.FTZ R147, -R153.reuse, R144 ;  /* 0x0000009099937221 */ /* 0x040fe20000010100 */
[--C-:B------:R-:W-:Y:S02]  /*1720*/  HADD2.F32 R172, -RZ, R146.reuse.H0_H0 ;  /* 0x20000092ffac7230 */ /* 0x100fe40000004100 */
[----:B------:R-:W-:Y:S01]  /*1730*/  FADD.FTZ R185, -R153, R174 ;  /* 0x000000ae99b97221 */ /* 0x000fe20000010100 */
[----:B------:R-:W-:Y:S02]  /*1740*/  HADD2.F32 R146, -RZ, R146.H1_H1 ;  /* 0x30000092ff927230 */ /* 0x000fe40000004100 */
[C---:B-----5:R-:W-:Y:S01]  /*1750*/  FMUL.FTZ R174, R0.reuse, R157 ;  /* 0x0000009d00ae7220 */ /* 0x060fe20000410000 */
[----:B------:R-:W-:Y:S02]  /*1760*/  HADD2.F32 R144, -RZ, R149.H1_H1 ;  /* 0x30000095ff907230 */ /* 0x000fe40000004100 */
[----:B------:R-:W-:Y:S01]  /*1770*/  FMUL.FTZ R161, R0, R161 ;  /* 0x000000a100a17220 */ /* 0x000fe20000410000 */
[----:B------:R-:W-:-:S02]  /*1780*/  HADD2.F32 R148, -RZ, R148.H1_H1 ;  /* 0x30000094ff947230 */ /* 0x000fc40000004100 */
[-C--:B------:R-:W-:Y:S01]  /*1790*/  FMUL.FTZ R168, R168, R145.reuse ;  /* 0x00000091a8a87220 */ /* 0x080fe20000410000 */
        /* <DEDUP_REMOVED lines=55> */
.L_x_1700:
[----:B------:R-:W-:Y:S05]  /*1b10*/  BSYNC.RECONVERGENT B0 ;  /* 0x0000000000007941 */ /* 0x000fea0003800200 */
.L_x_1699:
        /* <DEDUP_REMOVED lines=80> */
[----:B------:R-:W-:Y:S01]  /*2020*/  LOP3.LUT P6, RZ, R190, 0xff, RZ, 0xc0, !PT ;  /* 0x000000ffbeff7812 */ /* 0x000fe200078cc0ff */
[----:B------:R-:W-:Y:S01]  /*2030*/  HFMA2 R159, -RZ, RZ, 0, 0 ;  /* 0x00000000ff9f7431 */ /* 0x000fe200000001ff */
[----:B------:R-:W-:Y:S01]  /*2040*/  MOV R153, RZ ;  /* 0x000000ff00997202 */ /* 0x000fe20000000f00 */
[----:B------:R-:W-:Y:S01]  /*2050*/  FADD.FTZ R151, R2, -R151 ;  /* 0x8000009702977221 */ /* 0x000fe20000010000 */
[----:B------:R-:W-:Y:S02]  /*2060*/  MOV R157, RZ ;  /* 0x000000ff009d7202 */ /* 0x000fe40000000f00 */
[----:B------:R-:W-:Y:S02]  /*2070*/  CS2R R192, SRZ ;  /* 0x0000000000c07805 */ /* 0x000fe4000001ff00 */
[----:B------:R-:W-:Y:S01]  /*2080*/  MOV R187, RZ ;  /* 0x000000ff00bb7202 */ /* 0x000fe20000000f00 */
[----:B-----5:R-:W-:Y:S01]  /*2090*/  FMUL.FTZ R151, R0, R151 ;  /* 0x0000009700977220 */ /* 0x020fe20000410000 */
[----:B------:R-:W-:Y:S01]  /*20a0*/  MOV R194, RZ ;  /* 0x000000ff00c27202 */ /* 0x000fe20000000f00 */
[----:B------:R-:W-:-:S02]  /*20b0*/  HFMA2 R189, -RZ, RZ, 0, 0 ;  /* 0x00000000ffbd7431 */ /* 0x000fc400000001ff */
[----:B------:R-:W-:Y:S01]  /*20c0*/  FMUL.FTZ R152, R151, R148 ;  /* 0x0000009497987220 */ /* 0x000fe20000410000 */
[----:B------:R-:W-:Y:S02]  /*20d0*/  HFMA2 R151, -RZ, RZ, 0, 0 ;  /* 0x00000000ff977431 */ /* 0x000fe400000001ff */
[----:B------:R-:W-:Y:S02]  /*20e0*/  @P6 HADD2.F32 R154, -RZ, R144.H0_H0 ;  /* 0x20000090ff9a6230 */ /* 0x000fe40000004100 */
[----:B------:R-:W-:Y:S02]  /*20f0*/  HFMA2 R196, -RZ, RZ, 0, 0 ;  /* 0x00000000ffc47431 */ /* 0x000fe400000001ff */
[----:B------:R-:W-:Y:S01]  /*2100*/  FMUL.FTZ R155, R152, UR11 ;  /* 0x0000000b989b7c20 */ /* 0x000fe20008410000 */
[----:B------:R-:W-:-:S03]  /*2110*/  @P6 HADD2.F32 R152, -RZ, R112.H0_H0 ;  /* 0x20000070ff986230 */ /* 0x000fc60000004100 */
[C---:B------:R-:W-:Y:S01]  /*2120*/  @P6 FMUL.FTZ R153, R155.reuse, R154 ;  /* 0x0000009a9b996220 */ /* 0x040fe20000410000 */
        /* <DEDUP_REMOVED lines=9> */
[----:B------:R-:W-:Y:S02]  /*21c0*/  @P6 HADD2.F32 R144, -RZ, R144.H1_H1 ;  /* 0x30000090ff906230 */ /* 0x000fe40000004100 */
[----:B------:R-:W-:Y:S01]  /*21d0*/  FMUL.FTZ R155, R155, UR11 ;  /* 0x0000000b9b9b7c20 */ /* 0x000fe20008410000 */
[----:B------:R-:W-:-:S03]  /*21e0*/  @P6 HADD2.F32 R156, -RZ, R112.H1_H1 ;  /* 0x30000070ff9c6230 */ /* 0x000fc60000004100 */
[C---:B------:R-:W-:Y:S02]  /*21f0*/  @P6 FMUL.FTZ R154, R155.reuse, R144 ;  /* 0x000000909b9a6220 */ /* 0x040fe40000410000 */
[----:B------:R-:W-:Y:S01]  /*2200*/  @P6 FMUL.FTZ R152, R155, R156 ;  /* 0x0000009c9b986220 */ /* 0x000fe20000410000 */
[----:B------:R-:W-:Y:S01]  /*2210*/  FFMA.FTZ R155, R7, R149, R150 ;  /* 0x00000095079b7223 */ /* 0x000fe20000010096 */
[----:B------:R-:W-:Y:S01]  /*2220*/  LOP3.LUT P6, RZ, R190, 0xff0000, RZ, 0xc0, !PT ;  /* 0x00ff0000beff7812 */ /* 0x000fe200078cc0ff */
[----:B------:R-:W-:Y:S02]  /*2230*/  FADD.FTZ R61, R61, R154 ;  /* 0x0000009a3d3d7221 */ /* 0x000fe40000010000 */
[----:B------:R-:W-:-:S04]  /*2240*/  FADD.FTZ R155, R6, -R155 ;  /* 0x8000009b069b7221 */ /* 0x000fc80000010000 */
[----:B------:R-:W-:-:S04]  /*2250*/  FMUL.FTZ R155, R0, R155 ;  /* 0x0000009b009b7220 */ /* 0x000fc80000410000 */
[----:B------:R-:W-:Y:S02]  /*2260*/  FMUL.FTZ R155, R155, R148 ;  /* 0x000000949b9b7220 */ /* 0x000fe40000410000 */
[----:B------:R-:W-:Y:S02]  /*2270*/  @P6 HADD2.F32 R144, -RZ, R145.H0_H0 ;  /* 0x20000091ff906230 */ /* 0x000fe40000004100 */
[----:B------:R-:W-:Y:S01]  /*2280*/  FMUL.FTZ R155, R155, UR11 ;  /* 0x0000000b9b9b7c20 */ /* 0x000fe20008410000 */
[----:B------:R-:W-:-:S03]  /*2290*/  @P6 HADD2.F32 R156, -RZ, R113.H0_H0 ;  /* 0x20000071ff9c6230 */ /* 0x000fc60000004100 */
[C---:B------:R-:W-:Y:S01]  /*22a0*/  @P6 FMUL.FTZ R157, R155.reuse, R144 ;  /* 0x000000909b9d6220 */ /* 0x040fe20000410000 */
[----:B------:R-:W-:Y:S01]  /*22b0*/  FFMA.FTZ R144, R8, R149, R150 ;  /* 0x0000009508907223 */ /* 0x000fe20000010096 */
[----:B------:R-:W-:Y:S01]  /*22c0*/  @P6 FMUL.FTZ R159, R155, R156 ;  /* 0x0000009c9b9f6220 */ /* 0x000fe20000410000 */
[----:B------:R-:W-:Y:S01]  /*22d0*/  LOP3.LUT P6, RZ, R190, 0xff000000, RZ, 0xc0, !PT ;  /* 0xff000000beff7812 */ /* 0x000fe200078cc0ff */
[----:B------:R-:W-:Y:S01]  /*22e0*/  FADD.FTZ R62, R62, R157 ;  /* 0x0000009d3e3e7221 */ /* 0x000fe20000010000 */
[----:B------:R-:W-:Y:S01]  /*22f0*/  FADD.FTZ R155, R9, -R144 ;  /* 0x80000090099b7221 */ /* 0x000fe20000010000 */
[----:B------:R-:W-:-:S03]  /*2300*/  MOV R144, RZ ;  /* 0x000000ff00907202 */ /* 0x000fc60000000f00 */
[----:B------:R-:W-:-:S04]  /*2310*/  FMUL.FTZ R155, R0, R155 ;  /* 0x0000009b009b7220 */ /* 0x000fc80000410000 */
[----:B------:R-:W-:-:S03]  /*2320*/  FMUL.FTZ R155, R155, R148 ;  /* 0x000000949b9b7220 */ /* 0x000fc60000410000 */
[----:B------:R-:W-:Y:S02]  /*2330*/  @P6 HADD2.F32 R145, -RZ, R145.H1_H1 ;  /* 0x30000091ff916230 */ /* 0x000fe40000004100 */
[----:B------:R-:W-:Y:S01]  /*2340*/  FMUL.FTZ R155, R155, UR11 ;  /* 0x0000000b9b9b7c20 */ /* 0x000fe20008410000 */
[----:B------:R-:W-:-:S03]  /*2350*/  @P6 HADD2.F32 R156, -RZ, R113.H1_H1 ;  /* 0x30000071ff9c6230 */ /* 0x000fc60000004100 */
[----:B------:R-:W-:Y:S01]  /*2360*/  @P6 FMUL.FTZ R144, R155, R145 ;  /* 0x000000919b906220 */ /* 0x000fe20000410000 */
[----:B------:R-:W-:Y:S01]  /*2370*/  FFMA.FTZ R145, R11, R149, R150 ;  /* 0x000000950b917223 */ /* 0x000fe20000010096 */
[----:B------:R-:W-:Y:S01]  /*2380*/  @P6 FMUL.FTZ R192, R155, R156 ;  /* 0x0000009c9bc06220 */ /* 0x000fe20000410000 */
[----:B------:R-:W-:Y:S01]  /*2390*/  LOP3.LUT P6, RZ, R191, 0xff, RZ, 0xc0, !PT ;  /* 0x000000ffbfff7812 */ /* 0x000fe200078cc0ff */
[----:B------:R-:W-:Y:S02]  /*23a0*/  HFMA2 R155, -RZ, RZ, 0, 0 ;  /* 0x00000000ff9b7431 */ /* 0x000fe400000001ff */
[----:B------:R-:W-:Y:S01]  /*23b0*/  FADD.FTZ R145, R10, -R145 ;  /* 0x800000910a917221 */ /* 0x000fe20000010000 */
[----:B------:R-:W-:Y:S01]  /*23c0*/  FADD.FTZ R63, R63, R144 ;  /* 0x000000903f3f7221 */ /* 0x000fe20000010000 */
[----:B------:R-:W-:Y:S02]  /*23d0*/  F2FP.F16.F32.PACK_AB R144, R152, R151 ;  /* 0x000000979890723e */ /* 0x000fe400000000ff */
[----:B------:R-:W-:-:S04]  /*23e0*/  FMUL.FTZ R145, R0, R145 ;  /* 0x0000009100917220 */ /* 0x000fc80000410000 */
[----:B------:R-:W-:Y:S02]  /*23f0*/  FMUL.FTZ R145, R145, R148 ;  /* 0x0000009491917220 */ /* 0x000fe40000410000 */
[----:B------:R-:W-:Y:S02]  /*2400*/  @P6 HADD2.F32 R156, -RZ, R146.H0_H0 ;  /* 0x20000092ff9c6230 */ /* 0x000fe40000004100 */
[----:B------:R-:W-:Y:S01]  /*2410*/  FMUL.FTZ R145, R145, UR11 ;  /* 0x0000000b91917c20 */ /* 0x000fe20008410000 */
[----:B------:R-:W-:-:S03]  /*2420*/  @P6 HADD2.F32 R158, -RZ, R114.H0_H0 ;  /* 0x20000072ff9e6230 */ /* 0x000fc60000004100 */
[C---:B------:R-:W-:Y:S02]  /*2430*/  @P6 FMUL.FTZ R155, R145.reuse, R156 ;  /* 0x0000009c919b6220 */ /* 0x040fe40000410000 */
[----:B------:R-:W-:Y:S01]  /*2440*/  @P6 FMUL.FTZ R187, R145, R158 ;  /* 0x0000009e91bb6220 */ /* 0x000fe20000410000 */
[----:B------:R-:W-:Y:S01]  /*2450*/  FFMA.FTZ R145, R14, R149, R150 ;  /* 0x000000950e917223 */ /* 0x000fe20000010096 */
[----:B------:R-:W-:Y:S01]  /*2460*/  LOP3.LUT P6, RZ, R191, 0xff00, RZ, 0xc0, !PT ;  /* 0x0000ff00bfff7812 */ /* 0x000fe200078cc0ff */
[----:B------:R-:W-:Y:S02]  /*2470*/  HFMA2 R158, -RZ, RZ, 0, 0 ;  /* 0x00000000ff9e7431 */ /* 0x000fe400000001ff */
[----:B------:R-:W-:-:S04]  /*2480*/  FADD.FTZ R145, R12, -R145 ;  /* 0x800000910c917221 */ /* 0x000fc80000010000 */
[----:B------:R-:W-:-:S04]  /*2490*/  FMUL.FTZ R145, R0, R145 ;  /* 0x0000009100917220 */ /* 0x000fc80000410000 */
[----:B------:R-:W-:Y:S02]  /*24a0*/  FMUL.FTZ R145, R145, R148 ;  /* 0x0000009491917220 */ /* 0x000fe40000410000 */
[----:B------:R-:W-:Y:S02]  /*24b0*/  @P6 HADD2.F32 R146, -RZ, R146.H1_H1 ;  /* 0x30000092ff926230 */ /* 0x000fe40000004100 */
[----:B------:R-:W-:Y:S01]  /*24c0*/  FMUL.FTZ R145, R145, UR11 ;  /* 0x0000000b91917c20 */ /* 0x000fe20008410000 */
[----:B------:R-:W-:-:S03]  /*24d0*/  @P6 HADD2.F32 R156, -RZ, R114.H1_H1 ;  /* 0x30000072ff9c6230 */ /* 0x000fc60000004100 */
[----:B------:R-:W-:Y:S01]  /*24e0*/  @P6 FMUL.FTZ R158, R145, R146 ;  /* 0x00000092919e6220 */ /* 0x000fe20000410000 */
[----:B------:R-:W-:Y:S01]  /*24f0*/  FFMA.FTZ R146, R15, R149, R150 ;  /* 0x000000950f927223 */ /* 0x000fe20000010096 */
[----:B------:R-:W-:Y:S01]  /*2500*/  @P6 FMUL.FTZ R194, R145, R156 ;  /* 0x0000009c91c26220 */ /* 0x000fe20000410000 */
[----:B------:R-:W-:Y:S01]  /*2510*/  LOP3.LUT P6, RZ, R191, 0xff0000, RZ, 0xc0, !PT ;  /* 0x00ff0000bfff7812 */ /* 0x000fe200078cc0ff */
[----:B------:R-:W-:Y:S01]  /*2520*/  FADD.FTZ R158, R57, R158 ;  /* 0x0000009e399e7221 */ /* 0x000fe20000010000 */
[----:B------:R-:W-:-:S04]  /*2530*/  FADD.FTZ R145, R13, -R146 ;  /* 0x800000920d917221 */ /* 0x000fc80000010000 */
[----:B------:R-:W-:-:S04]  /*2540*/  FMUL.FTZ R145, R0, R145 ;  /* 0x0000009100917220 */ /* 0x000fc80000410000 */
[----:B------:R-:W-:-:S03]  /*2550*/  FMUL.FTZ R145, R145, R148 ;  /* 0x0000009491917220 */ /* 0x000fc60000410000 */
[----:B------:R-:W-:Y:S02]  /*2560*/  @P6 HADD2.F32 R146, -RZ, R147.H0_H0 ;  /* 0x20000093ff926230 */ /* 0x000fe40000004100 */
[----:B------:R-:W-:Y:S01]  /*2570*/  FMUL.FTZ R145, R145, UR11 ;  /* 0x0000000b91917c20 */ /* 0x000fe20008410000 */
[----:B------:R-:W-:-:S03]  /*2580*/  @P6 HADD2.F32 R156, -RZ, R115.H0_H0 ;  /* 0x20000073ff9c6230 */ /* 0x000fc60000004100 */
        /* <DEDUP_REMOVED lines=10> */
[----:B------:R-:W-:Y:S02]  /*2630*/  @P6 HADD2.F32 R147, -RZ, R147.H1_H1 ;  /* 0x30000093ff936230 */ /* 0x000fe40000004100 */
[----:B------:R-:W-:Y:S01]  /*2640*/  FMUL.FTZ R145, R145, UR11 ;  /* 0x0000000b91917c20 */ /* 0x000fe20008410000 */
[----:B------:R-:W-:-:S03]  /*2650*/  @P6 HADD2.F32 R156, -RZ, R115.H1_H1 ;  /* 0x30000073ff9c6230 */ /* 0x000fc60000004100 */
[C---:B------:R-:W-:Y:S02]  /*2660*/  @P6 FMUL.FTZ R146, R145.reuse, R147 ;  /* 0x0000009391926220 */ /* 0x040fe40000410000 */
[----:B------:R-:W-:Y:S01]  /*2670*/  @P6 FMUL.FTZ R196, R145, R156 ;  /* 0x0000009c91c46220 */ /* 0x000fe20000410000 */
[----:B------:R-:W-:Y:S01]  /*2680*/  FADD.FTZ R156, R56, R155 ;  /* 0x0000009b389c7221 */ /* 0x000fe20000010000 */
[----:B------:R-:W-:Y:S01]  /*2690*/  FADD.FTZ R59, R59, R146 ;  /* 0x000000923b3b7221 */ /* 0x000fe20000010000 */
[----:B------:R-:W-:Y:S02]  /*26a0*/  F2FP.F16.F32.PACK_AB R146, R194, R187 ;  /* 0x000000bbc292723e */ /* 0x000fe400000000ff */
[----:B------:R-:W-:Y:S02]  /*26b0*/  F2FP.F16.F32.PACK_AB R147, R196, R193 ;  /* 0x000000c1c493723e */ /* 0x000fe400000000ff */
[----:B------:R-:W-:Y:S01]  /*26c0*/  F2FP.F16.F32.PACK_AB R145, R192, R159 ;  /* 0x0000009fc091723e */ /* 0x000fe200000000ff */
[----:B------:R-:W-:Y:S06]  /*26d0*/  BRA `(.L_x_1706) ;  /* 0x0000000400c07947 */ /* 0x000fec0003800000 */
.L_x_1705:
[-CC-:B------:R-:W-:Y:S01]  /*26e0*/  FFMA.FTZ R141, R3, R149.reuse, R150.reuse ;  /* 0x00000095038d7223 */ /* 0x180fe20000010096 */
[----:B------:R-:W-:Y:S01]  /*26f0*/  LOP3.LUT P6, RZ, R190, 0xff, RZ, 0xc0, !PT ;  /* 0x000000ffbeff7812 */ /* 0x000fe200078cc0ff */
[----:B------:R-:W-:Y:S02]  /*2700*/  HFMA2 R151, -RZ, RZ, 0, 0 ;  /* 0x00000000ff977431 */ /* 0x000fe400000001ff */
[----:B------:R-:W-:Y:S01]  /*2710*/  FFMA.FTZ R142, R4, R149, R150 ;  /* 0x00000095048e7223 */ /* 0x000fe20000010096 */
[----:B------:R-:W-:Y:S01]  /*2720*/  FADD.FTZ R141, R2, -R141 ;  /* 0x8000008d028d7221 */ /* 0x000fe20000010000 */
[----:B------:R-:W-:Y:S01]  /*2730*/  HFMA2 R152, -RZ, RZ, 0, 0 ;  /* 0x00000000ff987431 */ /* 0x000fe200000001ff */
[----:B------:R-:W-:Y:S01]  /*2740*/  MOV R158, RZ ;  /* 0x000000ff009e7202 */ /* 0x000fe20000000f00 */
[----:B------:R-:W-:Y:S02]  /*2750*/  HFMA2 R192, -RZ, RZ, 0, 0 ;  /* 0x00000000ffc07431 */ /* 0x000fe400000001ff */
[----:B-----5:R-:W-:Y:S01]  /*2760*/  FMUL.FTZ R153, R0, R141 ;  /* 0x0000008d00997220 */ /* 0x020fe20000410000 */
[----:B------:R-:W-:-:S02]  /*2770*/  MOV R141, RZ ;  /* 0x000000ff008d7202 */ /* 0x000fc40000000f00 */
[----:B------:R-:W-:Y:S01]  /*2780*/  MOV R194, RZ ;  /* 0x000000ff00c27202 */ /* 0x000fe20000000f00 */
[----:B------:R-:W-:Y:S01]  /*2790*/  FMUL.FTZ R140, R153, R148 ;  /* 0x00000094998c7220 */ /* 0x000fe20000410000 */
[----:B------:R-:W-:Y:S02]  /*27a0*/  @P6 HADD2.F32 R143, -RZ, R144.H0_H0 ;  /* 0x20000090ff8f6230 */ /* 0x000fe40000004100 */
[----:B------:R-:W-:Y:S02]  /*27b0*/  @P6 HADD2.F32 R155, -RZ, R112.H0_H0 ;  /* 0x20000070ff9b6230 */ /* 0x000fe40000004100 */
[----:B------:R-:W-:-:S04]  /*27c0*/  FMUL.FTZ R140, R140, UR11 ;  /* 0x0000000b8c8c7c20 */ /* 0x000fc80008410000 */
[C---:B------:R-:W-:Y:S01]  /*27d0*/  @P6 FMUL.FTZ R141, R140.reuse, R143 ;  /* 0x0000008f8c8d6220 */ /* 0x040fe20000410000 */
[----:B------:R-:W-:Y:S01]  /*27e0*/  @P6 FMUL.FTZ R151, R140, R155 ;  /* 0x0000009b8c976220 */ /* 0x000fe20000410000 */
[----:B------:R-:W-:Y:S01]  /*27f0*/  LOP3.LUT P6, RZ, R190, 0xff00, RZ, 0xc0, !PT ;  /* 0x0000ff00beff7812 */ /* 0x000fe200078cc0ff */
[----:B------:R-:W-:Y:S01]  /*2800*/  FADD.FTZ R143, R5, -R142 ;  /* 0x8000008e058f7221 */ /* 0x000fe20000010000 */
[----:B------:R-:W-:Y:S01]  /*2810*/  MOV R142, RZ ;  /* 0x000000ff008e7202 */ /* 0x000fe20000000f00 */
[----:B------:R-:W-:Y:S02]  /*2820*/  FADD.FTZ R60, R60, R141 ;  /* 0x0000008d3c3c7221 */ /* 0x000fe40000010000 */
[----:B------:R-:W-:-:S04]  /*2830*/  FMUL.FTZ R187, R0, R143 ;  /* 0x0000008f00bb7220 */ /* 0x000fc80000410000 */
[----:B------:R-:W-:-:S04]  /*2840*/  FMUL.FTZ R140, R187, R148 ;  /* 0x00000094bb8c7220 */ /* 0x000fc80000410000 */
[----:B------:R-:W-:Y:S02]  /*2850*/  @P6 HADD2.F32 R143, -RZ, R144.H1_H1 ;  /* 0x30000090ff8f6230 */ /* 0x000fe40000004100 */
[----:B------:R-:W-:Y:S01]  /*2860*/  FMUL.FTZ R140, R140, UR11 ;  /* 0x0000000b8c8c7c20 */ /* 0x000fe20008410000 */
[----:B------:R-:W-:Y:S02]  /*2870*/  @P6 HADD2.F32 R155, -RZ, R112.H1_H1 ;  /* 0x30000070ff9b6230 */ /* 0x000fe40000004100 */
[----:B------:R-:W-:Y:S02]  /*2880*/  HFMA2 R144, -RZ, RZ, 0, 0 ;  /* 0x00000000ff907431 */ /* 0x000fe400000001ff */
        /* <DEDUP_REMOVED lines=9> */
[----:B------:R-:W-:Y:S02]  /*2920*/  @P6 HADD2.F32 R155, -RZ, R145.H0_H0 ;  /* 0x20000091ff9b6230 */ /* 0x000fe40000004100 */
[----:B------:R-:W-:Y:S01]  /*2930*/  FMUL.FTZ R140, R140, UR11 ;  /* 0x0000000b8c8c7c20 */ /* 0x000fe20008410000 */
[----:B------:R-:W-:-:S03]  /*2940*/  @P6 HADD2.F32 R157, -RZ, R113.H0_H0 ;  /* 0x20000071ff9d6230 */ /* 0x000fc60000004100 */
[C---:B------:R-:W-:Y:S02]  /*2950*/  @P6 FMUL.FTZ R143, R140.reuse, R155 ;  /* 0x0000009b8c8f6220 */ /* 0x040fe40000410000 */
[----:B------:R-:W-:Y:S01]  /*2960*/  @P6 FMUL.FTZ R144, R140, R157 ;  /* 0x0000009d8c906220 */ /* 0x000fe20000410000 */
[----:B------:R-:W-:Y:S01]  /*2970*/  FFMA.FTZ R140, R8, R149, R150 ;  /* 0x00000095088c7223 */ /* 0x000fe20000010096 */
[----:B------:R-:W-:Y:S01]  /*2980*/  LOP3.LUT P6, RZ, R190, 0xff000000, RZ, 0xc0, !PT ;  /* 0xff000000beff7812 */ /* 0x000fe200078cc0ff */
[----:B------:R-:W-:Y:S02]  /*2990*/  FADD.FTZ R62, R62, R143 ;  /* 0x0000008f3e3e7221 */ /* 0x000fe40000010000 */
[----:B------:R-:W-:-:S04]  /*29a0*/  FADD.FTZ R155, R9, -R140 ;  /* 0x8000008c099b7221 */ /* 0x000fc80000010000 */
[----:B------:R-:W-:Y:S01]  /*29b0*/  FMUL.FTZ R193, R0, R155 ;  /* 0x0000009b00c17220 */ /* 0x000fe20000410000 */
[----:B------:R-:W-:-:S03]  /*29c0*/  CS2R R154, SRZ ;  /* 0x00000000009a7805 */ /* 0x000fc6000001ff00 */
[C---:B------:R-:W-:Y:S01]  /*29d0*/  FMUL.FTZ R140, R193.reuse, R148 ;  /* 0x00000094c18c7220 */ /* 0x040fe20000410000 */
[----:B------:R-:W-:Y:S01]  /*29e0*/  F2FP.F16.F32.PACK_AB R141, R193, R189 ;  /* 0x000000bdc18d723e */ /* 0x000fe200000000ff */
[----:B------:R-:W-:Y:S02]  /*29f0*/  @P6 HADD2.F32 R145, -RZ, R145.H1_H1 ;  /* 0x30000091ff916230 */ /* 0x000fe40000004100 */
[----:B------:R-:W-:Y:S01]  /*2a00*/  FMUL.FTZ R140, R140, UR11 ;  /* 0x0000000b8c8c7c20 */ /* 0x000fe20008410000 */
[----:B------:R-:W-:-:S03]  /*2a10*/  @P6 HADD2.F32 R157, -RZ, R113.H1_H1 ;  /* 0x30000071ff9d6230 */ /* 0x000fc60000004100 */
[C---:B------:R-:W-:Y:S01]  /*2a20*/  @P6 FMUL.FTZ R154, R140.reuse, R145 ;  /* 0x000000918c9a6220 */ /* 0x040fe20000410000 */
[----:B------:R-:W-:Y:S01]  /*2a30*/  FFMA.FTZ R145, R11, R149, R150 ;  /* 0x000000950b917223 */ /* 0x000fe20000010096 */
[----:B------:R-:W-:Y:S01]  /*2a40*/  @P6 FMUL.FTZ R155, R140, R157 ;  /* 0x0000009d8c9b6220 */ /* 0x000fe20000410000 */
[----:B------:R-:W-:Y:S01]  /*2a50*/  LOP3.LUT P6, RZ, R191, 0xff, RZ, 0xc0, !PT ;  /* 0x000000ffbfff7812 */ /* 0x000fe200078cc0ff */
[----:B------:R-:W-:Y:S02]  /*2a60*/  HFMA2 R157, -RZ, RZ, 0, 0 ;  /* 0x00000000ff9d7431 */ /* 0x000fe400000001ff */
[----:B------:R-:W-:Y:S01]  /*2a70*/  FADD.FTZ R145, R10, -R145 ;  /* 0x800000910a917221 */ /* 0x000fe20000010000 */
[----:B------:R-:W-:-:S03]  /*2a80*/  FADD.FTZ R63, R63, R154 ;  /* 0x0000009a3f3f7221 */ /* 0x000fc60000010000 */
[----:B------:R-:W-:Y:S01]  /*2a90*/  FMUL.FTZ R195, R0, R145 ;  /* 0x0000009100c37220 */ /* 0x000fe20000410000 */
[----:B------:R-:W-:-:S03]  /*2aa0*/  MOV R145, RZ ;  /* 0x000000ff00917202 */ /* 0x000fc60000000f00 */
[----:B------:R-:W-:Y:S02]  /*2ab0*/  FMUL.FTZ R140, R195, R148 ;  /* 0x00000094c38c7220 */ /* 0x000fe40000410000 */
[----:B------:R-:W-:Y:S02]  /*2ac0*/  @P6 HADD2.F32 R159, -RZ, R146.H0_H0 ;  /* 0x20000092ff9f6230 */ /* 0x000fe40000004100 */
[----:B------:R-:W-:Y:S01]  /*2ad0*/  FMUL.FTZ R140, R140, UR11 ;  /* 0x0000000b8c8c7c20 */ /* 0x000fe20008410000 */
[----:B------:R-:W-:-:S03]  /*2ae0*/  @P6 HADD2.F32 R197, -RZ, R114.H0_H0 ;  /* 0x20000072ffc56230 */ /* 0x000fc60000004100 */
[----:B------:R-:W-:Y:S01]  /*2af0*/  @P6 FMUL.FTZ R145, R140, R159 ;  /* 0x0000009f8c916220 */ /* 0x000fe20000410000 */
[----:B------:R-:W-:Y:S01]  /*2b00*/  FFMA.FTZ R159, R14, R149, R150 ;  /* 0x000000950e9f7223 */ /* 0x000fe20000010096 */
[----:B------:R-:W-:Y:S01]  /*2b10*/  @P6 FMUL.FTZ R157, R140, R197 ;  /* 0x000000c58c9d6220 */ /* 0x000fe20000410000 */
[----:B------:R-:W-:Y:S01]  /*2b20*/  LOP3.LUT P6, RZ, R191, 0xff00, RZ, 0xc0, !PT ;  /* 0x0000ff00bfff7812 */ /* 0x000fe200078cc0ff */
[----:B------:R-:W-:Y:S01]  /*2b30*/  FADD.FTZ R156, R56, R145 ;  /* 0x00000091389c7221 */ /* 0x000fe20000010000 */
[----:B------:R-:W-:Y:S01]  /*2b40*/  FADD.FTZ R159, R12, -R159 ;  /* 0x8000009f0c9f7221 */ /* 0x000fe20000010000 */
[----:B------:R-:W-:Y:S02]  /*2b50*/  F2FP.F16.F32.PACK_AB R145, R155, R144 ;  /* 0x000000909b91723e */ /* 0x000fe400000000ff */
[----:B------:R-:W-:Y:S01]  /*2b60*/  F2FP.F16.F32.PACK_AB R144, R152, R151 ;  /* 0x000000979890723e */ /* 0x000fe200000000ff */
[----:B------:R-:W-:-:S04]  /*2b70*/  FMUL.FTZ R196, R0, R159 ;  /* 0x0000009f00c47220 */ /* 0x000fc80000410000 */
[C---:B------:R-:W-:Y:S01]  /*2b80*/  FMUL.FTZ R140, R196.reuse, R148 ;  /* 0x00000094c48c7220 */ /* 0x040fe20000410000 */
[----:B------:R-:W-:Y:S02]  /*2b90*/  F2FP.F16.F32.PACK_AB R142, R196, R195 ;  /* 0x000000c3c48e723e */ /* 0x000fe400000000ff */
[----:B------:R-:W-:Y:S02]  /*2ba0*/  @P6 HADD2.F32 R159, -RZ, R146.H1_H1 ;  /* 0x30000092ff9f6230 */ /* 0x000fe40000004100 */
[----:B------:R-:W-:Y:S01]  /*2bb0*/  FMUL.FTZ R140, R140, UR11 ;  /* 0x0000000b8c8c7c20 */ /* 0x000fe20008410000 */
[----:B------:R-:W-:Y:S02]  /*2bc0*/  @P6 HADD2.F32 R197, -RZ, R114.H1_H1 ;  /* 0x30000072ffc56230 */ /* 0x000fe40000004100 */
[----:B------:R-:W-:Y:S02]  /*2bd0*/  HFMA2 R146, -RZ, RZ, 0, 0 ;  /* 0x00000000ff927431 */ /* 0x000fe400000001ff */
[C---:B------:R-:W-:Y:S01]  /*2be0*/  @P6 FMUL.FTZ R158, R140.reuse, R159 ;  /* 0x0000009f8c9e6220 */ /* 0x040fe20000410000 */
[----:B------:R-:W-:Y:S01]  /*2bf0*/  @P6 FMUL.FTZ R192, R140, R197 ;  /* 0x000000c58cc06220 */ /* 0x000fe20000410000 */
[----:B------:R-:W-:Y:S01]  /*2c00*/  FFMA.FTZ R140, R15, R149, R150 ;  /* 0x000000950f8c7223 */ /* 0x000fe20000010096 */
[----:B------:R-:W-:Y:S01]  /*2c10*/  LOP3.LUT P6, RZ, R191, 0xff0000, RZ, 0xc0, !PT ;  /* 0x00ff0000bfff7812 */ /* 0x000fe200078cc0ff */
[----:B------:R-:W-:-:S02]  /*2c20*/  FADD.FTZ R158, R57, R158 ;  /* 0x0000009e399e7221 */ /* 0x000fc40000010000 */
[----:B------:R-:W-:-:S04]  /*2c30*/  FADD.FTZ R159, R13, -R140 ;  /* 0x8000008c0d9f7221 */ /* 0x000fc80000010000 */
[----:B------:R-:W-:Y:S01]  /*2c40*/  FMUL.FTZ R197, R0, R159 ;  /* 0x0000009f00c57220 */ /* 0x000fe20000410000 */
[----:B------:R-:W-:-:S03]  /*2c50*/  MOV R159, RZ ;  /* 0x000000ff009f7202 */ /* 0x000fc60000000f00 */
[----:B------:R-:W-:Y:S02]  /*2c60*/  FMUL.FTZ R140, R197, R148 ;  /* 0x00000094c58c7220 */ /* 0x000fe40000410000 */
[----:B------:R-:W-:Y:S02]  /*2c70*/  @P6 HADD2.F32 R199, -RZ, R147.H0_H0 ;  /* 0x20000093ffc76230 */ /* 0x000fe40000004100 */
[----:B------:R-:W-:Y:S02]  /*2c80*/  @P6 HADD2.F32 R201, -RZ, R115.H0_H0 ;  /* 0x20000073ffc96230 */ /* 0x000fe40000004100 */
        /* <DEDUP_REMOVED lines=10> */
[----:B------:R-:W-:-:S03]  /*2d30*/  F2FP.F16.F32.PACK_AB R143, R199, R197 ;  /* 0x000000c5c78f723e */ /* 0x000fc600000000ff */
[----:B------:R-:W-:Y:S02]  /*2d40*/  @P6 HADD2.F32 R201, -RZ, R147.H1_H1 ;  /* 0x30000093ffc96230 */ /* 0x000fe40000004100 */
[----:B------:R-:W-:Y:S02]  /*2d50*/  HFMA2 R147, -RZ, RZ, 0, 0 ;  /* 0x00000000ff937431 */ /* 0x000fe400000001ff */
[----:B------:R-:W-:Y:S02]  /*2d60*/  @P6 HADD2.F32 R203, -RZ, R115.H1_H1 ;  /* 0x30000073ffcb6230 */ /* 0x000fe40000004100 */
[----:B------:R-:W-:-:S04]  /*2d70*/  FMUL.FTZ R140, R140, UR11 ;  /* 0x0000000b8c8c7c20 */ /* 0x000fc80008410000 */
[C---:B------:R-:W-:Y:S01]  /*2d80*/  @P6 FMUL.FTZ R147, R140.reuse, R203 ;  /* 0x000000cb8c936220 */ /* 0x040fe20000410000 */
[----:B------:R-:W-:Y:S01]  /*2d90*/  @P6 FMUL.FTZ R194, R140, R201 ;  /* 0x000000c98cc26220 */ /* 0x000fe20000410000 */
[----:B------:R-:W-:-:S03]  /*2da0*/  F2FP.F16.F32.PACK_AB R140, R187, R153 ;  /* 0x00000099bb8c723e */ /* 0x000fc600000000ff */
[----:B------:R-:W-:Y:S01]  /*2db0*/  F2FP.F16.F32.PACK_AB R147, R147, R146 ;  /* 0x000000929393723e */ /* 0x000fe200000000ff */
[----:B------:R-:W-:Y:S01]  /*2dc0*/  FADD.FTZ R59, R59, R194 ;  /* 0x000000c23b3b7221 */ /* 0x000fe20000010000 */
[----:B------:R-:W-:-:S07]  /*2dd0*/  F2FP.F16.F32.PACK_AB R146, R192, R157 ;  /* 0x0000009dc092723e */ /* 0x000fce00000000ff */
.L_x_1706:
[----:B------:R-:W0:Y:S08]  /*2de0*/  @P0 LDC.64 R152, c[0x0][0x478] ;  /* 0x00011e00ff980b82 */ /* 0x000e300000000a00 */
[----:B------:R-:W1:Y:S01]  /*2df0*/  LDC.64 R56, c[0x0][0x468] ;  /* 0x00011a00ff387b82 */ /* 0x000e620000000a00 */
[----:B0-----:R-:W-:-:S05]  /*2e00*/  @P0 IMAD.WIDE.U32 R152, R175, 0x10, R152 ;  /* 0x00000010af980825 */ /* 0x001fca00078e0098 */
[----:B------:R0:W-:Y:S01]  /*2e10*/  @P0 STG.E.128 desc[UR4][R152.64], R140 ;  /* 0x0000008c98000986 */ /* 0x0001e2000c101d04 */
[C---:B-1----:R-:W-:Y:S01]  /*2e20*/  IMAD.WIDE.U32 R154, R175.reuse, 0x10, R56 ;  /* 0x00000010af9a7825 */ /* 0x042fe200078e0038 */
[----:B------:R-:W-:Y:S02]  /*2e30*/  MOV R56, R156 ;  /* 0x0000009c00387202 */ /* 0x000fe40000000f00 */
[----:B------:R-:W-:Y:S02]  /*2e40*/  MOV R57, R158 ;  /* 0x0000009e00397202 */ /* 0x000fe40000000f00 */
[----:B------:R0:W-:Y:S01]  /*2e50*/  STG.E.128 desc[UR4][R154.64], R144 ;  /* 0x000000909a007986 */ /* 0x0001e2000c101d04 */
[----:B------:R-:W-:-:S07]  /*2e60*/  IADD3 R175, PT, PT, R175, 0x100, RZ ;  /* 0x00000100afaf7810 */ /* 0x000fce0007ffe0ff */
.L_x_1704:
[----:B------:R-:W-:Y:S05]  /*2e70*/  BSYNC.RECONVERGENT B1 ;  /* 0x0000000000017941 */ /* 0x000fea0003800200 */
.L_x_1703:
        /* <DEDUP_REMOVED lines=10> */
[----:B------:R-:W-:Y:S02]  /*2f20*/  HFMA2 R151, -RZ, RZ, 0, 0 ;  /* 0x00000000ff977431 */ /* 0x000fe400000001ff */
[----:B------:R-:W-:Y:S01]  /*2f30*/  FADD.FTZ R141, R20, -R141 ;  /* 0x8000008d148d7221 */ /* 0x000fe20000010000 */
[----:B------:R-:W-:Y:S02]  /*2f40*/  HFMA2 R152, -RZ, RZ, 0, 0 ;  /* 0x00000000ff987431 */ /* 0x000fe400000001ff */
[----:B------:R-:W-:Y:S02]  /*2f50*/  HFMA2 R154, -RZ, RZ, 0, 0 ;  /* 0x00000000ff9a7431 */ /* 0x000fe400000001ff */
        /* <DEDUP_REMOVED lines=8> */
[----:B------:R-:W-:Y:S02]  /*2fe0*/  @P6 HADD2.F32 R140, -RZ, R128.H0_H0 ;  /* 0x20000080ff8c6230 */ /* 0x000fe40000004100 */
[----:B------:R-:W-:-:S02]  /*2ff0*/  HFMA2 R194, -RZ, RZ, 0, 0 ;  /* 0x00000000ffc27431 */ /* 0x000fc400000001ff */
        /* <DEDUP_REMOVED lines=12> */
[C---:B------:R-:W-:Y:S01]  /*30c0*/  @P6 FMUL.FTZ R152, R140.reuse, R143 ;  /* 0x0000008f8c986220 */ /* 0x040fe20000410000 */
[----:B------:R-:W-:Y:S01]  /*30d0*/  FFMA.FTZ R143, R21, R149, R150 ;  /* 0x00000095158f7223 */ /* 0x000fe20000010096 */
[----:B------:R-:W-:Y:S01]  /*30e0*/  @P6 FMUL.FTZ R142, R140, R144 ;  /* 0x000000908c8e6220 */ /* 0x000fe20000410000 */
[----:B------:R-:W-:Y:S02]  /*30f0*/  LOP3.LUT P6, RZ, R166, 0xff0000, RZ, 0xc0, !PT ;  /* 0x00ff0000a6ff7812 */ /* 0x000fe400078cc0ff */
[----:B------:R-:W-:Y:S01]  /*3100*/  FADD.FTZ R143, R24, -R143 ;  /* 0x8000008f188f7221 */ /* 0x000fe20000010000 */
[----:B------:R-:W-:-:S03]  /*3110*/  FADD.FTZ R53, R53, R142 ;  /* 0x0000008e35357221 */ /* 0x000fc60000010000 */
[----:B------:R-:W-:Y:S01]  /*3120*/  FMUL.FTZ R195, R0, R143 ;  /* 0x0000008f00c37220 */ /* 0x000fe20000410000 */
[----:B------:R-:W-:-:S03]  /*3130*/  MOV R143, RZ ;  /* 0x000000ff008f7202 */ /* 0x000fc60000000f00 */
[----:B------:R-:W-:-:S03]  /*3140*/  FMUL.FTZ R140, R195, R148 ;  /* 0x00000094c38c7220 */ /* 0x000fc60000410000 */
[----:B------:R-:W-:Y:S02]  /*3150*/  @P6 HADD2.F32 R144, -RZ, R145.H0_H0 ;  /* 0x20000091ff906230 */ /* 0x000fe40000004100 */
[----:B------:R-:W-:Y:S01]  /*3160*/  FMUL.FTZ R140, R140, UR11 ;  /* 0x0000000b8c8c7c20 */ /* 0x000fe20008410000 */
[----:B------:R-:W-:-:S03]  /*3170*/  @P6 HADD2.F32 R155, -RZ, R129.H0_H0 ;  /* 0x20000081ff9b6230 */ /* 0x000fc60000004100 */
[C---:B------:R-:W-:Y:S01]  /*3180*/  @P6 FMUL.FTZ R143, R140.reuse, R144 ;  /* 0x000000908c8f6220 */ /* 0x040fe20000410000 */
[----:B------:R-:W-:Y:S01]  /*3190*/  MOV R144, RZ ;  /* 0x000000ff00907202 */ /* 0x000fe20000000f00 */
[----:B------:R-:W-:Y:S01]  /*31a0*/  @P6 FMUL.FTZ R154, R140, R155 ;  /* 0x0000009b8c9a6220 */ /* 0x000fe20000410000 */
[----:B------:R-:W-:Y:S01]  /*31b0*/  FFMA.FTZ R140, R26, R149, R150 ;  /* 0x000000951a8c7223 */ /* 0x000fe20000010096 */
[----:B------:R-:W-:Y:S01]  /*31c0*/  LOP3.LUT P6, RZ, R166, 0xff000000, RZ, 0xc0, !PT ;  /* 0xff000000a6ff7812 */ /* 0x000fe200078cc0ff */
[----:B------:R-:W-:Y:S02]  /*31d0*/  FADD.FTZ R54, R54, R143 ;  /* 0x0000008f36367221 */ /* 0x000fe40000010000 */
[----:B------:R-:W-:-:S04]  /*31e0*/  FADD.FTZ R155, R23, -R140 ;  /* 0x8000008c179b7221 */ /* 0x000fc80000010000 */
[----:B------:R-:W-:Y:S01]  /*31f0*/  FMUL.FTZ R196, R0, R155 ;  /* 0x0000009b00c47220 */ /* 0x000fe20000410000 */
[----:B------:R-:W-:-:S03]  /*3200*/  HFMA2 R155, -RZ, RZ, 0, 0 ;  /* 0x00000000ff9b7431 */ /* 0x000fc600000001ff */
        /* <DEDUP_REMOVED lines=9> */
[----:B------:R-:W-:Y:S01]  /*32a0*/  FADD.FTZ R55, R55, R144 ;  /* 0x0000009037377221 */ /* 0x000fe20000010000 */
[----:B------:R-:W-:Y:S01]  /*32b0*/  FADD.FTZ R145, R28, -R145 ;  /* 0x800000911c917221 */ /* 0x000fe20000010000 */
[----:B------:R-:W-:-:S03]  /*32c0*/  F2FP.F16.F32.PACK_AB R144, R152, R151 ;  /* 0x000000979890723e */ /* 0x000fc600000000ff */
[----:B------:R-:W-:Y:S01]  /*32d0*/  FMUL.FTZ R197, R0, R145 ;  /* 0x0000009100c57220 */ /* 0x000fe20000410000 */
[----:B------:R-:W-:-:S03]  /*32e0*/  MOV R145, RZ ;  /* 0x000000ff00917202 */ /* 0x000fc60000000f00 */
[----:B------:R-:W-:-:S03]  /*32f0*/  FMUL.FTZ R140, R197, R148 ;  /* 0x00000094c58c7220 */ /* 0x000fc60000410000 */
[----:B------:R-:W-:Y:S02]  /*3300*/  @P6 HADD2.F32 R156, -RZ, R146.H0_H0 ;  /* 0x20000092ff9c6230 */ /* 0x000fe40000004100 */
[----:B------:R-:W-:Y:S01]  /*3310*/  FMUL.FTZ R159, R140, UR11 ;  /* 0x0000000b8c9f7c20 */ /* 0x000fe20008410000 */
[----:B------:R-:W-:Y:S02]  /*3320*/  @P6 HADD2.F32 R158, -RZ, R130.H0_H0 ;  /* 0x20000082ff9e6230 */ /* 0x000fe40000004100 */
[----:B------:R-:W-:Y:S01]  /*3330*/  FFMA.FTZ R140, R30, R149, R150 ;  /* 0x000000951e8c7223 */ /* 0x000fe20000010096 */
[C---:B------:R-:W-:Y:S02]  /*3340*/  @P6 FMUL.FTZ R145, R159.reuse, R156 ;  /* 0x0000009c9f916220 */ /* 0x040fe40000410000 */
[----:B------:R-:W-:Y:S01]  /*3350*/  @P6 FMUL.FTZ R157, R159, R158 ;  /* 0x0000009e9f9d6220 */ /* 0x000fe20000410000 */
[----:B------:R-:W-:Y:S01]  /*3360*/  LOP3.LUT P6, RZ, R167, 0xff00, RZ, 0xc0, !PT ;  /* 0x0000ff00a7ff7812 */ /* 0x000fe200078cc0ff */
[----:B------:R-:W-:Y:S01]  /*3370*/  FADD.FTZ R159, R27, -R140 ;  /* 0x8000008c1b9f7221 */ /* 0x000fe20000010000 */
[----:B------:R-:W-:-:S03]  /*3380*/  MOV R158, RZ ;  /* 0x000000ff009e7202 */ /* 0x000fc60000000f00 */
[----:B------:R-:W-:-:S04]  /*3390*/  FMUL.FTZ R198, R0, R159 ;  /* 0x0000009f00c67220 */ /* 0x000fc80000410000 */
[C---:B------:R-:W-:Y:S01]  /*33a0*/  FMUL.FTZ R140, R198.reuse, R148 ;  /* 0x00000094c68c7220 */ /* 0x040fe20000410000 */
[----:B------:R-:W-:-:S03]  /*33b0*/  F2FP.F16.F32.PACK_AB R142, R198, R197 ;  /* 0x000000c5c68e723e */ /* 0x000fc600000000ff */
[----:B------:R-:W-:Y:S02]  /*33c0*/  @P6 HADD2.F32 R146, -RZ, R146.H1_H1 ;  /* 0x30000092ff926230 */ /* 0x000fe40000004100 */
[----:B------:R-:W-:Y:S01]  /*33d0*/  FMUL.FTZ R159, R140, UR11 ;  /* 0x0000000b8c9f7c20 */ /* 0x000fe20008410000 */
[----:B------:R-:W-:Y:S02]  /*33e0*/  @P6 HADD2.F32 R156, -RZ, R130.H1_H1 ;  /* 0x30000082ff9c6230 */ /* 0x000fe40000004100 */
[----:B------:R-:W-:Y:S01]  /*33f0*/  FFMA.FTZ R140, R31, R149, R150 ;  /* 0x000000951f8c7223 */ /* 0x000fe20000010096 */
[C---:B------:R-:W-:Y:S02]  /*3400*/  @P6 FMUL.FTZ R158, R159.reuse, R146 ;  /* 0x000000929f9e6220 */ /* 0x040fe40000410000 */
[----:B------:R-:W-:Y:S01]  /*3410*/  @P6 FMUL.FTZ R192, R159, R156 ;  /* 0x0000009c9fc06220 */ /* 0x000fe20000410000 */
[----:B------:R-:W-:Y:S01]  /*3420*/  LOP3.LUT P6, RZ, R167, 0xff0000, RZ, 0xc0, !PT ;  /* 0x00ff0000a7ff7812 */ /* 0x000fe200078cc0ff */
[----:B------:R-:W-:Y:S01]  /*3430*/  FADD.FTZ R159, R29, -R140 ;  /* 0x8000008c1d9f7221 */ /* 0x000fe20000010000 */
[----:B------:R-:W-:-:S03]  /*3440*/  FADD.FTZ R158, R49, R158 ;  /* 0x0000009e319e7221 */ /* 0x000fc60000010000 */
[----:B------:R-:W-:Y:S01]  /*3450*/  FMUL.FTZ R199, R0, R159 ;  /* 0x0000009f00c77220 */ /* 0x000fe20000410000 */
[----:B------:R-:W-:-:S03]  /*3460*/  MOV R159, RZ ;  /* 0x000000ff009f7202 */ /* 0x000fc60000000f00 */
[----:B------:R-:W-:-:S04]  /*3470*/  FMUL.FTZ R140, R199, R148 ;  /* 0x00000094c78c7220 */ /* 0x000fc80000410000 */
        /* <DEDUP_REMOVED lines=23> */
[----:B------:R-:W-:Y:S02]  /*35f0*/  F2FP.F16.F32.PACK_AB R146, R192, R157 ;  /* 0x0000009dc092723e */ /* 0x000fe400000000ff */
[----:B------:R-:W-:Y:S01]  /*3600*/  F2FP.F16.F32.PACK_AB R145, R155, R154 ;  /* 0x0000009a9b91723e */ /* 0x000fe200000000ff */
[----:B------:R-:W-:Y:S06]  /*3610*/  BRA `(.L_x_1710) ;  /* 0x0000000400b07947 */ /* 0x000fec0003800000 */
.L_x_1709:
[-CC-:B------:R-:W-:Y:S01]  /*3620*/  FFMA.FTZ R151, R17, R149.reuse, R150.reuse ;  /* 0x0000009511977223 */ /* 0x180fe20000010096 */
[----:B------:R-:W-:Y:S01]  /*3630*/  LOP3.LUT P6, RZ, R166, 0xff, RZ, 0xc0, !PT ;  /* 0x000000ffa6ff7812 */ /* 0x000fe200078cc0ff */
[----:B------:R-:W-:Y:S01]  /*3640*/  FFMA.FTZ R154, R22, R149, R150 ;  /* 0x00000095169a7223 */ /* 0x000fe20000010096 */
[----:B------:R-:W-:Y:S01]  /*3650*/  MOV R153, RZ ;  /* 0x000000ff00997202 */ /* 0x000fe20000000f00 */
[----:B------:R-:W-:Y:S01]  /*3660*/  FADD.FTZ R151, R20, -R151 ;  /* 0x8000009714977221 */ /* 0x000fe20000010000 */
[----:B------:R-:W-:Y:S01]  /*3670*/  MOV R156, RZ ;  /* 0x000000ff009c7202 */ /* 0x000fe20000000f00 */
[----:B------:R-:W-:Y:S01]  /*3680*/  HFMA2 R194, -RZ, RZ, 0, 0 ;  /* 0x00000000ffc27431 */ /* 0x000fe200000001ff */
[----:B------:R-:W-:Y:S01]  /*3690*/  MOV R158, RZ ;  /* 0x000000ff009e7202 */ /* 0x000fe20000000f00 */
[----:B-----5:R-:W-:Y:S01]  /*36a0*/  FMUL.FTZ R151, R0, R151 ;  /* 0x0000009700977220 */ /* 0x020fe20000410000 */
[----:B------:R-:W-:Y:S02]  /*36b0*/  MOV R192, RZ ;  /* 0x000000ff00c07202 */ /* 0x000fe40000000f00 */
[----:B------:R-:W-:Y:S01]  /*36c0*/  MOV R196, RZ ;  /* 0x000000ff00c47202 */ /* 0x000fe20000000f00 */
[----:B------:R-:W-:Y:S01]  /*36d0*/  FMUL.FTZ R152, R148, R151 ;  /* 0x0000009794987220 */ /* 0x000fe20000410000 */
[----:B------:R-:W-:-:S02]  /*36e0*/  HFMA2 R151, -RZ, RZ, 0, 0 ;  /* 0x00000000ff977431 */ /* 0x000fc400000001ff */
[----:B------:R-:W-:Y:S02]  /*36f0*/  @P6 HADD2.F32 R155, -RZ, R144.H0_H0 ;  /* 0x20000090ff9b6230 */ /* 0x000fe40000004100 */
[----:B------:R-:W-:Y:S02]  /*3700*/  @P6 HADD2.F32 R157, -RZ, R128.H0_H0 ;  /* 0x20000080ff9d6230 */ /* 0x000fe40000004100 */
[----:B------:R-:W-:-:S04]  /*3710*/  FMUL.FTZ R152, R152, UR11 ;  /* 0x0000000b98987c20 */ /* 0x000fc80008410000 */
[-C--:B------:R-:W-:Y:S01]  /*3720*/  @P6 FMUL.FTZ R153, R155, R152.reuse ;  /* 0x000000989b996220 */ /* 0x080fe20000410000 */
[----:B------:R-:W-:Y:S01]  /*3730*/  @P6 FMUL.FTZ R151, R157, R152 ;  /* 0x000000989d976220 */ /* 0x000fe20000410000 */
[----:B------:R-:W-:Y:S01]  /*3740*/  LOP3.LUT P6, RZ, R166, 0xff00, RZ, 0xc0, !PT ;  /* 0x0000ff00a6ff7812 */ /* 0x000fe200078cc0ff */
[----:B------:R-:W-:Y:S01]  /*3750*/  FADD.FTZ R155, R19, -R154 ;  /* 0x8000009a139b7221 */ /* 0x000fe20000010000 */
[----:B------:R-:W-:Y:S02]  /*3760*/  HFMA2 R152, -RZ, RZ, 0, 0 ;  /* 0x00000000ff987431 */ /* 0x000fe400000001ff */
[----:B------:R-:W-:Y:S01]  /*3770*/  FADD.FTZ R52, R52, R153 ;  /* 0x0000009934347221 */ /* 0x000fe20000010000 */
[----:B------:R-:W-:-:S04]  /*3780*/  FMUL.FTZ R155, R0, R155 ;  /* 0x0000009b009b7220 */ /* 0x000fc80000410000 */
[----:B------:R-:W-:-:S04]  /*3790*/  FMUL.FTZ R154, R148, R155 ;  /* 0x0000009b949a7220 */ /* 0x000fc80000410000 */
[----:B------:R-:W-:Y:S02]  /*37a0*/  @P6 HADD2.F32 R155, -RZ, R144.H1_H1 ;  /* 0x30000090ff9b6230 */ /* 0x000fe40000004100 */
[----:B------:R-:W-:Y:S01]  /*37b0*/  FMUL.FTZ R154, R154, UR11 ;  /* 0x0000000b9a9a7c20 */ /* 0x000fe20008410000 */
[----:B------:R-:W-:-:S03]  /*37c0*/  @P6 HADD2.F32 R157, -RZ, R128.H1_H1 ;  /* 0x30000080ff9d6230 */ /* 0x000fc60000004100 */
[-C--:B------:R-:W-:Y:S01]  /*37d0*/  @P6 FMUL.FTZ R156, R155, R154.reuse ;  /* 0x0000009a9b9c6220 */ /* 0x080fe20000410000 */
[----:B------:R-:W-:Y:S01]  /*37e0*/  FFMA.FTZ R155, R21, R149, R150 ;  /* 0x00000095159b7223 */ /* 0x000fe20000010096 */
[----:B------:R-:W-:Y:S01]  /*37f0*/  @P6 FMUL.FTZ R152, R157, R154 ;  /* 0x0000009a9d986220 */ /* 0x000fe20000410000 */
[----:B------:R-:W-:Y:S01]  /*3800*/  LOP3.LUT P6, RZ, R166, 0xff0000, RZ, 0xc0, !PT ;  /* 0x00ff0000a6ff7812 */ /* 0x000fe200078cc0ff */
[----:B------:R-:W-:Y:S01]  /*3810*/  FADD.FTZ R53, R53, R156 ;  /* 0x0000009c35357221 */ /* 0x000fe20000010000 */
[----:B------:R-:W-:-:S04]  /*3820*/  FADD.FTZ R155, R24, -R155 ;  /* 0x8000009b189b7221 */ /* 0x000fc80000010000 */
[----:B------:R-:W-:Y:S01]  /*3830*/  FMUL.FTZ R157, R0, R155 ;  /* 0x0000009b009d7220 */ /* 0x000fe20000410000 */
[----:B------:R-:W-:-:S03]  /*3840*/  CS2R R154, SRZ ;  /* 0x00000000009a7805 */ /* 0x000fc6000001ff00 */
[----:B------:R-:W-:-:S03]  /*3850*/  FMUL.FTZ R144, R148, R157 ;  /* 0x0000009d94907220 */ /* 0x000fc60000410000 */
[----:B------:R-:W-:Y:S02]  /*3860*/  @P6 HADD2.F32 R157, -RZ, R145.H0_H0 ;  /* 0x20000091ff9d6230 */ /* 0x000fe40000004100 */
[----:B------:R-:W-:Y:S01]  /*3870*/  FMUL.FTZ R144, R144, UR11 ;  /* 0x0000000b90907c20 */ /* 0x000fe20008410000 */
[----:B------:R-:W-:-:S03]  /*3880*/  @P6 HADD2.F32 R159, -RZ, R129.H0_H0 ;  /* 0x20000081ff9f6230 */ /* 0x000fc60000004100 */
[-C--:B------:R-:W-:Y:S02]  /*3890*/  @P6 FMUL.FTZ R155, R157, R144.reuse ;  /* 0x000000909d9b6220 */ /* 0x080fe40000410000 */
[----:B------:R-:W-:Y:S01]  /*38a0*/  @P6 FMUL.FTZ R154, R159, R144 ;  /* 0x000000909f9a6220 */ /* 0x000fe20000410000 */
[----:B------:R-:W-:Y:S01]  /*38b0*/  FFMA.FTZ R144, R26, R149, R150 ;  /* 0x000000951a907223 */ /* 0x000fe20000010096 */
[----:B------:R-:W-:Y:S01]  /*38c0*/  LOP3.LUT P6, RZ, R166, 0xff000000, RZ, 0xc0, !PT ;  /* 0xff000000a6ff7812 */ /* 0x000fe200078cc0ff */
[----:B------:R-:W-:Y:S02]  /*38d0*/  FADD.FTZ R54, R54, R155 ;  /* 0x0000009b36367221 */ /* 0x000fe40000010000 */
[----:B------:R-:W-:-:S04]  /*38e0*/  FADD.FTZ R157, R23, -R144 ;  /* 0x80000090179d7221 */ /* 0x000fc80000010000 */
[----:B------:R-:W-:-:S04]  /*38f0*/  FMUL.FTZ R157, R0, R157 ;  /* 0x0000009d009d7220 */ /* 0x000fc80000410000 */
[----:B------:R-:W-:Y:S01]  /*3900*/  FMUL.FTZ R144, R148, R157 ;  /* 0x0000009d94907220 */ /* 0x000fe20000410000 */
[----:B------:R-:W-:Y:S02]  /*3910*/  HFMA2 R157, -RZ, RZ, 0, 0 ;  /* 0x00000000ff9d7431 */ /* 0x000fe400000001ff */
        /* <DEDUP_REMOVED lines=11> */
[----:B------:R-:W-:Y:S01]  /*39d0*/  FMUL.FTZ R144, R148, R159 ;  /* 0x0000009f94907220 */ /* 0x000fe20000410000 */
[----:B------:R-:W-:Y:S02]  /*39e0*/  HFMA2 R159, -RZ, RZ, 0, 0 ;  /* 0x00000000ff9f7431 */ /* 0x000fe400000001ff */
[----:B------:R-:W-:Y:S02]  /*39f0*/  @P6 HADD2.F32 R187, -RZ, R146.H0_H0 ;  /* 0x20000092ffbb6230 */ /* 0x000fe40000004100 */
[----:B------:R-:W-:Y:S01]  /*3a00*/  FMUL.FTZ R144, R144, UR11 ;  /* 0x0000000b90907c20 */ /* 0x000fe20008410000 */
[----:B------:R-:W-:-:S03]  /*3a10*/  @P6 HADD2.F32 R189, -RZ, R130.H0_H0 ;  /* 0x20000082ffbd6230 */ /* 0x000fc60000004100 */
[-C--:B------:R-:W-:Y:S02]  /*3a20*/  @P6 FMUL.FTZ R145, R187, R144.reuse ;  /* 0x00000090bb916220 */ /* 0x080fe40000410000 */
[----:B------:R-:W-:Y:S01]  /*3a30*/  @P6 FMUL.FTZ R159, R189, R144 ;  /* 0x00000090bd9f6220 */ /* 0x000fe20000410000 */
[----:B------:R-:W-:Y:S01]  /*3a40*/  FFMA.FTZ R144, R30, R149, R150 ;  /* 0x000000951e907223 */ /* 0x000fe20000010096 */
[----:B------:R-:W-:Y:S01]  /*3a50*/  LOP3.LUT P6, RZ, R167, 0xff00, RZ, 0xc0, !PT ;  /* 0x0000ff00a7ff7812 */ /* 0x000fe200078cc0ff */
[----:B------:R-:W-:Y:S01]  /*3a60*/  FADD.FTZ R156, R48, R145 ;  /* 0x00000091309c7221 */ /* 0x000fe20000010000 */
[----:B------:R-:W-:Y:S01]  /*3a70*/  F2FP.F16.F32.PACK_AB R145, R157, R154 ;  /* 0x0000009a9d91723e */ /* 0x000fe200000000ff */
[----:B------:R-:W-:-:S04]  /*3a80*/  FADD.FTZ R187, R27, -R144 ;  /* 0x800000901bbb7221 */ /* 0x000fc80000010000 */
[----:B------:R-:W-:-:S04]  /*3a90*/  FMUL.FTZ R187, R0, R187 ;  /* 0x000000bb00bb7220 */ /* 0x000fc80000410000 */
[----:B------:R-:W-:Y:S02]  /*3aa0*/  FMUL.FTZ R144, R148, R187 ;  /* 0x000000bb94907220 */ /* 0x000fe40000410000 */
[----:B------:R-:W-:Y:S02]  /*3ab0*/  @P6 HADD2.F32 R187, -RZ, R146.H1_H1 ;  /* 0x30000092ffbb6230 */ /* 0x000fe40000004100 */
[----:B------:R-:W-:Y:S02]  /*3ac0*/  HFMA2 R146, -RZ, RZ, 0, 0 ;  /* 0x00000000ff927431 */ /* 0x000fe400000001ff */
[----:B------:R-:W-:Y:S02]  /*3ad0*/  @P6 HADD2.F32 R189, -RZ, R130.H1_H1 ;  /* 0x30000082ffbd6230 */ /* 0x000fe40000004100 */
[----:B------:R-:W-:-:S04]  /*3ae0*/  FMUL.FTZ R144, R144, UR11 ;  /* 0x0000000b90907c20 */ /* 0x000fc80008410000 */
[-C--:B------:R-:W-:Y:S01]  /*3af0*/  @P6 FMUL.FTZ R192, R187, R144.reuse ;  /* 0x00000090bbc06220 */ /* 0x080fe20000410000 */
[----:B------:R-:W-:Y:S01]  /*3b00*/  @P6 FMUL.FTZ R194, R189, R144 ;  /* 0x00000090bdc26220 */ /* 0x000fe20000410000 */
[----:B------:R-:W-:Y:S01]  /*3b10*/  FFMA.FTZ R144, R31, R149, R150 ;  /* 0x000000951f907223 */ /* 0x000fe20000010096 */
[----:B------:R-:W-:Y:S01]  /*3b20*/  LOP3.LUT P6, RZ, R167, 0xff0000, RZ, 0xc0, !PT ;  /* 0x00ff0000a7ff7812 */ /* 0x000fe200078cc0ff */
[----:B------:R-:W-:Y:S02]  /*3b30*/  FADD.FTZ R158, R49, R192 ;  /* 0x000000c0319e7221 */ /* 0x000fe40000010000 */
[----:B------:R-:W-:-:S04]  /*3b40*/  FADD.FTZ R187, R29, -R144 ;  /* 0x800000901dbb7221 */ /* 0x000fc80000010000 */
[----:B------:R-:W-:Y:S01]  /*3b50*/  FMUL.FTZ R189, R0, R187 ;  /* 0x000000bb00bd7220 */ /* 0x000fe20000410000 */
[----:B------:R-:W-:-:S03]  /*3b60*/  MOV R187, RZ ;  /* 0x000000ff00bb7202 */ /* 0x000fc60000000f00 */
[----:B------:R-:W-:Y:S02]  /*3b70*/  FMUL.FTZ R144, R148, R189 ;  /* 0x000000bd94907220 */ /* 0x000fe40000410000 */
[----:B------:R-:W-:Y:S02]  /*3b80*/  @P6 HADD2.F32 R189, -RZ, R147.H0_H0 ;  /* 0x20000093ffbd6230 */ /* 0x000fe40000004100 */
[----:B------:R-:W-:Y:S02]  /*3b90*/  @P6 HADD2.F32 R193, -RZ, R131.H0_H0 ;  /* 0x20000083ffc16230 */ /* 0x000fe40000004100 */
[----:B------:R-:W-:-:S04]  /*3ba0*/  FMUL.FTZ R144, R144, UR11 ;  /* 0x0000000b90907c20 */ /* 0x000fc80008410000 */
[-C--:B------:R-:W-:Y:S01]  /*3bb0*/  @P6 FMUL.FTZ R187, R189, R144.reuse ;  /* 0x00000090bdbb6220 */ /* 0x080fe20000410000 */
        /* <DEDUP_REMOVED lines=9> */
[----:B------:R-:W-:Y:S02]  /*3c50*/  HFMA2 R147, -RZ, RZ, 0, 0 ;  /* 0x00000000ff937431 */ /* 0x000fe400000001ff */
[----:B------:R-:W-:Y:S02]  /*3c60*/  @P6 HADD2.F32 R189, -RZ, R131.H1_H1 ;  /* 0x30000083ffbd6230 */ /* 0x000fe40000004100 */
[----:B------:R-:W-:-:S04]  /*3c70*/  FMUL.FTZ R144, R144, UR11 ;  /* 0x0000000b90907c20 */ /* 0x000fc80008410000 */
[-C--:B------:R-:W-:Y:S01]  /*3c80*/  @P6 FMUL.FTZ R147, R189, R144.reuse ;  /* 0x00000090bd936220 */ /* 0x080fe20000410000 */
[----:B------:R-:W-:Y:S01]  /*3c90*/  @P6 FMUL.FTZ R196, R193, R144 ;  /* 0x00000090c1c46220 */ /* 0x000fe20000410000 */
[----:B------:R-:W-:-:S03]  /*3ca0*/  F2FP.F16.F32.PACK_AB R144, R152, R151 ;  /* 0x000000979890723e */ /* 0x000fc600000000ff */
[----:B------:R-:W-:Y:S01]  /*3cb0*/  F2FP.F16.F32.PACK_AB R147, R147, R146 ;  /* 0x000000929393723e */ /* 0x000fe200000000ff */
[----:B------:R-:W-:Y:S01]  /*3cc0*/  FADD.FTZ R51, R51, R196 ;  /* 0x000000c433337221 */ /* 0x000fe20000010000 */
[----:B------:R-:W-:-:S07]  /*3cd0*/  F2FP.F16.F32.PACK_AB R146, R194, R159 ;  /* 0x0000009fc292723e */ /* 0x000fce00000000ff */
.L_x_1710:
        /* <DEDUP_REMOVED lines=9> */
.L_x_1708:
[----:B------:R-:W-:Y:S05]  /*3d70*/  BSYNC.RECONVERGENT B1 ;  /* 0x0000000000017941 */ /* 0x000fea0003800200 */
.L_x_1707:
        /* <DEDUP_REMOVED lines=73> */
[C---:B------:R-:W-:Y:S01]  /*4210*/  @P6 FMUL.FTZ R145, R159.reuse, R156 ;  /* 0x0000009c9f916220 */ /* 0x040fe20000410000 */
[----:B------:R-:W-:Y:S01]  /*4220*/  MOV R156, RZ ;  /* 0x000000ff009c7202 */ /* 0x000fe20000000f00 */
[----:B------:R-:W-:Y:S01]  /*4230*/  @P6 FMUL.FTZ R157, R159, R158 ;  /* 0x0000009e9f9d6220 */ /* 0x000fe20000410000 */
[----:B------:R-:W-:Y:S01]  /*4240*/  LOP3.LUT P6, RZ, R165, 0xff00, RZ, 0xc0, !PT ;  /* 0x0000ff00a5ff7812 */ /* 0x000fe200078cc0ff */
[----:B------:R-:W-:Y:S01]  /*4250*/  FADD.FTZ R159, R181, -R140 ;  /* 0x8000008cb59f7221 */ /* 0x000fe20000010000 */
[----:B------:R-:W-:-:S02]  /*4260*/  HFMA2 R158, -RZ, RZ, 0, 0 ;  /* 0x00000000ff9e7431 */ /* 0x000fc400000001ff */
[----:B------:R-:W-:Y:S01]  /*4270*/  FADD.FTZ R40, R40, R145 ;  /* 0x0000009128287221 */ /* 0x000fe20000010000 */
[----:B------:R-:W-:Y:S01]  /*4280*/  F2FP.F16.F32.PACK_AB R145, R155, R154 ;  /* 0x0000009a9b91723e */ /* 0x000fe200000000ff */
[----:B------:R-:W-:-:S04]  /*4290*/  FMUL.FTZ R196, R0, R159 ;  /* 0x0000009f00c47220 */ /* 0x000fc80000410000 */
[C---:B------:R-:W-:Y:S01]  /*42a0*/  FMUL.FTZ R140, R196.reuse, R148 ;  /* 0x00000094c48c7220 */ /* 0x040fe20000410000 */
[----:B------:R-:W-:Y:S02]  /*42b0*/  F2FP.F16.F32.PACK_AB R142, R196, R195 ;  /* 0x000000c3c48e723e */ /* 0x000fe400000000ff */
[----:B------:R-:W-:Y:S02]  /*42c0*/  @P6 HADD2.F32 R146, -RZ, R146.H1_H1 ;  /* 0x30000092ff926230 */ /* 0x000fe40000004100 */
[----:B------:R-:W-:Y:S01]  /*42d0*/  FMUL.FTZ R140, R140, UR11 ;  /* 0x0000000b8c8c7c20 */ /* 0x000fe20008410000 */
[----:B------:R-:W-:-:S03]  /*42e0*/  @P6 HADD2.F32 R159, -RZ, R122.H1_H1 ;  /* 0x3000007aff9f6230 */ /* 0x000fc60000004100 */
[C---:B------:R-:W-:Y:S02]  /*42f0*/  @P6 FMUL.FTZ R156, R140.reuse, R146 ;  /* 0x000000928c9c6220 */ /* 0x040fe40000410000 */
[----:B------:R-:W-:Y:S01]  /*4300*/  @P6 FMUL.FTZ R158, R140, R159 ;  /* 0x0000009f8c9e6220 */ /* 0x000fe20000410000 */
[-CC-:B------:R-:W-:Y:S01]  /*4310*/  FFMA.FTZ R140, R185, R149.reuse, R150.reuse ;  /* 0x00000095b98c7223 */ /* 0x180fe20000010096 */
[----:B------:R-:W-:Y:S01]  /*4320*/  LOP3.LUT P6, RZ, R165, 0xff0000, RZ, 0xc0, !PT ;  /* 0x00ff0000a5ff7812 */ /* 0x000fe200078cc0ff */
[----:B------:R-:W-:Y:S01]  /*4330*/  FFMA.FTZ R149, R188, R149, R150 ;  /* 0x00000095bc957223 */ /* 0x000fe20000010096 */
[----:B------:R-:W-:Y:S01]  /*4340*/  FADD.FTZ R41, R41, R156 ;  /* 0x0000009c29297221 */ /* 0x000fe20000010000 */
[----:B------:R-:W-:Y:S02]  /*4350*/  FADD.FTZ R159, R183, -R140 ;  /* 0x8000008cb79f7221 */ /* 0x000fe40000010000 */
[----:B------:R-:W-:Y:S02]  /*4360*/  FADD.FTZ R149, R186, -R149 ;  /* 0x80000095ba957221 */ /* 0x000fe40000010000 */
[C---:B------:R-:W-:Y:S01]  /*4370*/  FMUL.FTZ R197, R0.reuse, R159 ;  /* 0x0000009f00c57220 */ /* 0x040fe20000410000 */
[----:B------:R-:W-:Y:S01]  /*4380*/  MOV R159, RZ ;  /* 0x000000ff009f7202 */ /* 0x000fe20000000f00 */
[----:B------:R-:W-:Y:S01]  /*4390*/  FMUL.FTZ R149, R0, R149 ;  /* 0x0000009500957220 */ /* 0x000fe20000410000 */
[----:B------:R-:W-:Y:S01]  /*43a0*/  MOV R0, RZ ;  /* 0x000000ff00007202 */ /* 0x000fe20000000f00 */
[----:B------:R-:W-:-:S02]  /*43b0*/  FMUL.FTZ R140, R197, R148 ;  /* 0x00000094c58c7220 */ /* 0x000fc40000410000 */
[----:B------:R-:W-:Y:S02]  /*43c0*/  @P6 HADD2.F32 R146, -RZ, R147.H0_H0 ;  /* 0x20000093ff926230 */ /* 0x000fe40000004100 */
[C---:B------:R-:W-:Y:S01]  /*43d0*/  FMUL.FTZ R148, R149.reuse, R148 ;  /* 0x0000009495947220 */ /* 0x040fe20000410000 */
[----:B------:R-:W-:Y:S02]  /*43e0*/  @P6 HADD2.F32 R189, -RZ, R123.H0_H0 ;  /* 0x2000007bffbd6230 */ /* 0x000fe40000004100 */
[----:B------:R-:W-:Y:S01]  /*43f0*/  FMUL.FTZ R140, R140, UR11 ;  /* 0x0000000b8c8c7c20 */ /* 0x000fe20008410000 */
[----:B------:R-:W-:Y:S01]  /*4400*/  F2FP.F16.F32.PACK_AB R143, R149, R197 ;  /* 0x000000c5958f723e */ /* 0x000fe200000000ff */
[----:B------:R-:W-:Y:S02]  /*4410*/  FMUL.FTZ R148, R148, UR11 ;  /* 0x0000000b94947c20 */ /* 0x000fe40008410000 */
[C---:B------:R-:W-:Y:S01]  /*4420*/  @P6 FMUL.FTZ R159, R140.reuse, R146 ;  /* 0x000000928c9f6220 */ /* 0x040fe20000410000 */
[----:B------:R-:W-:Y:S01]  /*4430*/  @P6 FMUL.FTZ R187, R140, R189 ;  /* 0x000000bd8cbb6220 */ /* 0x000fe20000410000 */
[----:B------:R-:W-:Y:S01]  /*4440*/  ISETP.GE.U32.AND P6, PT, R164, RZ, PT ;  /* 0x000000ffa400720c */ /* 0x000fe20003fc6070 */
[----:B------:R-:W-:-:S02]  /*4450*/  HFMA2 R146, -RZ, RZ, 0, 0 ;  /* 0x00000000ff927431 */ /* 0x000fc400000001ff */
[----:B------:R-:W-:Y:S01]  /*4460*/  FADD.FTZ R42, R42, R159 ;  /* 0x0000009f2a2a7221 */ /* 0x000fe20000010000 */
[----:B------:R-:W-:-:S13]  /*4470*/  ISETP.GE.U32.AND.EX P6, PT, R165, 0x1000000, PT, P6 ;  /* 0x01000000a500780c */ /* 0x000fda0003fc6160 */
[----:B------:R-:W-:Y:S02]  /*4480*/  @P6 HADD2.F32 R140, -RZ, R123.H1_H1 ;  /* 0x3000007bff8c6230 */ /* 0x000fe40000004100 */
[----:B------:R-:W-:-:S03]  /*4490*/  @P6 HADD2.F32 R147, -RZ, R147.H1_H1 ;  /* 0x30000093ff936230 */ /* 0x000fc60000004100 */
[----:B------:R-:W-:Y:S01]  /*44a0*/  @P6 FMUL.FTZ R146, R148, R140 ;  /* 0x0000008c94926220 */ /* 0x000fe20000410000 */
[----:B------:R-:W-:Y:S01]  /*44b0*/  F2FP.F16.F32.PACK_AB R140, R192, R153 ;  /* 0x00000099c08c723e */ /* 0x000fe200000000ff */
[----:B------:R-:W-:-:S03]  /*44c0*/  @P6 FMUL.FTZ R0, R148, R147 ;  /* 0x0000009394006220 */ /* 0x000fc60000410000 */
[----:B------:R-:W-:Y:S01]  /*44d0*/  F2FP.F16.F32.PACK_AB R147, R146, R187 ;  /* 0x000000bb9293723e */ /* 0x000fe200000000ff */
[----:B------:R-:W-:Y:S01]  /*44e0*/  FADD.FTZ R43, R43, R0 ;  /* 0x000000002b2b7221 */ /* 0x000fe20000010000 */
[----:B------:R-:W-:Y:S01]  /*44f0*/  F2FP.F16.F32.PACK_AB R146, R158, R157 ;  /* 0x0000009d9e92723e */ /* 0x000fe200000000ff */
[----:B------:R-:W-:Y:S06]  /*4500*/  BRA `(.L_x_1713) ;  /* 0x0000000400b07947 */ /* 0x000fec0003800000 */
.L_x_1712:
        /* <DEDUP_REMOVED lines=9> */
[----:B------:R-:W-:-:S03]  /*45a0*/  MOV R192, RZ ;  /* 0x000000ff00c07202 */ /* 0x000fc60000000f00 */
[----:B------:R-:W-:Y:S01]  /*45b0*/  FMUL.FTZ R152, R148, R151 ;  /* 0x0000009794987220 */ /* 0x000fe20000410000 */
[----:B------:R-:W-:Y:S02]  /*45c0*/  HFMA2 R151, -RZ, RZ, 0, 0 ;  /* 0x00000000ff977431 */ /* 0x000fe400000001ff */
        /* <DEDUP_REMOVED lines=78> */
[----:B------:R-:W-:Y:S01]  /*4ab0*/  FMUL.FTZ R148, R148, R149 ;  /* 0x0000009594947220 */ /* 0x000fe20000410000 */
[----:B------:R-:W-:Y:S02]  /*4ac0*/  @P6 HADD2.F32 R193, -RZ, R123.H0_H0 ;  /* 0x2000007bffc16230 */ /* 0x000fe40000004100 */
[----:B------:R-:W-:Y:S01]  /*4ad0*/  FMUL.FTZ R144, R144, UR11 ;  /* 0x0000000b90907c20 */ /* 0x000fe20008410000 */
[----:B------:R-:W-:-:S03]  /*4ae0*/  FMUL.FTZ R148, R148, UR11 ;  /* 0x0000000b94947c20 */ /* 0x000fc60008410000 */
[-C--:B------:R-:W-:Y:S01]  /*4af0*/  @P6 FMUL.FTZ R187, R189, R144.reuse ;  /* 0x00000090bdbb6220 */ /* 0x080fe20000410000 */
[----:B------:R-:W-:Y:S01]  /*4b00*/  @P6 FMUL.FTZ R146, R193, R144 ;  /* 0x00000090c1926220 */ /* 0x000fe20000410000 */
[----:B------:R-:W-:Y:S02]  /*4b10*/  ISETP.GE.U32.AND P6, PT, R164, RZ, PT ;  /* 0x000000ffa400720c */ /* 0x000fe40003fc6070 */
[----:B------:R-:W-:Y:S01]  /*4b20*/  FADD.FTZ R42, R42, R187 ;  /* 0x000000bb2a2a7221 */ /* 0x000fe20000010000 */
[----:B------:R-:W-:Y:S02]  /*4b30*/  F2FP.F16.F32.PACK_AB R144, R152, R151 ;  /* 0x000000979890723e */ /* 0x000fe400000000ff */
[----:B------:R-:W-:-:S13]  /*4b40*/  ISETP.GE.U32.AND.EX P6, PT, R165, 0x1000000, PT, P6 ;  /* 0x01000000a500780c */ /* 0x000fda0003fc6160 */
[----:B------:R-:W-:Y:S02]  /*4b50*/  @P6 HADD2.F32 R189, -RZ, R147.H1_H1 ;  /* 0x30000093ffbd6230 */ /* 0x000fe40000004100 */
[----:B------:R-:W-:Y:S02]  /*4b60*/  HFMA2 R147, -RZ, RZ, 0, 0 ;  /* 0x00000000ff937431 */ /* 0x000fe400000001ff */
[----:B------:R-:W-:Y:S02]  /*4b70*/  @P6 HADD2.F32 R149, -RZ, R123.H1_H1 ;  /* 0x3000007bff956230 */ /* 0x000fe40000004100 */
[----:B------:R-:W-:-:S03]  /*4b80*/  @P6 FMUL.FTZ R0, R189, R148 ;  /* 0x00000094bd006220 */ /* 0x000fc60000410000 */
[----:B------:R-:W-:Y:S01]  /*4b90*/  @P6 FMUL.FTZ R147, R149, R148 ;  /* 0x0000009495936220 */ /* 0x000fe20000410000 */
[----:B------:R-:W-:-:S04]  /*4ba0*/  FADD.FTZ R43, R43, R0 ;  /* 0x000000002b2b7221 */ /* 0x000fc80000010000 */
[----:B------:R-:W-:Y:S02]  /*4bb0*/  F2FP.F16.F32.PACK_AB R147, R147, R146 ;  /* 0x000000929393723e */ /* 0x000fe400000000ff */
[----:B------:R-:W-:-:S07]  /*4bc0*/  F2FP.F16.F32.PACK_AB R146, R194, R159 ;  /* 0x0000009fc292723e */ /* 0x000fce00000000ff */
.L_x_1713:
[----:B------:R-:W0:Y:S08]  /*4bd0*/  @P0 LDC.64 R148, c[0x0][0x478] ;  /* 0x00011e00ff940b82 */ /* 0x000e300000000a00 */
[----:B------:R-:W1:Y:S01]  /*4be0*/  LDC.64 R150, c[0x0][0x468] ;  /* 0x00011a00ff967b82 */ /* 0x000e620000000a00 */
[----:B0-----:R-:W-:-:S05]  /*4bf0*/  @P0 IMAD.WIDE.U32 R148, R175, 0x10, R148 ;  /* 0x00000010af940825 */ /* 0x001fca00078e0094 */
[----:B------:R3:W-:Y:S01]  /*4c00*/  @P0 STG.E.128 desc[UR4][R148.64], R140 ;  /* 0x0000008c94000986 */ /* 0x0007e2000c101d04 */
[----:B-1----:R-:W-:-:S05]  /*4c10*/  IMAD.WIDE.U32 R150, R175, 0x10, R150 ;  /* 0x00000010af967825 */ /* 0x002fca00078e0096 */
[----:B------:R3:W-:Y:S01]  /*4c20*/  STG.E.128 desc[UR4][R150.64], R144 ;  /* 0x0000009096007986 */ /* 0x0007e2000c101d04 */
[----:B------:R-:W-:Y:S05]  /*4c30*/  BRA `(.L_x_1711) ;  /* 0x0000002c00e07947 */ /* 0x000fea0003800000 */
.L_x_1702:
        /* <DEDUP_REMOVED lines=9> */
[C---:B------:R-:W-:Y:S01]  /*4cd0*/  LOP3.LUT P0, RZ, R190.reuse, 0xff, RZ, 0xc0, !PT ;  /* 0x000000ffbeff7812 */ /* 0x040fe2000780c0ff */
[----:B------:R-:W-:Y:S01]  /*4ce0*/  FFMA.FTZ R155, R3, R149, R150 ;  /* 0x00000095039b7223 */ /* 0x000fe20000010096 */
[----:B------:R-:W-:Y:S01]  /*4cf0*/  LOP3.LUT P6, RZ, R190, 0xff00, RZ, 0xc0, !PT ;  /* 0x0000ff00beff7812 */ /* 0x000fe200078cc0ff */
[--C-:B------:R-:W-:Y:S02]  /*4d00*/  HADD2.F32 R153, -RZ, R36.reuse.H1_H1 ;  /* 0x30000024ff997230 */ /* 0x100fe40000004100 */
[----:B------:R-:W-:Y:S01]  /*4d10*/  FADD.FTZ R152, R5, -R152 ;  /* 0x8000009805987221 */ /* 0x000fe20000010000 */
[----:B------:R-:W-:Y:S02]  /*4d20*/  HADD2.F32 R151, -RZ, R36.H0_H0 ;  /* 0x20000024ff977230 */ /* 0x000fe40000004100 */
[----:B------:R-:W-:Y:S01]  /*4d30*/  FADD.FTZ R155, R2, -R155 ;  /* 0x8000009b029b7221 */ /* 0x000fe20000010000 */
[----:B------:R-:W-:Y:S01]  /*4d40*/  MOV R154, RZ ;  /* 0x000000ff009a7202 */ /* 0x000fe20000000f00 */
[C---:B-----5:R-:W-:Y:S01]  /*4d50*/  FFMA.FTZ R157, R0.reuse, R152, R153 ;  /* 0x00000098009d7223 */ /* 0x060fe20000010099 */
[----:B------:R-:W-:Y:S01]  /*4d60*/  CS2R R152, SRZ ;  /* 0x0000000000987805 */ /* 0x000fe2000001ff00 */
[----:B------:R-:W-:Y:S01]  /*4d70*/  FFMA.FTZ R155, R0, R155, R151 ;  /* 0x0000009b009b7223 */ /* 0x000fe20000010097 */
[----:B------:R-:W-:-:S02]  /*4d80*/  HFMA2 R151, -RZ, RZ, 0, 0 ;  /* 0x00000000ff977431 */ /* 0x000fc400000001ff */
[-C--:B------:R-:W-:Y:S01]  /*4d90*/  FMUL.FTZ R157, R157, R148.reuse ;  /* 0x000000949d9d7220 */ /* 0x080fe20000410000 */
[--C-:B------:R-:W-:Y:S02]  /*4da0*/  @P0 HADD2.F32 R156, -RZ, R144.reuse.H0_H0 ;  /* 0x20000090ff9c0230 */ /* 0x100fe40000004100 */
[----:B------:R-:W-:Y:S01]  /*4db0*/  FMUL.FTZ R155, R155, R148 ;  /* 0x000000949b9b7220 */ /* 0x000fe20000410000 */
[----:B------:R-:W-:Y:S02]  /*4dc0*/  @P6 HADD2.F32 R144, -RZ, R144.H1_H1 ;  /* 0x30000090ff906230 */ /* 0x000fe40000004100 */
[----:B------:R-:W-:Y:S01]  /*4dd0*/  FMUL.FTZ R157, R157, UR11 ;  /* 0x0000000b9d9d7c20 */ /* 0x000fe20008410000 */
[--C-:B------:R-:W-:Y:S02]  /*4de0*/  @P0 HADD2.F32 R158, -RZ, R112.reuse.H0_H0 ;  /* 0x20000070ff9e0230 */ /* 0x100fe40000004100 */
[----:B------:R-:W-:Y:S01]  /*4df0*/  FMUL.FTZ R155, R155, UR11 ;  /* 0x0000000b9b9b7c20 */ /* 0x000fe20008410000 */
[----:B------:R-:W-:-:S02]  /*4e00*/  @P6 HADD2.F32 R192, -RZ, R112.H1_H1 ;  /* 0x30000070ffc06230 */ /* 0x000fc40000004100 */
[----:B------:R-:W-:Y:S01]  /*4e10*/  @P6 FMUL.FTZ R154, R157, R144 ;  /* 0x000000909d9a6220 */ /* 0x000fe20000410000 */
[--C-:B------:R-:W-:Y:S01]  /*4e20*/  FFMA.FTZ R159, R7, R149, R150.reuse ;  /* 0x00000095079f7223 */ /* 0x100fe20000010096 */
[----:B------:R-:W-:Y:S01]  /*4e30*/  @P0 FMUL.FTZ R153, R155, R156 ;  /* 0x0000009c9b990220 */ /* 0x000fe20000410000 */
[----:B------:R-:W-:Y:S01]  /*4e40*/  @P0 FMUL.FTZ R152, R158, R155 ;  /* 0x0000009b9e980220 */ /* 0x000fe20000410000 */
[----:B------:R-:W-:Y:S01]  /*4e50*/  FFMA.FTZ R144, R8, R149, R150 ;  /* 0x0000009508907223 */ /* 0x000fe20000010096 */
[----:B------:R-:W-:Y:S01]  /*4e60*/  @P6 FMUL.FTZ R151, R192, R157 ;  /* 0x0000009dc0976220 */ /* 0x000fe20000410000 */
[C---:B------:R-:W-:Y:S01]  /*4e70*/  LOP3.LUT P0, RZ, R190.reuse, 0xff0000, RZ, 0xc0, !PT ;  /* 0x00ff0000beff7812 */ /* 0x040fe2000780c0ff */
[--C-:B------:R-:W-:Y:S01]  /*4e80*/  HADD2.F32 R155, -RZ, R37.reuse.H0_H0 ;  /* 0x20000025ff9b7230 */ /* 0x100fe20000004100 */
[----:B------:R-:W-:Y:S01]  /*4e90*/  LOP3.LUT P6, RZ, R190, 0xff000000, RZ, 0xc0, !PT ;  /* 0xff000000beff7812 */ /* 0x000fe200078cc0ff */
[----:B------:R-:W-:Y:S02]  /*4ea0*/  HADD2.F32 R157, -RZ, R37.H1_H1 ;  /* 0x30000025ff9d7230 */ /* 0x000fe40000004100 */
[----:B------:R-:W-:Y:S01]  /*4eb0*/  FADD.FTZ R159, R6, -R159 ;  /* 0x8000009f069f7221 */ /* 0x000fe20000010000 */
[----:B------:R-:W-:Y:S01]  /*4ec0*/  FADD.FTZ R144, R9, -R144 ;  /* 0x8000009009907221 */ /* 0x000fe20000010000 */
[----:B------:R-:W-:Y:S01]  /*4ed0*/  HFMA2 R187, -RZ, RZ, 0, 0 ;  /* 0x00000000ffbb7431 */ /* 0x000fe200000001ff */
[----:B------:R-:W-:Y:S01]  /*4ee0*/  MOV R158, RZ ;  /* 0x000000ff009e7202 */ /* 0x000fe20000000f00 */
[C---:B------:R-:W-:Y:S01]  /*4ef0*/  FFMA.FTZ R155, R0.reuse, R159, R155 ;  /* 0x0000009f009b7223 */ /* 0x040fe2000001009b */
[----:B------:R-:W-:Y:S01]  /*4f00*/  FFMA.FTZ R159, R0, R144, R157 ;  /* 0x00000090009f7223 */ /* 0x000fe2000001009d */
[----:B------:R-:W-:Y:S01]  /*4f10*/  CS2R R156, SRZ ;  /* 0x00000000009c7805 */ /* 0x000fe2000001ff00 */
[----:B------:R-:W-:Y:S01]  /*4f20*/  FFMA.FTZ R193, R18, R149, R150 ;  /* 0x0000009512c17223 */ /* 0x000fe20000010096 */
[-C--:B------:R-:W-:Y:S01]  /*4f30*/  FMUL.FTZ R155, R155, R148.reuse ;  /* 0x000000949b9b7220 */ /* 0x080fe20000410000 */
[----:B------:R-:W-:Y:S01]  /*4f40*/  FMUL.FTZ R159, R159, R148 ;  /* 0x000000949f9f7220 */ /* 0x000fe20000410000 */
[----:B------:R-:W-:-:S02]  /*4f50*/  @P0 HADD2.F32 R144, -RZ, R145.H0_H0 ;  /* 0x20000091ff900230 */ /* 0x000fc40000004100 */
[----:B------:R-:W-:Y:S01]  /*4f60*/  FADD.FTZ R60, R60, R153 ;  /* 0x000000993c3c7221 */ /* 0x000fe20000010000 */
[----:B------:R-:W-:Y:S02]  /*4f70*/  @P0 HADD2.F32 R194, -RZ, R113.H0_H0 ;  /* 0x20000071ffc20230 */ /* 0x000fe40000004100 */
[----:B------:R-:W-:Y:S01]  /*4f80*/  FMUL.FTZ R155, R155, UR11 ;  /* 0x0000000b9b9b7c20 */ /* 0x000fe20008410000 */
[----:B------:R-:W-:Y:S02]  /*4f90*/  @P6 HADD2.F32 R145, -RZ, R145.H1_H1 ;  /* 0x30000091ff916230 */ /* 0x000fe40000004100 */
[----:B------:R-:W-:Y:S01]  /*4fa0*/  FMUL.FTZ R192, R159, UR11 ;  /* 0x0000000b9fc07c20 */ /* 0x000fe20008410000 */
[----:B------:R-:W-:Y:S02]  /*4fb0*/  @P6 HADD2.F32 R189, -RZ, R113.H1_H1 ;  /* 0x30000071ffbd6230 */ /* 0x000fe40000004100 */
[----:B------:R-:W-:Y:S01]  /*4fc0*/  FFMA.FTZ R159, R11, R149, R150 ;  /* 0x000000950b9f7223 */ /* 0x000fe20000010096 */
[----:B------:R-:W-:Y:S01]  /*4fd0*/  @P0 FMUL.FTZ R157, R155, R144 ;  /* 0x000000909b9d0220 */ /* 0x000fe20000410000 */
[----:B------:R-:W-:Y:S01]  /*4fe0*/  @P0 FMUL.FTZ R156, R194, R155 ;  /* 0x0000009bc29c0220 */ /* 0x000fe20000410000 */
[----:B------:R-:W-:Y:S01]  /*4ff0*/  @P6 FMUL.FTZ R158, R192, R145 ;  /* 0x00000091c09e6220 */ /* 0x000fe20000410000 */
[----:B------:R-:W-:Y:S01]  /*5000*/  LOP3.LUT P0, RZ, R191, 0xff, RZ, 0xc0, !PT ;  /* 0x000000ffbfff7812 */ /* 0x000fe2000780c0ff */
[----:B------:R-:W-:Y:S01]  /*5010*/  @P6 FMUL.FTZ R187, R189, R192 ;  /* 0x000000c0bdbb6220 */ /* 0x000fe20000410000 */
[----:B------:R-:W-:-:S02]  /*5020*/  HADD2.F32 R145, -RZ, R38.H0_H0 ;  /* 0x20000026ff917230 */ /* 0x000fc40000004100 */
[----:B------:R-:W-:Y:S01]  /*5030*/  FFMA.FTZ R189, R14, R149, R150 ;  /* 0x000000950ebd7223 */ /* 0x000fe20000010096 */
[----:B------:R-:W-:Y:S01]  /*5040*/  FADD.FTZ R159, R10, -R159 ;  /* 0x8000009f0a9f7221 */ /* 0x000fe20000010000 */
[----:B------:R-:W-:Y:S01]  /*5050*/  LOP3.LUT P6, RZ, R191, 0xff00, RZ, 0xc0, !PT ;  /* 0x0000ff00bfff7812 */ /* 0x000fe200078cc0ff */
[----:B------:R-:W-:Y:S02]  /*5060*/  HADD2.F32 R155, -RZ, R38.H1_H1 ;  /* 0x30000026ff9b7230 */ /* 0x000fe40000004100 */
[----:B------:R-:W-:Y:S01]  /*5070*/  FADD.FTZ R144, R12, -R189 ;  /* 0x800000bd0c907221 */ /* 0x000fe20000010000 */
[C---:B------:R-:W-:Y:S01]  /*5080*/  FFMA.FTZ R145, R0.reuse, R159, R145 ;  /* 0x0000009f00917223 */ /* 0x040fe20000010091 */
[----:B------:R-:W-:Y:S01]  /*5090*/  HFMA2 R159, -RZ, RZ, 0, 0 ;  /* 0x00000000ff9f7431 */ /* 0x000fe200000001ff */
[----:B------:R-:W-:Y:S01]  /*50a0*/  CS2R R194, SRZ ;  /* 0x0000000000c27805 */ /* 0x000fe2000001ff00 */
[----:B------:R-:W-:Y:S01]  /*50b0*/  FFMA.FTZ R189, R0, R144, R155 ;  /* 0x0000009000bd7223 */ /* 0x000fe2000001009b */
[----:B------:R-:W-:Y:S01]  /*50c0*/  FMUL.FTZ R145, R145, R148 ;  /* 0x0000009491917220 */ /* 0x000fe20000410000 */
[----:B------:R-:W-:Y:S01]  /*50d0*/  @P0 HADD2.F32 R144, -RZ, R146.H0_H0 ;  /* 0x20000092ff900230 */ /* 0x000fe20000004100 */
[----:B------:R-:W-:Y:S01]  /*50e0*/  MOV R155, RZ ;  /* 0x000000ff009b7202 */ /* 0x000fe20000000f00 */
[----:B------:R-:W-:-:S02]  /*50f0*/  @P0 HADD2.F32 R196, -RZ, R114.H0_H0 ;  /* 0x20000072ffc40230 */ /* 0x000fc40000004100 */
[----:B------:R-:W-:Y:S01]  /*5100*/  FMUL.FTZ R189, R189, R148 ;  /* 0x00000094bdbd7220 */ /* 0x000fe20000410000 */
[----:B------:R-:W-:Y:S01]  /*5110*/  FMUL.FTZ R145, R145, UR11 ;  /* 0x0000000b91917c20 */ /* 0x000fe20008410000 */
[----:B------:R-:W-:Y:S01]  /*5120*/  @P6 HADD2.F32 R146, -RZ, R146.H1_H1 ;  /* 0x30000092ff926230 */ /* 0x000fe20000004100 */
[----:B------:R-:W-:Y:S01]  /*5130*/  MOV R192, RZ ;  /* 0x000000ff00c07202 */ /* 0x000fe20000000f00 */
[----:B------:R-:W-:Y:S02]  /*5140*/  @P6 HADD2.F32 R198, -RZ, R114.H1_H1 ;  /* 0x30000072ffc66230 */ /* 0x000fe40000004100 */
[----:B------:R-:W-:Y:S01]  /*5150*/  FMUL.FTZ R189, R189, UR11 ;  /* 0x0000000bbdbd7c20 */ /* 0x000fe20008410000 */
[----:B------:R-:W-:Y:S01]  /*5160*/  @P0 FMUL.FTZ R155, R145, R144 ;  /* 0x00000090919b0220 */ /* 0x000fe20000410000 */
[----:B------:R-:W-:Y:S01]  /*5170*/  @P0 FMUL.FTZ R159, R196, R145 ;  /* 0x00000091c49f0220 */ /* 0x000fe20000410000 */
[----:B------:R-:W-:Y:S01]  /*5180*/  ISETP.GE.U32.AND P0, PT, R190, RZ, PT ;  /* 0x000000ffbe00720c */ /* 0x000fe20003f06070 */
[----:B------:R-:W-:Y:S01]  /*5190*/  FFMA.FTZ R144, R15, R149, R150 ;  /* 0x000000950f907223 */ /* 0x000fe20000010096 */
[----:B------:R-:W-:Y:S01]  /*51a0*/  @P6 FMUL.FTZ R192, R189, R146 ;  /* 0x00000092bdc06220 */ /* 0x000fe20000410000 */
[----:B------:R-:W-:Y:S01]  /*51b0*/  @P6 FMUL.FTZ R194, R198, R189 ;  /* 0x000000bdc6c26220 */ /* 0x000fe20000410000 */
[C---:B------:R-:W-:Y:S01]  /*51c0*/  LOP3.LUT P6, RZ, R191.reuse, 0xff0000, RZ, 0xc0, !PT ;  /* 0x00ff0000bfff7812 */ /* 0x040fe200078cc0ff */
[--C-:B------:R-:W-:Y:S01]  /*51d0*/  HADD2.F32 R145, -RZ, R39.reuse.H0_H0 ;  /* 0x20000027ff917230 */ /* 0x100fe20000004100 */
[----:B------:R-:W-:Y:S01]  /*51e0*/  ISETP.GE.U32.AND.EX P0, PT, R191, 0x1000000, PT, P0 ;  /* 0x01000000bf00780c */ /* 0x000fe20003f06100 */
[----:B------:R-:W-:-:S02]  /*51f0*/  HADD2.F32 R189, -RZ, R39.H1_H1 ;  /* 0x30000027ffbd7230 */ /* 0x000fc40000004100 */
[----:B------:R-:W-:Y:S01]  /*5200*/  FADD.FTZ R144, R13, -R144 ;  /* 0x800000900d907221 */ /* 0x000fe20000010000 */
[----:B------:R-:W-:Y:S01]  /*5210*/  FADD.FTZ R146, R16, -R193 ;  /* 0x800000c110927221 */ /* 0x000fe20000010000 */
[----:B------:R-:W-:Y:S02]  /*5220*/  HFMA2 R196, -RZ, RZ, 0, 0 ;  /* 0x00000000ffc47431 */ /* 0x000fe400000001ff */
[----:B------:R-:W-:Y:S01]  /*5230*/  FADD.FTZ R62, R62, R157 ;  /* 0x0000009d3e3e7221 */ /* 0x000fe20000010000 */
[C---:B------:R-:W-:Y:S01]  /*5240*/  FFMA.FTZ R145, R0.reuse, R144, R145 ;  /* 0x0000009000917223 */ /* 0x040fe20000010091 */
[----:B------:R-:W-:Y:S01]  /*5250*/  FFMA.FTZ R189, R0, R146, R189 ;  /* 0x0000009200bd7223 */ /* 0x000fe200000100bd */
[----:B------:R-:W-:Y:S01]  /*5260*/  FADD.FTZ R61, R61, R154 ;  /* 0x0000009a3d3d7221 */ /* 0x000fe20000010000 */
[----:B------:R-:W-:Y:S01]  /*5270*/  FADD.FTZ R63, R63, R158 ;  /* 0x0000009e3f3f7221 */ /* 0x000fe20000010000 */
[-C--:B------:R-:W-:Y:S01]  /*5280*/  FMUL.FTZ R145, R145, R148.reuse ;  /* 0x0000009491917220 */ /* 0x080fe20000410000 */
[----:B------:R-:W-:Y:S01]  /*5290*/  FMUL.FTZ R189, R189, R148 ;  /* 0x00000094bdbd7220 */ /* 0x000fe20000410000 */
[----:B------:R-:W-:-:S02]  /*52a0*/  @P6 HADD2.F32 R144, -RZ, R147.H0_H0 ;  /* 0x20000093ff906230 */ /* 0x000fc40000004100 */
[----:B------:R-:W-:Y:S01]  /*52b0*/  FADD.FTZ R157, R56, R155 ;  /* 0x0000009b389d7221 */ /* 0x000fe20000010000 */
[--C-:B------:R-:W-:Y:S02]  /*52c0*/  @P6 HADD2.F32 R200, -RZ, R115.reuse.H0_H0 ;  /* 0x20000073ffc86230 */ /* 0x100fe40000004100 */
[----:B------:R-:W-:Y:S01]  /*52d0*/  FMUL.FTZ R145, R145, UR11 ;  /* 0x0000000b91917c20 */ /* 0x000fe20008410000 */
[----:B------:R-:W-:Y:S02]  /*52e0*/  @P0 HADD2.F32 R197, -RZ, R115.H1_H1 ;  /* 0x30000073ffc50230 */ /* 0x000fe40000004100 */
[----:B------:R-:W-:Y:S01]  /*52f0*/  FMUL.FTZ R198, R189, UR11 ;  /* 0x0000000bbdc67c20 */ /* 0x000fe20008410000 */
[----:B------:R-:W-:Y:S01]  /*5300*/  @P0 HADD2.F32 R193, -RZ, R147.H1_H1 ;  /* 0x30000093ffc10230 */ /* 0x000fe20000004100 */
[----:B------:R-:W-:Y:S01]  /*5310*/  CS2R R146, SRZ ;  /* 0x0000000000927805 */ /* 0x000fe2000001ff00 */
[----:B------:R-:W-:Y:S01]  /*5320*/  FADD.FTZ R192, R57, R192 ;  /* 0x000000c039c07221 */ /* 0x000fe20000010000 */
[----:B------:R-:W-:Y:S01]  /*5330*/  @P6 FMUL.FTZ R147, R145, R144 ;  /* 0x0000009091936220 */ /* 0x000fe20000410000 */
[----:B------:R-:W-:Y:S01]  /*5340*/  @P6 FMUL.FTZ R146, R200, R145 ;  /* 0x00000091c8926220 */ /* 0x000fe20000410000 */
[----:B------:R-:W-:Y:S01]  /*5350*/  @P0 FMUL.FTZ R195, R197, R198 ;  /* 0x000000c6c5c30220 */ /* 0x000fe20000410000 */
[----:B------:R-:W-:Y:S01]  /*5360*/  @P0 FMUL.FTZ R196, R198, R193 ;  /* 0x000000c1c6c40220 */ /* 0x000fe20000410000 */
[----:B------:R-:W-:Y:S01]  /*5370*/  FADD.FTZ R58, R58, R147 ;  /* 0x000000933a3a7221 */ /* 0x000fe20000010000 */
[----:B------:R-:W-:-:S02]  /*5380*/  F2FP.F16.F32.PACK_AB R145, R187, R156 ;  /* 0x0000009cbb91723e */ /* 0x000fc400000000ff */
[----:B------:R-:W-:Y:S01]  /*5390*/  F2FP.F16.F32.PACK_AB R147, R195, R146 ;  /* 0x00000092c393723e */ /* 0x000fe200000000ff */
[----:B------:R-:W-:Y:S01]  /*53a0*/  FADD.FTZ R59, R59, R196 ;  /* 0x000000c43b3b7221 */ /* 0x000fe20000010000 */
[----:B------:R-:W-:Y:S02]  /*53b0*/  F2FP.F16.F32.PACK_AB R146, R194, R159 ;  /* 0x0000009fc292723e */ /* 0x000fe400000000ff */
[----:B------:R-:W-:Y:S01]  /*53c0*/  F2FP.F16.F32.PACK_AB R144, R151, R152 ;  /* 0x000000989790723e */ /* 0x000fe200000000ff */
[----:B------:R-:W-:Y:S06]  /*53d0*/  BRA `(.L_x_1717) ;  /* 0x0000000400e07947 */ /* 0x000fec0003800000 */
.L_x_1716:
[-CC-:B------:R-:W-:Y:S01]  /*53e0*/  FFMA.FTZ R141, R3, R149.reuse, R150.reuse ;  /* 0x00000095038d7223 */ /* 0x180fe20000010096 */
[----:B------:R-:W-:Y:S01]  /*53f0*/  LOP3.LUT P0, RZ, R190, 0xff, RZ, 0xc0, !PT ;  /* 0x000000ffbeff7812 */ /* 0x000fe2000780c0ff */
[----:B------:R-:W-:Y:S01]  /*5400*/  FFMA.FTZ R140, R4, R149, R150 ;  /* 0x00000095048c7223 */ /* 0x000fe20000010096 */
[----:B------:R-:W-:Y:S01]  /*5410*/  LOP3.LUT P6, RZ, R190, 0xff00, RZ, 0xc0, !PT ;  /* 0x0000ff00beff7812 */ /* 0x000fe200078cc0ff */
[--C-:B------:R-:W-:Y:S02]  /*5420*/  HADD2.F32 R153, -RZ, R36.reuse.H0_H0 ;  /* 0x20000024ff997230 */ /* 0x100fe40000004100 */
[----:B------:R-:W-:Y:S01]  /*5430*/  FADD.FTZ R141, R2, -R141 ;  /* 0x8000008d028d7221 */ /* 0x000fe20000010000 */
[----:B------:R-:W-:Y:S02]  /*5440*/  HADD2.F32 R142, -RZ, R36.H1_H1 ;  /* 0x30000024ff8e7230 */ /* 0x000fe40000004100 */
[----:B------:R-:W-:Y:S01]  /*5450*/  FADD.FTZ R143, R5, -R140 ;  /* 0x8000008c058f7221 */ /* 0x000fe20000010000 */
[----:B------:R-:W-:-:S02]  /*5460*/  HFMA2 R152, -RZ, RZ, 0, 0 ;  /* 0x00000000ff987431 */ /* 0x000fc400000001ff */
[C---:B-----5:R-:W-:Y:S01]  /*5470*/  FFMA.FTZ R153, R0.reuse, R141, R153 ;  /* 0x0000008d00997223 */ /* 0x060fe20000010099 */
[----:B------:R-:W-:Y:S02]  /*5480*/  HFMA2 R151, -RZ, RZ, 0, 0 ;  /* 0x00000000ff977431 */ /* 0x000fe400000001ff */
[----:B------:R-:W-:Y:S01]  /*5490*/  FFMA.FTZ R140, R0, R143, R142 ;  /* 0x0000008f008c7223 */ /* 0x000fe2000001008e */
[----:B------:R-:W-:Y:S01]  /*54a0*/  MOV R143, RZ ;  /* 0x000000ff008f7202 */ /* 0x000fe20000000f00 */
[-C--:B------:R-:W-:Y:S01]  /*54b0*/  FMUL.FTZ R141, R153, R148.reuse ;  /* 0x00000094998d7220 */ /* 0x080fe20000410000 */
[--C-:B------:R-:W-:Y:S02]  /*54c0*/  @P0 HADD2.F32 R156, -RZ, R144.reuse.H0_H0 ;  /* 0x20000090ff9c0230 */ /* 0x100fe40000004100 */
[----:B------:R-:W-:Y:S01]  /*54d0*/  FMUL.FTZ R142, R140, R148 ;  /* 0x000000948c8e7220 */ /* 0x000fe20000410000 */
[----:B------:R-:W-:Y:S02]  /*54e0*/  @P6 HADD2.F32 R155, -RZ, R144.H1_H1 ;  /* 0x30000090ff9b6230 */ /* 0x000fe40000004100 */
[----:B------:R-:W-:Y:S01]  /*54f0*/  FMUL.FTZ R141, R141, UR11 ;  /* 0x0000000b8d8d7c20 */ /* 0x000fe20008410000 */
[----:B------:R-:W-:-:S02]  /*5500*/  @P0 HADD2.F32 R144, -RZ, R112.H0_H0 ;  /* 0x20000070ff900230 */ /* 0x000fc40000004100 */
[----:B------:R-:W-:Y:S01]  /*5510*/  FMUL.FTZ R142, R142, UR11 ;  /* 0x0000000b8e8e7c20 */ /* 0x000fe20008410000 */
[----:B------:R-:W-:Y:S02]  /*5520*/  @P6 HADD2.F32 R157, -RZ, R112.H1_H1 ;  /* 0x30000070ff9d6230 */ /* 0x000fe40000004100 */
[-C--:B------:R-:W-:Y:S01]  /*5530*/  @P0 FMUL.FTZ R143, R156, R141.reuse ;  /* 0x0000008d9c8f0220 */ /* 0x080fe20000410000 */
[----:B------:R-:W-:Y:S01]  /*5540*/  MOV R154, RZ ;  /* 0x000000ff009a7202 */ /* 0x000fe20000000f00 */
[----:B------:R-:W-:Y:S01]  /*5550*/  @P0 FMUL.FTZ R152, R144, R141 ;  /* 0x0000008d90980220 */ /* 0x000fe20000410000 */
[-CC-:B------:R-:W-:Y:S01]  /*5560*/  FFMA.FTZ R141, R7, R149.reuse, R150.reuse ;  /* 0x00000095078d7223 */ /* 0x180fe20000010096 */
[-C--:B------:R-:W-:Y:S01]  /*5570*/  @P6 FMUL.FTZ R154, R155, R142.reuse ;  /* 0x0000008e9b9a6220 */ /* 0x080fe20000410000 */
[----:B------:R-:W-:Y:S01]  /*5580*/  @P6 FMUL.FTZ R151, R157, R142 ;  /* 0x0000008e9d976220 */ /* 0x000fe20000410000 */
[----:B------:R-:W-:Y:S01]  /*5590*/  LOP3.LUT P0, RZ, R190, 0xff0000, RZ, 0xc0, !PT ;  /* 0x00ff0000beff7812 */ /* 0x000fe2000780c0ff */
[----:B------:R-:W-:Y:S01]  /*55a0*/  FFMA.FTZ R142, R8, R149, R150 ;  /* 0x00000095088e7223 */ /* 0x000fe20000010096 */
[--C-:B------:R-:W-:Y:S01]  /*55b0*/  HADD2.F32 R155, -RZ, R37.reuse.H0_H0 ;  /* 0x20000025ff9b7230 */ /* 0x100fe20000004100 */
[----:B------:R-:W-:Y:S01]  /*55c0*/  LOP3.LUT P6, RZ, R190, 0xff000000, RZ, 0xc0, !PT ;  /* 0xff000000beff7812 */ /* 0x000fe200078cc0ff */
[----:B------:R-:W-:Y:S01]  /*55d0*/  FADD.FTZ R141, R6, -R141 ;  /* 0x8000008d068d7221 */ /* 0x000fe20000010000 */
[----:B------:R-:W-:-:S02]  /*55e0*/  HADD2.F32 R144, -RZ, R37.H1_H1 ;  /* 0x30000025ff907230 */ /* 0x000fc40000004100 */
[----:B------:R-:W-:Y:S01]  /*55f0*/  FADD.FTZ R157, R9, -R142 ;  /* 0x8000008e099d7221 */ /* 0x000fe20000010000 */
[----:B------:R-:W-:Y:S02]  /*5600*/  HFMA2 R159, -RZ, RZ, 0, 0 ;  /* 0x00000000ff9f7431 */ /* 0x000fe400000001ff */
[C---:B------:R-:W-:Y:S01]  /*5610*/  FFMA.FTZ R189, R0.reuse, R141, R155 ;  /* 0x0000008d00bd7223 */ /* 0x040fe2000001009b */
[----:B------:R-:W-:Y:S01]  /*5620*/  MOV R155, RZ ;  /* 0x000000ff009b7202 */ /* 0x000fe20000000f00 */
[----:B------:R-:W-:Y:S01]  /*5630*/  FFMA.FTZ R193, R0, R157, R144 ;  /* 0x0000009d00c17223 */ /* 0x000fe20000010090 */
[----:B------:R-:W-:Y:S02]  /*5640*/  HFMA2 R144, -RZ, RZ, 0, 0 ;  /* 0x00000000ff907431 */ /* 0x000fe400000001ff */
[-C--:B------:R-:W-:Y:S01]  /*5650*/  FMUL.FTZ R141, R189, R148.reuse ;  /* 0x00000094bd8d7220 */ /* 0x080fe20000410000 */
[----:B------:R-:W-:Y:S02]  /*5660*/  @P0 HADD2.F32 R158, -RZ, R145.H0_H0 ;  /* 0x20000091ff9e0230 */ /* 0x000fe40000004100 */
[----:B------:R-:W-:Y:S01]  /*5670*/  FMUL.FTZ R142, R193, R148 ;  /* 0x00000094c18e7220 */ /* 0x000fe20000410000 */
[----:B------:R-:W-:-:S02]  /*5680*/  @P0 HADD2.F32 R192, -RZ, R113.H0_H0 ;  /* 0x20000071ffc00230 */ /* 0x000fc40000004100 */
[----:B------:R-:W-:Y:S01]  /*5690*/  FMUL.FTZ R141, R141, UR11 ;  /* 0x0000000b8d8d7c20 */ /* 0x000fe20008410000 */
[----:B------:R-:W-:Y:S02]  /*56a0*/  @P6 HADD2.F32 R157, -RZ, R113.H1_H1 ;  /* 0x30000071ff9d6230 */ /* 0x000fe40000004100 */
[----:B------:R-:W-:Y:S01]  /*56b0*/  FMUL.FTZ R142, R142, UR11 ;  /* 0x0000000b8e8e7c20 */ /* 0x000fe20008410000 */
[----:B------:R-:W-:Y:S02]  /*56c0*/  @P6 HADD2.F32 R145, -RZ, R145.H1_H1 ;  /* 0x30000091ff916230 */ /* 0x000fe40000004100 */
[-C--:B------:R-:W-:Y:S01]  /*56d0*/  @P0 FMUL.FTZ R155, R158, R141.reuse ;  /* 0x0000008d9e9b0220 */ /* 0x080fe20000410000 */
[----:B------:R-:W-:Y:S01]  /*56e0*/  @P0 FMUL.FTZ R144, R192, R141 ;  /* 0x0000008dc0900220 */ /* 0x000fe20000410000 */
[-CC-:B------:R-:W-:Y:S01]  /*56f0*/  FFMA.FTZ R141, R11, R149.reuse, R150.reuse ;  /* 0x000000950b8d7223 */ /* 0x180fe20000010096 */
[----:B------:R-:W-:Y:S01]  /*5700*/  MOV R156, RZ ;  /* 0x000000ff009c7202 */ /* 0x000fe20000000f00 */
[-C--:B------:R-:W-:Y:S01]  /*5710*/  @P6 FMUL.FTZ R159, R157, R142.reuse ;  /* 0x0000008e9d9f6220 */ /* 0x080fe20000410000 */
[----:B------:R-:W-:Y:S01]  /*5720*/  @P6 FMUL.FTZ R156, R145, R142 ;  /* 0x0000008e919c6220 */ /* 0x000fe20000410000 */
[----:B------:R-:W-:Y:S01]  /*5730*/  LOP3.LUT P0, RZ, R191, 0xff, RZ, 0xc0, !PT ;  /* 0x000000ffbfff7812 */ /* 0x000fe2000780c0ff */
[----:B------:R-:W-:Y:S01]  /*5740*/  FFMA.FTZ R157, R14, R149, R150 ;  /* 0x000000950e9d7223 */ /* 0x000fe20000010096 */
[----:B------:R-:W-:-:S02]  /*5750*/  HADD2.F32 R145, -RZ, R38.H0_H0 ;  /* 0x20000026ff917230 */ /* 0x000fc40000004100 */
[----:B------:R-:W-:Y:S01]  /*5760*/  FADD.FTZ R141, R10, -R141 ;  /* 0x8000008d0a8d7221 */ /* 0x000fe20000010000 */
[----:B------:R-:W-:Y:S01]  /*5770*/  LOP3.LUT P6, RZ, R191, 0xff00, RZ, 0xc0, !PT ;  /* 0x0000ff00bfff7812 */ /* 0x000fe200078cc0ff */
[----:B------:R-:W-:Y:S02]  /*5780*/  HADD2.F32 R142, -RZ, R38.H1_H1 ;  /* 0x30000026ff8e7230 */ /* 0x000fe40000004100 */
[----:B------:R-:W-:Y:S01]  /*5790*/  FADD.FTZ R157, R12, -R157 ;  /* 0x8000009d0c9d7221 */ /* 0x000fe20000010000 */
[C---:B------:R-:W-:Y:S01]  /*57a0*/  FFMA.FTZ R195, R0.reuse, R141, R145 ;  /* 0x0000008d00c37223 */ /* 0x040fe20000010091 */
[----:B------:R-:W-:Y:S01]  /*57b0*/  HFMA2 R145, -RZ, RZ, 0, 0 ;  /* 0x00000000ff917431 */ /* 0x000fe200000001ff */
[----:B------:R-:W-:Y:S01]  /*57c0*/  MOV R192, RZ ;  /* 0x000000ff00c07202 */ /* 0x000fe20000000f00 */
[----:B------:R-:W-:Y:S01]  /*57d0*/  FFMA.FTZ R197, R0, R157, R142 ;  /* 0x0000009d00c57223 */ /* 0x000fe2000001008e */
[----:B------:R-:W-:Y:S01]  /*57e0*/  FMUL.FTZ R141, R195, R148 ;  /* 0x00000094c38d7220 */ /* 0x000fe20000410000 */
[----:B------:R-:W-:-:S02]  /*57f0*/  HFMA2 R158, -RZ, RZ, 0, 0 ;  /* 0x00000000ff9e7431 */ /* 0x000fc400000001ff */
[----:B------:R-:W-:Y:S02]  /*5800*/  @P0 HADD2.F32 R194, -RZ, R146.H0_H0 ;  /* 0x20000092ffc20230 */ /* 0x000fe40000004100 */
[----:B------:R-:W-:Y:S01]  /*5810*/  FMUL.FTZ R142, R197, R148 ;  /* 0x00000094c58e7220 */ /* 0x000fe20000410000 */
[----:B------:R-:W-:Y:S02]  /*5820*/  @P0 HADD2.F32 R196, -RZ, R114.H0_H0 ;  /* 0x20000072ffc40230 */ /* 0x000fe40000004100 */
[----:B------:R-:W-:Y:S01]  /*5830*/  FMUL.FTZ R141, R141, UR11 ;  /* 0x0000000b8d8d7c20 */ /* 0x000fe20008410000 */
[----:B------:R-:W-:Y:S02]  /*5840*/  @P6 HADD2.F32 R187, -RZ, R146.H1_H1 ;  /* 0x30000092ffbb6230 */ /* 0x000fe40000004100 */
[----:B------:R-:W-:Y:S01]  /*5850*/  FMUL.FTZ R142, R142, UR11 ;  /* 0x0000000b8e8e7c20 */ /* 0x000fe20008410000 */
[----:B------:R-:W-:Y:S01]  /*5860*/  @P6 HADD2.F32 R199, -RZ, R114.H1_H1 ;  /* 0x30000072ffc76230 */ /* 0x000fe20000004100 */
[----:B------:R-:W-:Y:S01]  /*5870*/  MOV R157, RZ ;  /* 0x000000ff009d7202 */ /* 0x000fe20000000f00 */
[-C--:B------:R-:W-:Y:S01]  /*5880*/  @P0 FMUL.FTZ R157, R194, R141.reuse ;  /* 0x0000008dc29d0220 */ /* 0x080fe20000410000 */
[----:B------:R-:W-:Y:S01]  /*5890*/  @P0 FMUL.FTZ R145, R196, R141 ;  /* 0x0000008dc4910220 */ /* 0x000fe20000410000 */
[----:B------:R-:W-:Y:S01]  /*58a0*/  ISETP.GE.U32.AND P0, PT, R190, RZ, PT ;  /* 0x000000ffbe00720c */ /* 0x000fe20003f06070 */
[-C--:B------:R-:W-:Y:S01]  /*58b0*/  @P6 FMUL.FTZ R192, R187, R142.reuse ;  /* 0x0000008ebbc06220 */ /* 0x080fe20000410000 */
[----:B------:R-:W-:Y:S01]  /*58c0*/  @P6 FMUL.FTZ R158, R199, R142 ;  /* 0x0000008ec79e6220 */ /* 0x000fe20000410000 */
[-CC-:B------:R-:W-:Y:S01]  /*58d0*/  FFMA.FTZ R142, R15, R149.reuse, R150.reuse ;  /* 0x000000950f8e7223 */ /* 0x180fe20000010096 */
[----:B------:R-:W-:Y:S01]  /*58e0*/  FFMA.FTZ R199, R18, R149, R150 ;  /* 0x0000009512c77223 */ /* 0x000fe20000010096 */
[C---:B------:R-:W-:Y:S01]  /*58f0*/  LOP3.LUT P6, RZ, R191.reuse, 0xff0000, RZ, 0xc0, !PT ;  /* 0x00ff0000bfff7812 */ /* 0x040fe200078cc0ff */
[--C-:B------:R-:W-:Y:S01]  /*5900*/  HADD2.F32 R187, -RZ, R39.reuse.H0_H0 ;  /* 0x20000027ffbb7230 */ /* 0x100fe20000004100 */
[----:B------:R-:W-:Y:S01]  /*5910*/  ISETP.GE.U32.AND.EX P0, PT, R191, 0x1000000, PT, P0 ;  /* 0x01000000bf00780c */ /* 0x000fe20003f06100 */
[----:B------:R-:W-:-:S02]  /*5920*/  HADD2.F32 R146, -RZ, R39.H1_H1 ;  /* 0x30000027ff927230 */ /* 0x000fc40000004100 */
[----:B------:R-:W-:Y:S01]  /*5930*/  FADD.FTZ R141, R13, -R142 ;  /* 0x8000008e0d8d7221 */ /* 0x000fe20000010000 */
[----:B------:R-:W-:Y:S01]  /*5940*/  FADD.FTZ R201, R16, -R199 ;  /* 0x800000c710c97221 */ /* 0x000fe20000010000 */
[----:B------:R-:W-:Y:S01]  /*5950*/  MOV R194, RZ ;  /* 0x000000ff00c27202 */ /* 0x000fe20000000f00 */
[----:B------:R-:W-:Y:S01]  /*5960*/  FADD.FTZ R60, R60, R143 ;  /* 0x0000008f3c3c7221 */ /* 0x000fe20000010000 */
[C---:B------:R-:W-:Y:S01]  /*5970*/  FFMA.FTZ R199, R0.reuse, R141, R187 ;  /* 0x0000008d00c77223 */ /* 0x040fe200000100bb */
[----:B------:R-:W-:Y:S01]  /*5980*/  FFMA.FTZ R201, R0, R201, R146 ;  /* 0x000000c900c97223 */ /* 0x000fe20000010092 */
[----:B------:R-:W-:Y:S02]  /*5990*/  HFMA2 R187, -RZ, RZ, 0, 0 ;  /* 0x00000000ffbb7431 */ /* 0x000fe400000001ff */
        /* <DEDUP_REMOVED lines=12> */
[-C--:B------:R-:W-:Y:S01]  /*5a60*/  @P6 FMUL.FTZ R147, R196, R141.reuse ;  /* 0x0000008dc4936220 */ /* 0x080fe20000410000 */
[----:B------:R-:W-:Y:S01]  /*5a70*/  @P6 FMUL.FTZ R146, R198, R141 ;  /* 0x0000008dc6926220 */ /* 0x000fe20000410000 */
[-C--:B------:R-:W-:Y:S01]  /*5a80*/  @P0 FMUL.FTZ R187, R205, R142.reuse ;  /* 0x0000008ecdbb0220 */ /* 0x080fe20000410000 */
[----:B------:R-:W-:Y:S01]  /*5a90*/  @P0 FMUL.FTZ R194, R203, R142 ;  /* 0x0000008ecbc20220 */ /* 0x000fe20000410000 */
[----:B------:R-:W-:Y:S01]  /*5aa0*/  FADD.FTZ R58, R58, R147 ;  /* 0x000000933a3a7221 */ /* 0x000fe20000010000 */
[----:B------:R-:W-:Y:S01]  /*5ab0*/  FADD.FTZ R157, R56, R157 ;  /* 0x0000009d389d7221 */ /* 0x000fe20000010000 */
[----:B------:R-:W-:Y:S01]  /*5ac0*/  FADD.FTZ R192, R57, R192 ;  /* 0x000000c039c07221 */ /* 0x000fe20000010000 */
[----:B------:R-:W-:Y:S01]  /*5ad0*/  F2FP.F16.F32.PACK_AB R147, R187, R146 ;  /* 0x00000092bb93723e */ /* 0x000fe200000000ff */
[----:B------:R-:W-:Y:S01]  /*5ae0*/  FADD.FTZ R59, R59, R194 ;  /* 0x000000c23b3b7221 */ /* 0x000fe20000010000 */
[----:B------:R-:W-:-:S02]  /*5af0*/  F2FP.F16.F32.PACK_AB R146, R158, R145 ;  /* 0x000000919e92723e */ /* 0x000fc400000000ff */
[----:B------:R-:W-:Y:S02]  /*5b00*/  F2FP.F16.F32.PACK_AB R145, R159, R144 ;  /* 0x000000909f91723e */ /* 0x000fe400000000ff */
[----:B------:R-:W-:Y:S02]  /*5b10*/  F2FP.F16.F32.PACK_AB R143, R201, R199 ;  /* 0x000000c7c98f723e */ /* 0x000fe400000000ff */
[----:B------:R-:W-:Y:S02]  /*5b20*/  F2FP.F16.F32.PACK_AB R142, R197, R195 ;  /* 0x000000c3c58e723e */ /* 0x000fe400000000ff */
[----:B------:R-:W-:Y:S02]  /*5b30*/  F2FP.F16.F32.PACK_AB R141, R193, R189 ;  /* 0x000000bdc18d723e */ /* 0x000fe400000000ff */
[----:B------:R-:W-:Y:S02]  /*5b40*/  F2FP.F16.F32.PACK_AB R140, R140, R153 ;  /* 0x000000998c8c723e */ /* 0x000fe400000000ff */
[----:B------:R-:W-:-:S07]  /*5b50*/  F2FP.F16.F32.PACK_AB R144, R151, R152 ;  /* 0x000000989790723e */ /* 0x000fce00000000ff */
.L_x_1717:
[----:B------:R-:W-:Y:S01]  /*5b60*/  ISETP.NE.U32.AND P0, PT, RZ, UR12, PT ;  /* 0x0000000cff007c0c */ /* 0x000fe2000bf05070 */
[----:B------:R-:W0:Y:S03]  /*5b70*/  LDC.64 R56, c[0x0][0x468] ;  /* 0x00011a00ff387b82 */ /* 0x000e260000000a00 */
[----:B------:R-:W-:-:S13]  /*5b80*/  ISETP.NE.AND.EX P0, PT, RZ, UR13, PT, P0 ;  /* 0x0000000dff007c0c */ /* 0x000fda000bf05300 */
[----:B------:R-:W1:Y:S01]  /*5b90*/  @P0 LDC.64 R152, c[0x0][0x478] ;  /* 0x00011e00ff980b82 */ /* 0x000e620000000a00 */
[C---:B0-----:R-:W-:Y:S01]  /*5ba0*/  IMAD.WIDE.U32 R154, R175.reuse, 0x10, R56 ;  /* 0x00000010af9a7825 */ /* 0x041fe200078e0038 */
[----:B------:R-:W-:Y:S02]  /*5bb0*/  MOV R56, R157 ;  /* 0x0000009d00387202 */ /* 0x000fe40000000f00 */
[----:B------:R-:W-:Y:S01]  /*5bc0*/  MOV R57, R192 ;  /* 0x000000c000397202 */ /* 0x000fe20000000f00 */
[C---:B-1----:R-:W-:Y:S01]  /*5bd0*/  @P0 IMAD.WIDE.U32 R152, R175.reuse, 0x10, R152 ;  /* 0x00000010af980825 */ /* 0x042fe200078e0098 */
[----:B------:R-:W-:-:S04]  /*5be0*/  IADD3 R175, PT, PT, R175, 0x100, RZ ;  /* 0x00000100afaf7810 */ /* 0x000fc80007ffe0ff */
[----:B------:R0:W-:Y:S04]  /*5bf0*/  @P0 STG.E.128 desc[UR4][R152.64], R140 ;  /* 0x0000008c98000986 */ /* 0x0001e8000c101d04 */
[----:B------:R0:W-:Y:S02]  /*5c00*/  STG.E.128 desc[UR4][R154.64], R144 ;  /* 0x000000909a007986 */ /* 0x0001e4000c101d04 */
.L_x_1715:
[----:B------:R-:W-:Y:S05]  /*5c10*/  BSYNC.RECONVERGENT B1 ;  /* 0x0000000000017941 */ /* 0x000fea0003800200 */
.L_x_1714:
        /* <DEDUP_REMOVED lines=9> */
[----:B------:R-:W-:Y:S01]  /*5cb0*/  LOP3.LUT P6, RZ, R166, 0xff, RZ, 0xc0, !PT ;  /* 0x000000ffa6ff7812 */ /* 0x000fe200078cc0ff */
[----:B------:R-:W-:Y:S02]  /*5cc0*/  HADD2.F32 R153, -RZ, R32.H0_H0 ;  /* 0x20000020ff997230 */ /* 0x000fe40000004100 */
[----:B------:R-:W-:Y:S02]  /*5cd0*/  HFMA2 R151, -RZ, RZ, 0, 0 ;  /* 0x00000000ff977431 */ /* 0x000fe400000001ff */
[----:B------:R-:W-:Y:S01]  /*5ce0*/  FADD.FTZ R141, R20, -R141 ;  /* 0x8000008d148d7221 */ /* 0x000fe20000010000 */
[----:B------:R-:W-:Y:S01]  /*5cf0*/  HFMA2 R152, -RZ, RZ, 0, 0 ;  /* 0x00000000ff987431 */ /* 0x000fe200000001ff */
[----:B------:R-:W-:Y:S01]  /*5d00*/  MOV R154, RZ ;  /* 0x000000ff009a7202 */ /* 0x000fe20000000f00 */
[----:B------:R-:W-:Y:S01]  /*5d10*/  FFMA.FTZ R155, R21, R149, R150 ;  /* 0x00000095159b7223 */ /* 0x000fe20000010096 */
[----:B-----5:R-:W-:Y:S01]  /*5d20*/  FFMA.FTZ R153, R0, R141, R153 ;  /* 0x0000008d00997223 */ /* 0x020fe20000010099 */
[----:B------:R-:W-:Y:S01]  /*5d30*/  MOV R141, RZ ;  /* 0x000000ff008d7202 */ /* 0x000fe20000000f00 */
[----:B------:R-:W-:-:S02]  /*5d40*/  HFMA2 R158, -RZ, RZ, 0, 0 ;  /* 0x00000000ff9e7431 */ /* 0x000fc400000001ff */
[----:B------:R-:W-:Y:S01]  /*5d50*/  FADD.FTZ R155, R24, -R155 ;  /* 0x8000009b189b7221 */ /* 0x000fe20000010000 */
[----:B------:R-:W-:Y:S01]  /*5d60*/  FMUL.FTZ R140, R153, R148 ;  /* 0x00000094998c7220 */ /* 0x000fe20000410000 */
[----:B------:R-:W-:Y:S01]  /*5d70*/  MOV R192, RZ ;  /* 0x000000ff00c07202 */ /* 0x000fe20000000f00 */
[----:B------:R-:W-:Y:S02]  /*5d80*/  @P6 HADD2.F32 R142, -RZ, R144.H0_H0 ;  /* 0x20000090ff8e6230 */ /* 0x000fe40000004100 */
[----:B------:R-:W-:Y:S02]  /*5d90*/  HFMA2 R189, -RZ, RZ, 0, 0 ;  /* 0x00000000ffbd7431 */ /* 0x000fe400000001ff */
[----:B------:R-:W-:Y:S01]  /*5da0*/  FMUL.FTZ R143, R140, UR11 ;  /* 0x0000000b8c8f7c20 */ /* 0x000fe20008410000 */
[----:B------:R-:W-:Y:S01]  /*5db0*/  @P6 HADD2.F32 R140, -RZ, R128.H0_H0 ;  /* 0x20000080ff8c6230 */ /* 0x000fe20000004100 */
[----:B------:R-:W-:Y:S01]  /*5dc0*/  MOV R187, RZ ;  /* 0x000000ff00bb7202 */ /* 0x000fe20000000f00 */
[-CC-:B------:R-:W-:Y:S01]  /*5dd0*/  FFMA.FTZ R201, R162, R149.reuse, R150.reuse ;  /* 0x00000095a2c97223 */ /* 0x180fe20000010096 */
[----:B------:R-:W-:Y:S01]  /*5de0*/  @P6 FMUL.FTZ R141, R143, R142 ;  /* 0x0000008e8f8d6220 */ /* 0x000fe20000410000 */
[----:B------:R-:W-:Y:S01]  /*5df0*/  FFMA.FTZ R142, R22, R149, R150 ;  /* 0x00000095168e7223 */ /* 0x000fe20000010096 */
[----:B------:R-:W-:Y:S01]  /*5e00*/  @P6 FMUL.FTZ R151, R140, R143 ;  /* 0x0000008f8c976220 */ /* 0x000fe20000410000 */
[----:B------:R-:W-:Y:S01]  /*5e10*/  LOP3.LUT P6, RZ, R166, 0xff00, RZ, 0xc0, !PT ;  /* 0x0000ff00a6ff7812 */ /* 0x000fe200078cc0ff */
[----:B------:R-:W-:-:S02]  /*5e20*/  HADD2.F32 R143, -RZ, R32.H1_H1 ;  /* 0x30000020ff8f7230 */ /* 0x000fc40000004100 */
[----:B------:R-:W-:Y:S01]  /*5e30*/  FADD.FTZ R140, R19, -R142 ;  /* 0x8000008e138c7221 */ /* 0x000fe20000010000 */
[----:B------:R-:W-:Y:S01]  /*5e40*/  FADD.FTZ R198, R160, -R201 ;  /* 0x800000c9a0c67221 */ /* 0x000fe20000010000 */
[----:B------:R-:W-:Y:S02]  /*5e50*/  FADD.FTZ R52, R52, R141 ;  /* 0x0000008d34347221 */ /* 0x000fe40000010000 */
[----:B------:R-:W-:-:S04]  /*5e60*/  FFMA.FTZ R140, R0, R140, R143 ;  /* 0x0000008c008c7223 */ /* 0x000fc8000001008f */
[C---:B------:R-:W-:Y:S01]  /*5e70*/  FMUL.FTZ R142, R140.reuse, R148 ;  /* 0x000000948c8e7220 */ /* 0x040fe20000410000 */
[----:B------:R-:W-:Y:S01]  /*5e80*/  F2FP.F16.F32.PACK_AB R140, R140, R153 ;  /* 0x000000998c8c723e */ /* 0x000fe200000000ff */
[----:B------:R-:W-:Y:S02]  /*5e90*/  @P6 HADD2.F32 R144, -RZ, R144.H1_H1 ;  /* 0x30000090ff906230 */ /* 0x000fe40000004100 */
[----:B------:R-:W-:Y:S01]  /*5ea0*/  FMUL.FTZ R143, R142, UR11 ;  /* 0x0000000b8e8f7c20 */ /* 0x000fe20008410000 */
[----:B------:R-:W-:-:S03]  /*5eb0*/  @P6 HADD2.F32 R156, -RZ, R128.H1_H1 ;  /* 0x30000080ff9c6230 */ /* 0x000fc60000004100 */
[----:B------:R-:W-:Y:S02]  /*5ec0*/  @P6 FMUL.FTZ R154, R143, R144 ;  /* 0x000000908f9a6220 */ /* 0x000fe40000410000 */
[----:B------:R-:W-:Y:S01]  /*5ed0*/  @P6 FMUL.FTZ R152, R156, R143 ;  /* 0x0000008f9c986220 */ /* 0x000fe20000410000 */
[----:B------:R-:W-:Y:S01]  /*5ee0*/  LOP3.LUT P6, RZ, R166, 0xff0000, RZ, 0xc0, !PT ;  /* 0x00ff0000a6ff7812 */ /* 0x000fe200078cc0ff */
[----:B------:R-:W-:Y:S02]  /*5ef0*/  HADD2.F32 R143, -RZ, R33.H0_H0 ;  /* 0x20000021ff8f7230 */ /* 0x000fe40000004100 */
[----:B------:R-:W-:-:S03]  /*5f00*/  FADD.FTZ R53, R53, R154 ;  /* 0x0000009a35357221 */ /* 0x000fc60000010000 */
[----:B------:R-:W-:Y:S01]  /*5f10*/  FFMA.FTZ R193, R0, R155, R143 ;  /* 0x0000009b00c17223 */ /* 0x000fe2000001008f */
[----:B------:R-:W-:Y:S01]  /*5f20*/  HFMA2 R155, -RZ, RZ, 0, 0 ;  /* 0x00000000ff9b7431 */ /* 0x000fe200000001ff */
[----:B------:R-:W-:Y:S02]  /*5f30*/  MOV R143, RZ ;  /* 0x000000ff008f7202 */ /* 0x000fe40000000f00 */
[----:B------:R-:W-:-:S03]  /*5f40*/  FMUL.FTZ R142, R193, R148 ;  /* 0x00000094c18e7220 */ /* 0x000fc60000410000 */
[----:B------:R-:W-:Y:S02]  /*5f50*/  @P6 HADD2.F32 R144, -RZ, R145.H0_H0 ;  /* 0x20000091ff906230 */ /* 0x000fe40000004100 */
[----:B------:R-:W-:Y:S01]  /*5f60*/  FMUL.FTZ R157, R142, UR11 ;  /* 0x0000000b8e9d7c20 */ /* 0x000fe20008410000 */
[----:B------:R-:W-:Y:S02]  /*5f70*/  @P6 HADD2.F32 R156, -RZ, R129.H0_H0 ;  /* 0x20000081ff9c6230 */ /* 0x000fe40000004100 */
[----:B------:R-:W-:Y:S01]  /*5f80*/  FFMA.FTZ R142, R26, R149, R150 ;  /* 0x000000951a8e7223 */ /* 0x000fe20000010096 */
[----:B------:R-:W-:Y:S01]  /*5f90*/  @P6 FMUL.FTZ R143, R157, R144 ;  /* 0x000000909d8f6220 */ /* 0x000fe20000410000 */
[----:B------:R-:W-:Y:S01]  /*5fa0*/  MOV R144, RZ ;  /* 0x000000ff00907202 */ /* 0x000fe20000000f00 */
[----:B------:R-:W-:Y:S01]  /*5fb0*/  @P6 FMUL.FTZ R155, R156, R157 ;  /* 0x0000009d9c9b6220 */ /* 0x000fe20000410000 */
[----:B------:R-:W-:Y:S01]  /*5fc0*/  LOP3.LUT P6, RZ, R166, 0xff000000, RZ, 0xc0, !PT ;  /* 0xff000000a6ff7812 */ /* 0x000fe200078cc0ff */
[----:B------:R-:W-:-:S02]  /*5fd0*/  HADD2.F32 R157, -RZ, R33.H1_H1 ;  /* 0x30000021ff9d7230 */ /* 0x000fc40000004100 */
[----:B------:R-:W-:Y:S01]  /*5fe0*/  FADD.FTZ R142, R23, -R142 ;  /* 0x8000008e178e7221 */ /* 0x000fe20000010000 */
[----:B------:R-:W-:Y:S02]  /*5ff0*/  HFMA2 R156, -RZ, RZ, 0, 0 ;  /* 0x00000000ff9c7431 */ /* 0x000fe400000001ff */
[----:B------:R-:W-:Y:S01]  /*6000*/  FADD.FTZ R54, R54, R143 ;  /* 0x0000008f36367221 */ /* 0x000fe20000010000 */
[----:B------:R-:W-:-:S04]  /*6010*/  FFMA.FTZ R195, R0, R142, R157 ;  /* 0x0000008e00c37223 */ /* 0x000fc8000001009d */
[C---:B------:R-:W-:Y:S01]  /*6020*/  FMUL.FTZ R142, R195.reuse, R148 ;  /* 0x00000094c38e7220 */ /* 0x040fe20000410000 */
[----:B------:R-:W-:Y:S01]  /*6030*/  F2FP.F16.F32.PACK_AB R141, R195, R193 ;  /* 0x000000c1c38d723e */ /* 0x000fe200000000ff */
[----:B------:R-:W-:Y:S02]  /*6040*/  @P6 HADD2.F32 R157, -RZ, R129.H1_H1 ;  /* 0x30000081ff9d6230 */ /* 0x000fe40000004100 */
[----:B------:R-:W-:Y:S01]  /*6050*/  FMUL.FTZ R142, R142, UR11 ;  /* 0x0000000b8e8e7c20 */ /* 0x000fe20008410000 */
[----:B------:R-:W-:-:S03]  /*6060*/  @P6 HADD2.F32 R145, -RZ, R145.H1_H1 ;  /* 0x30000091ff916230 */ /* 0x000fc60000004100 */
[----:B------:R-:W-:Y:S01]  /*6070*/  @P6 FMUL.FTZ R156, R157, R142 ;  /* 0x0000008e9d9c6220 */ /* 0x000fe20000410000 */
[----:B------:R-:W-:Y:S01]  /*6080*/  FFMA.FTZ R157, R25, R149, R150 ;  /* 0x00000095199d7223 */ /* 0x000fe20000010096 */
[----:B------:R-:W-:Y:S01]  /*6090*/  @P6 FMUL.FTZ R144, R142, R145 ;  /* 0x000000918e906220 */ /* 0x000fe20000410000 */
[----:B------:R-:W-:Y:S01]  /*60a0*/  LOP3.LUT P6, RZ, R167, 0xff, RZ, 0xc0, !PT ;  /* 0x000000ffa7ff7812 */ /* 0x000fe200078cc0ff */
[----:B------:R-:W-:Y:S02]  /*60b0*/  HADD2.F32 R145, -RZ, R34.H0_H0 ;  /* 0x20000022ff917230 */ /* 0x000fe40000004100 */
[----:B------:R-:W-:Y:S01]  /*60c0*/  FADD.FTZ R157, R28, -R157 ;  /* 0x8000009d1c9d7221 */ /* 0x000fe20000010000 */
[----:B------:R-:W-:Y:S01]  /*60d0*/  FADD.FTZ R55, R55, R144 ;  /* 0x0000009037377221 */ /* 0x000fe20000010000 */
[----:B------:R-:W-:Y:S02]  /*60e0*/  F2FP.F16.F32.PACK_AB R144, R152, R151 ;  /* 0x000000979890723e */ /* 0x000fe400000000ff */
[----:B------:R-:W-:Y:S01]  /*60f0*/  FFMA.FTZ R197, R0, R157, R145 ;  /* 0x0000009d00c57223 */ /* 0x000fe20000010091 */
[----:B------:R-:W-:-:S03]  /*6100*/  MOV R145, RZ ;  /* 0x000000ff00917202 */ /* 0x000fc60000000f00 */
[----:B------:R-:W-:Y:S02]  /*6110*/  FMUL.FTZ R142, R197, R148 ;  /* 0x00000094c58e7220 */ /* 0x000fe40000410000 */
[----:B------:R-:W-:Y:S02]  /*6120*/  @P6 HADD2.F32 R157, -RZ, R146.H0_H0 ;  /* 0x20000092ff9d6230 */ /* 0x000fe40000004100 */
[----:B------:R-:W-:Y:S01]  /*6130*/  FMUL.FTZ R142, R142, UR11 ;  /* 0x0000000b8e8e7c20 */ /* 0x000fe20008410000 */
[----:B------:R-:W-:-:S03]  /*6140*/  @P6 HADD2.F32 R159, -RZ, R130.H0_H0 ;  /* 0x20000082ff9f6230 */ /* 0x000fc60000004100 */
[----:B------:R-:W-:Y:S01]  /*6150*/  @P6 FMUL.FTZ R145, R142, R157 ;  /* 0x0000009d8e916220 */ /* 0x000fe20000410000 */
[----:B------:R-:W-:Y:S02]  /*6160*/  HADD2.F32 R157, -RZ, R34.H1_H1 ;  /* 0x30000022ff9d7230 */ /* 0x000fe40000004100 */
[----:B------:R-:W-:Y:S01]  /*6170*/  @P6 FMUL.FTZ R158, R159, R142 ;  /* 0x0000008e9f9e6220 */ /* 0x000fe20000410000 */
[----:B------:R-:W-:Y:S01]  /*6180*/  FFMA.FTZ R142, R30, R149, R150 ;  /* 0x000000951e8e7223 */ /* 0x000fe20000010096 */
[----:B------:R-:W-:Y:S01]  /*6190*/  LOP3.LUT P6, RZ, R167, 0xff00, RZ, 0xc0, !PT ;  /* 0x0000ff00a7ff7812 */ /* 0x000fe200078cc0ff */
[----:B------:R-:W-:Y:S02]  /*61a0*/  HFMA2 R159, -RZ, RZ, 0, 0 ;  /* 0x00000000ff9f7431 */ /* 0x000fe400000001ff */
[----:B------:R-:W-:-:S04]  /*61b0*/  FADD.FTZ R142, R27, -R142 ;  /* 0x8000008e1b8e7221 */ /* 0x000fc80000010000 */
[----:B------:R-:W-:-:S04]  /*61c0*/  FFMA.FTZ R196, R0, R142, R157 ;  /* 0x0000008e00c47223 */ /* 0x000fc8000001009d */
[----:B------:R-:W-:Y:S02]  /*61d0*/  FMUL.FTZ R142, R196, R148 ;  /* 0x00000094c48e7220 */ /* 0x000fe40000410000 */
[----:B------:R-:W-:Y:S02]  /*61e0*/  @P6 HADD2.F32 R146, -RZ, R146.H1_H1 ;  /* 0x30000092ff926230 */ /* 0x000fe40000004100 */
[----:B------:R-:W-:Y:S02]  /*61f0*/  @P6 HADD2.F32 R194, -RZ, R130.H1_H1 ;  /* 0x30000082ffc26230 */ /* 0x000fe40000004100 */
[----:B------:R-:W-:Y:S01]  /*6200*/  FMUL.FTZ R157, R142, UR11 ;  /* 0x0000000b8e9d7c20 */ /* 0x000fe20008410000 */
[----:B------:R-:W-:-:S03]  /*6210*/  FFMA.FTZ R142, R31, R149, R150 ;  /* 0x000000951f8e7223 */ /* 0x000fc60000010096 */
[----:B------:R-:W-:Y:S01]  /*6220*/  @P6 FMUL.FTZ R192, R157, R146 ;  /* 0x000000929dc06220 */ /* 0x000fe20000410000 */
[----:B------:R-:W-:Y:S01]  /*6230*/  @P6 FMUL.FTZ R159, R194, R157 ;  /* 0x0000009dc29f6220 */ /* 0x000fe20000410000 */
[----:B------:R-:W-:Y:S01]  /*6240*/  LOP3.LUT P6, RZ, R167, 0xff0000, RZ, 0xc0, !PT ;  /* 0x00ff0000a7ff7812 */ /* 0x000fe200078cc0ff */
[----:B------:R-:W-:Y:S02]  /*6250*/  HADD2.F32 R157, -RZ, R35.H0_H0 ;  /* 0x20000023ff9d7230 */ /* 0x000fe40000004100 */
[----:B------:R-:W-:Y:S01]  /*6260*/  FADD.FTZ R142, R29, -R142 ;  /* 0x8000008e1d8e7221 */ /* 0x000fe20000010000 */
[----:B------:R-:W-:-:S03]  /*6270*/  FADD.FTZ R192, R49, R192 ;  /* 0x000000c031c07221 */ /* 0x000fc60000010000 */
[----:B------:R-:W-:-:S04]  /*6280*/  FFMA.FTZ R199, R0, R142, R157 ;  /* 0x0000008e00c77223 */ /* 0x000fc8000001009d */
[----:B------:R-:W-:Y:S02]  /*6290*/  FMUL.FTZ R142, R199, R148 ;  /* 0x00000094c78e7220 */ /* 0x000fe40000410000 */
[----:B------:R-:W-:Y:S02]  /*62a0*/  @P6 HADD2.F32 R146, -RZ, R147.H0_H0 ;  /* 0x20000093ff926230 */ /* 0x000fe40000004100 */
[----:B------:R-:W-:Y:S01]  /*62b0*/  FMUL.FTZ R157, R142, UR11 ;  /* 0x0000000b8e9d7c20 */ /* 0x000fe20008410000 */
[----:B------:R-:W-:-:S03]  /*62c0*/  @P6 HADD2.F32 R194, -RZ, R131.H0_H0 ;  /* 0x20000083ffc26230 */ /* 0x000fc60000004100 */
[----:B------:R-:W-:Y:S01]  /*62d0*/  @P6 FMUL.FTZ R187, R157, R146 ;  /* 0x000000929dbb6220 */ /* 0x000fe20000410000 */
[----:B------:R-:W-:Y:S01]  /*62e0*/  MOV R146, RZ ;  /* 0x000000ff00927202 */ /* 0x000fe20000000f00 */
[----:B------:R-:W-:Y:S01]  /*62f0*/  @P6 FMUL.FTZ R189, R194, R157 ;  /* 0x0000009dc2bd6220 */ /* 0x000fe20000410000 */
[----:B------:R-:W-:Y:S01]  /*6300*/  ISETP.GE.U32.AND P6, PT, R166, RZ, PT ;  /* 0x000000ffa600720c */ /* 0x000fe20003fc6070 */
[----:B------:R-:W-:Y:S02]  /*6310*/  HADD2.F32 R157, -RZ, R35.H1_H1 ;  /* 0x30000023ff9d7230 */ /* 0x000fe40000004100 */
[----:B------:R-:W-:Y:S02]  /*6320*/  HFMA2 R194, -RZ, RZ, 0, 0 ;  /* 0x00000000ffc27431 */ /* 0x000fe400000001ff */
[----:B------:R-:W-:Y:S01]  /*6330*/  FADD.FTZ R50, R50, R187 ;  /* 0x000000bb32327221 */ /* 0x000fe20000010000 */
[----:B------:R-:W-:Y:S01]  /*6340*/  ISETP.GE.U32.AND.EX P6, PT, R167, 0x1000000, PT, P6 ;  /* 0x01000000a700780c */ /* 0x000fe20003fc6160 */
[----:B------:R-:W-:-:S04]  /*6350*/  FFMA.FTZ R198, R0, R198, R157 ;  /* 0x000000c600c67223 */ /* 0x000fc8000001009d */
[C---:B------:R-:W-:Y:S01]  /*6360*/  FMUL.FTZ R142, R198.reuse, R148 ;  /* 0x00000094c68e7220 */ /* 0x040fe20000410000 */
[----:B------:R-:W-:-:S03]  /*6370*/  F2FP.F16.F32.PACK_AB R143, R198, R199 ;  /* 0x000000c7c68f723e */ /* 0x000fc600000000ff */
[----:B------:R-:W-:-:S04]  /*6380*/  FMUL.FTZ R142, R142, UR11 ;  /* 0x0000000b8e8e7c20 */ /* 0x000fc80008410000 */
[----:B------:R-:W-:Y:S02]  /*6390*/  @P6 HADD2.F32 R147, -RZ, R147.H1_H1 ;  /* 0x30000093ff936230 */ /* 0x000fe40000004100 */
[----:B------:R-:W-:-:S03]  /*63a0*/  @P6 HADD2.F32 R157, -RZ, R131.H1_H1 ;  /* 0x30000083ff9d6230 */ /* 0x000fc60000004100 */
[----:B------:R-:W-:Y:S02]  /*63b0*/  @P6 FMUL.FTZ R146, R142, R147 ;  /* 0x000000938e926220 */ /* 0x000fe40000410000 */
        /* <DEDUP_REMOVED lines=8> */
.L_x_1720:
[-CC-:B------:R-:W-:Y:S01]  /*6440*/  FFMA.FTZ R151, R17, R149.reuse, R150.reuse ;  /* 0x0000009511977223 */ /* 0x180fe20000010096 */
[----:B------:R-:W-:Y:S01]  /*6450*/  LOP3.LUT P6, RZ, R166, 0xff, RZ, 0xc0, !PT ;  /* 0x000000ffa6ff7812 */ /* 0x000fe200078cc0ff */
[----:B------:R-:W-:Y:S02]  /*6460*/  HADD2.F32 R153, -RZ, R32.H0_H0 ;  /* 0x20000020ff997230 */ /* 0x000fe40000004100 */
[----:B------:R-:W-:Y:S01]  /*6470*/  FFMA.FTZ R154, R22, R149, R150 ;  /* 0x00000095169a7223 */ /* 0x000fe20000010096 */
[----:B------:R-:W-:Y:S01]  /*6480*/  FADD.FTZ R151, R20, -R151 ;  /* 0x8000009714977221 */ /* 0x000fe20000010000 */
[----:B------:R-:W-:Y:S01]  /*6490*/  MOV R156, RZ ;  /* 0x000000ff009c7202 */ /* 0x000fe20000000f00 */
[----:B------:R-:W-:Y:S01]  /*64a0*/  HFMA2 R194, -RZ, RZ, 0, 0 ;  /* 0x00000000ffc27431 */ /* 0x000fe200000001ff */
[----:B------:R-:W-:Y:S01]  /*64b0*/  MOV R192, RZ ;  /* 0x000000ff00c07202 */ /* 0x000fe20000000f00 */
[----:B-----5:R-:W-:Y:S01]  /*64c0*/  FFMA.FTZ R151, R0, R151, R153 ;  /* 0x0000009700977223 */ /* 0x020fe20000010099 */
[----:B------:R-:W-:-:S02]  /*64d0*/  MOV R153, RZ ;  /* 0x000000ff00997202 */ /* 0x000fc40000000f00 */
[----:B------:R-:W-:Y:S01]  /*64e0*/  MOV R196, RZ ;  /* 0x000000ff00c47202 */ /* 0x000fe20000000f00 */
        /* <DEDUP_REMOVED lines=8> */
[----:B------:R-:W-:Y:S02]  /*6570*/  HADD2.F32 R157, -RZ, R32.H1_H1 ;  /* 0x30000020ff9d7230 */ /* 0x000fe40000004100 */
[----:B------:R-:W-:Y:S01]  /*6580*/  FADD.FTZ R155, R19, -R154 ;  /* 0x8000009a139b7221 */ /* 0x000fe20000010000 */
[----:B------:R-:W-:Y:S02]  /*6590*/  HFMA2 R152, -RZ, RZ, 0, 0 ;  /* 0x00000000ff987431 */ /* 0x000fe400000001ff */
[----:B------:R-:W-:Y:S01]  /*65a0*/  FADD.FTZ R52, R52, R153 ;  /* 0x0000009934347221 */ /* 0x000fe20000010000 */
[----:B------:R-:W-:-:S04]  /*65b0*/  FFMA.FTZ R155, R0, R155, R157 ;  /* 0x0000009b009b7223 */ /* 0x000fc8000001009d */
[----:B------:R-:W-:Y:S02]  /*65c0*/  FMUL.FTZ R154, R148, R155 ;  /* 0x0000009b949a7220 */ /* 0x000fe40000410000 */
[----:B------:R-:W-:Y:S02]  /*65d0*/  @P6 HADD2.F32 R155, -RZ, R144.H1_H1 ;  /* 0x30000090ff9b6230 */ /* 0x000fe40000004100 */
[----:B------:R-:W-:Y:S01]  /*65e0*/  FMUL.FTZ R154, R154, UR11 ;  /* 0x0000000b9a9a7c20 */ /* 0x000fe20008410000 */
[----:B------:R-:W-:-:S03]  /*65f0*/  @P6 HADD2.F32 R157, -RZ, R128.H1_H1 ;  /* 0x30000080ff9d6230 */ /* 0x000fc60000004100 */
[-C--:B------:R-:W-:Y:S01]  /*6600*/  @P6 FMUL.FTZ R156, R155, R154.reuse ;  /* 0x0000009a9b9c6220 */ /* 0x080fe20000410000 */
[----:B------:R-:W-:Y:S01]  /*6610*/  FFMA.FTZ R155, R21, R149, R150 ;  /* 0x00000095159b7223 */ /* 0x000fe20000010096 */
[----:B------:R-:W-:Y:S01]  /*6620*/  @P6 FMUL.FTZ R152, R157, R154 ;  /* 0x0000009a9d986220 */ /* 0x000fe20000410000 */
[----:B------:R-:W-:Y:S01]  /*6630*/  LOP3.LUT P6, RZ, R166, 0xff0000, RZ, 0xc0, !PT ;  /* 0x00ff0000a6ff7812 */ /* 0x000fe200078cc0ff */
[----:B------:R-:W-:Y:S02]  /*6640*/  HADD2.F32 R157, -RZ, R33.H0_H0 ;  /* 0x20000021ff9d7230 */ /* 0x000fe40000004100 */
[----:B------:R-:W-:Y:S01]  /*6650*/  FADD.FTZ R155, R24, -R155 ;  /* 0x8000009b189b7221 */ /* 0x000fe20000010000 */
[----:B------:R-:W-:-:S03]  /*6660*/  FADD.FTZ R53, R53, R156 ;  /* 0x0000009c35357221 */ /* 0x000fc60000010000 */
[----:B------:R-:W-:Y:S01]  /*6670*/  FFMA.FTZ R157, R0, R155, R157 ;  /* 0x0000009b009d7223 */ /* 0x000fe2000001009d */
[----:B------:R-:W-:-:S03]  /*6680*/  CS2R R154, SRZ ;  /* 0x00000000009a7805 */ /* 0x000fc6000001ff00 */
[----:B------:R-:W-:Y:S02]  /*6690*/  FMUL.FTZ R144, R148, R157 ;  /* 0x0000009d94907220 */ /* 0x000fe40000410000 */
[----:B------:R-:W-:Y:S02]  /*66a0*/  @P6 HADD2.F32 R157, -RZ, R145.H0_H0 ;  /* 0x20000091ff9d6230 */ /* 0x000fe40000004100 */
[----:B------:R-:W-:Y:S01]  /*66b0*/  FMUL.FTZ R144, R144, UR11 ;  /* 0x0000000b90907c20 */ /* 0x000fe20008410000 */
[----:B------:R-:W-:-:S03]  /*66c0*/  @P6 HADD2.F32 R159, -RZ, R129.H0_H0 ;  /* 0x20000081ff9f6230 */ /* 0x000fc60000004100 */
[-C--:B------:R-:W-:Y:S02]  /*66d0*/  @P6 FMUL.FTZ R155, R157, R144.reuse ;  /* 0x000000909d9b6220 */ /* 0x080fe40000410000 */
[----:B------:R-:W-:Y:S01]  /*66e0*/  @P6 FMUL.FTZ R154, R159, R144 ;  /* 0x000000909f9a6220 */ /* 0x000fe20000410000 */
[----:B------:R-:W-:Y:S01]  /*66f0*/  FFMA.FTZ R144, R26, R149, R150 ;  /* 0x000000951a907223 */ /* 0x000fe20000010096 */
[----:B------:R-:W-:Y:S01]  /*6700*/  LOP3.LUT P6, RZ, R166, 0xff000000, RZ, 0xc0, !PT ;  /* 0xff000000a6ff7812 */ /* 0x000fe200078cc0ff */
[----:B------:R-:W-:Y:S02]  /*6710*/  HADD2.F32 R159, -RZ, R33.H1_H1 ;  /* 0x30000021ff9f7230 */ /* 0x000fe40000004100 */
[----:B------:R-:W-:Y:S01]  /*6720*/  FADD.FTZ R54, R54, R155 ;  /* 0x0000009b36367221 */ /* 0x000fe20000010000 */
[----:B------:R-:W-:-:S04]  /*6730*/  FADD.FTZ R157, R23, -R144 ;  /* 0x80000090179d7221 */ /* 0x000fc80000010000 */
[----:B------:R-:W-:Y:S01]  /*6740*/  FFMA.FTZ R157, R0, R157, R159 ;  /* 0x0000009d009d7223 */ /* 0x000fe2000001009f */
[----:B------:R-:W-:-:S03]  /*6750*/  CS2R R158, SRZ ;  /* 0x00000000009e7805 */ /* 0x000fc6000001ff00 */
[----:B------:R-:W-:Y:S01]  /*6760*/  FMUL.FTZ R144, R148, R157 ;  /* 0x0000009d94907220 */ /* 0x000fe20000410000 */
[----:B------:R-:W-:-:S03]  /*6770*/  @P6 HADD2.F32 R145, -RZ, R145.H1_H1 ;  /* 0x30000091ff916230 */ /* 0x000fc60000004100 */
        /* <DEDUP_REMOVED lines=23> */
[----:B------:R-:W-:-:S04]  /*68f0*/  FFMA.FTZ R187, R0, R187, R189 ;  /* 0x000000bb00bb7223 */ /* 0x000fc800000100bd */
[----:B------:R-:W-:Y:S01]  /*6900*/  FMUL.FTZ R144, R148, R187 ;  /* 0x000000bb94907220 */ /* 0x000fe20000410000 */
        /* <DEDUP_REMOVED lines=8> */
[----:B------:R-:W-:Y:S02]  /*6990*/  HADD2.F32 R189, -RZ, R35.H0_H0 ;  /* 0x20000023ffbd7230 */ /* 0x000fe40000004100 */
[----:B------:R-:W-:Y:S01]  /*69a0*/  FADD.FTZ R192, R49, R192 ;  /* 0x000000c031c07221 */ /* 0x000fe20000010000 */
[----:B------:R-:W-:-:S04]  /*69b0*/  FADD.FTZ R187, R29, -R144 ;  /* 0x800000901dbb7221 */ /* 0x000fc80000010000 */
[----:B------:R-:W-:Y:S01]  /*69c0*/  FFMA.FTZ R189, R0, R187, R189 ;  /* 0x000000bb00bd7223 */ /* 0x000fe200000100bd */
[----:B------:R-:W-:-:S03]  /*69d0*/  MOV R187, RZ ;  /* 0x000000ff00bb7202 */ /* 0x000fc60000000f00 */
[----:B------:R-:W-:Y:S01]  /*69e0*/  FMUL.FTZ R144, R148, R189 ;  /* 0x000000bd94907220 */ /* 0x000fe20000410000 */
[----:B------:R-:W-:Y:S02]  /*69f0*/  @P6 HADD2.F32 R189, -RZ, R147.H0_H0 ;  /* 0x20000093ffbd6230 */ /* 0x000fe40000004100 */
[----:B------:R-:W-:Y:S02]  /*6a00*/  @P6 HADD2.F32 R193, -RZ, R131.H0_H0 ;  /* 0x20000083ffc16230 */ /* 0x000fe40000004100 */
[----:B------:R-:W-:-:S04]  /*6a10*/  FMUL.FTZ R144, R144, UR11 ;  /* 0x0000000b90907c20 */ /* 0x000fc80008410000 */
[-C--:B------:R-:W-:Y:S01]  /*6a20*/  @P6 FMUL.FTZ R187, R189, R144.reuse ;  /* 0x00000090bdbb6220 */ /* 0x080fe20000410000 */
[----:B------:R-:W-:Y:S01]  /*6a30*/  @P6 FMUL.FTZ R146, R193, R144 ;  /* 0x00000090c1926220 */ /* 0x000fe20000410000 */
[----:B------:R-:W-:Y:S01]  /*6a40*/  ISETP.GE.U32.AND P6, PT, R166, RZ, PT ;  /* 0x000000ffa600720c */ /* 0x000fe20003fc6070 */
[----:B------:R-:W-:Y:S01]  /*6a50*/  FFMA.FTZ R189, R162, R149, R150 ;  /* 0x00000095a2bd7223 */ /* 0x000fe20000010096 */
[----:B------:R-:W-:Y:S02]  /*6a60*/  HADD2.F32 R193, -RZ, R35.H1_H1 ;  /* 0x30000023ffc17230 */ /* 0x000fe40000004100 */
[----:B------:R-:W-:Y:S01]  /*6a70*/  FADD.FTZ R50, R50, R187 ;  /* 0x000000bb32327221 */ /* 0x000fe20000010000 */
[----:B------:R-:W-:Y:S01]  /*6a80*/  ISETP.GE.U32.AND.EX P6, PT, R167, 0x1000000, PT, P6 ;  /* 0x01000000a700780c */ /* 0x000fe20003fc6160 */
[----:B------:R-:W-:-:S04]  /*6a90*/  FADD.FTZ R189, R160, -R189 ;  /* 0x800000bda0bd7221 */ /* 0x000fc80000010000 */
[----:B------:R-:W-:-:S04]  /*6aa0*/  FFMA.FTZ R189, R0, R189, R193 ;  /* 0x000000bd00bd7223 */ /* 0x000fc800000100c1 */
        /* <DEDUP_REMOVED lines=10> */
[----:B------:R-:W-:Y:S02]  /*6b50*/  F2FP.F16.F32.PACK_AB R146, R194, R145 ;  /* 0x00000091c292723e */ /* 0x000fe400000000ff */
[----:B------:R-:W-:-:S07]  /*6b60*/  F2FP.F16.F32.PACK_AB R145, R159, R154 ;  /* 0x0000009a9f91723e */ /* 0x000fce00000000ff */
.L_x_1721:
        /* <DEDUP_REMOVED lines=9> */
.L_x_1719:
[----:B------:R-:W-:Y:S05]  /*6c00*/  BSYNC.RECONVERGENT B1 ;  /* 0x0000000000017941 */ /* 0x000fea0003800200 */
.L_x_1718:
        /* <DEDUP_REMOVED lines=24> */
[----:B------:R-:W-:-:S03]  /*6d90*/  @P6 HADD2.F32 R140, -RZ, R120.H0_H0 ;  /* 0x20000078ff8c6230 */ /* 0x000fc60000004100 */
[----:B------:R-:W-:Y:S01]  /*6da0*/  @P6 FMUL.FTZ R141, R143, R142 ;  /* 0x0000008e8f8d6220 */ /* 0x000fe20000410000 */
[----:B------:R-:W-:Y:S01]  /*6db0*/  FFMA.FTZ R142, R170, R149, R150 ;  /* 0x00000095aa8e7223 */ /* 0x000fe20000010096 */
[----:B------:R-:W-:Y:S01]  /*6dc0*/  @P6 FMUL.FTZ R151, R140, R143 ;  /* 0x0000008f8c976220 */ /* 0x000fe20000410000 */
[----:B------:R-:W-:Y:S01]  /*6dd0*/  LOP3.LUT P6, RZ, R164, 0xff00, RZ, 0xc0, !PT ;  /* 0x0000ff00a4ff7812 */ /* 0x000fe200078cc0ff */
[----:B------:R-:W-:Y:S02]  /*6de0*/  HADD2.F32 R143, -RZ, R136.H1_H1 ;  /* 0x30000088ff8f7230 */ /* 0x000fe40000004100 */
[----:B------:R-:W-:Y:S01]  /*6df0*/  FADD.FTZ R140, R163, -R142 ;  /* 0x8000008ea38c7221 */ /* 0x000fe20000010000 */
[----:B------:R-:W-:-:S03]  /*6e00*/  FADD.FTZ R44, R44, R141 ;  /* 0x0000008d2c2c7221 */ /* 0x000fc60000010000 */
        /* <DEDUP_REMOVED lines=52> */
[----:B------:R-:W-:Y:S01]  /*7150*/  FADD.FTZ R40, R40, R145 ;  /* 0x0000009128287221 */ /* 0x000fe20000010000 */
[----:B------:R-:W-:Y:S01]  /*7160*/  F2FP.F16.F32.PACK_AB R145, R156, R155 ;  /* 0x0000009b9c91723e */ /* 0x000fe200000000ff */
[----:B------:R-:W-:-:S04]  /*7170*/  FADD.FTZ R142, R181, -R142 ;  /* 0x8000008eb58e7221 */ /* 0x000fc80000010000 */
[----:B------:R-:W-:Y:S01]  /*7180*/  FFMA.FTZ R194, R0, R142, R157 ;  /* 0x0000008e00c27223 */ /* 0x000fe2000001009d */
[----:B------:R-:W-:-:S03]  /*7190*/  HFMA2 R157, -RZ, RZ, 0, 0 ;  /* 0x00000000ff9d7431 */ /* 0x000fc600000001ff */
        /* <DEDUP_REMOVED lines=11> */
[----:B------:R-:W-:Y:S01]  /*7250*/  FFMA.FTZ R197, R0, R142, R159 ;  /* 0x0000008e00c57223 */ /* 0x000fe2000001009f */
[----:B------:R-:W-:-:S03]  /*7260*/  MOV R159, RZ ;  /* 0x000000ff009f7202 */ /* 0x000fc60000000f00 */
[----:B------:R-:W-:Y:S02]  /*7270*/  FMUL.FTZ R142, R197, R148 ;  /* 0x00000094c58e7220 */ /* 0x000fe40000410000 */
[----:B------:R-:W-:Y:S02]  /*7280*/  @P6 HADD2.F32 R146, -RZ, R147.H0_H0 ;  /* 0x20000093ff926230 */ /* 0x000fe40000004100 */
[----:B------:R-:W-:Y:S01]  /*7290*/  FMUL.FTZ R199, R142, UR11 ;  /* 0x0000000b8ec77c20 */ /* 0x000fe20008410000 */
[----:B------:R-:W-:Y:S01]  /*72a0*/  @P6 HADD2.F32 R196, -RZ, R123.H0_H0 ;  /* 0x2000007bffc46230 */ /* 0x000fe20000004100 */
[----:B------:R-:W-:Y:S02]  /*72b0*/  F2FP.F16.F32.PACK_AB R142, R194, R195 ;  /* 0x000000c3c28e723e */ /* 0x000fe400000000ff */
[----:B------:R-:W-:Y:S01]  /*72c0*/  @P6 FMUL.FTZ R159, R199, R146 ;  /* 0x00000092c79f6220 */ /* 0x000fe20000410000 */
[----:B------:R-:W-:Y:S02]  /*72d0*/  HFMA2 R146, -RZ, RZ, 0, 0 ;  /* 0x00000000ff927431 */ /* 0x000fe400000001ff */
[----:B------:R-:W-:Y:S01]  /*72e0*/  @P6 FMUL.FTZ R187, R196, R199 ;  /* 0x000000c7c4bb6220 */ /* 0x000fe20000410000 */
[----:B------:R-:W-:Y:S01]  /*72f0*/  ISETP.GE.U32.AND P6, PT, R164, RZ, PT ;  /* 0x000000ffa400720c */ /* 0x000fe20003fc6070 */
[----:B------:R-:W-:Y:S01]  /*7300*/  FFMA.FTZ R199, R188, R149, R150 ;  /* 0x00000095bcc77223 */ /* 0x000fe20000010096 */
[----:B------:R-:W-:-:S02]  /*7310*/  HADD2.F32 R149, -RZ, R139.H1_H1 ;  /* 0x3000008bff957230 */ /* 0x000fc40000004100 */
[----:B------:R-:W-:Y:S01]  /*7320*/  FADD.FTZ R42, R42, R159 ;  /* 0x0000009f2a2a7221 */ /* 0x000fe20000010000 */
[----:B------:R-:W-:Y:S01]  /*7330*/  ISETP.GE.U32.AND.EX P6, PT, R165, 0x1000000, PT, P6 ;  /* 0x01000000a500780c */ /* 0x000fe20003fc6160 */
[----:B------:R-:W-:-:S04]  /*7340*/  FADD.FTZ R199, R186, -R199 ;  /* 0x800000c7bac77221 */ /* 0x000fc80000010000 */
[----:B------:R-:W-:Y:S01]  /*7350*/  FFMA.FTZ R149, R0, R199, R149 ;  /* 0x000000c700957223 */ /* 0x000fe20000010095 */
[----:B------:R-:W-:-:S03]  /*7360*/  MOV R0, RZ ;  /* 0x000000ff00007202 */ /* 0x000fc60000000f00 */
[C---:B------:R-:W-:Y:S01]  /*7370*/  FMUL.FTZ R148, R149.reuse, R148 ;  /* 0x0000009495947220 */ /* 0x040fe20000410000 */
[----:B------:R-:W-:-:S03]  /*7380*/  F2FP.F16.F32.PACK_AB R143, R149, R197 ;  /* 0x000000c5958f723e */ /* 0x000fc600000000ff */
[----:B------:R-:W-:Y:S02]  /*7390*/  @P6 HADD2.F32 R199, -RZ, R123.H1_H1 ;  /* 0x3000007bffc76230 */ /* 0x000fe40000004100 */
[----:B------:R-:W-:Y:S01]  /*73a0*/  FMUL.FTZ R148, R148, UR11 ;  /* 0x0000000b94947c20 */ /* 0x000fe20008410000 */
[----:B------:R-:W-:-:S03]  /*73b0*/  @P6 HADD2.F32 R147, -RZ, R147.H1_H1 ;  /* 0x30000093ff936230 */ /* 0x000fc60000004100 */
[----:B------:R-:W-:Y:S02]  /*73c0*/  @P6 FMUL.FTZ R146, R199, R148 ;  /* 0x00000094c7926220 */ /* 0x000fe40000410000 */
[----:B------:R-:W-:-:S03]  /*73d0*/  @P6 FMUL.FTZ R0, R148, R147 ;  /* 0x0000009394006220 */ /* 0x000fc60000410000 */
[----:B------:R-:W-:Y:S01]  /*73e0*/  F2FP.F16.F32.PACK_AB R147, R146, R187 ;  /* 0x000000bb9293723e */ /* 0x000fe200000000ff */
[----:B------:R-:W-:Y:S01]  /*73f0*/  FADD.FTZ R43, R43, R0 ;  /* 0x000000002b2b7221 */ /* 0x000fe20000010000 */
[----:B------:R-:W-:Y:S01]  /*7400*/  F2FP.F16.F32.PACK_AB R146, R157, R158 ;  /* 0x0000009e9d92723e */ /* 0x000fe200000000ff */
[----:B------:R-:W-:Y:S06]  /*7410*/  BRA `(.L_x_1723) ;  /* 0x0000000400d07947 */ /* 0x000fec0003800000 */
.L_x_1722:
        /* <DEDUP_REMOVED lines=74> */
[----:B------:R-:W-:Y:S01]  /*78c0*/  FADD.FTZ R187, R181, -R144 ;  /* 0x80000090b5bb7221 */ /* 0x000fe20000010000 */
[----:B------:R-:W-:-:S03]  /*78d0*/  F2FP.F16.F32.PACK_AB R145, R157, R154 ;  /* 0x0000009a9d91723e */ /* 0x000fc600000000ff */
        /* <DEDUP_REMOVED lines=10> */
[----:B------:R-:W-:Y:S02]  /*7980*/  HADD2.F32 R189, -RZ, R139.H0_H0 ;  /* 0x2000008bffbd7230 */ /* 0x000fe40000004100 */
[----:B------:R-:W-:Y:S01]  /*7990*/  FFMA.FTZ R149, R188, R149, R150 ;  /* 0x00000095bc957223 */ /* 0x000fe20000010096 */
[----:B------:R-:W-:Y:S01]  /*79a0*/  FADD.FTZ R187, R183, -R144 ;  /* 0x80000090b7bb7221 */ /* 0x000fe20000010000 */
[----:B------:R-:W-:Y:S02]  /*79b0*/  FADD.FTZ R41, R41, R192 ;  /* 0x000000c029297221 */ /* 0x000fe40000010000 */
[----:B------:R-:W-:Y:S01]  /*79c0*/  FADD.FTZ R149, R186, -R149 ;  /* 0x80000095ba957221 */ /* 0x000fe20000010000 */
        /* <DEDUP_REMOVED lines=9> */
[----:B------:R-:W-:Y:S02]  /*7a60*/  HADD2.F32 R189, -RZ, R139.H1_H1 ;  /* 0x3000008bffbd7230 */ /* 0x000fe40000004100 */
[----:B------:R-:W-:Y:S01]  /*7a70*/  FADD.FTZ R42, R42, R187 ;  /* 0x000000bb2a2a7221 */ /* 0x000fe20000010000 */
[----:B------:R-:W-:Y:S02]  /*7a80*/  F2FP.F16.F32.PACK_AB R144, R152, R151 ;  /* 0x000000979890723e */ /* 0x000fe400000000ff */
[----:B------:R-:W-:Y:S01]  /*7a90*/  ISETP.GE.U32.AND.EX P6, PT, R165, 0x1000000, PT, P6 ;  /* 0x01000000a500780c */ /* 0x000fe20003fc6160 */
[----:B------:R-:W-:Y:S01]  /*7aa0*/  FFMA.FTZ R149, R0, R149, R189 ;  /* 0x0000009500957223 */ /* 0x000fe200000100bd */
[----:B------:R-:W-:-:S03]  /*7ab0*/  MOV R0, RZ ;  /* 0x000000ff00007202 */ /* 0x000fc60000000f00 */
[----:B------:R-:W-:-:S04]  /*7ac0*/  FMUL.FTZ R148, R148, R149 ;  /* 0x0000009594947220 */ /* 0x000fc80000410000 */
[----:B------:R-:W-:-:S04]  /*7ad0*/  FMUL.FTZ R148, R148, UR11 ;  /* 0x0000000b94947c20 */ /* 0x000fc80008410000 */
        /* <DEDUP_REMOVED lines=8> */
.L_x_1723:
[----:B------:R-:W0:Y:S08]  /*7b60*/  @P0 LDC.64 R148, c[0x0][0x478] ;  /* 0x00011e00ff940b82 */ /* 0x000e300000000a00 */
[----:B------:R-:W1:Y:S01]  /*7b70*/  LDC.64 R150, c[0x0][0x468] ;  /* 0x00011a00ff967b82 */ /* 0x000e620000000a00 */
[----:B0-----:R-:W-:-:S05]  /*7b80*/  @P0 IMAD.WIDE.U32 R148, R175, 0x10, R148 ;  /* 0x00000010af940825 */ /* 0x001fca00078e0094 */
[----:B------:R4:W-:Y:S01]  /*7b90*/  @P0 STG.E.128 desc[UR4][R148.64], R140 ;  /* 0x0000008c94000986 */ /* 0x0009e2000c101d04 */
[----:B-1----:R-:W-:-:S05]  /*7ba0*/  IMAD.WIDE.U32 R150, R175, 0x10, R150 ;  /* 0x00000010af967825 */ /* 0x002fca00078e0096 */
[----:B------:R4:W-:Y:S02]  /*7bb0*/  STG.E.128 desc[UR4][R150.64], R144 ;  /* 0x0000009096007986 */ /* 0x0009e4000c101d04 */
.L_x_1711:
[----:B------:R-:W-:Y:S05]  /*7bc0*/  BSYNC.RECONVERGENT B0 ;  /* 0x0000000000007941 */ /* 0x000fea0003800200 */
.L_x_1701:
[----:B0-234-:R-:W0:Y:S01]  /*7bd0*/  LDC.64 R144, c[0x0][0x380] ;  /* 0x0000e000ff907b82 */ /* 0x01de220000000a00 */
[----:B------:R-:W-:Y:S02]  /*7be0*/  PLOP3.LUT P2, PT, P2, PT, PT, 0x8, 0x80 ;  /* 0x000000000080781c */ /* 0x000fe4000174e170 */
[----:B0-----:R-:W-:-:S04]  /*7bf0*/  IADD3 R176, PT, PT, R176, R144, RZ ;  /* 0x00000090b0b07210 */ /* 0x001fc80007ffe0ff */
[----:B------:R-:W-:-:S13]  /*7c00*/  ISETP.GE.AND P0, PT, R176, R145, PT ;  /* 0x00000091b000720c */ /* 0x000fda0003f06270 */
[----:B------:R-:W-:Y:S05]  /*7c10*/  @!P0 BRA `(.L_x_1724) ;  /* 0xffffff8800d88947 */ /* 0x000fea000383ffff */
.L_x_1694:
        /* <DEDUP_REMOVED lines=17> */
.L_x_1726:
[----:B------:R-:W-:Y:S05]  /*7d30*/  BSYNC.RECONVERGENT B0 ;  /* 0x0000000000007941 */ /* 0x000fea0003800200 */
.L_x_1725:
        /* <DEDUP_REMOVED lines=15> */
.L_x_1728:
[----:B------:R-:W-:Y:S05]  /*7e30*/  BSYNC.RECONVERGENT B0 ;  /* 0x0000000000007941 */ /* 0x000fea0003800200 */
.L_x_1727:
        /* <DEDUP_REMOVED lines=14> */
.L_x_1729:
        /* <DEDUP_REMOVED lines=14> */
.L_x_10688:


//--------------------- .text._ZN10layer_norm13ln_bwd_kernelINS_13Kernel_traitsI6__halfS2_S2_S2_fjLj6144ELj1ELj1ELj8ELj16ENS_18Kernel_traits_baseILj6144ES2_S2_S2_S2_fjLj256EEEEELb1ELb1ELb0ELb1EEEvNS_9BwdParamsE --------------------------
	.section	.text._ZN10layer_norm13ln_bwd_kernelINS_13Kernel_traitsI6__halfS2_S2_S2_fjLj6144ELj1ELj1ELj8ELj16ENS_18Kernel_traits_baseILj6144ES2_S2_S2_S2_fjLj256EEEEELb1ELb1ELb0ELb1EEEvNS_9BwdParamsE,"ax",@progbits
	.align	128
        .global         _ZN10layer_norm13ln_bwd_kernelINS_13Kernel_traitsI6__halfS2_S2_S2_fjLj6144ELj1ELj1ELj8ELj16ENS_18Kernel_traits_baseILj6144ES2_S2_S2_S2_fjLj256EEEEELb1ELb1ELb0ELb1EEEvNS_9BwdParamsE
        .type           _ZN10layer_norm13ln_bwd_kernelINS_13Kernel_traitsI6__halfS2_S2_S2_fjLj6144ELj1ELj1ELj8ELj16ENS_18Kernel_traits_baseILj6144ES2_S2_S2_S2_fjLj256EEEEELb1ELb1ELb0ELb1EEEvNS_9BwdParamsE,@function
        .size           _ZN10layer_norm13ln_bwd_kernelINS_13Kernel_traitsI6__halfS2_S2_S2_fjLj6144ELj1ELj1ELj8ELj16ENS_18Kernel_traits_baseILj6144ES2_S2_S2_S2_fjLj256EEEEELb1ELb1ELb0ELb1EEEvNS_9BwdParamsE,(.L_x_10689 - _ZN10layer_norm13ln_bwd_kernelINS_13Kernel_traitsI6__halfS2_S2_S2_fjLj6144ELj1ELj1ELj8ELj16ENS_18Kernel_traits_baseILj6144ES2_S2_S2_S2_fjLj256EEEEELb1ELb1ELb0ELb1EEEvNS_9BwdParamsE)
        .other          _ZN10layer_norm13ln_bwd_kernelINS_13Kernel_traitsI6__halfS2_S2_S2_fjLj6144ELj1ELj1ELj8ELj16ENS_18Kernel_traits_baseILj6144ES2_S2_S2_S2_fjLj256EEEEELb1ELb1ELb0ELb1EEEvNS_9BwdParamsE,@"STO_CUDA_ENTRY STV_DEFAULT"
_ZN10layer_norm13ln_bwd_kernelINS_13Kernel_traitsI6__halfS2_S2_S2_fjLj6144ELj1ELj1ELj8ELj16ENS_18Kernel_traits_baseILj6144ES2_S2_S2_S2_fjLj256EEEEELb1ELb1ELb0ELb1EEEvNS_9BwdParamsE:
.text._ZN10layer_norm13ln_bwd_kernelINS_13Kernel_traitsI6__halfS2_S2_S2_fjLj6144ELj1ELj1ELj8ELj16ENS_18Kernel_traits_baseILj6144ES2_S2_S2_S2_fjLj256EEEEELb1ELb1ELb0ELb1EEEvNS_9BwdParamsE:
        /* <DEDUP_REMOVED lines=60> */
[----:B------:R-:W-:Y:S02]  /*03c0*/  CS2R R22, SRZ ;  /* 0x0000000000167805 */ /* 0x000fe4000001ff00 */
[----:B------:R-:W-:Y:S01]  /*03d0*/  CS2R R24, SRZ ;  /* 0x0000000000187805 */ /* 0x000fe2000001ff00 */
[----:B------:R-:W4:Y:S01]  /*03e0*/  LDG.E.128 R12, desc[UR6][R2.64+0x1000] ;  /* 0x00100006020c7981 */ /* 0x000f22000c1e1d00 */
[----:B------:R-:W-:-:S02]  /*03f0*/  CS2R R26, SRZ ;  /* 0x00000000001a7805 */ /* 0x000fc4000001ff00 */
[----:B------:R-:W-:Y:S02]  /*0400*/  CS2R R28, SRZ ;  /* 0x00000000001c7805 */ /* 0x000fe4000001ff00 */
[----:B------:R-:W-:Y:S01]  /*0410*/  CS2R R30, SRZ ;  /* 0x00000000001e7805 */ /* 0x000fe2000001ff00 */
[----:B------:R0:W4:Y:S01]  /*0420*/  LDG.E.128 R8, desc[UR6][R2.64+0x2000] ;  /* 0x0020000602087981 */ /* 0x000122000c1e1d00 */
[----:B--2---:R-:W-:Y:S01]  /*0430*/  IMAD.WIDE.U32 R4, R0, 0x10, R4 ;  /* 0x0000001000047825 */ /* 0x004fe200078e0004 */
[----:B------:R-:W-:Y:S02]  /*0440*/  CS2R R32, SRZ ;  /* 0x0000000000207805 */ /* 0x000fe4000001ff00 */
[----:B---3--:R-:W-:Y:S02]  /*0450*/  ISETP.NE.U32.AND P1, PT, R6, RZ, PT ;  /* 0x000000ff0600720c */ /* 0x008fe40003f25070 */
[----:B------:R-:W-:Y:S02]  /*0460*/  CS2R R34, SRZ ;  /* 0x0000000000227805 */ /* 0x000fe4000001ff00 */
[----:B------:R-:W-:Y:S01]  /*0470*/  CS2R R36, SRZ ;  /* 0x0000000000247805 */ /* 0x000fe2000001ff00 */
[----:B------:R-:W5:Y:S01]  /*0480*/  LDG.E.128 R60, desc[UR6][R4.64+0x2000] ;  /* 0x00200006043c7981 */ /* 0x000f62000c1e1d00 */
[----:B------:R-:W-:-:S02]  /*0490*/  ISETP.NE.AND.EX P1, PT, R7, RZ, PT, P1 ;  /* 0x000000ff0700720c */ /* 0x000fc40003f25310 */
[----:B------:R-:W-:Y:S02]  /*04a0*/  CS2R R6, SRZ ;  /* 0x0000000000067805 */ /* 0x000fe4000001ff00 */
[----:B------:R-:W-:Y:S01]  /*04b0*/  CS2R R38, SRZ ;  /* 0x0000000000267805 */ /* 0x000fe2000001ff00 */
[----:B------:R-:W5:Y:S01]  /*04c0*/  LDG.E.128 R56, desc[UR6][R4.64+0x1000] ;  /* 0x0010000604387981 */ /* 0x000f62000c1e1d00 */
[----:B0-----:R-:W-:Y:S02]  /*04d0*/  CS2R R2, SRZ ;  /* 0x0000000000027805 */ /* 0x001fe4000001ff00 */
[----:B------:R-:W-:Y:S02]  /*04e0*/  CS2R R40, SRZ ;  /* 0x0000000000287805 */ /* 0x000fe4000001ff00 */
[----:B------:R-:W-:Y:S01]  /*04f0*/  CS2R R42, SRZ ;  /* 0x00000000002a7805 */ /* 0x000fe2000001ff00 */
[----:B------:R0:W5:Y:S01]  /*0500*/  LDG.E.128 R52, desc[UR6][R4.64] ;  /* 0x0000000604347981 */ /* 0x000162000c1e1d00 */
[----:B------:R-:W-:-:S02]  /*0510*/  CS2R R44, SRZ ;  /* 0x00000000002c7805 */ /* 0x000fc4000001ff00 */
[----:B------:R-:W-:Y:S02]  /*0520*/  CS2R R46, SRZ ;  /* 0x00000000002e7805 */ /* 0x000fe4000001ff00 */
[----:B------:R-:W-:Y:S02]  /*0530*/  CS2R R48, SRZ ;  /* 0x0000000000307805 */ /* 0x000fe4000001ff00 */
[----:B------:R-:W-:Y:S02]  /*0540*/  CS2R R50, SRZ ;  /* 0x0000000000327805 */ /* 0x000fe4000001ff00 */
[----:B------:R-:W-:Y:S02]  /*0550*/  CS2R R104, SRZ ;  /* 0x0000000000687805 */ /* 0x000fe4000001ff00 */
[----:B------:R-:W-:Y:S02]  /*0560*/  CS2R R106, SRZ ;  /* 0x00000000006a7805 */ /* 0x000fe4000001ff00 */
[----:B------:R-:W-:-:S02]  /*0570*/  CS2R R108, SRZ ;  /* 0x00000000006c7805 */ /* 0x000fc4000001ff00 */
[----:B------:R-:W-:Y:S01]  /*0580*/  MOV R151, UR5 ;  /* 0x0000000500977c02 */ /* 0x000fe20008000f00 */
[----:B------:R-:W1:Y:S01]  /*0590*/  LDCU.U8 UR8, c[0x0][0x410] ;  /* 0x00008200ff0877ac */ /* 0x000e620008000000 */
[----:B0-----:R-:W-:Y:S01]  /*05a0*/  CS2R R4, SRZ ;  /* 0x0000000000047805 */ /* 0x001fe2000001ff00 */
[----:B------:R-:W0:Y:S01]  /*05b0*/  LDCU UR4, c[0x0][0x408] ;  /* 0x00008100ff0477ac */ /* 0x000e220008000800 */
[----:B------:R-:W2:Y:S01]  /*05c0*/  LDCU UR9, c[0x0][0x388] ;  /* 0x00007100ff0977ac */ /* 0x000ea20008000800 */
[----:B------:R-:W3:Y:S01]  /*05d0*/  LDCU UR12, c[0x0][0x400] ;  /* 0x00008000ff0c77ac */ /* 0x000ee20008000800 */
[----:B------:R-:W0:Y:S01]  /*05e0*/  LDCU.64 UR14, c[0x0][0x478] ;  /* 0x00008f00ff0e77ac */ /* 0x000e220008000a00 */
[----:B------:R-:W0:Y:S01]  /*05f0*/  LDCU.64 UR10, c[0x0][0x438] ;  /* 0x00008700ff0a77ac */ /* 0x000e220008000a00 */
[--C-:B----4-:R-:W-:Y:S02]  /*0600*/  HADD2.F32 R125, -RZ, R16.reuse.H0_H0 ;  /* 0x20000010ff7d7230 */ /* 0x110fe40000004100 */
[----:B------:R-:W-:-:S02]  /*0610*/  HADD2.F32 R126, -RZ, R16.H1_H1 ;  /* 0x30000010ff7e7230 */ /* 0x000fc40000004100 */
[--C-:B------:R-:W-:Y:S02]  /*0620*/  HADD2.F32 R127, -RZ, R17.reuse.H0_H0 ;  /* 0x20000011ff7f7230 */ /* 0x100fe40000004100 */
[----:B------:R-:W-:Y:S01]  /*0630*/  HADD2.F32 R128, -RZ, R17.H1_H1 ;  /* 0x30000011ff807230 */ /* 0x000fe20000004100 */
[----:B------:R-:W-:Y:S01]  /*0640*/  CS2R R16, SRZ ;  /* 0x0000000000107805 */ /* 0x000fe2000001ff00 */
[--C-:B------:R-:W-:Y:S02]  /*0650*/  HADD2.F32 R129, -RZ, R18.reuse.H0_H0 ;  /* 0x20000012ff817230 */ /* 0x100fe40000004100 */
[----:B------:R-:W-:Y:S02]  /*0660*/  HADD2.F32 R130, -RZ, R18.H1_H1 ;  /* 0x30000012ff827230 */ /* 0x000fe40000004100 */
[--C-:B------:R-:W-:Y:S02]  /*0670*/  HADD2.F32 R131, -RZ, R19.reuse.H0_H0 ;  /* 0x20000013ff837230 */ /* 0x100fe40000004100 */
[----:B------:R-:W-:Y:S01]  /*0680*/  HADD2.F32 R132, -RZ, R19.H1_H1 ;  /* 0x30000013ff847230 */ /* 0x000fe20000004100 */
[----:B------:R-:W-:Y:S01]  /*0690*/  CS2R R18, SRZ ;  /* 0x0000000000127805 */ /* 0x000fe2000001ff00 */
[----:B------:R-:W-:-:S02]  /*06a0*/  HADD2.F32 R133, -RZ, R12.H0_H0 ;  /* 0x2000000cff857230 */ /* 0x000fc40000004100 */
[----:B------:R-:W-:Y:S02]  /*06b0*/  HADD2.F32 R134, -RZ, R12.H1_H1 ;  /* 0x3000000cff867230 */ /* 0x000fe40000004100 */
[--C-:B------:R-:W-:Y:S02]  /*06c0*/  HADD2.F32 R135, -RZ, R13.reuse.H0_H0 ;  /* 0x2000000dff877230 */ /* 0x100fe40000004100 */
[----:B------:R-:W-:Y:S01]  /*06d0*/  HADD2.F32 R136, -RZ, R13.H1_H1 ;  /* 0x3000000dff887230 */ /* 0x000fe20000004100 */
[----:B------:R-:W-:Y:S01]  /*06e0*/  CS2R R12, SRZ ;  /* 0x00000000000c7805 */ /* 0x000fe2000001ff00 */
[--C-:B------:R-:W-:Y:S02]  /*06f0*/  HADD2.F32 R137, -RZ, R14.reuse.H0_H0 ;  /* 0x2000000eff897230 */ /* 0x100fe40000004100 */
[----:B------:R-:W-:Y:S02]  /*0700*/  HADD2.F32 R138, -RZ, R14.H1_H1 ;  /* 0x3000000eff8a7230 */ /* 0x000fe40000004100 */
[----:B------:R-:W-:-:S02]  /*0710*/  HADD2.F32 R139, -RZ, R15.H0_H0 ;  /* 0x2000000fff8b7230 */ /* 0x000fc40000004100 */
        /* <DEDUP_REMOVED lines=11> */
[----:B0123--:R-:W-:-:S07]  /*07d0*/  CS2R R10, SRZ ;  /* 0x00000000000a7805 */ /* 0x00ffce000001ff00 */
.L_x_1745:
        /* <DEDUP_REMOVED lines=9> */
[----:B------:R-:W3:Y:S01]  /*0870*/  LDG.E.128 R80, desc[UR6][R80.64] ;  /* 0x0000000650507981 */ /* 0x000ee2000c1e1d00 */
[C---:B------:R-:W-:Y:S02]  /*0880*/  IADD3 R155, PT, PT, R171.reuse, 0x100, RZ ;  /* 0x00000100ab9b7810 */ /* 0x040fe40007ffe0ff */
[----:B------:R-:W-:Y:S01]  /*0890*/  IADD3 R153, PT, PT, R171, 0x200, RZ ;  /* 0x00000200ab997810 */ /* 0x000fe20007ffe0ff */
[----:B-1----:R-:W-:-:S04]  /*08a0*/  IMAD.WIDE R158, R151, 0x4, R102 ;  /* 0x00000004979e7825 */ /* 0x002fc800078e0266 */
[----:B------:R-:W-:Y:S01]  /*08b0*/  IMAD.WIDE.U32 R88, R155, 0x10, R96 ;  /* 0x000000109b587825 */ /* 0x000fe200078e0060 */
[----:B------:R-:W4:Y:S03]  /*08c0*/  LDG.E R164, desc[UR6][R158.64] ;  /* 0x000000069ea47981 */ /* 0x000f26000c1e1900 */
[----:B--2---:R-:W-:Y:S02]  /*08d0*/  IMAD.WIDE.U32 R84, R171, 0x10, R100 ;  /* 0x00000010ab547825 */ /* 0x004fe400078e0064 */
[----:B------:R-:W2:Y:S02]  /*08e0*/  LDG.E.128 R88, desc[UR6][R88.64] ;  /* 0x0000000658587981 */ /* 0x000ea4000c1e1d00 */
[----:B------:R-:W-:Y:S02]  /*08f0*/  IMAD.WIDE.U32 R96, R153, 0x10, R96 ;  /* 0x0000001099607825 */ /* 0x000fe400078e0060 */
[----:B------:R-:W2:Y:S02]  /*0900*/  LDG.E.128 R84, desc[UR6][R84.64] ;  /* 0x0000000654547981 */ /* 0x000ea4000c1e1d00 */
[----:B------:R-:W-:-:S02]  /*0910*/  IMAD.WIDE.U32 R92, R155, 0x10, R100 ;  /* 0x000000109b5c7825 */ /* 0x000fc400078e0064 */
[----:B------:R-:W2:Y:S02]  /*0920*/  LDG.E.128 R96, desc[UR6][R96.64] ;  /* 0x0000000660607981 */ /* 0x000ea4000c1e1d00 */
[----:B------:R-:W-:Y:S02]  /*0930*/  IMAD.WIDE.U32 R100, R153, 0x10, R100 ;  /* 0x0000001099647825 */ /* 0x000fe400078e0064 */
[----:B------:R-:W2:Y:S02]  /*0940*/  LDG.E.128 R92, desc[UR6][R92.64] ;  /* 0x000000065c5c7981 */ /* 0x000ea4000c1e1d00 */
[----:B0-----:R-:W-:Y:S02]  /*0950*/  IMAD.WIDE R156, R151, 0x4, R156 ;  /* 0x00000004979c7825 */ /* 0x001fe400078e029c */
[----:B------:R-:W2:Y:S04]  /*0960*/  LDG.E.128 R100, desc[UR6][R100.64] ;  /* 0x0000000664647981 */ /* 0x000ea8000c1e1d00 */
[----:B------:R-:W2:Y:S01]  /*0970*/  LDG.E R152, desc[UR6][R156.64] ;  /* 0x000000069c987981 */ /* 0x000ea2000c1e1900 */
[----:B------:R-:W-:-:S02]  /*0980*/  ISETP.NE.AND P4, PT, RZ, UR8, PT ;  /* 0x00000008ff007c0c */ /* 0x000fc4000bf85270 */
[----:B------:R-:W-:-:S04]  /*0990*/  ISETP.NE.U32.AND P0, PT, RZ, UR10, PT ;  /* 0x0000000aff007c0c */ /* 0x000fc8000bf05070 */
[----:B------:R-:W-:Y:S02]  /*09a0*/  ISETP.NE.AND.EX P0, PT, RZ, UR11, PT, P0 ;  /* 0x0000000bff007c0c */ /* 0x000fe4000bf05300 */
[----:B------:R-:W-:Y:S01]  /*09b0*/  LOP3.LUT P3, RZ, R0, 0x1f, RZ, 0xc0, !PT ;  /* 0x0000001f00ff7812 */ /* 0x000fe2000786c0ff */
[--C-:B---3--:R-:W-:Y:S02]  /*09c0*/  HADD2.F32 R154, -RZ, R80.reuse.H0_H0 ;  /* 0x20000050ff9a7230 */ /* 0x108fe40000004100 */
[----:B------:R-:W-:Y:S02]  /*09d0*/  HADD2.F32 R160, -RZ, R80.H1_H1 ;  /* 0x30000050ffa07230 */ /* 0x000fe40000004100 */
[--C-:B------:R-:W-:Y:S02]  /*09e0*/  HADD2.F32 R161, -RZ, R81.reuse.H0_H0 ;  /* 0x20000051ffa17230 */ /* 0x100fe40000004100 */
[----:B------:R-:W-:Y:S02]  /*09f0*/  HADD2.F32 R162, -RZ, R81.H1_H1 ;  /* 0x30000051ffa27230 */ /* 0x000fe40000004100 */
[----:B------:R-:W0:Y:S01]  /*0a00*/  LDC.64 R80, c[0x0][0x3b0] ;  /* 0x0000ec00ff507b82 */ /* 0x000e220000000a00 */
[----:B----4-:R-:W-:Y:S01]  /*0a10*/  FSEL R164, R164, RZ, !P4 ;  /* 0x000000ffa4a47208 */ /* 0x010fe20006000000 */
[----:B------:R-:W-:-:S02]  /*0a20*/  HADD2.F32 R163, -RZ, R82.H0_H0 ;  /* 0x20000052ffa37230 */ /* 0x000fc40000004100 */
[--C-:B--2---:R-:W-:Y:S02]  /*0a30*/  HADD2.F32 R179, -RZ, R91.reuse.H0_H0 ;  /* 0x2000005bffb37230 */ /* 0x104fe40000004100 */
[----:B------:R-:W-:Y:S02]  /*0a40*/  HADD2.F32 R165, -RZ, R91.H1_H1 ;  /* 0x3000005bffa57230 */ /* 0x000fe40000004100 */
[----:B------:R-:W-:Y:S02]  /*0a50*/  HADD2.F32 R200, -RZ, R84.H0_H0 ;  /* 0x20000054ffc87230 */ /* 0x000fe40000004100 */
[----:B------:R-:W-:Y:S01]  /*0a60*/  FADD.FTZ R169, -R164, R154 ;  /* 0x0000009aa4a97221 */ /* 0x000fe20000010100 */
[----:B------:R-:W-:Y:S02]  /*0a70*/  HADD2.F32 R91, -RZ, R98.H0_H0 ;  /* 0x20000062ff5b7230 */ /* 0x000fe40000004100 */
[--C-:B------:R-:W-:Y:S02]  /*0a80*/  HADD2.F32 R167, -RZ, R99.reuse.H0_H0 ;  /* 0x20000063ffa77230 */ /* 0x100fe40000004100 */
[----:B------:R-:W-:-:S02]  /*0a90*/  HADD2.F32 R99, -RZ, R99.H1_H1 ;  /* 0x30000063ff637230 */ /* 0x000fc40000004100 */
[C---:B------:R-:W-:Y:S01]  /*0aa0*/  FADD.FTZ R227, -R164.reuse, R163 ;  /* 0x000000a3a4e37221 */ /* 0x040fe20000010100 */
[----:B------:R-:W-:Y:S02]  /*0ab0*/  HADD2.F32 R174, -RZ, R84.H1_H1 ;  /* 0x30000054ffae7230 */ /* 0x000fe40000004100 */
[----:B------:R-:W-:Y:S01]  /*0ac0*/  FMUL.FTZ R226, R125, R200 ;  /* 0x000000c87de27220 */ /* 0x000fe20000410000 */
[--C-:B------:R-:W-:Y:S02]  /*0ad0*/  HADD2.F32 R183, -RZ, R90.reuse.H0_H0 ;  /* 0x2000005affb77230 */ /* 0x100fe40000004100 */
[C---:B------:R-:W-:Y:S01]  /*0ae0*/  FADD.FTZ R207, -R164.reuse, R160 ;  /* 0x000000a0a4cf7221 */ /* 0x040fe20000010100 */
[----:B------:R-:W-:Y:S02]  /*0af0*/  HADD2.F32 R181, -RZ, R90.H1_H1 ;  /* 0x3000005affb57230 */ /* 0x000fe40000004100 */
[----:B------:R-:W-:Y:S01]  /*0b00*/  FADD.FTZ R163, -R164, R91 ;  /* 0x0000005ba4a37221 */ /* 0x000fe20000010100 */
[----:B------:R-:W-:-:S02]  /*0b10*/  HADD2.F32 R177, -RZ, R93.H0_H0 ;  /* 0x2000005dffb17230 */ /* 0x000fc40000004100 */
[----:B------:R-:W-:Y:S01]  /*0b20*/  FMUL.FTZ R169, R152, R169 ;  /* 0x000000a998a97220 */ /* 0x000fe20000410000 */
[----:B------:R-:W-:Y:S02]  /*0b30*/  HADD2.F32 R178, -RZ, R93.H1_H1 ;  /* 0x3000005dffb27230 */ /* 0x000fe40000004100 */
[----:B------:R-:W-:Y:S01]  /*0b40*/  FADD.FTZ R91, -R164, R99 ;  /* 0x00000063a45b7221 */ /* 0x000fe20000010100 */
[--C-:B------:R-:W-:Y:S02]  /*0b50*/  HADD2.F32 R201, -RZ, R95.reuse.H0_H0 ;  /* 0x2000005fffc97230 */ /* 0x100fe40000004100 */
[----:B------:R-:W-:Y:S02]  /*0b60*/  HADD2.F32 R202, -RZ, R95.H1_H1 ;  /* 0x3000005fffca7230 */ /* 0x000fe40000004100 */
[--C-:B------:R-:W-:Y:S02]  /*0b70*/  HADD2.F32 R90, -RZ, R96.reuse.H0_H0 ;  /* 0x20000060ff5a7230 */ /* 0x100fe40000004100 */
[----:B------:R-:W-:-:S02]  /*0b80*/  HADD2.F32 R157, -RZ, R96.H1_H1 ;  /* 0x30000060ff9d7230 */ /* 0x000fc40000004100 */
[--C-:B------:R-:W-:Y:S02]  /*0b90*/  HADD2.F32 R159, -RZ, R97.reuse.H0_H0 ;  /* 0x20000061ff9f7230 */ /* 0x100fe40000004100 */
[----:B------:R-:W-:Y:S02]  /*0ba0*/  HADD2.F32 R95, -RZ, R97.H1_H1 ;  /* 0x30000061ff5f7230 */ /* 0x000fe40000004100 */
[----:B------:R-:W-:Y:S02]  /*0bb0*/  HADD2.F32 R93, -RZ, R98.H1_H1 ;  /* 0x30000062ff5d7230 */ /* 0x000fe40000004100 */
[--C-:B------:R-:W-:Y:S02]  /*0bc0*/  HADD2.F32 R203, -RZ, R100.reuse.H0_H0 ;  /* 0x20000064ffcb7230 */ /* 0x100fe40000004100 */
[----:B------:R-:W-:Y:S02]  /*0bd0*/  HADD2.F32 R212, -RZ, R100.H1_H1 ;  /* 0x30000064ffd47230 */ /* 0x000fe40000004100 */
[----:B------:R-:W-:-:S02]  /*0be0*/  HADD2.F32 R213, -RZ, R101.H0_H0 ;  /* 0x20000065ffd57230 */ /* 0x000fc40000004100 */
[----:B------:R-:W-:Y:S02]  /*0bf0*/  HADD2.F32 R216, -RZ, R101.H1_H1 ;  /* 0x30000065ffd87230 */ /* 0x000fe40000004100 */
[----:B------:R-:W-:Y:S01]  /*0c00*/  FMUL.FTZ R223, R126, R174 ;  /* 0x000000ae7edf7220 */ /* 0x000fe20000410000 */
[----:B------:R-:W-:Y:S02]  /*0c10*/  HADD2.F32 R195, -RZ, R85.H0_H0 ;  /* 0x20000055ffc37230 */ /* 0x000fe40000004100 */
[----:B0-----:R-:W-:-:S04]  /*0c20*/  IMAD.WIDE.U32 R100, R171, 0x8, R80 ;  /* 0x00000008ab647825 */ /* 0x001fc800078e0050 */
[----:B------:R-:W-:Y:S01]  /*0c30*/  FADD.FTZ R209, -R164, R161 ;  /* 0x000000a1a4d17221 */ /* 0x000fe20000010100 */
[----:B------:R-:W-:Y:S01]  /*0c40*/  FMUL.FTZ R224, R152, R207 ;  /* 0x000000cf98e07220 */ /* 0x000fe20000410000 */
[----:B------:R-:W-:-:S04]  /*0c50*/  IMAD.WIDE.U32 R98, R155, 0x8, R80 ;  /* 0x000000089b627825 */ /* 0x000fc800078e0050 */
[----:B------:R-:W-:-:S04]  /*0c60*/  IMAD.WIDE.U32 R96, R153, 0x8, R80 ;  /* 0x0000000899607825 */ /* 0x000fc800078e0050 */
[----:B------:R-:W-:Y:S01]  /*0c70*/  FADD.FTZ R80, RZ, R226 ;  /* 0x000000e2ff507221 */ /* 0x000fe20000010000 */
[----:B------:R-:W-:Y:S01]  /*0c80*/  FFMA.FTZ R81, R169, R226, RZ ;  /* 0x000000e2a9517223 */ /* 0x000fe200000100ff */
[----:B------:R-:W-:Y:S01]  /*0c90*/  FMUL.FTZ R221, R127, R195 ;  /* 0x000000c37fdd7220 */ /* 0x000fe20000410000 */
[----:B------:R-:W-:Y:S02]  /*0ca0*/  HADD2.F32 R196, -RZ, R85.H1_H1 ;  /* 0x30000055ffc47230 */ /* 0x000fe40000004100 */
[----:B------:R-:W-:Y:S01]  /*0cb0*/  FADD.FTZ R80, R80, R223 ;  /* 0x000000df50507221 */ /* 0x000fe20000010000 */
[----:B------:R-:W-:Y:S01]  /*0cc0*/  FADD.FTZ R211, -R164, R162 ;  /* 0x000000a2a4d37221 */ /* 0x000fe20000010100 */
[----:B------:R-:W-:Y:S01]  /*0cd0*/  FMUL.FTZ R222, R152, R209 ;  /* 0x000000d198de7220 */ /* 0x000fe20000410000 */
[----:B------:R-:W-:Y:S01]  /*0ce0*/  FFMA.FTZ R81, R224, R223, R81 ;  /* 0x000000dfe0517223 */ /* 0x000fe20000010051 */
[----:B------:R-:W-:Y:S02]  /*0cf0*/  HADD2.F32 R199, -RZ, R86.H0_H0 ;  /* 0x20000056ffc77230 */ /* 0x000fe40000004100 */
[----:B------:R-:W-:Y:S01]  /*0d00*/  FMUL.FTZ R215, R128, R196 ;  /* 0x000000c480d77220 */ /* 0x000fe20000410000 */
[----:B------:R-:W-:-:S02]  /*0d10*/  HADD2.F32 R158, -RZ, R82.H1_H1 ;  /* 0x30000052ff9e7230 */ /* 0x000fc40000004100 */
[----:B------:R-:W-:Y:S01]  /*0d20*/  FADD.FTZ R80, R80, R221 ;  /* 0x000000dd50507221 */ /* 0x000fe20000010000 */
[----:B------:R-:W-:Y:S01]  /*0d30*/  FMUL.FTZ R214, R152, R211 ;  /* 0x000000d398d67220 */ /* 0x000fe20000410000 */
[----:B------:R-:W-:Y:S01]  /*0d40*/  FFMA.FTZ R81, R222, R221, R81 ;  /* 0x000000ddde517223 */ /* 0x000fe20000010051 */
        /* <DEDUP_REMOVED lines=9> */
[--C-:B------:R-:W-:Y:S02]  /*0de0*/  HADD2.F32 R191, -RZ, R88.reuse.H0_H0 ;  /* 0x20000058ffbf7230 */ /* 0x100fe40000004100 */
[----:B------:R-:W-:Y:S01]  /*0df0*/  FADD.FTZ R80, R80, R211 ;  /* 0x000000d350507221 */ /* 0x000fe20000010000 */
[----:B------:R-:W-:Y:S02]  /*0e00*/  HADD2.F32 R189, -RZ, R88.H1_H1 ;  /* 0x30000058ffbd7230 */ /* 0x000fe40000004100 */
[--C-:B------:R-:W-:Y:S02]  /*0e10*/  HADD2.F32 R187, -RZ, R89.reuse.H0_H0 ;  /* 0x20000059ffbb7230 */ /* 0x100fe40000004100 */
[----:B------:R-:W-:Y:S02]  /*0e20*/  HADD2.F32 R185, -RZ, R89.H1_H1 ;  /* 0x30000059ffb97230 */ /* 0x000fe40000004100 */
[----:B------:R-:W-:Y:S01]  /*0e30*/  FADD.FTZ R205, -R164, R205 ;  /* 0x000000cda4cd7221 */ /* 0x000fe20000010100 */
[----:B------:R-:W-:Y:S01]  /*0e40*/  HADD2.F32 R193, -RZ, R83.H1_H1 ;  /* 0x30000053ffc17230 */ /* 0x000fe20000004100 */
[----:B------:R-:W0:Y:S01]  /*0e50*/  @P1 LDC.64 R88, c[0x0][0x3e0] ;  /* 0x0000f800ff581b82 */ /* 0x000e220000000a00 */
        /* <DEDUP_REMOVED lines=8> */
[--C-:B------:R-:W-:Y:S02]  /*0ee0*/  HADD2.F32 R175, -RZ, R92.reuse.H0_H0 ;  /* 0x2000005cffaf7230 */ /* 0x100fe40000004100 */
[----:B------:R-:W-:Y:S01]  /*0ef0*/  FMUL.FTZ R205, R132, R172 ;  /* 0x000000ac84cd7220 */ /* 0x000fe20000410000 */
        /* <DEDUP_REMOVED lines=13> */
[----:B------:R-:W-:Y:S01]  /*0fd0*/  FADD.FTZ R187, -R164, R187 ;  /* 0x000000bba4bb7221 */ /* 0x000fe20000010100 */
[----:B------:R-:W-:Y:S01]  /*0fe0*/  FMUL.FTZ R192, R152, R189 ;  /* 0x000000bd98c07220 */ /* 0x000fe20000410000 */
[----:B------:R-:W-:Y:S01]  /*0ff0*/  FFMA.FTZ R81, R194, R193, R81 ;  /* 0x000000c1c2517223 */ /* 0x000fe20000010051 */
[----:B------:R-:W-:Y:S01]  /*1000*/  FMUL.FTZ R189, R135, R177 ;  /* 0x000000b187bd7220 */ /* 0x000fe20000410000 */
[----:B------:R-:W-:Y:S01]  /*1010*/  FADD.FTZ R80, R80, R191 ;  /* 0x000000bf50507221 */ /* 0x000fe20000010000 */
[----:B------:R-:W-:Y:S01]  /*1020*/  FADD.FTZ R185, -R164, R185 ;  /* 0x000000b9a4b97221 */ /* 0x000fe20000010100 */
[----:B------:R-:W-:Y:S01]  /*1030*/  FMUL.FTZ R190, R152, R187 ;  /* 0x000000bb98be7220 */ /* 0x000fe20000410000 */
[----:B------:R-:W-:Y:S01]  /*1040*/  FFMA.FTZ R81, R192, R191, R81 ;  /* 0x000000bfc0517223 */ /* 0x000fe20000010051 */
[----:B------:R-:W-:-:S02]  /*1050*/  HADD2.F32 R197, -RZ, R94.H0_H0 ;  /* 0x2000005effc57230 */ /* 0x000fc40000004100 */
[----:B------:R-:W-:Y:S01]  /*1060*/  FMUL.FTZ R187, R136, R178 ;  /* 0x000000b288bb7220 */ /* 0x000fe20000410000 */
[----:B0-----:R-:W-:-:S04]  /*1070*/  @P1 IMAD.WIDE R88, R151, 0x2, R88 ;  /* 0x0000000297581825 */ /* 0x001fc800078e0258 */
        /* <DEDUP_REMOVED lines=8> */
[----:B------:R-:W2:Y:S01]  /*1100*/  @P1 LDG.E.U16 R225, desc[UR6][R88.64] ;  /* 0x0000000658e11981 */ /* 0x000ea2000c1e1500 */
[----:B------:R-:W-:Y:S01]  /*1110*/  FMUL.FTZ R186, R152, R183 ;  /* 0x000000b798ba7220 */ /* 0x000fe20000410000 */
[----:B------:R-:W-:Y:S01]  /*1120*/  FFMA.FTZ R81, R188, R187, R81 ;  /* 0x000000bbbc517223 */ /* 0x000fe20000010051 */
        /* <DEDUP_REMOVED lines=13> */
[----:B------:R-:W-:Y:S01]  /*1200*/  FADD.FTZ R161, -R164, R90 ;  /* 0x0000005aa4a17221 */ /* 0x000fe20000010100 */
[----:B------:R-:W-:Y:S01]  /*1210*/  FMUL.FTZ R180, R152, R165 ;  /* 0x000000a598b47220 */ /* 0x000fe20000410000 */
[----:B------:R-:W-:Y:S01]  /*1220*/  FFMA.FTZ R81, R182, R181, R81 ;  /* 0x000000b5b6517223 */ /* 0x000fe20000010051 */
[--C-:B------:R-:W-:Y:S01]  /*1230*/  HADD2.F32 R217, -RZ, R102.reuse.H0_H0 ;  /* 0x20000066ffd97230 */ /* 0x100fe20000004100 */
[----:B-----5:R0:W5:Y:S01]  /*1240*/  @P0 LDG.E.128 R72, desc[UR6][R82.64] ;  /* 0x0000000652480981 */ /* 0x020162000c1e1d00 */
[----:B------:R-:W-:Y:S02]  /*1250*/  HADD2.F32 R218, -RZ, R102.H1_H1 ;  /* 0x30000066ffda7230 */ /* 0x000fe40000004100 */
[----:B------:R-:W-:Y:S01]  /*1260*/  FMUL.FTZ R102, R141, R203 ;  /* 0x000000cb8d667220 */ /* 0x000fe20000410000 */
[----:B------:R-:W-:-:S02]  /*1270*/  HADD2.F32 R219, -RZ, R103.H0_H0 ;  /* 0x20000067ffdb7230 */ /* 0x000fc40000004100 */
[----:B------:R-:W-:Y:S01]  /*1280*/  FADD.FTZ R157, -R164, R157 ;  /* 0x0000009da49d7221 */ /* 0x000fe20000010100 */
[----:B------:R-:W-:Y:S02]  /*1290*/  HADD2.F32 R220, -RZ, R103.H1_H1 ;  /* 0x30000067ffdc7230 */ /* 0x000fe40000004100 */
[----:B------:R-:W-:Y:S01]  /*12a0*/  FMUL.FTZ R103, R152, R161 ;  /* 0x000000a198677220 */ /* 0x000fe20000410000 */
[----:B------:R-:W-:Y:S01]  /*12b0*/  FADD.FTZ R159, -R164, R159 ;  /* 0x0000009fa49f7221 */ /* 0x000fe20000010100 */
[----:B------:R-:W-:Y:S01]  /*12c0*/  FMUL.FTZ R154, R142, R212 ;  /* 0x000000d48e9a7220 */ /* 0x000fe20000410000 */
[----:B------:R-:W-:Y:S01]  /*12d0*/  FADD.FTZ R95, -R164, R95 ;  /* 0x0000005fa45f7221 */ /* 0x000fe20000010100 */
[----:B0-----:R-:W-:Y:S01]  /*12e0*/  FADD.FTZ R83, R80, R179 ;  /* 0x000000b350537221 */ /* 0x001fe20000010000 */
        /* <DEDUP_REMOVED lines=30> */
[----:B------:R-:W0:Y:S01]  /*14d0*/  @P0 LDC.64 R86, c[0x0][0x438] ;  /* 0x00010e00ff560b82 */ /* 0x000e220000000a00 */
[----:B------:R-:W5:Y:S01]  /*14e0*/  LDG.E.64 R100, desc[UR6][R100.64] ;  /* 0x0000000664647981 */ /* 0x000f62000c1e1b00 */
[----:B------:R-:W-:Y:S01]  /*14f0*/  FADD.FTZ R81, R81, R166 ;  /* 0x000000a651517221 */ /* 0x000fe20000010000 */
[----:B------:R-:W-:-:S02]  /*1500*/  FFMA.FTZ R83, R168, R166, R83 ;  /* 0x000000a6a8537223 */ /* 0x000fc40000010053 */
[----:B------:R-:W5:Y:S03]  /*1510*/  LDG.E.64 R98, desc[UR6][R98.64] ;  /* 0x0000000662627981 */ /* 0x000f66000c1e1b00 */
[----:B------:R-:W1:Y:S01]  /*1520*/  @P0 LDC.64 R84, c[0x0][0x438] ;  /* 0x00010e00ff540b82 */ /* 0x000e620000000a00 */
[----:B------:R-:W3:Y:S04]  /*1530*/  SHFL.DOWN PT, R80, R81, 0x10, 0x1f ;  /* 0x0a001f0051507f89 */ /* 0x000ee800000e0000 */
[----:B------:R-:W4:Y:S04]  /*1540*/  SHFL.DOWN PT, R82, R83, 0x10, 0x1f ;  /* 0x0a001f0053527f89 */ /* 0x000f2800000e0000 */
[----:B------:R-:W5:Y:S01]  /*1550*/  LDG.E.64 R96, desc[UR6][R96.64] ;  /* 0x0000000660607981 */ /* 0x000f62000c1e1b00 */
[----:B0-----:R-:W-:-:S05]  /*1560*/  @P0 IMAD.WIDE.U32 R86, R171, 0x10, R86 ;  /* 0x00000010ab560825 */ /* 0x001fca00078e0056 */
[----:B------:R0:W5:Y:S01]  /*1570*/  @P0 LDG.E.128 R64, desc[UR6][R86.64] ;  /* 0x0000000656400981 */ /* 0x000162000c1e1d00 */
[----:B-1----:R-:W-:-:S04]  /*1580*/  @P0 IMAD.WIDE.U32 R84, R155, 0x10, R84 ;  /* 0x000000109b540825 */ /* 0x002fc800078e0054 */
[----:B---3--:R-:W-:Y:S01]  /*1590*/  FADD.FTZ R80, R81, R80 ;  /* 0x0000005051507221 */ /* 0x008fe20000010000 */
[----:B----4-:R-:W-:Y:S01]  /*15a0*/  FADD.FTZ R82, R83, R82 ;  /* 0x0000005253527221 */ /* 0x010fe20000010000 */
[----:B------:R1:W5:Y:S04]  /*15b0*/  @P0 LDG.E.128 R68, desc[UR6][R84.64] ;  /* 0x0000000654440981 */ /* 0x000368000c1e1d00 */
[----:B0-----:R-:W0:Y:S04]  /*15c0*/  SHFL.DOWN PT, R87, R82, 0x8, 0x1f ;  /* 0x09001f0052577f89 */ /* 0x001e2800000e0000 */
[----:B-1----:R-:W1:Y:S01]  /*15d0*/  SHFL.DOWN PT, R85, R80, 0x8, 0x1f ;  /* 0x09001f0050557f89 */ /* 0x002e6200000e0000 */
[----:B0-----:R-:W-:Y:S01]  /*15e0*/  FADD.FTZ R87, R82, R87 ;  /* 0x0000005752577221 */ /* 0x001fe20000010000 */
[----:B-1----:R-:W-:-:S04]  /*15f0*/  FADD.FTZ R85, R80, R85 ;  /* 0x0000005550557221 */ /* 0x002fc80000010000 */
[----:B------:R-:W0:Y:S04]  /*1600*/  SHFL.DOWN PT, R86, R87, 0x4, 0x1f ;  /* 0x08801f0057567f89 */ /* 0x000e2800000e0000 */
        /* <DEDUP_REMOVED lines=8> */
[----:B------:R-:W-:Y:S02]  /*1690*/  @!P3 PLOP3.LUT P0, PT, P2, PT, PT, 0x80, 0x8 ;  /* 0x000000000008b81c */ /* 0x000fe4000170f070 */
[----:B---3--:R-:W-:Y:S01]  /*16a0*/  LEA R87, R88, R85, 0x18 ;  /* 0x0000005558577211 */ /* 0x008fe200078ec0ff */
        /* <DEDUP_REMOVED lines=103> */
[----:B-----5:R-:W-:Y:S01]  /*1d20*/  LOP3.LUT P3, RZ, R100, 0xff, RZ, 0xc0, !PT ;  /* 0x000000ff64ff7812 */ /* 0x020fe2000786c0ff */
[-CC-:B------:R-:W-:Y:S01]  /*1d30*/  FFMA.FTZ R214, R214, R178.reuse, R177.reuse ;  /* 0x000000b2d6d67223 */ /* 0x180fe200000100b1 */
[-C--:B------:R-:W-:Y:S01]  /*1d40*/  FFMA.FTZ R224, R224, R178.reuse, R177 ;  /* 0x000000b2e0e07223 */ /* 0x080fe200000100b1 */
[----:B------:R-:W-:Y:S01]  /*1d50*/  FADD.FTZ R85, R226, -R169 ;  /* 0x800000a9e2557221 */ /* 0x000fe20000010000 */
[----:B------:R-:W-:Y:S01]  /*1d60*/  FFMA.FTZ R222, R222, R178, R177 ;  /* 0x000000b2dede7223 */ /* 0x000fe200000100b1 */
[C---:B------:R-:W-:Y:S01]  /*1d70*/  LOP3.LUT P5, RZ, R100.reuse, 0xff0000, RZ, 0xc0, !PT ;  /* 0x00ff000064ff7812 */ /* 0x040fe200078ac0ff */
[----:B------:R-:W-:Y:S01]  /*1d80*/  FADD.FTZ R215, R215, -R214 ;  /* 0x800000d6d7d77221 */ /* 0x000fe20000010000 */
[----:B------:R-:W-:Y:S01]  /*1d90*/  LOP3.LUT P6, RZ, R100, 0xff000000, RZ, 0xc0, !PT ;  /* 0xff00000064ff7812 */ /* 0x000fe200078cc0ff */
[----:B------:R-:W-:Y:S01]  /*1da0*/  FMUL.FTZ R85, R152, R85 ;  /* 0x0000005598557220 */ /* 0x000fe20000410000 */
[----:B------:R-:W-:Y:S01]  /*1db0*/  LOP3.LUT P4, RZ, R100, 0xff00, RZ, 0xc0, !PT ;  /* 0x0000ff0064ff7812 */ /* 0x000fe2000788c0ff */
[----:B------:R-:W-:Y:S01]  /*1dc0*/  FADD.FTZ R223, R223, -R224 ;  /* 0x800000e0dfdf7221 */ /* 0x000fe20000010000 */
[----:B------:R-:W-:Y:S01]  /*1dd0*/  FADD.FTZ R221, R221, -R222 ;  /* 0x800000dedddd7221 */ /* 0x000fe20000010000 */
[----:B------:R-:W-:Y:S01]  /*1de0*/  FMUL.FTZ R85, R85, R176 ;  /* 0x000000b055557220 */ /* 0x000fe20000410000 */
[----:B------:R-:W-:-:S02]  /*1df0*/  HFMA2 R169, -RZ, RZ, 0, 0 ;  /* 0x00000000ffa97431 */ /* 0x000fc400000001ff */
[C---:B------:R-:W-:Y:S01]  /*1e00*/  FMUL.FTZ R215, R152.reuse, R215 ;  /* 0x000000d798d77220 */ /* 0x040fe20000410000 */
[C---:B------:R-:W-:Y:S01]  /*1e10*/  FMUL.FTZ R223, R152.reuse, R223 ;  /* 0x000000df98df7220 */ /* 0x040fe20000410000 */
[----:B------:R-:W-:Y:S02]  /*1e20*/  @P3 HADD2.F32 R86, -RZ, R80.H0_H0 ;  /* 0x20000050ff563230 */ /* 0x000fe40000004100 */
[----:B------:R-:W-:Y:S01]  /*1e30*/  FMUL.FTZ R221, R152, R221 ;  /* 0x000000dd98dd7220 */ /* 0x000fe20000410000 */
[----:B------:R-:W-:Y:S02]  /*1e40*/  @P3 HADD2.F32 R87, -RZ, R52.H0_H0 ;  /* 0x20000034ff573230 */ /* 0x000fe40000004100 */
[----:B------:R-:W-:Y:S01]  /*1e50*/  FMUL.FTZ R85, R85, UR4 ;  /* 0x0000000455557c20 */ /* 0x000fe20008410000 */
[-C--:B------:R-:W-:Y:S01]  /*1e60*/  FMUL.FTZ R215, R215, R176.reuse ;  /* 0x000000b0d7d77220 */ /* 0x080fe20000410000 */
[----:B------:R-:W-:Y:S01]  /*1e70*/  MOV R84, RZ ;  /* 0x000000ff00547202 */ /* 0x000fe20000000f00 */
[-C--:B------:R-:W-:Y:S01]  /*1e80*/  FMUL.FTZ R223, R223, R176.reuse ;  /* 0x000000b0dfdf7220 */ /* 0x080fe20000410000 */
[----:B------:R-:W-:Y:S01]  /*1e90*/  FMUL.FTZ R221, R221, R176 ;  /* 0x000000b0dddd7220 */ /* 0x000fe20000410000 */
[C---:B------:R-:W-:Y:S01]  /*1ea0*/  @P3 FMUL.FTZ R169, R85.reuse, R86 ;  /* 0x0000005655a93220 */ /* 0x040fe20000410000 */
[----:B------:R-:W-:Y:S01]  /*1eb0*/  @P3 FMUL.FTZ R84, R85, R87 ;  /* 0x0000005755543220 */ /* 0x000fe20000410000 */
[----:B------:R-:W-:-:S02]  /*1ec0*/  HFMA2 R170, -RZ, RZ, 0, 0 ;  /* 0x00000000ffaa7431 */ /* 0x000fc400000001ff */
[--C-:B------:R-:W-:Y:S02]  /*1ed0*/  @P5 HADD2.F32 R86, -RZ, R81.reuse.H0_H0 ;  /* 0x20000051ff565230 */ /* 0x100fe40000004100 */
[----:B------:R-:W-:Y:S02]  /*1ee0*/  HFMA2 R87, -RZ, RZ, 0, 0 ;  /* 0x00000000ff577431 */ /* 0x000fe400000001ff */
[----:B------:R-:W-:Y:S02]  /*1ef0*/  @P6 HADD2.F32 R88, -RZ, R81.H1_H1 ;  /* 0x30000051ff586230 */ /* 0x000fe40000004100 */
[----:B------:R-:W-:Y:S01]  /*1f00*/  FMUL.FTZ R215, R215, UR4 ;  /* 0x00000004d7d77c20 */ /* 0x000fe20008410000 */
[----:B------:R-:W-:Y:S02]  /*1f10*/  @P6 HADD2.F32 R89, -RZ, R53.H1_H1 ;  /* 0x30000035ff596230 */ /* 0x000fe40000004100 */
[----:B------:R-:W-:Y:S01]  /*1f20*/  FMUL.FTZ R223, R223, UR4 ;  /* 0x00000004dfdf7c20 */ /* 0x000fe20008410000 */
[----:B------:R-:W-:-:S02]  /*1f30*/  @P4 HADD2.F32 R80, -RZ, R80.H1_H1 ;  /* 0x30000050ff504230 */ /* 0x000fc40000004100 */
[----:B------:R-:W-:Y:S01]  /*1f40*/  FMUL.FTZ R221, R221, UR4 ;  /* 0x00000004dddd7c20 */ /* 0x000fe20008410000 */
[----:B------:R-:W-:Y:S01]  /*1f50*/  @P5 HADD2.F32 R81, -RZ, R53.H0_H0 ;  /* 0x20000035ff515230 */ /* 0x000fe20000004100 */
[----:B------:R-:W-:Y:S02]  /*1f60*/  CS2R R172, SRZ ;  /* 0x0000000000ac7805 */ /* 0x000fe4000001ff00 */
[----:B------:R-:W-:Y:S01]  /*1f70*/  MOV R92, RZ ;  /* 0x000000ff005c7202 */ /* 0x000fe20000000f00 */
[--C-:B------:R-:W-:Y:S01]  /*1f80*/  FFMA.FTZ R210, R210, R178, R177.reuse ;  /* 0x000000b2d2d27223 */ /* 0x100fe200000100b1 */
[C---:B------:R-:W-:Y:S01]  /*1f90*/  @P6 FMUL.FTZ R172, R215.reuse, R88 ;  /* 0x00000058d7ac6220 */ /* 0x040fe20000410000 */
[----:B------:R-:W-:Y:S01]  /*1fa0*/  @P6 FMUL.FTZ R92, R215, R89 ;  /* 0x00000059d75c6220 */ /* 0x000fe20000410000 */
[--C-:B------:R-:W-:Y:S01]  /*1fb0*/  FFMA.FTZ R208, R208, R178, R177.reuse ;  /* 0x000000b2d0d07223 */ /* 0x100fe200000100b1 */
[----:B------:R-:W-:Y:S01]  /*1fc0*/  @P4 FMUL.FTZ R170, R223, R80 ;  /* 0x00000050dfaa4220 */ /* 0x000fe20000410000 */
[C---:B------:R-:W-:Y:S01]  /*1fd0*/  @P5 FMUL.FTZ R173, R221.reuse, R86 ;  /* 0x00000056ddad5220 */ /* 0x040fe20000410000 */
[----:B------:R-:W-:Y:S01]  /*1fe0*/  @P5 FMUL.FTZ R87, R221, R81 ;  /* 0x00000051dd575220 */ /* 0x000fe20000410000 */
[C---:B------:R-:W-:Y:S01]  /*1ff0*/  LOP3.LUT P6, RZ, R101.reuse, 0xff, RZ, 0xc0, !PT ;  /* 0x000000ff65ff7812 */ /* 0x040fe200078cc0ff */
[----:B------:R-:W-:Y:S01]  /*2000*/  @P4 HADD2.F32 R80, -RZ, R52.H1_H1 ;  /* 0x30000034ff504230 */ /* 0x000fe20000004100 */
[----:B------:R-:W-:Y:S01]  /*2010*/  LOP3.LUT P5, RZ, R101, 0xff00, RZ, 0xc0, !PT ;  /* 0x0000ff0065ff7812 */ /* 0x000fe200078ac0ff */
[----:B------:R-:W-:Y:S01]  /*2020*/  FADD.FTZ R211, R211, -R210 ;  /* 0x800000d2d3d37221 */ /* 0x000fe20000010000 */
[----:B------:R-:W-:Y:S01]  /*2030*/  ISETP.GE.U32.AND P3, PT, R100, RZ, PT ;  /* 0x000000ff6400720c */ /* 0x000fe20003f66070 */
[----:B------:R-:W-:Y:S01]  /*2040*/  FADD.FTZ R209, R209, -R208 ;  /* 0x800000d0d1d17221 */ /* 0x000fe20000010000 */
[----:B------:R-:W-:Y:S01]  /*2050*/  MOV R85, RZ ;  /* 0x000000ff00557202 */ /* 0x000fe20000000f00 */
[-CC-:B------:R-:W-:Y:S01]  /*2060*/  FFMA.FTZ R206, R206, R178.reuse, R177.reuse ;  /* 0x000000b2cece7223 */ /* 0x180fe200000100b1 */
[----:B------:R-:W-:Y:S01]  /*2070*/  FFMA.FTZ R204, R204, R178, R177 ;  /* 0x000000b2cccc7223 */ /* 0x000fe200000100b1 */
[----:B------:R-:W-:Y:S01]  /*2080*/  @P4 FMUL.FTZ R85, R223, R80 ;  /* 0x00000050df554220 */ /* 0x000fe20000410000 */
[C---:B------:R-:W-:Y:S01]  /*2090*/  FMUL.FTZ R211, R152.reuse, R211 ;  /* 0x000000d398d37220 */ /* 0x040fe20000410000 */
[C---:B------:R-:W-:Y:S01]  /*20a0*/  LOP3.LUT P4, RZ, R101.reuse, 0xff0000, RZ, 0xc0, !PT ;  /* 0x00ff000065ff7812 */ /* 0x040fe2000788c0ff */
[----:B------:R-:W-:Y:S01]  /*20b0*/  FMUL.FTZ R209, R152, R209 ;  /* 0x000000d198d17220 */ /* 0x000fe20000410000 */
[----:B------:R-:W-:Y:S01]  /*20c0*/  ISETP.GE.U32.AND.EX P3, PT, R101, 0x1000000, PT, P3 ;  /* 0x010000006500780c */ /* 0x000fe20003f66130 */
[----:B------:R-:W-:Y:S01]  /*20d0*/  FADD.FTZ R207, R207, -R206 ;  /* 0x800000cecfcf7221 */ /* 0x000fe20000010000 */
[----:B------:R-:W-:Y:S01]  /*20e0*/  FADD.FTZ R205, R205, -R204 ;  /* 0x800000cccdcd7221 */ /* 0x000fe20000010000 */
[-C--:B------:R-:W-:Y:S01]  /*20f0*/  FMUL.FTZ R211, R211, R176.reuse ;  /* 0x000000b0d3d37220 */ /* 0x080fe20000410000 */
[----:B------:R-:W-:Y:S01]  /*2100*/  FMUL.FTZ R209, R209, R176 ;  /* 0x000000b0d1d17220 */ /* 0x000fe20000410000 */
[----:B------:R-:W-:-:S02]  /*2110*/  @P6 HADD2.F32 R80, -RZ, R82.H0_H0 ;  /* 0x20000052ff506230 */ /* 0x000fc40000004100 */
[C---:B------:R-:W-:Y:S01]  /*2120*/  FMUL.FTZ R207, R152.reuse, R207 ;  /* 0x000000cf98cf7220 */ /* 0x040fe20000410000 */
[----:B------:R-:W-:Y:S01]  /*2130*/  FMUL.FTZ R205, R152, R205 ;  /* 0x000000cd98cd7220 */ /* 0x000fe20000410000 */
[----:B------:R-:W-:Y:S02]  /*2140*/  @P5 HADD2.F32 R86, -RZ, R82.H1_H1 ;  /* 0x30000052ff565230 */ /* 0x000fe40000004100 */
[----:B------:R-:W-:Y:S01]  /*2150*/  FMUL.FTZ R211, R211, UR4 ;  /* 0x00000004d3d37c20 */ /* 0x000fe20008410000 */
[----:B------:R-:W-:Y:S02]  /*2160*/  HFMA2 R81, -RZ, RZ, 0, 0 ;  /* 0x00000000ff517431 */ /* 0x000fe400000001ff */
[----:B------:R-:W-:Y:S01]  /*2170*/  FMUL.FTZ R209, R209, UR4 ;  /* 0x00000004d1d17c20 */ /* 0x000fe20008410000 */
[----:B------:R-:W-:Y:S01]  /*2180*/  CS2R R100, SRZ ;  /* 0x0000000000647805 */ /* 0x000fe2000001ff00 */
[--C-:B------:R-:W-:Y:S02]  /*2190*/  @P6 HADD2.F32 R82, -RZ, R54.reuse.H0_H0 ;  /* 0x20000036ff526230 */ /* 0x100fe40000004100 */
[-C--:B------:R-:W-:Y:S01]  /*21a0*/  FMUL.FTZ R207, R207, R176.reuse ;  /* 0x000000b0cfcf7220 */ /* 0x080fe20000410000 */
[----:B------:R-:W-:Y:S01]  /*21b0*/  FMUL.FTZ R205, R205, R176 ;  /* 0x000000b0cdcd7220 */ /* 0x000fe20000410000 */
[----:B------:R-:W-:Y:S01]  /*21c0*/  @P6 FMUL.FTZ R101, R211, R80 ;  /* 0x00000050d3656220 */ /* 0x000fe20000410000 */
[----:B------:R-:W-:Y:S01]  /*21d0*/  @P5 FMUL.FTZ R100, R209, R86 ;  /* 0x00000056d1645220 */ /* 0x000fe20000410000 */
[----:B------:R-:W-:-:S02]  /*21e0*/  @P5 HADD2.F32 R80, -RZ, R54.H1_H1 ;  /* 0x30000036ff505230 */ /* 0x000fc40000004100 */
[----:B------:R-:W-:Y:S01]  /*21f0*/  @P6 FMUL.FTZ R81, R211, R82 ;  /* 0x00000052d3516220 */ /* 0x000fe20000410000 */
[--C-:B------:R-:W-:Y:S02]  /*2200*/  @P4 HADD2.F32 R86, -RZ, R55.reuse.H0_H0 ;  /* 0x20000037ff564230 */ /* 0x100fe40000004100 */
[----:B------:R-:W-:Y:S01]  /*2210*/  FMUL.FTZ R207, R207, UR4 ;  /* 0x00000004cfcf7c20 */ /* 0x000fe20008410000 */
[----:B------:R-:W-:Y:S02]  /*2220*/  @P3 HADD2.F32 R93, -RZ, R55.H1_H1 ;  /* 0x30000037ff5d3230 */ /* 0x000fe40000004100 */
[----:B------:R-:W-:Y:S01]  /*2230*/  FMUL.FTZ R196, R205, UR4 ;  /* 0x00000004cdc47c20 */ /* 0x000fe20008410000 */
[--C-:B------:R-:W-:Y:S01]  /*2240*/  @P4 HADD2.F32 R88, -RZ, R83.reuse.H0_H0 ;  /* 0x20000053ff584230 */ /* 0x100fe20000004100 */
[----:B------:R-:W-:Y:S01]  /*2250*/  MOV R94, RZ ;  /* 0x000000ff005e7202 */ /* 0x000fe20000000f00 */
[----:B------:R-:W-:Y:S01]  /*2260*/  @P3 HADD2.F32 R89, -RZ, R83.H1_H1 ;  /* 0x30000053ff593230 */ /* 0x000fe20000004100 */
[----:B------:R-:W-:Y:S01]  /*2270*/  CS2R R82, SRZ ;  /* 0x0000000000527805 */ /* 0x000fe2000001ff00 */
[----:B------:R-:W-:Y:S01]  /*2280*/  @P3 FMUL.FTZ R94, R196, R93 ;  /* 0x0000005dc45e3220 */ /* 0x000fe20000410000 */
[----:B------:R-:W-:Y:S01]  /*2290*/  @P5 FMUL.FTZ R82, R209, R80 ;  /* 0x00000050d1525220 */ /* 0x000fe20000410000 */
[----:B------:R-:W-:Y:S01]  /*22a0*/  @P4 FMUL.FTZ R83, R207, R86 ;  /* 0x00000056cf534220 */ /* 0x000fe20000410000 */
[----:B------:R-:W-:-:S02]  /*22b0*/  CS2R R174, SRZ ;  /* 0x0000000000ae7805 */ /* 0x000fc4000001ff00 */
[----:B------:R-:W-:Y:S01]  /*22c0*/  F2FP.F16.F32.PACK_AB R80, R85, R84 ;  /* 0x000000545550723e */ /* 0x000fe200000000ff */
[----:B------:R-:W-:Y:S01]  /*22d0*/  @P4 FMUL.FTZ R175, R207, R88 ;  /* 0x00000058cfaf4220 */ /* 0x000fe20000410000 */
[----:B------:R-:W-:Y:S01]  /*22e0*/  F2FP.F16.F32.PACK_AB R82, R82, R81 ;  /* 0x000000515252723e */ /* 0x000fe200000000ff */
[----:B------:R-:W-:Y:S01]  /*22f0*/  @P3 FMUL.FTZ R174, R196, R89 ;  /* 0x00000059c4ae3220 */ /* 0x000fe20000410000 */
[----:B------:R-:W-:Y:S02]  /*2300*/  F2FP.F16.F32.PACK_AB R81, R92, R87 ;  /* 0x000000575c51723e */ /* 0x000fe400000000ff */
[----:B------:R-:W-:Y:S01]  /*2310*/  F2FP.F16.F32.PACK_AB R83, R94, R83 ;  /* 0x000000535e53723e */ /* 0x000fe200000000ff */
[----:B------:R-:W-:Y:S06]  /*2320*/  BRA `(.L_x_1733) ;  /* 0x0000000400947947 */ /* 0x000fec0003800000 */
.L_x_1732:
[-CC-:B------:R-:W-:Y:S01]  /*2330*/  FFMA.FTZ R224, R224, R178.reuse, R177.reuse ;  /* 0x000000b2e0e07223 */ /* 0x180fe200000100b1 */
[-CC-:B------:R-:W-:Y:S01]  /*2340*/  FFMA.FTZ R169, R169, R178.reuse, R177.reuse ;  /* 0x000000b2a9a97223 */ /* 0x180fe200000100b1 */
[----:B-----5:R-:W-:Y:S01]  /*2350*/  LOP3.LUT P3, RZ, R100, 0xff, RZ, 0xc0, !PT ;  /* 0x000000ff64ff7812 */ /* 0x020fe2000786c0ff */
[-C--:B------:R-:W-:Y:S01]  /*2360*/  FFMA.FTZ R214, R214, R178.reuse, R177 ;  /* 0x000000b2d6d67223 */ /* 0x080fe200000100b1 */
[----:B------:R-:W-:Y:S01]  /*2370*/  FADD.FTZ R223, R223, -R224 ;  /* 0x800000e0dfdf7221 */ /* 0x000fe20000010000 */
[----:B------:R-:W-:Y:S01]  /*2380*/  FADD.FTZ R79, R226, -R169 ;  /* 0x800000a9e24f7221 */ /* 0x000fe20000010000 */
[C---:B------:R-:W-:Y:S01]  /*2390*/  LOP3.LUT P6, RZ, R100.reuse, 0xff000000, RZ, 0xc0, !PT ;  /* 0xff00000064ff7812 */ /* 0x040fe200078cc0ff */
[----:B------:R-:W-:Y:S01]  /*23a0*/  FADD.FTZ R215, R215, -R214 ;  /* 0x800000d6d7d77221 */ /* 0x000fe20000010000 */
[----:B------:R-:W-:Y:S01]  /*23b0*/  LOP3.LUT P4, RZ, R100, 0xff00, RZ, 0xc0, !PT ;  /* 0x0000ff0064ff7812 */ /* 0x000fe2000788c0ff */
[C---:B------:R-:W-:Y:S01]  /*23c0*/  FMUL.FTZ R223, R152.reuse, R223 ;  /* 0x000000df98df7220 */ /* 0x040fe20000410000 */
[----:B------:R-:W-:Y:S01]  /*23d0*/  FMUL.FTZ R79, R152, R79 ;  /* 0x0000004f984f7220 */ /* 0x000fe20000410000 */
[----:B------:R-:W-:Y:S01]  /*23e0*/  FFMA.FTZ R222, R222, R178, R177 ;  /* 0x000000b2dede7223 */ /* 0x000fe200000100b1 */
[----:B------:R-:W-:Y:S01]  /*23f0*/  FMUL.FTZ R215, R152, R215 ;  /* 0x000000d798d77220 */ /* 0x000fe20000410000 */
[-C--:B------:R-:W-:Y:S01]  /*2400*/  FMUL.FTZ R77, R223, R176.reuse ;  /* 0x000000b0df4d7220 */ /* 0x080fe20000410000 */
[----:B------:R-:W-:Y:S01]  /*2410*/  LOP3.LUT P5, RZ, R100, 0xff0000, RZ, 0xc0, !PT ;  /* 0x00ff000064ff7812 */ /* 0x000fe200078ac0ff */
[----:B------:R-:W-:Y:S01]  /*2420*/  FMUL.FTZ R76, R79, R176 ;  /* 0x000000b04f4c7220 */ /* 0x000fe20000410000 */
[----:B------:R-:W-:Y:S01]  /*2430*/  FADD.FTZ R221, R221, -R222 ;  /* 0x800000dedddd7221 */ /* 0x000fe20000010000 */
[----:B------:R-:W-:Y:S01]  /*2440*/  FMUL.FTZ R78, R77, UR4 ;  /* 0x000000044d4e7c20 */ /* 0x000fe20008410000 */
[----:B------:R-:W-:-:S02]  /*2450*/  HFMA2 R169, -RZ, RZ, 0, 0 ;  /* 0x00000000ffa97431 */ /* 0x000fc400000001ff */
[----:B------:R-:W-:Y:S01]  /*2460*/  FMUL.FTZ R77, R215, R176 ;  /* 0x000000b0d74d7220 */ /* 0x000fe20000410000 */
[----:B------:R-:W-:Y:S02]  /*2470*/  @P3 HADD2.F32 R85, -RZ, R80.H0_H0 ;  /* 0x20000050ff553230 */ /* 0x000fe40000004100 */
[----:B------:R-:W-:Y:S01]  /*2480*/  FMUL.FTZ R76, R76, UR4 ;  /* 0x000000044c4c7c20 */ /* 0x000fe20008410000 */
[----:B------:R-:W-:Y:S02]  /*2490*/  @P3 HADD2.F32 R87, -RZ, R52.H0_H0 ;  /* 0x20000034ff573230 */ /* 0x000fe40000004100 */
[----:B------:R-:W-:Y:S02]  /*24a0*/  HFMA2 R170, -RZ, RZ, 0, 0 ;  /* 0x00000000ffaa7431 */ /* 0x000fe400000001ff */
[----:B------:R-:W-:Y:S01]  /*24b0*/  FMUL.FTZ R221, R152, R221 ;  /* 0x000000dd98dd7220 */ /* 0x000fe20000410000 */
[----:B------:R-:W-:Y:S02]  /*24c0*/  @P6 HADD2.F32 R86, -RZ, R81.H1_H1 ;  /* 0x30000051ff566230 */ /* 0x000fe40000004100 */
[----:B------:R-:W-:Y:S01]  /*24d0*/  FMUL.FTZ R77, R77, UR4 ;  /* 0x000000044d4d7c20 */ /* 0x000fe20008410000 */
[----:B------:R-:W-:Y:S01]  /*24e0*/  @P6 HADD2.F32 R88, -RZ, R53.H1_H1 ;  /* 0x30000035ff586230 */ /* 0x000fe20000004100 */
[----:B------:R-:W-:Y:S01]  /*24f0*/  MOV R84, RZ ;  /* 0x000000ff00547202 */ /* 0x000fe20000000f00 */
[----:B------:R-:W-:-:S02]  /*2500*/  @P4 HADD2.F32 R89, -RZ, R80.H1_H1 ;  /* 0x30000050ff594230 */ /* 0x000fc40000004100 */
[C---:B------:R-:W-:Y:S01]  /*2510*/  @P3 FMUL.FTZ R169, R76.reuse, R85 ;  /* 0x000000554ca93220 */ /* 0x040fe20000410000 */
[----:B------:R-:W-:Y:S01]  /*2520*/  @P3 FMUL.FTZ R84, R76, R87 ;  /* 0x000000574c543220 */ /* 0x000fe20000410000 */
[----:B------:R-:W-:Y:S02]  /*2530*/  CS2R R172, SRZ ;  /* 0x0000000000ac7805 */ /* 0x000fe4000001ff00 */
[----:B------:R-:W-:Y:S01]  /*2540*/  MOV R87, RZ ;  /* 0x000000ff00577202 */ /* 0x000fe20000000f00 */
[----:B------:R-:W-:Y:S01]  /*2550*/  FMUL.FTZ R76, R221, R176 ;  /* 0x000000b0dd4c7220 */ /* 0x000fe20000410000 */
[----:B------:R-:W-:Y:S01]  /*2560*/  FFMA.FTZ R210, R210, R178, R177 ;  /* 0x000000b2d2d27223 */ /* 0x000fe200000100b1 */
[C---:B------:R-:W-:Y:S01]  /*2570*/  @P6 FMUL.FTZ R172, R77.reuse, R86 ;  /* 0x000000564dac6220 */ /* 0x040fe20000410000 */
[----:B------:R-:W-:Y:S01]  /*2580*/  @P6 FMUL.FTZ R87, R77, R88 ;  /* 0x000000584d576220 */ /* 0x000fe20000410000 */
[----:B------:R-:W-:Y:S01]  /*2590*/  @P4 FMUL.FTZ R170, R78, R89 ;  /* 0x000000594eaa4220 */ /* 0x000fe20000410000 */
[----:B------:R-:W-:Y:S01]  /*25a0*/  HFMA2 R80, -RZ, RZ, 0, 0 ;  /* 0x00000000ff507431 */ /* 0x000fe200000001ff */
[----:B------:R-:W-:Y:S01]  /*25b0*/  LOP3.LUT P6, RZ, R101, 0xff, RZ, 0xc0, !PT ;  /* 0x000000ff65ff7812 */ /* 0x000fe200078cc0ff */
[----:B------:R-:W-:-:S02]  /*25c0*/  @P5 HADD2.F32 R89, -RZ, R81.H0_H0 ;  /* 0x20000051ff595230 */ /* 0x000fc40000004100 */
[----:B------:R-:W-:Y:S01]  /*25d0*/  FMUL.FTZ R76, R76, UR4 ;  /* 0x000000044c4c7c20 */ /* 0x000fe20008410000 */
[----:B------:R-:W-:Y:S02]  /*25e0*/  @P5 HADD2.F32 R93, -RZ, R53.H0_H0 ;  /* 0x20000035ff5d5230 */ /* 0x000fe40000004100 */
[-CC-:B------:R-:W-:Y:S01]  /*25f0*/  FFMA.FTZ R208, R208, R178.reuse, R177.reuse ;  /* 0x000000b2d0d07223 */ /* 0x180fe200000100b1 */
[----:B------:R-:W-:Y:S01]  /*2600*/  FADD.FTZ R211, R211, -R210 ;  /* 0x800000d2d3d37221 */ /* 0x000fe20000010000 */
[----:B------:R-:W-:Y:S01]  /*2610*/  @P4 HADD2.F32 R81, -RZ, R52.H1_H1 ;  /* 0x30000034ff514230 */ /* 0x000fe20000004100 */
[----:B------:R-:W-:Y:S01]  /*2620*/  ISETP.GE.U32.AND P3, PT, R100, RZ, PT ;  /* 0x000000ff6400720c */ /* 0x000fe20003f66070 */
[C---:B------:R-:W-:Y:S01]  /*2630*/  @P5 FMUL.FTZ R173, R76.reuse, R89 ;  /* 0x000000594cad5220 */ /* 0x040fe20000410000 */
[----:B------:R-:W-:Y:S01]  /*2640*/  @P5 FMUL.FTZ R80, R76, R93 ;  /* 0x0000005d4c505220 */ /* 0x000fe20000410000 */
[----:B------:R-:W-:Y:S01]  /*2650*/  FADD.FTZ R209, R209, -R208 ;  /* 0x800000d0d1d17221 */ /* 0x000fe20000010000 */
[----:B------:R-:W-:Y:S01]  /*2660*/  FMUL.FTZ R211, R152, R211 ;  /* 0x000000d398d37220 */ /* 0x000fe20000410000 */
[----:B------:R-:W-:Y:S01]  /*2670*/  MOV R85, RZ ;  /* 0x000000ff00557202 */ /* 0x000fe20000000f00 */
[-CC-:B------:R-:W-:Y:S01]  /*2680*/  FFMA.FTZ R206, R206, R178.reuse, R177.reuse ;  /* 0x000000b2cece7223 */ /* 0x180fe200000100b1 */
[C---:B------:R-:W-:Y:S01]  /*2690*/  LOP3.LUT P5, RZ, R101.reuse, 0xff00, RZ, 0xc0, !PT ;  /* 0x0000ff0065ff7812 */ /* 0x040fe200078ac0ff */
[----:B------:R-:W-:Y:S01]  /*26a0*/  FFMA.FTZ R204, R204, R178, R177 ;  /* 0x000000b2cccc7223 */ /* 0x000fe200000100b1 */
[----:B------:R-:W-:Y:S01]  /*26b0*/  @P4 FMUL.FTZ R85, R78, R81 ;  /* 0x000000514e554220 */ /* 0x000fe20000410000 */
[C---:B------:R-:W-:Y:S01]  /*26c0*/  LOP3.LUT P4, RZ, R101.reuse, 0xff0000, RZ, 0xc0, !PT ;  /* 0x00ff000065ff7812 */ /* 0x040fe2000788c0ff */
[----:B------:R-:W-:Y:S01]  /*26d0*/  FMUL.FTZ R209, R152, R209 ;  /* 0x000000d198d17220 */ /* 0x000fe20000410000 */
[----:B------:R-:W-:Y:S01]  /*26e0*/  ISETP.GE.U32.AND.EX P3, PT, R101, 0x1000000, PT, P3 ;  /* 0x010000006500780c */ /* 0x000fe20003f66130 */
[----:B------:R-:W-:Y:S01]  /*26f0*/  FMUL.FTZ R76, R211, R176 ;  /* 0x000000b0d34c7220 */ /* 0x000fe20000410000 */
[----:B------:R-:W-:Y:S01]  /*2700*/  FADD.FTZ R207, R207, -R206 ;  /* 0x800000cecfcf7221 */ /* 0x000fe20000010000 */
[----:B------:R-:W-:Y:S01]  /*2710*/  FADD.FTZ R205, R205, -R204 ;  /* 0x800000cccdcd7221 */ /* 0x000fe20000010000 */
[----:B------:R-:W-:-:S02]  /*2720*/  HFMA2 R81, -RZ, RZ, 0, 0 ;  /* 0x00000000ff517431 */ /* 0x000fc400000001ff */
[----:B------:R-:W-:Y:S02]  /*2730*/  @P6 HADD2.F32 R89, -RZ, R82.H0_H0 ;  /* 0x20000052ff596230 */ /* 0x000fe40000004100 */
[-C--:B------:R-:W-:Y:S01]  /*2740*/  FMUL.FTZ R77, R209, R176.reuse ;  /* 0x000000b0d14d7220 */ /* 0x080fe20000410000 */
[--C-:B------:R-:W-:Y:S02]  /*2750*/  @P6 HADD2.F32 R93, -RZ, R54.reuse.H0_H0 ;  /* 0x20000036ff5d6230 */ /* 0x100fe40000004100 */
[----:B------:R-:W-:Y:S01]  /*2760*/  FMUL.FTZ R76, R76, UR4 ;  /* 0x000000044c4c7c20 */ /* 0x000fe20008410000 */
[C---:B------:R-:W-:Y:S01]  /*2770*/  FMUL.FTZ R207, R152.reuse, R207 ;  /* 0x000000cf98cf7220 */ /* 0x040fe20000410000 */
[----:B------:R-:W-:Y:S01]  /*2780*/  FMUL.FTZ R205, R152, R205 ;  /* 0x000000cd98cd7220 */ /* 0x000fe20000410000 */
[----:B------:R-:W-:Y:S01]  /*2790*/  CS2R R100, SRZ ;  /* 0x0000000000647805 */ /* 0x000fe2000001ff00 */
[----:B------:R-:W-:Y:S01]  /*27a0*/  FMUL.FTZ R78, R77, UR4 ;  /* 0x000000044d4e7c20 */ /* 0x000fe20008410000 */
[C---:B------:R-:W-:Y:S01]  /*27b0*/  @P6 FMUL.FTZ R101, R76.reuse, R89 ;  /* 0x000000594c656220 */ /* 0x040fe20000410000 */
[----:B------:R-:W-:Y:S01]  /*27c0*/  @P6 FMUL.FTZ R81, R76, R93 ;  /* 0x0000005d4c516220 */ /* 0x000fe20000410000 */
[-C--:B------:R-:W-:Y:S01]  /*27d0*/  FMUL.FTZ R76, R207, R176.reuse ;  /* 0x000000b0cf4c7220 */ /* 0x080fe20000410000 */
[----:B------:R-:W-:Y:S01]  /*27e0*/  FMUL.FTZ R77, R205, R176 ;  /* 0x000000b0cd4d7220 */ /* 0x000fe20000410000 */
[----:B------:R-:W-:Y:S01]  /*27f0*/  @P5 HADD2.F32 R89, -RZ, R54.H1_H1 ;  /* 0x30000036ff595230 */ /* 0x000fe20000004100 */
[----:B------:R-:W-:Y:S01]  /*2800*/  MOV R86, RZ ;  /* 0x000000ff00567202 */ /* 0x000fe20000000f00 */
[----:B------:R-:W-:-:S02]  /*2810*/  @P5 HADD2.F32 R95, -RZ, R82.H1_H1 ;  /* 0x30000052ff5f5230 */ /* 0x000fc40000004100 */
[----:B------:R-:W-:Y:S01]  /*2820*/  FMUL.FTZ R76, R76, UR4 ;  /* 0x000000044c4c7c20 */ /* 0x000fe20008410000 */
[--C-:B------:R-:W-:Y:S02]  /*2830*/  @P4 HADD2.F32 R195, -RZ, R83.reuse.H0_H0 ;  /* 0x20000053ffc34230 */ /* 0x100fe40000004100 */
[----:B------:R-:W-:Y:S01]  /*2840*/  FMUL.FTZ R77, R77, UR4 ;  /* 0x000000044d4d7c20 */ /* 0x000fe20008410000 */
[----:B------:R-:W-:Y:S01]  /*2850*/  @P3 HADD2.F32 R88, -RZ, R83.H1_H1 ;  /* 0x30000053ff583230 */ /* 0x000fe20000004100 */
[----:B------:R-:W-:Y:S01]  /*2860*/  CS2R R82, SRZ ;  /* 0x0000000000527805 */ /* 0x000fe2000001ff00 */
[--C-:B------:R-:W-:Y:S02]  /*2870*/  @P4 HADD2.F32 R93, -RZ, R55.reuse.H0_H0 ;  /* 0x20000037ff5d4230 */ /* 0x100fe40000004100 */
[C---:B------:R-:W-:Y:S01]  /*2880*/  @P5 FMUL.FTZ R82, R78.reuse, R89 ;  /* 0x000000594e525220 */ /* 0x040fe20000410000 */
[----:B------:R-:W-:Y:S01]  /*2890*/  @P3 HADD2.F32 R92, -RZ, R55.H1_H1 ;  /* 0x30000037ff5c3230 */ /* 0x000fe20000004100 */
[----:B------:R-:W-:Y:S01]  /*28a0*/  CS2R R174, SRZ ;  /* 0x0000000000ae7805 */ /* 0x000fe2000001ff00 */
[----:B------:R-:W-:Y:S01]  /*28b0*/  @P5 FMUL.FTZ R100, R78, R95 ;  /* 0x0000005f4e645220 */ /* 0x000fe20000410000 */
[C---:B------:R-:W-:Y:S01]  /*28c0*/  @P4 FMUL.FTZ R83, R76.reuse, R93 ;  /* 0x0000005d4c534220 */ /* 0x040fe20000410000 */
[----:B------:R-:W-:Y:S01]  /*28d0*/  @P4 FMUL.FTZ R175, R76, R195 ;  /* 0x000000c34caf4220 */ /* 0x000fe20000410000 */
[C---:B------:R-:W-:Y:S01]  /*28e0*/  @P3 FMUL.FTZ R86, R77.reuse, R92 ;  /* 0x0000005c4d563220 */ /* 0x040fe20000410000 */
[----:B------:R-:W-:Y:S01]  /*28f0*/  F2FP.F16.F32.PACK_AB R82, R82, R81 ;  /* 0x000000515252723e */ /* 0x000fe200000000ff */
[----:B------:R-:W-:Y:S01]  /*2900*/  @P3 FMUL.FTZ R174, R77, R88 ;  /* 0x000000584dae3220 */ /* 0x000fe20000410000 */
[----:B------:R-:W-:-:S02]  /*2910*/  F2FP.F16.F32.PACK_AB R76, R223, R79 ;  /* 0x0000004fdf4c723e */ /* 0x000fc400000000ff */
[----:B------:R-:W-:Y:S02]  /*2920*/  F2FP.F16.F32.PACK_AB R81, R87, R80 ;  /* 0x000000505751723e */ /* 0x000fe400000000ff */
[----:B------:R-:W-:Y:S02]  /*2930*/  F2FP.F16.F32.PACK_AB R78, R209, R211 ;  /* 0x000000d3d14e723e */ /* 0x000fe400000000ff */
[----:B------:R-:W-:Y:S02]  /*2940*/  F2FP.F16.F32.PACK_AB R77, R215, R221 ;  /* 0x000000ddd74d723e */ /* 0x000fe400000000ff */
[----:B------:R-:W-:Y:S02]  /*2950*/  F2FP.F16.F32.PACK_AB R79, R205, R207 ;  /* 0x000000cfcd4f723e */ /* 0x000fe400000000ff */
[----:B------:R-:W-:Y:S02]  /*2960*/  F2FP.F16.F32.PACK_AB R80, R85, R84 ;  /* 0x000000545550723e */ /* 0x000fe400000000ff */
[----:B------:R-:W-:-:S07]  /*2970*/  F2FP.F16.F32.PACK_AB R83, R86, R83 ;  /* 0x000000535653723e */ /* 0x000fce00000000ff */
.L_x_1733:
        /* <DEDUP_REMOVED lines=11> */
[----:B------:R-:W-:Y:S01]  /*2a30*/  LOP3.LUT P3, RZ, R98, 0xff, RZ, 0xc0, !PT ;  /* 0x000000ff62ff7812 */ /* 0x000fe2000786c0ff */
[-CC-:B------:R-:W-:Y:S01]  /*2a40*/  FFMA.FTZ R190, R190, R178.reuse, R177.reuse ;  /* 0x000000b2bebe7223 */ /* 0x180fe200000100b1 */
[----:B------:R-:W-:Y:S01]  /*2a50*/  FADD.FTZ R191, R191, -R192 ;  /* 0x800000c0bfbf7221 */ /* 0x000fe20000010000 */
[----:B------:R-:W-:Y:S01]  /*2a60*/  FADD.FTZ R193, R193, -R194 ;  /* 0x800000c2c1c17221 */ /* 0x000fe20000010000 */
[----:B------:R-:W-:Y:S01]  /*2a70*/  LOP3.LUT P4, RZ, R98, 0xff00, RZ, 0xc0, !PT ;  /* 0x0000ff0062ff7812 */ /* 0x000fe2000788c0ff */
[----:B0-----:R-:W-:Y:S01]  /*2a80*/  FFMA.FTZ R82, R188, R178, R177 ;  /* 0x000000b2bc527223 */ /* 0x001fe200000100b1 */
[C---:B------:R-:W-:Y:S01]  /*2a90*/  FMUL.FTZ R191, R152.reuse, R191 ;  /* 0x000000bf98bf7220 */ /* 0x040fe20000410000 */
[----:B------:R-:W-:Y:S01]  /*2aa0*/  FMUL.FTZ R193, R152, R193 ;  /* 0x000000c198c17220 */ /* 0x000fe20000410000 */
[C---:B------:R-:W-:Y:S01]  /*2ab0*/  LOP3.LUT P5, RZ, R98.reuse, 0xff0000, RZ, 0xc0, !PT ;  /* 0x00ff000062ff7812 */ /* 0x040fe200078ac0ff */
[----:B------:R-:W-:Y:S01]  /*2ac0*/  FADD.FTZ R189, R189, -R190 ;  /* 0x800000bebdbd7221 */ /* 0x000fe20000010000 */
[-C--:B------:R-:W-:Y:S01]  /*2ad0*/  FMUL.FTZ R79, R191, R176.reuse ;  /* 0x000000b0bf4f7220 */ /* 0x080fe20000410000 */
[----:B------:R-:W-:Y:S01]  /*2ae0*/  FMUL.FTZ R76, R193, R176 ;  /* 0x000000b0c14c7220 */ /* 0x000fe20000410000 */
[----:B------:R-:W-:Y:S01]  /*2af0*/  LOP3.LUT P6, RZ, R98, 0xff000000, RZ, 0xc0, !PT ;  /* 0xff00000062ff7812 */ /* 0x000fe200078cc0ff */
[----:B------:R-:W-:-:S02]  /*2b00*/  HFMA2 R171, -RZ, RZ, 0, 0 ;  /* 0x00000000ffab7431 */ /* 0x000fc400000001ff */
[----:B------:R-:W-:Y:S01]  /*2b10*/  FMUL.FTZ R93, R79, UR4 ;  /* 0x000000044f5d7c20 */ /* 0x000fe20008410000 */
[----:B-----5:R-:W-:Y:S02]  /*2b20*/  @P3 HADD2.F32 R77, -RZ, R84.H0_H0 ;  /* 0x20000054ff4d3230 */ /* 0x020fe40000004100 */
[----:B------:R-:W-:Y:S01]  /*2b30*/  FADD.FTZ R79, R187, -R82 ;  /* 0x80000052bb4f7221 */ /* 0x000fe20000010000 */
[----:B------:R-:W-:Y:S01]  /*2b40*/  FMUL.FTZ R76, R76, UR4 ;  /* 0x000000044c4c7c20 */ /* 0x000fe20008410000 */
[C---:B------:R-:W-:Y:S01]  /*2b50*/  FMUL.FTZ R189, R152.reuse, R189 ;  /* 0x000000bd98bd7220 */ /* 0x040fe20000410000 */
[----:B------:R-:W-:Y:S02]  /*2b60*/  @P3 HADD2.F32 R78, -RZ, R56.H0_H0 ;  /* 0x20000038ff4e3230 */ /* 0x000fe40000004100 */
[----:B------:R-:W-:Y:S01]  /*2b70*/  FMUL.FTZ R94, R152, R79 ;  /* 0x0000004f985e7220 */ /* 0x000fe20000410000 */
[----:B------:R-:W-:Y:S01]  /*2b80*/  @P3 FMUL.FTZ R171, R76, R77 ;  /* 0x0000004d4cab3220 */ /* 0x000fe20000410000 */
[-C--:B------:R-:W-:Y:S01]  /*2b90*/  FMUL.FTZ R77, R189, R176.reuse ;  /* 0x000000b0bd4d7220 */ /* 0x080fe20000410000 */
[----:B------:R-:W-:Y:S01]  /*2ba0*/  CS2R R80, SRZ ;  /* 0x0000000000507805 */ /* 0x000fe2000001ff00 */
[----:B------:R-:W-:Y:S01]  /*2bb0*/  FMUL.FTZ R82, R94, R176 ;  /* 0x000000b05e527220 */ /* 0x000fe20000410000 */
[----:B------:R-:W-:-:S02]  /*2bc0*/  @P4 HADD2.F32 R84, -RZ, R84.H1_H1 ;  /* 0x30000054ff544230 */ /* 0x000fc40000004100 */
[----:B------:R-:W-:Y:S01]  /*2bd0*/  @P3 FMUL.FTZ R80, R76, R78 ;  /* 0x0000004e4c503220 */ /* 0x000fe20000410000 */
[----:B------:R-:W-:Y:S02]  /*2be0*/  HFMA2 R190, -RZ, RZ, 0, 0 ;  /* 0x00000000ffbe7431 */ /* 0x000fe400000001ff */
[--C-:B------:R-:W-:Y:S02]  /*2bf0*/  @P5 HADD2.F32 R78, -RZ, R85.reuse.H0_H0 ;  /* 0x20000055ff4e5230 */ /* 0x100fe40000004100 */
[----:B------:R-:W-:Y:S01]  /*2c00*/  FMUL.FTZ R92, R77, UR4 ;  /* 0x000000044d5c7c20 */ /* 0x000fe20008410000 */
[----:B------:R-:W-:Y:S02]  /*2c10*/  @P6 HADD2.F32 R85, -RZ, R85.H1_H1 ;  /* 0x30000055ff556230 */ /* 0x000fe40000004100 */
[----:B------:R-:W-:Y:S01]  /*2c20*/  FMUL.FTZ R82, R82, UR4 ;  /* 0x0000000452527c20 */ /* 0x000fe20008410000 */
[----:B------:R-:W-:Y:S01]  /*2c30*/  @P6 HADD2.F32 R77, -RZ, R57.H1_H1 ;  /* 0x30000039ff4d6230 */ /* 0x000fe20000004100 */
[----:B------:R-:W-:Y:S01]  /*2c40*/  MOV R188, RZ ;  /* 0x000000ff00bc7202 */ /* 0x000fe20000000f00 */
[----:B------:R-:W-:Y:S01]  /*2c50*/  @P4 FMUL.FTZ R188, R93, R84 ;  /* 0x000000545dbc4220 */ /* 0x000fe20000410000 */
[----:B------:R-:W-:Y:S01]  /*2c60*/  MOV R84, RZ ;  /* 0x000000ff00547202 */ /* 0x000fe20000000f00 */
[----:B------:R-:W-:Y:S01]  /*2c70*/  FFMA.FTZ R186, R186, R178, R177 ;  /* 0x000000b2baba7223 */ /* 0x000fe200000100b1 */
[C---:B------:R-:W-:Y:S01]  /*2c80*/  @P6 FMUL.FTZ R190, R82.reuse, R85 ;  /* 0x0000005552be6220 */ /* 0x040fe20000410000 */
[----:B------:R-:W-:Y:S01]  /*2c90*/  @P6 FMUL.FTZ R84, R82, R77 ;  /* 0x0000004d52546220 */ /* 0x000fe20000410000 */
[----:B------:R-:W-:Y:S01]  /*2ca0*/  LOP3.LUT P6, RZ, R99, 0xff, RZ, 0xc0, !PT ;  /* 0x000000ff63ff7812 */ /* 0x000fe200078cc0ff */
[----:B------:R-:W-:Y:S01]  /*2cb0*/  FADD.FTZ R185, R185, -R186 ;  /* 0x800000bab9b97221 */ /* 0x000fe20000010000 */
[----:B------:R-:W-:-:S02]  /*2cc0*/  HFMA2 R83, -RZ, RZ, 0, 0 ;  /* 0x00000000ff537431 */ /* 0x000fc400000001ff */
[----:B------:R-:W-:Y:S02]  /*2cd0*/  @P5 HADD2.F32 R79, -RZ, R57.H0_H0 ;  /* 0x20000039ff4f5230 */ /* 0x000fe40000004100 */
[-CC-:B------:R-:W-:Y:S01]  /*2ce0*/  FFMA.FTZ R184, R184, R178.reuse, R177.reuse ;  /* 0x000000b2b8b87223 */ /* 0x180fe200000100b1 */
[----:B------:R-:W-:Y:S02]  /*2cf0*/  @P4 HADD2.F32 R76, -RZ, R56.H1_H1 ;  /* 0x30000038ff4c4230 */ /* 0x000fe40000004100 */
[----:B------:R-:W-:Y:S01]  /*2d00*/  FMUL.FTZ R185, R152, R185 ;  /* 0x000000b998b97220 */ /* 0x000fe20000410000 */
[----:B------:R-:W-:Y:S01]  /*2d10*/  MOV R187, RZ ;  /* 0x000000ff00bb7202 */ /* 0x000fe20000000f00 */
[--C-:B------:R-:W-:Y:S01]  /*2d20*/  FFMA.FTZ R182, R182, R178, R177.reuse ;  /* 0x000000b2b6b67223 */ /* 0x100fe200000100b1 */
[----:B------:R-:W-:Y:S01]  /*2d30*/  ISETP.GE.U32.AND P3, PT, R98, RZ, PT ;  /* 0x000000ff6200720c */ /* 0x000fe20003f66070 */
[C---:B------:R-:W-:Y:S01]  /*2d40*/  @P5 FMUL.FTZ R187, R92.reuse, R78 ;  /* 0x0000004e5cbb5220 */ /* 0x040fe20000410000 */
[----:B------:R-:W-:Y:S01]  /*2d50*/  @P5 FMUL.FTZ R81, R92, R79 ;  /* 0x0000004f5c515220 */ /* 0x000fe20000410000 */
[----:B------:R-:W-:Y:S01]  /*2d60*/  FADD.FTZ R183, R183, -R184 ;  /* 0x800000b8b7b77221 */ /* 0x000fe20000010000 */
[----:B------:R-:W-:Y:S01]  /*2d70*/  @P4 FMUL.FTZ R83, R93, R76 ;  /* 0x0000004c5d534220 */ /* 0x000fe20000410000 */
[----:B------:R-:W-:Y:S01]  /*2d80*/  LOP3.LUT P5, RZ, R99, 0xff00, RZ, 0xc0, !PT ;  /* 0x0000ff0063ff7812 */ /* 0x000fe200078ac0ff */
[----:B------:R-:W-:Y:S01]  /*2d90*/  FFMA.FTZ R180, R180, R178, R177 ;  /* 0x000000b2b4b47223 */ /* 0x000fe200000100b1 */
[----:B------:R-:W-:Y:S01]  /*2da0*/  FMUL.FTZ R76, R185, R176 ;  /* 0x000000b0b94c7220 */ /* 0x000fe20000410000 */
[----:B------:R-:W-:Y:S01]  /*2db0*/  LOP3.LUT P4, RZ, R99, 0xff0000, RZ, 0xc0, !PT ;  /* 0x00ff000063ff7812 */ /* 0x000fe2000788c0ff */
[----:B------:R-:W-:Y:S01]  /*2dc0*/  FADD.FTZ R181, R181, -R182 ;  /* 0x800000b6b5b57221 */ /* 0x000fe20000010000 */
[----:B------:R-:W-:Y:S01]  /*2dd0*/  ISETP.GE.U32.AND.EX P3, PT, R99, 0x1000000, PT, P3 ;  /* 0x010000006300780c */ /* 0x000fe20003f66130 */
[----:B------:R-:W-:Y:S01]  /*2de0*/  FMUL.FTZ R183, R152, R183 ;  /* 0x000000b798b77220 */ /* 0x000fe20000410000 */
[----:B------:R-:W-:Y:S01]  /*2df0*/  FADD.FTZ R93, R179, -R180 ;  /* 0x800000b4b35d7221 */ /* 0x000fe20000010000 */
[----:B------:R-:W-:-:S02]  /*2e00*/  @P6 HADD2.F32 R77, -RZ, R86.H0_H0 ;  /* 0x20000056ff4d6230 */ /* 0x000fc40000004100 */
[----:B------:R-:W-:Y:S01]  /*2e10*/  FMUL.FTZ R76, R76, UR4 ;  /* 0x000000044c4c7c20 */ /* 0x000fe20008410000 */
[C---:B------:R-:W-:Y:S01]  /*2e20*/  FMUL.FTZ R181, R152.reuse, R181 ;  /* 0x000000b598b57220 */ /* 0x040fe20000410000 */
[----:B------:R-:W-:Y:S01]  /*2e30*/  CS2R R98, SRZ ;  /* 0x0000000000627805 */ /* 0x000fe2000001ff00 */
[-C--:B------:R-:W-:Y:S01]  /*2e40*/  FMUL.FTZ R79, R183, R176.reuse ;  /* 0x000000b0b74f7220 */ /* 0x080fe20000410000 */
[----:B------:R-:W-:Y:S02]  /*2e50*/  HFMA2 R82, -RZ, RZ, 0, 0 ;  /* 0x00000000ff527431 */ /* 0x000fe400000001ff */
[----:B------:R-:W-:Y:S01]  /*2e60*/  FMUL.FTZ R182, R152, R93 ;  /* 0x0000005d98b67220 */ /* 0x000fe20000410000 */
[----:B------:R-:W-:Y:S02]  /*2e70*/  @P6 HADD2.F32 R78, -RZ, R58.H0_H0 ;  /* 0x2000003aff4e6230 */ /* 0x000fe40000004100 */
[----:B------:R-:W-:Y:S01]  /*2e80*/  @P6 FMUL.FTZ R99, R76, R77 ;  /* 0x0000004d4c636220 */ /* 0x000fe20000410000 */
[-C--:B------:R-:W-:Y:S01]  /*2e90*/  FMUL.FTZ R77, R181, R176.reuse ;  /* 0x000000b0b54d7220 */ /* 0x080fe20000410000 */
[----:B------:R-:W-:Y:S01]  /*2ea0*/  FMUL.FTZ R95, R79, UR4 ;  /* 0x000000044f5f7c20 */ /* 0x000fe20008410000 */
[----:B------:R-:W-:Y:S01]  /*2eb0*/  FMUL.FTZ R79, R182, R176 ;  /* 0x000000b0b64f7220 */ /* 0x000fe20000410000 */
[----:B------:R-:W-:-:S02]  /*2ec0*/  @P5 HADD2.F32 R86, -RZ, R86.H1_H1 ;  /* 0x30000056ff565230 */ /* 0x000fc40000004100 */
[----:B------:R-:W-:Y:S01]  /*2ed0*/  @P6 FMUL.FTZ R82, R76, R78 ;  /* 0x0000004e4c526220 */ /* 0x000fe20000410000 */
[----:B------:R-:W-:Y:S01]  /*2ee0*/  FMUL.FTZ R195, R77, UR4 ;  /* 0x000000044dc37c20 */ /* 0x000fe20008410000 */
[----:B------:R-:W-:Y:S02]  /*2ef0*/  @P5 HADD2.F32 R76, -RZ, R58.H1_H1 ;  /* 0x3000003aff4c5230 */ /* 0x000fe40000004100 */
[----:B------:R-:W-:Y:S01]  /*2f00*/  FMUL.FTZ R184, R79, UR4 ;  /* 0x000000044fb87c20 */ /* 0x000fe20008410000 */
[--C-:B------:R-:W-:Y:S02]  /*2f10*/  @P4 HADD2.F32 R78, -RZ, R59.reuse.H0_H0 ;  /* 0x2000003bff4e4230 */ /* 0x100fe40000004100 */
[----:B------:R-:W-:Y:S01]  /*2f20*/  @P5 FMUL.FTZ R98, R95, R86 ;  /* 0x000000565f625220 */ /* 0x000fe20000410000 */
[----:B------:R-:W-:Y:S01]  /*2f30*/  @P3 HADD2.F32 R77, -RZ, R59.H1_H1 ;  /* 0x3000003bff4d3230 */ /* 0x000fe20000004100 */
[----:B------:R-:W-:Y:S01]  /*2f40*/  MOV R85, RZ ;  /* 0x000000ff00557202 */ /* 0x000fe20000000f00 */
[----:B------:R-:W-:-:S02]  /*2f50*/  @P4 HADD2.F32 R92, -RZ, R87.H0_H0 ;  /* 0x20000057ff5c4230 */ /* 0x000fc40000004100 */
[----:B------:R-:W-:Y:S01]  /*2f60*/  HFMA2 R179, -RZ, RZ, 0, 0 ;  /* 0x00000000ffb37431 */ /* 0x000fe200000001ff */
[----:B------:R-:W-:Y:S01]  /*2f70*/  MOV R86, RZ ;  /* 0x000000ff00567202 */ /* 0x000fe20000000f00 */
[----:B------:R-:W-:Y:S01]  /*2f80*/  HFMA2 R180, -RZ, RZ, 0, 0 ;  /* 0x00000000ffb47431 */ /* 0x000fe200000001ff */
[----:B------:R-:W-:Y:S01]  /*2f90*/  MOV R93, RZ ;  /* 0x000000ff005d7202 */ /* 0x000fe20000000f00 */
[----:B------:R-:W-:Y:S02]  /*2fa0*/  @P3 HADD2.F32 R87, -RZ, R87.H1_H1 ;  /* 0x30000057ff573230 */ /* 0x000fe40000004100 */
[----:B------:R-:W-:Y:S01]  /*2fb0*/  @P5 FMUL.FTZ R85, R95, R76 ;  /* 0x0000004c5f555220 */ /* 0x000fe20000410000 */
[----:B------:R-:W-:Y:S01]  /*2fc0*/  @P4 FMUL.FTZ R86, R195, R78 ;  /* 0x0000004ec3564220 */ /* 0x000fe20000410000 */
[C---:B------:R-:W-:Y:S01]  /*2fd0*/  @P3 FMUL.FTZ R93, R184.reuse, R77 ;  /* 0x0000004db85d3220 */ /* 0x040fe20000410000 */
[----:B------:R-:W-:Y:S01]  /*2fe0*/  F2FP.F16.F32.PACK_AB R80, R83, R80 ;  /* 0x000000505350723e */ /* 0x000fe200000000ff */
[----:B------:R-:W-:Y:S01]  /*2ff0*/  @P4 FMUL.FTZ R179, R195, R92 ;  /* 0x0000005cc3b34220 */ /* 0x000fe20000410000 */
[----:B------:R-:W-:Y:S01]  /*3000*/  @P3 FMUL.FTZ R180, R184, R87 ;  /* 0x00000057b8b43220 */ /* 0x000fe20000410000 */
[----:B------:R-:W-:-:S02]  /*3010*/  F2FP.F16.F32.PACK_AB R78, R183, R185 ;  /* 0x000000b9b74e723e */ /* 0x000fc400000000ff */
[----:B------:R-:W-:Y:S02]  /*3020*/  F2FP.F16.F32.PACK_AB R77, R94, R189 ;  /* 0x000000bd5e4d723e */ /* 0x000fe400000000ff */
[----:B------:R-:W-:Y:S02]  /*3030*/  F2FP.F16.F32.PACK_AB R76, R191, R193 ;  /* 0x000000c1bf4c723e */ /* 0x000fe400000000ff */
[----:B------:R-:W-:Y:S02]  /*3040*/  F2FP.F16.F32.PACK_AB R79, R182, R181 ;  /* 0x000000b5b64f723e */ /* 0x000fe400000000ff */
[----:B------:R-:W-:Y:S02]  /*3050*/  F2FP.F16.F32.PACK_AB R82, R85, R82 ;  /* 0x000000525552723e */ /* 0x000fe400000000ff */
[----:B------:R-:W-:Y:S02]  /*3060*/  F2FP.F16.F32.PACK_AB R81, R84, R81 ;  /* 0x000000515451723e */ /* 0x000fe400000000ff */
[----:B------:R-:W-:Y:S01]  /*3070*/  F2FP.F16.F32.PACK_AB R83, R93, R86 ;  /* 0x000000565d53723e */ /* 0x000fe200000000ff */
[----:B------:R-:W-:Y:S06]  /*3080*/  BRA `(.L_x_1735) ;  /* 0x0000000400907947 */ /* 0x000fec0003800000 */
.L_x_1734:
[-CC-:B------:R-:W-:Y:S01]  /*3090*/  FFMA.FTZ R194, R194, R178.reuse, R177.reuse ;  /* 0x000000b2c2c27223 */ /* 0x180fe200000100b1 */
[-CC-:B------:R-:W-:Y:S01]  /*30a0*/  FFMA.FTZ R192, R192, R178.reuse, R177.reuse ;  /* 0x000000b2c0c07223 */ /* 0x180fe200000100b1 */
[----:B------:R-:W-:Y:S01]  /*30b0*/  LOP3.LUT P3, RZ, R98, 0xff, RZ, 0xc0, !PT ;  /* 0x000000ff62ff7812 */ /* 0x000fe2000786c0ff */
[-CC-:B0-----:R-:W-:Y:S01]  /*30c0*/  FFMA.FTZ R82, R188, R178.reuse, R177.reuse ;  /* 0x000000b2bc527223 */ /* 0x181fe200000100b1 */
[----:B------:R-:W-:Y:S01]  /*30d0*/  FADD.FTZ R193, R193, -R194 ;  /* 0x800000c2c1c17221 */ /* 0x000fe20000010000 */
[C---:B------:R-:W-:Y:S01]  /*30e0*/  LOP3.LUT P4, RZ, R98.reuse, 0xff00, RZ, 0xc0, !PT ;  /* 0x0000ff0062ff7812 */ /* 0x040fe2000788c0ff */
[----:B------:R-:W-:Y:S01]  /*30f0*/  FADD.FTZ R191, R191, -R192 ;  /* 0x800000c0bfbf7221 */ /* 0x000fe20000010000 */
[----:B------:R-:W-:Y:S01]  /*3100*/  LOP3.LUT P5, RZ, R98, 0xff0000, RZ, 0xc0, !PT ;  /* 0x00ff000062ff7812 */ /* 0x000fe200078ac0ff */
[----:B------:R-:W-:Y:S01]  /*3110*/  FMUL.FTZ R193, R152, R193 ;  /* 0x000000c198c17220 */ /* 0x000fe20000410000 */
[----:B------:R-:W-:Y:S01]  /*3120*/  LOP3.LUT P6, RZ, R98, 0xff000000, RZ, 0xc0, !PT ;  /* 0xff00000062ff7812 */ /* 0x000fe200078cc0ff */
[----:B------:R-:W-:Y:S01]  /*3130*/  FMUL.FTZ R81, R152, R191 ;  /* 0x000000bf98517220 */ /* 0x000fe20000410000 */
[----:B------:R-:W-:Y:S01]  /*3140*/  FFMA.FTZ R190, R190, R178, R177 ;  /* 0x000000b2bebe7223 */ /* 0x000fe200000100b1 */
[C---:B------:R-:W-:Y:S01]  /*3150*/  FMUL.FTZ R80, R176.reuse, R193 ;  /* 0x000000c1b0507220 */ /* 0x040fe20000410000 */
[----:B------:R-:W-:Y:S01]  /*3160*/  FADD.FTZ R191, R187, -R82 ;  /* 0x80000052bbbf7221 */ /* 0x000fe20000010000 */
[----:B------:R-:W-:Y:S01]  /*3170*/  FMUL.FTZ R81, R176, R81 ;  /* 0x00000051b0517220 */ /* 0x000fe20000410000 */
[----:B------:R-:W-:Y:S01]  /*3180*/  FADD.FTZ R195, R189, -R190 ;  /* 0x800000bebdc37221 */ /* 0x000fe20000010000 */
[----:B------:R-:W-:-:S02]  /*3190*/  @P3 HADD2.F32 R95, -RZ, R56.H0_H0 ;  /* 0x20000038ff5f3230 */ /* 0x000fc40000004100 */
[----:B------:R-:W-:Y:S01]  /*31a0*/  FMUL.FTZ R80, R80, UR4 ;  /* 0x0000000450507c20 */ /* 0x000fe20008410000 */
[----:B------:R-:W-:Y:S02]  /*31b0*/  HFMA2 R171, -RZ, RZ, 0, 0 ;  /* 0x00000000ffab7431 */ /* 0x000fe400000001ff */
[C---:B------:R-:W-:Y:S01]  /*31c0*/  FMUL.FTZ R191, R152.reuse, R191 ;  /* 0x000000bf98bf7220 */ /* 0x040fe20000410000 */
[----:B------:R-:W-:Y:S02]  /*31d0*/  HFMA2 R188, -RZ, RZ, 0, 0 ;  /* 0x00000000ffbc7431 */ /* 0x000fe400000001ff */
[--C-:B-----5:R-:W-:Y:S02]  /*31e0*/  @P3 HADD2.F32 R93, -RZ, R84.reuse.H0_H0 ;  /* 0x20000054ff5d3230 */ /* 0x120fe40000004100 */
[----:B------:R-:W-:Y:S01]  /*31f0*/  FMUL.FTZ R92, R81, UR4 ;  /* 0x00000004515c7c20 */ /* 0x000fe20008410000 */
[----:B------:R-:W-:Y:S01]  /*3200*/  @P4 HADD2.F32 R189, -RZ, R84.H1_H1 ;  /* 0x30000054ffbd4230 */ /* 0x000fe20000004100 */
[----:B------:R-:W-:Y:S01]  /*3210*/  MOV R83, RZ ;  /* 0x000000ff00537202 */ /* 0x000fe20000000f00 */
[----:B------:R-:W-:Y:S01]  /*3220*/  FMUL.FTZ R81, R152, R195 ;  /* 0x000000c398517220 */ /* 0x000fe20000410000 */
[----:B------:R-:W-:Y:S01]  /*3230*/  @P3 FMUL.FTZ R83, R95, R80 ;  /* 0x000000505f533220 */ /* 0x000fe20000410000 */
[----:B------:R-:W-:-:S02]  /*3240*/  @P5 HADD2.F32 R94, -RZ, R85.H0_H0 ;  /* 0x20000055ff5e5230 */ /* 0x000fc40000004100 */
[C---:B------:R-:W-:Y:S01]  /*3250*/  FMUL.FTZ R82, R176.reuse, R191 ;  /* 0x000000bfb0527220 */ /* 0x040fe20000410000 */
[----:B------:R-:W-:Y:S02]  /*3260*/  @P6 HADD2.F32 R95, -RZ, R85.H1_H1 ;  /* 0x30000055ff5f6230 */ /* 0x000fe40000004100 */
[----:B------:R-:W-:Y:S01]  /*3270*/  @P3 FMUL.FTZ R171, R93, R80 ;  /* 0x000000505dab3220 */ /* 0x000fe20000410000 */
[----:B------:R-:W-:Y:S02]  /*3280*/  @P4 HADD2.F32 R85, -RZ, R56.H1_H1 ;  /* 0x30000038ff554230 */ /* 0x000fe40000004100 */
[----:B------:R-:W-:Y:S01]  /*3290*/  @P4 FMUL.FTZ R188, R189, R92 ;  /* 0x0000005cbdbc4220 */ /* 0x000fe20000410000 */
[----:B------:R-:W-:Y:S02]  /*32a0*/  HFMA2 R190, -RZ, RZ, 0, 0 ;  /* 0x00000000ffbe7431 */ /* 0x000fe400000001ff */
[----:B------:R-:W-:Y:S01]  /*32b0*/  FMUL.FTZ R81, R176, R81 ;  /* 0x00000051b0517220 */ /* 0x000fe20000410000 */
[----:B------:R-:W-:Y:S01]  /*32c0*/  @P6 HADD2.F32 R189, -RZ, R57.H1_H1 ;  /* 0x30000039ffbd6230 */ /* 0x000fe20000004100 */
[----:B------:R-:W-:Y:S01]  /*32d0*/  ISETP.GE.U32.AND P3, PT, R98, RZ, PT ;  /* 0x000000ff6200720c */ /* 0x000fe20003f66070 */
[----:B------:R-:W-:-:S02]  /*32e0*/  HFMA2 R187, -RZ, RZ, 0, 0 ;  /* 0x00000000ffbb7431 */ /* 0x000fc400000001ff */
[----:B------:R-:W-:Y:S01]  /*32f0*/  FMUL.FTZ R82, R82, UR4 ;  /* 0x0000000452527c20 */ /* 0x000fe20008410000 */
[--C-:B------:R-:W-:Y:S01]  /*3300*/  FFMA.FTZ R184, R184, R178, R177.reuse ;  /* 0x000000b2b8b87223 */ /* 0x100fe200000100b1 */
[----:B------:R-:W-:Y:S01]  /*3310*/  MOV R80, RZ ;  /* 0x000000ff00507202 */ /* 0x000fe20000000f00 */
[----:B------:R-:W-:Y:S02]  /*3320*/  @P5 HADD2.F32 R192, -RZ, R57.H0_H0 ;  /* 0x20000039ffc05230 */ /* 0x000fe40000004100 */
[----:B------:R-:W-:Y:S01]  /*3330*/  FMUL.FTZ R81, R81, UR4 ;  /* 0x0000000451517c20 */ /* 0x000fe20008410000 */
[----:B------:R-:W-:Y:S01]  /*3340*/  @P4 FMUL.FTZ R80, R85, R92 ;  /* 0x0000005c55504220 */ /* 0x000fe20000410000 */
[----:B------:R-:W-:Y:S01]  /*3350*/  MOV R93, RZ ;  /* 0x000000ff005d7202 */ /* 0x000fe20000000f00 */
[--C-:B------:R-:W-:Y:S01]  /*3360*/  FFMA.FTZ R186, R186, R178, R177.reuse ;  /* 0x000000b2baba7223 */ /* 0x100fe200000100b1 */
[----:B------:R-:W-:Y:S01]  /*3370*/  LOP3.LUT P4, RZ, R99, 0xff0000, RZ, 0xc0, !PT ;  /* 0x00ff000063ff7812 */ /* 0x000fe2000788c0ff */
[-C--:B------:R-:W-:Y:S01]  /*3380*/  @P6 FMUL.FTZ R190, R95, R82.reuse ;  /* 0x000000525fbe6220 */ /* 0x080fe20000410000 */
[----:B------:R-:W-:Y:S01]  /*3390*/  ISETP.GE.U32.AND.EX P3, PT, R99, 0x1000000, PT, P3 ;  /* 0x010000006300780c */ /* 0x000fe20003f66130 */
[----:B------:R-:W-:Y:S01]  /*33a0*/  @P6 FMUL.FTZ R93, R189, R82 ;  /* 0x00000052bd5d6220 */ /* 0x000fe20000410000 */
[----:B------:R-:W-:Y:S01]  /*33b0*/  FADD.FTZ R183, R183, -R184 ;  /* 0x800000b8b7b77221 */ /* 0x000fe20000010000 */
[----:B------:R-:W-:Y:S01]  /*33c0*/  MOV R84, RZ ;  /* 0x000000ff00547202 */ /* 0x000fe20000000f00 */
[-C--:B------:R-:W-:Y:S01]  /*33d0*/  @P5 FMUL.FTZ R187, R94, R81.reuse ;  /* 0x000000515ebb5220 */ /* 0x080fe20000410000 */
[C---:B------:R-:W-:Y:S01]  /*33e0*/  LOP3.LUT P6, RZ, R99.reuse, 0xff, RZ, 0xc0, !PT ;  /* 0x000000ff63ff7812 */ /* 0x040fe200078cc0ff */
[----:B------:R-:W-:Y:S01]  /*33f0*/  @P5 FMUL.FTZ R84, R192, R81 ;  /* 0x00000051c0545220 */ /* 0x000fe20000410000 */
[----:B------:R-:W-:Y:S01]  /*3400*/  LOP3.LUT P5, RZ, R99, 0xff00, RZ, 0xc0, !PT ;  /* 0x0000ff0063ff7812 */ /* 0x000fe200078ac0ff */
[----:B------:R-:W-:Y:S01]  /*3410*/  FADD.FTZ R185, R185, -R186 ;  /* 0x800000bab9b97221 */ /* 0x000fe20000010000 */
[----:B------:R-:W-:Y:S01]  /*3420*/  FMUL.FTZ R85, R152, R183 ;  /* 0x000000b798557220 */ /* 0x000fe20000410000 */
[-CC-:B------:R-:W-:Y:S01]  /*3430*/  FFMA.FTZ R182, R182, R178.reuse, R177.reuse ;  /* 0x000000b2b6b67223 */ /* 0x180fe200000100b1 */
[----:B------:R-:W-:Y:S01]  /*3440*/  FFMA.FTZ R180, R180, R178, R177 ;  /* 0x000000b2b4b47223 */ /* 0x000fe200000100b1 */
[----:B------:R-:W-:Y:S01]  /*3450*/  FMUL.FTZ R81, R152, R185 ;  /* 0x000000b998517220 */ /* 0x000fe20000410000 */
[C---:B------:R-:W-:Y:S01]  /*3460*/  FMUL.FTZ R85, R176.reuse, R85 ;  /* 0x00000055b0557220 */ /* 0x040fe20000410000 */
[----:B------:R-:W-:Y:S01]  /*3470*/  FADD.FTZ R181, R181, -R182 ;  /* 0x800000b6b5b57221 */ /* 0x000fe20000010000 */
[----:B------:R-:W-:Y:S01]  /*3480*/  FADD.FTZ R189, R179, -R180 ;  /* 0x800000b4b3bd7221 */ /* 0x000fe20000010000 */
[----:B------:R-:W-:Y:S01]  /*3490*/  FMUL.FTZ R81, R176, R81 ;  /* 0x00000051b0517220 */ /* 0x000fe20000410000 */
[----:B------:R-:W-:-:S02]  /*34a0*/  @P4 HADD2.F32 R182, -RZ, R87.H0_H0 ;  /* 0x20000057ffb64230 */ /* 0x000fc40000004100 */
[----:B------:R-:W-:Y:S01]  /*34b0*/  FMUL.FTZ R92, R85, UR4 ;  /* 0x00000004555c7c20 */ /* 0x000fe20008410000 */
[----:B------:R-:W-:Y:S02]  /*34c0*/  @P3 HADD2.F32 R184, -RZ, R87.H1_H1 ;  /* 0x30000057ffb83230 */ /* 0x000fe40000004100 */
[C---:B------:R-:W-:Y:S01]  /*34d0*/  FMUL.FTZ R85, R152.reuse, R181 ;  /* 0x000000b598557220 */ /* 0x040fe20000410000 */
[----:B------:R-:W-:Y:S01]  /*34e0*/  FMUL.FTZ R87, R152, R189 ;  /* 0x000000bd98577220 */ /* 0x000fe20000410000 */
[--C-:B------:R-:W-:Y:S02]  /*34f0*/  @P6 HADD2.F32 R94, -RZ, R86.reuse.H0_H0 ;  /* 0x20000056ff5e6230 */ /* 0x100fe40000004100 */
[----:B------:R-:W-:Y:S01]  /*3500*/  FMUL.FTZ R81, R81, UR4 ;  /* 0x0000000451517c20 */ /* 0x000fe20008410000 */
[----:B------:R-:W-:Y:S02]  /*3510*/  HFMA2 R82, -RZ, RZ, 0, 0 ;  /* 0x00000000ff527431 */ /* 0x000fe400000001ff */
[----:B------:R-:W-:Y:S01]  /*3520*/  @P5 HADD2.F32 R95, -RZ, R86.H1_H1 ;  /* 0x30000056ff5f5230 */ /* 0x000fe20000004100 */
[----:B------:R-:W-:Y:S01]  /*3530*/  CS2R R98, SRZ ;  /* 0x0000000000627805 */ /* 0x000fe2000001ff00 */
[----:B------:R-:W-:-:S02]  /*3540*/  @P6 HADD2.F32 R86, -RZ, R58.H0_H0 ;  /* 0x2000003aff566230 */ /* 0x000fc40000004100 */
[C---:B------:R-:W-:Y:S01]  /*3550*/  FMUL.FTZ R85, R176.reuse, R85 ;  /* 0x00000055b0557220 */ /* 0x040fe20000410000 */
[----:B------:R-:W-:Y:S01]  /*3560*/  FMUL.FTZ R87, R176, R87 ;  /* 0x00000057b0577220 */ /* 0x000fe20000410000 */
[-C--:B------:R-:W-:Y:S01]  /*3570*/  @P6 FMUL.FTZ R99, R94, R81.reuse ;  /* 0x000000515e636220 */ /* 0x080fe20000410000 */
[----:B------:R-:W-:Y:S02]  /*3580*/  @P5 HADD2.F32 R181, -RZ, R58.H1_H1 ;  /* 0x3000003affb55230 */ /* 0x000fe40000004100 */
[----:B------:R-:W-:Y:S01]  /*3590*/  FMUL.FTZ R85, R85, UR4 ;  /* 0x0000000455557c20 */ /* 0x000fe20008410000 */
[--C-:B------:R-:W-:Y:S02]  /*35a0*/  @P4 HADD2.F32 R94, -RZ, R59.reuse.H0_H0 ;  /* 0x2000003bff5e4230 */ /* 0x100fe40000004100 */
[----:B------:R-:W-:Y:S01]  /*35b0*/  FMUL.FTZ R87, R87, UR4 ;  /* 0x0000000457577c20 */ /* 0x000fe20008410000 */
[----:B------:R-:W-:Y:S02]  /*35c0*/  @P3 HADD2.F32 R186, -RZ, R59.H1_H1 ;  /* 0x3000003bffba3230 */ /* 0x000fe40000004100 */
        /* <DEDUP_REMOVED lines=8> */
[----:B------:R-:W-:Y:S01]  /*3650*/  @P4 FMUL.FTZ R86, R94, R85 ;  /* 0x000000555e564220 */ /* 0x000fe20000410000 */
[----:B------:R-:W-:Y:S01]  /*3660*/  @P3 FMUL.FTZ R95, R186, R87 ;  /* 0x00000057ba5f3220 */ /* 0x000fe20000410000 */
[----:B------:R-:W-:Y:S01]  /*3670*/  F2FP.F16.F32.PACK_AB R80, R80, R83 ;  /* 0x000000535050723e */ /* 0x000fe200000000ff */
[----:B------:R-:W-:Y:S01]  /*3680*/  @P4 FMUL.FTZ R179, R182, R85 ;  /* 0x00000055b6b34220 */ /* 0x000fe20000410000 */
[----:B------:R-:W-:Y:S01]  /*3690*/  F2FP.F16.F32.PACK_AB R82, R81, R82 ;  /* 0x000000525152723e */ /* 0x000fe200000000ff */
[----:B------:R-:W-:Y:S01]  /*36a0*/  @P3 FMUL.FTZ R180, R184, R87 ;  /* 0x00000057b8b43220 */ /* 0x000fe20000410000 */
[----:B------:R-:W-:-:S02]  /*36b0*/  F2FP.F16.F32.PACK_AB R81, R93, R84 ;  /* 0x000000545d51723e */ /* 0x000fc400000000ff */
[----:B------:R-:W-:-:S07]  /*36c0*/  F2FP.F16.F32.PACK_AB R83, R95, R86 ;  /* 0x000000565f53723e */ /* 0x000fce00000000ff */
.L_x_1735:
        /* <DEDUP_REMOVED lines=10> */
[----:B------:R-:W-:Y:S01]  /*3770*/  LOP3.LUT P3, RZ, R96, 0xff, RZ, 0xc0, !PT ;  /* 0x000000ff60ff7812 */ /* 0x000fe2000786c0ff */
[-C--:B------:R-:W-:Y:S01]  /*3780*/  FFMA.FTZ R76, R159, R178.reuse, R177 ;  /* 0x000000b29f4c7223 */ /* 0x080fe200000100b1 */
[----:B------:R-:W-:Y:S01]  /*3790*/  FADD.FTZ R77, R154, -R77 ;  /* 0x8000004d9a4d7221 */ /* 0x000fe20000010000 */
[----:B------:R-:W-:Y:S01]  /*37a0*/  FADD.FTZ R103, R102, -R103 ;  /* 0x8000006766677221 */ /* 0x000fe20000010000 */
[----:B------:R-:W-:Y:S01]  /*37b0*/  FFMA.FTZ R81, R160, R178, R177 ;  /* 0x000000b2a0517223 */ /* 0x000fe200000100b1 */
[----:B------:R-:W-:Y:S01]  /*37c0*/  FADD.FTZ R157, R157, -R76 ;  /* 0x8000004c9d9d7221 */ /* 0x000fe20000010000 */
[C---:B------:R-:W-:Y:S01]  /*37d0*/  FMUL.FTZ R102, R152.reuse, R77 ;  /* 0x0000004d98667220 */ /* 0x040fe20000410000 */
[----:B------:R-:W-:Y:S01]  /*37e0*/  FMUL.FTZ R155, R152, R103 ;  /* 0x00000067989b7220 */ /* 0x000fe20000410000 */
[----:B------:R-:W-:Y:S01]  /*37f0*/  LOP3.LUT P4, RZ, R96, 0xff00, RZ, 0xc0, !PT ;  /* 0x0000ff0060ff7812 */ /* 0x000fe2000788c0ff */
[----:B------:R-:W-:Y:S01]  /*3800*/  FMUL.FTZ R157, R152, R157 ;  /* 0x0000009d989d7220 */ /* 0x000fe20000410000 */
[-C--:B------:R-:W-:Y:S01]  /*3810*/  FMUL.FTZ R79, R102, R176.reuse ;  /* 0x000000b0664f7220 */ /* 0x080fe20000410000 */
[C---:B------:R-:W-:Y:S01]  /*3820*/  LOP3.LUT P5, RZ, R96.reuse, 0xff0000, RZ, 0xc0, !PT ;  /* 0x00ff000060ff7812 */ /* 0x040fe200078ac0ff */
[----:B------:R-:W-:Y:S01]  /*3830*/  FMUL.FTZ R76, R155, R176 ;  /* 0x000000b09b4c7220 */ /* 0x000fe20000410000 */
[----:B------:R-:W-:Y:S01]  /*3840*/  LOP3.LUT P6, RZ, R96, 0xff000000, RZ, 0xc0, !PT ;  /* 0xff00000060ff7812 */ /* 0x000fe200078cc0ff */
[----:B------:R-:W-:Y:S01]  /*3850*/  FMUL.FTZ R103, R79, UR4 ;  /* 0x000000044f677c20 */ /* 0x000fe20008410000 */
[----:B-----5:R-:W-:-:S02]  /*3860*/  @P3 HADD2.F32 R77, -RZ, R84.H0_H0 ;  /* 0x20000054ff4d3230 */ /* 0x020fc40000004100 */
[----:B------:R-:W-:Y:S01]  /*3870*/  FADD.FTZ R79, R158, -R81 ;  /* 0x800000519e4f7221 */ /* 0x000fe20000010000 */
[----:B------:R-:W-:Y:S01]  /*3880*/  FMUL.FTZ R76, R76, UR4 ;  /* 0x000000044c4c7c20 */ /* 0x000fe20008410000 */
[----:B------:R-:W-:Y:S01]  /*3890*/  CS2R R90, SRZ ;  /* 0x00000000005a7805 */ /* 0x000fe2000001ff00 */
[----:B------:R-:W-:Y:S02]  /*38a0*/  HFMA2 R80, -RZ, RZ, 0, 0 ;  /* 0x00000000ff507431 */ /* 0x000fe400000001ff */
[----:B------:R-:W-:Y:S02]  /*38b0*/  @P3 HADD2.F32 R78, -RZ, R60.H0_H0 ;  /* 0x2000003cff4e3230 */ /* 0x000fe40000004100 */
[----:B------:R-:W-:Y:S01]  /*38c0*/  FMUL.FTZ R158, R152, R79 ;  /* 0x0000004f989e7220 */ /* 0x000fe20000410000 */
[----:B------:R-:W-:Y:S01]  /*38d0*/  @P3 FMUL.FTZ R91, R76, R77 ;  /* 0x0000004d4c5b3220 */ /* 0x000fe20000410000 */
[----:B------:R-:W-:Y:S01]  /*38e0*/  FMUL.FTZ R77, R157, R176 ;  /* 0x000000b09d4d7220 */ /* 0x000fe20000410000 */
[----:B------:R-:W-:-:S02]  /*38f0*/  @P4 HADD2.F32 R84, -RZ, R84.H1_H1 ;  /* 0x30000054ff544230 */ /* 0x000fc40000004100 */
[----:B------:R-:W-:Y:S01]  /*3900*/  FMUL.FTZ R82, R158, R176 ;  /* 0x000000b09e527220 */ /* 0x000fe20000410000 */
[----:B------:R-:W-:Y:S01]  /*3910*/  @P3 FMUL.FTZ R80, R76, R78 ;  /* 0x0000004e4c503220 */ /* 0x000fe20000410000 */
[--C-:B------:R-:W-:Y:S02]  /*3920*/  @P5 HADD2.F32 R78, -RZ, R85.reuse.H0_H0 ;  /* 0x20000055ff4e5230 */ /* 0x100fe40000004100 */
[----:B------:R-:W-:Y:S01]  /*3930*/  FMUL.FTZ R154, R77, UR4 ;  /* 0x000000044d9a7c20 */ /* 0x000fe20008410000 */
[----:B------:R-:W-:Y:S02]  /*3940*/  @P6 HADD2.F32 R85, -RZ, R85.H1_H1 ;  /* 0x30000055ff556230 */ /* 0x000fe40000004100 */
[----:B------:R-:W-:Y:S01]  /*3950*/  FMUL.FTZ R82, R82, UR4 ;  /* 0x0000000452527c20 */ /* 0x000fe20008410000 */
[----:B------:R-:W-:Y:S02]  /*3960*/  @P6 HADD2.F32 R77, -RZ, R61.H1_H1 ;  /* 0x3000003dff4d6230 */ /* 0x000fe40000004100 */
[----:B------:R-:W-:Y:S01]  /*3970*/  @P4 FMUL.FTZ R90, R103, R84 ;  /* 0x00000054675a4220 */ /* 0x000fe20000410000 */
[----:B------:R-:W-:Y:S01]  /*3980*/  CS2R R92, SRZ ;  /* 0x00000000005c7805 */ /* 0x000fe2000001ff00 */
[----:B------:R-:W-:Y:S01]  /*3990*/  FFMA.FTZ R94, R163, R178, R177 ;  /* 0x000000b2a35e7223 */ /* 0x000fe200000100b1 */
[----:B------:R-:W-:Y:S01]  /*39a0*/  MOV R84, RZ ;  /* 0x000000ff00547202 */ /* 0x000fe20000000f00 */
[C---:B------:R-:W-:Y:S01]  /*39b0*/  @P6 FMUL.FTZ R92, R82.reuse, R85 ;  /* 0x00000055525c6220 */ /* 0x040fe20000410000 */
[----:B------:R-:W-:Y:S01]  /*39c0*/  @P6 FMUL.FTZ R84, R82, R77 ;  /* 0x0000004d52546220 */ /* 0x000fe20000410000 */
[----:B------:R-:W-:Y:S01]  /*39d0*/  LOP3.LUT P6, RZ, R97, 0xff, RZ, 0xc0, !PT ;  /* 0x000000ff61ff7812 */ /* 0x000fe200078cc0ff */
[----:B------:R-:W-:-:S02]  /*39e0*/  HFMA2 R81, -RZ, RZ, 0, 0 ;  /* 0x00000000ff517431 */ /* 0x000fc400000001ff */
[----:B------:R-:W-:Y:S02]  /*39f0*/  @P5 HADD2.F32 R79, -RZ, R61.H0_H0 ;  /* 0x2000003dff4f5230 */ /* 0x000fe40000004100 */
[----:B------:R-:W-:Y:S01]  /*3a00*/  FADD.FTZ R161, R161, -R94 ;  /* 0x8000005ea1a17221 */ /* 0x000fe20000010000 */
[----:B------:R-:W-:Y:S02]  /*3a10*/  @P4 HADD2.F32 R76, -RZ, R60.H1_H1 ;  /* 0x3000003cff4c4230 */ /* 0x000fe40000004100 */
[-CC-:B------:R-:W-:Y:S01]  /*3a20*/  FFMA.FTZ R95, R164, R178.reuse, R177.reuse ;  /* 0x000000b2a45f7223 */ /* 0x180fe200000100b1 */
[--C-:B------:R-:W-:Y:S01]  /*3a30*/  FFMA.FTZ R156, R167, R178, R177.reuse ;  /* 0x000000b2a79c7223 */ /* 0x100fe200000100b1 */
[----:B------:R-:W-:Y:S01]  /*3a40*/  FMUL.FTZ R161, R152, R161 ;  /* 0x000000a198a17220 */ /* 0x000fe20000410000 */
[C---:B------:R-:W-:Y:S01]  /*3a50*/  @P5 FMUL.FTZ R93, R154.reuse, R78 ;  /* 0x0000004e9a5d5220 */ /* 0x040fe20000410000 */
[----:B------:R-:W-:Y:S01]  /*3a60*/  @P5 FMUL.FTZ R81, R154, R79 ;  /* 0x0000004f9a515220 */ /* 0x000fe20000410000 */
[----:B------:R-:W-:Y:S01]  /*3a70*/  ISETP.GE.U32.AND P3, PT, R96, RZ, PT ;  /* 0x000000ff6000720c */ /* 0x000fe20003f66070 */
[----:B------:R-:W-:Y:S01]  /*3a80*/  FFMA.FTZ R177, R168, R178, R177 ;  /* 0x000000b2a8b17223 */ /* 0x000fe200000100b1 */
[----:B------:R-:W-:Y:S01]  /*3a90*/  MOV R83, RZ ;  /* 0x000000ff00537202 */ /* 0x000fe20000000f00 */
[----:B------:R-:W-:Y:S01]  /*3aa0*/  @P4 FMUL.FTZ R83, R103, R76 ;  /* 0x0000004c67534220 */ /* 0x000fe20000410000 */
[----:B------:R-:W-:Y:S01]  /*3ab0*/  LOP3.LUT P5, RZ, R97, 0xff00, RZ, 0xc0, !PT ;  /* 0x0000ff0061ff7812 */ /* 0x000fe200078ac0ff */
[----:B------:R-:W-:Y:S01]  /*3ac0*/  FADD.FTZ R95, R162, -R95 ;  /* 0x8000005fa25f7221 */ /* 0x000fe20000010000 */
[----:B------:R-:W-:Y:S01]  /*3ad0*/  FMUL.FTZ R76, R161, R176 ;  /* 0x000000b0a14c7220 */ /* 0x000fe20000410000 */
[----:B------:R-:W-:Y:S01]  /*3ae0*/  LOP3.LUT P4, RZ, R97, 0xff0000, RZ, 0xc0, !PT ;  /* 0x00ff000061ff7812 */ /* 0x000fe2000788c0ff */
[----:B------:R-:W-:Y:S01]  /*3af0*/  FADD.FTZ R165, R165, -R156 ;  /* 0x8000009ca5a57221 */ /* 0x000fe20000010000 */
[----:B------:R-:W-:Y:S01]  /*3b00*/  ISETP.GE.U32.AND.EX P3, PT, R97, 0x1000000, PT, P3 ;  /* 0x010000006100780c */ /* 0x000fe20003f66130 */
[----:B------:R-:W-:Y:S01]  /*3b10*/  FADD.FTZ R177, R166, -R177 ;  /* 0x800000b1a6b17221 */ /* 0x000fe20000010000 */
[----:B------:R-:W-:-:S02]  /*3b20*/  @P6 HADD2.F32 R77, -RZ, R86.H0_H0 ;  /* 0x20000056ff4d6230 */ /* 0x000fc40000004100 */
[----:B------:R-:W-:Y:S01]  /*3b30*/  FMUL.FTZ R154, R152, R95 ;  /* 0x0000005f989a7220 */ /* 0x000fe20000410000 */
[----:B------:R-:W-:Y:S01]  /*3b40*/  FMUL.FTZ R76, R76, UR4 ;  /* 0x000000044c4c7c20 */ /* 0x000fe20008410000 */
[C---:B------:R-:W-:Y:S01]  /*3b50*/  FMUL.FTZ R165, R152.reuse, R165 ;  /* 0x000000a598a57220 */ /* 0x040fe20000410000 */
[----:B------:R-:W-:Y:S01]  /*3b60*/  CS2R R94, SRZ ;  /* 0x00000000005e7805 */ /* 0x000fe2000001ff00 */
[----:B------:R-:W-:Y:S01]  /*3b70*/  FMUL.FTZ R177, R152, R177 ;  /* 0x000000b198b17220 */ /* 0x000fe20000410000 */
[----:B------:R-:W-:Y:S02]  /*3b80*/  HFMA2 R82, -RZ, RZ, 0, 0 ;  /* 0x00000000ff527431 */ /* 0x000fe400000001ff */
[-C--:B------:R-:W-:Y:S01]  /*3b90*/  FMUL.FTZ R79, R154, R176.reuse ;  /* 0x000000b09a4f7220 */ /* 0x080fe20000410000 */
[----:B------:R-:W-:Y:S02]  /*3ba0*/  @P6 HADD2.F32 R78, -RZ, R62.H0_H0 ;  /* 0x2000003eff4e6230 */ /* 0x000fe40000004100 */
[----:B------:R-:W-:Y:S01]  /*3bb0*/  @P6 FMUL.FTZ R95, R76, R77 ;  /* 0x0000004d4c5f6220 */ /* 0x000fe20000410000 */
[----:B------:R-:W-:Y:S01]  /*3bc0*/  FMUL.FTZ R77, R165, R176 ;  /* 0x000000b0a54d7220 */ /* 0x000fe20000410000 */
[----:B------:R-:W-:-:S02]  /*3bd0*/  @P5 HADD2.F32 R86, -RZ, R86.H1_H1 ;  /* 0x30000056ff565230 */ /* 0x000fc40000004100 */
[----:B------:R-:W-:Y:S01]  /*3be0*/  FMUL.FTZ R176, R177, R176 ;  /* 0x000000b0b1b07220 */ /* 0x000fe20000410000 */
[----:B------:R-:W-:Y:S01]  /*3bf0*/  FMUL.FTZ R159, R79, UR4 ;  /* 0x000000044f9f7c20 */ /* 0x000fe20008410000 */
[----:B------:R-:W-:Y:S01]  /*3c00*/  @P6 FMUL.FTZ R82, R76, R78 ;  /* 0x0000004e4c526220 */ /* 0x000fe20000410000 */
[----:B------:R-:W-:Y:S01]  /*3c10*/  FMUL.FTZ R163, R77, UR4 ;  /* 0x000000044da37c20 */ /* 0x000fe20008410000 */
[----:B------:R-:W-:Y:S02]  /*3c20*/  @P5 HADD2.F32 R76, -RZ, R62.H1_H1 ;  /* 0x3000003eff4c5230 */ /* 0x000fe40000004100 */
[----:B------:R-:W-:Y:S01]  /*3c30*/  FMUL.FTZ R176, R176, UR4 ;  /* 0x00000004b0b07c20 */ /* 0x000fe20008410000 */
[--C-:B------:R-:W-:Y:S02]  /*3c40*/  @P4 HADD2.F32 R78, -RZ, R63.reuse.H0_H0 ;  /* 0x2000003fff4e4230 */ /* 0x100fe40000004100 */
[----:B------:R-:W-:Y:S01]  /*3c50*/  @P5 FMUL.FTZ R94, R159, R86 ;  /* 0x000000569f5e5220 */ /* 0x000fe20000410000 */
[----:B------:R-:W-:-:S02]  /*3c60*/  @P3 HADD2.F32 R77, -RZ, R63.H1_H1 ;  /* 0x3000003fff4d3230 */ /* 0x000fc40000004100 */
[----:B------:R-:W-:Y:S02]  /*3c70*/  HFMA2 R97, -RZ, RZ, 0, 0 ;  /* 0x00000000ff617431 */ /* 0x000fe400000001ff */
[--C-:B------:R-:W-:Y:S01]  /*3c80*/  @P4 HADD2.F32 R96, -RZ, R87.reuse.H0_H0 ;  /* 0x20000057ff604230 */ /* 0x100fe20000004100 */
[----:B------:R-:W-:Y:S01]  /*3c90*/  MOV R85, RZ ;  /* 0x000000ff00557202 */ /* 0x000fe20000000f00 */
[----:B------:R-:W-:Y:S01]  /*3ca0*/  @P3 HADD2.F32 R79, -RZ, R87.H1_H1 ;  /* 0x30000057ff4f3230 */ /* 0x000fe20000004100 */
[----:B------:R-:W-:Y:S02]  /*3cb0*/  CS2R R86, SRZ ;  /* 0x0000000000567805 */ /* 0x000fe4000001ff00 */
[----:B------:R-:W-:Y:S01]  /*3cc0*/  MOV R103, RZ ;  /* 0x000000ff00677202 */ /* 0x000fe20000000f00 */
[----:B------:R-:W-:Y:S01]  /*3cd0*/  @P5 FMUL.FTZ R85, R159, R76 ;  /* 0x0000004c9f555220 */ /* 0x000fe20000410000 */
[----:B------:R-:W-:Y:S01]  /*3ce0*/  @P4 FMUL.FTZ R86, R163, R78 ;  /* 0x0000004ea3564220 */ /* 0x000fe20000410000 */
[C---:B------:R-:W-:Y:S01]  /*3cf0*/  @P3 FMUL.FTZ R103, R176.reuse, R77 ;  /* 0x0000004db0673220 */ /* 0x040fe20000410000 */
[----:B------:R-:W-:Y:S01]  /*3d00*/  @P3 FMUL.FTZ R97, R176, R79 ;  /* 0x0000004fb0613220 */ /* 0x000fe20000410000 */
        /* <DEDUP_REMOVED lines=10> */
.L_x_1736:
[-CC-:B0-----:R-:W-:Y:S01]  /*3db0*/  FFMA.FTZ R81, R156, R178.reuse, R177.reuse ;  /* 0x000000b29c517223 */ /* 0x181fe200000100b1 */
[-CC-:B------:R-:W-:Y:S01]  /*3dc0*/  FFMA.FTZ R103, R103, R178.reuse, R177.reuse ;  /* 0x000000b267677223 */ /* 0x180fe200000100b1 */
[----:B------:R-:W-:Y:S01]  /*3dd0*/  LOP3.LUT P3, RZ, R96, 0xff, RZ, 0xc0, !PT ;  /* 0x000000ff60ff7812 */ /* 0x000fe2000786c0ff */
[-C--:B------:R-:W-:Y:S01]  /*3de0*/  FFMA.FTZ R80, R159, R178.reuse, R177 ;  /* 0x000000b29f507223 */ /* 0x080fe200000100b1 */
        /* <DEDUP_REMOVED lines=8> */
[----:B------:R-:W-:Y:S01]  /*3e70*/  FMUL.FTZ R81, R176, R81 ;  /* 0x00000051b0517220 */ /* 0x000fe20000410000 */
[----:B------:R-:W-:Y:S01]  /*3e80*/  FADD.FTZ R157, R157, -R80 ;  /* 0x800000509d9d7221 */ /* 0x000fe20000010000 */
[----:B------:R-:W-:Y:S01]  /*3e90*/  FADD.FTZ R155, R158, -R155 ;  /* 0x8000009b9e9b7221 */ /* 0x000fe20000010000 */
[----:B------:R-:W-:Y:S01]  /*3ea0*/  FMUL.FTZ R80, R176, R103 ;  /* 0x00000067b0507220 */ /* 0x000fe20000410000 */
[----:B------:R-:W-:Y:S01]  /*3eb0*/  FMUL.FTZ R94, R81, UR4 ;  /* 0x00000004515e7c20 */ /* 0x000fe20008410000 */
[----:B------:R-:W-:-:S02]  /*3ec0*/  HFMA2 R83, -RZ, RZ, 0, 0 ;  /* 0x00000000ff537431 */ /* 0x000fc400000001ff */
[C---:B------:R-:W-:Y:S01]  /*3ed0*/  FMUL.FTZ R81, R152.reuse, R157 ;  /* 0x0000009d98517220 */ /* 0x040fe20000410000 */
[----:B------:R-:W-:Y:S01]  /*3ee0*/  FMUL.FTZ R155, R152, R155 ;  /* 0x0000009b989b7220 */ /* 0x000fe20000410000 */
[----:B------:R-:W-:Y:S02]  /*3ef0*/  @P3 HADD2.F32 R95, -RZ, R60.H0_H0 ;  /* 0x2000003cff5f3230 */ /* 0x000fe40000004100 */
[----:B------:R-:W-:Y:S01]  /*3f00*/  FMUL.FTZ R80, R80, UR4 ;  /* 0x0000000450507c20 */ /* 0x000fe20008410000 */
[--C-:B-----5:R-:W-:Y:S02]  /*3f10*/  @P3 HADD2.F32 R93, -RZ, R84.reuse.H0_H0 ;  /* 0x20000054ff5d3230 */ /* 0x120fe40000004100 */
[C---:B------:R-:W-:Y:S01]  /*3f20*/  FMUL.FTZ R81, R176.reuse, R81 ;  /* 0x00000051b0517220 */ /* 0x040fe20000410000 */
[----:B------:R-:W-:Y:S01]  /*3f30*/  FMUL.FTZ R82, R176, R155 ;  /* 0x0000009bb0527220 */ /* 0x000fe20000410000 */
[----:B------:R-:W-:Y:S02]  /*3f40*/  @P4 HADD2.F32 R103, -RZ, R84.H1_H1 ;  /* 0x30000054ff674230 */ /* 0x000fe40000004100 */
[----:B------:R-:W-:Y:S01]  /*3f50*/  @P3 FMUL.FTZ R83, R95, R80 ;  /* 0x000000505f533220 */ /* 0x000fe20000410000 */
[----:B------:R-:W-:Y:S01]  /*3f60*/  HFMA2 R84, -RZ, RZ, 0, 0 ;  /* 0x00000000ff547431 */ /* 0x000fe200000001ff */
[----:B------:R-:W-:Y:S01]  /*3f70*/  CS2R R90, SRZ ;  /* 0x00000000005a7805 */ /* 0x000fe2000001ff00 */
[----:B------:R-:W-:-:S02]  /*3f80*/  @P5 HADD2.F32 R102, -RZ, R85.H0_H0 ;  /* 0x20000055ff665230 */ /* 0x000fc40000004100 */
[----:B------:R-:W-:Y:S01]  /*3f90*/  FMUL.FTZ R81, R81, UR4 ;  /* 0x0000000451517c20 */ /* 0x000fe20008410000 */
[----:B------:R-:W-:Y:S02]  /*3fa0*/  @P6 HADD2.F32 R95, -RZ, R85.H1_H1 ;  /* 0x30000055ff5f6230 */ /* 0x000fe40000004100 */
[----:B------:R-:W-:Y:S01]  /*3fb0*/  FMUL.FTZ R82, R82, UR4 ;  /* 0x0000000452527c20 */ /* 0x000fe20008410000 */
[--C-:B------:R-:W-:Y:S02]  /*3fc0*/  @P5 HADD2.F32 R154, -RZ, R61.reuse.H0_H0 ;  /* 0x2000003dff9a5230 */ /* 0x100fe40000004100 */
[----:B------:R-:W-:Y:S01]  /*3fd0*/  @P3 FMUL.FTZ R91, R93, R80 ;  /* 0x000000505d5b3220 */ /* 0x000fe20000410000 */
[----:B------:R-:W-:Y:S02]  /*3fe0*/  @P6 HADD2.F32 R155, -RZ, R61.H1_H1 ;  /* 0x3000003dff9b6230 */ /* 0x000fe40000004100 */
[----:B------:R-:W-:Y:S01]  /*3ff0*/  @P4 FMUL.FTZ R90, R103, R94 ;  /* 0x0000005e675a4220 */ /* 0x000fe20000410000 */
[----:B------:R-:W-:Y:S01]  /*4000*/  @P4 HADD2.F32 R85, -RZ, R60.H1_H1 ;  /* 0x3000003cff554230 */ /* 0x000fe20000004100 */
[----:B------:R-:W-:-:S02]  /*4010*/  CS2R R92, SRZ ;  /* 0x00000000005c7805 */ /* 0x000fc4000001ff00 */
[----:B------:R-:W-:Y:S01]  /*4020*/  MOV R103, RZ ;  /* 0x000000ff00677202 */ /* 0x000fe20000000f00 */
[-C--:B------:R-:W-:Y:S01]  /*4030*/  @P5 FMUL.FTZ R93, R102, R81.reuse ;  /* 0x00000051665d5220 */ /* 0x080fe20000410000 */
[----:B------:R-:W-:Y:S01]  /*4040*/  @P5 FMUL.FTZ R84, R154, R81 ;  /* 0x000000519a545220 */ /* 0x000fe20000410000 */
[-C--:B------:R-:W-:Y:S01]  /*4050*/  @P6 FMUL.FTZ R92, R95, R82.reuse ;  /* 0x000000525f5c6220 */ /* 0x080fe20000410000 */
[----:B------:R-:W-:Y:S01]  /*4060*/  @P6 FMUL.FTZ R103, R155, R82 ;  /* 0x000000529b676220 */ /* 0x000fe20000410000 */
[----:B------:R-:W-:Y:S01]  /*4070*/  MOV R80, RZ ;  /* 0x000000ff00507202 */ /* 0x000fe20000000f00 */
[-CC-:B------:R-:W-:Y:S01]  /*4080*/  FFMA.FTZ R82, R163, R178.reuse, R177.reuse ;  /* 0x000000b2a3527223 */ /* 0x180fe200000100b1 */
[C---:B------:R-:W-:Y:S01]  /*4090*/  LOP3.LUT P6, RZ, R97.reuse, 0xff, RZ, 0xc0, !PT ;  /* 0x000000ff61ff7812 */ /* 0x040fe200078cc0ff */
[--C-:B------:R-:W-:Y:S01]  /*40a0*/  FFMA.FTZ R81, R164, R178, R177.reuse ;  /* 0x000000b2a4517223 */ /* 0x100fe200000100b1 */
[----:B------:R-:W-:Y:S01]  /*40b0*/  LOP3.LUT P5, RZ, R97, 0xff00, RZ, 0xc0, !PT ;  /* 0x0000ff0061ff7812 */ /* 0x000fe200078ac0ff */
[----:B------:R-:W-:Y:S01]  /*40c0*/  @P4 FMUL.FTZ R80, R85, R94 ;  /* 0x0000005e55504220 */ /* 0x000fe20000410000 */
[----:B------:R-:W-:Y:S01]  /*40d0*/  ISETP.GE.U32.AND P3, PT, R96, RZ, PT ;  /* 0x000000ff6000720c */ /* 0x000fe20003f66070 */
[-CC-:B------:R-:W-:Y:S01]  /*40e0*/  FFMA.FTZ R94, R167, R178.reuse, R177.reuse ;  /* 0x000000b2a75e7223 */ /* 0x180fe200000100b1 */
[----:B------:R-:W-:Y:S01]  /*40f0*/  FFMA.FTZ R177, R168, R178, R177 ;  /* 0x000000b2a8b17223 */ /* 0x000fe200000100b1 */
[----:B------:R-:W-:Y:S01]  /*4100*/  FADD.FTZ R161, R161, -R82 ;  /* 0x80000052a1a17221 */ /* 0x000fe20000010000 */
[----:B------:R-:W-:Y:S01]  /*4110*/  FADD.FTZ R85, R162, -R81 ;  /* 0x80000051a2557221 */ /* 0x000fe20000010000 */
[----:B------:R-:W-:Y:S01]  /*4120*/  LOP3.LUT P4, RZ, R97, 0xff0000, RZ, 0xc0, !PT ;  /* 0x00ff000061ff7812 */ /* 0x000fe2000788c0ff */
[----:B------:R-:W-:Y:S01]  /*4130*/  FADD.FTZ R165, R165, -R94 ;  /* 0x8000005ea5a57221 */ /* 0x000fe20000010000 */
[----:B------:R-:W-:Y:S01]  /*4140*/  ISETP.GE.U32.AND.EX P3, PT, R97, 0x1000000, PT, P3 ;  /* 0x010000006100780c */ /* 0x000fe20003f66130 */
[----:B------:R-:W-:Y:S01]  /*4150*/  FADD.FTZ R177, R166, -R177 ;  /* 0x800000b1a6b17221 */ /* 0x000fe20000010000 */
[C---:B------:R-:W-:Y:S01]  /*4160*/  FMUL.FTZ R81, R152.reuse, R161 ;  /* 0x000000a198517220 */ /* 0x040fe20000410000 */
[C---:B------:R-:W-:Y:S01]  /*4170*/  FMUL.FTZ R85, R152.reuse, R85 ;  /* 0x0000005598557220 */ /* 0x040fe20000410000 */
[C---:B------:R-:W-:Y:S01]  /*4180*/  FMUL.FTZ R165, R152.reuse, R165 ;  /* 0x000000a598a57220 */ /* 0x040fe20000410000 */
[----:B------:R-:W-:Y:S01]  /*4190*/  FMUL.FTZ R177, R152, R177 ;  /* 0x000000b198b17220 */ /* 0x000fe20000410000 */
[C---:B------:R-:W-:Y:S01]  /*41a0*/  FMUL.FTZ R81, R176.reuse, R81 ;  /* 0x00000051b0517220 */ /* 0x040fe20000410000 */
[----:B------:R-:W-:Y:S01]  /*41b0*/  FMUL.FTZ R85, R176, R85 ;  /* 0x00000055b0557220 */ /* 0x000fe20000410000 */
[----:B------:R-:W-:-:S02]  /*41c0*/  @P6 HADD2.F32 R96, -RZ, R86.H0_H0 ;  /* 0x20000056ff606230 */ /* 0x000fc40000004100 */
[----:B------:R-:W-:Y:S02]  /*41d0*/  HFMA2 R82, -RZ, RZ, 0, 0 ;  /* 0x00000000ff527431 */ /* 0x000fe400000001ff */
[----:B------:R-:W-:Y:S02]  /*41e0*/  @P5 HADD2.F32 R97, -RZ, R86.H1_H1 ;  /* 0x30000056ff615230 */ /* 0x000fe40000004100 */
[C---:B------:R-:W-:Y:S01]  /*41f0*/  FMUL.FTZ R86, R176.reuse, R165 ;  /* 0x000000a5b0567220 */ /* 0x040fe20000410000 */
[--C-:B------:R-:W-:Y:S02]  /*4200*/  @P6 HADD2.F32 R152, -RZ, R62.reuse.H0_H0 ;  /* 0x2000003eff986230 */ /* 0x100fe40000004100 */
[----:B------:R-:W-:Y:S01]  /*4210*/  FMUL.FTZ R176, R176, R177 ;  /* 0x000000b1b0b07220 */ /* 0x000fe20000410000 */
[----:B------:R-:W-:Y:S01]  /*4220*/  FMUL.FTZ R81, R81, UR4 ;  /* 0x0000000451517c20 */ /* 0x000fe20008410000 */
[----:B------:R-:W-:Y:S01]  /*4230*/  FMUL.FTZ R102, R85, UR4 ;  /* 0x0000000455667c20 */ /* 0x000fe20008410000 */
[----:B------:R-:W-:Y:S01]  /*4240*/  @P5 HADD2.F32 R155, -RZ, R62.H1_H1 ;  /* 0x3000003eff9b5230 */ /* 0x000fe20000004100 */
[----:B------:R-:W-:Y:S01]  /*4250*/  CS2R R94, SRZ ;  /* 0x00000000005e7805 */ /* 0x000fe2000001ff00 */
[----:B------:R-:W-:-:S02]  /*4260*/  @P4 HADD2.F32 R159, -RZ, R63.H0_H0 ;  /* 0x2000003fff9f4230 */ /* 0x000fc40000004100 */
[----:B------:R-:W-:Y:S01]  /*4270*/  FMUL.FTZ R86, R86, UR4 ;  /* 0x0000000456567c20 */ /* 0x000fe20008410000 */
[----:B------:R-:W-:Y:S02]  /*4280*/  @P3 HADD2.F32 R163, -RZ, R63.H1_H1 ;  /* 0x3000003fffa33230 */ /* 0x000fe40000004100 */
[----:B------:R-:W-:Y:S01]  /*4290*/  FMUL.FTZ R176, R176, UR4 ;  /* 0x00000004b0b07c20 */ /* 0x000fe20008410000 */
[-C--:B------:R-:W-:Y:S01]  /*42a0*/  @P6 FMUL.FTZ R95, R96, R81.reuse ;  /* 0x00000051605f6220 */ /* 0x080fe20000410000 */
[----:B------:R-:W-:Y:S01]  /*42b0*/  @P6 FMUL.FTZ R82, R152, R81 ;  /* 0x0000005198526220 */ /* 0x000fe20000410000 */
[-C--:B------:R-:W-:Y:S01]  /*42c0*/  @P5 FMUL.FTZ R94, R97, R102.reuse ;  /* 0x00000066615e5220 */ /* 0x080fe20000410000 */
[--C-:B------:R-:W-:Y:S01]  /*42d0*/  @P4 HADD2.F32 R157, -RZ, R87.reuse.H0_H0 ;  /* 0x20000057ff9d4230 */ /* 0x100fe20000004100 */
[----:B------:R-:W-:Y:S01]  /*42e0*/  MOV R81, RZ ;  /* 0x000000ff00517202 */ /* 0x000fe20000000f00 */
[----:B------:R-:W-:Y:S01]  /*42f0*/  @P3 HADD2.F32 R161, -RZ, R87.H1_H1 ;  /* 0x30000057ffa13230 */ /* 0x000fe20000004100 */
[----:B------:R-:W-:Y:S01]  /*4300*/  CS2R R96, SRZ ;  /* 0x0000000000607805 */ /* 0x000fe2000001ff00 */
        /* <DEDUP_REMOVED lines=11> */
.L_x_1737:
[----:B------:R-:W0:Y:S01]  /*43c0*/  @P0 LDC.64 R84, c[0x0][0x478] ;  /* 0x00011e00ff540b82 */ /* 0x000e220000000a00 */
[----:B------:R-:W-:-:S04]  /*43d0*/  IMAD.WIDE.U32 R88, R153, 0x10, R88 ;  /* 0x0000001099587825 */ /* 0x000fc800078e0058 */
[----:B0-----:R-:W-:-:S05]  /*43e0*/  @P0 IMAD.WIDE.U32 R84, R153, 0x10, R84 ;  /* 0x0000001099540825 */ /* 0x001fca00078e0054 */
[----:B------:R0:W-:Y:S04]  /*43f0*/  @P0 STG.E.128 desc[UR6][R84.64], R76 ;  /* 0x0000004c54000986 */ /* 0x0001e8000c101d06 */
[----:B------:R0:W-:Y:S01]  /*4400*/  STG.E.128 desc[UR6][R88.64], R80 ;  /* 0x0000005058007986 */ /* 0x0001e2000c101d06 */
[----:B------:R-:W-:Y:S05]  /*4410*/  BRA `(.L_x_1738) ;  /* 0x0000002800a87947 */ /* 0x000fea0003800000 */
.L_x_1731:
[----:B------:R-:W0:Y:S02]  /*4420*/  LDC.64 R90, c[0x0][0x390] ;  /* 0x0000e400ff5a7b82 */ /* 0x000e240000000a00 */
[----:B0-----:R-:W-:-:S06]  /*4430*/  IMAD.WIDE.U32 R80, R171, 0x10, R90 ;  /* 0x00000010ab507825 */ /* 0x001fcc00078e005a */
[----:B------:R-:W5:Y:S01]  /*4440*/  LDG.E.128 R80, desc[UR6][R80.64] ;  /* 0x0000000650507981 */ /* 0x000f62000c1e1d00 */
[----:B------:R-:W-:-:S04]  /*4450*/  UISETP.NE.U32.AND UP0, UPT, UR14, URZ, UPT ;  /* 0x000000ff0e00728c */ /* 0x000fc8000bf05070 */
[----:B------:R-:W-:-:S09]  /*4460*/  UISETP.NE.AND.EX UP0, UPT, UR15, URZ, UPT, UP0 ;  /* 0x000000ff0f00728c */ /* 0x000fd2000bf05300 */
[----:B------:R-:W-:Y:S05]  /*4470*/  BRA.U UP0, `(.L_x_1739) ;  /* 0x0000000500ac7547 */ /* 0x000fea000b800000 */
[-CC-:B------:R-:W-:Y:S01]  /*4480*/  FFMA.FTZ R169, R169, R178.reuse, R177.reuse ;  /* 0x000000b2a9a97223 */ /* 0x180fe200000100b1 */
[----:B-----5:R-:W-:Y:S01]  /*4490*/  LOP3.LUT P0, RZ, R100, 0xff, RZ, 0xc0, !PT ;  /* 0x000000ff64ff7812 */ /* 0x020fe2000780c0ff */
[-CC-:B------:R-:W-:Y:S01]  /*44a0*/  FFMA.FTZ R224, R224, R178.reuse, R177.reuse ;  /* 0x000000b2e0e07223 */ /* 0x180fe200000100b1 */
[--C-:B------:R-:W-:Y:S02]  /*44b0*/  HADD2.F32 R85, -RZ, R64.reuse.H0_H0 ;  /* 0x20000040ff557230 */ /* 0x100fe40000004100 */
[----:B------:R-:W-:Y:S01]  /*44c0*/  FFMA.FTZ R222, R222, R178, R177 ;  /* 0x000000b2dede7223 */ /* 0x000fe200000100b1 */
[----:B------:R-:W-:Y:S01]  /*44d0*/  FADD.FTZ R169, R226, -R169 ;  /* 0x800000a9e2a97221 */ /* 0x000fe20000010000 */
[C---:B------:R-:W-:Y:S01]  /*44e0*/  LOP3.LUT P3, RZ, R100.reuse, 0xff00, RZ, 0xc0, !PT ;  /* 0x0000ff0064ff7812 */ /* 0x040fe2000786c0ff */
[----:B------:R-:W-:Y:S01]  /*44f0*/  HADD2.F32 R87, -RZ, R64.H1_H1 ;  /* 0x30000040ff577230 */ /* 0x000fe20000004100 */
[----:B------:R-:W-:Y:S01]  /*4500*/  LOP3.LUT P4, RZ, R100, 0xff0000, RZ, 0xc0, !PT ;  /* 0x00ff000064ff7812 */ /* 0x000fe2000788c0ff */
[----:B------:R-:W-:Y:S01]  /*4510*/  FADD.FTZ R224, R223, -R224 ;  /* 0x800000e0dfe07221 */ /* 0x000fe20000010000 */
[----:B------:R-:W-:-:S02]  /*4520*/  HADD2.F32 R89, -RZ, R65.H0_H0 ;  /* 0x20000041ff597230 */ /* 0x000fc40000004100 */
[----:B------:R-:W-:Y:S01]  /*4530*/  FADD.FTZ R222, R221, -R222 ;  /* 0x800000deddde7221 */ /* 0x000fe20000010000 */
[C---:B------:R-:W-:Y:S01]  /*4540*/  FFMA.FTZ R85, R152.reuse, R169, R85 ;  /* 0x000000a998557223 */ /* 0x040fe20000010055 */
[C---:B------:R-:W-:Y:S01]  /*4550*/  FFMA.FTZ R87, R152.reuse, R224, R87 ;  /* 0x000000e098577223 */ /* 0x040fe20000010057 */
[----:B------:R-:W-:Y:S02]  /*4560*/  HFMA2 R169, -RZ, RZ, 0, 0 ;  /* 0x00000000ffa97431 */ /* 0x000fe400000001ff */
[----:B------:R-:W-:Y:S01]  /*4570*/  FFMA.FTZ R89, R152, R222, R89 ;  /* 0x000000de98597223 */ /* 0x000fe20000010059 */
[-C--:B------:R-:W-:Y:S01]  /*4580*/  FMUL.FTZ R85, R85, R176.reuse ;  /* 0x000000b055557220 */ /* 0x080fe20000410000 */
[----:B------:R-:W-:Y:S02]  /*4590*/  @P0 HADD2.F32 R84, -RZ, R80.H0_H0 ;  /* 0x20000050ff540230 */ /* 0x000fe40000004100 */
[-C--:B------:R-:W-:Y:S01]  /*45a0*/  FMUL.FTZ R87, R87, R176.reuse ;  /* 0x000000b057577220 */ /* 0x080fe20000410000 */
[----:B------:R-:W-:Y:S01]  /*45b0*/  FMUL.FTZ R89, R89, R176 ;  /* 0x000000b059597220 */ /* 0x000fe20000410000 */
[----:B------:R-:W-:Y:S01]  /*45c0*/  FMUL.FTZ R93, R85, UR4 ;  /* 0x00000004555d7c20 */ /* 0x000fe20008410000 */
[----:B------:R-:W-:-:S02]  /*45d0*/  HFMA2 R173, -RZ, RZ, 0, 0 ;  /* 0x00000000ffad7431 */ /* 0x000fc400000001ff */
[----:B------:R-:W-:Y:S02]  /*45e0*/  @P3 HADD2.F32 R80, -RZ, R80.H1_H1 ;  /* 0x30000050ff503230 */ /* 0x000fe40000004100 */
[----:B------:R-:W-:Y:S01]  /*45f0*/  FMUL.FTZ R87, R87, UR4 ;  /* 0x0000000457577c20 */ /* 0x000fe20008410000 */
[--C-:B------:R-:W-:Y:S02]  /*4600*/  @P3 HADD2.F32 R94, -RZ, R52.reuse.H1_H1 ;  /* 0x30000034ff5e3230 */ /* 0x100fe40000004100 */
[----:B------:R-:W-:Y:S01]  /*4610*/  @P0 FMUL.FTZ R169, R93, R84 ;  /* 0x000000545da90220 */ /* 0x000fe20000410000 */
[----:B------:R-:W-:Y:S02]  /*4620*/  @P4 HADD2.F32 R88, -RZ, R81.H0_H0 ;  /* 0x20000051ff584230 */ /* 0x000fe40000004100 */
[----:B------:R-:W-:Y:S01]  /*4630*/  FMUL.FTZ R89, R89, UR4 ;  /* 0x0000000459597c20 */ /* 0x000fe20008410000 */
[----:B------:R-:W-:Y:S01]  /*4640*/  @P4 HADD2.F32 R172, -RZ, R53.H0_H0 ;  /* 0x20000035ffac4230 */ /* 0x000fe20000004100 */
[----:B------:R-:W-:Y:S01]  /*4650*/  CS2R R84, SRZ ;  /* 0x0000000000547805 */ /* 0x000fe2000001ff00 */
[----:B------:R-:W-:-:S02]  /*4660*/  @P0 HADD2.F32 R92, -RZ, R52.H0_H0 ;  /* 0x20000034ff5c0230 */ /* 0x000fc40000004100 */
[--C-:B------:R-:W-:Y:S01]  /*4670*/  FFMA.FTZ R214, R214, R178, R177.reuse ;  /* 0x000000b2d6d67223 */ /* 0x100fe200000100b1 */
[----:B------:R-:W-:Y:S01]  /*4680*/  MOV R170, RZ ;  /* 0x000000ff00aa7202 */ /* 0x000fe20000000f00 */
[----:B------:R-:W-:Y:S01]  /*4690*/  @P3 FMUL.FTZ R170, R87, R80 ;  /* 0x0000005057aa3220 */ /* 0x000fe20000410000 */
[----:B------:R-:W-:Y:S01]  /*46a0*/  MOV R86, RZ ;  /* 0x000000ff00567202 */ /* 0x000fe20000000f00 */
[----:B------:R-:W-:Y:S01]  /*46b0*/  @P3 FMUL.FTZ R84, R94, R87 ;  /* 0x000000575e543220 */ /* 0x000fe20000410000 */
[----:B------:R-:W-:Y:S01]  /*46c0*/  @P4 FMUL.FTZ R173, R89, R88 ;  /* 0x0000005859ad4220 */ /* 0x000fe20000410000 */
[----:B------:R-:W-:Y:S01]  /*46d0*/  @P4 FMUL.FTZ R86, R172, R89 ;  /* 0x00000059ac564220 */ /* 0x000fe20000410000 */
[----:B------:R-:W-:Y:S02]  /*46e0*/  HADD2.F32 R87, -RZ, R65.H1_H1 ;  /* 0x30000041ff577230 */ /* 0x000fe40000004100 */
[----:B------:R-:W-:Y:S01]  /*46f0*/  @P0 FMUL.FTZ R85, R92, R93 ;  /* 0x0000005d5c550220 */ /* 0x000fe20000410000 */
[----:B------:R-:W-:Y:S01]  /*4700*/  LOP3.LUT P5, RZ, R101, 0xff, RZ, 0xc0, !PT ;  /* 0x000000ff65ff7812 */ /* 0x000fe200078ac0ff */
[----:B------:R-:W-:Y:S01]  /*4710*/  FADD.FTZ R214, R215, -R214 ;  /* 0x800000d6d7d67221 */ /* 0x000fe20000010000 */
[----:B------:R-:W-:Y:S01]  /*4720*/  LOP3.LUT P4, RZ, R101, 0xff00, RZ, 0xc0, !PT ;  /* 0x0000ff0065ff7812 */ /* 0x000fe2000788c0ff */
[-CC-:B------:R-:W-:Y:S01]  /*4730*/  FFMA.FTZ R210, R210, R178.reuse, R177.reuse ;  /* 0x000000b2d2d27223 */ /* 0x180fe200000100b1 */
[----:B------:R-:W-:Y:S01]  /*4740*/  FFMA.FTZ R208, R208, R178, R177 ;  /* 0x000000b2d0d07223 */ /* 0x000fe200000100b1 */
[C---:B------:R-:W-:Y:S01]  /*4750*/  ISETP.GE.U32.AND P0, PT, R100.reuse, RZ, PT ;  /* 0x000000ff6400720c */ /* 0x040fe20003f06070 */
[--C-:B------:R-:W-:Y:S01]  /*4760*/  HADD2.F32 R89, -RZ, R66.reuse.H0_H0 ;  /* 0x20000042ff597230 */ /* 0x100fe20000004100 */
[----:B------:R-:W-:Y:S01]  /*4770*/  LOP3.LUT P6, RZ, R100, 0xff000000, RZ, 0xc0, !PT ;  /* 0xff00000064ff7812 */ /* 0x000fe200078cc0ff */
[----:B------:R-:W-:-:S02]  /*4780*/  HADD2.F32 R93, -RZ, R66.H1_H1 ;  /* 0x30000042ff5d7230 */ /* 0x000fc40000004100 */
[----:B------:R-:W-:Y:S01]  /*4790*/  FADD.FTZ R210, R211, -R210 ;  /* 0x800000d2d3d27221 */ /* 0x000fe20000010000 */
[----:B------:R-:W-:Y:S01]  /*47a0*/  FADD.FTZ R208, R209, -R208 ;  /* 0x800000d0d1d07221 */ /* 0x000fe20000010000 */
[----:B------:R-:W-:Y:S01]  /*47b0*/  FFMA.FTZ R87, R152, R214, R87 ;  /* 0x000000d698577223 */ /* 0x000fe20000010057 */
[C---:B------:R-:W-:Y:S01]  /*47c0*/  LOP3.LUT P3, RZ, R101.reuse, 0xff0000, RZ, 0xc0, !PT ;  /* 0x00ff000065ff7812 */ /* 0x040fe2000786c0ff */
[-CC-:B------:R-:W-:Y:S01]  /*47d0*/  FFMA.FTZ R206, R206, R178.reuse, R177.reuse ;  /* 0x000000b2cece7223 */ /* 0x180fe200000100b1 */
[----:B------:R-:W-:Y:S01]  /*47e0*/  ISETP.GE.U32.AND.EX P0, PT, R101, 0x1000000, PT, P0 ;  /* 0x010000006500780c */ /* 0x000fe20003f06100 */
[----:B------:R-:W-:Y:S01]  /*47f0*/  FFMA.FTZ R204, R204, R178, R177 ;  /* 0x000000b2cccc7223 */ /* 0x000fe200000100b1 */
[C---:B------:R-:W-:Y:S01]  /*4800*/  FFMA.FTZ R89, R152.reuse, R210, R89 ;  /* 0x000000d298597223 */ /* 0x040fe20000010059 */
[----:B------:R-:W-:Y:S01]  /*4810*/  FFMA.FTZ R93, R152, R208, R93 ;  /* 0x000000d0985d7223 */ /* 0x000fe2000001005d */
[----:B------:R-:W-:Y:S01]  /*4820*/  FMUL.FTZ R87, R87, R176 ;  /* 0x000000b057577220 */ /* 0x000fe20000410000 */
[----:B------:R-:W-:-:S02]  /*4830*/  HADD2.F32 R95, -RZ, R67.H0_H0 ;  /* 0x20000043ff5f7230 */ /* 0x000fc40000004100 */
[----:B------:R-:W-:Y:S01]  /*4840*/  FADD.FTZ R206, R207, -R206 ;  /* 0x800000cecfce7221 */ /* 0x000fe20000010000 */
[----:B------:R-:W-:Y:S02]  /*4850*/  HADD2.F32 R101, -RZ, R67.H1_H1 ;  /* 0x30000043ff657230 */ /* 0x000fe40000004100 */
[----:B------:R-:W-:Y:S01]  /*4860*/  FADD.FTZ R204, R205, -R204 ;  /* 0x800000cccdcc7221 */ /* 0x000fe20000010000 */
[----:B------:R-:W-:Y:S01]  /*4870*/  FMUL.FTZ R94, R87, UR4 ;  /* 0x00000004575e7c20 */ /* 0x000fe20008410000 */
[-C--:B------:R-:W-:Y:S01]  /*4880*/  FMUL.FTZ R89, R89, R176.reuse ;  /* 0x000000b059597220 */ /* 0x080fe20000410000 */
[----:B------:R-:W-:Y:S01]  /*4890*/  FMUL.FTZ R93, R93, R176 ;  /* 0x000000b05d5d7220 */ /* 0x000fe20000410000 */
[--C-:B------:R-:W-:Y:S02]  /*48a0*/  @P5 HADD2.F32 R80, -RZ, R82.reuse.H0_H0 ;  /* 0x20000052ff505230 */ /* 0x100fe40000004100 */
[----:B------:R-:W-:Y:S01]  /*48b0*/  FFMA.FTZ R95, R152, R206, R95 ;  /* 0x000000ce985f7223 */ /* 0x000fe2000001005f */
[----:B------:R-:W-:-:S02]  /*48c0*/  @P4 HADD2.F32 R87, -RZ, R82.H1_H1 ;  /* 0x30000052ff574230 */ /* 0x000fc40000004100 */
[----:B------:R-:W-:Y:S02]  /*48d0*/  HFMA2 R82, -RZ, RZ, 0, 0 ;  /* 0x00000000ff527431 */ /* 0x000fe400000001ff */
[----:B------:R-:W-:Y:S01]  /*48e0*/  FFMA.FTZ R195, R152, R204, R101 ;  /* 0x000000cc98c37223 */ /* 0x000fe20000010065 */
[----:B------:R-:W-:Y:S02]  /*48f0*/  @P5 HADD2.F32 R174, -RZ, R54.H0_H0 ;  /* 0x20000036ffae5230 */ /* 0x000fe40000004100 */
[----:B------:R-:W-:Y:S02]  /*4900*/  HFMA2 R172, -RZ, RZ, 0, 0 ;  /* 0x00000000ffac7431 */ /* 0x000fe400000001ff */
[----:B------:R-:W-:Y:S01]  /*4910*/  FMUL.FTZ R89, R89, UR4 ;  /* 0x0000000459597c20 */ /* 0x000fe20008410000 */
[----:B------:R-:W-:Y:S01]  /*4920*/  FMUL.FTZ R196, R93, UR4 ;  /* 0x000000045dc47c20 */ /* 0x000fe20008410000 */
[----:B------:R-:W-:Y:S01]  /*4930*/  @P6 HADD2.F32 R81, -RZ, R81.H1_H1 ;  /* 0x30000051ff516230 */ /* 0x000fe20000004100 */
[----:B------:R-:W-:Y:S01]  /*4940*/  CS2R R100, SRZ ;  /* 0x0000000000647805 */ /* 0x000fe2000001ff00 */
[----:B------:R-:W-:-:S02]  /*4950*/  @P3 HADD2.F32 R88, -RZ, R83.H0_H0 ;  /* 0x20000053ff583230 */ /* 0x000fc40000004100 */
[-C--:B------:R-:W-:Y:S01]  /*4960*/  FMUL.FTZ R95, R95, R176.reuse ;  /* 0x000000b05f5f7220 */ /* 0x080fe20000410000 */
[----:B------:R-:W-:Y:S02]  /*4970*/  @P0 HADD2.F32 R92, -RZ, R83.H1_H1 ;  /* 0x30000053ff5c0230 */ /* 0x000fe40000004100 */
[----:B------:R-:W-:Y:S01]  /*4980*/  FMUL.FTZ R195, R195, R176 ;  /* 0x000000b0c3c37220 */ /* 0x000fe20000410000 */
[----:B------:R-:W-:Y:S02]  /*4990*/  @P6 HADD2.F32 R83, -RZ, R53.H1_H1 ;  /* 0x30000035ff536230 */ /* 0x000fe40000004100 */
[----:B------:R-:W-:Y:S01]  /*49a0*/  @P5 FMUL.FTZ R101, R89, R80 ;  /* 0x0000005059655220 */ /* 0x000fe20000410000 */
[----:B------:R-:W-:Y:S01]  /*49b0*/  @P5 FMUL.FTZ R82, R174, R89 ;  /* 0x00000059ae525220 */ /* 0x000fe20000410000 */
[----:B------:R-:W-:Y:S01]  /*49c0*/  @P4 FMUL.FTZ R100, R196, R87 ;  /* 0x00000057c4644220 */ /* 0x000fe20000410000 */
[----:B------:R-:W-:Y:S02]  /*49d0*/  HFMA2 R87, -RZ, RZ, 0, 0 ;  /* 0x00000000ff577431 */ /* 0x000fe400000001ff */
[----:B------:R-:W-:-:S02]  /*49e0*/  @P4 HADD2.F32 R89, -RZ, R54.H1_H1 ;  /* 0x30000036ff594230 */ /* 0x000fc40000004100 */
[----:B------:R-:W-:Y:S01]  /*49f0*/  @P6 FMUL.FTZ R172, R94, R81 ;  /* 0x000000515eac6220 */ /* 0x000fe20000410000 */
[--C-:B------:R-:W-:Y:S01]  /*4a00*/  @P3 HADD2.F32 R80, -RZ, R55.reuse.H0_H0 ;  /* 0x20000037ff503230 */ /* 0x100fe20000004100 */
[----:B------:R-:W-:Y:S01]  /*4a10*/  MOV R81, RZ ;  /* 0x000000ff00517202 */ /* 0x000fe20000000f00 */
[----:B------:R-:W-:Y:S02]  /*4a20*/  @P0 HADD2.F32 R198, -RZ, R55.H1_H1 ;  /* 0x30000037ffc60230 */ /* 0x000fe40000004100 */
[----:B------:R-:W-:Y:S01]  /*4a30*/  FMUL.FTZ R95, R95, UR4 ;  /* 0x000000045f5f7c20 */ /* 0x000fe20008410000 */
[----:B------:R-:W-:Y:S01]  /*4a40*/  FMUL.FTZ R195, R195, UR4 ;  /* 0x00000004c3c37c20 */ /* 0x000fe20008410000 */
[----:B------:R-:W-:Y:S01]  /*4a50*/  @P6 FMUL.FTZ R81, R83, R94 ;  /* 0x0000005e53516220 */ /* 0x000fe20000410000 */
[----:B------:R-:W-:Y:S01]  /*4a60*/  MOV R83, RZ ;  /* 0x000000ff00537202 */ /* 0x000fe20000000f00 */
[----:B------:R-:W-:Y:S01]  /*4a70*/  @P4 FMUL.FTZ R83, R89, R196 ;  /* 0x000000c459534220 */ /* 0x000fe20000410000 */
[----:B------:R-:W-:Y:S01]  /*4a80*/  MOV R94, RZ ;  /* 0x000000ff005e7202 */ /* 0x000fe20000000f00 */
[----:B------:R-:W-:Y:S01]  /*4a90*/  @P3 FMUL.FTZ R87, R80, R95 ;  /* 0x0000005f50573220 */ /* 0x000fe20000410000 */
[----:B------:R-:W-:Y:S01]  /*4aa0*/  @P0 FMUL.FTZ R94, R198, R195 ;  /* 0x000000c3c65e0220 */ /* 0x000fe20000410000 */
[----:B------:R-:W-:-:S02]  /*4ab0*/  CS2R R174, SRZ ;  /* 0x0000000000ae7805 */ /* 0x000fc4000001ff00 */
[----:B------:R-:W-:Y:S01]  /*4ac0*/  F2FP.F16.F32.PACK_AB R82, R83, R82 ;  /* 0x000000525352723e */ /* 0x000fe200000000ff */
[----:B------:R-:W-:Y:S01]  /*4ad0*/  @P3 FMUL.FTZ R175, R95, R88 ;  /* 0x000000585faf3220 */ /* 0x000fe20000410000 */
[----:B------:R-:W-:Y:S01]  /*4ae0*/  @P0 FMUL.FTZ R174, R195, R92 ;  /* 0x0000005cc3ae0220 */ /* 0x000fe20000410000 */
[----:B------:R-:W-:Y:S02]  /*4af0*/  F2FP.F16.F32.PACK_AB R81, R81, R86 ;  /* 0x000000565151723e */ /* 0x000fe400000000ff */
[----:B------:R-:W-:Y:S02]  /*4b00*/  F2FP.F16.F32.PACK_AB R80, R84, R85 ;  /* 0x000000555450723e */ /* 0x000fe400000000ff */
[----:B------:R-:W-:Y:S01]  /*4b10*/  F2FP.F16.F32.PACK_AB R83, R94, R87 ;  /* 0x000000575e53723e */ /* 0x000fe200000000ff */
[----:B------:R-:W-:Y:S06]  /*4b20*/  BRA `(.L_x_1740) ;  /* 0x0000000400b47947 */ /* 0x000fec0003800000 */
.L_x_1739:
[-C--:B------:R-:W-:Y:S01]  /*4b30*/  FFMA.FTZ R169, R169, R178.reuse, R177 ;  /* 0x000000b2a9a97223 */ /* 0x080fe200000100b1 */
[C---:B-----5:R-:W-:Y:S01]  /*4b40*/  LOP3.LUT P0, RZ, R100.reuse, 0xff, RZ, 0xc0, !PT ;  /* 0x000000ff64ff7812 */ /* 0x060fe2000780c0ff */
[--C-:B------:R-:W-:Y:S01]  /*4b50*/  HADD2.F32 R77, -RZ, R64.reuse.H0_H0 ;  /* 0x20000040ff4d7230 */ /* 0x100fe20000004100 */
[----:B------:R-:W-:Y:S01]  /*4b60*/  LOP3.LUT P3, RZ, R100, 0xff00, RZ, 0xc0, !PT ;  /* 0x0000ff0064ff7812 */ /* 0x000fe2000786c0ff */
[----:B------:R-:W-:Y:S01]  /*4b70*/  FADD.FTZ R79, R226, -R169 ;  /* 0x800000a9e24f7221 */ /* 0x000fe20000010000 */
[-CC-:B------:R-:W-:Y:S01]  /*4b80*/  FFMA.FTZ R224, R224, R178.reuse, R177.reuse ;  /* 0x000000b2e0e07223 */ /* 0x180fe200000100b1 */
[----:B------:R-:W-:Y:S01]  /*4b90*/  FFMA.FTZ R222, R222, R178, R177 ;  /* 0x000000b2dede7223 */ /* 0x000fe200000100b1 */
[----:B------:R-:W-:Y:S01]  /*4ba0*/  LOP3.LUT P4, RZ, R100, 0xff0000, RZ, 0xc0, !PT ;  /* 0x00ff000064ff7812 */ /* 0x000fe2000788c0ff */
[----:B------:R-:W-:Y:S01]  /*4bb0*/  FFMA.FTZ R79, R152, R79, R77 ;  /* 0x0000004f984f7223 */ /* 0x000fe2000001004d */
[----:B------:R-:W-:Y:S02]  /*4bc0*/  HADD2.F32 R77, -RZ, R64.H1_H1 ;  /* 0x30000040ff4d7230 */ /* 0x000fe40000004100 */
[----:B------:R-:W-:Y:S01]  /*4bd0*/  FADD.FTZ R223, R223, -R224 ;  /* 0x800000e0dfdf7221 */ /* 0x000fe20000010000 */
[----:B------:R-:W-:-:S02]  /*4be0*/  HADD2.F32 R84, -RZ, R65.H0_H0 ;  /* 0x20000041ff547230 */ /* 0x000fc40000004100 */
[----:B------:R-:W-:Y:S01]  /*4bf0*/  FMUL.FTZ R76, R79, R176 ;  /* 0x000000b04f4c7220 */ /* 0x000fe20000410000 */
[----:B------:R-:W-:Y:S01]  /*4c00*/  FADD.FTZ R221, R221, -R222 ;  /* 0x800000dedddd7221 */ /* 0x000fe20000010000 */
[----:B------:R-:W-:Y:S02]  /*4c10*/  HFMA2 R169, -RZ, RZ, 0, 0 ;  /* 0x00000000ffa97431 */ /* 0x000fe400000001ff */
[--C-:B------:R-:W-:Y:S02]  /*4c20*/  @P0 HADD2.F32 R78, -RZ, R80.reuse.H0_H0 ;  /* 0x20000050ff4e0230 */ /* 0x100fe40000004100 */
[----:B------:R-:W-:Y:S01]  /*4c30*/  FMUL.FTZ R87, R76, UR4 ;  /* 0x000000044c577c20 */ /* 0x000fe20008410000 */
[C---:B------:R-:W-:Y:S01]  /*4c40*/  FFMA.FTZ R76, R152.reuse, R223, R77 ;  /* 0x000000df984c7223 */ /* 0x040fe2000001004d */
[----:B------:R-:W-:Y:S01]  /*4c50*/  FFMA.FTZ R77, R152, R221, R84 ;  /* 0x000000dd984d7223 */ /* 0x000fe20000010054 */
[----:B------:R-:W-:Y:S02]  /*4c60*/  @P3 HADD2.F32 R89, -RZ, R80.H1_H1 ;  /* 0x30000050ff593230 */ /* 0x000fe40000004100 */
[----:B------:R-:W-:Y:S01]  /*4c70*/  @P0 FMUL.FTZ R169, R78, R87 ;  /* 0x000000574ea90220 */ /* 0x000fe20000410000 */
[----:B------:R-:W-:-:S02]  /*4c80*/  @P0 HADD2.F32 R88, -RZ, R52.H0_H0 ;  /* 0x20000034ff580230 */ /* 0x000fc40000004100 */
[-C--:B------:R-:W-:Y:S01]  /*4c90*/  FMUL.FTZ R78, R76, R176.reuse ;  /* 0x000000b04c4e7220 */ /* 0x080fe20000410000 */
[----:B------:R-:W-:Y:S01]  /*4ca0*/  FMUL.FTZ R80, R77, R176 ;  /* 0x000000b04d507220 */ /* 0x000fe20000410000 */
[----:B------:R-:W-:Y:S01]  /*4cb0*/  CS2R R84, SRZ ;  /* 0x0000000000547805 */ /* 0x000fe2000001ff00 */
[----:B------:R-:W-:Y:S02]  /*4cc0*/  HFMA2 R86, -RZ, RZ, 0, 0 ;  /* 0x00000000ff567431 */ /* 0x000fe400000001ff */
[----:B------:R-:W-:Y:S02]  /*4cd0*/  @P3 HADD2.F32 R93, -RZ, R52.H1_H1 ;  /* 0x30000034ff5d3230 */ /* 0x000fe40000004100 */
[----:B------:R-:W-:Y:S01]  /*4ce0*/  FFMA.FTZ R214, R214, R178, R177 ;  /* 0x000000b2d6d67223 */ /* 0x000fe200000100b1 */
[----:B------:R-:W-:Y:S02]  /*4cf0*/  @P4 HADD2.F32 R95, -RZ, R81.H0_H0 ;  /* 0x20000051ff5f4230 */ /* 0x000fe40000004100 */
[----:B------:R-:W-:Y:S01]  /*4d00*/  FMUL.FTZ R78, R78, UR4 ;  /* 0x000000044e4e7c20 */ /* 0x000fe20008410000 */
[----:B------:R-:W-:-:S02]  /*4d10*/  @P4 HADD2.F32 R175, -RZ, R53.H0_H0 ;  /* 0x20000035ffaf4230 */ /* 0x000fc40000004100 */
[----:B------:R-:W-:Y:S01]  /*4d20*/  FMUL.FTZ R80, R80, UR4 ;  /* 0x0000000450507c20 */ /* 0x000fe20008410000 */
[----:B------:R-:W-:Y:S01]  /*4d30*/  @P0 FMUL.FTZ R85, R88, R87 ;  /* 0x0000005758550220 */ /* 0x000fe20000410000 */
[----:B------:R-:W-:Y:S01]  /*4d40*/  LOP3.LUT P6, RZ, R100, 0xff000000, RZ, 0xc0, !PT ;  /* 0xff00000064ff7812 */ /* 0x000fe200078cc0ff */
[--C-:B------:R-:W-:Y:S01]  /*4d50*/  FFMA.FTZ R210, R210, R178, R177.reuse ;  /* 0x000000b2d2d27223 */ /* 0x100fe200000100b1 */
[----:B------:R-:W-:Y:S01]  /*4d60*/  HADD2.F32 R87, -RZ, R65.H1_H1 ;  /* 0x30000041ff577230 */ /* 0x000fe20000004100 */
[----:B------:R-:W-:Y:S02]  /*4d70*/  MOV R170, RZ ;  /* 0x000000ff00aa7202 */ /* 0x000fe40000000f00 */
[----:B------:R-:W-:Y:S02]  /*4d80*/  CS2R R172, SRZ ;  /* 0x0000000000ac7805 */ /* 0x000fe4000001ff00 */
[----:B------:R-:W-:Y:S01]  /*4d90*/  ISETP.GE.U32.AND P0, PT, R100, RZ, PT ;  /* 0x000000ff6400720c */ /* 0x000fe20003f06070 */
[----:B------:R-:W-:Y:S01]  /*4da0*/  FADD.FTZ R215, R215, -R214 ;  /* 0x800000d6d7d77221 */ /* 0x000fe20000010000 */
[-C--:B------:R-:W-:Y:S01]  /*4db0*/  @P3 FMUL.FTZ R170, R89, R78.reuse ;  /* 0x0000004e59aa3220 */ /* 0x080fe20000410000 */
[----:B------:R-:W-:Y:S01]  /*4dc0*/  @P3 FMUL.FTZ R84, R93, R78 ;  /* 0x0000004e5d543220 */ /* 0x000fe20000410000 */
[-C--:B------:R-:W-:Y:S01]  /*4dd0*/  @P4 FMUL.FTZ R173, R95, R80.reuse ;  /* 0x000000505fad4220 */ /* 0x080fe20000410000 */
[----:B------:R-:W-:Y:S01]  /*4de0*/  @P4 FMUL.FTZ R86, R175, R80 ;  /* 0x00000050af564220 */ /* 0x000fe20000410000 */
[-C--:B------:R-:W-:Y:S01]  /*4df0*/  FFMA.FTZ R208, R208, R178.reuse, R177 ;  /* 0x000000b2d0d07223 */ /* 0x080fe200000100b1 */
[--C-:B------:R-:W-:Y:S01]  /*4e00*/  HADD2.F32 R78, -RZ, R66.reuse.H0_H0 ;  /* 0x20000042ff4e7230 */ /* 0x100fe20000004100 */
[----:B------:R-:W-:Y:S01]  /*4e10*/  LOP3.LUT P5, RZ, R101, 0xff, RZ, 0xc0, !PT ;  /* 0x000000ff65ff7812 */ /* 0x000fe200078ac0ff */
[----:B------:R-:W-:Y:S01]  /*4e20*/  FADD.FTZ R211, R211, -R210 ;  /* 0x800000d2d3d37221 */ /* 0x000fe20000010000 */
[C---:B------:R-:W-:Y:S01]  /*4e30*/  LOP3.LUT P4, RZ, R101.reuse, 0xff00, RZ, 0xc0, !PT ;  /* 0x0000ff0065ff7812 */ /* 0x040fe2000788c0ff */
[----:B------:R-:W-:Y:S01]  /*4e40*/  FFMA.FTZ R215, R152, R215, R87 ;  /* 0x000000d798d77223 */ /* 0x000fe20000010057 */
[C---:B------:R-:W-:Y:S01]  /*4e50*/  LOP3.LUT P3, RZ, R101.reuse, 0xff0000, RZ, 0xc0, !PT ;  /* 0x00ff000065ff7812 */ /* 0x040fe2000786c0ff */
[----:B------:R-:W-:Y:S01]  /*4e60*/  HADD2.F32 R80, -RZ, R66.H1_H1 ;  /* 0x30000042ff507230 */ /* 0x000fe20000004100 */
[----:B------:R-:W-:Y:S01]  /*4e70*/  ISETP.GE.U32.AND.EX P0, PT, R101, 0x1000000, PT, P0 ;  /* 0x010000006500780c */ /* 0x000fe20003f06100 */
[----:B------:R-:W-:Y:S01]  /*4e80*/  FADD.FTZ R209, R209, -R208 ;  /* 0x800000d0d1d17221 */ /* 0x000fe20000010000 */
[----:B------:R-:W-:Y:S01]  /*4e90*/  FFMA.FTZ R204, R204, R178, R177 ;  /* 0x000000b2cccc7223 */ /* 0x000fe200000100b1 */
[----:B------:R-:W-:Y:S01]  /*4ea0*/  FFMA.FTZ R211, R152, R211, R78 ;  /* 0x000000d398d37223 */ /* 0x000fe2000001004e */
[----:B------:R-:W-:Y:S01]  /*4eb0*/  FMUL.FTZ R78, R215, R176 ;  /* 0x000000b0d74e7220 */ /* 0x000fe20000410000 */
[----:B------:R-:W-:-:S02]  /*4ec0*/  HADD2.F32 R92, -RZ, R67.H1_H1 ;  /* 0x30000043ff5c7230 */ /* 0x000fc40000004100 */
[----:B------:R-:W-:Y:S01]  /*4ed0*/  FFMA.FTZ R209, R152, R209, R80 ;  /* 0x000000d198d17223 */ /* 0x000fe20000010050 */
[----:B------:R-:W-:Y:S01]  /*4ee0*/  FFMA.FTZ R206, R206, R178, R177 ;  /* 0x000000b2cece7223 */ /* 0x000fe200000100b1 */
[----:B------:R-:W-:Y:S01]  /*4ef0*/  FADD.FTZ R205, R205, -R204 ;  /* 0x800000cccdcd7221 */ /* 0x000fe20000010000 */
[----:B------:R-:W-:Y:S02]  /*4f00*/  @P6 HADD2.F32 R80, -RZ, R81.H1_H1 ;  /* 0x30000051ff506230 */ /* 0x000fe40000004100 */
[----:B------:R-:W-:Y:S01]  /*4f10*/  FMUL.FTZ R87, R78, UR4 ;  /* 0x000000044e577c20 */ /* 0x000fe20008410000 */
[----:B------:R-:W-:Y:S02]  /*4f20*/  HADD2.F32 R88, -RZ, R67.H0_H0 ;  /* 0x20000043ff587230 */ /* 0x000fe40000004100 */
[----:B------:R-:W-:Y:S01]  /*4f30*/  FADD.FTZ R207, R207, -R206 ;  /* 0x800000cecfcf7221 */ /* 0x000fe20000010000 */
[----:B------:R-:W-:Y:S01]  /*4f40*/  FFMA.FTZ R205, R152, R205, R92 ;  /* 0x000000cd98cd7223 */ /* 0x000fe2000001005c */
[----:B------:R-:W-:Y:S01]  /*4f50*/  FMUL.FTZ R78, R211, R176 ;  /* 0x000000b0d34e7220 */ /* 0x000fe20000410000 */
[----:B------:R-:W-:-:S02]  /*4f60*/  @P5 HADD2.F32 R93, -RZ, R82.H0_H0 ;  /* 0x20000052ff5d5230 */ /* 0x000fc40000004100 */
[----:B------:R-:W-:Y:S01]  /*4f70*/  @P6 FMUL.FTZ R172, R80, R87 ;  /* 0x0000005750ac6220 */ /* 0x000fe20000410000 */
[----:B------:R-:W-:Y:S02]  /*4f80*/  @P4 HADD2.F32 R92, -RZ, R82.H1_H1 ;  /* 0x30000052ff5c4230 */ /* 0x000fe40000004100 */
[----:B------:R-:W-:Y:S02]  /*4f90*/  HFMA2 R82, -RZ, RZ, 0, 0 ;  /* 0x00000000ff527431 */ /* 0x000fe400000001ff */
[--C-:B------:R-:W-:Y:S02]  /*4fa0*/  @P3 HADD2.F32 R95, -RZ, R83.reuse.H0_H0 ;  /* 0x20000053ff5f3230 */ /* 0x100fe40000004100 */
[----:B------:R-:W-:Y:S01]  /*4fb0*/  FMUL.FTZ R80, R209, R176 ;  /* 0x000000b0d1507220 */ /* 0x000fe20000410000 */
[----:B------:R-:W-:Y:S02]  /*4fc0*/  @P0 HADD2.F32 R195, -RZ, R83.H1_H1 ;  /* 0x30000053ffc30230 */ /* 0x000fe40000004100 */
[----:B------:R-:W-:Y:S01]  /*4fd0*/  FFMA.FTZ R207, R152, R207, R88 ;  /* 0x000000cf98cf7223 */ /* 0x000fe20000010058 */
[----:B------:R-:W-:-:S02]  /*4fe0*/  @P5 HADD2.F32 R83, -RZ, R54.H0_H0 ;  /* 0x20000036ff535230 */ /* 0x000fc40000004100 */
[----:B------:R-:W-:Y:S01]  /*4ff0*/  FMUL.FTZ R78, R78, UR4 ;  /* 0x000000044e4e7c20 */ /* 0x000fe20008410000 */
[----:B------:R-:W-:Y:S01]  /*5000*/  @P6 HADD2.F32 R88, -RZ, R53.H1_H1 ;  /* 0x30000035ff586230 */ /* 0x000fe20000004100 */
[----:B------:R-:W-:Y:S01]  /*5010*/  CS2R R100, SRZ ;  /* 0x0000000000647805 */ /* 0x000fe2000001ff00 */
[----:B------:R-:W-:Y:S01]  /*5020*/  FMUL.FTZ R89, R80, UR4 ;  /* 0x0000000450597c20 */ /* 0x000fe20008410000 */
[-C--:B------:R-:W-:Y:S01]  /*5030*/  @P5 FMUL.FTZ R101, R93, R78.reuse ;  /* 0x0000004e5d655220 */ /* 0x080fe20000410000 */
[----:B------:R-:W-:Y:S01]  /*5040*/  @P5 FMUL.FTZ R82, R83, R78 ;  /* 0x0000004e53525220 */ /* 0x000fe20000410000 */
[----:B------:R-:W-:Y:S01]  /*5050*/  MOV R81, RZ ;  /* 0x000000ff00517202 */ /* 0x000fe20000000f00 */
[-C--:B------:R-:W-:Y:S01]  /*5060*/  FMUL.FTZ R78, R207, R176.reuse ;  /* 0x000000b0cf4e7220 */ /* 0x080fe20000410000 */
[----:B------:R-:W-:Y:S01]  /*5070*/  FMUL.FTZ R80, R205, R176 ;  /* 0x000000b0cd507220 */ /* 0x000fe20000410000 */
[----:B------:R-:W-:Y:S01]  /*5080*/  @P6 FMUL.FTZ R81, R88, R87 ;  /* 0x0000005758516220 */ /* 0x000fe20000410000 */
[----:B------:R-:W-:Y:S01]  /*5090*/  @P4 FMUL.FTZ R100, R92, R89 ;  /* 0x000000595c644220 */ /* 0x000fe20000410000 */
[----:B------:R-:W-:-:S02]  /*50a0*/  HFMA2 R87, -RZ, RZ, 0, 0 ;  /* 0x00000000ff577431 */ /* 0x000fc400000001ff */
[----:B------:R-:W-:Y:S02]  /*50b0*/  @P4 HADD2.F32 R92, -RZ, R54.H1_H1 ;  /* 0x30000036ff5c4230 */ /* 0x000fe40000004100 */
[----:B------:R-:W-:Y:S01]  /*50c0*/  FMUL.FTZ R78, R78, UR4 ;  /* 0x000000044e4e7c20 */ /* 0x000fe20008410000 */
[--C-:B------:R-:W-:Y:S02]  /*50d0*/  @P3 HADD2.F32 R93, -RZ, R55.reuse.H0_H0 ;  /* 0x20000037ff5d3230 */ /* 0x100fe40000004100 */
[----:B------:R-:W-:Y:S01]  /*50e0*/  FMUL.FTZ R80, R80, UR4 ;  /* 0x0000000450507c20 */ /* 0x000fe20008410000 */
[----:B------:R-:W-:Y:S01]  /*50f0*/  @P0 HADD2.F32 R197, -RZ, R55.H1_H1 ;  /* 0x30000037ffc50230 */ /* 0x000fe20000004100 */
        /* <DEDUP_REMOVED lines=11> */
[----:B------:R-:W-:Y:S02]  /*51b0*/  F2FP.F16.F32.PACK_AB R77, R215, R77 ;  /* 0x0000004dd74d723e */ /* 0x000fe400000000ff */
[----:B------:R-:W-:Y:S02]  /*51c0*/  F2FP.F16.F32.PACK_AB R79, R205, R207 ;  /* 0x000000cfcd4f723e */ /* 0x000fe400000000ff */
[----:B------:R-:W-:-:S02]  /*51d0*/  F2FP.F16.F32.PACK_AB R81, R81, R86 ;  /* 0x000000565151723e */ /* 0x000fc400000000ff */
[----:B------:R-:W-:Y:S02]  /*51e0*/  F2FP.F16.F32.PACK_AB R80, R84, R85 ;  /* 0x000000555450723e */ /* 0x000fe400000000ff */
[----:B------:R-:W-:-:S07]  /*51f0*/  F2FP.F16.F32.PACK_AB R83, R88, R87 ;  /* 0x000000575853723e */ /* 0x000fce00000000ff */
.L_x_1740:
        /* <DEDUP_REMOVED lines=13> */
[----:B------:R-:W-:Y:S01]  /*52d0*/  LOP3.LUT P3, RZ, R98, 0xff, RZ, 0xc0, !PT ;  /* 0x000000ff62ff7812 */ /* 0x000fe2000786c0ff */
[--C-:B0-----:R-:W-:Y:S02]  /*52e0*/  HADD2.F32 R77, -RZ, R68.reuse.H0_H0 ;  /* 0x20000044ff4d7230 */ /* 0x101fe40000004100 */
[----:B------:R-:W-:Y:S01]  /*52f0*/  FADD.FTZ R95, R193, -R194 ;  /* 0x800000c2c15f7221 */ /* 0x000fe20000010000 */
[----:B------:R-:W-:Y:S02]  /*5300*/  HADD2.F32 R79, -RZ, R68.H1_H1 ;  /* 0x30000044ff4f7230 */ /* 0x000fe40000004100 */
[-CC-:B------:R-:W-:Y:S01]  /*5310*/  FFMA.FTZ R190, R190, R178.reuse, R177.reuse ;  /* 0x000000b2bebe7223 */ /* 0x180fe200000100b1 */
[----:B------:R-:W-:Y:S01]  /*5320*/  FADD.FTZ R92, R191, -R192 ;  /* 0x800000c0bf5c7221 */ /* 0x000fe20000010000 */
[----:B------:R-:W-:Y:S01]  /*5330*/  FFMA.FTZ R188, R188, R178, R177 ;  /* 0x000000b2bcbc7223 */ /* 0x000fe200000100b1 */
[----:B------:R-:W-:Y:S01]  /*5340*/  FFMA.FTZ R95, R152, R95, R77 ;  /* 0x0000005f985f7223 */ /* 0x000fe2000001004d */
[C---:B------:R-:W-:Y:S01]  /*5350*/  LOP3.LUT P4, RZ, R98.reuse, 0xff00, RZ, 0xc0, !PT ;  /* 0x0000ff0062ff7812 */ /* 0x040fe2000788c0ff */
[--C-:B------:R-:W-:Y:S01]  /*5360*/  HADD2.F32 R81, -RZ, R69.reuse.H0_H0 ;  /* 0x20000045ff517230 */ /* 0x100fe20000004100 */
[----:B------:R-:W-:Y:S01]  /*5370*/  LOP3.LUT P5, RZ, R98, 0xff0000, RZ, 0xc0, !PT ;  /* 0x00ff000062ff7812 */ /* 0x000fe200078ac0ff */
[----:B------:R-:W-:Y:S01]  /*5380*/  FADD.FTZ R190, R189, -R190 ;  /* 0x800000bebdbe7221 */ /* 0x000fe20000010000 */
[----:B------:R-:W-:Y:S01]  /*5390*/  FFMA.FTZ R92, R152, R92, R79 ;  /* 0x0000005c985c7223 */ /* 0x000fe2000001004f */
[----:B------:R-:W-:Y:S01]  /*53a0*/  LOP3.LUT P6, RZ, R98, 0xff000000, RZ, 0xc0, !PT ;  /* 0xff00000062ff7812 */ /* 0x000fe200078cc0ff */
[----:B------:R-:W-:-:S02]  /*53b0*/  HADD2.F32 R79, -RZ, R69.H1_H1 ;  /* 0x30000045ff4f7230 */ /* 0x000fc40000004100 */
[----:B------:R-:W-:Y:S01]  /*53c0*/  FADD.FTZ R94, R187, -R188 ;  /* 0x800000bcbb5e7221 */ /* 0x000fe20000010000 */
[----:B------:R-:W-:Y:S01]  /*53d0*/  FMUL.FTZ R76, R95, R176 ;  /* 0x000000b05f4c7220 */ /* 0x000fe20000410000 */
[----:B------:R-:W-:Y:S01]  /*53e0*/  FFMA.FTZ R189, R152, R190, R81 ;  /* 0x000000be98bd7223 */ /* 0x000fe20000010051 */
[----:B------:R-:W-:Y:S02]  /*53f0*/  HFMA2 R171, -RZ, RZ, 0, 0 ;  /* 0x00000000ffab7431 */ /* 0x000fe400000001ff */
[----:B-----5:R-:W-:Y:S02]  /*5400*/  @P3 HADD2.F32 R77, -RZ, R84.H0_H0 ;  /* 0x20000054ff4d3230 */ /* 0x020fe40000004100 */
[----:B------:R-:W-:Y:S01]  /*5410*/  FMUL.FTZ R78, R92, R176 ;  /* 0x000000b05c4e7220 */ /* 0x000fe20000410000 */
[----:B------:R-:W-:Y:S02]  /*5420*/  @P3 HADD2.F32 R81, -RZ, R56.H0_H0 ;  /* 0x20000038ff513230 */ /* 0x000fe40000004100 */
[----:B------:R-:W-:Y:S01]  /*5430*/  FMUL.FTZ R76, R76, UR4 ;  /* 0x000000044c4c7c20 */ /* 0x000fe20008410000 */
[----:B------:R-:W-:Y:S01]  /*5440*/  FFMA.FTZ R94, R152, R94, R79 ;  /* 0x0000005e985e7223 */ /* 0x000fe2000001004f */
[----:B------:R-:W-:Y:S01]  /*5450*/  MOV R80, RZ ;  /* 0x000000ff00507202 */ /* 0x000fe20000000f00 */
[----:B------:R-:W-:Y:S01]  /*5460*/  FMUL.FTZ R93, R78, UR4 ;  /* 0x000000044e5d7c20 */ /* 0x000fe20008410000 */
[----:B------:R-:W-:-:S02]  /*5470*/  HFMA2 R188, -RZ, RZ, 0, 0 ;  /* 0x00000000ffbc7431 */ /* 0x000fc400000001ff */
[----:B------:R-:W-:Y:S01]  /*5480*/  @P3 FMUL.FTZ R171, R76, R77 ;  /* 0x0000004d4cab3220 */ /* 0x000fe20000410000 */
[----:B------:R-:W-:Y:S01]  /*5490*/  @P3 FMUL.FTZ R80, R81, R76 ;  /* 0x0000004c51503220 */ /* 0x000fe20000410000 */
[-C--:B------:R-:W-:Y:S01]  /*54a0*/  FMUL.FTZ R78, R94, R176.reuse ;  /* 0x000000b05e4e7220 */ /* 0x080fe20000410000 */
[----:B------:R-:W-:Y:S02]  /*54b0*/  @P4 HADD2.F32 R84, -RZ, R84.H1_H1 ;  /* 0x30000054ff544230 */ /* 0x000fe40000004100 */
[----:B------:R-:W-:Y:S01]  /*54c0*/  FMUL.FTZ R76, R189, R176 ;  /* 0x000000b0bd4c7220 */ /* 0x000fe20000410000 */
[----:B------:R-:W-:Y:S02]  /*54d0*/  HFMA2 R190, -RZ, RZ, 0, 0 ;  /* 0x00000000ffbe7431 */ /* 0x000fe400000001ff */
[----:B------:R-:W-:Y:S02]  /*54e0*/  @P5 HADD2.F32 R77, -RZ, R85.H0_H0 ;  /* 0x20000055ff4d5230 */ /* 0x000fe40000004100 */
[----:B------:R-:W-:-:S02]  /*54f0*/  HFMA2 R187, -RZ, RZ, 0, 0 ;  /* 0x00000000ffbb7431 */ /* 0x000fc400000001ff */
[----:B------:R-:W-:Y:S02]  /*5500*/  @P6 HADD2.F32 R85, -RZ, R85.H1_H1 ;  /* 0x30000055ff556230 */ /* 0x000fe40000004100 */
[----:B------:R-:W-:Y:S01]  /*5510*/  FMUL.FTZ R78, R78, UR4 ;  /* 0x000000044e4e7c20 */ /* 0x000fe20008410000 */
[--C-:B------:R-:W-:Y:S02]  /*5520*/  @P6 HADD2.F32 R191, -RZ, R57.reuse.H1_H1 ;  /* 0x30000039ffbf6230 */ /* 0x100fe40000004100 */
[----:B------:R-:W-:Y:S01]  /*5530*/  FMUL.FTZ R76, R76, UR4 ;  /* 0x000000044c4c7c20 */ /* 0x000fe20008410000 */
[----:B------:R-:W-:Y:S02]  /*5540*/  @P5 HADD2.F32 R79, -RZ, R57.H0_H0 ;  /* 0x20000039ff4f5230 */ /* 0x000fe40000004100 */
[----:B------:R-:W-:Y:S01]  /*5550*/  @P4 FMUL.FTZ R188, R93, R84 ;  /* 0x000000545dbc4220 */ /* 0x000fe20000410000 */
[----:B------:R-:W-:Y:S01]  /*5560*/  MOV R84, RZ ;  /* 0x000000ff00547202 */ /* 0x000fe20000000f00 */
[--C-:B------:R-:W-:Y:S01]  /*5570*/  FFMA.FTZ R186, R186, R178, R177.reuse ;  /* 0x000000b2baba7223 */ /* 0x100fe200000100b1 */
[----:B------:R-:W-:Y:S01]  /*5580*/  MOV R81, RZ ;  /* 0x000000ff00517202 */ /* 0x000fe20000000f00 */
[----:B------:R-:W-:Y:S01]  /*5590*/  @P6 FMUL.FTZ R190, R78, R85 ;  /* 0x000000554ebe6220 */ /* 0x000fe20000410000 */
[----:B------:R-:W-:Y:S01]  /*55a0*/  @P6 FMUL.FTZ R84, R191, R78 ;  /* 0x0000004ebf546220 */ /* 0x000fe20000410000 */
[----:B------:R-:W-:Y:S01]  /*55b0*/  @P5 FMUL.FTZ R187, R76, R77 ;  /* 0x0000004d4cbb5220 */ /* 0x000fe20000410000 */
[----:B------:R-:W-:Y:S01]  /*55c0*/  @P5 FMUL.FTZ R81, R79, R76 ;  /* 0x0000004c4f515220 */ /* 0x000fe20000410000 */
[----:B------:R-:W-:Y:S01]  /*55d0*/  LOP3.LUT P6, RZ, R99, 0xff, RZ, 0xc0, !PT ;  /* 0x000000ff63ff7812 */ /* 0x000fe200078cc0ff */
[----:B------:R-:W-:Y:S01]  /*55e0*/  FFMA.FTZ R76, R182, R178, R177 ;  /* 0x000000b2b64c7223 */ /* 0x000fe200000100b1 */
[----:B------:R-:W-:-:S02]  /*55f0*/  HADD2.F32 R77, -RZ, R70.H0_H0 ;  /* 0x20000046ff4d7230 */ /* 0x000fc40000004100 */
[----:B------:R-:W-:Y:S01]  /*5600*/  FADD.FTZ R186, R185, -R186 ;  /* 0x800000bab9ba7221 */ /* 0x000fe20000010000 */
[----:B------:R-:W-:Y:S02]  /*5610*/  @P4 HADD2.F32 R82, -RZ, R56.H1_H1 ;  /* 0x30000038ff524230 */ /* 0x000fe40000004100 */
[----:B------:R-:W-:Y:S01]  /*5620*/  FFMA.FTZ R184, R184, R178, R177 ;  /* 0x000000b2b8b87223 */ /* 0x000fe200000100b1 */
[--C-:B------:R-:W-:Y:S01]  /*5630*/  HADD2.F32 R85, -RZ, R71.reuse.H0_H0 ;  /* 0x20000047ff557230 */ /* 0x100fe20000004100 */
[----:B------:R-:W-:Y:S01]  /*5640*/  ISETP.GE.U32.AND P3, PT, R98, RZ, PT ;  /* 0x000000ff6200720c */ /* 0x000fe20003f66070 */
[----:B------:R-:W-:Y:S01]  /*5650*/  FADD.FTZ R76, R181, -R76 ;  /* 0x8000004cb54c7221 */ /* 0x000fe20000010000 */
[----:B------:R-:W-:Y:S01]  /*5660*/  FFMA.FTZ R181, R152, R186, R77 ;  /* 0x000000ba98b57223 */ /* 0x000fe2000001004d */
[----:B------:R-:W-:Y:S01]  /*5670*/  MOV R83, RZ ;  /* 0x000000ff00537202 */ /* 0x000fe20000000f00 */
[----:B------:R-:W-:Y:S01]  /*5680*/  FFMA.FTZ R180, R180, R178, R177 ;  /* 0x000000b2b4b47223 */ /* 0x000fe200000100b1 */
[C---:B------:R-:W-:Y:S01]  /*5690*/  LOP3.LUT P5, RZ, R99.reuse, 0xff00, RZ, 0xc0, !PT ;  /* 0x0000ff0063ff7812 */ /* 0x040fe200078ac0ff */
[----:B------:R-:W-:Y:S01]  /*56a0*/  @P4 FMUL.FTZ R83, R82, R93 ;  /* 0x0000005d52534220 */ /* 0x000fe20000410000 */
[----:B------:R-:W-:Y:S01]  /*56b0*/  HADD2.F32 R79, -RZ, R70.H1_H1 ;  /* 0x30000046ff4f7230 */ /* 0x000fe20000004100 */
[----:B------:R-:W-:Y:S01]  /*56c0*/  LOP3.LUT P4, RZ, R99, 0xff0000, RZ, 0xc0, !PT ;  /* 0x00ff000063ff7812 */ /* 0x000fe2000788c0ff */
[----:B------:R-:W-:Y:S01]  /*56d0*/  FADD.FTZ R182, R183, -R184 ;  /* 0x800000b8b7b67221 */ /* 0x000fe20000010000 */
[----:B------:R-:W-:Y:S01]  /*56e0*/  ISETP.GE.U32.AND.EX P3, PT, R99, 0x1000000, PT, P3 ;  /* 0x010000006300780c */ /* 0x000fe20003f66130 */
[----:B------:R-:W-:Y:S01]  /*56f0*/  FFMA.FTZ R185, R152, R76, R85 ;  /* 0x0000004c98b97223 */ /* 0x000fe20000010055 */
[----:B------:R-:W-:-:S02]  /*5700*/  HADD2.F32 R93, -RZ, R71.H1_H1 ;  /* 0x30000047ff5d7230 */ /* 0x000fc40000004100 */
[----:B------:R-:W-:Y:S01]  /*5710*/  FMUL.FTZ R76, R181, R176 ;  /* 0x000000b0b54c7220 */ /* 0x000fe20000410000 */
[----:B------:R-:W-:Y:S01]  /*5720*/  FADD.FTZ R180, R179, -R180 ;  /* 0x800000b4b3b47221 */ /* 0x000fe20000010000 */
[----:B------:R-:W-:Y:S02]  /*5730*/  HFMA2 R82, -RZ, RZ, 0, 0 ;  /* 0x00000000ff527431 */ /* 0x000fe400000001ff */
[----:B------:R-:W-:Y:S01]  /*5740*/  FFMA.FTZ R182, R152, R182, R79 ;  /* 0x000000b698b67223 */ /* 0x000fe2000001004f */
[----:B------:R-:W-:Y:S02]  /*5750*/  @P6 HADD2.F32 R77, -RZ, R86.H0_H0 ;  /* 0x20000056ff4d6230 */ /* 0x000fe40000004100 */
[----:B------:R-:W-:Y:S01]  /*5760*/  FMUL.FTZ R76, R76, UR4 ;  /* 0x000000044c4c7c20 */ /* 0x000fe20008410000 */
[----:B------:R-:W-:Y:S02]  /*5770*/  @P6 HADD2.F32 R85, -RZ, R58.H0_H0 ;  /* 0x2000003aff556230 */ /* 0x000fe40000004100 */
[----:B------:R-:W-:Y:S01]  /*5780*/  FFMA.FTZ R184, R152, R180, R93 ;  /* 0x000000b498b87223 */ /* 0x000fe2000001005d */
[----:B------:R-:W-:Y:S01]  /*5790*/  CS2R R98, SRZ ;  /* 0x0000000000627805 */ /* 0x000fe2000001ff00 */
[----:B------:R-:W-:Y:S01]  /*57a0*/  FMUL.FTZ R78, R182, R176 ;  /* 0x000000b0b64e7220 */ /* 0x000fe20000410000 */
[----:B------:R-:W-:Y:S01]  /*57b0*/  @P6 FMUL.FTZ R99, R76, R77 ;  /* 0x0000004d4c636220 */ /* 0x000fe20000410000 */
[----:B------:R-:W-:Y:S01]  /*57c0*/  @P6 FMUL.FTZ R82, R85, R76 ;  /* 0x0000004c55526220 */ /* 0x000fe20000410000 */
[-C--:B------:R-:W-:Y:S01]  /*57d0*/  FMUL.FTZ R76, R185, R176.reuse ;  /* 0x000000b0b94c7220 */ /* 0x080fe20000410000 */
[----:B------:R-:W-:Y:S01]  /*57e0*/  FMUL.FTZ R77, R184, R176 ;  /* 0x000000b0b84d7220 */ /* 0x000fe20000410000 */
[----:B------:R-:W-:-:S02]  /*57f0*/  @P5 HADD2.F32 R86, -RZ, R86.H1_H1 ;  /* 0x30000056ff565230 */ /* 0x000fc40000004100 */
[----:B------:R-:W-:Y:S01]  /*5800*/  FMUL.FTZ R183, R78, UR4 ;  /* 0x000000044eb77c20 */ /* 0x000fe20008410000 */
[----:B------:R-:W-:Y:S02]  /*5810*/  @P5 HADD2.F32 R186, -RZ, R58.H1_H1 ;  /* 0x3000003affba5230 */ /* 0x000fe40000004100 */
[----:B------:R-:W-:Y:S01]  /*5820*/  FMUL.FTZ R76, R76, UR4 ;  /* 0x000000044c4c7c20 */ /* 0x000fe20008410000 */
[--C-:B------:R-:W-:Y:S02]  /*5830*/  @P4 HADD2.F32 R191, -RZ, R59.reuse.H0_H0 ;  /* 0x2000003bffbf4230 */ /* 0x100fe40000004100 */
[----:B------:R-:W-:Y:S01]  /*5840*/  FMUL.FTZ R78, R77, UR4 ;  /* 0x000000044d4e7c20 */ /* 0x000fe20008410000 */
[----:B------:R-:W-:Y:S02]  /*5850*/  @P3 HADD2.F32 R193, -RZ, R59.H1_H1 ;  /* 0x3000003bffc13230 */ /* 0x000fe40000004100 */
[----:B------:R-:W-:Y:S01]  /*5860*/  @P5 FMUL.FTZ R98, R183, R86 ;  /* 0x00000056b7625220 */ /* 0x000fe20000410000 */
[----:B------:R-:W-:-:S02]  /*5870*/  @P4 HADD2.F32 R79, -RZ, R87.H0_H0 ;  /* 0x20000057ff4f4230 */ /* 0x000fc40000004100 */
[----:B------:R-:W-:Y:S02]  /*5880*/  HFMA2 R179, -RZ, RZ, 0, 0 ;  /* 0x00000000ffb37431 */ /* 0x000fe400000001ff */
[----:B------:R-:W-:Y:S02]  /*5890*/  @P3 HADD2.F32 R87, -RZ, R87.H1_H1 ;  /* 0x30000057ff573230 */ /* 0x000fe40000004100 */
[----:B------:R-:W-:Y:S01]  /*58a0*/  HFMA2 R180, -RZ, RZ, 0, 0 ;  /* 0x00000000ffb47431 */ /* 0x000fe200000001ff */
[----:B------:R-:W-:Y:S01]  /*58b0*/  MOV R85, RZ ;  /* 0x000000ff00557202 */ /* 0x000fe20000000f00 */
[----:B------:R-:W-:Y:S01]  /*58c0*/  @P5 FMUL.FTZ R85, R186, R183 ;  /* 0x000000b7ba555220 */ /* 0x000fe20000410000 */
[----:B------:R-:W-:Y:S01]  /*58d0*/  MOV R86, RZ ;  /* 0x000000ff00567202 */ /* 0x000fe20000000f00 */
[----:B------:R-:W-:Y:S01]  /*58e0*/  @P4 FMUL.FTZ R86, R191, R76 ;  /* 0x0000004cbf564220 */ /* 0x000fe20000410000 */
[----:B------:R-:W-:Y:S01]  /*58f0*/  MOV R93, RZ ;  /* 0x000000ff005d7202 */ /* 0x000fe20000000f00 */
[----:B------:R-:W-:Y:S01]  /*5900*/  @P3 FMUL.FTZ R93, R193, R78 ;  /* 0x0000004ec15d3220 */ /* 0x000fe20000410000 */
        /* <DEDUP_REMOVED lines=11> */
.L_x_1741:
[-CC-:B------:R-:W-:Y:S01]  /*59c0*/  FFMA.FTZ R194, R194, R178.reuse, R177.reuse ;  /* 0x000000b2c2c27223 */ /* 0x180fe200000100b1 */
[-CC-:B------:R-:W-:Y:S01]  /*59d0*/  FFMA.FTZ R192, R192, R178.reuse, R177.reuse ;  /* 0x000000b2c0c07223 */ /* 0x180fe200000100b1 */
[--C-:B0-----:R-:W-:Y:S01]  /*59e0*/  HADD2.F32 R81, -RZ, R68.reuse.H0_H0 ;  /* 0x20000044ff517230 */ /* 0x101fe20000004100 */
[C---:B------:R-:W-:Y:S01]  /*59f0*/  LOP3.LUT P3, RZ, R98.reuse, 0xff, RZ, 0xc0, !PT ;  /* 0x000000ff62ff7812 */ /* 0x040fe2000786c0ff */
[----:B------:R-:W-:Y:S01]  /*5a00*/  FADD.FTZ R193, R193, -R194 ;  /* 0x800000c2c1c17221 */ /* 0x000fe20000010000 */
[----:B------:R-:W-:Y:S01]  /*5a10*/  LOP3.LUT P4, RZ, R98, 0xff00, RZ, 0xc0, !PT ;  /* 0x0000ff0062ff7812 */ /* 0x000fe2000788c0ff */
[----:B------:R-:W-:Y:S02]  /*5a20*/  HADD2.F32 R80, -RZ, R68.H1_H1 ;  /* 0x30000044ff507230 */ /* 0x000fe40000004100 */
[----:B------:R-:W-:Y:S01]  /*5a30*/  FADD.FTZ R191, R191, -R192 ;  /* 0x800000c0bfbf7221 */ /* 0x000fe20000010000 */
[-CC-:B------:R-:W-:Y:S01]  /*5a40*/  FFMA.FTZ R188, R188, R178.reuse, R177.reuse ;  /* 0x000000b2bcbc7223 */ /* 0x180fe200000100b1 */
[----:B------:R-:W-:Y:S01]  /*5a50*/  FFMA.FTZ R190, R190, R178, R177 ;  /* 0x000000b2bebe7223 */ /* 0x000fe200000100b1 */
[C---:B------:R-:W-:Y:S01]  /*5a60*/  FFMA.FTZ R81, R152.reuse, R193, R81 ;  /* 0x000000c198517223 */ /* 0x040fe20000010051 */
[----:B------:R-:W-:Y:S01]  /*5a70*/  FFMA.FTZ R191, R152, R191, R80 ;  /* 0x000000bf98bf7223 */ /* 0x000fe20000010050 */
[C---:B------:R-:W-:Y:S01]  /*5a80*/  LOP3.LUT P6, RZ, R98.reuse, 0xff000000, RZ, 0xc0, !PT ;  /* 0xff00000062ff7812 */ /* 0x040fe200078cc0ff */
[--C-:B------:R-:W-:Y:S01]  /*5a90*/  HADD2.F32 R193, -RZ, R69.reuse.H1_H1 ;  /* 0x30000045ffc17230 */ /* 0x100fe20000004100 */
[----:B------:R-:W-:Y:S01]  /*5aa0*/  LOP3.LUT P5, RZ, R98, 0xff0000, RZ, 0xc0, !PT ;  /* 0x00ff000062ff7812 */ /* 0x000fe200078ac0ff */
[----:B------:R-:W-:-:S02]  /*5ab0*/  HADD2.F32 R82, -RZ, R69.H0_H0 ;  /* 0x20000045ff527230 */ /* 0x000fc40000004100 */
[----:B------:R-:W-:Y:S01]  /*5ac0*/  FADD.FTZ R195, R187, -R188 ;  /* 0x800000bcbbc37221 */ /* 0x000fe20000010000 */
[----:B------:R-:W-:Y:S01]  /*5ad0*/  FADD.FTZ R189, R189, -R190 ;  /* 0x800000bebdbd7221 */ /* 0x000fe20000010000 */
[C---:B------:R-:W-:Y:S01]  /*5ae0*/  FMUL.FTZ R80, R176.reuse, R81 ;  /* 0x00000051b0507220 */ /* 0x040fe20000410000 */
[----:B------:R-:W-:Y:S01]  /*5af0*/  FMUL.FTZ R81, R176, R191 ;  /* 0x000000bfb0517220 */ /* 0x000fe20000410000 */
[----:B------:R-:W-:Y:S02]  /*5b00*/  HFMA2 R188, -RZ, RZ, 0, 0 ;  /* 0x00000000ffbc7431 */ /* 0x000fe400000001ff */
[C---:B------:R-:W-:Y:S01]  /*5b10*/  FFMA.FTZ R193, R152.reuse, R195, R193 ;  /* 0x000000c398c17223 */ /* 0x040fe200000100c1 */
[----:B------:R-:W-:Y:S01]  /*5b20*/  FFMA.FTZ R189, R152, R189, R82 ;  /* 0x000000bd98bd7223 */ /* 0x000fe20000010052 */
[----:B------:R-:W-:Y:S02]  /*5b30*/  @P3 HADD2.F32 R95, -RZ, R56.H0_H0 ;  /* 0x20000038ff5f3230 */ /* 0x000fe40000004100 */
[----:B------:R-:W-:Y:S01]  /*5b40*/  FMUL.FTZ R80, R80, UR4 ;  /* 0x0000000450507c20 */ /* 0x000fe20008410000 */
[----:B-----5:R-:W-:-:S02]  /*5b50*/  @P4 HADD2.F32 R187, -RZ, R84.H1_H1 ;  /* 0x30000054ffbb4230 */ /* 0x020fc40000004100 */
[----:B------:R-:W-:Y:S01]  /*5b60*/  FMUL.FTZ R92, R81, UR4 ;  /* 0x00000004515c7c20 */ /* 0x000fe20008410000 */
[----:B------:R-:W-:Y:S02]  /*5b70*/  HFMA2 R171, -RZ, RZ, 0, 0 ;  /* 0x00000000ffab7431 */ /* 0x000fe400000001ff */
[C---:B------:R-:W-:Y:S01]  /*5b80*/  FMUL.FTZ R82, R176.reuse, R193 ;  /* 0x000000c1b0527220 */ /* 0x040fe20000410000 */
[----:B------:R-:W-:Y:S01]  /*5b90*/  MOV R83, RZ ;  /* 0x000000ff00537202 */ /* 0x000fe20000000f00 */
[----:B------:R-:W-:Y:S02]  /*5ba0*/  @P3 HADD2.F32 R93, -RZ, R84.H0_H0 ;  /* 0x20000054ff5d3230 */ /* 0x000fe40000004100 */
[----:B------:R-:W-:Y:S01]  /*5bb0*/  FMUL.FTZ R81, R176, R189 ;  /* 0x000000bdb0517220 */ /* 0x000fe20000410000 */
[----:B------:R-:W-:Y:S01]  /*5bc0*/  @P3 FMUL.FTZ R83, R95, R80 ;  /* 0x000000505f533220 */ /* 0x000fe20000410000 */
[----:B------:R-:W-:Y:S01]  /*5bd0*/  @P4 FMUL.FTZ R188, R187, R92 ;  /* 0x0000005cbbbc4220 */ /* 0x000fe20000410000 */
[----:B------:R-:W-:-:S02]  /*5be0*/  HFMA2 R190, -RZ, RZ, 0, 0 ;  /* 0x00000000ffbe7431 */ /* 0x000fc400000001ff */
[----:B------:R-:W-:Y:S02]  /*5bf0*/  @P6 HADD2.F32 R95, -RZ, R85.H1_H1 ;  /* 0x30000055ff5f6230 */ /* 0x000fe40000004100 */
[----:B------:R-:W-:Y:S02]  /*5c00*/  HFMA2 R187, -RZ, RZ, 0, 0 ;  /* 0x00000000ffbb7431 */ /* 0x000fe400000001ff */
[----:B------:R-:W-:Y:S02]  /*5c10*/  @P6 HADD2.F32 R189, -RZ, R57.H1_H1 ;  /* 0x30000039ffbd6230 */ /* 0x000fe40000004100 */
[----:B------:R-:W-:Y:S01]  /*5c20*/  FMUL.FTZ R82, R82, UR4 ;  /* 0x0000000452527c20 */ /* 0x000fe20008410000 */
[----:B------:R-:W-:Y:S02]  /*5c30*/  @P5 HADD2.F32 R94, -RZ, R85.H0_H0 ;  /* 0x20000055ff5e5230 */ /* 0x000fe40000004100 */
[----:B------:R-:W-:Y:S01]  /*5c40*/  FMUL.FTZ R81, R81, UR4 ;  /* 0x0000000451517c20 */ /* 0x000fe20008410000 */
[----:B------:R-:W-:-:S02]  /*5c50*/  @P5 HADD2.F32 R192, -RZ, R57.H0_H0 ;  /* 0x20000039ffc05230 */ /* 0x000fc40000004100 */
[----:B------:R-:W-:Y:S01]  /*5c60*/  @P3 FMUL.FTZ R171, R93, R80 ;  /* 0x000000505dab3220 */ /* 0x000fe20000410000 */
[----:B------:R-:W-:Y:S01]  /*5c70*/  @P4 HADD2.F32 R85, -RZ, R56.H1_H1 ;  /* 0x30000038ff554230 */ /* 0x000fe20000004100 */
[----:B------:R-:W-:Y:S01]  /*5c80*/  MOV R93, RZ ;  /* 0x000000ff005d7202 */ /* 0x000fe20000000f00 */
[--C-:B------:R-:W-:Y:S01]  /*5c90*/  FFMA.FTZ R186, R186, R178, R177.reuse ;  /* 0x000000b2baba7223 */ /* 0x100fe200000100b1 */
[----:B------:R-:W-:Y:S01]  /*5ca0*/  ISETP.GE.U32.AND P3, PT, R98, RZ, PT ;  /* 0x000000ff6200720c */ /* 0x000fe20003f66070 */
[-C--:B------:R-:W-:Y:S01]  /*5cb0*/  @P6 FMUL.FTZ R190, R95, R82.reuse ;  /* 0x000000525fbe6220 */ /* 0x080fe20000410000 */
[----:B------:R-:W-:Y:S01]  /*5cc0*/  MOV R84, RZ ;  /* 0x000000ff00547202 */ /* 0x000fe20000000f00 */
[----:B------:R-:W-:Y:S01]  /*5cd0*/  @P6 FMUL.FTZ R93, R189, R82 ;  /* 0x00000052bd5d6220 */ /* 0x000fe20000410000 */
[--C-:B------:R-:W-:Y:S01]  /*5ce0*/  FFMA.FTZ R184, R184, R178, R177.reuse ;  /* 0x000000b2b8b87223 */ /* 0x100fe200000100b1 */
[----:B------:R-:W-:Y:S01]  /*5cf0*/  MOV R80, RZ ;  /* 0x000000ff00507202 */ /* 0x000fe20000000f00 */
[-C--:B------:R-:W-:Y:S01]  /*5d00*/  @P5 FMUL.FTZ R187, R94, R81.reuse ;  /* 0x000000515ebb5220 */ /* 0x080fe20000410000 */
[----:B------:R-:W-:Y:S01]  /*5d10*/  @P5 FMUL.FTZ R84, R192, R81 ;  /* 0x00000051c0545220 */ /* 0x000fe20000410000 */
[----:B------:R-:W-:Y:S01]  /*5d20*/  LOP3.LUT P6, RZ, R99, 0xff, RZ, 0xc0, !PT ;  /* 0x000000ff63ff7812 */ /* 0x000fe200078cc0ff */
[----:B------:R-:W-:Y:S01]  /*5d30*/  @P4 FMUL.FTZ R80, R85, R92 ;  /* 0x0000005c55504220 */ /* 0x000fe20000410000 */
[--C-:B------:R-:W-:Y:S01]  /*5d40*/  HADD2.F32 R81, -RZ, R70.reuse.H0_H0 ;  /* 0x20000046ff517230 */ /* 0x100fe20000004100 */
[----:B------:R-:W-:Y:S01]  /*5d50*/  LOP3.LUT P5, RZ, R99, 0xff00, RZ, 0xc0, !PT ;  /* 0x0000ff0063ff7812 */ /* 0x000fe200078ac0ff */
[----:B------:R-:W-:Y:S01]  /*5d60*/  FADD.FTZ R185, R185, -R186 ;  /* 0x800000bab9b97221 */ /* 0x000fe20000010000 */
[C---:B------:R-:W-:Y:S01]  /*5d70*/  LOP3.LUT P4, RZ, R99.reuse, 0xff0000, RZ, 0xc0, !PT ;  /* 0x00ff000063ff7812 */ /* 0x040fe2000788c0ff */
[----:B------:R-:W-:Y:S01]  /*5d80*/  HADD2.F32 R82, -RZ, R70.H1_H1 ;  /* 0x30000046ff527230 */ /* 0x000fe20000004100 */
[----:B------:R-:W-:Y:S01]  /*5d90*/  ISETP.GE.U32.AND.EX P3, PT, R99, 0x1000000, PT, P3 ;  /* 0x010000006300780c */ /* 0x000fe20003f66130 */
[----:B------:R-:W-:Y:S01]  /*5da0*/  FADD.FTZ R183, R183, -R184 ;  /* 0x800000b8b7b77221 */ /* 0x000fe20000010000 */
[-CC-:B------:R-:W-:Y:S01]  /*5db0*/  FFMA.FTZ R182, R182, R178.reuse, R177.reuse ;  /* 0x000000b2b6b67223 */ /* 0x180fe200000100b1 */
[----:B------:R-:W-:Y:S01]  /*5dc0*/  FFMA.FTZ R180, R180, R178, R177 ;  /* 0x000000b2b4b47223 */ /* 0x000fe200000100b1 */
[----:B------:R-:W-:Y:S01]  /*5dd0*/  FFMA.FTZ R81, R152, R185, R81 ;  /* 0x000000b998517223 */ /* 0x000fe20000010051 */
[----:B------:R-:W-:-:S02]  /*5de0*/  HADD2.F32 R92, -RZ, R71.H0_H0 ;  /* 0x20000047ff5c7230 */ /* 0x000fc40000004100 */
[----:B------:R-:W-:Y:S01]  /*5df0*/  FFMA.FTZ R85, R152, R183, R82 ;  /* 0x000000b798557223 */ /* 0x000fe20000010052 */
[----:B------:R-:W-:Y:S02]  /*5e00*/  HADD2.F32 R94, -RZ, R71.H1_H1 ;  /* 0x30000047ff5e7230 */ /* 0x000fe40000004100 */
[----:B------:R-:W-:Y:S01]  /*5e10*/  FADD.FTZ R181, R181, -R182 ;  /* 0x800000b6b5b57221 */ /* 0x000fe20000010000 */
[----:B------:R-:W-:Y:S01]  /*5e20*/  FADD.FTZ R179, R179, -R180 ;  /* 0x800000b4b3b37221 */ /* 0x000fe20000010000 */
[C---:B------:R-:W-:Y:S01]  /*5e30*/  FMUL.FTZ R81, R176.reuse, R81 ;  /* 0x00000051b0517220 */ /* 0x040fe20000410000 */
[----:B------:R-:W-:Y:S01]  /*5e40*/  FMUL.FTZ R85, R176, R85 ;  /* 0x00000055b0557220 */ /* 0x000fe20000410000 */
[C---:B------:R-:W-:Y:S01]  /*5e50*/  FFMA.FTZ R181, R152.reuse, R181, R92 ;  /* 0x000000b598b57223 */ /* 0x040fe2000001005c */
[----:B------:R-:W-:Y:S01]  /*5e60*/  FFMA.FTZ R183, R152, R179, R94 ;  /* 0x000000b398b77223 */ /* 0x000fe2000001005e */
[----:B------:R-:W-:Y:S02]  /*5e70*/  @P6 HADD2.F32 R94, -RZ, R86.H0_H0 ;  /* 0x20000056ff5e6230 */ /* 0x000fe40000004100 */
[----:B------:R-:W-:Y:S01]  /*5e80*/  FMUL.FTZ R81, R81, UR4 ;  /* 0x0000000451517c20 */ /* 0x000fe20008410000 */
[----:B------:R-:W-:-:S02]  /*5e90*/  HFMA2 R82, -RZ, RZ, 0, 0 ;  /* 0x00000000ff527431 */ /* 0x000fc400000001ff */
[----:B------:R-:W-:Y:S02]  /*5ea0*/  @P5 HADD2.F32 R95, -RZ, R86.H1_H1 ;  /* 0x30000056ff5f5230 */ /* 0x000fe40000004100 */
[----:B------:R-:W-:Y:S01]  /*5eb0*/  FMUL.FTZ R92, R85, UR4 ;  /* 0x00000004555c7c20 */ /* 0x000fe20008410000 */
[--C-:B------:R-:W-:Y:S01]  /*5ec0*/  @P4 HADD2.F32 R182, -RZ, R87.reuse.H0_H0 ;  /* 0x20000057ffb64230 */ /* 0x100fe20000004100 */
[----:B------:R-:W-:Y:S01]  /*5ed0*/  CS2R R98, SRZ ;  /* 0x0000000000627805 */ /* 0x000fe2000001ff00 */
[----:B------:R-:W-:Y:S02]  /*5ee0*/  @P3 HADD2.F32 R184, -RZ, R87.H1_H1 ;  /* 0x30000057ffb83230 */ /* 0x000fe40000004100 */
[C---:B------:R-:W-:Y:S01]  /*5ef0*/  FMUL.FTZ R85, R176.reuse, R181 ;  /* 0x000000b5b0557220 */ /* 0x040fe20000410000 */
[--C-:B------:R-:W-:Y:S02]  /*5f00*/  @P6 HADD2.F32 R86, -RZ, R58.reuse.H0_H0 ;  /* 0x2000003aff566230 */ /* 0x100fe40000004100 */
[----:B------:R-:W-:Y:S01]  /*5f10*/  FMUL.FTZ R87, R176, R183 ;  /* 0x000000b7b0577220 */ /* 0x000fe20000410000 */
[----:B------:R-:W-:Y:S01]  /*5f20*/  @P6 FMUL.FTZ R99, R94, R81 ;  /* 0x000000515e636220 */ /* 0x000fe20000410000 */
[----:B------:R-:W-:-:S02]  /*5f30*/  @P5 HADD2.F32 R181, -RZ, R58.H1_H1 ;  /* 0x3000003affb55230 */ /* 0x000fc40000004100 */
        /* <DEDUP_REMOVED lines=20> */
.L_x_1742:
        /* <DEDUP_REMOVED lines=10> */
[----:B------:R-:W-:Y:S01]  /*6120*/  LOP3.LUT P3, RZ, R96, 0xff, RZ, 0xc0, !PT ;  /* 0x000000ff60ff7812 */ /* 0x000fe2000786c0ff */
[-C--:B------:R-:W-:Y:S01]  /*6130*/  FFMA.FTZ R76, R159, R178.reuse, R177 ;  /* 0x000000b29f4c7223 */ /* 0x080fe200000100b1 */
[----:B------:R-:W-:Y:S01]  /*6140*/  FADD.FTZ R103, R102, -R103 ;  /* 0x8000006766677221 */ /* 0x000fe20000010000 */
[----:B------:R-:W-:Y:S01]  /*6150*/  FADD.FTZ R102, R154, -R77 ;  /* 0x8000004d9a667221 */ /* 0x000fe20000010000 */
[--C-:B------:R-:W-:Y:S02]  /*6160*/  HADD2.F32 R77, -RZ, R72.reuse.H0_H0 ;  /* 0x20000048ff4d7230 */ /* 0x100fe40000004100 */
[----:B------:R-:W-:Y:S01]  /*6170*/  FADD.FTZ R76, R157, -R76 ;  /* 0x8000004c9d4c7221 */ /* 0x000fe20000010000 */
[----:B------:R-:W-:Y:S02]  /*6180*/  HADD2.F32 R79, -RZ, R72.H1_H1 ;  /* 0x30000048ff4f7230 */ /* 0x000fe40000004100 */
[----:B------:R-:W-:Y:S01]  /*6190*/  FFMA.FTZ R83, R160, R178, R177 ;  /* 0x000000b2a0537223 */ /* 0x000fe200000100b1 */
[----:B------:R-:W-:-:S02]  /*61a0*/  HADD2.F32 R81, -RZ, R73.H0_H0 ;  /* 0x20000049ff517230 */ /* 0x000fc40000004100 */
[----:B------:R-:W-:Y:S01]  /*61b0*/  FFMA.FTZ R155, R152, R103, R77 ;  /* 0x00000067989b7223 */ /* 0x000fe2000001004d */
[----:B------:R-:W-:Y:S01]  /*61c0*/  LOP3.LUT P4, RZ, R96, 0xff00, RZ, 0xc0, !PT ;  /* 0x0000ff0060ff7812 */ /* 0x000fe2000788c0ff */
[----:B------:R-:W-:Y:S01]  /*61d0*/  FFMA.FTZ R102, R152, R102, R79 ;  /* 0x0000006698667223 */ /* 0x000fe2000001004f */
[----:B------:R-:W-:Y:S01]  /*61e0*/  LOP3.LUT P5, RZ, R96, 0xff0000, RZ, 0xc0, !PT ;  /* 0x00ff000060ff7812 */ /* 0x000fe200078ac0ff */
[----:B------:R-:W-:Y:S01]  /*61f0*/  FFMA.FTZ R157, R152, R76, R81 ;  /* 0x0000004c989d7223 */ /* 0x000fe20000010051 */
[----:B------:R-:W-:Y:S01]  /*6200*/  LOP3.LUT P6, RZ, R96, 0xff000000, RZ, 0xc0, !PT ;  /* 0xff00000060ff7812 */ /* 0x000fe200078cc0ff */
[----:B------:R-:W-:Y:S02]  /*6210*/  HADD2.F32 R79, -RZ, R73.H1_H1 ;  /* 0x30000049ff4f7230 */ /* 0x000fe40000004100 */
[----:B------:R-:W-:Y:S01]  /*6220*/  FADD.FTZ R83, R158, -R83 ;  /* 0x800000539e537221 */ /* 0x000fe20000010000 */
[----:B------:R-:W-:Y:S01]  /*6230*/  FMUL.FTZ R76, R155, R176 ;  /* 0x000000b09b4c7220 */ /* 0x000fe20000410000 */
[----:B------:R-:W-:-:S02]  /*6240*/  HFMA2 R80, -RZ, RZ, 0, 0 ;  /* 0x00000000ff507431 */ /* 0x000fc400000001ff */
[----:B-----5:R-:W-:Y:S02]  /*6250*/  @P3 HADD2.F32 R77, -RZ, R84.H0_H0 ;  /* 0x20000054ff4d3230 */ /* 0x020fe40000004100 */
[----:B------:R-:W-:Y:S01]  /*6260*/  FMUL.FTZ R78, R102, R176 ;  /* 0x000000b0664e7220 */ /* 0x000fe20000410000 */
[----:B------:R-:W-:Y:S02]  /*6270*/  @P3 HADD2.F32 R81, -RZ, R60.H0_H0 ;  /* 0x2000003cff513230 */ /* 0x000fe40000004100 */
[----:B------:R-:W-:Y:S01]  /*6280*/  FMUL.FTZ R76, R76, UR4 ;  /* 0x000000044c4c7c20 */ /* 0x000fe20008410000 */
[----:B------:R-:W-:Y:S01]  /*6290*/  FFMA.FTZ R154, R152, R83, R79 ;  /* 0x00000053989a7223 */ /* 0x000fe2000001004f */
[----:B------:R-:W-:Y:S01]  /*62a0*/  CS2R R90, SRZ ;  /* 0x00000000005a7805 */ /* 0x000fe2000001ff00 */
[----:B------:R-:W-:Y:S01]  /*62b0*/  FMUL.FTZ R95, R78, UR4 ;  /* 0x000000044e5f7c20 */ /* 0x000fe20008410000 */
[----:B------:R-:W-:Y:S01]  /*62c0*/  @P3 FMUL.FTZ R91, R76, R77 ;  /* 0x0000004d4c5b3220 */ /* 0x000fe20000410000 */
[----:B------:R-:W-:Y:S01]  /*62d0*/  @P3 FMUL.FTZ R80, R81, R76 ;  /* 0x0000004c51503220 */ /* 0x000fe20000410000 */
[----:B------:R-:W-:Y:S01]  /*62e0*/  FMUL.FTZ R78, R154, R176 ;  /* 0x000000b09a4e7220 */ /* 0x000fe20000410000 */
[----:B------:R-:W-:-:S02]  /*62f0*/  @P4 HADD2.F32 R84, -RZ, R84.H1_H1 ;  /* 0x30000054ff544230 */ /* 0x000fc40000004100 */
[----:B------:R-:W-:Y:S01]  /*6300*/  FMUL.FTZ R76, R157, R176 ;  /* 0x000000b09d4c7220 */ /* 0x000fe20000410000 */
        /* <DEDUP_REMOVED lines=9> */
[----:B------:R-:W-:Y:S01]  /*63a0*/  @P6 FMUL.FTZ R92, R78, R85 ;  /* 0x000000554e5c6220 */ /* 0x000fe20000410000 */
[----:B------:R-:W-:Y:S01]  /*63b0*/  @P6 FMUL.FTZ R84, R103, R78 ;  /* 0x0000004e67546220 */ /* 0x000fe20000410000 */
[----:B------:R-:W-:-:S02]  /*63c0*/  HFMA2 R81, -RZ, RZ, 0, 0 ;  /* 0x00000000ff517431 */ /* 0x000fc400000001ff */
[----:B------:R-:W-:Y:S01]  /*63d0*/  @P5 FMUL.FTZ R93, R76, R77 ;  /* 0x0000004d4c5d5220 */ /* 0x000fe20000410000 */
[----:B------:R-:W-:Y:S01]  /*63e0*/  LOP3.LUT P6, RZ, R97, 0xff, RZ, 0xc0, !PT ;  /* 0x000000ff61ff7812 */ /* 0x000fe200078cc0ff */
[-CC-:B------:R-:W-:Y:S01]  /*63f0*/  FFMA.FTZ R159, R164, R178.reuse, R177.reuse ;  /* 0x000000b2a49f7223 */ /* 0x180fe200000100b1 */
[----:B------:R-:W-:Y:S02]  /*6400*/  @P5 HADD2.F32 R79, -RZ, R61.H0_H0 ;  /* 0x2000003dff4f5230 */ /* 0x000fe40000004100 */
[----:B------:R-:W-:Y:S01]  /*6410*/  FADD.FTZ R94, R161, -R94 ;  /* 0x8000005ea15e7221 */ /* 0x000fe20000010000 */
[----:B------:R-:W-:Y:S02]  /*6420*/  HADD2.F32 R77, -RZ, R74.H0_H0 ;  /* 0x2000004aff4d7230 */ /* 0x000fe40000004100 */
[----:B------:R-:W-:Y:S01]  /*6430*/  FFMA.FTZ R156, R167, R178, R177 ;  /* 0x000000b2a79c7223 */ /* 0x000fe200000100b1 */
[----:B------:R-:W-:Y:S01]  /*6440*/  @P4 HADD2.F32 R82, -RZ, R60.H1_H1 ;  /* 0x3000003cff524230 */ /* 0x000fe20000004100 */
[----:B------:R-:W-:Y:S01]  /*6450*/  ISETP.GE.U32.AND P3, PT, R96, RZ, PT ;  /* 0x000000ff6000720c */ /* 0x000fe20003f66070 */
[----:B------:R-:W-:Y:S01]  /*6460*/  FADD.FTZ R96, R162, -R159 ;  /* 0x8000009fa2607221 */ /* 0x000fe20000010000 */
[----:B------:R-:W-:Y:S01]  /*6470*/  @P5 FMUL.FTZ R81, R79, R76 ;  /* 0x0000004c4f515220 */ /* 0x000fe20000410000 */
[----:B------:R-:W-:Y:S01]  /*6480*/  FFMA.FTZ R159, R152, R94, R77 ;  /* 0x0000005e989f7223 */ /* 0x000fe2000001004d */
[----:B------:R-:W-:Y:S01]  /*6490*/  FFMA.FTZ R177, R168, R178, R177 ;  /* 0x000000b2a8b17223 */ /* 0x000fe200000100b1 */
[----:B------:R-:W-:Y:S01]  /*64a0*/  LOP3.LUT P5, RZ, R97, 0xff00, RZ, 0xc0, !PT ;  /* 0x0000ff0061ff7812 */ /* 0x000fe200078ac0ff */
[----:B------:R-:W-:Y:S01]  /*64b0*/  HADD2.F32 R85, -RZ, R75.H0_H0 ;  /* 0x2000004bff557230 */ /* 0x000fe20000004100 */
[----:B------:R-:W-:Y:S01]  /*64c0*/  MOV R83, RZ ;  /* 0x000000ff00537202 */ /* 0x000fe20000000f00 */
[----:B------:R-:W-:Y:S01]  /*64d0*/  FADD.FTZ R156, R165, -R156 ;  /* 0x8000009ca59c7221 */ /* 0x000fe20000010000 */
[----:B------:R-:W-:-:S02]  /*64e0*/  HADD2.F32 R79, -RZ, R74.H1_H1 ;  /* 0x3000004aff4f7230 */ /* 0x000fc40000004100 */
[----:B------:R-:W-:Y:S01]  /*64f0*/  @P4 FMUL.FTZ R83, R82, R95 ;  /* 0x0000005f52534220 */ /* 0x000fe20000410000 */
[C---:B------:R-:W-:Y:S01]  /*6500*/  LOP3.LUT P4, RZ, R97.reuse, 0xff0000, RZ, 0xc0, !PT ;  /* 0x00ff000061ff7812 */ /* 0x040fe2000788c0ff */
[----:B------:R-:W-:Y:S01]  /*6510*/  HADD2.F32 R95, -RZ, R75.H1_H1 ;  /* 0x3000004bff5f7230 */ /* 0x000fe20000004100 */
[----:B------:R-:W-:Y:S01]  /*6520*/  ISETP.GE.U32.AND.EX P3, PT, R97, 0x1000000, PT, P3 ;  /* 0x010000006100780c */ /* 0x000fe20003f66130 */
[----:B------:R-:W-:Y:S01]  /*6530*/  FMUL.FTZ R76, R159, R176 ;  /* 0x000000b09f4c7220 */ /* 0x000fe20000410000 */
[----:B------:R-:W-:Y:S01]  /*6540*/  FADD.FTZ R166, R166, -R177 ;  /* 0x800000b1a6a67221 */ /* 0x000fe20000010000 */
[C---:B------:R-:W-:Y:S01]  /*6550*/  FFMA.FTZ R163, R152.reuse, R156, R85 ;  /* 0x0000009c98a37223 */ /* 0x040fe20000010055 */
[----:B------:R-:W-:Y:S02]  /*6560*/  HFMA2 R82, -RZ, RZ, 0, 0 ;  /* 0x00000000ff527431 */ /* 0x000fe400000001ff */
[----:B------:R-:W-:Y:S01]  /*6570*/  FFMA.FTZ R96, R152, R96, R79 ;  /* 0x0000006098607223 */ /* 0x000fe2000001004f */
[----:B------:R-:W-:-:S02]  /*6580*/  @P6 HADD2.F32 R77, -RZ, R86.H0_H0 ;  /* 0x20000056ff4d6230 */ /* 0x000fc40000004100 */
        /* <DEDUP_REMOVED lines=8> */
[----:B------:R-:W-:Y:S02]  /*6610*/  @P5 HADD2.F32 R86, -RZ, R86.H1_H1 ;  /* 0x30000056ff565230 */ /* 0x000fe40000004100 */
[----:B------:R-:W-:Y:S01]  /*6620*/  FMUL.FTZ R176, R152, R176 ;  /* 0x000000b098b07220 */ /* 0x000fe20000410000 */
[----:B------:R-:W-:Y:S01]  /*6630*/  FMUL.FTZ R161, R78, UR4 ;  /* 0x000000044ea17c20 */ /* 0x000fe20008410000 */
[----:B------:R-:W-:-:S02]  /*6640*/  @P5 HADD2.F32 R156, -RZ, R62.H1_H1 ;  /* 0x3000003eff9c5230 */ /* 0x000fc40000004100 */
[----:B------:R-:W-:Y:S01]  /*6650*/  FMUL.FTZ R76, R76, UR4 ;  /* 0x000000044c4c7c20 */ /* 0x000fe20008410000 */
[--C-:B------:R-:W-:Y:S02]  /*6660*/  @P4 HADD2.F32 R165, -RZ, R63.reuse.H0_H0 ;  /* 0x2000003fffa54230 */ /* 0x100fe40000004100 */
[----:B------:R-:W-:Y:S01]  /*6670*/  FMUL.FTZ R77, R176, UR4 ;  /* 0x00000004b04d7c20 */ /* 0x000fe20008410000 */
[----:B------:R-:W-:Y:S02]  /*6680*/  @P3 HADD2.F32 R158, -RZ, R63.H1_H1 ;  /* 0x3000003fff9e3230 */ /* 0x000fe40000004100 */
[----:B------:R-:W-:Y:S01]  /*6690*/  @P5 FMUL.FTZ R94, R161, R86 ;  /* 0x00000056a15e5220 */ /* 0x000fe20000410000 */
[--C-:B------:R-:W-:Y:S02]  /*66a0*/  @P4 HADD2.F32 R79, -RZ, R87.reuse.H0_H0 ;  /* 0x20000057ff4f4230 */ /* 0x100fe40000004100 */
[----:B------:R-:W-:Y:S02]  /*66b0*/  HFMA2 R97, -RZ, RZ, 0, 0 ;  /* 0x00000000ff617431 */ /* 0x000fe400000001ff */
[----:B------:R-:W-:Y:S01]  /*66c0*/  @P3 HADD2.F32 R78, -RZ, R87.H1_H1 ;  /* 0x30000057ff4e3230 */ /* 0x000fe20000004100 */
[----:B------:R-:W-:-:S02]  /*66d0*/  CS2R R86, SRZ ;  /* 0x0000000000567805 */ /* 0x000fc4000001ff00 */
[----:B------:R-:W-:Y:S01]  /*66e0*/  MOV R85, RZ ;  /* 0x000000ff00557202 */ /* 0x000fe20000000f00 */
[----:B------:R-:W-:Y:S01]  /*66f0*/  @P5 FMUL.FTZ R85, R156, R161 ;  /* 0x000000a19c555220 */ /* 0x000fe20000410000 */
[----:B------:R-:W-:Y:S01]  /*6700*/  MOV R103, RZ ;  /* 0x000000ff00677202 */ /* 0x000fe20000000f00 */
[----:B------:R-:W-:Y:S01]  /*6710*/  @P4 FMUL.FTZ R86, R165, R76 ;  /* 0x0000004ca5564220 */ /* 0x000fe20000410000 */
[----:B------:R-:W-:Y:S01]  /*6720*/  @P3 FMUL.FTZ R103, R158, R77 ;  /* 0x0000004d9e673220 */ /* 0x000fe20000410000 */
[----:B------:R-:W-:Y:S01]  /*6730*/  @P4 FMUL.FTZ R87, R76, R79 ;  /* 0x0000004f4c574220 */ /* 0x000fe20000410000 */
[----:B------:R-:W-:Y:S01]  /*6740*/  @P3 FMUL.FTZ R97, R77, R78 ;  /* 0x0000004e4d613220 */ /* 0x000fe20000410000 */
[----:B------:R-:W-:Y:S02]  /*6750*/  F2FP.F16.F32.PACK_AB R80, R83, R80 ;  /* 0x000000505350723e */ /* 0x000fe400000000ff */
[----:B------:R-:W-:Y:S02]  /*6760*/  F2FP.F16.F32.PACK_AB R79, R152, R163 ;  /* 0x000000a3984f723e */ /* 0x000fe400000000ff */
[----:B------:R-:W-:-:S02]  /*6770*/  F2FP.F16.F32.PACK_AB R78, R96, R159 ;  /* 0x0000009f604e723e */ /* 0x000fc400000000ff */
[----:B------:R-:W-:Y:S02]  /*6780*/  F2FP.F16.F32.PACK_AB R77, R154, R157 ;  /* 0x0000009d9a4d723e */ /* 0x000fe400000000ff */
[----:B------:R-:W-:Y:S02]  /*6790*/  F2FP.F16.F32.PACK_AB R76, R102, R155 ;  /* 0x0000009b664c723e */ /* 0x000fe400000000ff */
[----:B------:R-:W-:Y:S02]  /*67a0*/  F2FP.F16.F32.PACK_AB R82, R85, R82 ;  /* 0x000000525552723e */ /* 0x000fe400000000ff */
[----:B------:R-:W-:Y:S02]  /*67b0*/  F2FP.F16.F32.PACK_AB R81, R84, R81 ;  /* 0x000000515451723e */ /* 0x000fe400000000ff */
[----:B------:R-:W-:Y:S01]  /*67c0*/  F2FP.F16.F32.PACK_AB R83, R103, R86 ;  /* 0x000000566753723e */ /* 0x000fe200000000ff */
[----:B------:R-:W-:Y:S06]  /*67d0*/  BRA `(.L_x_1744) ;  /* 0x0000000400a47947 */ /* 0x000fec0003800000 */
.L_x_1743:
[-CC-:B0-----:R-:W-:Y:S01]  /*67e0*/  FFMA.FTZ R81, R156, R178.reuse, R177.reuse ;  /* 0x000000b29c517223 */ /* 0x181fe200000100b1 */
[-CC-:B------:R-:W-:Y:S01]  /*67f0*/  FFMA.FTZ R80, R159, R178.reuse, R177.reuse ;  /* 0x000000b29f507223 */ /* 0x180fe200000100b1 */
[-C--:B------:R-:W-:Y:S01]  /*6800*/  FFMA.FTZ R103, R103, R178.reuse, R177 ;  /* 0x000000b267677223 */ /* 0x080fe200000100b1 */
[----:B------:R-:W-:Y:S01]  /*6810*/  LOP3.LUT P3, RZ, R96, 0xff, RZ, 0xc0, !PT ;  /* 0x000000ff60ff7812 */ /* 0x000fe2000786c0ff */
[----:B------:R-:W-:Y:S01]  /*6820*/  FADD.FTZ R83, R154, -R81 ;  /* 0x800000519a537221 */ /* 0x000fe20000010000 */
[----:B------:R-:W-:Y:S01]  /*6830*/  FADD.FTZ R157, R157, -R80 ;  /* 0x800000509d9d7221 */ /* 0x000fe20000010000 */
[--C-:B------:R-:W-:Y:S02]  /*6840*/  HADD2.F32 R81, -RZ, R72.reuse.H0_H0 ;  /* 0x20000048ff517230 */ /* 0x100fe40000004100 */
[----:B------:R-:W-:Y:S01]  /*6850*/  FADD.FTZ R103, R102, -R103 ;  /* 0x8000006766677221 */ /* 0x000fe20000010000 */
[----:B------:R-:W-:Y:S02]  /*6860*/  HADD2.F32 R80, -RZ, R72.H1_H1 ;  /* 0x30000048ff507230 */ /* 0x000fe40000004100 */
[----:B------:R-:W-:Y:S01]  /*6870*/  FFMA.FTZ R91, R160, R178, R177 ;  /* 0x000000b2a05b7223 */ /* 0x000fe200000100b1 */
[----:B------:R-:W-:Y:S01]  /*6880*/  LOP3.LUT P4, RZ, R96, 0xff00, RZ, 0xc0, !PT ;  /* 0x0000ff0060ff7812 */ /* 0x000fe2000788c0ff */
[----:B------:R-:W-:Y:S01]  /*6890*/  FFMA.FTZ R81, R152, R103, R81 ;  /* 0x0000006798517223 */ /* 0x000fe20000010051 */
[C---:B------:R-:W-:Y:S01]  /*68a0*/  LOP3.LUT P5, RZ, R96.reuse, 0xff0000, RZ, 0xc0, !PT ;  /* 0x00ff000060ff7812 */ /* 0x040fe200078ac0ff */
[--C-:B------:R-:W-:Y:S01]  /*68b0*/  HADD2.F32 R82, -RZ, R73.reuse.H0_H0 ;  /* 0x20000049ff527230 */ /* 0x100fe20000004100 */
[----:B------:R-:W-:Y:S01]  /*68c0*/  LOP3.LUT P6, RZ, R96, 0xff000000, RZ, 0xc0, !PT ;  /* 0xff00000060ff7812 */ /* 0x000fe200078cc0ff */
[----:B------:R-:W-:Y:S01]  /*68d0*/  FFMA.FTZ R95, R152, R83, R80 ;  /* 0x00000053985f7223 */ /* 0x000fe20000010050 */
[----:B------:R-:W-:-:S02]  /*68e0*/  HADD2.F32 R159, -RZ, R73.H1_H1 ;  /* 0x30000049ff9f7230 */ /* 0x000fc40000004100 */
[----:B------:R-:W-:Y:S01]  /*68f0*/  FADD.FTZ R155, R158, -R91 ;  /* 0x8000005b9e9b7221 */ /* 0x000fe20000010000 */
[C---:B------:R-:W-:Y:S01]  /*6900*/  FMUL.FTZ R80, R176.reuse, R81 ;  /* 0x00000051b0507220 */ /* 0x040fe20000410000 */
[----:B------:R-:W-:Y:S01]  /*6910*/  FMUL.FTZ R81, R176, R95 ;  /* 0x0000005fb0517220 */ /* 0x000fe20000410000 */
[C---:B------:R-:W-:Y:S01]  /*6920*/  FFMA.FTZ R157, R152.reuse, R157, R82 ;  /* 0x0000009d989d7223 */ /* 0x040fe20000010052 */
[----:B------:R-:W-:Y:S02]  /*6930*/  HFMA2 R83, -RZ, RZ, 0, 0 ;  /* 0x00000000ff537431 */ /* 0x000fe400000001ff */
[----:B------:R-:W-:Y:S01]  /*6940*/  FFMA.FTZ R155, R152, R155, R159 ;  /* 0x0000009b989b7223 */ /* 0x000fe2000001009f */
[----:B------:R-:W-:Y:S02]  /*6950*/  @P3 HADD2.F32 R95, -RZ, R60.H0_H0 ;  /* 0x2000003cff5f3230 */ /* 0x000fe40000004100 */
[----:B------:R-:W-:Y:S01]  /*6960*/  FMUL.FTZ R80, R80, UR4 ;  /* 0x0000000450507c20 */ /* 0x000fe20008410000 */
[----:B------:R-:W-:Y:S01]  /*6970*/  FMUL.FTZ R94, R81, UR4 ;  /* 0x00000004515e7c20 */ /* 0x000fe20008410000 */
[----:B-----5:R-:W-:-:S02]  /*6980*/  @P3 HADD2.F32 R93, -RZ, R84.H0_H0 ;  /* 0x20000054ff5d3230 */ /* 0x020fc40000004100 */
[C---:B------:R-:W-:Y:S01]  /*6990*/  FMUL.FTZ R81, R176.reuse, R157 ;  /* 0x0000009db0517220 */ /* 0x040fe20000410000 */
[----:B------:R-:W-:Y:S01]  /*69a0*/  FMUL.FTZ R82, R176, R155 ;  /* 0x0000009bb0527220 */ /* 0x000fe20000410000 */
[----:B------:R-:W-:Y:S02]  /*69b0*/  @P4 HADD2.F32 R103, -RZ, R84.H1_H1 ;  /* 0x30000054ff674230 */ /* 0x000fe40000004100 */
[----:B------:R-:W-:Y:S01]  /*69c0*/  @P3 FMUL.FTZ R83, R95, R80 ;  /* 0x000000505f533220 */ /* 0x000fe20000410000 */
[----:B------:R-:W-:Y:S01]  /*69d0*/  HFMA2 R84, -RZ, RZ, 0, 0 ;  /* 0x00000000ff547431 */ /* 0x000fe200000001ff */
[----:B------:R-:W-:Y:S01]  /*69e0*/  CS2R R90, SRZ ;  /* 0x00000000005a7805 */ /* 0x000fe2000001ff00 */
[--C-:B------:R-:W-:Y:S02]  /*69f0*/  @P5 HADD2.F32 R102, -RZ, R85.reuse.H0_H0 ;  /* 0x20000055ff665230 */ /* 0x100fe40000004100 */
[----:B------:R-:W-:Y:S01]  /*6a00*/  FMUL.FTZ R81, R81, UR4 ;  /* 0x0000000451517c20 */ /* 0x000fe20008410000 */
[----:B------:R-:W-:-:S02]  /*6a10*/  @P6 HADD2.F32 R95, -RZ, R85.H1_H1 ;  /* 0x30000055ff5f6230 */ /* 0x000fc40000004100 */
[----:B------:R-:W-:Y:S01]  /*6a20*/  FMUL.FTZ R82, R82, UR4 ;  /* 0x0000000452527c20 */ /* 0x000fe20008410000 */
[--C-:B------:R-:W-:Y:S02]  /*6a30*/  @P5 HADD2.F32 R154, -RZ, R61.reuse.H0_H0 ;  /* 0x2000003dff9a5230 */ /* 0x100fe40000004100 */
[----:B------:R-:W-:Y:S01]  /*6a40*/  @P3 FMUL.FTZ R91, R93, R80 ;  /* 0x000000505d5b3220 */ /* 0x000fe20000410000 */
[----:B------:R-:W-:Y:S02]  /*6a50*/  @P6 HADD2.F32 R155, -RZ, R61.H1_H1 ;  /* 0x3000003dff9b6230 */ /* 0x000fe40000004100 */
[----:B------:R-:W-:Y:S01]  /*6a60*/  @P4 FMUL.FTZ R90, R103, R94 ;  /* 0x0000005e675a4220 */ /* 0x000fe20000410000 */
[----:B------:R-:W-:Y:S02]  /*6a70*/  CS2R R92, SRZ ;  /* 0x00000000005c7805 */ /* 0x000fe4000001ff00 */
[----:B------:R-:W-:Y:S01]  /*6a80*/  MOV R103, RZ ;  /* 0x000000ff00677202 */ /* 0x000fe20000000f00 */
[----:B------:R-:W-:Y:S01]  /*6a90*/  FFMA.FTZ R156, R163, R178, R177 ;  /* 0x000000b2a39c7223 */ /* 0x000fe200000100b1 */
[----:B------:R-:W-:-:S02]  /*6aa0*/  @P4 HADD2.F32 R85, -RZ, R60.H1_H1 ;  /* 0x3000003cff554230 */ /* 0x000fc40000004100 */
[-C--:B------:R-:W-:Y:S01]  /*6ab0*/  @P5 FMUL.FTZ R93, R102, R81.reuse ;  /* 0x00000051665d5220 */ /* 0x080fe20000410000 */
[----:B------:R-:W-:Y:S01]  /*6ac0*/  @P5 FMUL.FTZ R84, R154, R81 ;  /* 0x000000519a545220 */ /* 0x000fe20000410000 */
[-C--:B------:R-:W-:Y:S01]  /*6ad0*/  @P6 FMUL.FTZ R92, R95, R82.reuse ;  /* 0x000000525f5c6220 */ /* 0x080fe20000410000 */
[----:B------:R-:W-:Y:S01]  /*6ae0*/  @P6 FMUL.FTZ R103, R155, R82 ;  /* 0x000000529b676220 */ /* 0x000fe20000410000 */
[-CC-:B------:R-:W-:Y:S01]  /*6af0*/  FFMA.FTZ R163, R164, R178.reuse, R177.reuse ;  /* 0x000000b2a4a37223 */ /* 0x180fe200000100b1 */
[----:B------:R-:W-:Y:S01]  /*6b00*/  LOP3.LUT P6, RZ, R97, 0xff, RZ, 0xc0, !PT ;  /* 0x000000ff61ff7812 */ /* 0x000fe200078cc0ff */
[-CC-:B------:R-:W-:Y:S01]  /*6b10*/  FFMA.FTZ R160, R167, R178.reuse, R177.reuse ;  /* 0x000000b2a7a07223 */ /* 0x180fe200000100b1 */
[----:B------:R-:W-:Y:S01]  /*6b20*/  LOP3.LUT P5, RZ, R97, 0xff00, RZ, 0xc0, !PT ;  /* 0x0000ff0061ff7812 */ /* 0x000fe200078ac0ff */
[----:B------:R-:W-:Y:S01]  /*6b30*/  FFMA.FTZ R177, R168, R178, R177 ;  /* 0x000000b2a8b17223 */ /* 0x000fe200000100b1 */
[----:B------:R-:W-:Y:S01]  /*6b40*/  ISETP.GE.U32.AND P3, PT, R96, RZ, PT ;  /* 0x000000ff6000720c */ /* 0x000fe20003f66070 */
[--C-:B------:R-:W-:Y:S01]  /*6b50*/  HADD2.F32 R81, -RZ, R74.reuse.H0_H0 ;  /* 0x2000004aff517230 */ /* 0x100fe20000004100 */
[----:B------:R-:W-:Y:S01]  /*6b60*/  MOV R80, RZ ;  /* 0x000000ff00507202 */ /* 0x000fe20000000f00 */
[----:B------:R-:W-:-:S02]  /*6b70*/  HADD2.F32 R82, -RZ, R74.H1_H1 ;  /* 0x3000004aff527230 */ /* 0x000fc40000004100 */
[----:B------:R-:W-:Y:S01]  /*6b80*/  @P4 FMUL.FTZ R80, R85, R94 ;  /* 0x0000005e55504220 */ /* 0x000fe20000410000 */
[----:B------:R-:W-:Y:S01]  /*6b90*/  FADD.FTZ R161, R161, -R156 ;  /* 0x8000009ca1a17221 */ /* 0x000fe20000010000 */
[----:B------:R-:W-:Y:S01]  /*6ba0*/  FADD.FTZ R163, R162, -R163 ;  /* 0x800000a3a2a37221 */ /* 0x000fe20000010000 */
[C---:B------:R-:W-:Y:S01]  /*6bb0*/  LOP3.LUT P4, RZ, R97.reuse, 0xff0000, RZ, 0xc0, !PT ;  /* 0x00ff000061ff7812 */ /* 0x040fe2000788c0ff */
[--C-:B------:R-:W-:Y:S01]  /*6bc0*/  HADD2.F32 R94, -RZ, R75.reuse.H0_H0 ;  /* 0x2000004bff5e7230 */ /* 0x100fe20000004100 */
[----:B------:R-:W-:Y:S01]  /*6bd0*/  ISETP.GE.U32.AND.EX P3, PT, R97, 0x1000000, PT, P3 ;  /* 0x010000006100780c */ /* 0x000fe20003f66130 */
[----:B------:R-:W-:Y:S01]  /*6be0*/  FADD.FTZ R165, R165, -R160 ;  /* 0x800000a0a5a57221 */ /* 0x000fe20000010000 */
[----:B------:R-:W-:Y:S02]  /*6bf0*/  HADD2.F32 R96, -RZ, R75.H1_H1 ;  /* 0x3000004bff607230 */ /* 0x000fe40000004100 */
[----:B------:R-:W-:Y:S01]  /*6c00*/  FADD.FTZ R177, R166, -R177 ;  /* 0x800000b1a6b17221 */ /* 0x000fe20000010000 */
[C---:B------:R-:W-:Y:S01]  /*6c10*/  FFMA.FTZ R81, R152.reuse, R161, R81 ;  /* 0x000000a198517223 */ /* 0x040fe20000010051 */
[C---:B------:R-:W-:Y:S01]  /*6c20*/  FFMA.FTZ R85, R152.reuse, R163, R82 ;  /* 0x000000a398557223 */ /* 0x040fe20000010052 */
[C---:B------:R-:W-:Y:S01]  /*6c30*/  FFMA.FTZ R165, R152.reuse, R165, R94 ;  /* 0x000000a598a57223 */ /* 0x040fe2000001005e */
[----:B------:R-:W-:Y:S01]  /*6c40*/  FFMA.FTZ R177, R152, R177, R96 ;  /* 0x000000b198b17223 */ /* 0x000fe20000010060 */
        /* <DEDUP_REMOVED lines=34> */
.L_x_1744:
[----:B------:R-:W0:Y:S01]  /*6e70*/  @P0 LDC.64 R84, c[0x0][0x478] ;  /* 0x00011e00ff540b82 */ /* 0x000e220000000a00 */
[----:B------:R-:W-:-:S04]  /*6e80*/  IMAD.WIDE.U32 R88, R153, 0x10, R88 ;  /* 0x0000001099587825 */ /* 0x000fc800078e0058 */
[----:B0-----:R-:W-:-:S05]  /*6e90*/  @P0 IMAD.WIDE.U32 R84, R153, 0x10, R84 ;  /* 0x0000001099540825 */ /* 0x001fca00078e0054 */
[----:B------:R1:W-:Y:S04]  /*6ea0*/  @P0 STG.E.128 desc[UR6][R84.64], R76 ;  /* 0x0000004c54000986 */ /* 0x0003e8000c101d06 */
[----:B------:R1:W-:Y:S02]  /*6eb0*/  STG.E.128 desc[UR6][R88.64], R80 ;  /* 0x0000005058007986 */ /* 0x0003e4000c101d06 */
.L_x_1738:
        /* <DEDUP_REMOVED lines=99> */
.L_x_1730:
        /* <DEDUP_REMOVED lines=28> */
.L_x_1746:
        /* <DEDUP_REMOVED lines=13> */
.L_x_10689:


//--------------------- .text._ZN10layer_norm22ln_bwd_finalize_kernelINS_22Kernel_traits_finalizeILj6144E6__halfS2_S2_S2_fjLb1ELj1024ELj4ENS_18Kernel_traits_baseILj6144ES2_S2_S2_S2_fjLj1024EEEEELb1ELb0EEEvNS_9BwdParamsE --------------------------
	.section	.text._ZN10layer_norm22ln_bwd_finalize_kernelINS_22Kernel_traits_finalizeILj6144E6__halfS2_S2_S2_fjLb1ELj1024ELj4ENS_18Kernel_traits_baseILj6144ES2_S2_S2_S2_fjLj1024EEEEELb1ELb0EEEvNS_9BwdParamsE,"ax",@progbits
	.align	128
        .global         _ZN10layer_norm22ln_bwd_finalize_kernelINS_22Kernel_traits_finalizeILj6144E6__halfS2_S2_S2_fjLb1ELj1024ELj4ENS_18Kernel_traits_baseILj6144ES2_S2_S2_S2_fjLj1024EEEEELb1ELb0EEEvNS_9BwdParamsE
        .type           _ZN10layer_norm22ln_bwd_finalize_kernelINS_22Kernel_traits_finalizeILj6144E6__halfS2_S2_S2_fjLb1ELj1024ELj4ENS_18Kernel_traits_baseILj6144ES2_S2_S2_S2_fjLj1024EEEEELb1ELb0EEEvNS_9BwdParamsE,@function
        .size           _ZN10layer_norm22ln_bwd_finalize_kernelINS_22Kernel_traits_finalizeILj6144E6__halfS2_S2_S2_fjLb1ELj1024ELj4ENS_18Kernel_traits_baseILj6144ES2_S2_S2_S2_fjLj1024EEEEELb1ELb0EEEvNS_9BwdParamsE,(.L_x_10690 - _ZN10layer_norm22ln_bwd_finalize_kernelINS_22Kernel_traits_finalizeILj6144E6__halfS2_S2_S2_fjLb1ELj1024ELj4ENS_18Kernel_traits_baseILj6144ES2_S2_S2_S2_fjLj1024EEEEELb1ELb0EEEvNS_9BwdParamsE)
        .other          _ZN10layer_norm22ln_bwd_finalize_kernelINS_22Kernel_traits_finalizeILj6144E6__halfS2_S2_S2_fjLb1ELj1024ELj4ENS_18Kernel_traits_baseILj6144ES2_S2_S2_S2_fjLj1024EEEEELb1ELb0EEEvNS_9BwdParamsE,@"STO_CUDA_ENTRY STV_DEFAULT"
_ZN10layer_norm22ln_bwd_finalize_kernelINS_22Kernel_traits_finalizeILj6144E6__halfS2_S2_S2_fjLb1ELj1024ELj4ENS_18Kernel_traits_baseILj6144ES2_S2_S2_S2_fjLj1024EEEEELb1ELb0EEEvNS_9BwdParamsE:
.text._ZN10layer_norm22ln_bwd_finalize_kernelINS_22Kernel_traits_finalizeILj6144E6__halfS2_S2_S2_fjLb1ELj1024ELj4ENS_18Kernel_traits_baseILj6144ES2_S2_S2_S2_fjLj1024EEEEELb1ELb0EEEvNS_9BwdParamsE:
        /* <DEDUP_REMOVED lines=57> */
.L_x_1751:
        /* <DEDUP_REMOVED lines=87> */
.L_x_1750:
[----:B------:R-:W-:Y:S05]  /*0900*/  BSYNC.RECONVERGENT B1 ;  /* 0x0000000000017941 */ /* 0x000fea0003800200 */
.L_x_1749:
        /* <DEDUP_REMOVED lines=50> */
.L_x_1753:
[----:B------:R-:W-:Y:S05]  /*0c30*/  BSYNC.RECONVERGENT B1 ;  /* 0x0000000000017941 */ /* 0x000fea0003800200 */
.L_x_1752:
        /* <DEDUP_REMOVED lines=29> */
.L_x_1755:
[----:B------:R-:W-:Y:S05]  /*0e10*/  BSYNC.RECONVERGENT B1 ;  /* 0x0000000000017941 */ /* 0x000fea0003800200 */
.L_x_1754:
        /* <DEDUP_REMOVED lines=14> */
.L_x_1748:
[----:B------:R-:W-:Y:S05]  /*0f00*/  BSYNC.RECONVERGENT B0 ;  /* 0x0000000000007941 */ /* 0x000fea0003800200 */
.L_x_1747:
        /* <DEDUP_REMOVED lines=71> */
[----:B0-----:R-:W-:Y:S02]  /*1380*/  F2FP.F16.F32.PACK_AB R11, R11, R10 ;  /* 0x0000000a0b0b723e */ /* 0x001fe400000000ff */
[----:B--2---:R-:W-:-:S03]  /*1390*/  F2FP.F16.F32.PACK_AB R13, R13, R12 ;  /* 0x0000000c0d0d723e */ /* 0x004fc600000000ff */
[----:B------:R-:W-:Y:S01]  /*13a0*/  STG.E desc[UR6][R2.64], R11 ;  /* 0x0000000b02007986 */ /* 0x000fe2000c101906 */
[----:B----4-:R-:W-:-:S03]  /*13b0*/  F2FP.F16.F32.PACK_AB R15, R15, R14 ;  /* 0x0000000e0f0f723e */ /* 0x010fc600000000ff */
[----:B------:R-:W-:Y:S04]  /*13c0*/  STG.E desc[UR6][R4.64], R13 ;  /* 0x0000000d04007986 */ /* 0x000fe8000c101906 */
[----:B------:R-:W-:Y:S01]  /*13d0*/  STG.E desc[UR6][R6.64], R15 ;  /* 0x0000000f06007986 */ /* 0x000fe2000c101906 */
[----:B------:R-:W-:Y:S05]  /*13e0*/  EXIT ;  /* 0x000000000000794d */ /* 0x000fea0003800000 */
.L_x_1756:
        /* <DEDUP_REMOVED lines=9> */
.L_x_10690:


//--------------------- .text._ZN10layer_norm13ln_bwd_kernelINS_13Kernel_traitsI6__halfS2_S2_S2_fjLj6144ELj1ELj1ELj8ELj16ENS_18Kernel_traits_baseILj6144ES2_S2_S2_S2_fjLj256EEEEELb1ELb1ELb1ELb0EEEvNS_9BwdParamsE --------------------------
	.section	.text._ZN10layer_norm13ln_bwd_kernelINS_13Kernel_traitsI6__halfS2_S2_S2_fjLj6144ELj1ELj1ELj8ELj16ENS_18Kernel_traits_baseILj6144ES2_S2_S2_S2_fjLj256EEEEELb1ELb1ELb1ELb0EEEvNS_9BwdParamsE,"ax",@progbits
	.align	128
        .global         _ZN10layer_norm13ln_bwd_kernelINS_13Kernel_traitsI6__halfS2_S2_S2_fjLj6144ELj1ELj1ELj8ELj16ENS_18Kernel_traits_baseILj6144ES2_S2_S2_S2_fjLj256EEEEELb1ELb1ELb1ELb0EEEvNS_9BwdParamsE
        .type           _ZN10layer_norm13ln_bwd_kernelINS_13Kernel_traitsI6__halfS2_S2_S2_fjLj6144ELj1ELj1ELj8ELj16ENS_18Kernel_traits_baseILj6144ES2_S2_S2_S2_fjLj256EEEEELb1ELb1ELb1ELb0EEEvNS_9BwdParamsE,@function
        .size           _ZN10layer_norm13ln_bwd_kernelINS_13Kernel_traitsI6__halfS2_S2_S2_fjLj6144ELj1ELj1ELj8ELj16ENS_18Kernel_traits_baseILj6144ES2_S2_S2_S2_fjLj256EEEEELb1ELb1ELb1ELb0EEEvNS_9BwdParamsE,(.L_x_10691 - _ZN10layer_norm13ln_bwd_kernelINS_13Kernel_traitsI6__halfS2_S2_S2_fjLj6144ELj1ELj1ELj8ELj16ENS_18Kernel_traits_baseILj6144ES2_S2_S2_S2_fjLj256EEEEELb1ELb1ELb1ELb0EEEvNS_9BwdParamsE)
        .other          _ZN10layer_norm13ln_bwd_kernelINS_13Kernel_traitsI6__halfS2_S2_S2_fjLj6144ELj1ELj1ELj8ELj16ENS_18Kernel_traits_baseILj6144ES2_S2_S2_S2_fjLj256EEEEELb1ELb1ELb1ELb0EEEvNS_9BwdParamsE,@"STO_CUDA_ENTRY STV_DEFAULT"
_ZN10layer_norm13ln_bwd_kernelINS_13Kernel_traitsI6__halfS2_S2_S2_fjLj6144ELj1ELj1ELj8ELj16ENS_18Kernel_traits_baseILj6144ES2_S2_S2_S2_fjLj256EEEEELb1ELb1ELb1ELb0EEEvNS_9BwdParamsE:
.text._ZN10layer_norm13ln_bwd_kernelINS_13Kernel_traitsI6__halfS2_S2_S2_fjLj6144ELj1ELj1ELj8ELj16ENS_18Kernel_traits_baseILj6144ES2_S2_S2_S2_fjLj256EEEEELb1ELb1ELb1ELb0EEEvNS_9BwdParamsE:
        /* <DEDUP_REMOVED lines=19> */
[----:B--2---:R-:W5:Y:S02]  /*0130*/  @P1 LDG.E.128 R152, desc[UR10][R2.64] ;  /* 0x0000000a02981981 */ /* 0x004f64000c1e1d00 */
[----:B------:R-:W0:Y:S01]  /*0140*/  @P3 LDC.64 R14, c[0x0][0x3d0] ;  /* 0x0000f400ff0e3b82 */ /* 0x000e220000000a00 */
[C---:B-1----:R-:W-:Y:S01]  /*0150*/  @P1 IMAD.WIDE.U32 R4, R19.reuse, 0x10, R4 ;  /* 0x0000001013041825 */ /* 0x042fe200078e0004 */
[----:B------:R-:W-:-:S04]  /*0160*/  @P1 LOP3.LUT R19, R19, 0x100, RZ, 0xfc, !PT ;  /* 0x0000010013131812 */ /* 0x000fc800078efcff */
[----:B------:R-:W5:Y:S01]  /*0170*/  @P1 LDG.E.128 R96, desc[UR10][R4.64] ;  /* 0x0000000a04601981 */ /* 0x000f62000c1e1d00 */
[C---:B----4-:R-:W-:Y:S01]  /*0180*/  @P2 IMAD.WIDE.U32 R10, R19.reuse, 0x10, R6 ;  /* 0x00000010130a2825 */ /* 0x050fe200078e0006 */
[----:B------:R-:W1:Y:S01]  /*0190*/  S2UR UR4, SR_CTAID.X ;  /* 0x00000000000479c3 */ /* 0x000e620000002500 */
[----:B------:R-:W-:Y:S02]  /*01a0*/  CS2R R76, SRZ ;  /* 0x00000000004c7805 */ /* 0x000fe4000001ff00 */
[----:B------:R-:W-:Y:S02]  /*01b0*/  CS2R R78, SRZ ;  /* 0x00000000004e7805 */ /* 0x000fe4000001ff00 */
[----:B------:R-:W-:Y:S01]  /*01c0*/  CS2R R72, SRZ ;  /* 0x0000000000487805 */ /* 0x000fe2000001ff00 */
[----:B------:R-:W5:Y:S01]  /*01d0*/  @P2 LDG.E.128 R92, desc[UR10][R10.64] ;  /* 0x0000000a0a5c2981 */ /* 0x000f62000c1e1d00 */
[C---:B---3--:R-:W-:Y:S01]  /*01e0*/  @P2 IMAD.WIDE.U32 R12, R19.reuse, 0x10, R8 ;  /* 0x00000010130c2825 */ /* 0x048fe200078e0008 */
[----:B------:R-:W-:Y:S01]  /*01f0*/  @P2 IADD3 R19, PT, PT, R19, 0x100, RZ ;  /* 0x0000010013132810 */ /* 0x000fe20007ffe0ff */
[----:B------:R-:W2:Y:S01]  /*0200*/  @P3 LDC.64 R16, c[0x0][0x3e8] ;  /* 0x0000fa00ff103b82 */ /* 0x000ea20000000a00 */
[----:B------:R-:W-:-:S02]  /*0210*/  CS2R R74, SRZ ;  /* 0x00000000004a7805 */ /* 0x000fc4000001ff00 */
[----:B------:R-:W-:Y:S01]  /*0220*/  CS2R R68, SRZ ;  /* 0x0000000000447805 */ /* 0x000fe2000001ff00 */
[----:B------:R3:W5:Y:S01]  /*0230*/  @P2 LDG.E.128 R88, desc[UR10][R12.64] ;  /* 0x0000000a0c582981 */ /* 0x000762000c1e1d00 */
[----:B0-----:R-:W-:-:S05]  /*0240*/  @P3 IMAD.WIDE.U32 R6, R19, 0x10, R14 ;  /* 0x0000001013063825 */ /* 0x001fca00078e000e */
[----:B------:R-:W5:Y:S01]  /*0250*/  @P3 LDG.E.128 R84, desc[UR10][R6.64] ;  /* 0x0000000a06543981 */ /* 0x000f62000c1e1d00 */
[----:B-1----:R-:W-:-:S04]  /*0260*/  MOV R142, UR4 ;  /* 0x00000004008e7c02 */ /* 0x002fc80008000f00 */
[----:B------:R-:W-:Y:S01]  /*0270*/  ISETP.GE.AND P0, PT, R142, UR5, PT ;  /* 0x000000058e007c0c */ /* 0x000fe2000bf06270 */
[----:B--2---:R-:W-:Y:S01]  /*0280*/  @P3 IMAD.WIDE.U32 R8, R19, 0x10, R16 ;  /* 0x0000001013083825 */ /* 0x004fe200078e0010 */
[----:B------:R-:W-:Y:S02]  /*0290*/  CS2R R70, SRZ ;  /* 0x0000000000467805 */ /* 0x000fe4000001ff00 */
[----:B------:R-:W-:Y:S02]  /*02a0*/  CS2R R64, SRZ ;  /* 0x0000000000407805 */ /* 0x000fe4000001ff00 */
[----:B------:R-:W-:Y:S02]  /*02b0*/  CS2R R66, SRZ ;  /* 0x0000000000427805 */ /* 0x000fe4000001ff00 */
[----:B------:R-:W-:Y:S01]  /*02c0*/  CS2R R60, SRZ ;  /* 0x00000000003c7805 */ /* 0x000fe2000001ff00 */
[----:B------:R0:W5:Y:S01]  /*02d0*/  @P3 LDG.E.128 R80, desc[UR10][R8.64] ;  /* 0x0000000a08503981 */ /* 0x000162000c1e1d00 */
        /* <DEDUP_REMOVED lines=23> */
[----:B---3--:R-:W-:Y:S02]  /*0450*/  CS2R R12, SRZ ;  /* 0x00000000000c7805 */ /* 0x008fe4000001ff00 */
[----:B------:R-:W-:-:S02]  /*0460*/  CS2R R14, SRZ ;  /* 0x00000000000e7805 */ /* 0x000fc4000001ff00 */
[----:B0-----:R-:W-:Y:S02]  /*0470*/  CS2R R8, SRZ ;  /* 0x0000000000087805 */ /* 0x001fe4000001ff00 */
[----:B------:R-:W-:Y:S01]  /*0480*/  CS2R R10, SRZ ;  /* 0x00000000000a7805 */ /* 0x000fe2000001ff00 */
        /* <DEDUP_REMOVED lines=43> */
.L_x_1873:
        /* <DEDUP_REMOVED lines=55> */
[----:B------:R-:W-:Y:S02]  /*0ab0*/  HADD2.F32 R148, -RZ, R153.H0_H0 ;  /* 0x20000099ff947230 */ /* 0x000fe40000004100 */
[----:B0-----:R-:W-:-:S05]  /*0ac0*/  @P0 IMAD.WIDE.U32 R132, R130, 0x10, R132 ;  /* 0x0000001082840825 */ /* 0x001fca00078e0084 */
[----:B------:R0:W5:Y:S01]  /*0ad0*/  @P0 LDG.E.128 R4, desc[UR10][R132.64] ;  /* 0x0000000a84040981 */ /* 0x000162000c1e1d00 */
[----:B------:R-:W-:Y:S02]  /*0ae0*/  HADD2.F32 R156, -RZ, R154.H0_H0 ;  /* 0x2000009aff9c7230 */ /* 0x000fe40000004100 */
[--C-:B------:R-:W-:Y:S02]  /*0af0*/  HADD2.F32 R160, -RZ, R155.reuse.H0_H0 ;  /* 0x2000009bffa07230 */ /* 0x100fe40000004100 */
[----:B------:R-:W-:Y:S01]  /*0b00*/  HADD2.F32 R162, -RZ, R155.H1_H1 ;  /* 0x3000009bffa27230 */ /* 0x000fe20000004100 */
[----:B------:R-:W-:Y:S02]  /*0b10*/  IADD3 R131, PT, PT, R131, 0x100, RZ ;  /* 0x0000010083837810 */ /* 0x000fe40007ffe0ff */
[----:B------:R-:W-:Y:S02]  /*0b20*/  IADD3 R129, PT, PT, R129, 0x100, RZ ;  /* 0x0000010081817810 */ /* 0x000fe40007ffe0ff */
[----:B------:R-:W-:Y:S01]  /*0b30*/  IADD3 R130, PT, PT, R130, 0x100, RZ ;  /* 0x0000010082827810 */ /* 0x000fe20007ffe0ff */
[----:B---3--:R-:W-:-:S02]  /*0b40*/  HADD2.F32 R151, -RZ, R121.H1_H1 ;  /* 0x30000079ff977230 */ /* 0x008fc40000004100 */
[--C-:B------:R-:W-:Y:S02]  /*0b50*/  HADD2.F32 R161, -RZ, R123.reuse.H0_H0 ;  /* 0x2000007bffa17230 */ /* 0x100fe40000004100 */
[----:B------:R-:W-:Y:S02]  /*0b60*/  HADD2.F32 R201, -RZ, R123.H1_H1 ;  /* 0x3000007bffc97230 */ /* 0x000fe40000004100 */
[----:B------:R-:W-:Y:S01]  /*0b70*/  FADD.FTZ R151, -R128, R151 ;  /* 0x0000009780977221 */ /* 0x000fe20000010100 */
[--C-:B------:R-:W-:Y:S02]  /*0b80*/  HADD2.F32 R3, -RZ, R120.reuse.H0_H0 ;  /* 0x20000078ff037230 */ /* 0x100fe40000004100 */
[----:B------:R-:W-:Y:S02]  /*0b90*/  HADD2.F32 R135, -RZ, R120.H1_H1 ;  /* 0x30000078ff877230 */ /* 0x000fe40000004100 */
[--C-:B----4-:R-:W-:Y:S02]  /*0ba0*/  HADD2.F32 R123, -RZ, R125.reuse.H0_H0 ;  /* 0x2000007dff7b7230 */ /* 0x110fe40000004100 */
[----:B------:R-:W-:-:S02]  /*0bb0*/  HADD2.F32 R125, -RZ, R125.H1_H1 ;  /* 0x3000007dff7d7230 */ /* 0x000fc40000004100 */
[----:B------:R-:W-:Y:S02]  /*0bc0*/  HADD2.F32 R120, -RZ, R153.H1_H1 ;  /* 0x30000099ff787230 */ /* 0x000fe40000004100 */
[----:B------:R-:W-:Y:S02]  /*0bd0*/  HADD2.F32 R159, -RZ, R122.H1_H1 ;  /* 0x3000007aff9f7230 */ /* 0x000fe40000004100 */
[----:B------:R-:W-:Y:S02]  /*0be0*/  HADD2.F32 R149, -RZ, R121.H0_H0 ;  /* 0x20000079ff957230 */ /* 0x000fe40000004100 */
[----:B------:R-:W-:Y:S01]  /*0bf0*/  FADD.FTZ R3, -R128, R3 ;  /* 0x0000000380037221 */ /* 0x000fe20000010100 */
[----:B------:R-:W-:Y:S02]  /*0c00*/  HADD2.F32 R121, -RZ, R124.H0_H0 ;  /* 0x2000007cff797230 */ /* 0x000fe40000004100 */
[----:B------:R-:W-:Y:S01]  /*0c10*/  FMUL.FTZ R150, R0, R151 ;  /* 0x0000009700967220 */ /* 0x000fe20000410000 */
[----:B0-----:R-:W-:-:S02]  /*0c20*/  HADD2.F32 R133, -RZ, R126.H0_H0 ;  /* 0x2000007eff857230 */ /* 0x001fc40000004100 */
[----:B------:R-:W-:Y:S01]  /*0c30*/  FMUL.FTZ R151, R120, R125 ;  /* 0x0000007d78977220 */ /* 0x000fe20000410000 */
[----:B------:R-:W-:Y:S02]  /*0c40*/  HADD2.F32 R126, -RZ, R126.H1_H1 ;  /* 0x3000007eff7e7230 */ /* 0x000fe40000004100 */
[C---:B------:R-:W-:Y:S01]  /*0c50*/  FADD.FTZ R159, -R128.reuse, R159 ;  /* 0x0000009f809f7221 */ /* 0x040fe20000010100 */
[----:B------:R-:W-:Y:S02]  /*0c60*/  HADD2.F32 R120, -RZ, R154.H1_H1 ;  /* 0x3000009aff787230 */ /* 0x000fe40000004100 */
[----:B------:R-:W-:Y:S01]  /*0c70*/  FADD.FTZ R149, -R128, R149 ;  /* 0x0000009580957221 */ /* 0x000fe20000010100 */
[----:B------:R-:W-:Y:S02]  /*0c80*/  HADD2.F32 R124, -RZ, R124.H1_H1 ;  /* 0x3000007cff7c7230 */ /* 0x000fe40000004100 */
[----:B------:R-:W-:Y:S01]  /*0c90*/  FMUL.FTZ R3, R0, R3 ;  /* 0x0000000300037220 */ /* 0x000fe20000410000 */
[----:B------:R-:W-:Y:S01]  /*0ca0*/  FMUL.FTZ R144, R144, R121 ;  /* 0x0000007990907220 */ /* 0x000fe20000410000 */
[----:B------:R-:W-:Y:S01]  /*0cb0*/  FADD.FTZ R135, -R128, R135 ;  /* 0x0000008780877221 */ /* 0x000fe20000010100 */
[C---:B------:R-:W-:Y:S01]  /*0cc0*/  FMUL.FTZ R158, R0.reuse, R159 ;  /* 0x0000009f009e7220 */ /* 0x040fe20000410000 */
[----:B------:R-:W-:Y:S01]  /*0cd0*/  FMUL.FTZ R149, R0, R149 ;  /* 0x0000009500957220 */ /* 0x000fe20000410000 */
[----:B------:R-:W-:Y:S01]  /*0ce0*/  FMUL.FTZ R159, R120, R126 ;  /* 0x0000007e789f7220 */ /* 0x000fe20000410000 */
[----:B------:R-:W-:Y:S01]  /*0cf0*/  FADD.FTZ R52, R52, R121 ;  /* 0x0000007934347221 */ /* 0x000fe20000010000 */
[----:B------:R-:W-:Y:S01]  /*0d00*/  FFMA.FTZ R76, R3, R121, R76 ;  /* 0x00000079034c7223 */ /* 0x000fe2000001004c */
        /* <DEDUP_REMOVED lines=45> */
.L_x_1761:
[----:B----4-:R-:W-:Y:S05]  /*0fe0*/  BSYNC.RECONVERGENT B1 ;  /* 0x0000000000017941 */ /* 0x010fea0003800200 */
.L_x_1760:
        /* <DEDUP_REMOVED lines=13> */
[----:B------:R-:W-:-:S09]  /*10c0*/  HADD2.F32 R166, -RZ, R92.H0_H0 ;  /* 0x2000005cffa67230 */ /* 0x000fd20000004100 */
[----:B------:R-:W0:Y:S01]  /*10d0*/  @P0 LDC.64 R134, c[0x0][0x438] ;  /* 0x00010e00ff860b82 */ /* 0x000e220000000a00 */
[----:B------:R-:W-:Y:S02]  /*10e0*/  HADD2.F32 R165, -RZ, R92.H1_H1 ;  /* 0x3000005cffa57230 */ /* 0x000fe40000004100 */
[----:B------:R-:W-:Y:S02]  /*10f0*/  HADD2.F32 R170, -RZ, R93.H0_H0 ;  /* 0x2000005dffaa7230 */ /* 0x000fe40000004100 */
[----:B------:R-:W-:Y:S02]  /*1100*/  HADD2.F32 R174, -RZ, R94.H0_H0 ;  /* 0x2000005effae7230 */ /* 0x000fe40000004100 */
[----:B------:R-:W-:Y:S02]  /*1110*/  HADD2.F32 R178, -RZ, R95.H1_H1 ;  /* 0x3000005fffb27230 */ /* 0x000fe40000004100 */
[----:B0-----:R-:W-:-:S05]  /*1120*/  @P0 IMAD.WIDE.U32 R134, R130, 0x10, R134 ;  /* 0x0000001082860825 */ /* 0x001fca00078e0086 */
[----:B------:R0:W5:Y:S01]  /*1130*/  @P0 LDG.E.128 R100, desc[UR10][R134.64] ;  /* 0x0000000a86640981 */ /* 0x000162000c1e1d00 */
[----:B------:R-:W-:Y:S02]  /*1140*/  IADD3 R131, PT, PT, R131, 0x100, RZ ;  /* 0x0000010083837810 */ /* 0x000fe40007ffe0ff */
[----:B------:R-:W-:Y:S02]  /*1150*/  IADD3 R129, PT, PT, R129, 0x100, RZ ;  /* 0x0000010081817810 */ /* 0x000fe40007ffe0ff */
[----:B------:R-:W-:Y:S01]  /*1160*/  IADD3 R130, PT, PT, R130, 0x100, RZ ;  /* 0x0000010082827810 */ /* 0x000fe20007ffe0ff */
[--C-:B---3--:R-:W-:Y:S02]  /*1170*/  HADD2.F32 R167, -RZ, R120.reuse.H1_H1 ;  /* 0x30000078ffa77230 */ /* 0x108fe40000004100 */
[----:B------:R-:W-:Y:S02]  /*1180*/  HADD2.F32 R171, -RZ, R121.H1_H1 ;  /* 0x30000079ffab7230 */ /* 0x000fe40000004100 */
[----:B------:R-:W-:-:S02]  /*1190*/  HADD2.F32 R163, -RZ, R120.H0_H0 ;  /* 0x20000078ffa37230 */ /* 0x000fc40000004100 */
[C---:B------:R-:W-:Y:S01]  /*11a0*/  FADD.FTZ R167, -R128.reuse, R167 ;  /* 0x000000a780a77221 */ /* 0x040fe20000010100 */
[----:B------:R-:W-:Y:S02]  /*11b0*/  HADD2.F32 R169, -RZ, R121.H0_H0 ;  /* 0x20000079ffa97230 */ /* 0x000fe40000004100 */
[C---:B------:R-:W-:Y:S01]  /*11c0*/  FADD.FTZ R171, -R128.reuse, R171 ;  /* 0x000000ab80ab7221 */ /* 0x040fe20000010100 */
[----:B----4-:R-:W-:Y:S02]  /*11d0*/  HADD2.F32 R121, -RZ, R124.H0_H0 ;  /* 0x2000007cff797230 */ /* 0x010fe40000004100 */
[----:B------:R-:W-:Y:S01]  /*11e0*/  FADD.FTZ R163, -R128, R163 ;  /* 0x000000a380a37221 */ /* 0x000fe20000010100 */
[----:B------:R-:W-:Y:S01]  /*11f0*/  FMUL.FTZ R168, R0, R167 ;  /* 0x000000a700a87220 */ /* 0x000fe20000410000 */
[----:B------:R-:W-:Y:S01]  /*1200*/  FADD.FTZ R167, -R128, R169 ;  /* 0x000000a980a77221 */ /* 0x000fe20000010100 */
[----:B------:R-:W-:Y:S02]  /*1210*/  HADD2.F32 R120, -RZ, R125.H1_H1 ;  /* 0x3000007dff787230 */ /* 0x000fe40000004100 */
[----:B------:R-:W-:Y:S01]  /*1220*/  FMUL.FTZ R172, R0, R171 ;  /* 0x000000ab00ac7220 */ /* 0x000fe20000410000 */
[----:B------:R-:W-:-:S02]  /*1230*/  HADD2.F32 R169, -RZ, R93.H1_H1 ;  /* 0x3000005dffa97230 */ /* 0x000fc40000004100 */
[----:B------:R-:W-:Y:S01]  /*1240*/  FMUL.FTZ R163, R0, R163 ;  /* 0x000000a300a37220 */ /* 0x000fe20000410000 */
[----:B------:R-:W-:Y:S02]  /*1250*/  HADD2.F32 R124, -RZ, R124.H1_H1 ;  /* 0x3000007cff7c7230 */ /* 0x000fe40000004100 */
[----:B------:R-:W-:Y:S01]  /*1260*/  FMUL.FTZ R166, R166, R121 ;  /* 0x00000079a6a67220 */ /* 0x000fe20000410000 */
[--C-:B------:R-:W-:Y:S02]  /*1270*/  HADD2.F32 R177, -RZ, R123.reuse.H0_H0 ;  /* 0x2000007bffb17230 */ /* 0x100fe40000004100 */
        /* <DEDUP_REMOVED lines=58> */
.L_x_1763:
[----:B------:R-:W-:Y:S05]  /*1620*/  BSYNC.RECONVERGENT B1 ;  /* 0x0000000000017941 */ /* 0x000fea0003800200 */
.L_x_1762:
        /* <DEDUP_REMOVED lines=18> */
[----:B------:R-:W-:Y:S02]  /*1750*/  HADD2.F32 R194, -RZ, R87.H1_H1 ;  /* 0x30000057ffc27230 */ /* 0x000fe40000004100 */
[--C-:B---3--:R-:W-:Y:S02]  /*1760*/  HADD2.F32 R179, -RZ, R121.reuse.H0_H0 ;  /* 0x20000079ffb37230 */ /* 0x108fe40000004100 */
[----:B------:R-:W-:Y:S02]  /*1770*/  HADD2.F32 R121, -RZ, R121.H1_H1 ;  /* 0x30000079ff797230 */ /* 0x000fe40000004100 */
[----:B------:R-:W-:Y:S02]  /*1780*/  HADD2.F32 R129, -RZ, R120.H0_H0 ;  /* 0x20000078ff817230 */ /* 0x000fe40000004100 */
[----:B------:R-:W-:-:S02]  /*1790*/  HADD2.F32 R185, -RZ, R122.H1_H1 ;  /* 0x3000007affb97230 */ /* 0x000fc40000004100 */
[C---:B0-----:R-:W-:Y:S01]  /*17a0*/  FADD.FTZ R131, -R128.reuse, R121 ;  /* 0x0000007980837221 */ /* 0x041fe20000010100 */
[----:B------:R-:W-:Y:S02]  /*17b0*/  HADD2.F32 R181, -RZ, R122.H0_H0 ;  /* 0x2000007affb57230 */ /* 0x000fe40000004100 */
[C---:B------:R-:W-:Y:S01]  /*17c0*/  FADD.FTZ R129, -R128.reuse, R129 ;  /* 0x0000008180817221 */ /* 0x040fe20000010100 */
[--C-:B------:R-:W-:Y:S02]  /*17d0*/  HADD2.F32 R189, -RZ, R123.reuse.H0_H0 ;  /* 0x2000007bffbd7230 */ /* 0x100fe40000004100 */
[----:B----4-:R-:W-:Y:S02]  /*17e0*/  HADD2.F32 R121, -RZ, R124.H0_H0 ;  /* 0x2000007cff797230 */ /* 0x010fe40000004100 */
[----:B------:R-:W-:Y:S01]  /*17f0*/  FADD.FTZ R191, -R128, R185 ;  /* 0x000000b980bf7221 */ /* 0x000fe20000010100 */
[----:B------:R-:W-:Y:S02]  /*1800*/  HADD2.F32 R135, -RZ, R120.H1_H1 ;  /* 0x30000078ff877230 */ /* 0x000fe40000004100 */
[----:B------:R-:W-:-:S02]  /*1810*/  HADD2.F32 R123, -RZ, R123.H1_H1 ;  /* 0x3000007bff7b7230 */ /* 0x000fc40000004100 */
[C---:B------:R-:W-:Y:S01]  /*1820*/  FADD.FTZ R187, -R128.reuse, R181 ;  /* 0x000000b580bb7221 */ /* 0x040fe20000010100 */
[----:B------:R-:W-:Y:S02]  /*1830*/  HADD2.F32 R120, -RZ, R125.H1_H1 ;  /* 0x3000007dff787230 */ /* 0x000fe40000004100 */
[----:B------:R-:W-:Y:S01]  /*1840*/  FADD.FTZ R183, -R128, R179 ;  /* 0x000000b380b77221 */ /* 0x000fe20000010100 */
[----:B------:R-:W-:Y:S02]  /*1850*/  HADD2.F32 R185, -RZ, R85.H1_H1 ;  /* 0x30000055ffb97230 */ /* 0x000fe40000004100 */
[C---:B------:R-:W-:Y:S01]  /*1860*/  FMUL.FTZ R188, R0.reuse, R131 ;  /* 0x0000008300bc7220 */ /* 0x040fe20000410000 */
[----:B------:R-:W-:Y:S02]  /*1870*/  HADD2.F32 R124, -RZ, R124.H1_H1 ;  /* 0x3000007cff7c7230 */ /* 0x000fe40000004100 */
[----:B------:R-:W-:Y:S01]  /*1880*/  FMUL.FTZ R179, R0, R129 ;  /* 0x0000008100b37220 */ /* 0x000fe20000410000 */
[----:B------:R-:W-:-:S02]  /*1890*/  HADD2.F32 R181, -RZ, R84.H1_H1 ;  /* 0x30000054ffb57230 */ /* 0x000fc40000004100 */
[----:B------:R-:W-:Y:S01]  /*18a0*/  FMUL.FTZ R182, R182, R121 ;  /* 0x00000079b6b67220 */ /* 0x000fe20000410000 */
        /* <DEDUP_REMOVED lines=21> */
[----:B------:R-:W-:Y:S01]  /*1a00*/  FADD.FTZ R193, -R128, R189 ;  /* 0x000000bd80c17221 */ /* 0x000fe20000010100 */
        /* <DEDUP_REMOVED lines=34> */
.L_x_1759:
        /* <DEDUP_REMOVED lines=28> */
[----:B--2---:R-:W-:Y:S05]  /*1df0*/  @!P3 BRA `(.L_x_1764) ;  /* 0x000000000078b947 */ /* 0x004fea0003800000 */
[----:B------:R-:W0:Y:S02]  /*1e00*/  LDC.64 R140, c[0x0][0x3b0] ;  /* 0x0000ec00ff8c7b82 */ /* 0x000e240000000a00 */
[----:B0-----:R-:W-:-:S06]  /*1e10*/  IMAD.WIDE.U32 R140, R135, 0x8, R140 ;  /* 0x00000008878c7825 */ /* 0x001fcc00078e008c */
[----:B------:R-:W5:Y:S01]  /*1e20*/  LDG.E.64 R140, desc[UR10][R140.64] ;  /* 0x0000000a8c8c7981 */ /* 0x000f62000c1e1b00 */
[----:B------:R-:W-:Y:S05]  /*1e30*/  BRA `(.L_x_1764) ;  /* 0x0000000000687947 */ /* 0x000fea0003800000 */
.L_x_1765:
        /* <DEDUP_REMOVED lines=18> */
[C---:B---3--:R-:W-:Y:S01]  /*1f60*/  @P2 IMAD.WIDE.U32 R128, R133.reuse, 0x10, R128 ;  /* 0x0000001085802825 */ /* 0x048fe200078e0080 */
[----:B------:R-:W-:-:S04]  /*1f70*/  @P2 IADD3 R133, PT, PT, R133, 0x100, RZ ;  /* 0x0000010085852810 */ /* 0x000fc80007ffe0ff */
[----:B------:R0:W5:Y:S01]  /*1f80*/  @P2 LDG.E.128 R100, desc[UR10][R128.64] ;  /* 0x0000000a80642981 */ /* 0x000162000c1e1d00 */
[----:B----4-:R-:W-:-:S05]  /*1f90*/  @P3 IMAD.WIDE.U32 R126, R135, 0x8, R126 ;  /* 0x00000008877e3825 */ /* 0x010fca00078e007e */
[----:B------:R0:W5:Y:S01]  /*1fa0*/  @P3 LDG.E.64 R140, desc[UR10][R126.64] ;  /* 0x0000000a7e8c3981 */ /* 0x000162000c1e1b00 */
[----:B-1----:R-:W-:-:S05]  /*1fb0*/  @P3 IMAD.WIDE.U32 R124, R133, 0x10, R124 ;  /* 0x00000010857c3825 */ /* 0x002fca00078e007c */
[----:B------:R0:W5:Y:S01]  /*1fc0*/  @P3 LDG.E.128 R104, desc[UR10][R124.64] ;  /* 0x0000000a7c683981 */ /* 0x000162000c1e1d00 */
[----:B------:R-:W-:-:S07]  /*1fd0*/  CS2R R132, SRZ ;  /* 0x0000000000847805 */ /* 0x000fce000001ff00 */
.L_x_1764:
[----:B----4-:R-:W-:Y:S05]  /*1fe0*/  BSYNC.RECONVERGENT B0 ;  /* 0x0000000000007941 */ /* 0x010fea0003800200 */
.L_x_1758:
        /* <DEDUP_REMOVED lines=32> */
.L_x_1767:
[----:B------:R-:W-:Y:S05]  /*21f0*/  BSYNC.RECONVERGENT B0 ;  /* 0x0000000000007941 */ /* 0x000fea0003800200 */
.L_x_1766:
        /* <DEDUP_REMOVED lines=50> */
.L_x_1770:
        /* <DEDUP_REMOVED lines=14> */
[----:B------:R-:W-:-:S04]  /*2600*/  @P5 HADD2.F32 R126, -RZ, R96.H0_H0 ;  /* 0x20000060ff7e5230 */ /* 0x000fc80000004100 */
[----:B------:R-:W-:-:S04]  /*2610*/  FMUL.FTZ R123, R123, UR17 ;  /* 0x000000117b7b7c20 */ /* 0x000fc80008410000 */
[----:B------:R-:W-:Y:S01]  /*2620*/  FMUL.FTZ R127, R123, UR16 ;  /* 0x000000107b7f7c20 */ /* 0x000fe20008410000 */
[----:B------:R-:W-:-:S03]  /*2630*/  @P5 HADD2.F32 R123, -RZ, R108.H0_H0 ;  /* 0x2000006cff7b5230 */ /* 0x000fc60000004100 */
[C---:B------:R-:W-:Y:S02]  /*2640*/  @P5 FMUL.FTZ R124, R127.reuse, R126 ;  /* 0x0000007e7f7c5220 */ /* 0x040fe40000410000 */
[----:B------:R-:W-:-:S03]  /*2650*/  @P5 FMUL.FTZ R125, R127, R123 ;  /* 0x0000007b7f7d5220 */ /* 0x000fc60000410000 */
[----:B------:R-:W-:Y:S01]  /*2660*/  F2FP.F16.F32.PACK_AB R124, RZ, R124 ;  /* 0x0000007cff7c723e */ /* 0x000fe200000000ff */
[----:B------:R-:W-:-:S03]  /*2670*/  FADD.FTZ R28, R28, R125 ;  /* 0x0000007d1c1c7221 */ /* 0x000fc60000010000 */
[----:B------:R-:W-:-:S07]  /*2680*/  PRMT R112, R124, 0x7610, R112 ;  /* 0x000076107c707816 */ /* 0x000fce0000000070 */
.L_x_1773:
[----:B------:R-:W-:Y:S05]  /*2690*/  @!P4 BRA `(.L_x_1774) ;  /* 0x000000000040c947 */ /* 0x000fea0003800000 */
[----:B------:R-:W-:Y:S01]  /*26a0*/  FFMA.FTZ R124, R146, R121, R122 ;  /* 0x00000079927c7223 */ /* 0x000fe2000001007a */
[----:B-----5:R-:W-:Y:S02]  /*26b0*/  LOP3.LUT P0, RZ, R138, 0xff00, RZ, 0xc0, !PT ;  /* 0x0000ff008aff7812 */ /* 0x020fe4000780c0ff */
[----:B------:R-:W-:Y:S01]  /*26c0*/  ISETP.GT.AND P5, PT, R2, RZ, PT ;  /* 0x000000ff0200720c */ /* 0x000fe20003fa4270 */
[----:B------:R-:W-:Y:S01]  /*26d0*/  FADD.FTZ R123, R147, -R124 ;  /* 0x8000007c937b7221 */ /* 0x000fe20000010000 */
[----:B------:R-:W-:-:S03]  /*26e0*/  CS2R R124, SRZ ;  /* 0x00000000007c7805 */ /* 0x000fc6000001ff00 */
[----:B------:R-:W-:-:S05]  /*26f0*/  FMUL.FTZ R123, R0, R123 ;  /* 0x0000007b007b7220 */ /* 0x000fca0000410000 */
[----:B------:R-:W-:Y:S01]  /*2700*/  FSEL R123, R123, RZ, P5 ;  /* 0x000000ff7b7b7208 */ /* 0x000fe20002800000 */
[----:B------:R-:W-:-:S04]  /*2710*/  @P0 HADD2.F32 R126, -RZ, R96.H1_H1 ;  /* 0x30000060ff7e0230 */ /* 0x000fc80000004100 */
[----:B------:R-:W-:-:S04]  /*2720*/  FMUL.FTZ R123, R123, UR17 ;  /* 0x000000117b7b7c20 */ /* 0x000fc80008410000 */
[----:B------:R-:W-:Y:S01]  /*2730*/  FMUL.FTZ R127, R123, UR16 ;  /* 0x000000107b7f7c20 */ /* 0x000fe20008410000 */
[----:B------:R-:W-:-:S03]  /*2740*/  @P0 HADD2.F32 R123, -RZ, R108.H1_H1 ;  /* 0x3000006cff7b0230 */ /* 0x000fc60000004100 */
[C---:B------:R-:W-:Y:S02]  /*2750*/  @P0 FMUL.FTZ R125, R127.reuse, R126 ;  /* 0x0000007e7f7d0220 */ /* 0x040fe40000410000 */
[----:B------:R-:W-:-:S03]  /*2760*/  @P0 FMUL.FTZ R124, R127, R123 ;  /* 0x0000007b7f7c0220 */ /* 0x000fc60000410000 */
[----:B------:R-:W-:Y:S01]  /*2770*/  F2FP.F16.F32.PACK_AB R125, RZ, R125 ;  /* 0x0000007dff7d723e */ /* 0x000fe200000000ff */
[----:B------:R-:W-:-:S03]  /*2780*/  FADD.FTZ R29, R29, R124 ;  /* 0x0000007c1d1d7221 */ /* 0x000fc60000010000 */
[----:B------:R-:W-:-:S07]  /*2790*/  PRMT R112, R112, 0x5410, R125 ;  /* 0x0000541070707816 */ /* 0x000fce000000007d */
.L_x_1774:
        /* <DEDUP_REMOVED lines=17> */
.L_x_1775:
        /* <DEDUP_REMOVED lines=17> */
.L_x_1776:
        /* <DEDUP_REMOVED lines=17> */
.L_x_1777:
        /* <DEDUP_REMOVED lines=17> */
.L_x_1778:
        /* <DEDUP_REMOVED lines=17> */
.L_x_1779:
        /* <DEDUP_REMOVED lines=10> */
[----:B------:R-:W-:-:S03]  /*2d90*/  @P0 HADD2.F32 R126, -RZ, R99.H1_H1 ;  /* 0x30000063ff7e0230 */ /* 0x000fc60000004100 */
[----:B------:R-:W-:Y:S01]  /*2da0*/  FMUL.FTZ R127, R123, UR16 ;  /* 0x000000107b7f7c20 */ /* 0x000fe20008410000 */
[----:B------:R-:W-:-:S03]  /*2db0*/  @P0 HADD2.F32 R123, -RZ, R111.H1_H1 ;  /* 0x3000006fff7b0230 */ /* 0x000fc60000004100 */
[C---:B------:R-:W-:Y:S02]  /*2dc0*/  @P0 FMUL.FTZ R125, R127.reuse, R126 ;  /* 0x0000007e7f7d0220 */ /* 0x040fe40000410000 */
[----:B------:R-:W-:-:S03]  /*2dd0*/  @P0 FMUL.FTZ R124, R127, R123 ;  /* 0x0000007b7f7c0220 */ /* 0x000fc60000410000 */
[----:B------:R-:W-:Y:S01]  /*2de0*/  F2FP.F16.F32.PACK_AB R125, RZ, R125 ;  /* 0x0000007dff7d723e */ /* 0x000fe200000000ff */
[----:B------:R-:W-:-:S03]  /*2df0*/  FADD.FTZ R27, R27, R124 ;  /* 0x0000007c1b1b7221 */ /* 0x000fc60000010000 */
[----:B------:R-:W-:Y:S01]  /*2e00*/  PRMT R115, R115, 0x5410, R125 ;  /* 0x0000541073737816 */ /* 0x000fe2000000007d */
[----:B------:R-:W-:Y:S06]  /*2e10*/  BRA `(.L_x_1780) ;  /* 0x0000001800907947 */ /* 0x000fec0003800000 */
.L_x_1772:
        /* <DEDUP_REMOVED lines=16> */
[----:B------:R-:W-:Y:S02]  /*2f20*/  @P5 HADD2.F32 R127, -RZ, R96.H0_H0 ;  /* 0x20000060ff7f5230 */ /* 0x000fe40000004100 */
[----:B------:R-:W-:-:S03]  /*2f30*/  @P5 HADD2.F32 R125, -RZ, R108.H0_H0 ;  /* 0x2000006cff7d5230 */ /* 0x000fc60000004100 */
[-C--:B------:R-:W-:Y:S02]  /*2f40*/  @P5 FMUL.FTZ R118, R127, R116.reuse ;  /* 0x000000747f765220 */ /* 0x080fe40000410000 */
[----:B------:R-:W-:-:S03]  /*2f50*/  @P5 FMUL.FTZ R117, R125, R116 ;  /* 0x000000747d755220 */ /* 0x000fc60000410000 */
[----:B------:R-:W-:Y:S01]  /*2f60*/  F2FP.F16.F32.PACK_AB R118, RZ, R118 ;  /* 0x00000076ff76723e */ /* 0x000fe200000000ff */
[----:B------:R-:W-:-:S03]  /*2f70*/  FADD.FTZ R28, R28, R117 ;  /* 0x000000751c1c7221 */ /* 0x000fc60000010000 */
[----:B------:R-:W-:-:S07]  /*2f80*/  PRMT R112, R118, 0x7610, R112 ;  /* 0x0000761076707816 */ /* 0x000fce0000000070 */
.L_x_1781:
[----:B------:R-:W-:Y:S01]  /*2f90*/  F2FP.F16.F32.PACK_AB R116, RZ, R124 ;  /* 0x0000007cff74723e */ /* 0x000fe200000000ff */
[----:B------:R-:W-:Y:S01]  /*2fa0*/  FFMA.FTZ R130, R150, R121, R122 ;  /* 0x0000007996827223 */ /* 0x000fe2000001007a */
[----:B------:R-:W-:Y:S01]  /*2fb0*/  FMUL.FTZ R123, R0, R123 ;  /* 0x0000007b007b7220 */ /* 0x000fe20000410000 */
[----:B------:R-:W-:Y:S01]  /*2fc0*/  FSEL R124, R119, RZ, P0 ;  /* 0x000000ff777c7208 */ /* 0x000fe20000000000 */
[----:B------:R-:W-:Y:S06]  /*2fd0*/  @!P4 BRA `(.L_x_1782) ;  /* 0x00000000002cc947 */ /* 0x000fec0003800000 */
[----:B-----5:R-:W-:Y:S01]  /*2fe0*/  LOP3.LUT P5, RZ, R138, 0xff00, RZ, 0xc0, !PT ;  /* 0x0000ff008aff7812 */ /* 0x020fe200078ac0ff */
[----:B------:R-:W-:Y:S01]  /*2ff0*/  FMUL.FTZ R117, R124, UR17 ;  /* 0x000000117c757c20 */ /* 0x000fe20008410000 */
[----:B------:R-:W-:-:S03]  /*3000*/  CS2R R118, SRZ ;  /* 0x0000000000767805 */ /* 0x000fc6000001ff00 */
[----:B------:R-:W-:-:S08]  /*3010*/  FMUL.FTZ R117, R117, UR16 ;  /* 0x0000001075757c20 */ /* 0x000fd00008410000 */
[----:B------:R-:W-:Y:S02]  /*3020*/  @P5 HADD2.F32 R128, -RZ, R96.H1_H1 ;  /* 0x30000060ff805230 */ /* 0x000fe40000004100 */
[----:B------:R-:W-:-:S03]  /*3030*/  @P5 HADD2.F32 R126, -RZ, R108.H1_H1 ;  /* 0x3000006cff7e5230 */ /* 0x000fc60000004100 */
[-C--:B------:R-:W-:Y:S02]  /*3040*/  @P5 FMUL.FTZ R119, R128, R117.reuse ;  /* 0x0000007580775220 */ /* 0x080fe40000410000 */
[----:B------:R-:W-:-:S03]  /*3050*/  @P5 FMUL.FTZ R118, R126, R117 ;  /* 0x000000757e765220 */ /* 0x000fc60000410000 */
[----:B------:R-:W-:Y:S01]  /*3060*/  F2FP.F16.F32.PACK_AB R119, RZ, R119 ;  /* 0x00000077ff77723e */ /* 0x000fe200000000ff */
[----:B------:R-:W-:-:S03]  /*3070*/  FADD.FTZ R29, R29, R118 ;  /* 0x000000761d1d7221 */ /* 0x000fc60000010000 */
[----:B------:R-:W-:-:S07]  /*3080*/  PRMT R112, R112, 0x5410, R119 ;  /* 0x0000541070707816 */ /* 0x000fce0000000077 */
.L_x_1782:
[----:B------:R-:W-:Y:S01]  /*3090*/  F2FP.F16.F32.PACK_AB R124, RZ, R124 ;  /* 0x0000007cff7c723e */ /* 0x000fe200000000ff */
        /* <DEDUP_REMOVED lines=15> */
.L_x_1783:
        /* <DEDUP_REMOVED lines=21> */
.L_x_1784:
[----:B------:R-:W-:Y:S01]  /*32e0*/  F2FP.F16.F32.PACK_AB R128, RZ, R125 ;  /* 0x0000007dff80723e */ /* 0x000fe200000000ff */
        /* <DEDUP_REMOVED lines=16> */
.L_x_1785:
[----:B------:R-:W-:Y:S01]  /*33f0*/  F2FP.F16.F32.PACK_AB R123, RZ, R123 ;  /* 0x0000007bff7b723e */ /* 0x000fe200000000ff */
[C---:B------:R-:W-:Y:S01]  /*3400*/  FMUL.FTZ R125, R0.reuse, R125 ;  /* 0x0000007d007d7220 */ /* 0x040fe20000410000 */
        /* <DEDUP_REMOVED lines=14> */
.L_x_1786:
[----:B------:R-:W-:Y:S02]  /*34f0*/  F2FP.F16.F32.PACK_AB R127, RZ, R127 ;  /* 0x0000007fff7f723e */ /* 0x000fe400000000ff */
[----:B------:R-:W-:Y:S02]  /*3500*/  FSEL R130, R129, RZ, P0 ;  /* 0x000000ff81827208 */ /* 0x000fe40000000000 */
        /* <DEDUP_REMOVED lines=13> */
.L_x_1787:
[----:B------:R-:W-:Y:S02]  /*35e0*/  F2FP.F16.F32.PACK_AB R119, R130, R125 ;  /* 0x0000007d8277723e */ /* 0x000fe400000000ff */
[----:B------:R-:W-:Y:S02]  /*35f0*/  PRMT R118, R123, 0x5410, R127 ;  /* 0x000054107b767816 */ /* 0x000fe4000000007f */
[----:B------:R-:W-:Y:S02]  /*3600*/  PRMT R117, R126, 0x5410, R128 ;  /* 0x000054107e757816 */ /* 0x000fe40000000080 */
[----:B------:R-:W-:Y:S01]  /*3610*/  PRMT R116, R116, 0x5410, R124 ;  /* 0x0000541074747816 */ /* 0x000fe2000000007c */
[----:B------:R-:W-:Y:S06]  /*3620*/  @!P4 BRA `(.L_x_1780) ;  /* 0x00000010008cc947 */ /* 0x000fec0003800000 */
[----:B-----5:R-:W-:Y:S01]  /*3630*/  ISETP.GE.U32.AND P0, PT, R138, RZ, PT ;  /* 0x000000ff8a00720c */ /* 0x020fe20003f06070 */
[----:B------:R-:W-:Y:S01]  /*3640*/  FMUL.FTZ R123, R130, UR17 ;  /* 0x00000011827b7c20 */ /* 0x000fe20008410000 */
[----:B------:R-:W-:Y:S02]  /*3650*/  CS2R R124, SRZ ;  /* 0x00000000007c7805 */ /* 0x000fe4000001ff00 */
[----:B------:R-:W-:Y:S01]  /*3660*/  ISETP.GE.U32.AND.EX P0, PT, R139, 0x1000000, PT, P0 ;  /* 0x010000008b00780c */ /* 0x000fe20003f06100 */
[----:B------:R-:W-:-:S12]  /*3670*/  FMUL.FTZ R123, R123, UR16 ;  /* 0x000000107b7b7c20 */ /* 0x000fd80008410000 */
[----:B------:R-:W-:Y:S02]  /*3680*/  @P0 HADD2.F32 R128, -RZ, R99.H1_H1 ;  /* 0x30000063ff800230 */ /* 0x000fe40000004100 */
[----:B------:R-:W-:-:S03]  /*3690*/  @P0 HADD2.F32 R126, -RZ, R111.H1_H1 ;  /* 0x3000006fff7e0230 */ /* 0x000fc60000004100 */
[-C--:B------:R-:W-:Y:S02]  /*36a0*/  @P0 FMUL.FTZ R125, R128, R123.reuse ;  /* 0x0000007b807d0220 */ /* 0x080fe40000410000 */
[----:B------:R-:W-:-:S03]  /*36b0*/  @P0 FMUL.FTZ R124, R126, R123 ;  /* 0x0000007b7e7c0220 */ /* 0x000fc60000410000 */
[----:B------:R-:W-:Y:S01]  /*36c0*/  F2FP.F16.F32.PACK_AB R125, RZ, R125 ;  /* 0x0000007dff7d723e */ /* 0x000fe200000000ff */
[----:B------:R-:W-:-:S03]  /*36d0*/  FADD.FTZ R27, R27, R124 ;  /* 0x0000007c1b1b7221 */ /* 0x000fc60000010000 */
[----:B------:R-:W-:Y:S01]  /*36e0*/  PRMT R115, R115, 0x5410, R125 ;  /* 0x0000541073737816 */ /* 0x000fe2000000007d */
[----:B------:R-:W-:Y:S06]  /*36f0*/  BRA `(.L_x_1780) ;  /* 0x0000001000587947 */ /* 0x000fec0003800000 */
.L_x_1771:
        /* <DEDUP_REMOVED lines=9> */
[----:B------:R-:W-:Y:S02]  /*3790*/  HADD2.F32 R123, -RZ, R4.H0_H0 ;  /* 0x20000004ff7b7230 */ /* 0x000fe40000004100 */
[----:B------:R-:W-:-:S04]  /*37a0*/  @P5 FADD.FTZ R125, R144, -R125 ;  /* 0x8000007d907d5221 */ /* 0x000fc80000010000 */
[----:B------:R-:W-:Y:S01]  /*37b0*/  @P5 FFMA.FTZ R123, R0, R125, R123 ;  /* 0x0000007d007b5223 */ /* 0x000fe2000001007b */
[----:B------:R-:W-:-:S03]  /*37c0*/  CS2R R124, SRZ ;  /* 0x00000000007c7805 */ /* 0x000fc6000001ff00 */
[----:B------:R-:W-:Y:S02]  /*37d0*/  FMUL.FTZ R123, R123, UR17 ;  /* 0x000000117b7b7c20 */ /* 0x000fe40008410000 */
[----:B------:R-:W-:Y:S02]  /*37e0*/  @P0 HADD2.F32 R128, -RZ, R96.H0_H0 ;  /* 0x20000060ff800230 */ /* 0x000fe40000004100 */
[----:B------:R-:W-:Y:S01]  /*37f0*/  FMUL.FTZ R123, R123, UR16 ;  /* 0x000000107b7b7c20 */ /* 0x000fe20008410000 */
[----:B------:R-:W-:-:S03]  /*3800*/  @P0 HADD2.F32 R126, -RZ, R108.H0_H0 ;  /* 0x2000006cff7e0230 */ /* 0x000fc60000004100 */
[-C--:B------:R-:W-:Y:S02]  /*3810*/  @P0 FMUL.FTZ R124, R128, R123.reuse ;  /* 0x0000007b807c0220 */ /* 0x080fe40000410000 */
[----:B------:R-:W-:-:S03]  /*3820*/  @P0 FMUL.FTZ R125, R126, R123 ;  /* 0x0000007b7e7d0220 */ /* 0x000fc60000410000 */
[----:B------:R-:W-:Y:S01]  /*3830*/  F2FP.F16.F32.PACK_AB R124, RZ, R124 ;  /* 0x0000007cff7c723e */ /* 0x000fe200000000ff */
[----:B------:R-:W-:-:S03]  /*3840*/  FADD.FTZ R28, R28, R125 ;  /* 0x0000007d1c1c7221 */ /* 0x000fc60000010000 */
[----:B------:R-:W-:-:S07]  /*3850*/  PRMT R112, R124, 0x7610, R112 ;  /* 0x000076107c707816 */ /* 0x000fce0000000070 */
.L_x_1789:
[----:B------:R-:W-:Y:S05]  /*3860*/  @!P4 BRA `(.L_x_1790) ;  /* 0x00000000003cc947 */ /* 0x000fea0003800000 */
[----:B------:R-:W-:Y:S01]  /*3870*/  @P5 FFMA.FTZ R124, R146, R121, R122 ;  /* 0x00000079927c5223 */ /* 0x000fe2000001007a */
[----:B-----5:R-:W-:Y:S01]  /*3880*/  LOP3.LUT P0, RZ, R138, 0xff00, RZ, 0xc0, !PT ;  /* 0x0000ff008aff7812 */ /* 0x020fe2000780c0ff */
[----:B------:R-:W-:Y:S02]  /*3890*/  HADD2.F32 R123, -RZ, R4.H1_H1 ;  /* 0x30000004ff7b7230 */ /* 0x000fe40000004100 */
[----:B------:R-:W-:-:S04]  /*38a0*/  @P5 FADD.FTZ R124, R147, -R124 ;  /* 0x8000007c937c5221 */ /* 0x000fc80000010000 */
[----:B------:R-:W-:Y:S01]  /*38b0*/  @P5 FFMA.FTZ R123, R0, R124, R123 ;  /* 0x0000007c007b5223 */ /* 0x000fe2000001007b */
[----:B------:R-:W-:-:S03]  /*38c0*/  CS2R R124, SRZ ;  /* 0x00000000007c7805 */ /* 0x000fc6000001ff00 */
[----:B------:R-:W-:Y:S02]  /*38d0*/  FMUL.FTZ R123, R123, UR17 ;  /* 0x000000117b7b7c20 */ /* 0x000fe40008410000 */
[----:B------:R-:W-:Y:S02]  /*38e0*/  @P0 HADD2.F32 R128, -RZ, R96.H1_H1 ;  /* 0x30000060ff800230 */ /* 0x000fe40000004100 */
[----:B------:R-:W-:Y:S01]  /*38f0*/  FMUL.FTZ R123, R123, UR16 ;  /* 0x000000107b7b7c20 */ /* 0x000fe20008410000 */
[----:B------:R-:W-:-:S03]  /*3900*/  @P0 HADD2.F32 R126, -RZ, R108.H1_H1 ;  /* 0x3000006cff7e0230 */ /* 0x000fc60000004100 */
[-C--:B------:R-:W-:Y:S02]  /*3910*/  @P0 FMUL.FTZ R125, R128, R123.reuse ;  /* 0x0000007b807d0220 */ /* 0x080fe40000410000 */
[----:B------:R-:W-:-:S03]  /*3920*/  @P0 FMUL.FTZ R124, R126, R123 ;  /* 0x0000007b7e7c0220 */ /* 0x000fc60000410000 */
[----:B------:R-:W-:Y:S01]  /*3930*/  F2FP.F16.F32.PACK_AB R125, RZ, R125 ;  /* 0x0000007dff7d723e */ /* 0x000fe200000000ff */
[----:B------:R-:W-:-:S03]  /*3940*/  FADD.FTZ R29, R29, R124 ;  /* 0x0000007c1d1d7221 */ /* 0x000fc60000010000 */
[----:B------:R-:W-:-:S07]  /*3950*/  PRMT R112, R112, 0x5410, R125 ;  /* 0x0000541070707816 */ /* 0x000fce000000007d */
.L_x_1790:
[----:B------:R-:W-:Y:S05]  /*3960*/  @!P4 BRA `(.L_x_1791) ;  /* 0x00000000003cc947 */ /* 0x000fea0003800000 */
        /* <DEDUP_REMOVED lines=15> */
.L_x_1791:
        /* <DEDUP_REMOVED lines=16> */
.L_x_1792:
        /* <DEDUP_REMOVED lines=16> */
.L_x_1793:
        /* <DEDUP_REMOVED lines=16> */
.L_x_1794:
        /* <DEDUP_REMOVED lines=16> */
.L_x_1795:
[----:B------:R-:W-:Y:S05]  /*3e60*/  @!P4 BRA `(.L_x_1780) ;  /* 0x00000008007cc947 */ /* 0x000fea0003800000 */
[----:B-----5:R-:W-:Y:S01]  /*3e70*/  ISETP.GE.U32.AND P0, PT, R138, RZ, PT ;  /* 0x000000ff8a00720c */ /* 0x020fe20003f06070 */
[----:B------:R-:W-:Y:S01]  /*3e80*/  @P5 FFMA.FTZ R125, R164, R121, R122 ;  /* 0x00000079a47d5223 */ /* 0x000fe2000001007a */
[----:B------:R-:W-:Y:S02]  /*3e90*/  HADD2.F32 R123, -RZ, R7.H1_H1 ;  /* 0x30000007ff7b7230 */ /* 0x000fe40000004100 */
[----:B------:R-:W-:Y:S01]  /*3ea0*/  ISETP.GE.U32.AND.EX P0, PT, R139, 0x1000000, PT, P0 ;  /* 0x010000008b00780c */ /* 0x000fe20003f06100 */
[----:B------:R-:W-:-:S04]  /*3eb0*/  @P5 FADD.FTZ R125, R162, -R125 ;  /* 0x8000007da27d5221 */ /* 0x000fc80000010000 */
[----:B------:R-:W-:Y:S01]  /*3ec0*/  @P5 FFMA.FTZ R123, R0, R125, R123 ;  /* 0x0000007d007b5223 */ /* 0x000fe2000001007b */
[----:B------:R-:W-:-:S03]  /*3ed0*/  CS2R R124, SRZ ;  /* 0x00000000007c7805 */ /* 0x000fc6000001ff00 */
[----:B------:R-:W-:-:S04]  /*3ee0*/  FMUL.FTZ R123, R123, UR17 ;  /* 0x000000117b7b7c20 */ /* 0x000fc80008410000 */
[----:B------:R-:W-:Y:S02]  /*3ef0*/  @P0 HADD2.F32 R128, -RZ, R99.H1_H1 ;  /* 0x30000063ff800230 */ /* 0x000fe40000004100 */
[----:B------:R-:W-:Y:S01]  /*3f00*/  FMUL.FTZ R123, R123, UR16 ;  /* 0x000000107b7b7c20 */ /* 0x000fe20008410000 */
[----:B------:R-:W-:-:S03]  /*3f10*/  @P0 HADD2.F32 R126, -RZ, R111.H1_H1 ;  /* 0x3000006fff7e0230 */ /* 0x000fc60000004100 */
[-C--:B------:R-:W-:Y:S02]  /*3f20*/  @P0 FMUL.FTZ R125, R128, R123.reuse ;  /* 0x0000007b807d0220 */ /* 0x080fe40000410000 */
[----:B------:R-:W-:-:S03]  /*3f30*/  @P0 FMUL.FTZ R124, R126, R123 ;  /* 0x0000007b7e7c0220 */ /* 0x000fc60000410000 */
[----:B------:R-:W-:Y:S01]  /*3f40*/  F2FP.F16.F32.PACK_AB R125, RZ, R125 ;  /* 0x0000007dff7d723e */ /* 0x000fe200000000ff */
[----:B------:R-:W-:-:S03]  /*3f50*/  FADD.FTZ R27, R27, R124 ;  /* 0x0000007c1b1b7221 */ /* 0x000fc60000010000 */
[----:B------:R-:W-:Y:S01]  /*3f60*/  PRMT R115, R115, 0x5410, R125 ;  /* 0x0000541073737816 */ /* 0x000fe2000000007d */
[----:B------:R-:W-:Y:S06]  /*3f70*/  BRA `(.L_x_1780) ;  /* 0x0000000800387947 */ /* 0x000fec0003800000 */
.L_x_1788:
[----:B------:R-:W-:Y:S01]  /*3f80*/  ISETP.GT.AND P0, PT, R2, RZ, PT ;  /* 0x000000ff0200720c */ /* 0x000fe20003f04270 */
[----:B------:R-:W-:Y:S01]  /*3f90*/  @P5 FFMA.FTZ R119, R3, R121, R122 ;  /* 0x0000007903775223 */ /* 0x000fe2000001007a */
[--C-:B-----5:R-:W-:Y:S02]  /*3fa0*/  HADD2.F32 R117, -RZ, R4.reuse.H0_H0 ;  /* 0x20000004ff757230 */ /* 0x120fe40000004100 */
[----:B------:R-:W-:Y:S02]  /*3fb0*/  HADD2.F32 R125, -RZ, R4.H1_H1 ;  /* 0x30000004ff7d7230 */ /* 0x000fe40000004100 */
[----:B------:R-:W-:Y:S01]  /*3fc0*/  @P5 FADD.FTZ R119, R144, -R119 ;  /* 0x8000007790775221 */ /* 0x000fe20000010000 */
[--C-:B------:R-:W-:Y:S02]  /*3fd0*/  HADD2.F32 R127, -RZ, R5.reuse.H0_H0 ;  /* 0x20000005ff7f7230 */ /* 0x100fe40000004100 */
[----:B------:R-:W-:Y:S02]  /*3fe0*/  HADD2.F32 R129, -RZ, R5.H1_H1 ;  /* 0x30000005ff817230 */ /* 0x000fe40000004100 */
[----:B------:R-:W-:Y:S01]  /*3ff0*/  @P5 FFMA.FTZ R117, R0, R119, R117 ;  /* 0x0000007700755223 */ /* 0x000fe20000010075 */
[----:B------:R-:W-:-:S02]  /*4000*/  HADD2.F32 R131, -RZ, R6.H0_H0 ;  /* 0x20000006ff837230 */ /* 0x000fc40000004100 */
[----:B------:R-:W-:Y:S02]  /*4010*/  HADD2.F32 R133, -RZ, R6.H1_H1 ;  /* 0x30000006ff857230 */ /* 0x000fe40000004100 */
        /* <DEDUP_REMOVED lines=9> */
[-CC-:B------:R-:W-:Y:S01]  /*40b0*/  @P0 FFMA.FTZ R116, R158, R121.reuse, R122.reuse ;  /* 0x000000799e740223 */ /* 0x180fe2000001007a */
[----:B------:R-:W-:Y:S01]  /*40c0*/  @P0 FADD.FTZ R119, R156, -R119 ;  /* 0x800000779c770221 */ /* 0x000fe20000010000 */
[----:B------:R-:W-:Y:S01]  /*40d0*/  @P0 FFMA.FTZ R135, R161, R121, R122 ;  /* 0x00000079a1870223 */ /* 0x000fe2000001007a */
[C---:B------:R-:W-:Y:S01]  /*40e0*/  @P0 FFMA.FTZ R127, R0.reuse, R118, R127 ;  /* 0x00000076007f0223 */ /* 0x040fe2000001007f */
[----:B------:R-:W-:Y:S01]  /*40f0*/  @P0 FADD.FTZ R116, R159, -R116 ;  /* 0x800000749f740221 */ /* 0x000fe20000010000 */
[----:B------:R-:W-:Y:S01]  /*4100*/  @P0 FFMA.FTZ R129, R0, R124, R129 ;  /* 0x0000007c00810223 */ /* 0x000fe20000010081 */
[----:B------:R-:W-:-:S02]  /*4110*/  HADD2.F32 R123, -RZ, R7.H1_H1 ;  /* 0x30000007ff7b7230 */ /* 0x000fc40000004100 */
[----:B------:R-:W-:Y:S01]  /*4120*/  @P0 FADD.FTZ R124, R162, -R195 ;  /* 0x800000c3a27c0221 */ /* 0x000fe20000010000 */
[----:B------:R-:W-:Y:S02]  /*4130*/  HADD2.F32 R118, -RZ, R7.H0_H0 ;  /* 0x20000007ff767230 */ /* 0x000fe40000004100 */
[C---:B------:R-:W-:Y:S01]  /*4140*/  @P0 FFMA.FTZ R131, R0.reuse, R119, R131 ;  /* 0x0000007700830223 */ /* 0x040fe20000010083 */
[----:B------:R-:W-:Y:S01]  /*4150*/  @P0 FFMA.FTZ R133, R0, R116, R133 ;  /* 0x0000007400850223 */ /* 0x000fe20000010085 */
[----:B------:R-:W-:Y:S01]  /*4160*/  @P0 FADD.FTZ R135, R160, -R135 ;  /* 0x80000087a0870221 */ /* 0x000fe20000010000 */
[C---:B------:R-:W-:Y:S01]  /*4170*/  @P0 FFMA.FTZ R123, R0.reuse, R124, R123 ;  /* 0x0000007c007b0223 */ /* 0x040fe2000001007b */
[----:B------:R-:W-:Y:S02]  /*4180*/  F2FP.F16.F32.PACK_AB R124, RZ, R117 ;  /* 0x00000075ff7c723e */ /* 0x000fe400000000ff */
[----:B------:R-:W-:Y:S01]  /*4190*/  @P0 FFMA.FTZ R118, R0, R135, R118 ;  /* 0x0000008700760223 */ /* 0x000fe20000010076 */
[----:B------:R-:W-:-:S02]  /*41a0*/  F2FP.F16.F32.PACK_AB R126, RZ, R125 ;  /* 0x0000007dff7e723e */ /* 0x000fc400000000ff */
[----:B------:R-:W-:Y:S02]  /*41b0*/  F2FP.F16.F32.PACK_AB R128, RZ, R127 ;  /* 0x0000007fff80723e */ /* 0x000fe400000000ff */
[----:B------:R-:W-:Y:S02]  /*41c0*/  F2FP.F16.F32.PACK_AB R130, RZ, R129 ;  /* 0x00000081ff82723e */ /* 0x000fe400000000ff */
[----:B------:R-:W-:Y:S02]  /*41d0*/  F2FP.F16.F32.PACK_AB R132, RZ, R131 ;  /* 0x00000083ff84723e */ /* 0x000fe400000000ff */
[----:B------:R-:W-:Y:S01]  /*41e0*/  F2FP.F16.F32.PACK_AB R134, RZ, R133 ;  /* 0x00000085ff86723e */ /* 0x000fe200000000ff */
[----:B------:R-:W-:Y:S06]  /*41f0*/  @!P4 BRA `(.L_x_1796) ;  /* 0x000000000030c947 */ /* 0x000fec0003800000 */
[----:B------:R-:W-:Y:S01]  /*4200*/  LOP3.LUT P0, RZ, R138, 0xff, RZ, 0xc0, !PT ;  /* 0x000000ff8aff7812 */ /* 0x000fe2000780c0ff */
        /* <DEDUP_REMOVED lines=11> */
.L_x_1796:
[----:B------:R-:W-:Y:S05]  /*42c0*/  @!P4 BRA `(.L_x_1797) ;  /* 0x00000000002cc947 */ /* 0x000fea0003800000 */
[----:B------:R-:W-:Y:S01]  /*42d0*/  LOP3.LUT P0, RZ, R138, 0xff00, RZ, 0xc0, !PT ;  /* 0x0000ff008aff7812 */ /* 0x000fe2000780c0ff */
        /* <DEDUP_REMOVED lines=10> */
.L_x_1797:
[----:B------:R-:W-:Y:S05]  /*4380*/  @!P4 BRA `(.L_x_1798) ;  /* 0x00000000002cc947 */ /* 0x000fea0003800000 */
[----:B------:R-:W-:Y:S01]  /*4390*/  LOP3.LUT P0, RZ, R138, 0xff0000, RZ, 0xc0, !PT ;  /* 0x00ff00008aff7812 */ /* 0x000fe2000780c0ff */
        /* <DEDUP_REMOVED lines=10> */
.L_x_1798:
        /* <DEDUP_REMOVED lines=12> */
.L_x_1799:
        /* <DEDUP_REMOVED lines=12> */
.L_x_1800:
        /* <DEDUP_REMOVED lines=12> */
.L_x_1801:
[----:B------:R-:W-:Y:S05]  /*4680*/  @!P4 BRA `(.L_x_1802) ;  /* 0x000000000030c947 */ /* 0x000fea0003800000 */
        /* <DEDUP_REMOVED lines=12> */
.L_x_1802:
[----:B------:R-:W-:Y:S02]  /*4750*/  F2FP.F16.F32.PACK_AB R119, R123, R118 ;  /* 0x000000767b77723e */ /* 0x000fe400000000ff */
[----:B------:R-:W-:Y:S02]  /*4760*/  PRMT R118, R132, 0x5410, R134 ;  /* 0x0000541084767816 */ /* 0x000fe40000000086 */
[----:B------:R-:W-:Y:S02]  /*4770*/  PRMT R117, R128, 0x5410, R130 ;  /* 0x0000541080757816 */ /* 0x000fe40000000082 */
[----:B------:R-:W-:Y:S01]  /*4780*/  PRMT R116, R124, 0x5410, R126 ;  /* 0x000054107c747816 */ /* 0x000fe2000000007e */
[----:B------:R-:W-:Y:S06]  /*4790*/  @!P4 BRA `(.L_x_1780) ;  /* 0x000000000030c947 */ /* 0x000fec0003800000 */
[----:B------:R-:W-:Y:S01]  /*47a0*/  ISETP.GE.U32.AND P0, PT, R138, RZ, PT ;  /* 0x000000ff8a00720c */ /* 0x000fe20003f06070 */
        /* <DEDUP_REMOVED lines=10> */
[----:B------:R-:W-:-:S07]  /*4850*/  PRMT R115, R115, 0x5410, R125 ;  /* 0x0000541073737816 */ /* 0x000fce000000007d */
.L_x_1780:
        /* <DEDUP_REMOVED lines=10> */
.L_x_1769:
[----:B------:R-:W-:Y:S05]  /*4900*/  BSYNC.RECONVERGENT B0 ;  /* 0x0000000000007941 */ /* 0x000fea0003800200 */
.L_x_1768:
        /* <DEDUP_REMOVED lines=8> */
.L_x_1805:
[----:B------:R-:W-:Y:S05]  /*4990*/  BRA.U !UP0, `(.L_x_1806) ;  /* 0x0000001108587547 */ /* 0x000fea000b800000 */
[----:B------:R-:W-:-:S04]  /*49a0*/  UISETP.NE.U32.AND UP0, UPT, UR6, URZ, UPT ;  /* 0x000000ff0600728c */ /* 0x000fc8000bf05070 */
[----:B------:R-:W-:-:S06]  /*49b0*/  UISETP.NE.AND.EX UP0, UPT, UR7, URZ, UPT, UP0 ;  /* 0x000000ff0700728c */ /* 0x000fcc000bf05300 */
[----:B------:R-:W-:-:S13]  /*49c0*/  PLOP3.LUT P0, PT, PT, PT, UP0, 0x80, 0x8 ;  /* 0x000000000008781c */ /* 0x000fda0003f0f008 */
[----:B------:R-:W-:Y:S05]  /*49d0*/  @!P0 BRA `(.L_x_1807) ;  /* 0x00000008003c8947 */ /* 0x000fea0003800000 */
[----:B------:R-:W-:Y:S01]  /*49e0*/  ISETP.GT.AND P5, PT, R2, RZ, PT ;  /* 0x000000ff0200720c */ /* 0x000fe20003fa4270 */
[--C-:B0----5:R-:W-:Y:S02]  /*49f0*/  HADD2.F32 R117, -RZ, R100.reuse.H0_H0 ;  /* 0x20000064ff757230 */ /* 0x121fe40000004100 */
[----:B------:R-:W-:Y:S02]  /*4a00*/  HADD2.F32 R125, -RZ, R100.H1_H1 ;  /* 0x30000064ff7d7230 */ /* 0x000fe40000004100 */
[--C-:B------:R-:W-:Y:S02]  /*4a10*/  HADD2.F32 R127, -RZ, R101.reuse.H0_H0 ;  /* 0x20000065ff7f7230 */ /* 0x100fe40000004100 */
[----:B------:R-:W-:Y:S02]  /*4a20*/  HADD2.F32 R129, -RZ, R101.H1_H1 ;  /* 0x30000065ff817230 */ /* 0x000fe40000004100 */
[--C-:B------:R-:W-:Y:S02]  /*4a30*/  HADD2.F32 R131, -RZ, R102.reuse.H0_H0 ;  /* 0x20000066ff837230 */ /* 0x100fe40000004100 */
[----:B------:R-:W-:-:S02]  /*4a40*/  HADD2.F32 R133, -RZ, R102.H1_H1 ;  /* 0x30000066ff857230 */ /* 0x000fc40000004100 */
        /* <DEDUP_REMOVED lines=9> */
[----:B------:R-:W-:Y:S01]  /*4ae0*/  @P5 FFMA.FTZ R125, R0, R116, R125 ;  /* 0x00000074007d5223 */ /* 0x000fe2000001007d */
[-CC-:B------:R-:W-:Y:S01]  /*4af0*/  @P5 FFMA.FTZ R119, R171, R121.reuse, R122.reuse ;  /* 0x00000079ab775223 */ /* 0x180fe2000001007a */
[-CC-:B------:R-:W-:Y:S01]  /*4b00*/  @P5 FFMA.FTZ R116, R176, R121.reuse, R122.reuse ;  /* 0x00000079b0745223 */ /* 0x180fe2000001007a */
[----:B------:R-:W-:Y:S01]  /*4b10*/  @P5 FFMA.FTZ R127, R0, R118, R127 ;  /* 0x00000076007f5223 */ /* 0x000fe2000001007f */
[-C--:B------:R-:W-:Y:S01]  /*4b20*/  @P5 FFMA.FTZ R118, R177, R121.reuse, R122 ;  /* 0x00000079b1765223 */ /* 0x080fe2000001007a */
[----:B------:R-:W-:Y:S01]  /*4b30*/  @P5 FADD.FTZ R119, R174, -R119 ;  /* 0x80000077ae775221 */ /* 0x000fe20000010000 */
[----:B------:R-:W-:Y:S01]  /*4b40*/  @P5 FADD.FTZ R116, R173, -R116 ;  /* 0x80000074ad745221 */ /* 0x000fe20000010000 */
[----:B------:R-:W-:Y:S01]  /*4b50*/  @P5 FFMA.FTZ R195, R180, R121, R122 ;  /* 0x00000079b4c35223 */ /* 0x000fe2000001007a */
[----:B------:R-:W-:Y:S01]  /*4b60*/  @P5 FFMA.FTZ R129, R0, R124, R129 ;  /* 0x0000007c00815223 */ /* 0x000fe20000010081 */
[----:B------:R-:W-:-:S02]  /*4b70*/  HADD2.F32 R124, -RZ, R103.H0_H0 ;  /* 0x20000067ff7c7230 */ /* 0x000fc40000004100 */
[----:B------:R-:W-:Y:S01]  /*4b80*/  @P5 FADD.FTZ R135, R175, -R118 ;  /* 0x80000076af875221 */ /* 0x000fe20000010000 */
[----:B------:R-:W-:Y:S02]  /*4b90*/  HADD2.F32 R123, -RZ, R103.H1_H1 ;  /* 0x30000067ff7b7230 */ /* 0x000fe40000004100 */
        /* <DEDUP_REMOVED lines=19> */
[----:B------:R-:W-:Y:S02]  /*4cd0*/  @P5 FMUL.FTZ R116, R117, R118 ;  /* 0x0000007675745220 */ /* 0x000fe40000410000 */
[----:B------:R-:W-:-:S03]  /*4ce0*/  @P5 FMUL.FTZ R119, R200, R117 ;  /* 0x00000075c8775220 */ /* 0x000fc60000410000 */
[----:B------:R-:W-:Y:S01]  /*4cf0*/  F2FP.F16.F32.PACK_AB R116, RZ, R116 ;  /* 0x00000074ff74723e */ /* 0x000fe200000000ff */
[----:B------:R-:W-:-:S03]  /*4d00*/  FADD.FTZ R20, R20, R119 ;  /* 0x0000007714147221 */ /* 0x000fc60000010000 */
[----:B------:R-:W-:-:S07]  /*4d10*/  PRMT R112, R116, 0x7610, R112 ;  /* 0x0000761074707816 */ /* 0x000fce0000000070 */
.L_x_1808:
[----:B------:R-:W-:Y:S05]  /*4d20*/  @!P4 BRA `(.L_x_1809) ;  /* 0x00000000002cc947 */ /* 0x000fea0003800000 */
[----:B------:R-:W-:Y:S01]  /*4d30*/  LOP3.LUT P5, RZ, R136, 0xff00, RZ, 0xc0, !PT ;  /* 0x0000ff0088ff7812 */ /* 0x000fe200078ac0ff */
[----:B------:R-:W-:Y:S01]  /*4d40*/  FMUL.FTZ R125, R125, UR17 ;  /* 0x000000117d7d7c20 */ /* 0x000fe20008410000 */
[----:B------:R-:W-:-:S03]  /*4d50*/  CS2R R116, SRZ ;  /* 0x0000000000747805 */ /* 0x000fc6000001ff00 */
[----:B------:R-:W-:-:S08]  /*4d60*/  FMUL.FTZ R125, R125, UR16 ;  /* 0x000000107d7d7c20 */ /* 0x000fd00008410000 */
[----:B------:R-:W-:Y:S02]  /*4d70*/  @P5 HADD2.F32 R118, -RZ, R88.H1_H1 ;  /* 0x30000058ff765230 */ /* 0x000fe40000004100 */
[----:B------:R-:W-:-:S03]  /*4d80*/  @P5 HADD2.F32 R200, -RZ, R108.H1_H1 ;  /* 0x3000006cffc85230 */ /* 0x000fc60000004100 */
[----:B------:R-:W-:Y:S02]  /*4d90*/  @P5 FMUL.FTZ R117, R125, R118 ;  /* 0x000000767d755220 */ /* 0x000fe40000410000 */
[----:B------:R-:W-:-:S03]  /*4da0*/  @P5 FMUL.FTZ R116, R200, R125 ;  /* 0x0000007dc8745220 */ /* 0x000fc60000410000 */
[----:B------:R-:W-:Y:S01]  /*4db0*/  F2FP.F16.F32.PACK_AB R117, RZ, R117 ;  /* 0x00000075ff75723e */ /* 0x000fe200000000ff */
[----:B------:R-:W-:-:S03]  /*4dc0*/  FADD.FTZ R21, R21, R116 ;  /* 0x0000007415157221 */ /* 0x000fc60000010000 */
[----:B------:R-:W-:-:S07]  /*4dd0*/  PRMT R112, R112, 0x5410, R117 ;  /* 0x0000541070707816 */ /* 0x000fce0000000075 */
.L_x_1809:
[----:B------:R-:W-:Y:S05]  /*4de0*/  @!P4 BRA `(.L_x_1810) ;  /* 0x00000000002cc947 */ /* 0x000fea0003800000 */
[----:B------:R-:W-:Y:S01]  /*4df0*/  LOP3.LUT P5, RZ, R136, 0xff0000, RZ, 0xc0, !PT ;  /* 0x00ff000088ff7812 */ /* 0x000fe200078ac0ff */
[----:B------:R-:W-:Y:S01]  /*4e00*/  FMUL.FTZ R127, R127, UR17 ;  /* 0x000000117f7f7c20 */ /* 0x000fe20008410000 */
[----:B------:R-:W-:-:S03]  /*4e10*/  CS2R R116, SRZ ;  /* 0x0000000000747805 */ /* 0x000fc6000001ff00 */
        /* <DEDUP_REMOVED lines=8> */
.L_x_1810:
        /* <DEDUP_REMOVED lines=12> */
.L_x_1811:
        /* <DEDUP_REMOVED lines=12> */
.L_x_1812:
        /* <DEDUP_REMOVED lines=12> */
.L_x_1813:
        /* <DEDUP_REMOVED lines=13> */
.L_x_1814:
        /* <DEDUP_REMOVED lines=12> */
[----:B------:R-:W-:Y:S02]  /*5270*/  @P5 FMUL.FTZ R125, R123, R126 ;  /* 0x0000007e7b7d5220 */ /* 0x000fe40000410000 */
[----:B------:R-:W-:-:S03]  /*5280*/  @P5 FMUL.FTZ R124, R128, R123 ;  /* 0x0000007b807c5220 */ /* 0x000fc60000410000 */
[----:B------:R-:W-:Y:S01]  /*5290*/  F2FP.F16.F32.PACK_AB R125, RZ, R125 ;  /* 0x0000007dff7d723e */ /* 0x000fe200000000ff */
[----:B------:R-:W-:-:S03]  /*52a0*/  FADD.FTZ R19, R19, R124 ;  /* 0x0000007c13137221 */ /* 0x000fc60000010000 */
[----:B------:R-:W-:Y:S01]  /*52b0*/  PRMT R115, R115, 0x5410, R125 ;  /* 0x0000541073737816 */ /* 0x000fe2000000007d */
[----:B------:R-:W-:Y:S06]  /*52c0*/  BRA `(.L_x_1815) ;  /* 0x0000001800787947 */ /* 0x000fec0003800000 */
.L_x_1807:
[----:B------:R-:W-:Y:S01]  /*52d0*/  ISETP.GT.AND P6, PT, R2, RZ, PT ;  /* 0x000000ff0200720c */ /* 0x000fe20003fc4270 */
[----:B------:R-:W-:-:S12]  /*52e0*/  @!P4 BRA `(.L_x_1816) ;  /* 0x00000000003cc947 */ /* 0x000fd80003800000 */
[----:B0-----:R-:W-:Y:S01]  /*52f0*/  @P6 FFMA.FTZ R125, R163, R121, R122 ;  /* 0x00000079a37d6223 */ /* 0x001fe2000001007a */
        /* <DEDUP_REMOVED lines=14> */
.L_x_1816:
[----:B------:R-:W-:Y:S05]  /*53e0*/  @!P4 BRA `(.L_x_1817) ;  /* 0x00000000003cc947 */ /* 0x000fea0003800000 */
[----:B0-----:R-:W-:Y:S01]  /*53f0*/  @P6 FFMA.FTZ R124, R168, R121, R122 ;  /* 0x00000079a87c6223 */ /* 0x001fe2000001007a */
        /* <DEDUP_REMOVED lines=14> */
.L_x_1817:
[----:B------:R-:W-:Y:S05]  /*54e0*/  @!P4 BRA `(.L_x_1818) ;  /* 0x00000000003cc947 */ /* 0x000fea0003800000 */
        /* <DEDUP_REMOVED lines=15> */
.L_x_1818:
        /* <DEDUP_REMOVED lines=16> */
.L_x_1819:
        /* <DEDUP_REMOVED lines=16> */
.L_x_1820:
        /* <DEDUP_REMOVED lines=16> */
.L_x_1821:
        /* <DEDUP_REMOVED lines=16> */
.L_x_1822:
[----:B------:R-:W-:Y:S05]  /*59e0*/  @!P4 BRA `(.L_x_1815) ;  /* 0x0000001000b0c947 */ /* 0x000fea0003800000 */
[----:B-----5:R-:W-:Y:S01]  /*59f0*/  ISETP.GE.U32.AND P5, PT, R136, RZ, PT ;  /* 0x000000ff8800720c */ /* 0x020fe20003fa6070 */
[----:B0-----:R-:W-:Y:S01]  /*5a00*/  @P6 FFMA.FTZ R125, R180, R121, R122 ;  /* 0x00000079b47d6223 */ /* 0x001fe2000001007a */
        /* <DEDUP_REMOVED lines=15> */
.L_x_1806:
        /* <DEDUP_REMOVED lines=27> */
.L_x_1824:
        /* <DEDUP_REMOVED lines=16> */
.L_x_1825:
        /* <DEDUP_REMOVED lines=16> */
.L_x_1826:
[----:B------:R-:W-:Y:S01]  /*5eb0*/  F2FP.F16.F32.PACK_AB R127, RZ, R123 ;  /* 0x0000007bff7f723e */ /* 0x000fe200000000ff */
        /* <DEDUP_REMOVED lines=20> */
.L_x_1827:
        /* <DEDUP_REMOVED lines=17> */
.L_x_1828:
        /* <DEDUP_REMOVED lines=16> */
.L_x_1829:
        /* <DEDUP_REMOVED lines=15> */
.L_x_1830:
        /* <DEDUP_REMOVED lines=18> */
.L_x_1823:
        /* <DEDUP_REMOVED lines=8> */
[----:B------:R-:W-:Y:S02]  /*64a0*/  @P6 HADD2.F32 R128, -RZ, R88.H0_H0 ;  /* 0x20000058ff806230 */ /* 0x000fe40000004100 */
[----:B------:R-:W-:Y:S02]  /*64b0*/  @P6 HADD2.F32 R126, -RZ, R108.H0_H0 ;  /* 0x2000006cff7e6230 */ /* 0x000fe40000004100 */
[----:B------:R-:W-:-:S04]  /*64c0*/  FMUL.FTZ R123, R123, UR17 ;  /* 0x000000117b7b7c20 */ /* 0x000fc80008410000 */
[----:B------:R-:W-:-:S04]  /*64d0*/  FMUL.FTZ R123, R123, UR16 ;  /* 0x000000107b7b7c20 */ /* 0x000fc80008410000 */
[-C--:B------:R-:W-:Y:S01]  /*64e0*/  @P6 FMUL.FTZ R124, R128, R123.reuse ;  /* 0x0000007b807c6220 */ /* 0x080fe20000410000 */
[----:B------:R-:W-:-:S04]  /*64f0*/  @P6 FMUL.FTZ R125, R126, R123 ;  /* 0x0000007b7e7d6220 */ /* 0x000fc80000410000 */
[----:B------:R-:W-:Y:S01]  /*6500*/  F2FP.F16.F32.PACK_AB R124, RZ, R124 ;  /* 0x0000007cff7c723e */ /* 0x000fe200000000ff */
[----:B------:R-:W-:-:S03]  /*6510*/  FADD.FTZ R20, R20, R125 ;  /* 0x0000007d14147221 */ /* 0x000fc60000010000 */
[----:B------:R-:W-:-:S07]  /*6520*/  PRMT R112, R124, 0x7610, R112 ;  /* 0x000076107c707816 */ /* 0x000fce0000000070 */
.L_x_1831:
        /* <DEDUP_REMOVED lines=8> */
[----:B------:R-:W-:Y:S02]  /*65b0*/  @P6 HADD2.F32 R128, -RZ, R88.H1_H1 ;  /* 0x30000058ff806230 */ /* 0x000fe40000004100 */
[----:B------:R-:W-:Y:S02]  /*65c0*/  @P6 HADD2.F32 R126, -RZ, R108.H1_H1 ;  /* 0x3000006cff7e6230 */ /* 0x000fe40000004100 */
[----:B------:R-:W-:-:S04]  /*65d0*/  FMUL.FTZ R123, R123, UR17 ;  /* 0x000000117b7b7c20 */ /* 0x000fc80008410000 */
[----:B------:R-:W-:-:S04]  /*65e0*/  FMUL.FTZ R123, R123, UR16 ;  /* 0x000000107b7b7c20 */ /* 0x000fc80008410000 */
[-C--:B------:R-:W-:Y:S01]  /*65f0*/  @P6 FMUL.FTZ R125, R128, R123.reuse ;  /* 0x0000007b807d6220 */ /* 0x080fe20000410000 */
[----:B------:R-:W-:-:S04]  /*6600*/  @P6 FMUL.FTZ R124, R126, R123 ;  /* 0x0000007b7e7c6220 */ /* 0x000fc80000410000 */
[----:B------:R-:W-:Y:S01]  /*6610*/  F2FP.F16.F32.PACK_AB R125, RZ, R125 ;  /* 0x0000007dff7d723e */ /* 0x000fe200000000ff */
[----:B------:R-:W-:-:S03]  /*6620*/  FADD.FTZ R21, R21, R124 ;  /* 0x0000007c15157221 */ /* 0x000fc60000010000 */
[----:B------:R-:W-:-:S07]  /*6630*/  PRMT R112, R112, 0x5410, R125 ;  /* 0x0000541070707816 */ /* 0x000fce000000007d */
.L_x_1832:
        /* <DEDUP_REMOVED lines=17> */
.L_x_1833:
        /* <DEDUP_REMOVED lines=17> */
.L_x_1834:
        /* <DEDUP_REMOVED lines=17> */
.L_x_1835:
        /* <DEDUP_REMOVED lines=17> */
.L_x_1836:
        /* <DEDUP_REMOVED lines=17> */
.L_x_1837:
        /* <DEDUP_REMOVED lines=10> */
[----:B------:R-:W-:Y:S02]  /*6c30*/  @P5 HADD2.F32 R128, -RZ, R91.H1_H1 ;  /* 0x3000005bff805230 */ /* 0x000fe40000004100 */
[----:B------:R-:W-:Y:S02]  /*6c40*/  @P5 HADD2.F32 R126, -RZ, R111.H1_H1 ;  /* 0x3000006fff7e5230 */ /* 0x000fe40000004100 */
[----:B------:R-:W-:-:S04]  /*6c50*/  FMUL.FTZ R123, R123, UR16 ;  /* 0x000000107b7b7c20 */ /* 0x000fc80008410000 */
[-C--:B------:R-:W-:Y:S01]  /*6c60*/  @P5 FMUL.FTZ R125, R128, R123.reuse ;  /* 0x0000007b807d5220 */ /* 0x080fe20000410000 */
[----:B------:R-:W-:-:S04]  /*6c70*/  @P5 FMUL.FTZ R124, R126, R123 ;  /* 0x0000007b7e7c5220 */ /* 0x000fc80000410000 */
[----:B------:R-:W-:Y:S01]  /*6c80*/  F2FP.F16.F32.PACK_AB R125, RZ, R125 ;  /* 0x0000007dff7d723e */ /* 0x000fe200000000ff */
[----:B------:R-:W-:-:S03]  /*6c90*/  FADD.FTZ R19, R19, R124 ;  /* 0x0000007c13137221 */ /* 0x000fc60000010000 */
[----:B------:R-:W-:-:S07]  /*6ca0*/  PRMT R115, R115, 0x5410, R125 ;  /* 0x0000541073737816 */ /* 0x000fce000000007d */
.L_x_1815:
        /* <DEDUP_REMOVED lines=8> */
.L_x_1804:
[----:B------:R-:W-:Y:S05]  /*6d30*/  BSYNC.RECONVERGENT B0 ;  /* 0x0000000000007941 */ /* 0x000fea0003800200 */
.L_x_1803:
        /* <DEDUP_REMOVED lines=8> */
.L_x_1840:
[----:B------:R-:W-:Y:S05]  /*6dc0*/  BRA.U !UP0, `(.L_x_1841) ;  /* 0x0000001108907547 */ /* 0x000fea000b800000 */
[----:B------:R-:W-:-:S04]  /*6dd0*/  UISETP.NE.U32.AND UP0, UPT, UR6, URZ, UPT ;  /* 0x000000ff0600728c */ /* 0x000fc8000bf05070 */
[----:B------:R-:W-:-:S06]  /*6de0*/  UISETP.NE.AND.EX UP0, UPT, UR7, URZ, UPT, UP0 ;  /* 0x000000ff0700728c */ /* 0x000fcc000bf05300 */
[----:B------:R-:W-:-:S13]  /*6df0*/  PLOP3.LUT P0, PT, PT, PT, UP0, 0x80, 0x8 ;  /* 0x000000000008781c */ /* 0x000fda0003f0f008 */
[----:B------:R-:W-:Y:S05]  /*6e00*/  @!P0 BRA `(.L_x_1842) ;  /* 0x0000000800548947 */ /* 0x000fea0003800000 */
[----:B------:R-:W-:Y:S01]  /*6e10*/  ISETP.GT.AND P5, PT, R2, RZ, PT ;  /* 0x000000ff0200720c */ /* 0x000fe20003fa4270 */
[----:B0-2--5:R-:W-:Y:S02]  /*6e20*/  HADD2.F32 R117, -RZ, R104.H0_H0 ;  /* 0x20000068ff757230 */ /* 0x025fe40000004100 */
[--C-:B------:R-:W-:Y:S02]  /*6e30*/  HADD2.F32 R123, -RZ, R105.reuse.H0_H0 ;  /* 0x20000069ff7b7230 */ /* 0x100fe40000004100 */
[----:B------:R-:W-:Y:S02]  /*6e40*/  HADD2.F32 R127, -RZ, R105.H1_H1 ;  /* 0x30000069ff7f7230 */ /* 0x000fe40000004100 */
[----:B------:R-:W-:Y:S02]  /*6e50*/  HADD2.F32 R131, -RZ, R106.H1_H1 ;  /* 0x3000006aff837230 */ /* 0x000fe40000004100 */
[----:B------:R-:W-:-:S04]  /*6e60*/  HADD2.F32 R133, -RZ, R107.H0_H0 ;  /* 0x2000006bff857230 */ /* 0x000fc80000004100 */
        /* <DEDUP_REMOVED lines=11> */
[----:B------:R-:W-:-:S02]  /*6f20*/  HADD2.F32 R125, -RZ, R106.H0_H0 ;  /* 0x2000006aff7d7230 */ /* 0x000fc40000004100 */
        /* <DEDUP_REMOVED lines=34> */
.L_x_1843:
[----:B------:R-:W-:Y:S05]  /*7150*/  @!P4 BRA `(.L_x_1844) ;  /* 0x000000000030c947 */ /* 0x000fea0003800000 */
[----:B------:R-:W-:Y:S01]  /*7160*/  LOP3.LUT P5, RZ, R140, 0xff00, RZ, 0xc0, !PT ;  /* 0x0000ff008cff7812 */ /* 0x000fe200078ac0ff */
[----:B------:R-:W-:Y:S01]  /*7170*/  FMUL.FTZ R121, R121, UR17 ;  /* 0x0000001179797c20 */ /* 0x000fe20008410000 */
[----:B------:R-:W-:Y:S01]  /*7180*/  HFMA2 R0, -RZ, RZ, 0, 0 ;  /* 0x00000000ff007431 */ /* 0x000fe200000001ff */
[----:B------:R-:W-:Y:S02]  /*7190*/  MOV R2, RZ ;  /* 0x000000ff00027202 */ /* 0x000fe40000000f00 */
        /* <DEDUP_REMOVED lines=8> */
.L_x_1844:
        /* <DEDUP_REMOVED lines=13> */
.L_x_1845:
        /* <DEDUP_REMOVED lines=13> */
.L_x_1846:
        /* <DEDUP_REMOVED lines=13> */
.L_x_1847:
        /* <DEDUP_REMOVED lines=13> */
.L_x_1848:
        /* <DEDUP_REMOVED lines=13> */
.L_x_1849:
[----:B------:R-:W-:Y:S02]  /*7630*/  F2FP.F16.F32.PACK_AB R119, R122, R133 ;  /* 0x000000857a77723e */ /* 0x000fe400000000ff */
        /* <DEDUP_REMOVED lines=18> */
.L_x_1842:
[----:B------:R-:W-:Y:S01]  /*7760*/  ISETP.GT.AND P6, PT, R2, RZ, PT ;  /* 0x000000ff0200720c */ /* 0x000fe20003fc4270 */
[----:B------:R-:W-:-:S12]  /*7770*/  @!P4 BRA `(.L_x_1851) ;  /* 0x000000000040c947 */ /* 0x000fd80003800000 */
[----:B0-2---:R-:W-:Y:S01]  /*7780*/  @P6 FFMA.FTZ R125, R179, R121, R122 ;  /* 0x00000079b37d6223 */ /* 0x005fe2000001007a */
[----:B-----5:R-:W-:Y:S01]  /*7790*/  LOP3.LUT P5, RZ, R140, 0xff, RZ, 0xc0, !PT ;  /* 0x000000ff8cff7812 */ /* 0x020fe200078ac0ff */
[----:B------:R-:W-:Y:S01]  /*77a0*/  HADD2.F32 R123, -RZ, R104.H0_H0 ;  /* 0x20000068ff7b7230 */ /* 0x000fe20000004100 */
[----:B------:R-:W-:Y:S01]  /*77b0*/  MOV R2, RZ ;  /* 0x000000ff00027202 */ /* 0x000fe20000000f00 */
[----:B------:R-:W-:-:S04]  /*77c0*/  @P6 FADD.FTZ R125, R182, -R125 ;  /* 0x8000007db67d6221 */ /* 0x000fc80000010000 */
[----:B------:R-:W-:Y:S01]  /*77d0*/  @P6 FFMA.FTZ R123, R0, R125, R123 ;  /* 0x0000007d007b6223 */ /* 0x000fe2000001007b */
[----:B------:R-:W-:-:S03]  /*77e0*/  HFMA2 R125, -RZ, RZ, 0, 0 ;  /* 0x00000000ff7d7431 */ /* 0x000fc600000001ff */
        /* <DEDUP_REMOVED lines=9> */
.L_x_1851:
[----:B------:R-:W-:Y:S05]  /*7880*/  @!P4 BRA `(.L_x_1852) ;  /* 0x000000000040c947 */ /* 0x000fea0003800000 */
[----:B------:R-:W-:Y:S01]  /*7890*/  @P6 FFMA.FTZ R2, R184, R121, R122 ;  /* 0x00000079b8026223 */ /* 0x000fe2000001007a */
[----:B-----5:R-:W-:Y:S01]  /*78a0*/  LOP3.LUT P5, RZ, R140, 0xff00, RZ, 0xc0, !PT ;  /* 0x0000ff008cff7812 */ /* 0x020fe200078ac0ff */
[----:B------:R-:W-:Y:S01]  /*78b0*/  HADD2.F32 R123, -RZ, R104.H1_H1 ;  /* 0x30000068ff7b7230 */ /* 0x000fe20000004100 */
[----:B0-2---:R-:W-:Y:S01]  /*78c0*/  MOV R124, RZ ;  /* 0x000000ff007c7202 */ /* 0x005fe20000000f00 */
[----:B------:R-:W-:-:S04]  /*78d0*/  @P6 FADD.FTZ R2, R181, -R2 ;  /* 0x80000002b5026221 */ /* 0x000fc80000010000 */
[----:B------:R-:W-:Y:S01]  /*78e0*/  @P6 FFMA.FTZ R123, R0, R2, R123 ;  /* 0x00000002007b6223 */ /* 0x000fe2000001007b */
[----:B------:R-:W-:-:S03]  /*78f0*/  HFMA2 R2, -RZ, RZ, 0, 0 ;  /* 0x00000000ff027431 */ /* 0x000fc600000001ff */
        /* <DEDUP_REMOVED lines=9> */
.L_x_1852:
[----:B------:R-:W-:Y:S05]  /*7990*/  @!P4 BRA `(.L_x_1853) ;  /* 0x000000000040c947 */ /* 0x000fea0003800000 */
        /* <DEDUP_REMOVED lines=16> */
.L_x_1853:
        /* <DEDUP_REMOVED lines=17> */
.L_x_1854:
        /* <DEDUP_REMOVED lines=17> */
.L_x_1855:
        /* <DEDUP_REMOVED lines=17> */
.L_x_1856:
[----:B------:R-:W-:Y:S05]  /*7dd0*/  @!P4 BRA `(.L_x_1857) ;  /* 0x000000000040c947 */ /* 0x000fea0003800000 */
[----:B------:R-:W-:Y:S01]  /*7de0*/  @P6 FFMA.FTZ R2, R193, R121, R122 ;  /* 0x00000079c1026223 */ /* 0x000fe2000001007a */
[----:B-----5:R-:W-:Y:S01]  /*7df0*/  LOP3.LUT P5, RZ, R141, 0xff0000, RZ, 0xc0, !PT ;  /* 0x00ff00008dff7812 */ /* 0x020fe200078ac0ff */
[----:B------:R-:W-:Y:S02]  /*7e00*/  HADD2.F32 R123, -RZ, R107.H0_H0 ;  /* 0x2000006bff7b7230 */ /* 0x000fe40000004100 */
[----:B0-2---:R-:W-:Y:S02]  /*7e10*/  HFMA2 R125, -RZ, RZ, 0, 0 ;  /* 0x00000000ff7d7431 */ /* 0x005fe400000001ff */
[----:B------:R-:W-:-:S04]  /*7e20*/  @P6 FADD.FTZ R2, R191, -R2 ;  /* 0x80000002bf026221 */ /* 0x000fc80000010000 */
[----:B------:R-:W-:Y:S01]  /*7e30*/  @P6 FFMA.FTZ R123, R0, R2, R123 ;  /* 0x00000002007b6223 */ /* 0x000fe2000001007b */
[----:B------:R-:W-:-:S03]  /*7e40*/  MOV R2, RZ ;  /* 0x000000ff00027202 */ /* 0x000fc60000000f00 */
[----:B------:R-:W-:Y:S01]  /*7e50*/  FMUL.FTZ R123, R123, UR17 ;  /* 0x000000117b7b7c20 */ /* 0x000fe20008410000 */
[----:B------:R-:W-:-:S03]  /*7e60*/  @P5 HADD2.F32 R126, -RZ, R83.H0_H0 ;  /* 0x20000053ff7e5230 */ /* 0x000fc60000004100 */
[----:B------:R-:W-:Y:S01]  /*7e70*/  FMUL.FTZ R123, R123, UR16 ;  /* 0x000000107b7b7c20 */ /* 0x000fe20008410000 */
[----:B------:R-:W-:-:S03]  /*7e80*/  @P5 HADD2.F32 R124, -RZ, R111.H0_H0 ;  /* 0x2000006fff7c5230 */ /* 0x000fc60000004100 */
[-C--:B------:R-:W-:Y:S02]  /*7e90*/  @P5 FMUL.FTZ R2, R126, R123.reuse ;  /* 0x0000007b7e025220 */ /* 0x080fe40000410000 */
[----:B------:R-:W-:-:S03]  /*7ea0*/  @P5 FMUL.FTZ R125, R124, R123 ;  /* 0x0000007b7c7d5220 */ /* 0x000fc60000410000 */
[----:B------:R-:W-:Y:S01]  /*7eb0*/  F2FP.F16.F32.PACK_AB R2, RZ, R2 ;  /* 0x00000002ff02723e */ /* 0x000fe200000000ff */
[----:B------:R-:W-:-:S03]  /*7ec0*/  FADD.FTZ R10, R10, R125 ;  /* 0x0000007d0a0a7221 */ /* 0x000fc60000010000 */
[----:B------:R-:W-:-:S07]  /*7ed0*/  PRMT R115, R2, 0x7610, R115 ;  /* 0x0000761002737816 */ /* 0x000fce0000000073 */
.L_x_1857:
[----:B------:R-:W-:Y:S05]  /*7ee0*/  @!P4 BRA `(.L_x_1850) ;  /* 0x0000001000ccc947 */ /* 0x000fea0003800000 */
[----:B-----5:R-:W-:Y:S01]  /*7ef0*/  ISETP.GE.U32.AND P5, PT, R140, RZ, PT ;  /* 0x000000ff8c00720c */ /* 0x020fe20003fa6070 */
[----:B------:R-:W-:Y:S01]  /*7f00*/  @P6 FFMA.FTZ R123, R196, R121, R122 ;  /* 0x00000079c47b6223 */ /* 0x000fe2000001007a */
[----:B------:R-:W-:Y:S02]  /*7f10*/  HADD2.F32 R121, -RZ, R107.H1_H1 ;  /* 0x3000006bff797230 */ /* 0x000fe40000004100 */
[----:B------:R-:W-:Y:S01]  /*7f20*/  HFMA2 R2, -RZ, RZ, 0, 0 ;  /* 0x00000000ff027431 */ /* 0x000fe200000001ff */
[----:B------:R-:W-:Y:S01]  /*7f30*/  ISETP.GE.U32.AND.EX P5, PT, R141, 0x1000000, PT, P5 ;  /* 0x010000008d00780c */ /* 0x000fe20003fa6150 */
[----:B------:R-:W-:-:S04]  /*7f40*/  @P6 FADD.FTZ R123, R194, -R123 ;  /* 0x8000007bc27b6221 */ /* 0x000fc80000010000 */
[----:B------:R-:W-:Y:S01]  /*7f50*/  @P6 FFMA.FTZ R121, R0, R123, R121 ;  /* 0x0000007b00796223 */ /* 0x000fe20000010079 */
[----:B------:R-:W-:-:S03]  /*7f60*/  MOV R0, RZ ;  /* 0x000000ff00007202 */ /* 0x000fc60000000f00 */
[----:B------:R-:W-:-:S04]  /*7f70*/  FMUL.FTZ R121, R121, UR17 ;  /* 0x0000001179797c20 */ /* 0x000fc80008410000 */
[----:B0-2---:R-:W-:Y:S02]  /*7f80*/  @P5 HADD2.F32 R124, -RZ, R83.H1_H1 ;  /* 0x30000053ff7c5230 */ /* 0x005fe40000004100 */
        /* <DEDUP_REMOVED lines=8> */
.L_x_1841:
[----:B0-2---:R-:W0:Y:S02]  /*8010*/  LDC.64 R124, c[0x0][0x478] ;  /* 0x00011e00ff7c7b82 */ /* 0x005e240000000a00 */
[----:B0-----:R-:W-:-:S04]  /*8020*/  ISETP.NE.U32.AND P0, PT, R124, RZ, PT ;  /* 0x000000ff7c00720c */ /* 0x001fc80003f05070 */
[----:B------:R-:W-:-:S13]  /*8030*/  ISETP.NE.AND.EX P0, PT, R125, RZ, PT, P0 ;  /* 0x000000ff7d00720c */ /* 0x000fda0003f05300 */
[----:B------:R-:W-:Y:S05]  /*8040*/  @!P0 BRA `(.L_x_1858) ;  /* 0x00000008004c8947 */ /* 0x000fea0003800000 */
[-CC-:B------:R-:W-:Y:S01]  /*8050*/  FFMA.FTZ R117, R179, R121.reuse, R122.reuse ;  /* 0x00000079b3757223 */ /* 0x180fe2000001007a */
[----:B------:R-:W-:Y:S01]  /*8060*/  ISETP.GT.AND P5, PT, R2, RZ, PT ;  /* 0x000000ff0200720c */ /* 0x000fe20003fa4270 */
[-CC-:B------:R-:W-:Y:S01]  /*8070*/  FFMA.FTZ R2, R184, R121.reuse, R122.reuse ;  /* 0x00000079b8027223 */ /* 0x180fe2000001007a */
[-CC-:B------:R-:W-:Y:S01]  /*8080*/  FFMA.FTZ R116, R188, R121.reuse, R122.reuse ;  /* 0x00000079bc747223 */ /* 0x180fe2000001007a */
[-CC-:B------:R-:W-:Y:S01]  /*8090*/  FFMA.FTZ R123, R183, R121.reuse, R122.reuse ;  /* 0x00000079b77b7223 */ /* 0x180fe2000001007a */
[-CC-:B------:R-:W-:Y:S01]  /*80a0*/  FFMA.FTZ R125, R187, R121.reuse, R122.reuse ;  /* 0x00000079bb7d7223 */ /* 0x180fe2000001007a */
[----:B------:R-:W-:Y:S01]  /*80b0*/  FADD.FTZ R117, R182, -R117 ;  /* 0x80000075b6757221 */ /* 0x000fe20000010000 */
[-CC-:B------:R-:W-:Y:S01]  /*80c0*/  FFMA.FTZ R118, R192, R121.reuse, R122.reuse ;  /* 0x00000079c0767223 */ /* 0x180fe2000001007a */
[-CC-:B------:R-:W-:Y:S01]  /*80d0*/  FFMA.FTZ R124, R193, R121.reuse, R122.reuse ;  /* 0x00000079c17c7223 */ /* 0x180fe2000001007a */
[----:B------:R-:W-:Y:S01]  /*80e0*/  FFMA.FTZ R131, R196, R121, R122 ;  /* 0x00000079c4837223 */ /* 0x000fe2000001007a */
        /* <DEDUP_REMOVED lines=29> */
.L_x_1859:
[----:B------:R-:W-:Y:S02]  /*82c0*/  F2FP.F16.F32.PACK_AB R125, RZ, R125 ;  /* 0x0000007dff7d723e */ /* 0x000fe400000000ff */
[----:B------:R-:W-:Y:S01]  /*82d0*/  FSEL R117, R116, RZ, P5 ;  /* 0x000000ff74757208 */ /* 0x000fe20002800000 */
[----:B------:R-:W-:Y:S06]  /*82e0*/  @!P4 BRA `(.L_x_1860) ;  /* 0x000000000030c947 */ /* 0x000fec0003800000 */
[----:B-----5:R-:W-:Y:S01]  /*82f0*/  LOP3.LUT P6, RZ, R140, 0xff00, RZ, 0xc0, !PT ;  /* 0x0000ff008cff7812 */ /* 0x020fe200078cc0ff */
[----:B------:R-:W-:Y:S01]  /*8300*/  FMUL.FTZ R0, R117, UR17 ;  /* 0x0000001175007c20 */ /* 0x000fe20008410000 */
[----:B------:R-:W-:Y:S01]  /*8310*/  HFMA2 R2, -RZ, RZ, 0, 0 ;  /* 0x00000000ff027431 */ /* 0x000fe200000001ff */
[----:B------:R-:W-:Y:S02]  /*8320*/  MOV R116, RZ ;  /* 0x000000ff00747202 */ /* 0x000fe40000000f00 */
        /* <DEDUP_REMOVED lines=8> */
.L_x_1860:
        /* <DEDUP_REMOVED lines=15> */
.L_x_1861:
        /* <DEDUP_REMOVED lines=15> */
.L_x_1862:
[----:B------:R-:W-:Y:S02]  /*8590*/  F2FP.F16.F32.PACK_AB R128, RZ, R119 ;  /* 0x00000077ff80723e */ /* 0x000fe400000000ff */
[----:B------:R-:W-:Y:S02]  /*85a0*/  FSEL R119, R122, RZ, P5 ;  /* 0x000000ff7a777208 */ /* 0x000fe40002800000 */
[----:B------:R-:W-:Y:S02]  /*85b0*/  FSEL R123, R123, RZ, P5 ;  /* 0x000000ff7b7b7208 */ /* 0x000fe40002800000 */
        /* <DEDUP_REMOVED lines=15> */
.L_x_1863:
[----:B------:R-:W-:Y:S05]  /*86b0*/  @!P4 BRA `(.L_x_1864) ;  /* 0x000000000030c947 */ /* 0x000fea0003800000 */
        /* <DEDUP_REMOVED lines=12> */
.L_x_1864:
[----:B------:R-:W-:Y:S05]  /*8780*/  @!P4 BRA `(.L_x_1865) ;  /* 0x000000000030c947 */ /* 0x000fea0003800000 */
        /* <DEDUP_REMOVED lines=12> */
.L_x_1865:
[----:B------:R-:W-:Y:S02]  /*8850*/  F2FP.F16.F32.PACK_AB R118, R119, R118 ;  /* 0x000000767776723e */ /* 0x000fe400000000ff */
[----:B------:R-:W-:Y:S02]  /*8860*/  F2FP.F16.F32.PACK_AB R119, R124, R123 ;  /* 0x0000007b7c77723e */ /* 0x000fe400000000ff */
        /* <DEDUP_REMOVED lines=17> */
.L_x_1858:
        /* <DEDUP_REMOVED lines=17> */
.L_x_1866:
        /* <DEDUP_REMOVED lines=17> */
.L_x_1867:
        /* <DEDUP_REMOVED lines=17> */
.L_x_1868:
        /* <DEDUP_REMOVED lines=17> */
.L_x_1869:
        /* <DEDUP_REMOVED lines=17> */
.L_x_1870:
        /* <DEDUP_REMOVED lines=17> */
.L_x_1871:
        /* <DEDUP_REMOVED lines=17> */
.L_x_1872:
[----:B------:R-:W-:Y:S05]  /*90f0*/  @!P4 BRA `(.L_x_1850) ;  /* 0x000000000048c947 */ /* 0x000fea0003800000 */
[----:B------:R-:W-:Y:S01]  /*9100*/  FFMA.FTZ R121, R196, R121, R122 ;  /* 0x00000079c4797223 */ /* 0x000fe2000001007a */
[----:B-----5:R-:W-:Y:S02]  /*9110*/  ISETP.GE.U32.AND P5, PT, R140, RZ, PT ;  /* 0x000000ff8c00720c */ /* 0x020fe40003fa6070 */
[----:B------:R-:W-:Y:S01]  /*9120*/  ISETP.GT.AND P6, PT, R2, RZ, PT ;  /* 0x000000ff0200720c */ /* 0x000fe20003fc4270 */
[----:B------:R-:W-:Y:S01]  /*9130*/  FADD.FTZ R121, R194, -R121 ;  /* 0x80000079c2797221 */ /* 0x000fe20000010000 */
[----:B------:R-:W-:Y:S01]  /*9140*/  ISETP.GE.U32.AND.EX P5, PT, R141, 0x1000000, PT, P5 ;  /* 0x010000008d00780c */ /* 0x000fe20003fa6150 */
[----:B------:R-:W-:Y:S02]  /*9150*/  HFMA2 R2, -RZ, RZ, 0, 0 ;  /* 0x00000000ff027431 */ /* 0x000fe400000001ff */
[----:B------:R-:W-:Y:S01]  /*9160*/  FMUL.FTZ R0, R0, R121 ;  /* 0x0000007900007220 */ /* 0x000fe20000410000 */
[----:B------:R-:W-:-:S04]  /*9170*/  MOV R121, RZ ;  /* 0x000000ff00797202 */ /* 0x000fc80000000f00 */
        /* <DEDUP_REMOVED lines=10> */
.L_x_1850:
[----:B------:R-:W1:Y:S08]  /*9220*/  @P0 LDC.64 R122, c[0x0][0x478] ;  /* 0x00011e00ff7a0b82 */ /* 0x000e700000000a00 */
[----:B0-2---:R-:W0:Y:S01]  /*9230*/  @P4 LDC.64 R124, c[0x0][0x468] ;  /* 0x00011a00ff7c4b82 */ /* 0x005e220000000a00 */
[----:B-1----:R-:W-:-:S05]  /*9240*/  @P0 IMAD.WIDE.U32 R122, R197, 0x10, R122 ;  /* 0x00000010c57a0825 */ /* 0x002fca00078e007a */
[----:B------:R1:W-:Y:S01]  /*9250*/  @P0 STG.E.128 desc[UR10][R122.64], R116 ;  /* 0x000000747a000986 */ /* 0x0003e2000c101d0a */
[----:B0-----:R-:W-:-:S05]  /*9260*/  @P4 IMAD.WIDE.U32 R120, R120, 0x10, R124 ;  /* 0x0000001078784825 */ /* 0x001fca00078e007c */
[----:B------:R1:W-:Y:S02]  /*9270*/  @P4 STG.E.128 desc[UR10][R120.64], R112 ;  /* 0x0000007078004986 */ /* 0x0003e4000c101d0a */
.L_x_1839:
[----:B------:R-:W-:Y:S05]  /*9280*/  BSYNC.RECONVERGENT B0 ;  /* 0x0000000000007941 */ /* 0x000fea0003800200 */
.L_x_1838:
[----:B-1----:R-:W1:Y:S01]  /*9290*/  LDC.64 R120, c[0x0][0x380] ;  /* 0x0000e000ff787b82 */ /* 0x002e620000000a00 */
[----:B------:R-:W-:Y:S01]  /*92a0*/  UPLOP3.LUT UP1, UPT, UPT, UPT, UP1, 0x40, 0x4 ;  /* 0x000000000004789c */ /* 0x000fe20003f2e810 */
[----:B-1----:R-:W-:-:S04]  /*92b0*/  IADD3 R142, PT, PT, R142, R120, RZ ;  /* 0x000000788e8e7210 */ /* 0x002fc80007ffe0ff */
[----:B------:R-:W-:-:S13]  /*92c0*/  ISETP.GE.AND P0, PT, R142, R121, PT ;  /* 0x000000798e00720c */ /* 0x000fda0003f06270 */
[----:B------:R-:W-:Y:S05]  /*92d0*/  @!P0 BRA `(.L_x_1873) ;  /* 0xffffff7400188947 */ /* 0x000fea000383ffff */
.L_x_1757:
[----:B------:R-:W1:Y:S01]  /*92e0*/  S2UR UR4, SR_CTAID.X ;  /* 0x00000000000479c3 */ /* 0x000e620000002500 */
[----:B------:R-:W-:Y:S01]  /*92f0*/  BSSY.RECONVERGENT B0, `(.L_x_1874) ;  /* 0x0000011000007945 */ /* 0x000fe20003800200 */
[----:B-1----:R-:W-:-:S05]  /*9300*/  IMAD R145, R145, UR4, RZ ;  /* 0x0000000491917c24 */ /* 0x002fca000f8e02ff */
[----:B------:R-:W-:Y:S01]  /*9310*/  LEA.HI R145, R145, R198, RZ, 0x1d ;  /* 0x000000c691917211 */ /* 0x000fe200078fe8ff */
[----:B------:R-:W-:Y:S06]  /*9320*/  @!P1 BRA `(.L_x_1875) ;  /* 0x0000000000349947 */ /* 0x000fec0003800000 */
[----:B------:R-:W1:Y:S08]  /*9330*/  LDC.64 R2, c[0x0][0x440] ;  /* 0x00011000ff027b82 */ /* 0x000e700000000a00 */
[----:B-----5:R-:W3:Y:S08]  /*9340*/  LDC.64 R4, c[0x0][0x448] ;  /* 0x00011200ff047b82 */ /* 0x020ef00000000a00 */
        /* <DEDUP_REMOVED lines=11> */
.L_x_1875:
[----:B------:R-:W-:Y:S05]  /*9400*/  BSYNC.RECONVERGENT B0 ;  /* 0x0000000000007941 */ /* 0x000fea0003800200 */
.L_x_1874:
[----:B------:R-:W-:Y:S04]  /*9410*/  BSSY.RECONVERGENT B0, `(.L_x_1876) ;  /* 0x000000f000007945 */ /* 0x000fe80003800200 */
[----:B------:R-:W-:Y:S05]  /*9420*/  @!P2 BRA `(.L_x_1877) ;  /* 0x000000000034a947 */ /* 0x000fea0003800000 */
[----:B-1----:R-:W1:Y:S08]  /*9430*/  LDC.64 R2, c[0x0][0x440] ;  /* 0x00011000ff027b82 */ /* 0x002e700000000a00 */
        /* <DEDUP_REMOVED lines=12> */
.L_x_1877:
[----:B------:R-:W-:Y:S05]  /*9500*/  BSYNC.RECONVERGENT B0 ;  /* 0x0000000000007941 */ /* 0x000fea0003800200 */
.L_x_1876:
[----:B------:R-:W-:Y:S05]  /*9510*/  @!P3 EXIT ;  /* 0x000000000000b94d */ /* 0x000fea0003800000 */
[----:B-1----:R-:W1:Y:S08]  /*9520*/  LDC.64 R2, c[0x0][0x440] ;  /* 0x00011000ff027b82 */ /* 0x002e700000000a00 */
[----:B-----5:R-:W3:Y:S08]  /*9530*/  LDC.64 R4, c[0x0][0x448] ;  /* 0x00011200ff047b82 */ /* 0x020ef00000000a00 */
        /* <DEDUP_REMOVED lines=11> */
.L_x_1878:
        /* <DEDUP_REMOVED lines=9> */
.L_x_10691:


//--------------------- .text._ZN10layer_norm22ln_bwd_finalize_kernelINS_22Kernel_traits_finalizeILj6144E6__halfS2_S2_S2_fjLb1ELj1024ELj4ENS_18Kernel_traits_baseILj6144ES2_S2_S2_S2_fjLj1024EEEEELb1ELb1EEEvNS_9BwdParamsE --------------------------
	.section	.text._ZN10layer_norm22ln_bwd_finalize_kernelINS_22Kernel_traits_finalizeILj6144E6__halfS2_S2_S2_fjLb1ELj1024ELj4ENS_18Kernel_traits_baseILj6144ES2_S2_S2_S2_fjLj1024EEEEELb1ELb1EEEvNS_9BwdParamsE,"ax",@progbits
	.align	128
        .global         _ZN10layer_norm22ln_bwd_finalize_kernelINS_22Kernel_traits_finalizeILj6144E6__halfS2_S2_S2_fjLb1ELj1024ELj4ENS_18Kernel_traits_baseILj6144ES2_S2_S2_S2_fjLj1024EEEEELb1ELb1EEEvNS_9BwdParamsE
        .type           _ZN10layer_norm22ln_bwd_finalize_kernelINS_22Kernel_traits_finalizeILj6144E6__halfS2_S2_S2_fjLb1ELj1024ELj4ENS_18Kernel_traits_baseILj6144ES2_S2_S2_S2_fjLj1024EEEEELb1ELb1EEEvNS_9BwdParamsE,@function
        .size           _ZN10layer_norm22ln_bwd_finalize_kernelINS_22Kernel_traits_finalizeILj6144E6__halfS2_S2_S2_fjLb1ELj1024ELj4ENS_18Kernel_traits_baseILj6144ES2_S2_S2_S2_fjLj1024EEEEELb1ELb1EEEvNS_9BwdParamsE,(.L_x_10692 - _ZN10layer_norm22ln_bwd_finalize_kernelINS_22Kernel_traits_finalizeILj6144E6__halfS2_S2_S2_fjLb1ELj1024ELj4ENS_18Kernel_traits_baseILj6144ES2_S2_S2_S2_fjLj1024EEEEELb1ELb1EEEvNS_9BwdParamsE)
        .other          _ZN10layer_norm22ln_bwd_finalize_kernelINS_22Kernel_traits_finalizeILj6144E6__halfS2_S2_S2_fjLb1ELj1024ELj4ENS_18Kernel_traits_baseILj6144ES2_S2_S2_S2_fjLj1024EEEEELb1ELb1EEEvNS_9BwdParamsE,@"STO_CUDA_ENTRY STV_DEFAULT"
_ZN10layer_norm22ln_bwd_finalize_kernelINS_22Kernel_traits_finalizeILj6144E6__halfS2_S2_S2_fjLb1ELj1024ELj4ENS_18Kernel_traits_baseILj6144ES2_S2_S2_S2_fjLj1024EEEEELb1ELb1EEEvNS_9BwdParamsE:
.text._ZN10layer_norm22ln_bwd_finalize_kernelINS_22Kernel_traits_finalizeILj6144E6__halfS2_S2_S2_fjLb1ELj1024ELj4ENS_18Kernel_traits_baseILj6144ES2_S2_S2_S2_fjLj1024EEEEELb1ELb1EEEvNS_9BwdParamsE:
        /* <DEDUP_REMOVED lines=56> */
.L_x_1883:
        /* <DEDUP_REMOVED lines=87> */
.L_x_1882:
[----:B------:R-:W-:Y:S05]  /*08f0*/  BSYNC.RECONVERGENT B1 ;  /* 0x0000000000017941 */ /* 0x000fea0003800200 */
.L_x_1881:
        /* <DEDUP_REMOVED lines=51> */
.L_x_1885:
[----:B------:R-:W-:Y:S05]  /*0c30*/  BSYNC.RECONVERGENT B1 ;  /* 0x0000000000017941 */ /* 0x000fea0003800200 */
.L_x_1884:
        /* <DEDUP_REMOVED lines=30> */
.L_x_1887:
[----:B------:R-:W-:Y:S05]  /*0e20*/  BSYNC.RECONVERGENT B1 ;  /* 0x0000000000017941 */ /* 0x000fea0003800200 */
.L_x_1886:
        /* <DEDUP_REMOVED lines=15> */
.L_x_1880:
[----:B------:R-:W-:Y:S05]  /*0f20*/  BSYNC.RECONVERGENT B0 ;  /* 0x0000000000007941 */ /* 0x000fea0003800200 */
.L_x_1879:
        /* <DEDUP_REMOVED lines=68> */
[----:B-1----:R-:W-:Y:S02]  /*1370*/  F2FP.F16.F32.PACK_AB R13, R13, R12 ;  /* 0x0000000c0d0d723e */ /* 0x002fe400000000ff */
[----:B--2---:R-:W-:-:S03]  /*1380*/  F2FP.F16.F32.PACK_AB R15, R15, R14 ;  /* 0x0000000e0f0f723e */ /* 0x004fc600000000ff */
[----:B------:R-:W-:Y:S01]  /*1390*/  STG.E desc[UR6][R4.64], R13 ;  /* 0x0000000d04007986 */ /* 0x000fe2000c101906 */
[----:B----4-:R-:W-:-:S03]  /*13a0*/  F2FP.F16.F32.PACK_AB R17, R17, R16 ;  /* 0x000000101111723e */ /* 0x010fc600000000ff */
[----:B------:R-:W-:Y:S04]  /*13b0*/  STG.E desc[UR6][R6.64], R15 ;  /* 0x0000000f06007986 */ /* 0x000fe8000c101906 */
[----:B------:R-:W-:Y:S01]  /*13c0*/  STG.E desc[UR6][R2.64], R17 ;  /* 0x0000001102007986 */ /* 0x000fe2000c101906 */
[----:B------:R-:W-:Y:S05]  /*13d0*/  EXIT ;  /* 0x000000000000794d */ /* 0x000fea0003800000 */
.L_x_1888:
        /* <DEDUP_REMOVED lines=10> */
.L_x_10692:


//--------------------- .text._ZN10layer_norm13ln_bwd_kernelINS_13Kernel_traitsI6__halfS2_S2_S2_fjLj6144ELj1ELj1ELj8ELj16ENS_18Kernel_traits_baseILj6144ES2_S2_S2_S2_fjLj256EEEEELb1ELb1ELb1ELb1EEEvNS_9BwdParamsE --------------------------
	.section	.text._ZN10layer_norm13ln_bwd_kernelINS_13Kernel_traitsI6__halfS2_S2_S2_fjLj6144ELj1ELj1ELj8ELj16ENS_18Kernel_traits_baseILj6144ES2_S2_S2_S2_fjLj256EEEEELb1ELb1ELb1ELb1EEEvNS_9BwdParamsE,"ax",@progbits
	.align	128
        .global         _ZN10layer_norm13ln_bwd_kernelINS_13Kernel_traitsI6__halfS2_S2_S2_fjLj6144ELj1ELj1ELj8ELj16ENS_18Kernel_traits_baseILj6144ES2_S2_S2_S2_fjLj256EEEEELb1ELb1ELb1ELb1EEEvNS_9BwdParamsE
        .type           _ZN10layer_norm13ln_bwd_kernelINS_13Kernel_traitsI6__halfS2_S2_S2_fjLj6144ELj1ELj1ELj8ELj16ENS_18Kernel_traits_baseILj6144ES2_S2_S2_S2_fjLj256EEEEELb1ELb1ELb1ELb1EEEvNS_9BwdParamsE,@function
        .size           _ZN10layer_norm13ln_bwd_kernelINS_13Kernel_traitsI6__halfS2_S2_S2_fjLj6144ELj1ELj1ELj8ELj16ENS_18Kernel_traits_baseILj6144ES2_S2_S2_S2_fjLj256EEEEELb1ELb1ELb1ELb1EEEvNS_9BwdParamsE,(.L_x_10693 - _ZN10layer_norm13ln_bwd_kernelINS_13Kernel_traitsI6__halfS2_S2_S2_fjLj6144ELj1ELj1ELj8ELj16ENS_18Kernel_traits_baseILj6144ES2_S2_S2_S2_fjLj256EEEEELb1ELb1ELb1ELb1EEEvNS_9BwdParamsE)
        .other          _ZN10layer_norm13ln_bwd_kernelINS_13Kernel_traitsI6__halfS2_S2_S2_fjLj6144ELj1ELj1ELj8ELj16ENS_18Kernel_traits_baseILj6144ES2_S2_S2_S2_fjLj256EEEEELb1ELb1ELb1ELb1EEEvNS_9BwdParamsE,@"STO_CUDA_ENTRY STV_DEFAULT"
_ZN10layer_norm13ln_bwd_kernelINS_13Kernel_traitsI6__halfS2_S2_S2_fjLj6144ELj1ELj1ELj8ELj16ENS_18Kernel_traits_baseILj6144ES2_S2_S2_S2_fjLj256EEEEELb1ELb1ELb1ELb1EEEvNS_9BwdParamsE:
.text._ZN10layer_norm13ln_bwd_kernelINS_13Kernel_traitsI6__halfS2_S2_S2_fjLj6144ELj1ELj1ELj8ELj16ENS_18Kernel_traits_baseILj6144ES2_S2_S2_S2_fjLj256EEEEELb1ELb1ELb1ELb1EEEvNS_9BwdParamsE:
        /* <DEDUP_REMOVED lines=62> */
.L_x_1992:
[----:B------:R-:W1:Y:S08]  /*03e0*/  LDC.64 R126, c[0x0][0x3f8] ;  /* 0x0000fe00ff7e7b82 */ /* 0x000e700000000a00 */
[----:B------:R-:W2:Y:S08]  /*03f0*/  LDC.64 R124, c[0x0][0x3f0] ;  /* 0x0000fc00ff7c7b82 */ /* 0x000eb00000000a00 */
[----:B------:R-:W3:Y:S01]  /*0400*/  LDC.64 R122, c[0x0][0x3c8] ;  /* 0x0000f200ff7a7b82 */ /* 0x000ee20000000a00 */
[----:B-1----:R-:W-:-:S07]  /*0410*/  IMAD.WIDE R126, R142, 0x4, R126 ;  /* 0x000000048e7e7825 */ /* 0x002fce00078e027e */
[----:B------:R-:W1:Y:S01]  /*0420*/  LDC.64 R120, c[0x0][0x3c0] ;  /* 0x0000f000ff787b82 */ /* 0x000e620000000a00 */
        /* <DEDUP_REMOVED lines=16> */
[----:B------:R-:W-:Y:S02]  /*0530*/  SHF.R.S32.HI R126, RZ, 0x1f, R3 ;  /* 0x0000001fff7e7819 */ /* 0x000fe40000011403 */
[----:B------:R-:W-:Y:S02]  /*0540*/  SHF.R.S32.HI R128, RZ, 0x1f, R125 ;  /* 0x0000001fff807819 */ /* 0x000fe4000001147d */
[----:B------:R-:W-:-:S04]  /*0550*/  LEA.HI R126, R126, R3, RZ, 0x3 ;  /* 0x000000037e7e7211 */ /* 0x000fc800078f18ff */
[----:B------:R-:W-:Y:S02]  /*0560*/  LEA.HI.SX32 R139, R126, R143, 0x1d ;  /* 0x0000008f7e8b7211 */ /* 0x000fe400078feaff */
[----:B------:R-:W-:Y:S02]  /*0570*/  LEA.HI R126, R128, R125, RZ, 0x3 ;  /* 0x0000007d807e7211 */ /* 0x000fe400078f18ff */
[C---:B------:R-:W-:Y:S01]  /*0580*/  IADD3 R145, PT, PT, R139.reuse, 0x200, RZ ;  /* 0x000002008b917810 */ /* 0x040fe20007ffe0ff */
[C---:B-1----:R-:W-:Y:S01]  /*0590*/  IMAD.WIDE.U32 R128, R139.reuse, 0x10, R156 ;  /* 0x000000108b807825 */ /* 0x042fe200078e009c */
[----:B------:R-:W-:Y:S02]  /*05a0*/  LEA.HI.SX32 R3, R126, R143, 0x1d ;  /* 0x0000008f7e037211 */ /* 0x000fe400078feaff */
[----:B------:R-:W-:Y:S02]  /*05b0*/  IADD3 R125, PT, PT, R139, 0x100, RZ ;  /* 0x000001008b7d7810 */ /* 0x000fe40007ffe0ff */
[C---:B------:R-:W-:Y:S01]  /*05c0*/  IADD3 R133, PT, PT, R3.reuse, 0x100, RZ ;  /* 0x0000010003857810 */ /* 0x040fe20007ffe0ff */
[----:B------:R-:W-:Y:S01]  /*05d0*/  IMAD.WIDE R126, R142, 0x4, R120 ;  /* 0x000000048e7e7825 */ /* 0x000fe200078e0278 */
[----:B------:R-:W-:Y:S01]  /*05e0*/  IADD3 R121, PT, PT, R3, 0x200, RZ ;  /* 0x0000020003797810 */ /* 0x000fe20007ffe0ff */
[----:B------:R-:W3:Y:S02]  /*05f0*/  LDG.E.128 R128, desc[UR12][R128.64] ;  /* 0x0000000c80807981 */ /* 0x000ee4000c1e1d00 */
[----:B------:R-:W-:-:S02]  /*0600*/  IMAD.WIDE.U32 R152, R125, 0x10, R156 ;  /* 0x000000107d987825 */ /* 0x000fc400078e009c */
[----:B------:R1:W4:Y:S02]  /*0610*/  LDG.E R177, desc[UR12][R126.64] ;  /* 0x0000000c7eb17981 */ /* 0x000324000c1e1900 */
[----:B--2---:R-:W-:Y:S02]  /*0620*/  IMAD.WIDE.U32 R132, R133, 0x10, R122 ;  /* 0x0000001085847825 */ /* 0x004fe400078e007a */
[----:B------:R-:W2:Y:S02]  /*0630*/  LDG.E.128 R152, desc[UR12][R152.64] ;  /* 0x0000000c98987981 */ /* 0x000ea4000c1e1d00 */
[----:B------:R-:W-:Y:S02]  /*0640*/  IMAD.WIDE.U32 R156, R145, 0x10, R156 ;  /* 0x00000010919c7825 */ /* 0x000fe400078e009c */
[----:B------:R-:W2:Y:S02]  /*0650*/  LDG.E.128 R132, desc[UR12][R132.64] ;  /* 0x0000000c84847981 */ /* 0x000ea4000c1e1d00 */
[----:B------:R-:W-:-:S02]  /*0660*/  IMAD.WIDE.U32 R148, R3, 0x10, R122 ;  /* 0x0000001003947825 */ /* 0x000fc400078e007a */
[----:B------:R-:W2:Y:S02]  /*0670*/  LDG.E.128 R156, desc[UR12][R156.64] ;  /* 0x0000000c9c9c7981 */ /* 0x000ea4000c1e1d00 */
[----:B------:R-:W-:Y:S02]  /*0680*/  IMAD.WIDE.U32 R120, R121, 0x10, R122 ;  /* 0x0000001079787825 */ /* 0x000fe400078e007a */
[----:B------:R-:W2:Y:S04]  /*0690*/  LDG.E.128 R148, desc[UR12][R148.64] ;  /* 0x0000000c94947981 */ /* 0x000ea8000c1e1d00 */
        /* <DEDUP_REMOVED lines=13> */
[C---:B------:R-:W-:Y:S02]  /*0770*/  IADD3 R139, PT, PT, R141.reuse, 0x100, RZ ;  /* 0x000001008d8b7810 */ /* 0x040fe40007ffe0ff */
[C---:B------:R-:W-:Y:S01]  /*0780*/  IADD3 R137, PT, PT, R141.reuse, 0x200, RZ ;  /* 0x000002008d897810 */ /* 0x040fe20007ffe0ff */
[--C-:B------:R-:W-:Y:S01]  /*0790*/  IMAD.WIDE.U32 R140, R141, 0x8, R162.reuse ;  /* 0x000000088d8c7825 */ /* 0x100fe200078e00a2 */
[----:B------:R0:W5:Y:S03]  /*07a0*/  @P0 LDG.E.128 R12, desc[UR12][R126.64] ;  /* 0x0000000c7e0c0981 */ /* 0x000166000c1e1d00 */
[--C-:B------:R-:W-:Y:S02]  /*07b0*/  IMAD.WIDE.U32 R138, R139, 0x8, R162.reuse ;  /* 0x000000088b8a7825 */ /* 0x100fe400078e00a2 */
[----:B------:R-:W5:Y:S02]  /*07c0*/  LDG.E.64 R140, desc[UR12][R140.64] ;  /* 0x0000000c8c8c7981 */ /* 0x000f64000c1e1b00 */
[----:B------:R-:W-:-:S02]  /*07d0*/  IMAD.WIDE.U32 R136, R137, 0x8, R162 ;  /* 0x0000000889887825 */ /* 0x000fc400078e00a2 */
[----:B------:R-:W5:Y:S04]  /*07e0*/  LDG.E.64 R138, desc[UR12][R138.64] ;  /* 0x0000000c8a8a7981 */ /* 0x000f68000c1e1b00 */
[----:B------:R-:W5:Y:S01]  /*07f0*/  LDG.E.64 R136, desc[UR12][R136.64] ;  /* 0x0000000c88887981 */ /* 0x000f62000c1e1b00 */
[----:B------:R-:W-:-:S04]  /*0800*/  @P0 IMAD.WIDE.U32 R146, R125, 0x10, R146 ;  /* 0x000000107d920825 */ /* 0x000fc800078e0092 */
[----:B-1----:R-:W-:Y:S01]  /*0810*/  @P0 IMAD.WIDE.U32 R160, R145, 0x10, R160 ;  /* 0x0000001091a00825 */ /* 0x002fe200078e00a0 */
[----:B------:R2:W5:Y:S04]  /*0820*/  @P0 LDG.E.128 R8, desc[UR12][R146.64] ;  /* 0x0000000c92080981 */ /* 0x000568000c1e1d00 */
[----:B------:R1:W5:Y:S01]  /*0830*/  @P0 LDG.E.128 R4, desc[UR12][R160.64] ;  /* 0x0000000ca0040981 */ /* 0x000362000c1e1d00 */
[----:B------:R-:W-:Y:S01]  /*0840*/  ISETP.NE.AND P0, PT, RZ, UR11, PT ;  /* 0x0000000bff007c0c */ /* 0x000fe2000bf05270 */
[----:B---3--:R-:W-:Y:S02]  /*0850*/  HADD2.F32 R3, -RZ, R128.H0_H0 ;  /* 0x20000080ff037230 */ /* 0x008fe40000004100 */
[--C-:B------:R-:W-:Y:S01]  /*0860*/  HADD2.F32 R163, -RZ, R130.reuse.H0_H0 ;  /* 0x20000082ffa37230 */ /* 0x100fe20000004100 */
[----:B----4-:R-:W-:Y:S01]  /*0870*/  FSEL R201, R177, RZ, !P0 ;  /* 0x000000ffb1c97208 */ /* 0x010fe20004000000 */
[----:B------:R-:W-:-:S02]  /*0880*/  HADD2.F32 R130, -RZ, R130.H1_H1 ;  /* 0x30000082ff827230 */ /* 0x000fc40000004100 */
[----:B0-----:R-:W-:Y:S02]  /*0890*/  HADD2.F32 R126, -RZ, R131.H0_H0 ;  /* 0x20000083ff7e7230 */ /* 0x001fe40000004100 */
[----:B--2---:R-:W-:Y:S02]  /*08a0*/  HADD2.F32 R146, -RZ, R153.H0_H0 ;  /* 0x20000099ff927230 */ /* 0x004fe40000004100 */
[--C-:B------:R-:W-:Y:S02]  /*08b0*/  HADD2.F32 R181, -RZ, R133.reuse.H0_H0 ;  /* 0x20000085ffb57230 */ /* 0x100fe40000004100 */
[----:B------:R-:W-:Y:S02]  /*08c0*/  HADD2.F32 R174, -RZ, R133.H1_H1 ;  /* 0x30000085ffae7230 */ /* 0x000fe40000004100 */
[----:B------:R-:W-:Y:S02]  /*08d0*/  HADD2.F32 R133, -RZ, R156.H0_H0 ;  /* 0x2000009cff857230 */ /* 0x000fe40000004100 */
[----:B------:R-:W-:Y:S01]  /*08e0*/  FADD.FTZ R3, -R201, R3 ;  /* 0x00000003c9037221 */ /* 0x000fe20000010100 */
[----:B------:R-:W-:-:S02]  /*08f0*/  HADD2.F32 R125, -RZ, R128.H1_H1 ;  /* 0x30000080ff7d7230 */ /* 0x000fc40000004100 */
[--C-:B------:R-:W-:Y:S02]  /*0900*/  HADD2.F32 R145, -RZ, R148.reuse.H0_H0 ;  /* 0x20000094ff917230 */ /* 0x100fe40000004100 */
[----:B-1----:R-:W-:Y:S02]  /*0910*/  HADD2.F32 R160, -RZ, R148.H1_H1 ;  /* 0x30000094ffa07230 */ /* 0x002fe40000004100 */
[C---:B------:R-:W-:Y:S01]  /*0920*/  FADD.FTZ R199, -R201.reuse, R133 ;  /* 0x00000085c9c77221 */ /* 0x040fe20000010100 */
[----:B------:R-:W-:Y:S02]  /*0930*/  HADD2.F32 R148, -RZ, R153.H1_H1 ;  /* 0x30000099ff947230 */ /* 0x000fe40000004100 */
[----:B------:R-:W-:Y:S01]  /*0940*/  FADD.FTZ R153, -R201, R130 ;  /* 0x00000082c9997221 */ /* 0x000fe20000010100 */
[--C-:B------:R-:W-:Y:S02]  /*0950*/  HADD2.F32 R176, -RZ, R155.reuse.H0_H0 ;  /* 0x2000009bffb07230 */ /* 0x100fe40000004100 */
[----:B------:R-:W-:-:S02]  /*0960*/  HADD2.F32 R178, -RZ, R155.H1_H1 ;  /* 0x3000009bffb27230 */ /* 0x000fc40000004100 */
[C---:B------:R-:W-:Y:S01]  /*0970*/  FADD.FTZ R155, -R201.reuse, R126 ;  /* 0x0000007ec99b7221 */ /* 0x040fe20000010100 */
[----:B------:R-:W-:Y:S02]  /*0980*/  HADD2.F32 R162, -RZ, R129.H0_H0 ;  /* 0x20000081ffa27230 */ /* 0x000fe40000004100 */
[----:B------:R-:W-:Y:S01]  /*0990*/  FADD.FTZ R179, -R201, R146 ;  /* 0x00000092c9b37221 */ /* 0x000fe20000010100 */
[--C-:B------:R-:W-:Y:S02]  /*09a0*/  HADD2.F32 R182, -RZ, R120.reuse.H0_H0 ;  /* 0x20000078ffb67230 */ /* 0x100fe40000004100 */
[----:B------:R-:W-:Y:S02]  /*09b0*/  HADD2.F32 R130, -RZ, R120.H1_H1 ;  /* 0x30000078ff827230 */ /* 0x000fe40000004100 */
[--C-:B------:R-:W-:Y:S02]  /*09c0*/  HADD2.F32 R133, -RZ, R121.reuse.H0_H0 ;  /* 0x20000079ff857230 */ /* 0x100fe40000004100 */
[----:B------:R-:W-:-:S02]  /*09d0*/  HADD2.F32 R126, -RZ, R121.H1_H1 ;  /* 0x30000079ff7e7230 */ /* 0x000fc40000004100 */
[----:B------:R-:W-:Y:S01]  /*09e0*/  FMUL.FTZ R3, R0, R3 ;  /* 0x0000000300037220 */ /* 0x000fe20000410000 */
[----:B------:R-:W-:Y:S02]  /*09f0*/  HADD2.F32 R129, -RZ, R129.H1_H1 ;  /* 0x30000081ff817230 */ /* 0x000fe40000004100 */
[--C-:B------:R-:W-:Y:S02]  /*0a00*/  HADD2.F32 R169, -RZ, R150.reuse.H0_H0 ;  /* 0x20000096ffa97230 */ /* 0x100fe40000004100 */
[----:B------:R-:W-:Y:S02]  /*0a10*/  HADD2.F32 R170, -RZ, R150.H1_H1 ;  /* 0x30000096ffaa7230 */ /* 0x000fe40000004100 */
[----:B------:R-:W-:Y:S02]  /*0a20*/  HADD2.F32 R146, -RZ, R28.H0_H0 ;  /* 0x2000001cff927230 */ /* 0x000fe40000004100 */
[--C-:B------:R-:W-:Y:S02]  /*0a30*/  HADD2.F32 R121, -RZ, R123.reuse.H0_H0 ;  /* 0x2000007bff797230 */ /* 0x100fe40000004100 */
[----:B------:R-:W-:-:S02]  /*0a40*/  HADD2.F32 R120, -RZ, R123.H1_H1 ;  /* 0x3000007bff787230 */ /* 0x000fc40000004100 */
[C---:B------:R-:W-:Y:S01]  /*0a50*/  FADD.FTZ R147, -R201.reuse, R125 ;  /* 0x0000007dc9937221 */ /* 0x040fe20000010100 */
[----:B------:R-:W-:Y:S02]  /*0a60*/  HADD2.F32 R150, -RZ, R154.H0_H0 ;  /* 0x2000009aff967230 */ /* 0x000fe40000004100 */
[----:B------:R-:W-:Y:S02]  /*0a70*/  HADD2.F32 R123, -RZ, R28.H1_H1 ;  /* 0x3000001cff7b7230 */ /* 0x000fe40000004100 */
[--C-:B------:R-:W-:Y:S02]  /*0a80*/  HADD2.F32 R161, -RZ, R149.reuse.H0_H0 ;  /* 0x20000095ffa17230 */ /* 0x100fe40000004100 */
[----:B------:R-:W-:Y:S02]  /*0a90*/  HADD2.F32 R168, -RZ, R149.H1_H1 ;  /* 0x30000095ffa87230 */ /* 0x000fe40000004100 */
[----:B------:R-:W-:Y:S01]  /*0aa0*/  FADD.FTZ R149, -R201, R162 ;  /* 0x000000a2c9957221 */ /* 0x000fe20000010100 */
[----:B------:R-:W-:-:S02]  /*0ab0*/  HADD2.F32 R127, -RZ, R152.H0_H0 ;  /* 0x20000098ff7f7230 */ /* 0x000fc40000004100 */
[----:B------:R-:W-:Y:S02]  /*0ac0*/  HADD2.F32 R152, -RZ, R152.H1_H1 ;  /* 0x30000098ff987230 */ /* 0x000fe40000004100 */
[--C-:B------:R-:W-:Y:S02]  /*0ad0*/  HADD2.F32 R143, -RZ, R135.reuse.H0_H0 ;  /* 0x20000087ff8f7230 */ /* 0x100fe40000004100 */
[----:B------:R-:W-:Y:S02]  /*0ae0*/  HADD2.F32 R128, -RZ, R135.H1_H1 ;  /* 0x30000087ff807230 */ /* 0x000fe40000004100 */
[----:B------:R-:W-:Y:S01]  /*0af0*/  FADD.FTZ R183, -R201, R148 ;  /* 0x00000094c9b77221 */ /* 0x000fe20000010100 */
[----:B------:R-:W-:Y:S02]  /*0b00*/  HADD2.F32 R131, -RZ, R131.H1_H1 ;  /* 0x30000083ff837230 */ /* 0x000fe40000004100 */
[----:B------:R-:W-:Y:S01]  /*0b10*/  FMUL.FTZ R146, R146, R145 ;  /* 0x0000009192927220 */ /* 0x000fe20000410000 */
[----:B------:R-:W-:-:S02]  /*0b20*/  HADD2.F32 R171, -RZ, R151.H0_H0 ;  /* 0x20000097ffab7230 */ /* 0x000fc40000004100 */
[----:B------:R-:W-:Y:S01]  /*0b30*/  FADD.FTZ R104, R104, R145 ;  /* 0x0000009168687221 */ /* 0x000fe20000010000 */
[----:B------:R-:W-:Y:S02]  /*0b40*/  HADD2.F32 R172, -RZ, R151.H1_H1 ;  /* 0x30000097ffac7230 */ /* 0x000fe40000004100 */
[----:B------:R-:W-:Y:S01]  /*0b50*/  FADD.FTZ R151, -R201, R129 ;  /* 0x00000081c9977221 */ /* 0x000fe20000010100 */
[----:B------:R-:W-:Y:S02]  /*0b60*/  HADD2.F32 R135, -RZ, R156.H1_H1 ;  /* 0x3000009cff877230 */ /* 0x000fe40000004100 */
[----:B------:R-:W-:Y:S01]  /*0b70*/  FFMA.FTZ R36, R3, R145, R36 ;  /* 0x0000009103247223 */ /* 0x000fe20000010024 */
[----:B------:R-:W-:Y:S02]  /*0b80*/  HADD2.F32 R156, -RZ, R157.H1_H1 ;  /* 0x3000009dff9c7230 */ /* 0x000fe40000004100 */
[----:B------:R-:W-:Y:S01]  /*0b90*/  FADD.FTZ R187, -R201, R150 ;  /* 0x00000096c9bb7221 */ /* 0x000fe20000010100 */
[----:B------:R-:W-:-:S02]  /*0ba0*/  HADD2.F32 R154, -RZ, R154.H1_H1 ;  /* 0x3000009aff9a7230 */ /* 0x000fc40000004100 */
[C---:B------:R-:W-:Y:S01]  /*0bb0*/  FMUL.FTZ R148, R0.reuse, R147 ;  /* 0x0000009300947220 */ /* 0x040fe20000410000 */
[----:B------:R-:W-:Y:S01]  /*0bc0*/  FMUL.FTZ R145, R123, R160 ;  /* 0x000000a07b917220 */ /* 0x000fe20000410000 */
[----:B------:R-:W-:Y:S02]  /*0bd0*/  HADD2.F32 R189, -RZ, R158.H0_H0 ;  /* 0x2000009effbd7230 */ /* 0x000fe40000004100 */
[----:B------:R-:W-:Y:S01]  /*0be0*/  FMUL.FTZ R147, R0, R149 ;  /* 0x0000009500937220 */ /* 0x000fe20000410000 */
[----:B------:R-:W-:Y:S02]  /*0bf0*/  HADD2.F32 R150, -RZ, R29.H0_H0 ;  /* 0x2000001dff967230 */ /* 0x000fe40000004100 */
[C---:B------:R-:W-:Y:S01]  /*0c00*/  FADD.FTZ R177, -R201.reuse, R152 ;  /* 0x00000098c9b17221 */ /* 0x040fe20000010100 */
[----:B------:R-:W-:Y:S02]  /*0c10*/  HADD2.F32 R123, -RZ, R30.H1_H1 ;  /* 0x3000001eff7b7230 */ /* 0x000fe40000004100 */
[----:B------:R-:W-:Y:S01]  /*0c20*/  FADD.FTZ R163, -R201, R163 ;  /* 0x000000a3c9a37221 */ /* 0x000fe20000010100 */
[----:B------:R-:W-:-:S02]  /*0c30*/  HADD2.F32 R185, -RZ, R157.H0_H0 ;  /* 0x2000009dffb97230 */ /* 0x000fc40000004100 */
[C---:B------:R-:W-:Y:S01]  /*0c40*/  FADD.FTZ R157, -R201.reuse, R131 ;  /* 0x00000083c99d7221 */ /* 0x040fe20000010100 */
[----:B------:R-:W-:Y:S02]  /*0c50*/  HADD2.F32 R158, -RZ, R158.H1_H1 ;  /* 0x3000009eff9e7230 */ /* 0x000fe40000004100 */
[----:B------:R-:W-:Y:S01]  /*0c60*/  FMUL.FTZ R152, R0, R151 ;  /* 0x0000009700987220 */ /* 0x000fe20000410000 */
[----:B------:R-:W-:Y:S02]  /*0c70*/  HADD2.F32 R149, -RZ, R29.H1_H1 ;  /* 0x3000001dff957230 */ /* 0x000fe40000004100 */
[C---:B------:R-:W-:Y:S01]  /*0c80*/  FADD.FTZ R131, -R201.reuse, R156 ;  /* 0x0000009cc9837221 */ /* 0x040fe20000010100 */
[--C-:B------:R-:W-:Y:S02]  /*0c90*/  HADD2.F32 R193, -RZ, R159.reuse.H0_H0 ;  /* 0x2000009fffc17230 */ /* 0x100fe40000004100 */
[----:B------:R-:W-:Y:S01]  /*0ca0*/  FADD.FTZ R191, -R201, R154 ;  /* 0x0000009ac9bf7221 */ /* 0x000fe20000010100 */
[----:B------:R-:W-:-:S02]  /*0cb0*/  HADD2.F32 R180, -RZ, R159.H1_H1 ;  /* 0x3000009fffb47230 */ /* 0x000fc40000004100 */
[----:B------:R-:W-:Y:S01]  /*0cc0*/  FMUL.FTZ R156, R0, R153 ;  /* 0x00000099009c7220 */ /* 0x000fe20000410000 */
[----:B------:R-:W-:Y:S02]  /*0cd0*/  HADD2.F32 R175, -RZ, R132.H0_H0 ;  /* 0x20000084ffaf7230 */ /* 0x000fe40000004100 */
[----:B------:R-:W-:Y:S01]  /*0ce0*/  FADD.FTZ R159, -R201, R127 ;  /* 0x0000007fc99f7221 */ /* 0x000fe20000010100 */
[-C--:B------:R-:W-:Y:S01]  /*0cf0*/  FMUL.FTZ R150, R150, R161.reuse ;  /* 0x000000a196967220 */ /* 0x080fe20000410000 */
[----:B------:R-:W-:Y:S01]  /*0d00*/  FADD.FTZ R106, R106, R161 ;  /* 0x000000a16a6a7221 */ /* 0x000fe20000010000 */
[----:B------:R-:W-:Y:S01]  /*0d10*/  FFMA.FTZ R38, R147, R161, R38 ;  /* 0x000000a193267223 */ /* 0x000fe20000010026 */
[----:B------:R-:W-:Y:S02]  /*0d20*/  HADD2.F32 R154, -RZ, R30.H0_H0 ;  /* 0x2000001eff9a7230 */ /* 0x000fe40000004100 */
[----:B------:R-:W-:Y:S01]  /*0d30*/  FMUL.FTZ R153, R123, R170 ;  /* 0x000000aa7b997220 */ /* 0x000fe20000410000 */
[----:B------:R-:W-:-:S02]  /*0d40*/  HADD2.F32 R132, -RZ, R132.H1_H1 ;  /* 0x30000084ff847230 */ /* 0x000fc40000004100 */
[----:B------:R-:W-:Y:S01]  /*0d50*/  FADD.FTZ R127, -R201, R158 ;  /* 0x0000009ec97f7221 */ /* 0x000fe20000010100 */
[----:B------:R-:W-:Y:S01]  /*0d60*/  FADD.FTZ R105, R105, R160 ;  /* 0x000000a069697221 */ /* 0x000fe20000010000 */
[----:B------:R-:W-:Y:S01]  /*0d70*/  FFMA.FTZ R37, R148, R160, R37 ;  /* 0x000000a094257223 */ /* 0x000fe20000010025 */
[-C--:B------:R-:W-:Y:S01]  /*0d80*/  FMUL.FTZ R149, R149, R168.reuse ;  /* 0x000000a895957220 */ /* 0x080fe20000410000 */
[----:B------:R-:W-:Y:S01]  /*0d90*/  FADD.FTZ R107, R107, R168 ;  /* 0x000000a86b6b7221 */ /* 0x000fe20000010000 */
[----:B------:R-:W-:Y:S01]  /*0da0*/  FFMA.FTZ R39, R152, R168, R39 ;  /* 0x000000a898277223 */ /* 0x000fe20000010027 */
[C---:B------:R-:W-:Y:S01]  /*0db0*/  FMUL.FTZ R151, R0.reuse, R163 ;  /* 0x000000a300977220 */ /* 0x040fe20000410000 */
[----:B------:R-:W-:Y:S02]  /*0dc0*/  HADD2.F32 R123, -RZ, R31.H1_H1 ;  /* 0x3000001fff7b7230 */ /* 0x000fe40000004100 */
[----:B------:R-:W-:Y:S01]  /*0dd0*/  FMUL.FTZ R160, R0, R157 ;  /* 0x0000009d00a07220 */ /* 0x000fe20000410000 */
[----:B------:R-:W-:-:S02]  /*0de0*/  HADD2.F32 R161, -RZ, R32.H1_H1 ;  /* 0x30000020ffa17230 */ /* 0x000fc40000004100 */
[C---:B------:R-:W-:Y:S01]  /*0df0*/  FMUL.FTZ R168, R0.reuse, R177 ;  /* 0x000000b100a87220 */ /* 0x040fe20000410000 */
[----:B------:R-:W-:Y:S02]  /*0e00*/  HADD2.F32 R158, -RZ, R31.H0_H0 ;  /* 0x2000001fff9e7230 */ /* 0x000fe40000004100 */
[----:B------:R-:W-:Y:S01]  /*0e10*/  FMUL.FTZ R155, R0, R155 ;  /* 0x0000009b009b7220 */ /* 0x000fe20000410000 */
[-C--:B------:R-:W-:Y:S01]  /*0e20*/  FMUL.FTZ R154, R154, R169.reuse ;  /* 0x000000a99a9a7220 */ /* 0x080fe20000410000 */
[----:B------:R-:W-:Y:S01]  /*0e30*/  FADD.FTZ R100, R100, R169 ;  /* 0x000000a964647221 */ /* 0x000fe20000010000 */
[----:B------:R-:W-:Y:S01]  /*0e40*/  FFMA.FTZ R40, R151, R169, R40 ;  /* 0x000000a997287223 */ /* 0x000fe20000010028 */
[----:B------:R-:W-:Y:S02]  /*0e50*/  HADD2.F32 R162, -RZ, R32.H0_H0 ;  /* 0x20000020ffa27230 */ /* 0x000fe40000004100 */
[-C--:B------:R-:W-:Y:S01]  /*0e60*/  FMUL.FTZ R157, R123, R172.reuse ;  /* 0x000000ac7b9d7220 */ /* 0x080fe20000410000 */
[----:B------:R-:W-:Y:S01]  /*0e70*/  FADD.FTZ R103, R103, R172 ;  /* 0x000000ac67677221 */ /* 0x000fe20000010000 */
[----:B------:R-:W-:Y:S01]  /*0e80*/  FFMA.FTZ R43, R160, R172, R43 ;  /* 0x000000aca02b7223 */ /* 0x000fe2000001002b */
[-C--:B------:R-:W-:Y:S01]  /*0e90*/  FMUL.FTZ R161, R161, R132.reuse ;  /* 0x00000084a1a17220 */ /* 0x080fe20000410000 */
[----:B------:R-:W-:Y:S01]  /*0ea0*/  FADD.FTZ R97, R97, R132 ;  /* 0x0000008461617221 */ /* 0x000fe20000010000 */
[----:B------:R-:W-:Y:S01]  /*0eb0*/  FFMA.FTZ R45, R168, R132, R45 ;  /* 0x00000084a82d7223 */ /* 0x000fe2000001002d */
[----:B------:R-:W-:-:S02]  /*0ec0*/  HADD2.F32 R169, -RZ, R33.H1_H1 ;  /* 0x30000021ffa97230 */ /* 0x000fc40000004100 */
[-C--:B------:R-:W-:Y:S01]  /*0ed0*/  FMUL.FTZ R158, R158, R171.reuse ;  /* 0x000000ab9e9e7220 */ /* 0x080fe20000410000 */
[----:B------:R-:W-:Y:S02]  /*0ee0*/  HADD2.F32 R173, -RZ, R134.H0_H0 ;  /* 0x20000086ffad7230 */ /* 0x000fe40000004100 */
[----:B------:R-:W-:Y:S01]  /*0ef0*/  FADD.FTZ R102, R102, R171 ;  /* 0x000000ab66667221 */ /* 0x000fe20000010000 */
[----:B------:R-:W-:Y:S01]  /*0f00*/  FFMA.FTZ R42, R155, R171, R42 ;  /* 0x000000ab9b2a7223 */ /* 0x000fe2000001002a */
[C---:B------:R-:W-:Y:S01]  /*0f10*/  FMUL.FTZ R159, R0.reuse, R159 ;  /* 0x0000009f009f7220 */ /* 0x040fe20000410000 */
[----:B------:R-:W-:Y:S01]  /*0f20*/  FMUL.FTZ R172, R0, R183 ;  /* 0x000000b700ac7220 */ /* 0x000fe20000410000 */
[----:B------:R-:W-:Y:S02]  /*0f30*/  HADD2.F32 R132, -RZ, R34.H0_H0 ;  /* 0x20000022ff847230 */ /* 0x000fe40000004100 */
[----:B------:R-:W-:Y:S01]  /*0f40*/  FADD.FTZ R195, -R201, R176 ;  /* 0x000000b0c9c37221 */ /* 0x000fe20000010100 */
[----:B------:R-:W-:-:S02]  /*0f50*/  HADD2.F32 R134, -RZ, R134.H1_H1 ;  /* 0x30000086ff867230 */ /* 0x000fc40000004100 */
[----:B------:R-:W-:Y:S01]  /*0f60*/  FMUL.FTZ R171, R0, R187 ;  /* 0x000000bb00ab7220 */ /* 0x000fe20000410000 */
[----:B------:R-:W-:Y:S02]  /*0f70*/  HADD2.F32 R123, -RZ, R34.H1_H1 ;  /* 0x30000022ff7b7230 */ /* 0x000fe40000004100 */
[----:B------:R-:W-:Y:S01]  /*0f80*/  FADD.FTZ R197, -R201, R178 ;  /* 0x000000b2c9c57221 */ /* 0x000fe20000010100 */
[-C--:B------:R-:W-:Y:S01]  /*0f90*/  FMUL.FTZ R162, R162, R175.reuse ;  /* 0x000000afa2a27220 */ /* 0x080fe20000410000 */
[----:B------:R-:W-:Y:S01]  /*0fa0*/  FADD.FTZ R96, R96, R175 ;  /* 0x000000af60607221 */ /* 0x000fe20000010000 */
[----:B------:R-:W-:Y:S01]  /*0fb0*/  FFMA.FTZ R44, R159, R175, R44 ;  /* 0x000000af9f2c7223 */ /* 0x000fe2000001002c */
[-C--:B------:R-:W-:Y:S01]  /*0fc0*/  FMUL.FTZ R169, R169, R174.reuse ;  /* 0x000000aea9a97220 */ /* 0x080fe20000410000 */
[----:B------:R-:W-:Y:S01]  /*0fd0*/  FADD.FTZ R99, R99, R174 ;  /* 0x000000ae63637221 */ /* 0x000fe20000010000 */
[----:B------:R-:W-:Y:S01]  /*0fe0*/  FFMA.FTZ R47, R172, R174, R47 ;  /* 0x000000aeac2f7223 */ /* 0x000fe2000001002f */
[----:B------:R-:W-:-:S02]  /*0ff0*/  HADD2.F32 R178, -RZ, R35.H0_H0 ;  /* 0x20000023ffb27230 */ /* 0x000fc40000004100 */
[-C--:B------:R-:W-:Y:S01]  /*1000*/  FMUL.FTZ R174, R132, R173.reuse ;  /* 0x000000ad84ae7220 */ /* 0x080fe20000410000 */
[----:B------:R-:W-:Y:S01]  /*1010*/  FADD.FTZ R92, R92, R173 ;  /* 0x000000ad5c5c7221 */ /* 0x000fe20000010000 */
[----:B------:R-:W-:Y:S01]  /*1020*/  FFMA.FTZ R48, R171, R173, R48 ;  /* 0x000000adab307223 */ /* 0x000fe20000010030 */
[C---:B------:R-:W-:Y:S01]  /*1030*/  FMUL.FTZ R175, R0.reuse, R195 ;  /* 0x000000c300af7220 */ /* 0x040fe20000410000 */
[----:B------:R-:W-:Y:S01]  /*1040*/  FMUL.FTZ R173, R123, R134 ;  /* 0x000000867bad7220 */ /* 0x000fe20000410000 */
[----:B------:R-:W-:Y:S01]  /*1050*/  FADD.FTZ R132, RZ, R146 ;  /* 0x00000092ff847221 */ /* 0x000fe20000010000 */
[----:B------:R-:W-:Y:S01]  /*1060*/  FFMA.FTZ R123, R3, R146, RZ ;  /* 0x00000092037b7223 */ /* 0x000fe200000100ff */
[----:B------:R-:W-:Y:S01]  /*1070*/  FMUL.FTZ R176, R0, R191 ;  /* 0x000000bf00b07220 */ /* 0x000fe20000410000 */
[-C--:B------:R-:W-:Y:S01]  /*1080*/  FMUL.FTZ R178, R178, R143.reuse ;  /* 0x0000008fb2b27220 */ /* 0x080fe20000410000 */
        /* <DEDUP_REMOVED lines=17> */
[----:B------:R-:W-:-:S03]  /*11a0*/  FFMA.FTZ R123, R151, R154, R132 ;  /* 0x0000009a977b7223 */ /* 0x000fc60000010084 */
[----:B------:R-:W-:Y:S01]  /*11b0*/  FADD.FTZ R143, R128, R153 ;  /* 0x00000099808f7221 */ /* 0x000fe20000010000 */
[----:B------:R-:W-:-:S03]  /*11c0*/  FFMA.FTZ R128, R156, R153, R123 ;  /* 0x000000999c807223 */ /* 0x000fc6000001007b */
[----:B------:R-:W-:Y:S01]  /*11d0*/  FADD.FTZ R132, R143, R158 ;  /* 0x0000009e8f847221 */ /* 0x000fe20000010000 */
[----:B------:R-:W-:Y:S01]  /*11e0*/  FFMA.FTZ R123, R155, R158, R128 ;  /* 0x0000009e9b7b7223 */ /* 0x000fe20000010080 */
[----:B------:R-:W-:Y:S01]  /*11f0*/  FADD.FTZ R101, R101, R170 ;  /* 0x000000aa65657221 */ /* 0x000fe20000010000 */
[----:B------:R-:W-:Y:S01]  /*1200*/  FFMA.FTZ R41, R156, R170, R41 ;  /* 0x000000aa9c297223 */ /* 0x000fe20000010029 */
[----:B------:R-:W-:Y:S01]  /*1210*/  FADD.FTZ R143, R132, R157 ;  /* 0x0000009d848f7221 */ /* 0x000fe20000010000 */
[----:B------:R-:W-:Y:S02]  /*1220*/  HADD2.F32 R170, -RZ, R33.H0_H0 ;  /* 0x20000021ffaa7230 */ /* 0x000fe40000004100 */
[----:B------:R-:W-:Y:S01]  /*1230*/  FFMA.FTZ R132, R160, R157, R123 ;  /* 0x0000009da0847223 */ /* 0x000fe2000001007b */
[----:B------:R-:W-:Y:S01]  /*1240*/  FMUL.FTZ R163, R0, R179 ;  /* 0x000000b300a37220 */ /* 0x000fe20000410000 */
[----:B------:R-:W-:Y:S01]  /*1250*/  FADD.FTZ R135, -R201, R135 ;  /* 0x00000087c9877221 */ /* 0x000fe20000010100 */
[----:B------:R-:W-:Y:S01]  /*1260*/  FADD.FTZ R128, R143, R162 ;  /* 0x000000a28f807221 */ /* 0x000fe20000010000 */
[----:B------:R-:W-:Y:S01]  /*1270*/  FFMA.FTZ R123, R159, R162, R132 ;  /* 0x000000a29f7b7223 */ /* 0x000fe20000010084 */
[-C--:B------:R-:W-:Y:S01]  /*1280*/  FMUL.FTZ R170, R170, R181.reuse ;  /* 0x000000b5aaaa7220 */ /* 0x080fe20000410000 */
[----:B------:R-:W-:Y:S01]  /*1290*/  FADD.FTZ R98, R98, R181 ;  /* 0x000000b562627221 */ /* 0x000fe20000010000 */
[----:B------:R-:W-:Y:S01]  /*12a0*/  FFMA.FTZ R46, R163, R181, R46 ;  /* 0x000000b5a32e7223 */ /* 0x000fe2000001002e */
[----:B------:R-:W-:-:S02]  /*12b0*/  HADD2.F32 R179, -RZ, R164.H0_H0 ;  /* 0x200000a4ffb37230 */ /* 0x000fc40000004100 */
[C---:B------:R-:W-:Y:S01]  /*12c0*/  FMUL.FTZ R181, R0.reuse, R199 ;  /* 0x000000c700b57220 */ /* 0x040fe20000410000 */
[----:B------:R-:W-:Y:S02]  /*12d0*/  HADD2.F32 R183, -RZ, R164.H1_H1 ;  /* 0x300000a4ffb77230 */ /* 0x000fe40000004100 */
        /* <DEDUP_REMOVED lines=18> */
[----:B------:R-:W-:Y:S01]  /*1400*/  FFMA.FTZ R128, R172, R169, R123 ;  /* 0x000000a9ac807223 */ /* 0x000fe2000001007b */
[----:B------:R-:W-:-:S02]  /*1410*/  HADD2.F32 R143, -RZ, R165.H1_H1 ;  /* 0x300000a5ff8f7230 */ /* 0x000fc40000004100 */
[----:B------:R-:W-:Y:S01]  /*1420*/  FADD.FTZ R130, R133, R174 ;  /* 0x000000ae85827221 */ /* 0x000fe20000010000 */
[----:B------:R-:W-:Y:S01]  /*1430*/  FFMA.FTZ R123, R171, R174, R128 ;  /* 0x000000aeab7b7223 */ /* 0x000fe20000010080 */
[----:B------:R-:W-:Y:S02]  /*1440*/  FMUL.FTZ R188, R0, R131 ;  /* 0x0000008300bc7220 */ /* 0x000fe40000410000 */
[----:B------:R-:W-:Y:S01]  /*1450*/  FADD.FTZ R131, R130, R173 ;  /* 0x000000ad82837221 */ /* 0x000fe20000010000 */
[----:B------:R-:W-:Y:S01]  /*1460*/  FFMA.FTZ R128, R176, R173, R123 ;  /* 0x000000adb0807223 */ /* 0x000fe2000001007b */
[----:B------:R-:W-:Y:S01]  /*1470*/  FADD.FTZ R189, -R201, R189 ;  /* 0x000000bdc9bd7221 */ /* 0x000fe20000010100 */
[-C--:B------:R-:W-:Y:S01]  /*1480*/  FMUL.FTZ R186, R143, R126.reuse ;  /* 0x0000007e8fba7220 */ /* 0x080fe20000410000 */
[----:B------:R-:W-:Y:S01]  /*1490*/  FADD.FTZ R91, R91, R126 ;  /* 0x0000007e5b5b7221 */ /* 0x000fe20000010000 */
[----:B------:R-:W-:Y:S01]  /*14a0*/  FFMA.FTZ R55, R188, R126, R55 ;  /* 0x0000007ebc377223 */ /* 0x000fe20000010037 */
[----:B------:R-:W-:Y:S01]  /*14b0*/  FADD.FTZ R126, R131, R178 ;  /* 0x000000b2837e7221 */ /* 0x000fe20000010000 */
[----:B------:R-:W-:Y:S01]  /*14c0*/  FFMA.FTZ R123, R175, R178, R128 ;  /* 0x000000b2af7b7223 */ /* 0x000fe20000010080 */
[----:B------:R-:W-:-:S02]  /*14d0*/  HADD2.F32 R129, -RZ, R122.H0_H0 ;  /* 0x2000007aff817230 */ /* 0x000fc40000004100 */
[----:B------:R-:W-:Y:S01]  /*14e0*/  FMUL.FTZ R189, R0, R189 ;  /* 0x000000bd00bd7220 */ /* 0x000fe20000410000 */
[----:B------:R-:W-:Y:S02]  /*14f0*/  HADD2.F32 R132, -RZ, R166.H0_H0 ;  /* 0x200000a6ff847230 */ /* 0x000fe40000004100 */
[----:B------:R-:W-:Y:S01]  /*1500*/  FADD.FTZ R126, R126, R177 ;  /* 0x000000b17e7e7221 */ /* 0x000fe20000010000 */
[----:B------:R-:W-:Y:S01]  /*1510*/  FFMA.FTZ R128, R180, R177, R123 ;  /* 0x000000b1b4807223 */ /* 0x000fe2000001007b */
[----:B------:R-:W-:Y:S01]  /*1520*/  FADD.FTZ R84, R84, R129 ;  /* 0x0000008154547221 */ /* 0x000fe20000010000 */
[-C--:B------:R-:W-:Y:S01]  /*1530*/  FFMA.FTZ R56, R189, R129.reuse, R56 ;  /* 0x00000081bd387223 */ /* 0x080fe20000010038 */
[----:B------:R-:W-:Y:S01]  /*1540*/  FMUL.FTZ R187, R132, R129 ;  /* 0x0000008184bb7220 */ /* 0x000fe20000410000 */
[----:B------:R-:W-:Y:S01]  /*1550*/  FADD.FTZ R123, R126, R179 ;  /* 0x000000b37e7b7221 */ /* 0x000fe20000010000 */
[----:B------:R-:W-:Y:S01]  /*1560*/  FFMA.FTZ R129, R181, R179, R128 ;  /* 0x000000b3b5817223 */ /* 0x000fe20000010080 */
[----:B------:R-:W-:-:S02]  /*1570*/  HADD2.F32 R122, -RZ, R122.H1_H1 ;  /* 0x3000007aff7a7230 */ /* 0x000fc40000004100 */
[----:B------:R-:W-:Y:S01]  /*1580*/  FADD.FTZ R126, R123, R182 ;  /* 0x000000b67b7e7221 */ /* 0x000fe20000010000 */
[----:B------:R-:W-:Y:S01]  /*1590*/  FFMA.FTZ R128, R184, R182, R129 ;  /* 0x000000b6b8807223 */ /* 0x000fe20000010081 */
[----:B------:R-:W-:Y:S02]  /*15a0*/  HADD2.F32 R133, -RZ, R166.H1_H1 ;  /* 0x300000a6ff857230 */ /* 0x000fe40000004100 */
        /* <DEDUP_REMOVED lines=8> */
[----:B------:R-:W-:Y:S01]  /*1630*/  FADD.FTZ R193, -R201, R193 ;  /* 0x000000c1c9c17221 */ /* 0x000fe20000010100 */
[----:B------:R-:W-:-:S02]  /*1640*/  HADD2.F32 R130, -RZ, R167.H0_H0 ;  /* 0x200000a7ff827230 */ /* 0x000fc40000004100 */
[----:B------:R-:W-:Y:S01]  /*1650*/  FADD.FTZ R123, R122, R187 ;  /* 0x000000bb7a7b7221 */ /* 0x000fe20000010000 */
[----:B------:R-:W-:Y:S01]  /*1660*/  FFMA.FTZ R127, R189, R187, R126 ;  /* 0x000000bbbd7f7223 */ /* 0x000fe2000001007e */
[----:B------:R-:W-:Y:S02]  /*1670*/  HADD2.F32 R129, -RZ, R167.H1_H1 ;  /* 0x300000a7ff817230 */ /* 0x000fe40000004100 */
[----:B------:R-:W-:Y:S01]  /*1680*/  FMUL.FTZ R193, R0, R193 ;  /* 0x000000c100c17220 */ /* 0x000fe20000410000 */
[-C--:B------:R-:W-:Y:S01]  /*1690*/  FMUL.FTZ R191, R130, R121.reuse ;  /* 0x0000007982bf7220 */ /* 0x080fe20000410000 */
[----:B------:R-:W-:Y:S01]  /*16a0*/  FADD.FTZ R122, R123, R190 ;  /* 0x000000be7b7a7221 */ /* 0x000fe20000010000 */
[----:B------:R-:W-:Y:S01]  /*16b0*/  FFMA.FTZ R126, R192, R190, R127 ;  /* 0x000000bec07e7223 */ /* 0x000fe2000001007f */
[----:B------:R-:W-:Y:S01]  /*16c0*/  FADD.FTZ R86, R86, R121 ;  /* 0x0000007956567221 */ /* 0x000fe20000010000 */
[----:B------:R-:W-:Y:S01]  /*16d0*/  FFMA.FTZ R58, R193, R121, R58 ;  /* 0x00000079c13a7223 */ /* 0x000fe2000001003a */
[-C--:B------:R-:W-:Y:S01]  /*16e0*/  FMUL.FTZ R194, R129, R120.reuse ;  /* 0x0000007881c27220 */ /* 0x080fe20000410000 */
[----:B------:R-:W-:Y:S01]  /*16f0*/  FMUL.FTZ R196, R0, R125 ;  /* 0x0000007d00c47220 */ /* 0x000fe20000410000 */
[----:B------:R-:W-:Y:S01]  /*1700*/  FADD.FTZ R121, R122, R191 ;  /* 0x000000bf7a797221 */ /* 0x000fe20000010000 */
[----:B------:R-:W-:Y:S01]  /*1710*/  FFMA.FTZ R123, R193, R191, R126 ;  /* 0x000000bfc17b7223 */ /* 0x000fe2000001007e */
[----:B------:R-:W-:Y:S01]  /*1720*/  FADD.FTZ R87, R87, R120 ;  /* 0x0000007857577221 */ /* 0x000fe20000010000 */
[C---:B------:R-:W-:Y:S01]  /*1730*/  FFMA.FTZ R59, R196.reuse, R120, R59 ;  /* 0x00000078c43b7223 */ /* 0x040fe2000001003b */
[----:B------:R-:W-:Y:S01]  /*1740*/  FADD.FTZ R121, R121, R194 ;  /* 0x000000c279797221 */ /* 0x000fe20000010000 */
[----:B------:R-:W-:Y:S01]  /*1750*/  FFMA.FTZ R123, R196, R194, R123 ;  /* 0x000000c2c47b7223 */ /* 0x000fe2000001007b */
[----:B------:R-:W-:Y:S06]  /*1760*/  BRA `(.L_x_1891) ;  /* 0x0000000000b47947 */ /* 0x000fec0003800000 */
.L_x_1890:
        /* <DEDUP_REMOVED lines=45> */
.L_x_1891:
[----:B------:R-:W0:Y:S01]  /*1a40*/  SHFL.DOWN PT, R120, R121, 0x10, 0x1f ;  /* 0x0a001f0079787f89 */ /* 0x000e2200000e0000 */
        /* <DEDUP_REMOVED lines=18> */
[----:B------:R-:W0:Y:S01]  /*1b70*/  SHFL.DOWN PT, R121, R126, 0x2, 0x1f ;  /* 0x08401f007e797f89 */ /* 0x000e2200000e0000 */
[----:B------:R-:W-:-:S03]  /*1b80*/  @P2 SHF.R.S32.HI R127, RZ, 0x1f, R124 ;  /* 0x0000001fff7f2819 */ /* 0x000fc6000001147c */
[----:B------:R-:W1:Y:S01]  /*1b90*/  SHFL.DOWN PT, R123, R128, 0x2, 0x1f ;  /* 0x08401f00807b7f89 */ /* 0x000e6200000e0000 */
[----:B------:R-:W-:-:S04]  /*1ba0*/  @P2 LEA.HI R124, R127, R124, RZ, 0x3 ;  /* 0x0000007c7f7c2211 */ /* 0x000fc800078f18ff */
[----:B------:R-:W-:Y:S01]  /*1bb0*/  @P2 LEA.HI.SX32 R195, R124, R143, 0x1d ;  /* 0x0000008f7cc32211 */ /* 0x000fe200078feaff */
[----:B0-----:R-:W-:Y:S02]  /*1bc0*/  FADD.FTZ R122, R126, R121 ;  /* 0x000000797e7a7221 */ /* 0x001fe40000010000 */
[----:B------:R-:W0:Y:S01]  /*1bd0*/  @P2 LDC.64 R120, c[0x0][0x390] ;  /* 0x0000e400ff782b82 */ /* 0x000e220000000a00 */
[----:B-1----:R-:W-:Y:S02]  /*1be0*/  FADD.FTZ R123, R128, R123 ;  /* 0x0000007b807b7221 */ /* 0x002fe40000010000 */
[----:B------:R-:W1:Y:S04]  /*1bf0*/  SHFL.DOWN PT, R125, R122, 0x1, 0x1f ;  /* 0x08201f007a7d7f89 */ /* 0x000e6800000e0000 */
[----:B------:R-:W2:Y:S01]  /*1c00*/  SHFL.DOWN PT, R130, R123, 0x1, 0x1f ;  /* 0x08201f007b827f89 */ /* 0x000ea200000e0000 */
[----:B-1----:R-:W-:Y:S01]  /*1c10*/  FADD.FTZ R126, R122, R125 ;  /* 0x0000007d7a7e7221 */ /* 0x002fe20000010000 */
[----:B0-----:R-:W-:-:S04]  /*1c20*/  @P2 IMAD.WIDE.U32 R124, R195, 0x10, R120 ;  /* 0x00000010c37c2825 */ /* 0x001fc800078e0078 */
        /* <DEDUP_REMOVED lines=10> */
.L_x_1893:
[----:B------:R-:W-:Y:S05]  /*1cd0*/  BSYNC.RECONVERGENT B0 ;  /* 0x0000000000007941 */ /* 0x000fea0003800200 */
.L_x_1892:
        /* <DEDUP_REMOVED lines=66> */
.L_x_1896:
        /* <DEDUP_REMOVED lines=17> */
.L_x_1897:
        /* <DEDUP_REMOVED lines=17> */
.L_x_1898:
        /* <DEDUP_REMOVED lines=17> */
.L_x_1899:
        /* <DEDUP_REMOVED lines=17> */
.L_x_1900:
        /* <DEDUP_REMOVED lines=17> */
.L_x_1901:
        /* <DEDUP_REMOVED lines=17> */
.L_x_1902:
[----:B------:R-:W-:Y:S05]  /*2760*/  @!P2 BRA `(.L_x_1903) ;  /* 0x0000001800d8a947 */ /* 0x000fea0003800000 */
[----:B------:R-:W-:Y:S01]  /*2770*/  FFMA.FTZ R124, R160, R121, R122 ;  /* 0x00000079a07c7223 */ /* 0x000fe2000001007a */
[----:B-----5:R-:W-:Y:S02]  /*2780*/  ISETP.GE.U32.AND P0, PT, R140, RZ, PT ;  /* 0x000000ff8c00720c */ /* 0x020fe40003f06070 */
[----:B------:R-:W-:Y:S01]  /*2790*/  ISETP.GT.AND P1, PT, R2, RZ, PT ;  /* 0x000000ff0200720c */ /* 0x000fe20003f24270 */
[----:B------:R-:W-:Y:S01]  /*27a0*/  FADD.FTZ R123, R157, -R124 ;  /* 0x8000007c9d7b7221 */ /* 0x000fe20000010000 */
[----:B------:R-:W-:Y:S02]  /*27b0*/  ISETP.GE.U32.AND.EX P0, PT, R141, 0x1000000, PT, P0 ;  /* 0x010000008d00780c */ /* 0x000fe40003f06100 */
[----:B------:R-:W-:Y:S01]  /*27c0*/  CS2R R124, SRZ ;  /* 0x00000000007c7805 */ /* 0x000fe2000001ff00 */
        /* <DEDUP_REMOVED lines=12> */
.L_x_1895:
        /* <DEDUP_REMOVED lines=23> */
.L_x_1904:
        /* <DEDUP_REMOVED lines=16> */
.L_x_1905:
        /* <DEDUP_REMOVED lines=16> */
.L_x_1906:
        /* <DEDUP_REMOVED lines=21> */
.L_x_1907:
        /* <DEDUP_REMOVED lines=17> */
.L_x_1908:
        /* <DEDUP_REMOVED lines=16> */
.L_x_1909:
        /* <DEDUP_REMOVED lines=15> */
.L_x_1910:
        /* <DEDUP_REMOVED lines=18> */
.L_x_1894:
        /* <DEDUP_REMOVED lines=22> */
.L_x_1912:
        /* <DEDUP_REMOVED lines=16> */
.L_x_1913:
        /* <DEDUP_REMOVED lines=16> */
.L_x_1914:
        /* <DEDUP_REMOVED lines=16> */
.L_x_1915:
        /* <DEDUP_REMOVED lines=16> */
.L_x_1916:
        /* <DEDUP_REMOVED lines=16> */
.L_x_1917:
        /* <DEDUP_REMOVED lines=16> */
.L_x_1918:
        /* <DEDUP_REMOVED lines=18> */
.L_x_1911:
[----:B------:R-:W-:Y:S01]  /*39f0*/  ISETP.GT.AND P0, PT, R2, RZ, PT ;  /* 0x000000ff0200720c */ /* 0x000fe20003f04270 */
[----:B------:R-:W-:Y:S01]  /*3a00*/  @P1 FFMA.FTZ R119, R3, R121, R122 ;  /* 0x0000007903771223 */ /* 0x000fe2000001007a */
[--C-:B-----5:R-:W-:Y:S02]  /*3a10*/  HADD2.F32 R117, -RZ, R12.reuse.H0_H0 ;  /* 0x2000000cff757230 */ /* 0x120fe40000004100 */
[----:B------:R-:W-:Y:S02]  /*3a20*/  HADD2.F32 R125, -RZ, R12.H1_H1 ;  /* 0x3000000cff7d7230 */ /* 0x000fe40000004100 */
[----:B------:R-:W-:Y:S01]  /*3a30*/  @P1 FADD.FTZ R119, R146, -R119 ;  /* 0x8000007792771221 */ /* 0x000fe20000010000 */
[--C-:B------:R-:W-:Y:S02]  /*3a40*/  HADD2.F32 R129, -RZ, R13.reuse.H1_H1 ;  /* 0x3000000dff817230 */ /* 0x100fe40000004100 */
[----:B------:R-:W-:Y:S02]  /*3a50*/  HADD2.F32 R127, -RZ, R13.H0_H0 ;  /* 0x2000000dff7f7230 */ /* 0x000fe40000004100 */
        /* <DEDUP_REMOVED lines=12> */
[-CC-:B------:R-:W-:Y:S01]  /*3b20*/  @P0 FFMA.FTZ R116, R156, R121.reuse, R122.reuse ;  /* 0x000000799c740223 */ /* 0x180fe2000001007a */
[----:B------:R-:W-:Y:S01]  /*3b30*/  @P0 FFMA.FTZ R129, R0, R124, R129 ;  /* 0x0000007c00810223 */ /* 0x000fe20000010081 */
[-CC-:B------:R-:W-:Y:S01]  /*3b40*/  @P0 FFMA.FTZ R124, R160, R121.reuse, R122.reuse ;  /* 0x00000079a07c0223 */ /* 0x180fe2000001007a */
[----:B------:R-:W-:Y:S01]  /*3b50*/  @P0 FFMA.FTZ R135, R155, R121, R122 ;  /* 0x000000799b870223 */ /* 0x000fe2000001007a */
        /* <DEDUP_REMOVED lines=29> */
.L_x_1919:
        /* <DEDUP_REMOVED lines=12> */
.L_x_1920:
        /* <DEDUP_REMOVED lines=12> */
.L_x_1921:
        /* <DEDUP_REMOVED lines=12> */
.L_x_1922:
        /* <DEDUP_REMOVED lines=12> */
.L_x_1923:
        /* <DEDUP_REMOVED lines=12> */
.L_x_1924:
        /* <DEDUP_REMOVED lines=13> */
.L_x_1925:
        /* <DEDUP_REMOVED lines=17> */
.L_x_1903:
[----:B------:R-:W-:Y:S01]  /*42d0*/  ISETP.NE.U32.AND P0, PT, RZ, UR4, PT ;  /* 0x00000004ff007c0c */ /* 0x000fe2000bf05070 */
[----:B------:R-:W0:Y:S01]  /*42e0*/  @P2 LDC.64 R126, c[0x0][0x468] ;  /* 0x00011a00ff7e2b82 */ /* 0x000e220000000a00 */
[----:B------:R-:W-:Y:S02]  /*42f0*/  ISETP.NE.U32.AND P1, PT, RZ, UR6, PT ;  /* 0x00000006ff007c0c */ /* 0x000fe4000bf25070 */
[----:B------:R-:W-:Y:S02]  /*4300*/  ISETP.NE.AND.EX P0, PT, RZ, UR5, PT, P0 ;  /* 0x00000005ff007c0c */ /* 0x000fe4000bf05300 */
[----:B------:R-:W-:Y:S02]  /*4310*/  ISETP.NE.AND.EX P1, PT, R144, RZ, PT, P1 ;  /* 0x000000ff9000720c */ /* 0x000fe40003f25310 */
[----:B------:R-:W-:-:S09]  /*4320*/  IADD3 R123, PT, PT, R195, 0x100, RZ ;  /* 0x00000100c37b7810 */ /* 0x000fd20007ffe0ff */
        /* <DEDUP_REMOVED lines=9> */
.L_x_1926:
[----:B------:R-:W-:Y:S05]  /*43c0*/  @!P1 BRA `(.L_x_1927) ;  /* 0x00000010006c9947 */ /* 0x000fea0003800000 */
[----:B------:R-:W-:Y:S05]  /*43d0*/  @!P0 BRA `(.L_x_1928) ;  /* 0x00000008003c8947 */ /* 0x000fea0003800000 */
[----:B------:R-:W-:Y:S01]  /*43e0*/  ISETP.GT.AND P3, PT, R2, RZ, PT ;  /* 0x000000ff0200720c */ /* 0x000fe20003f64270 */
[--C-:B0----5:R-:W-:Y:S02]  /*43f0*/  HADD2.F32 R117, -RZ, R8.reuse.H0_H0 ;  /* 0x20000008ff757230 */ /* 0x121fe40000004100 */
[----:B------:R-:W-:Y:S02]  /*4400*/  HADD2.F32 R125, -RZ, R8.H1_H1 ;  /* 0x30000008ff7d7230 */ /* 0x000fe40000004100 */
[--C-:B------:R-:W-:Y:S02]  /*4410*/  HADD2.F32 R127, -RZ, R9.reuse.H0_H0 ;  /* 0x20000009ff7f7230 */ /* 0x100fe40000004100 */
[----:B------:R-:W-:Y:S02]  /*4420*/  HADD2.F32 R131, -RZ, R9.H1_H1 ;  /* 0x30000009ff837230 */ /* 0x000fe40000004100 */
[----:B------:R-:W-:Y:S02]  /*4430*/  HADD2.F32 R133, -RZ, R10.H1_H1 ;  /* 0x3000000aff857230 */ /* 0x000fe40000004100 */
        /* <DEDUP_REMOVED lines=12> */
[----:B------:R-:W-:Y:S01]  /*4500*/  @P3 FFMA.FTZ R116, R176, R121, R122 ;  /* 0x00000079b0743223 */ /* 0x000fe2000001007a */
        /* <DEDUP_REMOVED lines=33> */
.L_x_1929:
        /* <DEDUP_REMOVED lines=12> */
.L_x_1930:
        /* <DEDUP_REMOVED lines=12> */
.L_x_1931:
        /* <DEDUP_REMOVED lines=12> */
.L_x_1932:
        /* <DEDUP_REMOVED lines=12> */
.L_x_1933:
        /* <DEDUP_REMOVED lines=12> */
.L_x_1934:
        /* <DEDUP_REMOVED lines=13> */
.L_x_1935:
[----:B------:R-:W-:Y:S02]  /*4bb0*/  F2FP.F16.F32.PACK_AB R119, R124, R135 ;  /* 0x000000877c77723e */ /* 0x000fe400000000ff */
[----:B------:R-:W-:Y:S02]  /*4bc0*/  PRMT R118, R134, 0x5410, R140 ;  /* 0x0000541086767816 */ /* 0x000fe4000000008c */
[----:B------:R-:W-:Y:S02]  /*4bd0*/  PRMT R117, R130, 0x5410, R132 ;  /* 0x0000541082757816 */ /* 0x000fe40000000084 */
[----:B------:R-:W-:Y:S01]  /*4be0*/  PRMT R116, R126, 0x5410, R128 ;  /* 0x000054107e747816 */ /* 0x000fe20000000080 */
[----:B------:R-:W-:Y:S06]  /*4bf0*/  @!P2 BRA `(.L_x_1936) ;  /* 0x0000001800e0a947 */ /* 0x000fec0003800000 */
[----:B------:R-:W-:Y:S01]  /*4c00*/  ISETP.GE.U32.AND P3, PT, R138, RZ, PT ;  /* 0x000000ff8a00720c */ /* 0x000fe20003f66070 */
[----:B------:R-:W-:-:S03]  /*4c10*/  FMUL.FTZ R124, R124, UR17 ;  /* 0x000000117c7c7c20 */ /* 0x000fc60008410000 */
[----:B------:R-:W-:Y:S01]  /*4c20*/  ISETP.GE.U32.AND.EX P3, PT, R139, 0x1000000, PT, P3 ;  /* 0x010000008b00780c */ /* 0x000fe20003f66130 */
[----:B------:R-:W-:Y:S01]  /*4c30*/  FMUL.FTZ R127, R124, UR16 ;  /* 0x000000107c7f7c20 */ /* 0x000fe20008410000 */
[----:B------:R-:W-:-:S11]  /*4c40*/  CS2R R124, SRZ ;  /* 0x00000000007c7805 */ /* 0x000fd6000001ff00 */
        /* <DEDUP_REMOVED lines=8> */
.L_x_1928:
[----:B------:R-:W-:Y:S01]  /*4cd0*/  ISETP.GT.AND P4, PT, R2, RZ, PT ;  /* 0x000000ff0200720c */ /* 0x000fe20003f84270 */
[----:B------:R-:W-:-:S12]  /*4ce0*/  @!P2 BRA `(.L_x_1937) ;  /* 0x000000000040a947 */ /* 0x000fd80003800000 */
[----:B0-----:R-:W-:Y:S01]  /*4cf0*/  @P4 FFMA.FTZ R127, R159, R121, R122 ;  /* 0x000000799f7f4223 */ /* 0x001fe2000001007a */
        /* <DEDUP_REMOVED lines=15> */
.L_x_1937:
[----:B------:R-:W-:Y:S05]  /*4df0*/  @!P2 BRA `(.L_x_1938) ;  /* 0x000000000040a947 */ /* 0x000fea0003800000 */
[----:B0-----:R-:W-:Y:S01]  /*4e00*/  @P4 FFMA.FTZ R124, R168, R121, R122 ;  /* 0x00000079a87c4223 */ /* 0x001fe2000001007a */
[----:B-----5:R-:W-:Y:S01]  /*4e10*/  LOP3.LUT P3, RZ, R138, 0xff00, RZ, 0xc0, !PT ;  /* 0x0000ff008aff7812 */ /* 0x020fe2000786c0ff */
[----:B------:R-:W-:Y:S01]  /*4e20*/  HADD2.F32 R125, -RZ, R8.H1_H1 ;  /* 0x30000008ff7d7230 */ /* 0x000fe20000004100 */
[----:B------:R-:W-:Y:S01]  /*4e30*/  MOV R126, RZ ;  /* 0x000000ff007e7202 */ /* 0x000fe20000000f00 */
        /* <DEDUP_REMOVED lines=12> */
.L_x_1938:
[----:B------:R-:W-:Y:S05]  /*4f00*/  @!P2 BRA `(.L_x_1939) ;  /* 0x000000000040a947 */ /* 0x000fea0003800000 */
        /* <DEDUP_REMOVED lines=16> */
.L_x_1939:
        /* <DEDUP_REMOVED lines=17> */
.L_x_1940:
        /* <DEDUP_REMOVED lines=17> */
.L_x_1941:
        /* <DEDUP_REMOVED lines=17> */
.L_x_1942:
        /* <DEDUP_REMOVED lines=17> */
.L_x_1943:
[----:B------:R-:W-:Y:S05]  /*5450*/  @!P2 BRA `(.L_x_1936) ;  /* 0x0000001000c8a947 */ /* 0x000fea0003800000 */
[----:B-----5:R-:W-:Y:S01]  /*5460*/  ISETP.GE.U32.AND P3, PT, R138, RZ, PT ;  /* 0x000000ff8a00720c */ /* 0x020fe20003f66070 */
[----:B0-----:R-:W-:Y:S01]  /*5470*/  @P4 FFMA.FTZ R124, R180, R121, R122 ;  /* 0x00000079b47c4223 */ /* 0x001fe2000001007a */
[----:B------:R-:W-:Y:S02]  /*5480*/  HADD2.F32 R125, -RZ, R11.H1_H1 ;  /* 0x3000000bff7d7230 */ /* 0x000fe40000004100 */
[----:B------:R-:W-:Y:S01]  /*5490*/  HFMA2 R126, -RZ, RZ, 0, 0 ;  /* 0x00000000ff7e7431 */ /* 0x000fe200000001ff */
[----:B------:R-:W-:Y:S01]  /*54a0*/  ISETP.GE.U32.AND.EX P3, PT, R139, 0x1000000, PT, P3 ;  /* 0x010000008b00780c */ /* 0x000fe20003f66130 */
[----:B------:R-:W-:-:S04]  /*54b0*/  @P4 FADD.FTZ R124, R177, -R124 ;  /* 0x8000007cb17c4221 */ /* 0x000fc80000010000 */
[----:B------:R-:W-:Y:S01]  /*54c0*/  @P4 FFMA.FTZ R125, R0, R124, R125 ;  /* 0x0000007c007d4223 */ /* 0x000fe2000001007d */
[----:B------:R-:W-:-:S03]  /*54d0*/  MOV R124, RZ ;  /* 0x000000ff007c7202 */ /* 0x000fc60000000f00 */
        /* <DEDUP_REMOVED lines=10> */
.L_x_1927:
        /* <DEDUP_REMOVED lines=24> */
.L_x_1945:
        /* <DEDUP_REMOVED lines=16> */
.L_x_1946:
        /* <DEDUP_REMOVED lines=16> */
.L_x_1947:
[----:B------:R-:W-:Y:S01]  /*5900*/  FMUL.FTZ R117, R0, R125 ;  /* 0x0000007d00757220 */ /* 0x000fe20000410000 */
[-CC-:B------:R-:W-:Y:S01]  /*5910*/  FFMA.FTZ R118, R176, R121.reuse, R122.reuse ;  /* 0x00000079b0767223 */ /* 0x180fe2000001007a */
        /* <DEDUP_REMOVED lines=19> */
.L_x_1948:
        /* <DEDUP_REMOVED lines=17> */
.L_x_1949:
        /* <DEDUP_REMOVED lines=16> */
.L_x_1950:
        /* <DEDUP_REMOVED lines=15> */
.L_x_1951:
[----:B------:R-:W-:Y:S02]  /*5d50*/  F2FP.F16.F32.PACK_AB R119, R131, R124 ;  /* 0x0000007c8377723e */ /* 0x000fe400000000ff */
[----:B------:R-:W-:Y:S02]  /*5d60*/  PRMT R118, R130, 0x5410, R125 ;  /* 0x0000541082767816 */ /* 0x000fe4000000007d */
[----:B------:R-:W-:Y:S02]  /*5d70*/  PRMT R117, R128, 0x5410, R129 ;  /* 0x0000541080757816 */ /* 0x000fe40000000081 */
[----:B------:R-:W-:Y:S01]  /*5d80*/  PRMT R116, R116, 0x5410, R127 ;  /* 0x0000541074747816 */ /* 0x000fe2000000007f */
[----:B------:R-:W-:Y:S06]  /*5d90*/  @!P2 BRA `(.L_x_1936) ;  /* 0x000000080078a947 */ /* 0x000fec0003800000 */
[----:B-----5:R-:W-:Y:S01]  /*5da0*/  ISETP.GE.U32.AND P3, PT, R138, RZ, PT ;  /* 0x000000ff8a00720c */ /* 0x020fe20003f66070 */
[----:B------:R-:W-:-:S03]  /*5db0*/  FMUL.FTZ R124, R131, UR17 ;  /* 0x00000011837c7c20 */ /* 0x000fc60008410000 */
[----:B------:R-:W-:Y:S01]  /*5dc0*/  ISETP.GE.U32.AND.EX P3, PT, R139, 0x1000000, PT, P3 ;  /* 0x010000008b00780c */ /* 0x000fe20003f66130 */
[----:B------:R-:W-:Y:S01]  /*5dd0*/  FMUL.FTZ R126, R124, UR16 ;  /* 0x000000107c7e7c20 */ /* 0x000fe20008410000 */
[----:B------:R-:W-:-:S11]  /*5de0*/  CS2R R124, SRZ ;  /* 0x00000000007c7805 */ /* 0x000fd6000001ff00 */
        /* <DEDUP_REMOVED lines=8> */
.L_x_1944:
        /* <DEDUP_REMOVED lines=18> */
.L_x_1952:
[----:B------:R-:W-:Y:S05]  /*5f90*/  @!P2 BRA `(.L_x_1953) ;  /* 0x000000000044a947 */ /* 0x000fea0003800000 */
[----:B0-----:R-:W-:Y:S01]  /*5fa0*/  FFMA.FTZ R124, R168, R121, R122 ;  /* 0x00000079a87c7223 */ /* 0x001fe2000001007a */
[----:B-----5:R-:W-:Y:S02]  /*5fb0*/  LOP3.LUT P4, RZ, R138, 0xff00, RZ, 0xc0, !PT ;  /* 0x0000ff008aff7812 */ /* 0x020fe4000788c0ff */
[----:B------:R-:W-:Y:S01]  /*5fc0*/  ISETP.GT.AND P3, PT, R2, RZ, PT ;  /* 0x000000ff0200720c */ /* 0x000fe20003f64270 */
[----:B------:R-:W-:Y:S01]  /*5fd0*/  FADD.FTZ R125, R161, -R124 ;  /* 0x8000007ca17d7221 */ /* 0x000fe20000010000 */
[----:B------:R-:W-:Y:S01]  /*5fe0*/  HFMA2 R124, -RZ, RZ, 0, 0 ;  /* 0x00000000ff7c7431 */ /* 0x000fe200000001ff */
[----:B------:R-:W-:Y:S02]  /*5ff0*/  MOV R126, RZ ;  /* 0x000000ff007e7202 */ /* 0x000fe40000000f00 */
        /* <DEDUP_REMOVED lines=11> */
.L_x_1953:
        /* <DEDUP_REMOVED lines=18> */
.L_x_1954:
        /* <DEDUP_REMOVED lines=18> */
.L_x_1955:
        /* <DEDUP_REMOVED lines=18> */
.L_x_1956:
        /* <DEDUP_REMOVED lines=18> */
.L_x_1957:
        /* <DEDUP_REMOVED lines=18> */
.L_x_1958:
[----:B------:R-:W-:Y:S05]  /*6650*/  @!P2 BRA `(.L_x_1936) ;  /* 0x000000000048a947 */ /* 0x000fea0003800000 */
[----:B0-----:R-:W-:Y:S01]  /*6660*/  FFMA.FTZ R124, R180, R121, R122 ;  /* 0x00000079b47c7223 */ /* 0x001fe2000001007a */
[----:B-----5:R-:W-:Y:S02]  /*6670*/  ISETP.GE.U32.AND P3, PT, R138, RZ, PT ;  /* 0x000000ff8a00720c */ /* 0x020fe40003f66070 */
[----:B------:R-:W-:Y:S01]  /*6680*/  ISETP.GT.AND P4, PT, R2, RZ, PT ;  /* 0x000000ff0200720c */ /* 0x000fe20003f84270 */
[----:B------:R-:W-:Y:S01]  /*6690*/  FADD.FTZ R125, R177, -R124 ;  /* 0x8000007cb17d7221 */ /* 0x000fe20000010000 */
[----:B------:R-:W-:Y:S01]  /*66a0*/  ISETP.GE.U32.AND.EX P3, PT, R139, 0x1000000, PT, P3 ;  /* 0x010000008b00780c */ /* 0x000fe20003f66130 */
[----:B------:R-:W-:Y:S01]  /*66b0*/  HFMA2 R124, -RZ, RZ, 0, 0 ;  /* 0x00000000ff7c7431 */ /* 0x000fe200000001ff */
[----:B------:R-:W-:Y:S01]  /*66c0*/  MOV R126, RZ ;  /* 0x000000ff007e7202 */ /* 0x000fe20000000f00 */
        /* <DEDUP_REMOVED lines=11> */
.L_x_1936:
        /* <DEDUP_REMOVED lines=12> */
.L_x_1959:
[----:B------:R-:W-:Y:S05]  /*6840*/  @!P1 BRA `(.L_x_1960) ;  /* 0x0000001000849947 */ /* 0x000fea0003800000 */
[----:B------:R-:W-:Y:S05]  /*6850*/  @!P0 BRA `(.L_x_1961) ;  /* 0x0000000800548947 */ /* 0x000fea0003800000 */
[----:B------:R-:W-:Y:S01]  /*6860*/  ISETP.GT.AND P1, PT, R2, RZ, PT ;  /* 0x000000ff0200720c */ /* 0x000fe20003f24270 */
[----:B0----5:R-:W-:Y:S02]  /*6870*/  HADD2.F32 R117, -RZ, R4.H0_H0 ;  /* 0x20000004ff757230 */ /* 0x021fe40000004100 */
[--C-:B------:R-:W-:Y:S02]  /*6880*/  HADD2.F32 R125, -RZ, R5.reuse.H1_H1 ;  /* 0x30000005ff7d7230 */ /* 0x100fe40000004100 */
[----:B------:R-:W-:Y:S02]  /*6890*/  HADD2.F32 R123, -RZ, R5.H0_H0 ;  /* 0x20000005ff7b7230 */ /* 0x000fe40000004100 */
[----:B------:R-:W-:Y:S02]  /*68a0*/  HADD2.F32 R129, -RZ, R6.H1_H1 ;  /* 0x30000006ff817230 */ /* 0x000fe40000004100 */
[----:B------:R-:W-:-:S04]  /*68b0*/  HADD2.F32 R133, -RZ, R7.H0_H0 ;  /* 0x20000007ff857230 */ /* 0x000fc80000004100 */
        /* <DEDUP_REMOVED lines=9> */
[----:B------:R-:W-:Y:S01]  /*6950*/  @P1 FADD.FTZ R122, R186, -R127 ;  /* 0x8000007fba7a1221 */ /* 0x000fe20000010000 */
[----:B------:R-:W-:-:S02]  /*6960*/  HADD2.F32 R121, -RZ, R4.H1_H1 ;  /* 0x30000004ff797230 */ /* 0x000fc40000004100 */
        /* <DEDUP_REMOVED lines=35> */
.L_x_1962:
        /* <DEDUP_REMOVED lines=13> */
.L_x_1963:
        /* <DEDUP_REMOVED lines=13> */
.L_x_1964:
        /* <DEDUP_REMOVED lines=13> */
.L_x_1965:
        /* <DEDUP_REMOVED lines=13> */
.L_x_1966:
        /* <DEDUP_REMOVED lines=13> */
.L_x_1967:
        /* <DEDUP_REMOVED lines=13> */
.L_x_1968:
        /* <DEDUP_REMOVED lines=19> */
.L_x_1961:
[----:B------:R-:W-:Y:S01]  /*71b0*/  ISETP.GT.AND P3, PT, R2, RZ, PT ;  /* 0x000000ff0200720c */ /* 0x000fe20003f64270 */
[----:B------:R-:W-:-:S12]  /*71c0*/  @!P2 BRA `(.L_x_1970) ;  /* 0x000000000040a947 */ /* 0x000fd80003800000 */
[----:B------:R-:W-:Y:S01]  /*71d0*/  @P3 FFMA.FTZ R2, R181, R121, R122 ;  /* 0x00000079b5023223 */ /* 0x000fe2000001007a */
[----:B-----5:R-:W-:Y:S01]  /*71e0*/  LOP3.LUT P1, RZ, R136, 0xff, RZ, 0xc0, !PT ;  /* 0x000000ff88ff7812 */ /* 0x020fe2000782c0ff */
[----:B------:R-:W-:Y:S02]  /*71f0*/  HADD2.F32 R123, -RZ, R4.H0_H0 ;  /* 0x20000004ff7b7230 */ /* 0x000fe40000004100 */
[----:B0-----:R-:W-:Y:S02]  /*7200*/  HFMA2 R125, -RZ, RZ, 0, 0 ;  /* 0x00000000ff7d7431 */ /* 0x001fe400000001ff */
        /* <DEDUP_REMOVED lines=12> */
.L_x_1970:
[----:B------:R-:W-:Y:S05]  /*72d0*/  @!P2 BRA `(.L_x_1971) ;  /* 0x000000000040a947 */ /* 0x000fea0003800000 */
[----:B0-----:R-:W-:Y:S01]  /*72e0*/  @P3 FFMA.FTZ R125, R184, R121, R122 ;  /* 0x00000079b87d3223 */ /* 0x001fe2000001007a */
[----:B-----5:R-:W-:Y:S01]  /*72f0*/  LOP3.LUT P1, RZ, R136, 0xff00, RZ, 0xc0, !PT ;  /* 0x0000ff0088ff7812 */ /* 0x020fe2000782c0ff */
[----:B------:R-:W-:Y:S02]  /*7300*/  HADD2.F32 R123, -RZ, R4.H1_H1 ;  /* 0x30000004ff7b7230 */ /* 0x000fe40000004100 */
[----:B------:R-:W-:Y:S02]  /*7310*/  HFMA2 R2, -RZ, RZ, 0, 0 ;  /* 0x00000000ff027431 */ /* 0x000fe400000001ff */
[----:B------:R-:W-:Y:S01]  /*7320*/  @P3 FADD.FTZ R125, R182, -R125 ;  /* 0x8000007db67d3221 */ /* 0x000fe20000010000 */
[----:B------:R-:W-:-:S03]  /*7330*/  MOV R124, RZ ;  /* 0x000000ff007c7202 */ /* 0x000fc60000000f00 */
[----:B------:R-:W-:-:S04]  /*7340*/  @P3 FFMA.FTZ R123, R0, R125, R123 ;  /* 0x0000007d007b3223 */ /* 0x000fc8000001007b */
[----:B------:R-:W-:Y:S01]  /*7350*/  FMUL.FTZ R123, R123, UR17 ;  /* 0x000000117b7b7c20 */ /* 0x000fe20008410000 */
[----:B------:R-:W-:-:S03]  /*7360*/  @P1 HADD2.F32 R128, -RZ, R24.H1_H1 ;  /* 0x30000018ff801230 */ /* 0x000fc60000004100 */
[----:B------:R-:W-:Y:S01]  /*7370*/  FMUL.FTZ R123, R123, UR16 ;  /* 0x000000107b7b7c20 */ /* 0x000fe20008410000 */
[----:B------:R-:W-:-:S03]  /*7380*/  @P1 HADD2.F32 R126, -RZ, R108.H1_H1 ;  /* 0x3000006cff7e1230 */ /* 0x000fc60000004100 */
[-C--:B------:R-:W-:Y:S02]  /*7390*/  @P1 FMUL.FTZ R124, R128, R123.reuse ;  /* 0x0000007b807c1220 */ /* 0x080fe40000410000 */
[----:B------:R-:W-:-:S03]  /*73a0*/  @P1 FMUL.FTZ R2, R126, R123 ;  /* 0x0000007b7e021220 */ /* 0x000fc60000410000 */
[----:B------:R-:W-:Y:S01]  /*73b0*/  F2FP.F16.F32.PACK_AB R124, RZ, R124 ;  /* 0x0000007cff7c723e */ /* 0x000fe200000000ff */
[----:B------:R-:W-:-:S03]  /*73c0*/  FADD.FTZ R65, R65, R2 ;  /* 0x0000000241417221 */ /* 0x000fc60000010000 */
[----:B------:R-:W-:-:S07]  /*73d0*/  PRMT R112, R112, 0x5410, R124 ;  /* 0x0000541070707816 */ /* 0x000fce000000007c */
.L_x_1971:
[----:B------:R-:W-:Y:S05]  /*73e0*/  @!P2 BRA `(.L_x_1972) ;  /* 0x000000000040a947 */ /* 0x000fea0003800000 */
        /* <DEDUP_REMOVED lines=16> */
.L_x_1972:
        /* <DEDUP_REMOVED lines=17> */
.L_x_1973:
        /* <DEDUP_REMOVED lines=17> */
.L_x_1974:
        /* <DEDUP_REMOVED lines=17> */
.L_x_1975:
        /* <DEDUP_REMOVED lines=17> */
.L_x_1976:
        /* <DEDUP_REMOVED lines=10> */
[----:B0-----:R-:W-:Y:S02]  /*79d0*/  @P1 HADD2.F32 R124, -RZ, R27.H1_H1 ;  /* 0x3000001bff7c1230 */ /* 0x001fe40000004100 */
        /* <DEDUP_REMOVED lines=8> */
.L_x_1960:
[----:B------:R-:W-:Y:S05]  /*7a60*/  @!P0 BRA `(.L_x_1977) ;  /* 0x00000008003c8947 */ /* 0x000fea0003800000 */
[----:B------:R-:W-:Y:S01]  /*7a70*/  ISETP.GT.AND P1, PT, R2, RZ, PT ;  /* 0x000000ff0200720c */ /* 0x000fe20003f24270 */
[-CC-:B------:R-:W-:Y:S01]  /*7a80*/  FFMA.FTZ R2, R181, R121.reuse, R122.reuse ;  /* 0x00000079b5027223 */ /* 0x180fe2000001007a */
[-CC-:B0-----:R-:W-:Y:S01]  /*7a90*/  FFMA.FTZ R119, R184, R121.reuse, R122.reuse ;  /* 0x00000079b8777223 */ /* 0x181fe2000001007a */
[-CC-:B------:R-:W-:Y:S01]  /*7aa0*/  FFMA.FTZ R116, R185, R121.reuse, R122.reuse ;  /* 0x00000079b9747223 */ /* 0x180fe2000001007a */
[-CC-:B------:R-:W-:Y:S01]  /*7ab0*/  FFMA.FTZ R123, R188, R121.reuse, R122.reuse ;  /* 0x00000079bc7b7223 */ /* 0x180fe2000001007a */
[-C--:B------:R-:W-:Y:S01]  /*7ac0*/  FFMA.FTZ R118, R189, R121.reuse, R122 ;  /* 0x00000079bd767223 */ /* 0x080fe2000001007a */
[----:B------:R-:W-:Y:S01]  /*7ad0*/  FADD.FTZ R117, R179, -R2 ;  /* 0x80000002b3757221 */ /* 0x000fe20000010000 */
[----:B------:R-:W-:Y:S01]  /*7ae0*/  FADD.FTZ R119, R182, -R119 ;  /* 0x80000077b6777221 */ /* 0x000fe20000010000 */
[-CC-:B------:R-:W-:Y:S01]  /*7af0*/  FFMA.FTZ R127, R192, R121.reuse, R122.reuse ;  /* 0x00000079c07f7223 */ /* 0x180fe2000001007a */
[-CC-:B------:R-:W-:Y:S01]  /*7b00*/  FFMA.FTZ R124, R193, R121.reuse, R122.reuse ;  /* 0x00000079c17c7223 */ /* 0x180fe2000001007a */
[----:B------:R-:W-:Y:S01]  /*7b10*/  FFMA.FTZ R131, R196, R121, R122 ;  /* 0x00000079c4837223 */ /* 0x000fe2000001007a */
[----:B------:R-:W-:Y:S01]  /*7b20*/  FADD.FTZ R121, R183, -R116 ;  /* 0x80000074b7797221 */ /* 0x000fe20000010000 */
[----:B------:R-:W-:Y:S01]  /*7b30*/  FADD.FTZ R123, R186, -R123 ;  /* 0x8000007bba7b7221 */ /* 0x000fe20000010000 */
[----:B------:R-:W-:Y:S01]  /*7b40*/  FADD.FTZ R125, R187, -R118 ;  /* 0x80000076bb7d7221 */ /* 0x000fe20000010000 */
[C---:B------:R-:W-:Y:S01]  /*7b50*/  FMUL.FTZ R2, R0.reuse, R117 ;  /* 0x0000007500027220 */ /* 0x040fe20000410000 */
        /* <DEDUP_REMOVED lines=25> */
.L_x_1978:
        /* <DEDUP_REMOVED lines=13> */
.L_x_1979:
[----:B------:R-:W-:Y:S02]  /*7dc0*/  F2FP.F16.F32.PACK_AB R116, R126, R125 ;  /* 0x0000007d7e74723e */ /* 0x000fe400000000ff */
        /* <DEDUP_REMOVED lines=15> */
.L_x_1980:
        /* <DEDUP_REMOVED lines=13> */
.L_x_1981:
[----:B------:R-:W-:Y:S02]  /*7f90*/  F2FP.F16.F32.PACK_AB R117, R119, R118 ;  /* 0x000000767775723e */ /* 0x000fe400000000ff */
        /* <DEDUP_REMOVED lines=17> */
.L_x_1982:
        /* <DEDUP_REMOVED lines=13> */
.L_x_1983:
        /* <DEDUP_REMOVED lines=13> */
.L_x_1984:
[----:B------:R-:W-:Y:S02]  /*8250*/  F2FP.F16.F32.PACK_AB R118, R122, R121 ;  /* 0x000000797a76723e */ /* 0x000fe400000000ff */
[----:B------:R-:W-:Y:S01]  /*8260*/  F2FP.F16.F32.PACK_AB R119, R124, R123 ;  /* 0x0000007b7c77723e */ /* 0x000fe200000000ff */
        /* <DEDUP_REMOVED lines=15> */
.L_x_1977:
[----:B------:R-:W-:Y:S05]  /*8360*/  @!P2 BRA `(.L_x_1985) ;  /* 0x000000000040a947 */ /* 0x000fea0003800000 */
[----:B0-----:R-:W-:Y:S01]  /*8370*/  FFMA.FTZ R124, R181, R121, R122 ;  /* 0x00000079b57c7223 */ /* 0x001fe2000001007a */
        /* <DEDUP_REMOVED lines=15> */
.L_x_1985:
[----:B------:R-:W-:Y:S05]  /*8470*/  @!P2 BRA `(.L_x_1986) ;  /* 0x000000000040a947 */ /* 0x000fea0003800000 */
[----:B------:R-:W-:Y:S01]  /*8480*/  FFMA.FTZ R123, R184, R121, R122 ;  /* 0x00000079b87b7223 */ /* 0x000fe2000001007a */
[----:B-----5:R-:W-:Y:S02]  /*8490*/  LOP3.LUT P3, RZ, R136, 0xff00, RZ, 0xc0, !PT ;  /* 0x0000ff0088ff7812 */ /* 0x020fe4000786c0ff */
[----:B0-----:R-:W-:Y:S02]  /*84a0*/  CS2R R124, SRZ ;  /* 0x00000000007c7805 */ /* 0x001fe4000001ff00 */
[----:B------:R-:W-:Y:S01]  /*84b0*/  ISETP.GT.AND P1, PT, R2, RZ, PT ;  /* 0x000000ff0200720c */ /* 0x000fe20003f24270 */
[----:B------:R-:W-:-:S04]  /*84c0*/  FADD.FTZ R123, R182, -R123 ;  /* 0x8000007bb67b7221 */ /* 0x000fc80000010000 */
        /* <DEDUP_REMOVED lines=11> */
.L_x_1986:
        /* <DEDUP_REMOVED lines=17> */
.L_x_1987:
        /* <DEDUP_REMOVED lines=17> */
.L_x_1988:
        /* <DEDUP_REMOVED lines=17> */
.L_x_1989:
        /* <DEDUP_REMOVED lines=17> */
.L_x_1990:
        /* <DEDUP_REMOVED lines=17> */
.L_x_1991:
        /* <DEDUP_REMOVED lines=11> */
[----:B0-----:R-:W-:Y:S02]  /*8b80*/  @P1 HADD2.F32 R125, -RZ, R27.H1_H1 ;  /* 0x3000001bff7d1230 */ /* 0x001fe40000004100 */
[----:B------:R-:W-:Y:S02]  /*8b90*/  @P1 HADD2.F32 R123, -RZ, R111.H1_H1 ;  /* 0x3000006fff7b1230 */ /* 0x000fe40000004100 */
[----:B------:R-:W-:-:S04]  /*8ba0*/  FMUL.FTZ R0, R0, UR16 ;  /* 0x0000001000007c20 */ /* 0x000fc80008410000 */
[-C--:B------:R-:W-:Y:S01]  /*8bb0*/  @P1 FMUL.FTZ R121, R125, R0.reuse ;  /* 0x000000007d791220 */ /* 0x080fe20000410000 */
[----:B------:R-:W-:-:S04]  /*8bc0*/  @P1 FMUL.FTZ R2, R123, R0 ;  /* 0x000000007b021220 */ /* 0x000fc80000410000 */
[----:B------:R-:W-:Y:S01]  /*8bd0*/  F2FP.F16.F32.PACK_AB R121, RZ, R121 ;  /* 0x00000079ff79723e */ /* 0x000fe200000000ff */
[----:B------:R-:W-:-:S03]  /*8be0*/  FADD.FTZ R63, R63, R2 ;  /* 0x000000023f3f7221 */ /* 0x000fc60000010000 */
[----:B------:R-:W-:-:S07]  /*8bf0*/  PRMT R115, R115, 0x5410, R121 ;  /* 0x0000541073737816 */ /* 0x000fce0000000079 */
.L_x_1969:
        /* <DEDUP_REMOVED lines=12> */
.L_x_1889:
[----:B------:R-:W1:Y:S08]  /*8cc0*/  S2UR UR4, SR_CTAID.X ;  /* 0x00000000000479c3 */ /* 0x000e700000002500 */
[----:B------:R-:W1:Y:S08]  /*8cd0*/  LDC R0, c[0x0][0x388] ;  /* 0x0000e200ff007b82 */ /* 0x000e700000000800 */
[----:B------:R-:W2:Y:S08]  /*8ce0*/  LDC.64 R2, c[0x0][0x440] ;  /* 0x00011000ff027b82 */ /* 0x000eb00000000a00 */
[----:B-----5:R-:W3:Y:S08]  /*8cf0*/  LDC.64 R4, c[0x0][0x448] ;  /* 0x00011200ff047b82 */ /* 0x020ef00000000a00 */
        /* <DEDUP_REMOVED lines=25> */
.L_x_1993:
        /* <DEDUP_REMOVED lines=15> */
.L_x_10693:


//--------------------- .text._ZN10layer_norm13ln_bwd_kernelINS_13Kernel_traitsIf13__nv_bfloat16S2_S2_fjLj6144ELj1ELj1ELj8ELj16ENS_18Kernel_traits_baseILj6144EfS2_S2_S2_fjLj256EEEEELb0ELb0ELb0ELb0EEEvNS_9BwdParamsE --------------------------
	.section	.text._ZN10layer_norm13ln_bwd_kernelINS_13Kernel_traitsIf13__nv_bfloat16S2_S2_fjLj6144ELj1ELj1ELj8ELj16ENS_18Kernel_traits_baseILj6144EfS2_S2_S2_fjLj256EEEEELb0ELb0ELb0ELb0EEEvNS_9BwdParamsE,"ax",@progbits
	.align	128
        .global         _ZN10layer_norm13ln_bwd_kernelINS_13Kernel_traitsIf13__nv_bfloat16S2_S2_fjLj6144ELj1ELj1ELj8ELj16ENS_18Kernel_traits_baseILj6144EfS2_S2_S2_fjLj256EEEEELb0ELb0ELb0ELb0EEEvNS_9BwdParamsE
        .type           _ZN10layer_norm13ln_bwd_kernelINS_13Kernel_traitsIf13__nv_bfloat16S2_S2_fjLj6144ELj1ELj1ELj8ELj16ENS_18Kernel_traits_baseILj6144EfS2_S2_S2_fjLj256EEEEELb0ELb0ELb0ELb0EEEvNS_9BwdParamsE,@function
        .size           _ZN10layer_norm13ln_bwd_kernelINS_13Kernel_traitsIf13__nv_bfloat16S2_S2_fjLj6144ELj1ELj1ELj8ELj16ENS_18Kernel_traits_baseILj6144EfS2_S2_S2_fjLj256EEEEELb0ELb0ELb0ELb0EEEvNS_9BwdParamsE,(.L_x_10694 - _ZN10layer_norm13ln_bwd_kernelINS_13Kernel_traitsIf13__nv_bfloat16S2_S2_fjLj6144ELj1ELj1ELj8ELj16ENS_18Kernel_traits_baseILj6144EfS2_S2_S2_fjLj256EEEEELb0ELb0ELb0ELb0EEEvNS_9BwdParamsE)
        .other          _ZN10layer_norm13ln_bwd_kernelINS_13Kernel_traitsIf13__nv_bfloat16S2_S2_fjLj6144ELj1ELj1ELj8ELj16ENS_18Kernel_traits_baseILj6144EfS2_S2_S2_fjLj256EEEEELb0ELb0ELb0ELb0EEEvNS_9BwdParamsE,@"STO_CUDA_ENTRY STV_DEFAULT"
_ZN10layer_norm13ln_bwd_kernelINS_13Kernel_traitsIf13__nv_bfloat16S2_S2_fjLj6144ELj1ELj1ELj8ELj16ENS_18Kernel_traits_baseILj6144EfS2_S2_S2_fjLj256EEEEELb0ELb0ELb0ELb0EEEvNS_9BwdParamsE:
.text._ZN10layer_norm13ln_bwd_kernelINS_13Kernel_traitsIf13__nv_bfloat16S2_S2_fjLj6144ELj1ELj1ELj8ELj16ENS_18Kernel_traits_baseILj6144EfS2_S2_S2_fjLj256EEEEELb0ELb0ELb0ELb0EEEvNS_9BwdParamsE:
        /* <DEDUP_REMOVED lines=21> */
[----:B------:R-:W-:Y:S02]  /*0150*/  @P3 IADD3 R3, PT, PT, R3, 0x100, RZ ;  /* 0x0000010003033810 */ /* 0x000fe40007ffe0ff */
[----:B------:R-:W5:Y:S01]  /*0160*/  @P4 LDG.E.128 R72, desc[UR8][R4.64+0x10] ;  /* 0x0000100804484981 */ /* 0x000f62000c1e1d00 */
[----:B------:R-:W0:Y:S01]  /*0170*/  S2UR UR4, SR_CTAID.X ;  /* 0x00000000000479c3 */ /* 0x000e220000002500 */
[----:B------:R-:W-:Y:S02]  /*0180*/  CS2R R52, SRZ ;  /* 0x0000000000347805 */ /* 0x000fe4000001ff00 */
[----:B------:R-:W-:Y:S01]  /*0190*/  CS2R R54, SRZ ;  /* 0x0000000000367805 */ /* 0x000fe2000001ff00 */
[----:B------:R-:W5:Y:S01]  /*01a0*/  @P3 LDG.E.128 R68, desc[UR8][R8.64] ;  /* 0x0000000808443981 */ /* 0x000f62000c1e1d00 */
[----:B----4-:R-:W-:Y:S01]  /*01b0*/  @P2 IMAD.WIDE.U32 R6, R3, 0x20, R10 ;  /* 0x0000002003062825 */ /* 0x010fe200078e000a */
[----:B------:R-:W-:-:S02]  /*01c0*/  CS2R R48, SRZ ;  /* 0x0000000000307805 */ /* 0x000fc4000001ff00 */
[----:B------:R1:W5:Y:S04]  /*01d0*/  @P3 LDG.E.128 R64, desc[UR8][R8.64+0x10] ;  /* 0x0000100808403981 */ /* 0x000368000c1e1d00 */
[----:B------:R2:W5:Y:S04]  /*01e0*/  @P2 LDG.E.128 R60, desc[UR8][R6.64] ;  /* 0x00000008063c2981 */ /* 0x000568000c1e1d00 */
        /* <DEDUP_REMOVED lines=57> */
.L_x_2025:
        /* <DEDUP_REMOVED lines=32> */
[----:B------:R-:W-:-:S13]  /*0780*/  ISETP.NE.AND.EX P1, PT, RZ, UR11, PT, P1 ;  /* 0x0000000bff007c0c */ /* 0x000fda000bf25310 */
[----:B------:R-:W0:Y:S02]  /*0790*/  @P1 LDC.64 R102, c[0x0][0x438] ;  /* 0x00010e00ff661b82 */ /* 0x000e240000000a00 */
[----:B0-----:R-:W-:-:S05]  /*07a0*/  @P1 IMAD.WIDE.U32 R102, R155, 0x10, R102 ;  /* 0x000000109b661825 */ /* 0x001fca00078e0066 */
[----:B------:R0:W5:Y:S01]  /*07b0*/  @P1 LDG.E.128 R4, desc[UR8][R102.64] ;  /* 0x0000000866041981 */ /* 0x000162000c1e1d00 */
[C---:B--2---:R-:W-:Y:S02]  /*07c0*/  PRMT R3, R92.reuse, 0x7632, R3 ;  /* 0x000076325c037816 */ /* 0x044fe40000000003 */
[C---:B------:R-:W-:Y:S02]  /*07d0*/  PRMT R104, R93.reuse, 0x7632, R104 ;  /* 0x000076325d687816 */ /* 0x040fe40000000068 */
[----:B------:R-:W-:Y:S02]  /*07e0*/  SHF.L.U32 R105, R93, 0x10, RZ ;  /* 0x000000105d697819 */ /* 0x000fe400000006ff */
[C---:B------:R-:W-:Y:S02]  /*07f0*/  PRMT R113, R95.reuse, 0x7632, R113 ;  /* 0x000076325f717816 */ /* 0x040fe40000000071 */
[----:B------:R-:W-:Y:S02]  /*0800*/  SHF.L.U32 R115, R95, 0x10, RZ ;  /* 0x000000105f737819 */ /* 0x000fe400000006ff */
[----:B------:R-:W-:-:S02]  /*0810*/  SHF.L.U32 R101, R92, 0x10, RZ ;  /* 0x000000105c657819 */ /* 0x000fc400000006ff */
[C---:B----4-:R-:W-:Y:S02]  /*0820*/  PRMT R93, R96.reuse, 0x7632, R93 ;  /* 0x00007632605d7816 */ /* 0x050fe4000000005d */
[----:B------:R-:W-:Y:S01]  /*0830*/  SHF.L.U32 R95, R96, 0x10, RZ ;  /* 0x00000010605f7819 */ /* 0x000fe200000006ff */
[----:B------:R-:W-:Y:S01]  /*0840*/  FADD.FTZ R92, -R100, R101 ;  /* 0x00000065645c7221 */ /* 0x000fe20000010100 */
[C---:B------:R-:W-:Y:S02]  /*0850*/  PRMT R96, R97.reuse, 0x7632, R96 ;  /* 0x0000763261607816 */ /* 0x040fe40000000060 */
[----:B0-----:R-:W-:Y:S01]  /*0860*/  SHF.L.U32 R103, R97, 0x10, RZ ;  /* 0x0000001061677819 */ /* 0x001fe200000006ff */
[-C--:B------:R-:W-:Y:S01]  /*0870*/  FMUL.FTZ R116, R76, R95.reuse ;  /* 0x0000005f4c747220 */ /* 0x080fe20000410000 */
[----:B------:R-:W-:Y:S01]  /*0880*/  SHF.L.U32 R97, R3, 0x10, RZ ;  /* 0x0000001003617819 */ /* 0x000fe200000006ff */
[----:B-----5:R-:W-:Y:S01]  /*0890*/  FMUL.FTZ R3, R157, R92 ;  /* 0x0000005c9d037220 */ /* 0x020fe20000410000 */
[----:B------:R-:W-:Y:S01]  /*08a0*/  SHF.L.U32 R107, R94, 0x10, RZ ;  /* 0x000000105e6b7819 */ /* 0x000fe200000006ff */
[----:B------:R-:W-:Y:S01]  /*08b0*/  FADD.FTZ R28, R28, R95 ;  /* 0x0000005f1c1c7221 */ /* 0x000fe20000010000 */
[----:B------:R-:W-:Y:S01]  /*08c0*/  PRMT R102, R98, 0x7632, R102 ;  /* 0x0000763262667816 */ /* 0x000fe20000000066 */
[----:B------:R-:W-:Y:S01]  /*08d0*/  FADD.FTZ R124, -R100, R97 ;  /* 0x00000061647c7221 */ /* 0x000fe20000010100 */
[----:B------:R-:W-:Y:S01]  /*08e0*/  SHF.L.U32 R117, R98, 0x10, RZ ;  /* 0x0000001062757819 */ /* 0x000fe200000006ff */
[----:B------:R-:W-:Y:S01]  /*08f0*/  FADD.FTZ R98, -R100, R107 ;  /* 0x0000006b64627221 */ /* 0x000fe20000010100 */
[----:B------:R-:W-:Y:S01]  /*0900*/  PRMT R119, R99, 0x7632, R119 ;  /* 0x0000763263777816 */ /* 0x000fe20000000077 */
[----:B------:R-:W-:Y:S01]  /*0910*/  FMUL.FTZ R124, R157, R124 ;  /* 0x0000007c9d7c7220 */ /* 0x000fe20000410000 */
[----:B------:R-:W-:Y:S01]  /*0920*/  SHF.L.U32 R121, R99, 0x10, RZ ;  /* 0x0000001063797819 */ /* 0x000fe200000006ff */
[----:B------:R-:W-:Y:S01]  /*0930*/  FFMA.FTZ R52, R3, R95, R52 ;  /* 0x0000005f03347223 */ /* 0x000fe20000010034 */
[----:B------:R-:W-:Y:S01]  /*0940*/  SHF.L.U32 R92, R93, 0x10, RZ ;  /* 0x000000105d5c7819 */ /* 0x000fe200000006ff */
[----:B------:R-:W-:Y:S01]  /*0950*/  FFMA.FTZ R93, R3, R116, RZ ;  /* 0x00000074035d7223 */ /* 0x000fe200000100ff */
[----:B------:R-:W-:Y:S01]  /*0960*/  SHF.L.U32 R99, R104, 0x10, RZ ;  /* 0x0000001068637819 */ /* 0x000fe200000006ff */
[----:B------:R-:W-:Y:S01]  /*0970*/  FADD.FTZ R104, -R100, R115 ;  /* 0x0000007364687221 */ /* 0x000fe20000010100 */
[----:B------:R-:W-:Y:S01]  /*0980*/  FMUL.FTZ R115, R157, R98 ;  /* 0x000000629d737220 */ /* 0x000fe20000410000 */
[----:B------:R-:W-:Y:S01]  /*0990*/  SHF.L.U32 R98, R119, 0x10, RZ ;  /* 0x0000001077627819 */ /* 0x000fe200000006ff */
[----:B------:R-:W-:Y:S01]  /*09a0*/  FADD.FTZ R29, R29, R92 ;  /* 0x0000005c1d1d7221 */ /* 0x000fe20000010000 */
[-C--:B------:R-:W-:Y:S01]  /*09b0*/  FFMA.FTZ R53, R124, R92.reuse, R53 ;  /* 0x0000005c7c357223 */ /* 0x080fe20000010035 */
[----:B------:R-:W-:Y:S01]  /*09c0*/  FMUL.FTZ R119, R77, R92 ;  /* 0x0000005c4d777220 */ /* 0x000fe20000410000 */
[----:B------:R-:W-:Y:S01]  /*09d0*/  PRMT R106, R94, 0x7632, R106 ;  /* 0x000076325e6a7816 */ /* 0x000fe2000000006a */
[----:B------:R-:W-:Y:S01]  /*09e0*/  FADD.FTZ R92, RZ, R116 ;  /* 0x00000074ff5c7221 */ /* 0x000fe20000010000 */
[----:B------:R-:W-:Y:S01]  /*09f0*/  FADD.FTZ R94, -R100, R105 ;  /* 0x00000069645e7221 */ /* 0x000fe20000010100 */
[----:B------:R-:W-:Y:S01]  /*0a00*/  FADD.FTZ R24, R24, R117 ;  /* 0x0000007518187221 */ /* 0x000fe20000010000 */
[-C--:B------:R-:W-:Y:S01]  /*0a10*/  FFMA.FTZ R48, R115, R117.reuse, R48 ;  /* 0x0000007573307223 */ /* 0x080fe20000010030 */
[----:B------:R-:W-:Y:S01]  /*0a20*/  FMUL.FTZ R120, R72, R117 ;  /* 0x0000007548787220 */ /* 0x000fe20000410000 */
[----:B------:R-:W-:Y:S01]  /*0a30*/  SHF.L.U32 R105, R113, 0x10, RZ ;  /* 0x0000001071697819 */ /* 0x000fe200000006ff */
[C---:B------:R-:W-:Y:S01]  /*0a40*/  FMUL.FTZ R117, R157.reuse, R104 ;  /* 0x000000689d757220 */ /* 0x040fe20000410000 */
[----:B------:R-:W-:Y:S01]  /*0a50*/  SHF.L.U32 R96, R96, 0x10, RZ ;  /* 0x0000001060607819 */ /* 0x000fe200000006ff */
[----:B------:R-:W-:Y:S01]  /*0a60*/  FADD.FTZ R95, R92, R119 ;  /* 0x000000775c5f7221 */ /* 0x000fe20000010000 */
[----:B------:R-:W-:Y:S01]  /*0a70*/  FMUL.FTZ R113, R157, R94 ;  /* 0x0000005e9d717220 */ /* 0x000fe20000410000 */
[----:B------:R-:W-:Y:S01]  /*0a80*/  FMUL.FTZ R118, R78, R103 ;  /* 0x000000674e767220 */ /* 0x000fe20000410000 */
[----:B------:R-:W-:Y:S01]  /*0a90*/  FADD.FTZ R126, -R100, R99 ;  /* 0x00000063647e7221 */ /* 0x000fe20000010100 */
[----:B------:R-:W-:Y:S01]  /*0aa0*/  FFMA.FTZ R92, R124, R119, R93 ;  /* 0x000000777c5c7223 */ /* 0x000fe2000001005d */
[----:B------:R-:W-:Y:S01]  /*0ab0*/  SHF.L.U32 R101, R106, 0x10, RZ ;  /* 0x000000106a657819 */ /* 0x000fe200000006ff */
[----:B------:R-:W-:Y:S01]  /*0ac0*/  FADD.FTZ R26, R26, R121 ;  /* 0x000000791a1a7221 */ /* 0x000fe20000010000 */
[-C--:B------:R-:W-:Y:S01]  /*0ad0*/  FFMA.FTZ R50, R117, R121.reuse, R50 ;  /* 0x0000007975327223 */ /* 0x080fe20000010032 */
[----:B------:R-:W-:Y:S01]  /*0ae0*/  FMUL.FTZ R122, R74, R121 ;  /* 0x000000794a7a7220 */ /* 0x000fe20000410000 */
[----:B------:R-:W-:Y:S01]  /*0af0*/  FMUL.FTZ R126, R157, R126 ;  /* 0x0000007e9d7e7220 */ /* 0x000fe20000410000 */
[----:B------:R-:W-:Y:S01]  /*0b00*/  FMUL.FTZ R121, R79, R96 ;  /* 0x000000604f797220 */ /* 0x000fe20000410000 */
[----:B------:R-:W-:Y:S01]  /*0b10*/  FADD.FTZ R94, R95, R118 ;  /* 0x000000765f5e7221 */ /* 0x000fe20000010000 */
[----:B------:R-:W-:Y:S01]  /*0b20*/  FFMA.FTZ R93, R113, R118, R92 ;  /* 0x00000076715d7223 */ /* 0x000fe2000001005c */
[----:B------:R-:W-:Y:S01]  /*0b30*/  SHF.L.U32 R102, R102, 0x10, RZ ;  /* 0x0000001066667819 */ /* 0x000fe200000006ff */
[----:B------:R-:W-:Y:S01]  /*0b40*/  FADD.FTZ R128, -R100, R101 ;  /* 0x0000006564807221 */ /* 0x000fe20000010100 */
        /* <DEDUP_REMOVED lines=24> */
.L_x_1996:
[----:B---3--:R-:W-:Y:S05]  /*0cd0*/  BSYNC.RECONVERGENT B0 ;  /* 0x0000000000007941 */ /* 0x008fea0003800200 */
.L_x_1995:
        /* <DEDUP_REMOVED lines=11> */
[----:B0-----:R-:W-:-:S05]  /*0d90*/  @P1 IMAD.WIDE.U32 R104, R103, 0x10, R104 ;  /* 0x0000001067681825 */ /* 0x001fca00078e0068 */
[----:B------:R0:W5:Y:S01]  /*0da0*/  @P1 LDG.E.128 R80, desc[UR8][R104.64] ;  /* 0x0000000868501981 */ /* 0x000162000c1e1d00 */
[----:B------:R-:W-:Y:S02]  /*0db0*/  IADD3 R103, PT, PT, R103, 0x100, RZ ;  /* 0x0000010067677810 */ /* 0x000fe40007ffe0ff */
[C---:B--2---:R-:W-:Y:S02]  /*0dc0*/  PRMT R106, R92.reuse, 0x7632, R106 ;  /* 0x000076325c6a7816 */ /* 0x044fe4000000006a */
[----:B------:R-:W-:Y:S02]  /*0dd0*/  SHF.L.U32 R107, R92, 0x10, RZ ;  /* 0x000000105c6b7819 */ /* 0x000fe400000006ff */
[----:B------:R-:W-:Y:S02]  /*0de0*/  SHF.L.U32 R129, R93, 0x10, RZ ;  /* 0x000000105d817819 */ /* 0x000fe400000006ff */
[----:B------:R-:W-:Y:S01]  /*0df0*/  PRMT R131, R94, 0x7632, R131 ;  /* 0x000076325e837816 */ /* 0x000fe20000000083 */
[----:B------:R-:W-:Y:S01]  /*0e00*/  FADD.FTZ R92, -R100, R107 ;  /* 0x0000006b645c7221 */ /* 0x000fe20000010100 */
[----:B------:R-:W-:-:S02]  /*0e10*/  SHF.L.U32 R133, R94, 0x10, RZ ;  /* 0x000000105e857819 */ /* 0x000fc400000006ff */
[----:B------:R-:W-:Y:S02]  /*0e20*/  PRMT R127, R93, 0x7632, R127 ;  /* 0x000076325d7f7816 */ /* 0x000fe4000000007f */
[C---:B------:R-:W-:Y:S02]  /*0e30*/  PRMT R94, R95.reuse, 0x7632, R94 ;  /* 0x000076325f5e7816 */ /* 0x040fe4000000005e */
[----:B------:R-:W-:Y:S02]  /*0e40*/  SHF.L.U32 R139, R95, 0x10, RZ ;  /* 0x000000105f8b7819 */ /* 0x000fe400000006ff */
[C---:B---3--:R-:W-:Y:S02]  /*0e50*/  PRMT R93, R96.reuse, 0x7632, R93 ;  /* 0x00007632605d7816 */ /* 0x048fe4000000005d */
[----:B------:R-:W-:Y:S01]  /*0e60*/  SHF.L.U32 R95, R96, 0x10, RZ ;  /* 0x00000010605f7819 */ /* 0x000fe200000006ff */
[----:B------:R-:W-:Y:S01]  /*0e70*/  FADD.FTZ R96, -R100, R129 ;  /* 0x0000008164607221 */ /* 0x000fe20000010100 */
[----:B0-----:R-:W-:-:S02]  /*0e80*/  PRMT R104, R97, 0x7632, R104 ;  /* 0x0000763261687816 */ /* 0x001fc40000000068 */
[----:B------:R-:W-:Y:S01]  /*0e90*/  SHF.L.U32 R105, R97, 0x10, RZ ;  /* 0x0000001061697819 */ /* 0x000fe200000006ff */
[----:B------:R-:W-:Y:S01]  /*0ea0*/  FMUL.FTZ R132, R68, R95 ;  /* 0x0000005f44847220 */ /* 0x000fe20000410000 */
[----:B------:R-:W-:Y:S01]  /*0eb0*/  SHF.L.U32 R97, R106, 0x10, RZ ;  /* 0x000000106a617819 */ /* 0x000fe200000006ff */
[----:B-----5:R-:W-:Y:S01]  /*0ec0*/  FMUL.FTZ R129, R157, R96 ;  /* 0x000000609d817220 */ /* 0x020fe20000410000 */
[----:B------:R-:W-:Y:S01]  /*0ed0*/  SHF.L.U32 R161, R94, 0x10, RZ ;  /* 0x000000105ea17819 */ /* 0x000fe200000006ff */
[----:B------:R-:W-:Y:S01]  /*0ee0*/  FADD.FTZ R20, R20, R95 ;  /* 0x0000005f14147221 */ /* 0x000fe20000010000 */
[----:B------:R-:W-:Y:S01]  /*0ef0*/  PRMT R135, R98, 0x7632, R135 ;  /* 0x0000763262877816 */ /* 0x000fe20000000087 */
[----:B------:R-:W-:Y:S01]  /*0f00*/  FADD.FTZ R140, -R100, R97 ;  /* 0x00000061648c7221 */ /* 0x000fe20000010100 */
[C---:B------:R-:W-:Y:S01]  /*0f10*/  PRMT R138, R99.reuse, 0x7632, R138 ;  /* 0x00007632638a7816 */ /* 0x040fe2000000008a */
        /* <DEDUP_REMOVED lines=8> */
[----:B------:R-:W-:Y:S01]  /*0fa0*/  FADD.FTZ R98, -R100, R133 ;  /* 0x0000008564627221 */ /* 0x000fe20000010100 */
[----:B------:R-:W-:Y:S01]  /*0fb0*/  SHF.L.U32 R96, R135, 0x10, RZ ;  /* 0x0000001087607819 */ /* 0x000fe200000006ff */
[----:B------:R-:W-:Y:S01]  /*0fc0*/  FADD.FTZ R92, R101, R132 ;  /* 0x00000084655c7221 */ /* 0x000fe20000010000 */
[----:B------:R-:W-:Y:S01]  /*0fd0*/  FMUL.FTZ R135, R69, R94 ;  /* 0x0000005e45877220 */ /* 0x000fe20000410000 */
[----:B------:R-:W-:Y:S01]  /*0fe0*/  FFMA.FTZ R93, R127, R132, R102 ;  /* 0x000000847f5d7223 */ /* 0x000fe20000010066 */
[----:B------:R-:W-:Y:S01]  /*0ff0*/  SHF.L.U32 R107, R131, 0x10, RZ ;  /* 0x00000010836b7819 */ /* 0x000fe200000006ff */
[----:B------:R-:W-:Y:S01]  /*1000*/  FFMA.FTZ R44, R127, R95, R44 ;  /* 0x0000005f7f2c7223 */ /* 0x000fe2000001002c */
[----:B------:R-:W-:Y:S01]  /*1010*/  SHF.L.U32 R104, R104, 0x10, RZ ;  /* 0x0000001068687819 */ /* 0x000fe200000006ff */
[----:B------:R-:W-:Y:S01]  /*1020*/  FMUL.FTZ R131, R157, R98 ;  /* 0x000000629d837220 */ /* 0x000fe20000410000 */
[----:B------:R-:W-:Y:S01]  /*1030*/  FADD.FTZ R95, R92, R135 ;  /* 0x000000875c5f7221 */ /* 0x000fe20000010000 */
[----:B------:R-:W-:Y:S01]  /*1040*/  FADD.FTZ R142, -R100, R99 ;  /* 0x00000063648e7221 */ /* 0x000fe20000010100 */
[----:B------:R-:W-:Y:S01]  /*1050*/  FFMA.FTZ R92, R140, R135, R93 ;  /* 0x000000878c5c7223 */ /* 0x000fe2000001005d */
[----:B------:R-:W-:Y:S01]  /*1060*/  FADD.FTZ R16, R16, R137 ;  /* 0x0000008910107221 */ /* 0x000fe20000010000 */
[-C--:B------:R-:W-:Y:S01]  /*1070*/  FFMA.FTZ R40, R131, R137.reuse, R40 ;  /* 0x0000008983287223 */ /* 0x080fe20000010028 */
[----:B------:R-:W-:Y:S01]  /*1080*/  FMUL.FTZ R136, R64, R137 ;  /* 0x0000008940887220 */ /* 0x000fe20000410000 */
        /* <DEDUP_REMOVED lines=8> */
[----:B------:R-:W-:Y:S01]  /*1110*/  FADD.FTZ R95, R94, R137 ;  /* 0x000000895e5f7221 */ /* 0x000fe20000010000 */
[----:B------:R-:W-:Y:S01]  /*1120*/  FFMA.FTZ R92, R142, R137, R93 ;  /* 0x000000898e5c7223 */ /* 0x000fe2000001005d */
[C---:B------:R-:W-:Y:S01]  /*1130*/  FMUL.FTZ R144, R157.reuse, R144 ;  /* 0x000000909d907220 */ /* 0x040fe20000410000 */
        /* <DEDUP_REMOVED lines=24> */
.L_x_1998:
[----:B------:R-:W-:Y:S05]  /*12c0*/  BSYNC.RECONVERGENT B0 ;  /* 0x0000000000007941 */ /* 0x000fea0003800200 */
.L_x_1997:
        /* <DEDUP_REMOVED lines=13> */
[C---:B--2---:R-:W-:Y:S02]  /*13a0*/  PRMT R106, R97.reuse, 0x7632, R106 ;  /* 0x00007632616a7816 */ /* 0x044fe4000000006a */
[----:B------:R-:W-:Y:S02]  /*13b0*/  SHF.L.U32 R97, R97, 0x10, RZ ;  /* 0x0000001061617819 */ /* 0x000fe400000006ff */
[C---:B------:R-:W-:Y:S02]  /*13c0*/  PRMT R110, R98.reuse, 0x7632, R110 ;  /* 0x00007632626e7816 */ /* 0x040fe4000000006e */
[----:B------:R-:W-:Y:S01]  /*13d0*/  SHF.L.U32 R111, R98, 0x10, RZ ;  /* 0x00000010626f7819 */ /* 0x000fe200000006ff */
[----:B------:R-:W-:Y:S01]  /*13e0*/  FADD.FTZ R98, -R100, R97 ;  /* 0x0000006164627221 */ /* 0x000fe20000010100 */
[----:B------:R-:W-:Y:S02]  /*13f0*/  PRMT R103, R96, 0x7632, R103 ;  /* 0x0000763260677816 */ /* 0x000fe40000000067 */
[C---:B------:R-:W-:Y:S01]  /*1400*/  PRMT R112, R99.reuse, 0x7632, R112 ;  /* 0x0000763263707816 */ /* 0x040fe20000000070 */
[----:B0-----:R-:W-:Y:S01]  /*1410*/  FADD.FTZ R104, -R100, R111 ;  /* 0x0000006f64687221 */ /* 0x001fe20000010100 */
[----:B------:R-:W-:Y:S01]  /*1420*/  SHF.L.U32 R143, R99, 0x10, RZ ;  /* 0x00000010638f7819 */ /* 0x000fe200000006ff */
[C---:B-----5:R-:W-:Y:S01]  /*1430*/  FMUL.FTZ R145, R157.reuse, R98 ;  /* 0x000000629d917220 */ /* 0x060fe20000410000 */
[----:B------:R-:W-:Y:S01]  /*1440*/  SHF.L.U32 R97, R106, 0x10, RZ ;  /* 0x000000106a617819 */ /* 0x000fe200000006ff */
[----:B------:R-:W-:Y:S01]  /*1450*/  FMUL.FTZ R147, R157, R104 ;  /* 0x000000689d937220 */ /* 0x000fe20000410000 */
[----:B------:R-:W-:Y:S01]  /*1460*/  SHF.L.U32 R99, R110, 0x10, RZ ;  /* 0x000000106e637819 */ /* 0x000fe200000006ff */
[----:B------:R-:W-:Y:S01]  /*1470*/  FADD.FTZ R106, -R100, R143 ;  /* 0x0000008f646a7221 */ /* 0x000fe20000010100 */
        /* <DEDUP_REMOVED lines=9> */
[----:B------:R-:W-:Y:S01]  /*1510*/  FADD.FTZ R114, -R100, R105 ;  /* 0x0000006964727221 */ /* 0x000fe20000010100 */
[----:B------:R-:W-:Y:S01]  /*1520*/  PRMT R92, R93, 0x7632, R92 ;  /* 0x000076325d5c7816 */ /* 0x000fe2000000005c */
[C---:B------:R-:W-:Y:S01]  /*1530*/  FMUL.FTZ R143, R157.reuse, R96 ;  /* 0x000000609d8f7220 */ /* 0x040fe20000410000 */
        /* <DEDUP_REMOVED lines=12> */
[----:B------:R-:W-:Y:S01]  /*1600*/  FADD.FTZ R92, R101, R148 ;  /* 0x00000094655c7221 */ /* 0x000fe20000010000 */
[----:B------:R-:W-:Y:S01]  /*1610*/  FMUL.FTZ R151, R61, R94 ;  /* 0x0000005e3d977220 */ /* 0x000fe20000410000 */
[----:B------:R-:W-:Y:S01]  /*1620*/  FFMA.FTZ R93, R143, R148, R102 ;  /* 0x000000948f5d7223 */ /* 0x000fe20000010066 */
[----:B------:R-:W-:Y:S01]  /*1630*/  PRMT R105, R95, 0x7632, R105 ;  /* 0x000076325f697816 */ /* 0x000fe20000000069 */
[----:B------:R-:W-:Y:S01]  /*1640*/  FADD.FTZ R13, R13, R94 ;  /* 0x0000005e0d0d7221 */ /* 0x000fe20000010000 */
[----:B------:R-:W-:Y:S01]  /*1650*/  SHF.L.U32 R111, R95, 0x10, RZ ;  /* 0x000000105f6f7819 */ /* 0x000fe200000006ff */
[----:B------:R-:W-:Y:S01]  /*1660*/  FADD.FTZ R95, R92, R151 ;  /* 0x000000975c5f7221 */ /* 0x000fe20000010000 */
[C---:B------:R-:W-:Y:S01]  /*1670*/  FFMA.FTZ R92, R154.reuse, R151, R93 ;  /* 0x000000979a5c7223 */ /* 0x040fe2000001005d */
[----:B------:R-:W-:Y:S01]  /*1680*/  FFMA.FTZ R37, R154, R94, R37 ;  /* 0x0000005e9a257223 */ /* 0x000fe20000010025 */
[----:B------:R-:W-:Y:S01]  /*1690*/  FMUL.FTZ R153, R63, R96 ;  /* 0x000000603f997220 */ /* 0x000fe20000410000 */
[----:B------:R-:W-:Y:S01]  /*16a0*/  FADD.FTZ R94, R95, R150 ;  /* 0x000000965f5e7221 */ /* 0x000fe20000010000 */
[----:B------:R-:W-:Y:S01]  /*16b0*/  FFMA.FTZ R93, R145, R150, R92 ;  /* 0x00000096915d7223 */ /* 0x000fe2000001005c */
[----:B------:R-:W-:Y:S01]  /*16c0*/  SHF.L.U32 R100, R100, 0x10, RZ ;  /* 0x0000001064647819 */ /* 0x000fe200000006ff */
[C---:B------:R-:W-:Y:S01]  /*16d0*/  FMUL.FTZ R149, R157.reuse, R106 ;  /* 0x0000006a9d957220 */ /* 0x040fe20000410000 */
[----:B------:R-:W-:Y:S01]  /*16e0*/  FADD.FTZ R95, R94, R153 ;  /* 0x000000995e5f7221 */ /* 0x000fe20000010000 */
[----:B------:R-:W-:Y:S01]  /*16f0*/  FFMA.FTZ R92, R156, R153, R93 ;  /* 0x000000999c5c7223 */ /* 0x000fe2000001005d */
[----:B------:R-:W-:Y:S01]  /*1700*/  FMUL.FTZ R158, R157, R158 ;  /* 0x0000009e9d9e7220 */ /* 0x000fe20000410000 */
[----:B------:R-:W-:Y:S01]  /*1710*/  FMUL.FTZ R112, R57, R100 ;  /* 0x0000006439707220 */ /* 0x000fe20000410000 */
[----:B------:R-:W-:Y:S01]  /*1720*/  FADD.FTZ R95, R95, R152 ;  /* 0x000000985f5f7221 */ /* 0x000fe20000010000 */
[----:B------:R-:W-:Y:S01]  /*1730*/  FFMA.FTZ R93, R147, R152, R92 ;  /* 0x00000098935d7223 */ /* 0x000fe2000001005c */
[----:B------:R-:W-:Y:S01]  /*1740*/  SHF.L.U32 R98, R105, 0x10, RZ ;  /* 0x0000001069627819 */ /* 0x000fe200000006ff */
        /* <DEDUP_REMOVED lines=21> */
.L_x_2000:
[----:B------:R-:W-:Y:S05]  /*18a0*/  BSYNC.RECONVERGENT B0 ;  /* 0x0000000000007941 */ /* 0x000fea0003800200 */
.L_x_1999:
        /* <DEDUP_REMOVED lines=31> */
.L_x_2002:
[----:B------:R-:W-:Y:S05]  /*1aa0*/  BSYNC.RECONVERGENT B0 ;  /* 0x0000000000007941 */ /* 0x000fea0003800200 */
.L_x_2001:
        /* <DEDUP_REMOVED lines=83> */
.L_x_2007:
        /* <DEDUP_REMOVED lines=40> */
.L_x_2008:
[----:B------:R-:W0:Y:S08]  /*2260*/  @P1 LDC.64 R100, c[0x0][0x478] ;  /* 0x00011e00ff641b82 */ /* 0x000e300000000a00 */
[----:B------:R-:W1:Y:S01]  /*2270*/  LDC.64 R102, c[0x0][0x468] ;  /* 0x00011a00ff667b82 */ /* 0x000e620000000a00 */
[----:B0-----:R-:W-:-:S05]  /*2280*/  @P1 IMAD.WIDE.U32 R100, R155, 0x10, R100 ;  /* 0x000000109b641825 */ /* 0x001fca00078e0064 */
[----:B------:R0:W-:Y:S01]  /*2290*/  @P1 STG.E.128 desc[UR8][R100.64], R88 ;  /* 0x0000005864001986 */ /* 0x0001e2000c101d08 */
[C---:B-1----:R-:W-:Y:S01]  /*22a0*/  IMAD.WIDE.U32 R102, R155.reuse, 0x10, R102 ;  /* 0x000000109b667825 */ /* 0x042fe200078e0066 */
[----:B------:R-:W-:-:S04]  /*22b0*/  IADD3 R155, PT, PT, R155, 0x100, RZ ;  /* 0x000001009b9b7810 */ /* 0x000fc80007ffe0ff */
[----:B------:R0:W-:Y:S03]  /*22c0*/  STG.E.128 desc[UR8][R102.64], R92 ;  /* 0x0000005c66007986 */ /* 0x0001e6000c101d08 */
.L_x_2006:
[----:B------:R-:W-:Y:S05]  /*22d0*/  BSYNC.RECONVERGENT B1 ;  /* 0x0000000000017941 */ /* 0x000fea0003800200 */
.L_x_2005:
        /* <DEDUP_REMOVED lines=46> */
.L_x_2011:
        /* <DEDUP_REMOVED lines=36> */
.L_x_2012:
[----:B------:R-:W0:Y:S08]  /*2800*/  @P1 LDC.64 R100, c[0x0][0x478] ;  /* 0x00011e00ff641b82 */ /* 0x000e300000000a00 */
[----:B------:R-:W1:Y:S01]  /*2810*/  LDC.64 R102, c[0x0][0x468] ;  /* 0x00011a00ff667b82 */ /* 0x000e620000000a00 */
[----:B0-----:R-:W-:-:S05]  /*2820*/  @P1 IMAD.WIDE.U32 R100, R155, 0x10, R100 ;  /* 0x000000109b641825 */ /* 0x001fca00078e0064 */
[----:B------:R2:W-:Y:S01]  /*2830*/  @P1 STG.E.128 desc[UR8][R100.64], R88 ;  /* 0x0000005864001986 */ /* 0x0005e2000c101d08 */
[C---:B-1----:R-:W-:Y:S01]  /*2840*/  IMAD.WIDE.U32 R102, R155.reuse, 0x10, R102 ;  /* 0x000000109b667825 */ /* 0x042fe200078e0066 */
[----:B------:R-:W-:-:S04]  /*2850*/  IADD3 R155, PT, PT, R155, 0x100, RZ ;  /* 0x000001009b9b7810 */ /* 0x000fc80007ffe0ff */
[----:B------:R2:W-:Y:S03]  /*2860*/  STG.E.128 desc[UR8][R102.64], R92 ;  /* 0x0000005c66007986 */ /* 0x0005e6000c101d08 */
.L_x_2010:
[----:B------:R-:W-:Y:S05]  /*2870*/  BSYNC.RECONVERGENT B1 ;  /* 0x0000000000017941 */ /* 0x000fea0003800200 */
.L_x_2009:
        /* <DEDUP_REMOVED lines=45> */
.L_x_2014:
        /* <DEDUP_REMOVED lines=36> */
.L_x_2015:
[----:B------:R-:W0:Y:S08]  /*2d90*/  @P1 LDC.64 R96, c[0x0][0x478] ;  /* 0x00011e00ff601b82 */ /* 0x000e300000000a00 */
[----:B------:R-:W1:Y:S01]  /*2da0*/  LDC.64 R98, c[0x0][0x468] ;  /* 0x00011a00ff627b82 */ /* 0x000e620000000a00 */
[----:B0-----:R-:W-:-:S05]  /*2db0*/  @P1 IMAD.WIDE.U32 R96, R155, 0x10, R96 ;  /* 0x000000109b601825 */ /* 0x001fca00078e0060 */
[----:B------:R4:W-:Y:S01]  /*2dc0*/  @P1 STG.E.128 desc[UR8][R96.64], R88 ;  /* 0x0000005860001986 */ /* 0x0009e2000c101d08 */
[----:B-1----:R-:W-:-:S05]  /*2dd0*/  IMAD.WIDE.U32 R98, R155, 0x10, R98 ;  /* 0x000000109b627825 */ /* 0x002fca00078e0062 */
[----:B------:R4:W-:Y:S01]  /*2de0*/  STG.E.128 desc[UR8][R98.64], R92 ;  /* 0x0000005c62007986 */ /* 0x0009e2000c101d08 */
[----:B------:R-:W-:Y:S05]  /*2df0*/  BRA `(.L_x_2013) ;  /* 0x0000001400787947 */ /* 0x000fea0003800000 */
.L_x_2004:
        /* <DEDUP_REMOVED lines=58> */
.L_x_2018:
[----:B------:R-:W-:Y:S05]  /*31a0*/  BSYNC.RECONVERGENT B1 ;  /* 0x0000000000017941 */ /* 0x000fea0003800200 */
.L_x_2017:
        /* <DEDUP_REMOVED lines=54> */
.L_x_2020:
[----:B------:R-:W-:Y:S05]  /*3510*/  BSYNC.RECONVERGENT B1 ;  /* 0x0000000000017941 */ /* 0x000fea0003800200 */
.L_x_2019:
[----:B------:R-:W-:Y:S05]  /*3520*/  @!P2 BRA `(.L_x_2013) ;  /* 0x0000000c00aca947 */ /* 0x000fea0003800000 */
[----:B01----:R-:W-:Y:S01]  /*3530*/  PRMT R92, R87, 0x7632, R92 ;  /* 0x00007632575c7816 */ /* 0x003fe2000000005c */
[-CC-:B------:R-:W-:Y:S01]  /*3540*/  FFMA.FTZ R93, R114, R97.reuse, R98.reuse ;  /* 0x00000061725d7223 */ /* 0x180fe20000010062 */
[-CC-:B------:R-:W-:Y:S01]  /*3550*/  FFMA.FTZ R101, R158, R97.reuse, R98.reuse ;  /* 0x000000619e657223 */ /* 0x180fe20000010062 */
[-C--:B------:R-:W-:Y:S01]  /*3560*/  FFMA.FTZ R100, R156, R97.reuse, R98 ;  /* 0x000000619c647223 */ /* 0x080fe20000010062 */
[----:B------:R-:W-:Y:S01]  /*3570*/  SHF.L.U32 R92, R92, 0x10, RZ ;  /* 0x000000105c5c7819 */ /* 0x000fe200000006ff */
[----:B------:R-:W-:Y:S01]  /*3580*/  FADD.FTZ R93, R110, -R93 ;  /* 0x8000005d6e5d7221 */ /* 0x000fe20000010000 */
[----:B------:R-:W-:Y:S01]  /*3590*/  FADD.FTZ R103, R112, -R101 ;  /* 0x8000006570677221 */ /* 0x000fe20000010000 */
[----:B------:R-:W-:Y:S01]  /*35a0*/  FADD.FTZ R101, R153, -R100 ;  /* 0x8000006499657221 */ /* 0x000fe20000010000 */
[----:B------:R-:W-:Y:S01]  /*35b0*/  FFMA.FTZ R99, R147, R97, R98 ;  /* 0x0000006193637223 */ /* 0x000fe20000010062 */
[--C-:B------:R-:W-:Y:S01]  /*35c0*/  FFMA.FTZ R107, R157, R93, R92.reuse ;  /* 0x0000005d9d6b7223 */ /* 0x100fe2000001005c */
[----:B------:R-:W-:Y:S01]  /*35d0*/  PRMT R92, R85, 0x7632, R92 ;  /* 0x00007632555c7816 */ /* 0x000fe2000000005c */
[-C--:B------:R-:W-:Y:S01]  /*35e0*/  FFMA.FTZ R104, R149, R97.reuse, R98 ;  /* 0x0000006195687223 */ /* 0x080fe20000010062 */
        /* <DEDUP_REMOVED lines=8> */
[----:B------:R-:W-:Y:S01]  /*3670*/  SHF.L.U32 R92, R86, 0x10, RZ ;  /* 0x00000010565c7819 */ /* 0x000fe200000006ff */
[----:B------:R-:W-:Y:S01]  /*3680*/  FFMA.FTZ R103, R157, R103, R94 ;  /* 0x000000679d677223 */ /* 0x000fe2000001005e */
[----:B------:R-:W-:Y:S01]  /*3690*/  SHF.L.U32 R94, R87, 0x10, RZ ;  /* 0x00000010575e7819 */ /* 0x000fe200000006ff */
[----:B------:R-:W-:Y:S01]  /*36a0*/  FFMA.FTZ R102, R154, R97, R98 ;  /* 0x000000619a667223 */ /* 0x000fe20000010062 */
[----:B------:R-:W-:Y:S01]  /*36b0*/  SHF.L.U32 R100, R85, 0x10, RZ ;  /* 0x0000001055647819 */ /* 0x000fe200000006ff */
[C---:B------:R-:W-:Y:S01]  /*36c0*/  FFMA.FTZ R99, R157.reuse, R99, R92 ;  /* 0x000000639d637223 */ /* 0x040fe2000001005c */
[----:B------:R-:W-:Y:S01]  /*36d0*/  FADD.FTZ R97, R150, -R159 ;  /* 0x8000009f96617221 */ /* 0x000fe20000010000 */
[----:B------:R-:W0:Y:S01]  /*36e0*/  LDC.64 R92, c[0x0][0x468] ;  /* 0x00011a00ff5c7b82 */ /* 0x000e220000000a00 */
[--C-:B------:R-:W-:Y:S01]  /*36f0*/  FFMA.FTZ R105, R157, R104, R94.reuse ;  /* 0x000000689d697223 */ /* 0x100fe2000001005e */
        /* <DEDUP_REMOVED lines=23> */
.L_x_2016:
        /* <DEDUP_REMOVED lines=61> */
.L_x_2022:
[----:B------:R-:W-:Y:S05]  /*3c40*/  BSYNC.RECONVERGENT B1 ;  /* 0x0000000000017941 */ /* 0x000fea0003800200 */
.L_x_2021:
        /* <DEDUP_REMOVED lines=61> */
.L_x_2024:
[----:B------:R-:W-:Y:S05]  /*4020*/  BSYNC.RECONVERGENT B1 ;  /* 0x0000000000017941 */ /* 0x000fea0003800200 */
.L_x_2023:
[----:B------:R-:W-:Y:S05]  /*4030*/  @!P2 BRA `(.L_x_2013) ;  /* 0x0000000000e8a947 */ /* 0x000fea0003800000 */
[-CC-:B01----:R-:W-:Y:S01]  /*4040*/  FFMA.FTZ R93, R114, R97.reuse, R98.reuse ;  /* 0x00000061725d7223 */ /* 0x183fe20000010062 */
[----:B------:R-:W-:Y:S01]  /*4050*/  PRMT R91, R87, 0x7632, R91 ;  /* 0x00007632575b7816 */ /* 0x000fe2000000005b */
[-CC-:B------:R-:W-:Y:S01]  /*4060*/  FFMA.FTZ R92, R149, R97.reuse, R98.reuse ;  /* 0x00000061955c7223 */ /* 0x180fe20000010062 */
[-CC-:B------:R-:W-:Y:S01]  /*4070*/  FFMA.FTZ R89, R143, R97.reuse, R98.reuse ;  /* 0x000000618f597223 */ /* 0x180fe20000010062 */
[-CC-:B------:R-:W-:Y:S01]  /*4080*/  FFMA.FTZ R90, R154, R97.reuse, R98.reuse ;  /* 0x000000619a5a7223 */ /* 0x180fe20000010062 */
[-CC-:B------:R-:W-:Y:S01]  /*4090*/  FFMA.FTZ R95, R145, R97.reuse, R98.reuse ;  /* 0x00000061915f7223 */ /* 0x180fe20000010062 */
[-CC-:B------:R-:W-:Y:S01]  /*40a0*/  FFMA.FTZ R94, R156, R97.reuse, R98.reuse ;  /* 0x000000619c5e7223 */ /* 0x180fe20000010062 */
[-C--:B------:R-:W-:Y:S01]  /*40b0*/  FFMA.FTZ R99, R147, R97.reuse, R98 ;  /* 0x0000006193637223 */ /* 0x080fe20000010062 */
[----:B------:R-:W-:Y:S01]  /*40c0*/  PRMT R88, R84, 0x7632, R88 ;  /* 0x0000763254587816 */ /* 0x000fe20000000058 */
[----:B------:R-:W-:Y:S01]  /*40d0*/  FFMA.FTZ R97, R158, R97, R98 ;  /* 0x000000619e617223 */ /* 0x000fe20000010062 */
        /* <DEDUP_REMOVED lines=9> */
[----:B------:R-:W0:Y:S01]  /*4170*/  LDC.64 R100, c[0x0][0x468] ;  /* 0x00011a00ff647b82 */ /* 0x000e220000000a00 */
[--C-:B------:R-:W-:Y:S01]  /*4180*/  FFMA.FTZ R93, R157, R90, R91.reuse ;  /* 0x0000005a9d5d7223 */ /* 0x100fe2000001005b */
[----:B------:R-:W-:Y:S01]  /*4190*/  SHF.L.U32 R90, R84, 0x10, RZ ;  /* 0x00000010545a7819 */ /* 0x000fe200000006ff */
[----:B------:R-:W-:Y:S01]  /*41a0*/  FADD.FTZ R94, R153, -R94 ;  /* 0x8000005e995e7221 */ /* 0x000fe20000010000 */
[C---:B------:R-:W-:Y:S01]  /*41b0*/  PRMT R91, R85.reuse, 0x7632, R91 ;  /* 0x00007632555b7816 */ /* 0x040fe2000000005b */
[----:B------:R-:W-:Y:S01]  /*41c0*/  FADD.FTZ R92, R150, -R95 ;  /* 0x8000005f965c7221 */ /* 0x000fe20000010000 */
[----:B------:R-:W-:Y:S01]  /*41d0*/  SHF.L.U32 R95, R85, 0x10, RZ ;  /* 0x00000010555f7819 */ /* 0x000fe200000006ff */
[----:B------:R-:W-:Y:S01]  /*41e0*/  FFMA.FTZ R89, R157, R88, R90 ;  /* 0x000000589d597223 */ /* 0x000fe2000001005a */
[----:B------:R-:W-:Y:S01]  /*41f0*/  FADD.FTZ R88, R152, -R99 ;  /* 0x8000006398587221 */ /* 0x000fe20000010000 */
[----:B------:R-:W-:Y:S01]  /*4200*/  SHF.L.U32 R91, R91, 0x10, RZ ;  /* 0x000000105b5b7819 */ /* 0x000fe200000006ff */
[----:B------:R-:W1:Y:S01]  /*4210*/  LDC.64 R98, c[0x0][0x478] ;  /* 0x00011e00ff627b82 */ /* 0x000e620000000a00 */
[----:B------:R-:W-:Y:S01]  /*4220*/  FFMA.FTZ R95, R157, R92, R95 ;  /* 0x0000005c9d5f7223 */ /* 0x000fe2000001005f */
[C---:B------:R-:W-:Y:S01]  /*4230*/  SHF.L.U32 R92, R86.reuse, 0x10, RZ ;  /* 0x00000010565c7819 */ /* 0x040fe200000006ff */
[----:B------:R-:W-:Y:S01]  /*4240*/  FMUL.FTZ R104, R105, R96 ;  /* 0x0000006069687220 */ /* 0x000fe20000410000 */
[C-C-:B------:R-:W-:Y:S01]  /*4250*/  FFMA.FTZ R90, R157.reuse, R94, R91.reuse ;  /* 0x0000005e9d5a7223 */ /* 0x140fe2000001005b */
[----:B------:R-:W-:Y:S01]  /*4260*/  PRMT R91, R86, 0x7632, R91 ;  /* 0x00007632565b7816 */ /* 0x000fe2000000005b */
[----:B------:R-:W-:Y:S01]  /*4270*/  FADD.FTZ R94, R112, -R97 ;  /* 0x80000061705e7221 */ /* 0x000fe20000010000 */
[----:B------:R-:W-:Y:S01]  /*4280*/  FFMA.FTZ R103, R157, R88, R92 ;  /* 0x000000589d677223 */ /* 0x000fe2000001005c */
[----:B------:R-:W-:Y:S01]  /*4290*/  F2FP.BF16.F32.PACK_AB R88, R93, R89 ;  /* 0x000000595d58723e */ /* 0x000fe200000010ff */
[-C--:B------:R-:W-:Y:S01]  /*42a0*/  FMUL.FTZ R92, R89, R96.reuse ;  /* 0x00000060595c7220 */ /* 0x080fe20000410000 */
[----:B------:R-:W-:Y:S01]  /*42b0*/  SHF.L.U32 R91, R91, 0x10, RZ ;  /* 0x000000105b5b7819 */ /* 0x000fe200000006ff */
[-C--:B------:R-:W-:Y:S01]  /*42c0*/  FMUL.FTZ R93, R93, R96.reuse ;  /* 0x000000605d5d7220 */ /* 0x080fe20000410000 */
[-C--:B------:R-:W-:Y:S01]  /*42d0*/  FMUL.FTZ R97, R90, R96.reuse ;  /* 0x000000605a617220 */ /* 0x080fe20000410000 */
[----:B------:R-:W-:Y:S01]  /*42e0*/  FMUL.FTZ R107, R102, R96 ;  /* 0x00000060666b7220 */ /* 0x000fe20000410000 */
[----:B------:R-:W-:Y:S01]  /*42f0*/  F2FP.BF16.F32.PACK_AB R89, R90, R95 ;  /* 0x0000005f5a59723e */ /* 0x000fe200000010ff */
[----:B------:R-:W-:Y:S01]  /*4300*/  FFMA.FTZ R157, R157, R94, R91 ;  /* 0x0000005e9d9d7223 */ /* 0x000fe2000001005b */
[-C--:B------:R-:W-:Y:S01]  /*4310*/  FMUL.FTZ R94, R95, R96.reuse ;  /* 0x000000605f5e7220 */ /* 0x080fe20000410000 */
[----:B------:R-:W-:Y:S01]  /*4320*/  F2FP.BF16.F32.PACK_AB R91, R102, R105 ;  /* 0x00000069665b723e */ /* 0x000fe200000010ff */
[-C--:B------:R-:W-:Y:S01]  /*4330*/  FMUL.FTZ R102, R103, R96.reuse ;  /* 0x0000006067667220 */ /* 0x080fe20000410000 */
[----:B------:R-:W-:Y:S01]  /*4340*/  FMUL.FTZ R105, R157, R96 ;  /* 0x000000609d697220 */ /* 0x000fe20000410000 */
[----:B------:R-:W-:-:S02]  /*4350*/  F2FP.BF16.F32.PACK_AB R92, R93, R92 ;  /* 0x0000005c5d5c723e */ /* 0x000fc400000010ff */
[----:B------:R-:W-:Y:S02]  /*4360*/  F2FP.BF16.F32.PACK_AB R93, R97, R94 ;  /* 0x0000005e615d723e */ /* 0x000fe400000010ff */
[----:B------:R-:W-:Y:S01]  /*4370*/  F2FP.BF16.F32.PACK_AB R90, R157, R103 ;  /* 0x000000679d5a723e */ /* 0x000fe200000010ff */
[----:B-1----:R-:W-:Y:S01]  /*4380*/  IMAD.WIDE.U32 R96, R155, 0x10, R98 ;  /* 0x000000109b607825 */ /* 0x002fe200078e0062 */
[----:B------:R-:W-:Y:S02]  /*4390*/  F2FP.BF16.F32.PACK_AB R95, R107, R104 ;  /* 0x000000686b5f723e */ /* 0x000fe400000010ff */
[----:B------:R-:W-:Y:S01]  /*43a0*/  F2FP.BF16.F32.PACK_AB R94, R105, R102 ;  /* 0x00000066695e723e */ /* 0x000fe200000010ff */
[----:B0-----:R-:W-:Y:S01]  /*43b0*/  IMAD.WIDE.U32 R98, R155, 0x10, R100 ;  /* 0x000000109b627825 */ /* 0x001fe200078e0064 */
[----:B------:R2:W-:Y:S04]  /*43c0*/  STG.E.128 desc[UR8][R96.64], R88 ;  /* 0x0000005860007986 */ /* 0x0005e8000c101d08 */
[----:B------:R2:W-:Y:S02]  /*43d0*/  STG.E.128 desc[UR8][R98.64], R92 ;  /* 0x0000005c62007986 */ /* 0x0005e4000c101d08 */
.L_x_2013:
[----:B------:R-:W-:Y:S05]  /*43e0*/  BSYNC.RECONVERGENT B0 ;  /* 0x0000000000007941 */ /* 0x000fea0003800200 */
.L_x_2003:
[----:B01234-:R-:W0:Y:S01]  /*43f0*/  LDC.64 R92, c[0x0][0x380] ;  /* 0x0000e000ff5c7b82 */ /* 0x01fe220000000a00 */
[----:B------:R-:W-:Y:S01]  /*4400*/  UPLOP3.LUT UP1, UPT, UPT, UPT, UP1, 0x40, 0x4 ;  /* 0x000000000004789c */ /* 0x000fe20003f2e810 */
[----:B0-----:R-:W-:-:S04]  /*4410*/  IADD3 R109, PT, PT, R109, R92, RZ ;  /* 0x0000005c6d6d7210 */ /* 0x001fc80007ffe0ff */
[----:B------:R-:W-:-:S13]  /*4420*/  ISETP.GE.AND P1, PT, R109, R93, PT ;  /* 0x0000005d6d00720c */ /* 0x000fda0003f26270 */
[----:B------:R-:W-:Y:S05]  /*4430*/  @!P1 BRA `(.L_x_2025) ;  /* 0xffffffc000509947 */ /* 0x000fea000383ffff */
.L_x_1994:
        /* <DEDUP_REMOVED lines=31> */
.L_x_2026:
        /* <DEDUP_REMOVED lines=13> */
.L_x_10694:


//--------------------- .text._ZN10layer_norm13ln_bwd_kernelINS_13Kernel_traitsIf13__nv_bfloat16S2_S2_fjLj6144ELj1ELj1ELj8ELj16ENS_18Kernel_traits_baseILj6144EfS2_S2_S2_fjLj256EEEEELb0ELb0ELb0ELb1EEEvNS_9BwdParamsE --------------------------
	.section	.text._ZN10layer_norm13ln_bwd_kernelINS_13Kernel_traitsIf13__nv_bfloat16S2_S2_fjLj6144ELj1ELj1ELj8ELj16ENS_18Kernel_traits_baseILj6144EfS2_S2_S2_fjLj256EEEEELb0ELb0ELb0ELb1EEEvNS_9BwdParamsE,"ax",@progbits
	.align	128
        .global         _ZN10layer_norm13ln_bwd_kernelINS_13Kernel_traitsIf13__nv_bfloat16S2_S2_fjLj6144ELj1ELj1ELj8ELj16ENS_18Kernel_traits_baseILj6144EfS2_S2_S2_fjLj256EEEEELb0ELb0ELb0ELb1EEEvNS_9BwdParamsE
        .type           _ZN10layer_norm13ln_bwd_kernelINS_13Kernel_traitsIf13__nv_bfloat16S2_S2_fjLj6144ELj1ELj1ELj8ELj16ENS_18Kernel_traits_baseILj6144EfS2_S2_S2_fjLj256EEEEELb0ELb0ELb0ELb1EEEvNS_9BwdParamsE,@function
        .size           _ZN10layer_norm13ln_bwd_kernelINS_13Kernel_traitsIf13__nv_bfloat16S2_S2_fjLj6144ELj1ELj1ELj8ELj16ENS_18Kernel_traits_baseILj6144EfS2_S2_S2_fjLj256EEEEELb0ELb0ELb0ELb1EEEvNS_9BwdParamsE,(.L_x_10695 - _ZN10layer_norm13ln_bwd_kernelINS_13Kernel_traitsIf13__nv_bfloat16S2_S2_fjLj6144ELj1ELj1ELj8ELj16ENS_18Kernel_traits_baseILj6144EfS2_S2_S2_fjLj256EEEEELb0ELb0ELb0ELb1EEEvNS_9BwdParamsE)
        .other          _ZN10layer_norm13ln_bwd_kernelINS_13Kernel_traitsIf13__nv_bfloat16S2_S2_fjLj6144ELj1ELj1ELj8ELj16ENS_18Kernel_traits_baseILj6144EfS2_S2_S2_fjLj256EEEEELb0ELb0ELb0ELb1EEEvNS_9BwdParamsE,@"STO_CUDA_ENTRY STV_DEFAULT"
_ZN10layer_norm13ln_bwd_kernelINS_13Kernel_traitsIf13__nv_bfloat16S2_S2_fjLj6144ELj1ELj1ELj8ELj16ENS_18Kernel_traits_baseILj6144EfS2_S2_S2_fjLj256EEEEELb0ELb0ELb0ELb1EEEvNS_9BwdParamsE:
.text._ZN10layer_norm13ln_bwd_kernelINS_13Kernel_traitsIf13__nv_bfloat16S2_S2_fjLj6144ELj1ELj1ELj8ELj16ENS_18Kernel_traits_baseILj6144EfS2_S2_S2_fjLj256EEEEELb0ELb0ELb0ELb1EEEvNS_9BwdParamsE:
        /* <DEDUP_REMOVED lines=57> */
[----:B0-----:R-:W5:Y:S01]  /*0390*/  LDG.E.128 R24, desc[UR8][R102.64] ;  /* 0x0000000866187981 */ /* 0x001f62000c1e1d00 */
[----:B------:R-:W-:Y:S01]  /*03a0*/  CS2R R62, SRZ ;  /* 0x00000000003e7805 */ /* 0x000fe2000001ff00 */
[----:B------:R-:W0:Y:S02]  /*03b0*/  LDCU.U8 UR10, c[0x0][0x410] ;  /* 0x00008200ff0a77ac */ /* 0x000e240008000000 */
[----:B------:R-:W5:Y:S01]  /*03c0*/  LDG.E.128 R20, desc[UR8][R102.64+0x10] ;  /* 0x0000100866147981 */ /* 0x000f62000c1e1d00 */
[----:B------:R-:W-:Y:S01]  /*03d0*/  CS2R R60, SRZ ;  /* 0x00000000003c7805 */ /* 0x000fe2000001ff00 */
[----:B------:R-:W3:Y:S02]  /*03e0*/  LDCU UR14, c[0x0][0x400] ;  /* 0x00008000ff0e77ac */ /* 0x000ee40008000800 */
[----:B------:R-:W5:Y:S01]  /*03f0*/  LDG.E.128 R16, desc[UR8][R102.64+0x2000] ;  /* 0x0020000866107981 */ /* 0x000f62000c1e1d00 */
[----:B------:R-:W-:Y:S01]  /*0400*/  MOV R111, RZ ;  /* 0x000000ff006f7202 */ /* 0x000fe20000000f00 */
[----:B------:R-:W4:Y:S02]  /*0410*/  LDCU.64 UR16, c[0x0][0x478] ;  /* 0x00008f00ff1077ac */ /* 0x000f240008000a00 */
[----:B------:R-:W5:Y:S01]  /*0420*/  LDG.E.128 R12, desc[UR8][R102.64+0x2010] ;  /* 0x00201008660c7981 */ /* 0x000f62000c1e1d00 */
[----:B------:R-:W0:Y:S03]  /*0430*/  LDCU.64 UR12, c[0x0][0x438] ;  /* 0x00008700ff0c77ac */ /* 0x000e260008000a00 */
[----:B------:R-:W5:Y:S04]  /*0440*/  LDG.E.128 R8, desc[UR8][R102.64+0x4000] ;  /* 0x0040000866087981 */ /* 0x000f68000c1e1d00 */
[----:B------:R1:W5:Y:S01]  /*0450*/  LDG.E.128 R4, desc[UR8][R102.64+0x4010] ;  /* 0x0040100866047981 */ /* 0x000362000c1e1d00 */
[----:B--2---:R-:W-:-:S04]  /*0460*/  ISETP.NE.U32.AND P0, PT, R2, RZ, PT ;  /* 0x000000ff0200720c */ /* 0x004fc80003f05070 */
[----:B------:R-:W-:Y:S02]  /*0470*/  ISETP.NE.AND.EX P0, PT, R3, RZ, PT, P0 ;  /* 0x000000ff0300720c */ /* 0x000fe40003f05300 */
[----:B------:R-:W-:Y:S01]  /*0480*/  CS2R R2, SRZ ;  /* 0x0000000000027805 */ /* 0x000fe2000001ff00 */
[----:B01-34-:R-:W-:-:S10]  /*0490*/  HFMA2 R103, -RZ, RZ, 0, 0 ;  /* 0x00000000ff677431 */ /* 0x01bfd400000001ff */
.L_x_2034:
        /* <DEDUP_REMOVED lines=17> */
[----:B------:R-:W-:Y:S01]  /*05b0*/  IMAD.WIDE.U32 R44, R115, 0x10, R54 ;  /* 0x00000010732c7825 */ /* 0x000fe200078e0036 */
[----:B------:R3:W3:Y:S03]  /*05c0*/  LDG.E R121, desc[UR8][R118.64] ;  /* 0x0000000876797981 */ /* 0x0006e6000c1e1900 */
[----:B----4-:R-:W-:Y:S02]  /*05d0*/  IMAD.WIDE.U32 R40, R114, 0x10, R56 ;  /* 0x0000001072287825 */ /* 0x010fe400078e0038 */
[----:B------:R-:W4:Y:S02]  /*05e0*/  LDG.E.128 R44, desc[UR8][R44.64] ;  /* 0x000000082c2c7981 */ /* 0x000f24000c1e1d00 */
[----:B-1----:R-:W-:Y:S02]  /*05f0*/  IMAD.WIDE.U32 R52, R113, 0x10, R54 ;  /* 0x0000001071347825 */ /* 0x002fe400078e0036 */
[----:B------:R-:W4:Y:S02]  /*0600*/  LDG.E.128 R40, desc[UR8][R40.64] ;  /* 0x0000000828287981 */ /* 0x000f24000c1e1d00 */
[----:B------:R-:W-:-:S02]  /*0610*/  IMAD.WIDE.U32 R48, R115, 0x10, R56 ;  /* 0x0000001073307825 */ /* 0x000fc400078e0038 */
        /* <DEDUP_REMOVED lines=23> */
[----:B----4-:R-:W-:Y:S02]  /*0790*/  PRMT R117, R44, 0x7632, R117 ;  /* 0x000076322c757816 */ /* 0x010fe40000000075 */
[C---:B------:R-:W-:Y:S02]  /*07a0*/  PRMT R130, R42.reuse, 0x7632, R130 ;  /* 0x000076322a827816 */ /* 0x040fe40000000082 */
[----:B------:R-:W-:Y:S02]  /*07b0*/  SHF.L.U32 R139, R42, 0x10, RZ ;  /* 0x000000102a8b7819 */ /* 0x000fe400000006ff */
[----:B------:R-:W-:-:S02]  /*07c0*/  PRMT R144, R47, 0x7632, R144 ;  /* 0x000076322f907816 */ /* 0x000fc40000000090 */
[----:B------:R-:W-:Y:S02]  /*07d0*/  SHF.L.U32 R47, R47, 0x10, RZ ;  /* 0x000000102f2f7819 */ /* 0x000fe400000006ff */
[----:B------:R-:W-:Y:S01]  /*07e0*/  SHF.L.U32 R42, R127, 0x10, RZ ;  /* 0x000000107f2a7819 */ /* 0x000fe200000006ff */
[----:B------:R-:W-:Y:S01]  /*07f0*/  FADD.FTZ R127, -R167, R0 ;  /* 0x00000000a77f7221 */ /* 0x000fe20000010100 */
[C---:B------:R-:W-:Y:S02]  /*0800*/  PRMT R118, R40.reuse, 0x7632, R118 ;  /* 0x0000763228767816 */ /* 0x040fe40000000076 */
[----:B------:R-:W-:Y:S02]  /*0810*/  SHF.L.U32 R122, R40, 0x10, RZ ;  /* 0x00000010287a7819 */ /* 0x000fe400000006ff */
[C---:B------:R-:W-:Y:S02]  /*0820*/  PRMT R124, R41.reuse, 0x7632, R124 ;  /* 0x00007632297c7816 */ /* 0x040fe4000000007c */
[----:B------:R-:W-:-:S02]  /*0830*/  SHF.L.U32 R126, R41, 0x10, RZ ;  /* 0x00000010297e7819 */ /* 0x000fc400000006ff */
[C---:B------:R-:W-:Y:S01]  /*0840*/  PRMT R134, R45.reuse, 0x7632, R134 ;  /* 0x000076322d867816 */ /* 0x040fe20000000086 */
[----:B------:R-:W2:Y:S01]  /*0850*/  @P1 LDC.64 R40, c[0x0][0x438] ;  /* 0x00010e00ff281b82 */ /* 0x000ea20000000a00 */
[----:B------:R-:W-:Y:S02]  /*0860*/  SHF.L.U32 R135, R45, 0x10, RZ ;  /* 0x000000102d877819 */ /* 0x000fe400000006ff */
[----:B------:R-:W-:Y:S02]  /*0870*/  SHF.L.U32 R151, R55, 0x10, RZ ;  /* 0x0000001037977819 */ /* 0x000fe400000006ff */
[C---:B------:R-:W-:Y:S02]  /*0880*/  PRMT R142, R50.reuse, 0x7632, R142 ;  /* 0x00007632328e7816 */ /* 0x040fe4000000008e */
[----:B------:R-:W-:Y:S02]  /*0890*/  SHF.L.U32 R45, R50, 0x10, RZ ;  /* 0x00000010322d7819 */ /* 0x000fe400000006ff */
[----:B------:R-:W-:Y:S01]  /*08a0*/  SHF.L.U32 R0, R117, 0x10, RZ ;  /* 0x0000001075007819 */ /* 0x000fe200000006ff */
[----:B------:R-:W-:Y:S01]  /*08b0*/  FADD.FTZ R121, -R167, R120 ;  /* 0x00000078a7797221 */ /* 0x000fe20000010100 */
[----:B------:R-:W-:Y:S01]  /*08c0*/  PRMT R50, R53, 0x7632, R50 ;  /* 0x0000763235327816 */ /* 0x000fe20000000032 */
[----:B------:R-:W-:Y:S01]  /*08d0*/  FADD.FTZ R161, -R167, R47 ;  /* 0x0000002fa7a17221 */ /* 0x000fe20000010100 */
[----:B------:R-:W-:Y:S01]  /*08e0*/  PRMT R132, R43, 0x7632, R132 ;  /* 0x000076322b847816 */ /* 0x000fe20000000084 */
[----:B------:R-:W-:Y:S01]  /*08f0*/  FADD.FTZ R47, -R167, R151 ;  /* 0x00000097a72f7221 */ /* 0x000fe20000010100 */
[----:B------:R-:W-:-:S02]  /*0900*/  SHF.L.U32 R145, R43, 0x10, RZ ;  /* 0x000000102b917819 */ /* 0x000fc400000006ff */
[C---:B------:R-:W-:Y:S02]  /*0910*/  PRMT R138, R46.reuse, 0x7632, R138 ;  /* 0x000076322e8a7816 */ /* 0x040fe4000000008a */
[----:B------:R-:W-:Y:S01]  /*0920*/  SHF.L.U32 R140, R46, 0x10, RZ ;  /* 0x000000102e8c7819 */ /* 0x000fe200000006ff */
[----:B------:R-:W-:Y:S01]  /*0930*/  FADD.FTZ R151, -R167, R0 ;  /* 0x00000000a7977221 */ /* 0x000fe20000010100 */
[C---:B------:R-:W-:Y:S01]  /*0940*/  PRMT R46, R48.reuse, 0x7632, R46 ;  /* 0x00007632302e7816 */ /* 0x040fe2000000002e */
[----:B0-----:R-:W-:Y:S01]  /*0950*/  @P1 IMAD.WIDE.U32 R36, R113, 0x10, R36 ;  /* 0x0000001071241825 */ /* 0x001fe200078e0024 */
[----:B------:R-:W-:-:S03]  /*0960*/  SHF.L.U32 R43, R48, 0x10, RZ ;  /* 0x00000010302b7819 */ /* 0x000fc600000006ff */
[----:B------:R-:W-:Y:S01]  /*0970*/  FMUL.FTZ R0, R116, R121 ;  /* 0x0000007974007220 */ /* 0x000fe20000410000 */
[----:B------:R-:W-:Y:S02]  /*0980*/  PRMT R48, R52, 0x7632, R48 ;  /* 0x0000763234307816 */ /* 0x000fe40000000030 */
[----:B------:R-:W-:Y:S01]  /*0990*/  SHF.L.U32 R50, R50, 0x10, RZ ;  /* 0x0000001032327819 */ /* 0x000fe200000006ff */
[----:B-----5:R-:W-:Y:S01]  /*09a0*/  FMUL.FTZ R121, R24, R122 ;  /* 0x0000007a18797220 */ /* 0x020fe20000410000 */
[----:B------:R-:W-:Y:S01]  /*09b0*/  SHF.L.U32 R118, R118, 0x10, RZ ;  /* 0x0000001076767819 */ /* 0x000fe200000006ff */
[C---:B------:R-:W-:Y:S01]  /*09c0*/  FADD.FTZ R153, -R167.reuse, R135 ;  /* 0x00000087a7997221 */ /* 0x040fe20000010100 */
[----:B------:R-:W-:Y:S01]  /*09d0*/  SHF.L.U32 R48, R48, 0x10, RZ ;  /* 0x0000001030307819 */ /* 0x000fe200000006ff */
[----:B------:R-:W-:Y:S01]  /*09e0*/  FADD.FTZ R135, -R167, R50 ;  /* 0x00000032a7877221 */ /* 0x000fe20000010100 */
[----:B------:R0:W5:Y:S01]  /*09f0*/  @P1 LDG.E.128 R32, desc[UR8][R36.64] ;  /* 0x0000000824201981 */ /* 0x000162000c1e1d00 */
[----:B------:R-:W-:Y:S01]  /*0a00*/  FMUL.FTZ R50, R25, R118 ;  /* 0x0000007619327220 */ /* 0x000fe20000410000 */
[----:B------:R-:W-:Y:S01]  /*0a10*/  SHF.L.U32 R129, R129, 0x10, RZ ;  /* 0x0000001081817819 */ /* 0x000fe200000006ff */
[----:B------:R-:W-:Y:S01]  /*0a20*/  FADD.FTZ R165, -R167, R48 ;  /* 0x00000030a7a57221 */ /* 0x000fe20000010100 */
[----:B------:R-:W-:Y:S01]  /*0a30*/  SHF.L.U32 R52, R52, 0x10, RZ ;  /* 0x0000001034347819 */ /* 0x000fe200000006ff */
[----:B------:R-:W-:Y:S01]  /*0a40*/  FMUL.FTZ R48, R26, R126 ;  /* 0x0000007e1a307220 */ /* 0x000fe20000410000 */
[----:B------:R-:W-:Y:S01]  /*0a50*/  SHF.L.U32 R124, R124, 0x10, RZ ;  /* 0x000000107c7c7819 */ /* 0x000fe200000006ff */
[----:B0-----:R-:W-:Y:S01]  /*0a60*/  FADD.FTZ R37, RZ, R121 ;  /* 0x00000079ff257221 */ /* 0x001fe20000010000 */
[----:B------:R-:W-:Y:S01]  /*0a70*/  PRMT R148, R54, 0x7632, R148 ;  /* 0x0000763236947816 */ /* 0x000fe20000000094 */
[----:B-1----:R-:W-:-:S04]  /*0a80*/  @P1 IMAD.WIDE.U32 R38, R115, 0x10, R38 ;  /* 0x0000001073261825 */ /* 0x002fc800078e0026 */
[----:B------:R-:W-:Y:S01]  /*0a90*/  FADD.FTZ R37, R50, R37 ;  /* 0x0000002532257221 */ /* 0x000fe20000010000 */
[----:B------:R-:W-:Y:S01]  /*0aa0*/  SHF.L.U32 R54, R54, 0x10, RZ ;  /* 0x0000001036367819 */ /* 0x000fe200000006ff */
[C---:B------:R-:W-:Y:S01]  /*0ab0*/  FADD.FTZ R147, -R167.reuse, R129 ;  /* 0x00000081a7937221 */ /* 0x040fe20000010100 */
[----:B------:R-:W-:Y:S01]  /*0ac0*/  FADD.FTZ R129, -R167, R52 ;  /* 0x00000034a7817221 */ /* 0x000fe20000010100 */
[----:B------:R-:W-:Y:S01]  /*0ad0*/  FMUL.FTZ R52, R27, R124 ;  /* 0x0000007c1b347220 */ /* 0x000fe20000410000 */
[----:B------:R-:W-:Y:S01]  /*0ae0*/  FADD.FTZ R37, R48, R37 ;  /* 0x0000002530257221 */ /* 0x000fe20000010000 */
[----:B------:R-:W-:Y:S01]  /*0af0*/  SHF.L.U32 R119, R119, 0x10, RZ ;  /* 0x0000001077777819 */ /* 0x000fe200000006ff */
[----:B------:R0:W5:Y:S01]  /*0b00*/  @P1 LDG.E.128 R28, desc[UR8][R38.64] ;  /* 0x00000008261c1981 */ /* 0x000162000c1e1d00 */
[----:B------:R-:W-:Y:S02]  /*0b10*/  SHF.L.U32 R134, R134, 0x10, RZ ;  /* 0x0000001086867819 */ /* 0x000fe400000006ff */
[----:B------:R-:W-:Y:S01]  /*0b20*/  PRMT R150, R55, 0x7632, R150 ;  /* 0x0000763237967816 */ /* 0x000fe20000000096 */
[----:B------:R-:W-:Y:S01]  /*0b30*/  FADD.FTZ R55, -R167, R54 ;  /* 0x00000036a7377221 */ /* 0x000fe20000010100 */
[----:B------:R-:W-:Y:S01]  /*0b40*/  FMUL.FTZ R54, R20, R139 ;  /* 0x0000008b14367220 */ /* 0x000fe20000410000 */
[----:B------:R-:W-:Y:S01]  /*0b50*/  FADD.FTZ R37, R52, R37 ;  /* 0x0000002534257221 */ /* 0x000fe20000010000 */
[----:B------:R-:W-:Y:S01]  /*0b60*/  SHF.L.U32 R53, R53, 0x10, RZ ;  /* 0x0000001035357819 */ /* 0x000fe200000006ff */
[----:B--2---:R-:W-:Y:S01]  /*0b70*/  @P1 IMAD.WIDE.U32 R40, R114, 0x10, R40 ;  /* 0x0000001072281825 */ /* 0x004fe200078e0028 */
[----:B0-----:R-:W-:-:S03]  /*0b80*/  SHF.L.U32 R38, R130, 0x10, RZ ;  /* 0x0000001082267819 */ /* 0x001fc600000006ff */
[C---:B------:R-:W-:Y:S01]  /*0b90*/  FADD.FTZ R133, -R167.reuse, R119 ;  /* 0x00000077a7857221 */ /* 0x040fe20000010100 */
[--C-:B------:R-:W-:Y:S01]  /*0ba0*/  FADD.FTZ R155, -R167, R134.reuse ;  /* 0x00000086a79b7221 */ /* 0x100fe20000010100 */
[----:B------:R-:W-:Y:S01]  /*0bb0*/  PRMT R134, R56, 0x7632, R134 ;  /* 0x0000763238867816 */ /* 0x000fe20000000086 */
[----:B------:R-:W-:Y:S01]  /*0bc0*/  FADD.FTZ R37, R54, R37 ;  /* 0x0000002536257221 */ /* 0x000fe20000010000 */
[----:B------:R-:W-:Y:S01]  /*0bd0*/  SHF.L.U32 R119, R56, 0x10, RZ ;  /* 0x0000001038777819 */ /* 0x000fe200000006ff */
[----:B------:R-:W-:Y:S01]  /*0be0*/  FMUL.FTZ R56, R21, R38 ;  /* 0x0000002615387220 */ /* 0x000fe20000410000 */
[C-C-:B------:R-:W-:Y:S01]  /*0bf0*/  FADD.FTZ R157, -R167.reuse, R140.reuse ;  /* 0x0000008ca79d7221 */ /* 0x140fe20000010100 */
[----:B------:R-:W-:Y:S01]  /*0c00*/  FADD.FTZ R117, -R167, R53 ;  /* 0x00000035a7757221 */ /* 0x000fe20000010100 */
        /* <DEDUP_REMOVED lines=27> */
[----:B------:R-:W-:Y:S01]  /*0dc0*/  FADD.FTZ R141, -R167, R42 ;  /* 0x0000002aa78d7221 */ /* 0x000fe20000010100 */
[----:B------:R-:W-:Y:S01]  /*0dd0*/  FADD.FTZ R103, R124, R103 ;  /* 0x000000677c677221 */ /* 0x000fe20000010000 */
[C---:B------:R-:W-:Y:S01]  /*0de0*/  FFMA.FTZ R104, R133.reuse, R124, R104 ;  /* 0x0000007c85687223 */ /* 0x040fe20000010068 */
[----:B------:R-:W-:Y:S01]  /*0df0*/  SHF.L.U32 R42, R136, 0x10, RZ ;  /* 0x00000010882a7819 */ /* 0x000fe200000006ff */
[----:B------:R-:W-:Y:S01]  /*0e00*/  FMUL.FTZ R124, R18, R49 ;  /* 0x00000031127c7220 */ /* 0x000fe20000410000 */
[----:B------:R-:W-:Y:S01]  /*0e10*/  FADD.FTZ R39, R122, R37 ;  /* 0x000000257a277221 */ /* 0x000fe20000010000 */
[----:B------:R-:W-:Y:S01]  /*0e20*/  SHF.L.U32 R44, R44, 0x10, RZ ;  /* 0x000000102c2c7819 */ /* 0x000fe200000006ff */
        /* <DEDUP_REMOVED lines=8> */
[C---:B------:R-:W-:Y:S01]  /*0eb0*/  FADD.FTZ R149, -R167.reuse, R44 ;  /* 0x0000002ca7957221 */ /* 0x040fe20000010100 */
[----:B------:R-:W-:Y:S01]  /*0ec0*/  FADD.FTZ R159, -R167, R138 ;  /* 0x0000008aa79f7221 */ /* 0x000fe20000010100 */
[----:B------:R-:W-:Y:S01]  /*0ed0*/  FADD.FTZ R105, R126, R105 ;  /* 0x000000697e697221 */ /* 0x000fe20000010000 */
[----:B------:R-:W-:Y:S01]  /*0ee0*/  FFMA.FTZ R106, R125, R126, R106 ;  /* 0x0000007e7d6a7223 */ /* 0x000fe2000001006a */
[----:B------:R-:W-:Y:S01]  /*0ef0*/  SHF.L.U32 R44, R142, 0x10, RZ ;  /* 0x000000108e2c7819 */ /* 0x000fe200000006ff */
[----:B------:R-:W-:Y:S01]  /*0f00*/  FADD.FTZ R78, R139, R78 ;  /* 0x0000004e8b4e7221 */ /* 0x000fe20000010000 */
[----:B------:R-:W-:Y:S01]  /*0f10*/  PRMT R138, R57, 0x7632, R138 ;  /* 0x00007632398a7816 */ /* 0x000fe2000000008a */
[----:B------:R-:W-:Y:S01]  /*0f20*/  FFMA.FTZ R2, R137, R139, R2 ;  /* 0x0000008b89027223 */ /* 0x000fe20000010002 */
[----:B------:R-:W-:Y:S01]  /*0f30*/  FMUL.FTZ R126, R12, R45 ;  /* 0x0000002d0c7e7220 */ /* 0x000fe20000410000 */
[----:B------:R-:W-:Y:S01]  /*0f40*/  FADD.FTZ R39, R128, R39 ;  /* 0x0000002780277221 */ /* 0x000fe20000010000 */
[----:B------:R-:W-:Y:S01]  /*0f50*/  FMUL.FTZ R139, R116, R143 ;  /* 0x0000008f748b7220 */ /* 0x000fe20000410000 */
[----:B------:R-:W-:Y:S01]  /*0f60*/  FFMA.FTZ R36, R130, R56, R37 ;  /* 0x0000003882247223 */ /* 0x000fe20000010025 */
[----:B------:R-:W-:Y:S01]  /*0f70*/  PRMT R146, R51, 0x7632, R146 ;  /* 0x0000763233927816 */ /* 0x000fe20000000092 */
[----:B------:R-:W-:Y:S01]  /*0f80*/  FMUL.FTZ R136, R13, R44 ;  /* 0x0000002c0d887220 */ /* 0x000fe20000410000 */
[----:B------:R-:W-:Y:S01]  /*0f90*/  SHF.L.U32 R51, R51, 0x10, RZ ;  /* 0x0000001033337819 */ /* 0x000fe200000006ff */
[----:B------:R-:W-:Y:S01]  /*0fa0*/  FADD.FTZ R39, R126, R39 ;  /* 0x000000277e277221 */ /* 0x000fe20000010000 */
[----:B------:R-:W-:Y:S01]  /*0fb0*/  SHF.L.U32 R132, R134, 0x10, RZ ;  /* 0x0000001086847819 */ /* 0x000fe200000006ff */
[----:B------:R-:W-:Y:S01]  /*0fc0*/  FFMA.FTZ R37, R139, R58, R36 ;  /* 0x0000003a8b257223 */ /* 0x000fe20000010024 */
[----:B------:R-:W-:Y:S01]  /*0fd0*/  SHF.L.U32 R134, R138, 0x10, RZ ;  /* 0x000000108a867819 */ /* 0x000fe200000006ff */
[----:B------:R-:W-:Y:S01]  /*0fe0*/  FMUL.FTZ R138, R116, R147 ;  /* 0x00000093748a7220 */ /* 0x000fe20000410000 */
[----:B------:R-:W-:Y:S01]  /*0ff0*/  SHF.L.U32 R168, R146, 0x10, RZ ;  /* 0x0000001092a87819 */ /* 0x000fe200000006ff */
[----:B------:R-:W-:Y:S01]  /*1000*/  FADD.FTZ R39, R136, R39 ;  /* 0x0000002788277221 */ /* 0x000fe20000010000 */
[----:B------:R-:W-:Y:S01]  /*1010*/  FMUL.FTZ R142, R14, R51 ;  /* 0x000000330e8e7220 */ /* 0x000fe20000410000 */
[----:B------:R-:W-:Y:S01]  /*1020*/  FMUL.FTZ R141, R116, R149 ;  /* 0x00000095748d7220 */ /* 0x000fe20000410000 */
[----:B------:R-:W-:Y:S01]  /*1030*/  FFMA.FTZ R36, R138, R118, R37 ;  /* 0x000000768a247223 */ /* 0x000fe20000010025 */
[----:B------:R-:W-:Y:S01]  /*1040*/  SHF.L.U32 R131, R148, 0x10, RZ ;  /* 0x0000001094837819 */ /* 0x000fe200000006ff */
        /* <DEDUP_REMOVED lines=11> */
[----:B------:R-:W-:Y:S01]  /*1100*/  FADD.FTZ R39, R145, R148 ;  /* 0x0000009491277221 */ /* 0x000fe20000010000 */
[----:B------:R-:W-:Y:S01]  /*1110*/  SHF.L.U32 R57, R57, 0x10, RZ ;  /* 0x0000001039397819 */ /* 0x000fe200000006ff */
[C---:B------:R-:W-:Y:S01]  /*1120*/  FMUL.FTZ R150, R116.reuse, R155 ;  /* 0x0000009b74967220 */ /* 0x040fe20000410000 */
[----:B------:R-:W-:Y:S01]  /*1130*/  FFMA.FTZ R37, R147, R124, R36 ;  /* 0x0000007c93257223 */ /* 0x000fe20000010024 */
[----:B------:R-:W-:Y:S01]  /*1140*/  FMUL.FTZ R148, R9, R132 ;  /* 0x0000008409947220 */ /* 0x000fe20000410000 */
[----:B------:R-:W-:Y:S01]  /*1150*/  FMUL.FTZ R153, R116, R157 ;  /* 0x0000009d74997220 */ /* 0x000fe20000410000 */
[----:B------:R-:W-:Y:S01]  /*1160*/  FMUL.FTZ R149, R10, R57 ;  /* 0x000000390a957220 */ /* 0x000fe20000410000 */
[----:B------:R-:W-:Y:S01]  /*1170*/  FFMA.FTZ R36, R150, R128, R37 ;  /* 0x0000008096247223 */ /* 0x000fe20000010025 */
[----:B------:R-:W-:Y:S01]  /*1180*/  FADD.FTZ R152, R39, R148 ;  /* 0x0000009427987221 */ /* 0x000fe20000010000 */
[----:B------:R-:W-:Y:S01]  /*1190*/  SHF.L.U32 R144, R144, 0x10, RZ ;  /* 0x0000001090907819 */ /* 0x000fe200000006ff */
[----:B------:R-:W-:Y:S01]  /*11a0*/  FMUL.FTZ R156, R116, R159 ;  /* 0x0000009f749c7220 */ /* 0x000fe20000410000 */
[----:B------:R-:W-:Y:S01]  /*11b0*/  FFMA.FTZ R37, R153, R126, R36 ;  /* 0x0000007e99257223 */ /* 0x000fe20000010024 */
[----:B------:R-:W-:Y:S01]  /*11c0*/  FADD.FTZ R152, R152, R149 ;  /* 0x0000009598987221 */ /* 0x000fe20000010000 */
[----:B------:R-:W-:Y:S01]  /*11d0*/  FMUL.FTZ R151, R11, R134 ;  /* 0x000000860b977220 */ /* 0x000fe20000410000 */
[--C-:B------:R-:W-:Y:S01]  /*11e0*/  FADD.FTZ R163, -R167, R144.reuse ;  /* 0x00000090a7a37221 */ /* 0x100fe20000010100 */
[----:B------:R-:W-:Y:S01]  /*11f0*/  SHF.L.U32 R140, R140, 0x10, RZ ;  /* 0x000000108c8c7819 */ /* 0x000fe200000006ff */
[----:B------:R-:W-:Y:S01]  /*1200*/  FMUL.FTZ R157, R116, R161 ;  /* 0x000000a1749d7220 */ /* 0x000fe20000410000 */
[----:B------:R-:W-:Y:S01]  /*1210*/  FFMA.FTZ R36, R156, R136, R37 ;  /* 0x000000889c247223 */ /* 0x000fe20000010025 */
[----:B------:R-:W-:Y:S01]  /*1220*/  FADD.FTZ R39, R152, R151 ;  /* 0x0000009798277221 */ /* 0x000fe20000010000 */
[----:B------:R-:W-:Y:S01]  /*1230*/  FMUL.FTZ R152, R4, R53 ;  /* 0x0000003504987220 */ /* 0x000fe20000410000 */
[C---:B------:R-:W-:Y:S01]  /*1240*/  PRMT R144, R59.reuse, 0x7632, R144 ;  /* 0x000076323b907816 */ /* 0x040fe20000000090 */
[----:B------:R-:W-:Y:S01]  /*1250*/  FMUL.FTZ R158, R116, R163 ;  /* 0x000000a3749e7220 */ /* 0x000fe20000410000 */
[----:B------:R-:W-:Y:S01]  /*1260*/  SHF.L.U32 R59, R59, 0x10, RZ ;  /* 0x000000103b3b7819 */ /* 0x000fe200000006ff */
[----:B------:R-:W-:Y:S01]  /*1270*/  FFMA.FTZ R37, R157, R142, R36 ;  /* 0x0000008e9d257223 */ /* 0x000fe20000010024 */
[----:B------:R-:W-:Y:S01]  /*1280*/  FADD.FTZ R39, R39, R152 ;  /* 0x0000009827277221 */ /* 0x000fe20000010000 */
        /* <DEDUP_REMOVED lines=57> */
.L_x_2029:
[----:B------:R-:W-:Y:S05]  /*1620*/  BSYNC.RECONVERGENT B0 ;  /* 0x0000000000007941 */ /* 0x000fea0003800200 */
.L_x_2028:
        /* <DEDUP_REMOVED lines=190> */
[----:B------:R-:W-:-:S05]  /*2210*/  F2FP.BF16.F32.PACK_AB R44, R56, R145 ;  /* 0x00000091382c723e */ /* 0x000fca00000010ff */
[----:B------:R3:W-:Y:S01]  /*2220*/  STG.E.128 desc[UR8][R52.64], R44 ;  /* 0x0000002c34007986 */ /* 0x0007e2000c101d08 */
[----:B------:R-:W-:Y:S05]  /*2230*/  BRA `(.L_x_2032) ;  /* 0x0000001c00307947 */ /* 0x000fea0003800000 */
.L_x_2031:
        /* <DEDUP_REMOVED lines=135> */
.L_x_2030:
        /* <DEDUP_REMOVED lines=37> */
[----:B------:R-:W-:Y:S01]  /*2d00*/  PRMT R0, R90, 0x7632, R0 ;  /* 0x000076325a007816 */ /* 0x000fe20000000000 */
[----:B------:R-:W-:Y:S01]  /*2d10*/  FADD.FTZ R148, R148, -R53 ;  /* 0x8000003594947221 */ /* 0x000fe20000010000 */
[C---:B------:R-:W-:Y:S01]  /*2d20*/  FFMA.FTZ R51, R116.reuse, R51, R39 ;  /* 0x0000003374337223 */ /* 0x040fe20000010027 */
[C---:B------:R-:W-:Y:S01]  /*2d30*/  FFMA.FTZ R53, R116.reuse, R118, R41 ;  /* 0x0000007674357223 */ /* 0x040fe20000010029 */
[----:B------:R-:W-:Y:S01]  /*2d40*/  FFMA.FTZ R47, R116, R54, R37 ;  /* 0x00000036742f7223 */ /* 0x000fe20000010025 */
[----:B------:R-:W-:Y:S01]  /*2d50*/  SHF.L.U32 R39, R89, 0x10, RZ ;  /* 0x0000001059277819 */ /* 0x000fe200000006ff */
[----:B------:R-:W-:Y:S01]  /*2d60*/  FADD.FTZ R48, R48, -R125 ;  /* 0x8000007d30307221 */ /* 0x000fe20000010000 */
[----:B------:R-:W-:Y:S01]  /*2d70*/  SHF.L.U32 R41, R0, 0x10, RZ ;  /* 0x0000001000297819 */ /* 0x000fe200000006ff */
[--C-:B------:R-:W-:Y:S01]  /*2d80*/  FADD.FTZ R40, R145, -R36.reuse ;  /* 0x8000002491287221 */ /* 0x100fe20000010000 */
[----:B------:R-:W-:Y:S01]  /*2d90*/  SHF.L.U32 R37, R88, 0x10, RZ ;  /* 0x0000001058257819 */ /* 0x000fe200000006ff */
[----:B------:R-:W-:Y:S01]  /*2da0*/  FADD.FTZ R122, R122, -R43 ;  /* 0x8000002b7a7a7221 */ /* 0x000fe20000010000 */
[----:B------:R-:W-:Y:S01]  /*2db0*/  PRMT R36, R89, 0x7632, R36 ;  /* 0x0000763259247816 */ /* 0x000fe20000000024 */
[----:B------:R-:W-:Y:S01]  /*2dc0*/  FFMA.FTZ R43, R116, R48, R39 ;  /* 0x00000030742b7223 */ /* 0x000fe20000010027 */
[----:B------:R-:W-:Y:S01]  /*2dd0*/  PRMT R0, R88, 0x7632, R0 ;  /* 0x0000763258007816 */ /* 0x000fe20000000000 */
[----:B------:R-:W-:Y:S01]  /*2de0*/  FADD.FTZ R119, R128, -R45 ;  /* 0x8000002d80777221 */ /* 0x000fe20000010000 */
[C---:B------:R-:W-:Y:S01]  /*2df0*/  FFMA.FTZ R49, R116.reuse, R49, R41 ;  /* 0x0000003174317223 */ /* 0x040fe20000010029 */
[----:B------:R-:W-:Y:S01]  /*2e00*/  FFMA.FTZ R39, R116, R38, R37 ;  /* 0x0000002674277223 */ /* 0x000fe20000010025 */
        /* <DEDUP_REMOVED lines=20> */
[----:B------:R-:W-:Y:S01]  /*2f50*/  SHF.L.U32 R129, R34, 0x10, RZ ;  /* 0x0000001022817819 */ /* 0x000fe200000006ff */
[--C-:B------:R-:W-:Y:S01]  /*2f60*/  FFMA.FTZ R57, R116, R141, R37.reuse ;  /* 0x0000008d74397223 */ /* 0x100fe20000010025 */
[----:B------:R-:W-:Y:S01]  /*2f70*/  PRMT R37, R34, 0x7632, R37 ;  /* 0x0000763222257816 */ /* 0x000fe20000000025 */
[----:B------:R-:W-:Y:S01]  /*2f80*/  FADD.FTZ R142, R142, -R157 ;  /* 0x8000009d8e8e7221 */ /* 0x000fe20000010000 */
[----:B------:R-:W-:Y:S01]  /*2f90*/  SHF.L.U32 R55, R31, 0x10, RZ ;  /* 0x000000101f377819 */ /* 0x000fe200000006ff */
[----:B------:R-:W-:Y:S01]  /*2fa0*/  FADD.FTZ R127, R143, -R158 ;  /* 0x8000009e8f7f7221 */ /* 0x000fe20000010000 */
[C---:B------:R-:W-:Y:S01]  /*2fb0*/  FFMA.FTZ R143, R116.reuse, R42, R133 ;  /* 0x0000002a748f7223 */ /* 0x040fe20000010085 */
[C---:B------:R-:W-:Y:S01]  /*2fc0*/  FFMA.FTZ R137, R116.reuse, R152, R129 ;  /* 0x0000009874897223 */ /* 0x040fe20000010081 */
[----:B------:R-:W-:Y:S01]  /*2fd0*/  SHF.L.U32 R133, R37, 0x10, RZ ;  /* 0x0000001025857819 */ /* 0x000fe200000006ff */
[----:B------:R-:W-:Y:S01]  /*2fe0*/  FADD.FTZ R44, R149, -R44 ;  /* 0x8000002c952c7221 */ /* 0x000fe20000010000 */
[----:B------:R-:W-:Y:S01]  /*2ff0*/  SHF.L.U32 R131, R35, 0x10, RZ ;  /* 0x0000001023837819 */ /* 0x000fe200000006ff */
[----:B------:R-:W-:Y:S01]  /*3000*/  FFMA.FTZ R125, R116, R142, R55 ;  /* 0x0000008e747d7223 */ /* 0x000fe20000010037 */
[C---:B------:R-:W-:Y:S01]  /*3010*/  SHF.L.U32 R129, R33.reuse, 0x10, RZ ;  /* 0x0000001021817819 */ /* 0x040fe200000006ff */
[----:B------:R-:W-:Y:S01]  /*3020*/  FADD.FTZ R126, R126, -R153 ;  /* 0x800000997e7e7221 */ /* 0x000fe20000010000 */
[----:B------:R-:W-:Y:S01]  /*3030*/  PRMT R36, R33, 0x7632, R36 ;  /* 0x0000763221247816 */ /* 0x000fe20000000024 */
[----:B------:R-:W-:Y:S01]  /*3040*/  FFMA.FTZ R139, R116, R139, R133 ;  /* 0x0000008b748b7223 */ /* 0x000fe20000010085 */
[----:B------:R-:W-:Y:S01]  /*3050*/  SHF.L.U32 R37, R32, 0x10, RZ ;  /* 0x0000001020257819 */ /* 0x000fe200000006ff */
[----:B------:R-:W-:Y:S01]  /*3060*/  FFMA.FTZ R141, R116, R46, R131 ;  /* 0x0000002e748d7223 */ /* 0x000fe20000010083 */
[----:B------:R-:W-:Y:S01]  /*3070*/  SHF.L.U32 R55, R30, 0x10, RZ ;  /* 0x000000101e377819 */ /* 0x000fe200000006ff */
[C---:B------:R-:W-:Y:S01]  /*3080*/  FFMA.FTZ R133, R116.reuse, R44, R129 ;  /* 0x0000002c74857223 */ /* 0x040fe20000010081 */
[----:B------:R-:W-:Y:S01]  /*3090*/  PRMT R0, R29, 0x7632, R0 ;  /* 0x000076321d007816 */ /* 0x000fe20000000000 */
[----:B------:R-:W-:Y:S01]  /*30a0*/  FFMA.FTZ R129, R116, R40, R37 ;  /* 0x0000002874817223 */ /* 0x000fe20000010025 */
[----:B------:R-:W-:Y:S01]  /*30b0*/  SHF.L.U32 R131, R36, 0x10, RZ ;  /* 0x0000001024837819 */ /* 0x000fe200000006ff */
[----:B------:R-:W-:Y:S01]  /*30c0*/  FFMA.FTZ R121, R116, R126, R55 ;  /* 0x0000007e74797223 */ /* 0x000fe20000010037 */
[----:B------:R-:W0:Y:S01]  /*30d0*/  LDC.64 R36, c[0x0][0x468] ;  /* 0x00011a00ff247b82 */ /* 0x000e220000000a00 */
[----:B------:R-:W-:Y:S01]  /*30e0*/  SHF.L.U32 R55, R0, 0x10, RZ ;  /* 0x0000001000377819 */ /* 0x000fe200000006ff */
[----:B------:R-:W-:Y:S01]  /*30f0*/  FFMA.FTZ R127, R116, R127, R59 ;  /* 0x0000007f747f7223 */ /* 0x000fe2000001003b */
[----:B------:R-:W-:Y:S01]  /*3100*/  PRMT R0, R28, 0x7632, R0 ;  /* 0x000076321c007816 */ /* 0x000fe20000000000 */
[----:B------:R-:W-:Y:S01]  /*3110*/  FADD.FTZ R162, R151, -R162 ;  /* 0x800000a297a27221 */ /* 0x000fe20000010000 */
[C---:B------:R-:W-:Y:S01]  /*3120*/  FFMA.FTZ R45, R116.reuse, R52, R45 ;  /* 0x00000034742d7223 */ /* 0x040fe2000001002d */
[----:B------:R-:W-:Y:S01]  /*3130*/  FFMA.FTZ R119, R116, R119, R55 ;  /* 0x0000007774777223 */ /* 0x000fe20000010037 */
[----:B------:R-:W-:Y:S01]  /*3140*/  SHF.L.U32 R55, R0, 0x10, RZ ;  /* 0x0000001000377819 */ /* 0x000fe200000006ff */
[----:B------:R-:W-:Y:S01]  /*3150*/  FFMA.FTZ R41, R116, R50, R41 ;  /* 0x0000003274297223 */ /* 0x000fe20000010029 */
[----:B------:R-:W-:Y:S01]  /*3160*/  PRMT R0, R32, 0x7632, R0 ;  /* 0x0000763220007816 */ /* 0x000fe20000000000 */
[C---:B------:R-:W-:Y:S01]  /*3170*/  FFMA.FTZ R135, R116.reuse, R162, R131 ;  /* 0x000000a274877223 */ /* 0x040fe20000010083 */
[----:B------:R-:W-:Y:S01]  /*3180*/  FMUL.FTZ R38, R47, R112 ;  /* 0x000000702f267220 */ /* 0x000fe20000410000 */
[----:B------:R-:W-:Y:S01]  /*3190*/  FFMA.FTZ R59, R116, R122, R55 ;  /* 0x0000007a743b7223 */ /* 0x000fe20000010037 */
[----:B------:R-:W-:Y:S01]  /*31a0*/  SHF.L.U32 R55, R0, 0x10, RZ ;  /* 0x0000001000377819 */ /* 0x000fe200000006ff */
[-C--:B------:R-:W-:Y:S01]  /*31b0*/  FMUL.FTZ R42, R51, R112.reuse ;  /* 0x00000070332a7220 */ /* 0x080fe20000410000 */
        /* <DEDUP_REMOVED lines=42> */
.L_x_2033:
        /* <DEDUP_REMOVED lines=170> */
.L_x_2032:
[----:B0123--:R-:W0:Y:S01]  /*3f00*/  LDC.64 R36, c[0x0][0x380] ;  /* 0x0000e000ff247b82 */ /* 0x00fe220000000a00 */
[----:B------:R-:W-:Y:S01]  /*3f10*/  UPLOP3.LUT UP1, UPT, UPT, UPT, UP1, 0x40, 0x4 ;  /* 0x000000000004789c */ /* 0x000fe20003f2e810 */
        /* <DEDUP_REMOVED lines=12> */
[----:B-----5:R-:W-:Y:S02]  /*3fe0*/  MOV R32, R78 ;  /* 0x0000004e00207202 */ /* 0x020fe40000000f00 */
        /* <DEDUP_REMOVED lines=38> */
.L_x_2027:
        /* <DEDUP_REMOVED lines=21> */
.L_x_2035:
        /* <DEDUP_REMOVED lines=14> */
.L_x_10695:


//--------------------- .text._ZN10layer_norm13ln_bwd_kernelINS_13Kernel_traitsIf13__nv_bfloat16S2_S2_fjLj6144ELj1ELj1ELj8ELj16ENS_18Kernel_traits_baseILj6144EfS2_S2_S2_fjLj256EEEEELb0ELb0ELb1ELb0EEEvNS_9BwdParamsE --------------------------
	.section	.text._ZN10layer_norm13ln_bwd_kernelINS_13Kernel_traitsIf13__nv_bfloat16S2_S2_fjLj6144ELj1ELj1ELj8ELj16ENS_18Kernel_traits_baseILj6144EfS2_S2_S2_fjLj256EEEEELb0ELb0ELb1ELb0EEEvNS_9BwdParamsE,"ax",@progbits
	.align	128
        .global         _ZN10layer_norm13ln_bwd_kernelINS_13Kernel_traitsIf13__nv_bfloat16S2_S2_fjLj6144ELj1ELj1ELj8ELj16ENS_18Kernel_traits_baseILj6144EfS2_S2_S2_fjLj256EEEEELb0ELb0ELb1ELb0EEEvNS_9BwdParamsE
        .type           _ZN10layer_norm13ln_bwd_kernelINS_13Kernel_traitsIf13__nv_bfloat16S2_S2_fjLj6144ELj1ELj1ELj8ELj16ENS_18Kernel_traits_baseILj6144EfS2_S2_S2_fjLj256EEEEELb0ELb0ELb1ELb0EEEvNS_9BwdParamsE,@function
        .size           _ZN10layer_norm13ln_bwd_kernelINS_13Kernel_traitsIf13__nv_bfloat16S2_S2_fjLj6144ELj1ELj1ELj8ELj16ENS_18Kernel_traits_baseILj6144EfS2_S2_S2_fjLj256EEEEELb0ELb0ELb1ELb0EEEvNS_9BwdParamsE,(.L_x_10696 - _ZN10layer_norm13ln_bwd_kernelINS_13Kernel_traitsIf13__nv_bfloat16S2_S2_fjLj6144ELj1ELj1ELj8ELj16ENS_18Kernel_traits_baseILj6144EfS2_S2_S2_fjLj256EEEEELb0ELb0ELb1ELb0EEEvNS_9BwdParamsE)
        .other          _ZN10layer_norm13ln_bwd_kernelINS_13Kernel_traitsIf13__nv_bfloat16S2_S2_fjLj6144ELj1ELj1ELj8ELj16ENS_18Kernel_traits_baseILj6144EfS2_S2_S2_fjLj256EEEEELb0ELb0ELb1ELb0EEEvNS_9BwdParamsE,@"STO_CUDA_ENTRY STV_DEFAULT"
_ZN10layer_norm13ln_bwd_kernelINS_13Kernel_traitsIf13__nv_bfloat16S2_S2_fjLj6144ELj1ELj1ELj8ELj16ENS_18Kernel_traits_baseILj6144EfS2_S2_S2_fjLj256EEEEELb0ELb0ELb1ELb0EEEvNS_9BwdParamsE:
.text._ZN10layer_norm13ln_bwd_kernelINS_13Kernel_traitsIf13__nv_bfloat16S2_S2_fjLj6144ELj1ELj1ELj8ELj16ENS_18Kernel_traits_baseILj6144EfS2_S2_S2_fjLj256EEEEELb0ELb0ELb1ELb0EEEvNS_9BwdParamsE:
        /* <DEDUP_REMOVED lines=16> */
[----:B------:R-:W1:Y:S08]  /*0100*/  @P4 LDC.64 R8, c[0x0][0x3d0] ;  /* 0x0000f400ff084b82 */ /* 0x000e700000000a00 */
[----:B------:R-:W4:Y:S01]  /*0110*/  @P1 LDC.64 R4, c[0x0][0x3d0] ;  /* 0x0000f400ff041b82 */ /* 0x000f220000000a00 */
[C---:B0-----:R-:W-:Y:S01]  /*0120*/  @P3 IMAD.WIDE.U32 R6, R3.reuse, 0x20, R6 ;  /* 0x0000002003063825 */ /* 0x041fe200078e0006 */
[----:B------:R-:W-:-:S04]  /*0130*/  @P3 IADD3 R3, PT, PT, R3, 0x100, RZ ;  /* 0x0000010003033810 */ /* 0x000fc80007ffe0ff */
[----:B--2---:R0:W5:Y:S01]  /*0140*/  @P3 LDG.E.128 R80, desc[UR10][R6.64] ;  /* 0x0000000a06503981 */ /* 0x004162000c1e1d00 */
[----:B-1----:R-:W-:-:S03]  /*0150*/  @P4 IMAD.WIDE.U32 R8, R3, 0x20, R8 ;  /* 0x0000002003084825 */ /* 0x002fc600078e0008 */
[----:B------:R0:W5:Y:S04]  /*0160*/  @P3 LDG.E.128 R76, desc[UR10][R6.64+0x10] ;  /* 0x0000100a064c3981 */ /* 0x000168000c1e1d00 */
[----:B------:R0:W5:Y:S01]  /*0170*/  @P4 LDG.E.128 R72, desc[UR10][R8.64] ;  /* 0x0000000a08484981 */ /* 0x000162000c1e1d00 */
[----:B----4-:R-:W-:-:S03]  /*0180*/  @P1 IMAD.WIDE.U32 R4, R161, 0x20, R4 ;  /* 0x00000020a1041825 */ /* 0x010fc600078e0004 */
[----:B------:R0:W5:Y:S04]  /*0190*/  @P4 LDG.E.128 R68, desc[UR10][R8.64+0x10] ;  /* 0x0000100a08444981 */ /* 0x000168000c1e1d00 */
[----:B------:R0:W5:Y:S04]  /*01a0*/  @P1 LDG.E.128 R64, desc[UR10][R4.64] ;  /* 0x0000000a04401981 */ /* 0x000168000c1e1d00 */
[----:B------:R0:W5:Y:S01]  /*01b0*/  @P1 LDG.E.128 R60, desc[UR10][R4.64+0x10] ;  /* 0x0000100a043c1981 */ /* 0x000162000c1e1d00 */
[----:B------:R-:W1:Y:S01]  /*01c0*/  S2UR UR4, SR_CTAID.X ;  /* 0x00000000000479c3 */ /* 0x000e620000002500 */
[----:B------:R-:W-:-:S02]  /*01d0*/  CS2R R56, SRZ ;  /* 0x0000000000387805 */ /* 0x000fc4000001ff00 */
[----:B------:R-:W-:Y:S02]  /*01e0*/  CS2R R58, SRZ ;  /* 0x00000000003a7805 */ /* 0x000fe4000001ff00 */
[----:B------:R-:W-:Y:S02]  /*01f0*/  CS2R R52, SRZ ;  /* 0x0000000000347805 */ /* 0x000fe4000001ff00 */
[----:B------:R-:W-:Y:S02]  /*0200*/  CS2R R54, SRZ ;  /* 0x0000000000367805 */ /* 0x000fe4000001ff00 */
[----:B------:R-:W-:Y:S02]  /*0210*/  CS2R R48, SRZ ;  /* 0x0000000000307805 */ /* 0x000fe4000001ff00 */
        /* <DEDUP_REMOVED lines=52> */
.L_x_2085:
[----:B0-----:R-:W0:Y:S08]  /*0560*/  LDC.64 R98, c[0x0][0x3f8] ;  /* 0x0000fe00ff627b82 */ /* 0x001e300000000a00 */
[----:B-1----:R-:W1:Y:S08]  /*0570*/  LDC.64 R96, c[0x0][0x3c8] ;  /* 0x0000f200ff607b82 */ /* 0x002e700000000a00 */
[----:B------:R-:W2:Y:S01]  /*0580*/  LDC.64 R100, c[0x0][0x3f0] ;  /* 0x0000fc00ff647b82 */ /* 0x000ea20000000a00 */
        /* <DEDUP_REMOVED lines=48> */
[----:B------:R-:W-:Y:S02]  /*0890*/  IADD3 R105, PT, PT, R105, 0x100, RZ ;  /* 0x0000010069697810 */ /* 0x000fe40007ffe0ff */
[----:B--2---:R-:W-:Y:S02]  /*08a0*/  PRMT R3, R96, 0x7632, R3 ;  /* 0x0000763260037816 */ /* 0x004fe40000000003 */
[----:B------:R-:W-:Y:S02]  /*08b0*/  SHF.L.U32 R115, R97, 0x10, RZ ;  /* 0x0000001061737819 */ /* 0x000fe400000006ff */
[C---:B------:R-:W-:Y:S02]  /*08c0*/  PRMT R116, R99.reuse, 0x7632, R116 ;  /* 0x0000763263747816 */ /* 0x040fe40000000074 */
[----:B------:R-:W-:Y:S01]  /*08d0*/  SHF.L.U32 R121, R99, 0x10, RZ ;  /* 0x0000001063797819 */ /* 0x000fe200000006ff */
[----:B------:R-:W-:Y:S01]  /*08e0*/  FADD.FTZ R115, -R104, R115 ;  /* 0x0000007368737221 */ /* 0x000fe20000010100 */
[----:B------:R-:W-:-:S02]  /*08f0*/  SHF.L.U32 R99, R3, 0x10, RZ ;  /* 0x0000001003637819 */ /* 0x000fc400000006ff */
[----:B------:R-:W-:Y:S01]  /*0900*/  SHF.L.U32 R107, R96, 0x10, RZ ;  /* 0x00000010606b7819 */ /* 0x000fe200000006ff */
[----:B------:R-:W-:Y:S01]  /*0910*/  FADD.FTZ R121, -R104, R121 ;  /* 0x0000007968797221 */ /* 0x000fe20000010100 */
[----:B------:R-:W-:Y:S01]  /*0920*/  SHF.L.U32 R117, R98, 0x10, RZ ;  /* 0x0000001062757819 */ /* 0x000fe200000006ff */
[C---:B------:R-:W-:Y:S01]  /*0930*/  FADD.FTZ R99, -R104.reuse, R99 ;  /* 0x0000006368637221 */ /* 0x040fe20000010100 */
[----:B------:R-:W-:Y:S01]  /*0940*/  PRMT R111, R97, 0x7632, R111 ;  /* 0x00007632616f7816 */ /* 0x000fe2000000006f */
[----:B------:R-:W-:Y:S01]  /*0950*/  FADD.FTZ R107, -R104, R107 ;  /* 0x0000006b686b7221 */ /* 0x000fe20000010100 */
[----:B------:R-:W-:Y:S01]  /*0960*/  PRMT R114, R98, 0x7632, R114 ;  /* 0x0000763262727816 */ /* 0x000fe20000000072 */
[----:B0-----:R-:W-:Y:S01]  /*0970*/  FADD.FTZ R113, -R104, R117 ;  /* 0x0000007568717221 */ /* 0x001fe20000010100 */
[----:B---3--:R-:W-:Y:S01]  /*0980*/  PRMT R96, R100, 0x7632, R96 ;  /* 0x0000763264607816 */ /* 0x008fe20000000060 */
[----:B-----5:R-:W-:Y:S01]  /*0990*/  FMUL.FTZ R120, R110, R99 ;  /* 0x000000636e787220 */ /* 0x020fe20000410000 */
[----:B------:R-:W-:Y:S01]  /*09a0*/  SHF.L.U32 R97, R100, 0x10, RZ ;  /* 0x0000001064617819 */ /* 0x000fe200000006ff */
[----:B------:R-:W-:Y:S01]  /*09b0*/  FMUL.FTZ R3, R110, R107 ;  /* 0x0000006b6e037220 */ /* 0x000fe20000410000 */
[----:B------:R-:W-:Y:S01]  /*09c0*/  PRMT R100, R102, 0x7632, R100 ;  /* 0x0000763266647816 */ /* 0x000fe20000000064 */
[----:B------:R-:W-:Y:S01]  /*09d0*/  FMUL.FTZ R113, R110, R113 ;  /* 0x000000716e717220 */ /* 0x000fe20000410000 */
[----:B------:R-:W-:Y:S01]  /*09e0*/  SHF.L.U32 R119, R102, 0x10, RZ ;  /* 0x0000001066777819 */ /* 0x000fe200000006ff */
[-C--:B------:R-:W-:Y:S01]  /*09f0*/  FMUL.FTZ R112, R64, R97.reuse ;  /* 0x0000006140707220 */ /* 0x080fe20000410000 */
[----:B------:R-:W-:Y:S01]  /*0a00*/  PRMT R98, R101, 0x7632, R98 ;  /* 0x0000763265627816 */ /* 0x000fe20000000062 */
[----:B------:R-:W-:Y:S01]  /*0a10*/  FADD.FTZ R32, R32, R97 ;  /* 0x0000006120207221 */ /* 0x000fe20000010000 */
[----:B------:R-:W-:Y:S01]  /*0a20*/  PRMT R102, R103, 0x7632, R102 ;  /* 0x0000763267667816 */ /* 0x000fe20000000066 */
[----:B------:R-:W-:Y:S01]  /*0a30*/  FFMA.FTZ R56, R3, R97, R56 ;  /* 0x0000006103387223 */ /* 0x000fe20000010038 */
[----:B------:R-:W-:Y:S01]  /*0a40*/  SHF.L.U32 R123, R103, 0x10, RZ ;  /* 0x00000010677b7819 */ /* 0x000fe200000006ff */
[----:B------:R-:W-:Y:S01]  /*0a50*/  FFMA.FTZ R97, R3, R112, RZ ;  /* 0x0000007003617223 */ /* 0x000fe200000100ff */
[----:B------:R-:W-:Y:S01]  /*0a60*/  SHF.L.U32 R101, R101, 0x10, RZ ;  /* 0x0000001065657819 */ /* 0x000fe200000006ff */
[----:B------:R-:W-:Y:S01]  /*0a70*/  FADD.FTZ R28, R28, R119 ;  /* 0x000000771c1c7221 */ /* 0x000fe20000010000 */
[----:B------:R-:W-:Y:S01]  /*0a80*/  SHF.L.U32 R103, R111, 0x10, RZ ;  /* 0x000000106f677819 */ /* 0x000fe200000006ff */
[----:B------:R-:W-:Y:S01]  /*0a90*/  FMUL.FTZ R111, R110, R115 ;  /* 0x000000736e6f7220 */ /* 0x000fe20000410000 */
[----:B------:R-:W-:Y:S01]  /*0aa0*/  SHF.L.U32 R117, R114, 0x10, RZ ;  /* 0x0000001072757819 */ /* 0x000fe200000006ff */
[----:B------:R-:W-:Y:S01]  /*0ab0*/  FADD.FTZ R34, R34, R101 ;  /* 0x0000006522227221 */ /* 0x000fe20000010000 */
[----:B------:R-:W-:Y:S01]  /*0ac0*/  SHF.L.U32 R96, R96, 0x10, RZ ;  /* 0x0000001060607819 */ /* 0x000fe200000006ff */
[-C--:B------:R-:W-:Y:S01]  /*0ad0*/  FFMA.FTZ R58, R111, R101.reuse, R58 ;  /* 0x000000656f3a7223 */ /* 0x080fe2000001003a */
[----:B------:R-:W-:Y:S01]  /*0ae0*/  FMUL.FTZ R114, R66, R101 ;  /* 0x0000006542727220 */ /* 0x000fe20000410000 */
[C---:B------:R-:W-:Y:S01]  /*0af0*/  FADD.FTZ R101, -R104.reuse, R117 ;  /* 0x0000007568657221 */ /* 0x040fe20000010100 */
[----:B------:R-:W-:Y:S01]  /*0b00*/  FADD.FTZ R103, -R104, R103 ;  /* 0x0000006768677221 */ /* 0x000fe20000010100 */
[----:B------:R-:W-:Y:S01]  /*0b10*/  FADD.FTZ R33, R33, R96 ;  /* 0x0000006021217221 */ /* 0x000fe20000010000 */
[-C--:B------:R-:W-:Y:S01]  /*0b20*/  FFMA.FTZ R57, R120, R96.reuse, R57 ;  /* 0x0000006078397223 */ /* 0x080fe20000010039 */
[----:B------:R-:W-:Y:S01]  /*0b30*/  FMUL.FTZ R117, R65, R96 ;  /* 0x0000006041757220 */ /* 0x000fe20000410000 */
[----:B------:R-:W-:Y:S01]  /*0b40*/  FADD.FTZ R96, RZ, R112 ;  /* 0x00000070ff607221 */ /* 0x000fe20000010000 */
[----:B------:R-:W-:Y:S01]  /*0b50*/  SHF.L.U32 R98, R98, 0x10, RZ ;  /* 0x0000001062627819 */ /* 0x000fe200000006ff */
[----:B------:R-:W-:Y:S01]  /*0b60*/  FMUL.FTZ R122, R110, R103 ;  /* 0x000000676e7a7220 */ /* 0x000fe20000410000 */
[----:B------:R-:W-:Y:S01]  /*0b70*/  SHF.L.U32 R107, R116, 0x10, RZ ;  /* 0x00000010746b7819 */ /* 0x000fe200000006ff */
[----:B------:R-:W-:Y:S01]  /*0b80*/  FADD.FTZ R99, R96, R117 ;  /* 0x0000007560637221 */ /* 0x000fe20000010000 */
[----:B------:R-:W-:Y:S01]  /*0b90*/  FFMA.FTZ R96, R120, R117, R97 ;  /* 0x0000007578607223 */ /* 0x000fe20000010061 */
[-C--:B------:R-:W-:Y:S01]  /*0ba0*/  FFMA.FTZ R52, R113, R119.reuse, R52 ;  /* 0x0000007771347223 */ /* 0x080fe20000010034 */
[----:B------:R-:W-:Y:S01]  /*0bb0*/  FMUL.FTZ R116, R60, R119 ;  /* 0x000000773c747220 */ /* 0x000fe20000410000 */
[----:B------:R-:W-:Y:S01]  /*0bc0*/  FADD.FTZ R35, R35, R98 ;  /* 0x0000006223237221 */ /* 0x000fe20000010000 */
[-C--:B------:R-:W-:Y:S01]  /*0bd0*/  FFMA.FTZ R59, R122, R98.reuse, R59 ;  /* 0x000000627a3b7223 */ /* 0x080fe2000001003b */
        /* <DEDUP_REMOVED lines=28> */
.L_x_2040:
[----:B----4-:R-:W-:Y:S05]  /*0da0*/  BSYNC.RECONVERGENT B1 ;  /* 0x0000000000017941 */ /* 0x010fea0003800200 */
.L_x_2039:
        /* <DEDUP_REMOVED lines=15> */
[----:B--2---:R-:W-:Y:S02]  /*0ea0*/  SHF.L.U32 R161, R98, 0x10, RZ ;  /* 0x0000001062a17819 */ /* 0x004fe400000006ff */
[C---:B------:R-:W-:Y:S02]  /*0eb0*/  SHF.L.U32 R127, R96.reuse, 0x10, RZ ;  /* 0x00000010607f7819 */ /* 0x040fe400000006ff */
[----:B------:R-:W-:Y:S01]  /*0ec0*/  PRMT R125, R96, 0x7632, R125 ;  /* 0x00007632607d7816 */ /* 0x000fe2000000007d */
[----:B0-----:R-:W-:Y:S01]  /*0ed0*/  FADD.FTZ R129, -R104, R161 ;  /* 0x000000a168817221 */ /* 0x001fe20000010100 */
[----:B------:R-:W-:Y:S01]  /*0ee0*/  PRMT R132, R98, 0x7632, R132 ;  /* 0x0000763262847816 */ /* 0x000fe20000000084 */
[----:B------:R-:W-:Y:S01]  /*0ef0*/  FADD.FTZ R127, -R104, R127 ;  /* 0x0000007f687f7221 */ /* 0x000fe20000010100 */
[C---:B------:R-:W-:Y:S01]  /*0f00*/  PRMT R130, R97.reuse, 0x7632, R130 ;  /* 0x0000763261827816 */ /* 0x040fe20000000082 */
[----:B-----5:R-:W-:Y:S01]  /*0f10*/  FMUL.FTZ R129, R110, R129 ;  /* 0x000000816e817220 */ /* 0x020fe20000410000 */
[----:B------:R-:W-:-:S02]  /*0f20*/  SHF.L.U32 R137, R97, 0x10, RZ ;  /* 0x0000001061897819 */ /* 0x000fc400000006ff */
[----:B------:R-:W-:Y:S02]  /*0f30*/  PRMT R98, R99, 0x7632, R98 ;  /* 0x0000763263627816 */ /* 0x000fe40000000062 */
[----:B---3--:R-:W-:Y:S01]  /*0f40*/  PRMT R96, R100, 0x7632, R96 ;  /* 0x0000763264607816 */ /* 0x008fe20000000060 */
[----:B------:R-:W-:Y:S01]  /*0f50*/  FADD.FTZ R137, -R104, R137 ;  /* 0x0000008968897221 */ /* 0x000fe20000010100 */
[----:B------:R-:W-:Y:S02]  /*0f60*/  SHF.L.U32 R97, R100, 0x10, RZ ;  /* 0x0000001064617819 */ /* 0x000fe400000006ff */
        /* <DEDUP_REMOVED lines=12> */
[C---:B------:R-:W-:Y:S01]  /*1030*/  PRMT R99, R101.reuse, 0x7632, R99 ;  /* 0x0000763265637816 */ /* 0x040fe20000000063 */
        /* <DEDUP_REMOVED lines=12> */
[----:B------:R-:W-:Y:S01]  /*1100*/  FADD.FTZ R139, -R104, R139 ;  /* 0x0000008b688b7221 */ /* 0x000fe20000010100 */
[----:B------:R-:W-:Y:S01]  /*1110*/  FFMA.FTZ R96, R136, R133, R97 ;  /* 0x0000008588607223 */ /* 0x000fe20000010061 */
[----:B------:R-:W-:Y:S01]  /*1120*/  PRMT R131, R102, 0x7632, R131 ;  /* 0x0000763266837816 */ /* 0x000fe20000000083 */
[----:B------:R-:W-:Y:S01]  /*1130*/  FADD.FTZ R25, R25, R98 ;  /* 0x0000006219197221 */ /* 0x000fe20000010000 */
[----:B------:R-:W-:Y:S01]  /*1140*/  FFMA.FTZ R49, R136, R98, R49 ;  /* 0x0000006288317223 */ /* 0x000fe20000010031 */
        /* <DEDUP_REMOVED lines=8> */
[C---:B------:R-:W-:Y:S01]  /*11d0*/  PRMT R134, R103.reuse, 0x7632, R134 ;  /* 0x0000763267867816 */ /* 0x040fe20000000086 */
[----:B------:R-:W-:Y:S01]  /*11e0*/  FADD.FTZ R163, -R104, R163 ;  /* 0x000000a368a37221 */ /* 0x000fe20000010100 */
[----:B------:R-:W-:Y:S01]  /*11f0*/  SHF.L.U32 R103, R103, 0x10, RZ ;  /* 0x0000001067677819 */ /* 0x000fe200000006ff */
[----:B------:R-:W-:Y:S01]  /*1200*/  FMUL.FTZ R140, R110, R161 ;  /* 0x000000a16e8c7220 */ /* 0x000fe20000410000 */
[----:B------:R-:W-:Y:S01]  /*1210*/  FMUL.FTZ R137, R77, R102 ;  /* 0x000000664d897220 */ /* 0x000fe20000410000 */
        /* <DEDUP_REMOVED lines=24> */
.L_x_2042:
[----:B------:R-:W-:Y:S05]  /*13a0*/  BSYNC.RECONVERGENT B1 ;  /* 0x0000000000017941 */ /* 0x000fea0003800200 */
.L_x_2041:
        /* <DEDUP_REMOVED lines=17> */
[C---:B------:R-:W-:Y:S02]  /*14c0*/  SHF.L.U32 R147, R102.reuse, 0x10, RZ ;  /* 0x0000001066937819 */ /* 0x040fe400000006ff */
[----:B------:R-:W-:Y:S01]  /*14d0*/  PRMT R100, R102, 0x7632, R100 ;  /* 0x0000763266647816 */ /* 0x000fe20000000064 */
[C---:B------:R-:W-:Y:S01]  /*14e0*/  FADD.FTZ R141, -R104.reuse, R141 ;  /* 0x0000008d688d7221 */ /* 0x040fe20000010100 */
[C---:B------:R-:W-:Y:S01]  /*14f0*/  PRMT R102, R103.reuse, 0x7632, R102 ;  /* 0x0000763267667816 */ /* 0x040fe20000000066 */
[----:B0-----:R-:W-:Y:S01]  /*1500*/  FADD.FTZ R145, -R104, R147 ;  /* 0x0000009368917221 */ /* 0x001fe20000010100 */
[----:B------:R-:W-:Y:S01]  /*1510*/  SHF.L.U32 R103, R103, 0x10, RZ ;  /* 0x0000001067677819 */ /* 0x000fe200000006ff */
[----:B-----5:R-:W-:Y:S01]  /*1520*/  FMUL.FTZ R143, R110, R143 ;  /* 0x0000008f6e8f7220 */ /* 0x020fe20000410000 */
[----:B------:R-:W-:Y:S01]  /*1530*/  SHF.L.U32 R101, R106, 0x10, RZ ;  /* 0x000000106a657819 */ /* 0x000fe200000006ff */
[----:B------:R-:W-:Y:S01]  /*1540*/  FMUL.FTZ R145, R110, R145 ;  /* 0x000000916e917220 */ /* 0x000fe20000410000 */
[----:B------:R-:W-:Y:S01]  /*1550*/  SHF.L.U32 R147, R100, 0x10, RZ ;  /* 0x0000001064937819 */ /* 0x000fe200000006ff */
[----:B------:R-:W-:Y:S01]  /*1560*/  FADD.FTZ R149, -R104, R103 ;  /* 0x0000006768957221 */ /* 0x000fe20000010100 */
[----:B---3--:R-:W-:Y:S01]  /*1570*/  PRMT R100, R96, 0x7632, R100 ;  /* 0x0000763260647816 */ /* 0x008fe20000000064 */
[----:B------:R-:W-:Y:S01]  /*1580*/  FADD.FTZ R103, -R104, R101 ;  /* 0x0000006568677221 */ /* 0x000fe20000010100 */
[----:B------:R-:W-:Y:S01]  /*1590*/  SHF.L.U32 R101, R96, 0x10, RZ ;  /* 0x0000001060657819 */ /* 0x000fe200000006ff */
[----:B------:R-:W-:Y:S01]  /*15a0*/  FADD.FTZ R153, -R104, R147 ;  /* 0x0000009368997221 */ /* 0x000fe20000010100 */
[----:B------:R-:W-:Y:S01]  /*15b0*/  SHF.L.U32 R105, R105, 0x10, RZ ;  /* 0x0000001069697819 */ /* 0x000fe200000006ff */
[----:B------:R-:W-:Y:S01]  /*15c0*/  FMUL.FTZ R141, R110, R141 ;  /* 0x0000008d6e8d7220 */ /* 0x000fe20000410000 */
[----:B------:R-:W-:Y:S01]  /*15d0*/  SHF.L.U32 R147, R98, 0x10, RZ ;  /* 0x0000001062937819 */ /* 0x000fe200000006ff */
[----:B------:R-:W-:Y:S01]  /*15e0*/  FMUL.FTZ R144, R72, R101 ;  /* 0x0000006548907220 */ /* 0x000fe20000410000 */
[C---:B------:R-:W-:Y:S01]  /*15f0*/  PRMT R96, R97.reuse, 0x7632, R96 ;  /* 0x0000763261607816 */ /* 0x040fe20000000060 */
[----:B------:R-:W-:Y:S01]  /*1600*/  FADD.FTZ R105, -R104, R105 ;  /* 0x0000006968697221 */ /* 0x000fe20000010100 */
[----:B------:R-:W-:Y:S01]  /*1610*/  SHF.L.U32 R97, R97, 0x10, RZ ;  /* 0x0000001061617819 */ /* 0x000fe200000006ff */
[----:B------:R-:W-:Y:S01]  /*1620*/  FADD.FTZ R12, R12, R147 ;  /* 0x000000930c0c7221 */ /* 0x000fe20000010000 */
[----:B------:R-:W-:Y:S01]  /*1630*/  SHF.L.U32 R100, R100, 0x10, RZ ;  /* 0x0000001064647819 */ /* 0x000fe200000006ff */
[-C--:B------:R-:W-:Y:S01]  /*1640*/  FFMA.FTZ R36, R145, R147.reuse, R36 ;  /* 0x0000009391247223 */ /* 0x080fe20000010024 */
[----:B------:R-:W-:Y:S01]  /*1650*/  SHF.L.U32 R151, R102, 0x10, RZ ;  /* 0x0000001066977819 */ /* 0x000fe200000006ff */
[----:B------:R-:W-:Y:S01]  /*1660*/  FMUL.FTZ R148, R68, R147 ;  /* 0x0000009344947220 */ /* 0x000fe20000410000 */
[----:B------:R-:W-:Y:S01]  /*1670*/  PRMT R102, R98, 0x7632, R102 ;  /* 0x0000763262667816 */ /* 0x000fe20000000066 */
[----:B------:R-:W-:Y:S01]  /*1680*/  FMUL.FTZ R147, R110, R149 ;  /* 0x000000956e937220 */ /* 0x000fe20000410000 */
[----:B------:R-:W-:Y:S01]  /*1690*/  SHF.L.U32 R98, R96, 0x10, RZ ;  /* 0x0000001060627819 */ /* 0x000fe200000006ff */
[----:B------:R-:W-:Y:S01]  /*16a0*/  FADD.FTZ R18, R18, R97 ;  /* 0x0000006112127221 */ /* 0x000fe20000010000 */
[-C--:B------:R-:W-:Y:S01]  /*16b0*/  FFMA.FTZ R42, R143, R97.reuse, R42 ;  /* 0x000000618f2a7223 */ /* 0x080fe2000001002a */
[----:B------:R-:W-:Y:S01]  /*16c0*/  FMUL.FTZ R146, R74, R97 ;  /* 0x000000614a927220 */ /* 0x000fe20000410000 */
[----:B------:R-:W-:Y:S01]  /*16d0*/  FADD.FTZ R96, R107, R144 ;  /* 0x000000906b607221 */ /* 0x000fe20000010000 */
[----:B------:R-:W-:Y:S01]  /*16e0*/  FMUL.FTZ R149, R73, R100 ;  /* 0x0000006449957220 */ /* 0x000fe20000410000 */
[----:B------:R-:W-:Y:S01]  /*16f0*/  FMUL.FTZ R150, R110, R105 ;  /* 0x000000696e967220 */ /* 0x000fe20000410000 */
[----:B------:R-:W-:Y:S01]  /*1700*/  FFMA.FTZ R97, R141, R144, R160 ;  /* 0x000000908d617223 */ /* 0x000fe200000100a0 */
[----:B------:R-:W-:Y:S01]  /*1710*/  FADD.FTZ R161, -R104, R151 ;  /* 0x0000009768a17221 */ /* 0x000fe20000010100 */
[C---:B------:R-:W-:Y:S01]  /*1720*/  PRMT R104, R99.reuse, 0x7632, R104 ;  /* 0x0000763263687816 */ /* 0x040fe20000000068 */
[----:B------:R-:W-:Y:S01]  /*1730*/  FMUL.FTZ R152, R110, R103 ;  /* 0x000000676e987220 */ /* 0x000fe20000410000 */
[----:B------:R-:W-:Y:S01]  /*1740*/  SHF.L.U32 R155, R99, 0x10, RZ ;  /* 0x00000010639b7819 */ /* 0x000fe200000006ff */
[----:B------:R-:W-:Y:S01]  /*1750*/  FADD.FTZ R99, R96, R149 ;  /* 0x0000009560637221 */ /* 0x000fe20000010000 */
[----:B------:R-:W-:Y:S01]  /*1760*/  FFMA.FTZ R96, R150, R149, R97 ;  /* 0x0000009596607223 */ /* 0x000fe20000010061 */
        /* <DEDUP_REMOVED lines=14> */
[----:B------:R-:W-:Y:S01]  /*1850*/  FADD.FTZ R14, R14, R155 ;  /* 0x0000009b0e0e7221 */ /* 0x000fe20000010000 */
[----:B------:R-:W-:Y:S01]  /*1860*/  FADD.FTZ R99, R98, R153 ;  /* 0x0000009962637221 */ /* 0x000fe20000010000 */
[----:B------:R-:W-:Y:S01]  /*1870*/  FFMA.FTZ R96, R154, R153, R97 ;  /* 0x000000999a607223 */ /* 0x000fe20000010061 */
        /* <DEDUP_REMOVED lines=16> */
.L_x_2038:
        /* <DEDUP_REMOVED lines=23> */
.L_x_2043:
[----:B----4-:R-:W-:Y:S05]  /*1af0*/  BSYNC.RECONVERGENT B0 ;  /* 0x0000000000007941 */ /* 0x010fea0003800200 */
.L_x_2037:
        /* <DEDUP_REMOVED lines=32> */
.L_x_2045:
[----:B------:R-:W-:Y:S05]  /*1d00*/  BSYNC.RECONVERGENT B0 ;  /* 0x0000000000007941 */ /* 0x000fea0003800200 */
.L_x_2044:
        /* <DEDUP_REMOVED lines=71> */
.L_x_2050:
        /* <DEDUP_REMOVED lines=9> */
.L_x_2051:
        /* <DEDUP_REMOVED lines=9> */
.L_x_2052:
        /* <DEDUP_REMOVED lines=9> */
.L_x_2053:
        /* <DEDUP_REMOVED lines=9> */
.L_x_2054:
        /* <DEDUP_REMOVED lines=9> */
.L_x_2055:
        /* <DEDUP_REMOVED lines=9> */
.L_x_2056:
        /* <DEDUP_REMOVED lines=10> */
.L_x_2049:
        /* <DEDUP_REMOVED lines=9> */
[----:B------:R-:W-:-:S04]  /*2610*/  FMUL.FTZ R95, R110, R95 ;  /* 0x0000005f6e5f7220 */ /* 0x000fc80000410000 */
[----:B------:R-:W-:Y:S02]  /*2620*/  FSEL R92, R93, RZ, P0 ;  /* 0x000000ff5d5c7208 */ /* 0x000fe40000000000 */
[----:B------:R-:W-:Y:S01]  /*2630*/  FSEL R103, R95, RZ, P0 ;  /* 0x000000ff5f677208 */ /* 0x000fe20000000000 */
[----:B------:R-:W2:Y:S02]  /*2640*/  @P2 LDC R104, c[0x0][0x40c] ;  /* 0x00010300ff682b82 */ /* 0x000ea40000000800 */
[----:B0-----:R-:W-:Y:S01]  /*2650*/  @P2 FMUL.FTZ R93, R92, R105 ;  /* 0x000000695c5d2220 */ /* 0x001fe20000410000 */
[----:B------:R-:W-:-:S05]  /*2660*/  F2FP.BF16.F32.PACK_AB R92, R103, R92 ;  /* 0x0000005c675c723e */ /* 0x000fca00000010ff */
[----:B------:R-:W0:Y:S01]  /*2670*/  @P2 LDC R105, c[0x0][0x40c] ;  /* 0x00010300ff692b82 */ /* 0x000e220000000800 */
[----:B-1----:R-:W-:Y:S01]  /*2680*/  @P2 FMUL.FTZ R95, R103, R94 ;  /* 0x0000005e675f2220 */ /* 0x002fe20000410000 */
[----:B------:R-:W-:Y:S01]  /*2690*/  @P2 F2FP.BF16.F32.PACK_AB R94, RZ, R93 ;  /* 0x0000005dff5e223e */ /* 0x000fe200000010ff */
[----:B------:R-:W-:Y:S01]  /*26a0*/  FFMA.FTZ R93, R111, R97, R98 ;  /* 0x000000616f5d7223 */ /* 0x000fe20000010062 */
[----:B------:R-:W-:-:S04]  /*26b0*/  FADD.FTZ R103, R119, -R106 ;  /* 0x8000006a77677221 */ /* 0x000fc80000010000 */
[----:B------:R-:W1:Y:S01]  /*26c0*/  @P2 LDC R107, c[0x0][0x40c] ;  /* 0x00010300ff6b2b82 */ /* 0x000e620000000800 */
[----:B------:R-:W-:Y:S01]  /*26d0*/  @P2 F2FP.BF16.F32.PACK_AB R95, RZ, R95 ;  /* 0x0000005fff5f223e */ /* 0x000fe200000010ff */
[----:B------:R-:W-:Y:S01]  /*26e0*/  FADD.FTZ R93, R114, -R93 ;  /* 0x8000005d725d7221 */ /* 0x000fe20000010000 */
[----:B------:R-:W-:Y:S01]  /*26f0*/  FMUL.FTZ R103, R110, R103 ;  /* 0x000000676e677220 */ /* 0x000fe20000410000 */
[----:B------:R-:W-:Y:S01]  /*2700*/  @P2 PRMT R88, R94, 0x7610, R88 ;  /* 0x000076105e582816 */ /* 0x000fe20000000058 */
[--C-:B------:R-:W-:Y:S01]  /*2710*/  FFMA.FTZ R94, R124, R97, R98.reuse ;  /* 0x000000617c5e7223 */ /* 0x100fe20000010062 */
[----:B------:R-:W-:Y:S02]  /*2720*/  FMUL.FTZ R93, R110, R93 ;  /* 0x0000005d6e5d7220 */ /* 0x000fe40000410000 */
[----:B------:R-:W-:Y:S01]  /*2730*/  FSEL R106, R103, RZ, P0 ;  /* 0x000000ff676a7208 */ /* 0x000fe20000000000 */
[----:B------:R-:W3:Y:S01]  /*2740*/  @P2 LDC R157, c[0x0][0x40c] ;  /* 0x00010300ff9d2b82 */ /* 0x000ee20000000800 */
[----:B------:R-:W-:Y:S01]  /*2750*/  @P2 PRMT R88, R88, 0x5410, R95 ;  /* 0x0000541058582816 */ /* 0x000fe2000000005f */
[----:B------:R-:W-:Y:S01]  /*2760*/  FFMA.FTZ R95, R113, R97, R98 ;  /* 0x00000061715f7223 */ /* 0x000fe20000010062 */
[----:B------:R-:W-:-:S03]  /*2770*/  FSEL R93, R93, RZ, P0 ;  /* 0x000000ff5d5d7208 */ /* 0x000fc60000000000 */
[----:B------:R-:W-:Y:S02]  /*2780*/  FADD.FTZ R95, R116, -R95 ;  /* 0x8000005f745f7221 */ /* 0x000fe40000010000 */
[----:B--2---:R-:W-:Y:S01]  /*2790*/  @P2 FMUL.FTZ R103, R93, R104 ;  /* 0x000000685d672220 */ /* 0x004fe20000410000 */
[C---:B0-----:R-:W-:Y:S01]  /*27a0*/  @P2 FMUL.FTZ R104, R106.reuse, R105 ;  /* 0x000000696a682220 */ /* 0x041fe20000410000 */
[----:B------:R-:W-:Y:S01]  /*27b0*/  F2FP.BF16.F32.PACK_AB R93, R106, R93 ;  /* 0x0000005d6a5d723e */ /* 0x000fe200000010ff */
[C---:B------:R-:W-:Y:S01]  /*27c0*/  FMUL.FTZ R95, R110.reuse, R95 ;  /* 0x0000005f6e5f7220 */ /* 0x040fe20000410000 */
[----:B------:R-:W0:Y:S01]  /*27d0*/  @P2 LDC R106, c[0x0][0x40c] ;  /* 0x00010300ff6a2b82 */ /* 0x000e220000000800 */
[----:B------:R-:W-:Y:S01]  /*27e0*/  FADD.FTZ R105, R121, -R94 ;  /* 0x8000005e79697221 */ /* 0x000fe20000010000 */
[----:B------:R-:W-:Y:S02]  /*27f0*/  @P2 F2FP.BF16.F32.PACK_AB R103, RZ, R103 ;  /* 0x00000067ff67223e */ /* 0x000fe400000010ff */
[----:B------:R-:W-:Y:S01]  /*2800*/  FSEL R94, R95, RZ, P0 ;  /* 0x000000ff5f5e7208 */ /* 0x000fe20000000000 */
[----:B------:R-:W-:Y:S01]  /*2810*/  FMUL.FTZ R105, R110, R105 ;  /* 0x000000696e697220 */ /* 0x000fe20000410000 */
[----:B------:R-:W-:-:S02]  /*2820*/  @P2 F2FP.BF16.F32.PACK_AB R104, RZ, R104 ;  /* 0x00000068ff68223e */ /* 0x000fc400000010ff */
[----:B------:R-:W-:Y:S01]  /*2830*/  @P2 PRMT R89, R103, 0x7610, R89 ;  /* 0x0000761067592816 */ /* 0x000fe20000000059 */
[----:B-1----:R-:W-:Y:S01]  /*2840*/  @P2 FMUL.FTZ R95, R94, R107 ;  /* 0x0000006b5e5f2220 */ /* 0x002fe20000410000 */
[----:B------:R-:W-:Y:S01]  /*2850*/  FFMA.FTZ R107, R115, R97, R98 ;  /* 0x00000061736b7223 */ /* 0x000fe20000010062 */
[----:B------:R-:W-:Y:S02]  /*2860*/  FSEL R105, R105, RZ, P0 ;  /* 0x000000ff69697208 */ /* 0x000fe40000000000 */
[----:B------:R-:W-:Y:S01]  /*2870*/  @P2 PRMT R89, R89, 0x5410, R104 ;  /* 0x0000541059592816 */ /* 0x000fe20000000068 */
[----:B------:R-:W-:Y:S01]  /*2880*/  FADD.FTZ R107, R118, -R107 ;  /* 0x8000006b766b7221 */ /* 0x000fe20000010000 */
[----:B------:R-:W-:Y:S02]  /*2890*/  F2FP.BF16.F32.PACK_AB R94, R105, R94 ;  /* 0x0000005e695e723e */ /* 0x000fe400000010ff */
[----:B------:R-:W-:Y:S01]  /*28a0*/  @P2 F2FP.BF16.F32.PACK_AB R95, RZ, R95 ;  /* 0x0000005fff5f223e */ /* 0x000fe200000010ff */
[----:B------:R-:W-:-:S03]  /*28b0*/  FMUL.FTZ R107, R110, R107 ;  /* 0x0000006b6e6b7220 */ /* 0x000fc60000410000 */
[----:B------:R-:W-:Y:S02]  /*28c0*/  @P2 PRMT R90, R95, 0x7610, R90 ;  /* 0x000076105f5a2816 */ /* 0x000fe4000000005a */
[----:B------:R-:W-:Y:S01]  /*28d0*/  FSEL R104, R107, RZ, P0 ;  /* 0x000000ff6b687208 */ /* 0x000fe20000000000 */
[----:B0-----:R-:W-:Y:S01]  /*28e0*/  @P2 FMUL.FTZ R105, R105, R106 ;  /* 0x0000006a69692220 */ /* 0x001fe20000410000 */
[----:B------:R-:W-:-:S03]  /*28f0*/  FFMA.FTZ R106, R126, R97, R98 ;  /* 0x000000617e6a7223 */ /* 0x000fc60000010062 */
[----:B---3--:R-:W-:Y:S01]  /*2900*/  @P2 FMUL.FTZ R103, R104, R157 ;  /* 0x0000009d68672220 */ /* 0x008fe20000410000 */
[----:B------:R-:W-:Y:S01]  /*2910*/  FADD.FTZ R107, R123, -R106 ;  /* 0x8000006a7b6b7221 */ /* 0x000fe20000010000 */
[----:B------:R-:W-:-:S03]  /*2920*/  @P2 F2FP.BF16.F32.PACK_AB R105, RZ, R105 ;  /* 0x00000069ff69223e */ /* 0x000fc600000010ff */
[----:B------:R-:W-:Y:S01]  /*2930*/  FMUL.FTZ R107, R110, R107 ;  /* 0x0000006b6e6b7220 */ /* 0x000fe20000410000 */
[----:B------:R-:W-:Y:S02]  /*2940*/  @P2 F2FP.BF16.F32.PACK_AB R103, RZ, R103 ;  /* 0x00000067ff67223e */ /* 0x000fe400000010ff */
[----:B------:R-:W-:Y:S02]  /*2950*/  @P2 PRMT R90, R90, 0x5410, R105 ;  /* 0x000054105a5a2816 */ /* 0x000fe40000000069 */
        /* <DEDUP_REMOVED lines=8> */
.L_x_2048:
[----:B------:R-:W-:Y:S01]  /*29e0*/  UMOV UR4, UR6 ;  /* 0x0000000600047c82 */ /* 0x000fe20008000000 */
[----:B------:R-:W-:Y:S01]  /*29f0*/  UMOV UR5, UR7 ;  /* 0x0000000700057c82 */ /* 0x000fe20008000000 */
[----:B------:R-:W-:-:S04]  /*2a00*/  UISETP.NE.U32.AND UP0, UPT, UR4, URZ, UPT ;  /* 0x000000ff0400728c */ /* 0x000fc8000bf05070 */
[----:B------:R-:W-:-:S09]  /*2a10*/  UISETP.NE.AND.EX UP0, UPT, UR5, URZ, UPT, UP0 ;  /* 0x000000ff0500728c */ /* 0x000fd2000bf05300 */
[----:B------:R-:W-:Y:S05]  /*2a20*/  BRA.U UP0, `(.L_x_2058) ;  /* 0x0000000500087547 */ /* 0x000fea000b800000 */
[----:B------:R-:W-:Y:S01]  /*2a30*/  ISETP.GT.AND P0, PT, R108, RZ, PT ;  /* 0x000000ff6c00720c */ /* 0x000fe20003f04270 */
[----:B------:R-:W0:Y:S01]  /*2a40*/  @P2 LDC R160, c[0x0][0x40c] ;  /* 0x00010300ffa02b82 */ /* 0x000e220000000800 */
[----:B------:R-:W-:-:S11]  /*2a50*/  SHF.L.U32 R105, R105, 0x10, RZ ;  /* 0x0000001069697819 */ /* 0x000fd600000006ff */
[-CC-:B------:R-:W-:Y:S01]  /*2a60*/  @P0 FFMA.FTZ R107, R3, R97.reuse, R98.reuse ;  /* 0x00000061036b0223 */ /* 0x180fe20000010062 */
[-CC-:B------:R-:W-:Y:S01]  /*2a70*/  @P0 FFMA.FTZ R163, R111, R97.reuse, R98.reuse ;  /* 0x000000616fa30223 */ /* 0x180fe20000010062 */
[----:B------:R-:W-:Y:S02]  /*2a80*/  @P0 FFMA.FTZ R165, R115, R97, R98 ;  /* 0x0000006173a50223 */ /* 0x000fe40000010062 */
[----:B------:R-:W-:Y:S01]  /*2a90*/  @P0 FADD.FTZ R157, R112, -R107 ;  /* 0x8000006b709d0221 */ /* 0x000fe20000010000 */
[----:B------:R-:W-:-:S05]  /*2aa0*/  SHF.L.U32 R107, R8, 0x10, RZ ;  /* 0x00000010086b7819 */ /* 0x000fca00000006ff */
[----:B------:R-:W-:Y:S01]  /*2ab0*/  @P0 FFMA.FTZ R107, R110, R157, R107 ;  /* 0x0000009d6e6b0223 */ /* 0x000fe2000001006b */
[----:B------:R-:W-:Y:S02]  /*2ac0*/  SHF.L.U32 R157, R106, 0x10, RZ ;  /* 0x000000106a9d7819 */ /* 0x000fe400000006ff */
[----:B------:R-:W1:Y:S01]  /*2ad0*/  @P2 LDC R106, c[0x0][0x40c] ;  /* 0x00010300ff6a2b82 */ /* 0x000e620000000800 */
[----:B0-----:R-:W-:Y:S01]  /*2ae0*/  @P2 FMUL.FTZ R107, R107, R160 ;  /* 0x000000a06b6b2220 */ /* 0x001fe20000410000 */
[----:B------:R-:W-:-:S04]  /*2af0*/  @P0 FFMA.FTZ R160, R120, R97, R98 ;  /* 0x0000006178a00223 */ /* 0x000fc80000010062 */
[----:B------:R-:W-:Y:S01]  /*2b00*/  @P0 FADD.FTZ R160, R117, -R160 ;  /* 0x800000a075a00221 */ /* 0x000fe20000010000 */
[----:B------:R-:W-:-:S03]  /*2b10*/  @P2 F2FP.BF16.F32.PACK_AB R107, RZ, R107 ;  /* 0x0000006bff6b223e */ /* 0x000fc600000010ff */
[----:B------:R-:W-:Y:S01]  /*2b20*/  @P0 FFMA.FTZ R157, R110, R160, R157 ;  /* 0x000000a06e9d0223 */ /* 0x000fe2000001009d */
[----:B------:R-:W-:Y:S01]  /*2b30*/  @P2 PRMT R88, R107, 0x7610, R88 ;  /* 0x000076106b582816 */ /* 0x000fe20000000058 */
[----:B------:R-:W-:Y:S01]  /*2b40*/  @P0 FFMA.FTZ R107, R113, R97, R98 ;  /* 0x00000061716b0223 */ /* 0x000fe20000010062 */
[----:B------:R-:W0:Y:S01]  /*2b50*/  @P2 LDC R160, c[0x0][0x40c] ;  /* 0x00010300ffa02b82 */ /* 0x000e220000000800 */
[----:B-1----:R-:W-:Y:S01]  /*2b60*/  @P2 FMUL.FTZ R157, R157, R106 ;  /* 0x0000006a9d9d2220 */ /* 0x002fe20000410000 */
[----:B------:R-:W-:Y:S01]  /*2b70*/  @P0 FADD.FTZ R106, R114, -R163 ;  /* 0x800000a3726a0221 */ /* 0x000fe20000010000 */
[----:B------:R-:W-:-:S03]  /*2b80*/  SHF.L.U32 R163, R9, 0x10, RZ ;  /* 0x0000001009a37819 */ /* 0x000fc600000006ff */
[----:B------:R-:W-:Y:S02]  /*2b90*/  @P2 F2FP.BF16.F32.PACK_AB R157, RZ, R157 ;  /* 0x0000009dff9d223e */ /* 0x000fe400000010ff */
[----:B------:R-:W-:Y:S01]  /*2ba0*/  @P0 FFMA.FTZ R163, R110, R106, R163 ;  /* 0x0000006a6ea30223 */ /* 0x000fe200000100a3 */
[----:B------:R-:W-:Y:S01]  /*2bb0*/  @P0 FFMA.FTZ R106, R122, R97, R98 ;  /* 0x000000617a6a0223 */ /* 0x000fe20000010062 */
[----:B------:R-:W-:Y:S02]  /*2bc0*/  @P2 PRMT R88, R88, 0x5410, R157 ;  /* 0x0000541058582816 */ /* 0x000fe4000000009d */
[----:B------:R-:W-:Y:S01]  /*2bd0*/  SHF.L.U32 R157, R104, 0x10, RZ ;  /* 0x00000010689d7819 */ /* 0x000fe200000006ff */
[----:B------:R-:W-:Y:S01]  /*2be0*/  @P0 FADD.FTZ R106, R119, -R106 ;  /* 0x8000006a776a0221 */ /* 0x000fe20000010000 */
[----:B------:R-:W1:Y:S03]  /*2bf0*/  @P2 LDC R104, c[0x0][0x40c] ;  /* 0x00010300ff682b82 */ /* 0x000e660000000800 */
[----:B------:R-:W-:-:S04]  /*2c00*/  @P0 FFMA.FTZ R105, R110, R106, R105 ;  /* 0x0000006a6e690223 */ /* 0x000fc80000010069 */
[----:B0-----:R-:W-:Y:S01]  /*2c10*/  @P2 FMUL.FTZ R105, R105, R160 ;  /* 0x000000a069692220 */ /* 0x001fe20000410000 */
[----:B------:R-:W0:Y:S04]  /*2c20*/  @P2 LDC R106, c[0x0][0x40c] ;  /* 0x00010300ff6a2b82 */ /* 0x000e280000000800 */
[----:B------:R-:W-:Y:S01]  /*2c30*/  @P2 F2FP.BF16.F32.PACK_AB R105, RZ, R105 ;  /* 0x00000069ff69223e */ /* 0x000fe200000010ff */
[----:B0-----:R-:W-:Y:S01]  /*2c40*/  @P2 FMUL.FTZ R163, R163, R106 ;  /* 0x0000006aa3a32220 */ /* 0x001fe20000410000 */
[----:B------:R-:W-:Y:S01]  /*2c50*/  @P0 FADD.FTZ R106, R116, -R107 ;  /* 0x8000006b746a0221 */ /* 0x000fe20000010000 */
[----:B------:R-:W-:-:S03]  /*2c60*/  SHF.L.U32 R107, R10, 0x10, RZ ;  /* 0x000000100a6b7819 */ /* 0x000fc600000006ff */
[----:B------:R-:W-:Y:S02]  /*2c70*/  @P2 F2FP.BF16.F32.PACK_AB R163, RZ, R163 ;  /* 0x000000a3ffa3223e */ /* 0x000fe400000010ff */
[----:B------:R-:W-:Y:S01]  /*2c80*/  @P0 FFMA.FTZ R107, R110, R106, R107 ;  /* 0x0000006a6e6b0223 */ /* 0x000fe2000001006b */
[----:B------:R-:W-:Y:S01]  /*2c90*/  @P0 FFMA.FTZ R106, R124, R97, R98 ;  /* 0x000000617c6a0223 */ /* 0x000fe20000010062 */
[----:B------:R-:W-:Y:S02]  /*2ca0*/  @P2 PRMT R89, R163, 0x7610, R89 ;  /* 0x00007610a3592816 */ /* 0x000fe40000000059 */
[----:B-1----:R-:W-:Y:S01]  /*2cb0*/  @P2 FMUL.FTZ R107, R107, R104 ;  /* 0x000000686b6b2220 */ /* 0x002fe20000410000 */
[----:B------:R-:W-:Y:S01]  /*2cc0*/  @P0 FADD.FTZ R104, R118, -R165 ;  /* 0x800000a576680221 */ /* 0x000fe20000010000 */
[----:B------:R-:W-:Y:S01]  /*2cd0*/  @P0 FADD.FTZ R106, R121, -R106 ;  /* 0x8000006a796a0221 */ /* 0x000fe20000010000 */
[----:B------:R-:W-:Y:S02]  /*2ce0*/  SHF.L.U32 R165, R11, 0x10, RZ ;  /* 0x000000100ba57819 */ /* 0x000fe400000006ff */
[----:B------:R-:W-:Y:S01]  /*2cf0*/  @P2 F2FP.BF16.F32.PACK_AB R107, RZ, R107 ;  /* 0x0000006bff6b223e */ /* 0x000fe200000010ff */
[C---:B------:R-:W-:Y:S01]  /*2d00*/  @P0 FFMA.FTZ R157, R110.reuse, R106, R157 ;  /* 0x0000006a6e9d0223 */ /* 0x040fe2000001009d */
[----:B------:R-:W-:Y:S01]  /*2d10*/  @P2 PRMT R89, R89, 0x5410, R105 ;  /* 0x0000541059592816 */ /* 0x000fe20000000069 */
[----:B------:R-:W-:Y:S01]  /*2d20*/  @P0 FFMA.FTZ R165, R110, R104, R165 ;  /* 0x000000686ea50223 */ /* 0x000fe200000100a5 */
[----:B------:R-:W0:Y:S01]  /*2d30*/  @P2 LDC R106, c[0x0][0x40c] ;  /* 0x00010300ff6a2b82 */ /* 0x000e220000000800 */
[----:B------:R-:W-:-:S07]  /*2d40*/  @P2 PRMT R90, R107, 0x7610, R90 ;  /* 0x000076106b5a2816 */ /* 0x000fce000000005a */
[----:B------:R-:W1:Y:S01]  /*2d50*/  @P2 LDC R104, c[0x0][0x40c] ;  /* 0x00010300ff682b82 */ /* 0x000e620000000800 */
[----:B0-----:R-:W-:-:S05]  /*2d60*/  @P2 FMUL.FTZ R157, R157, R106 ;  /* 0x0000006a9d9d2220 */ /* 0x001fca0000410000 */
[----:B------:R-:W-:Y:S01]  /*2d70*/  @P2 F2FP.BF16.F32.PACK_AB R157, RZ, R157 ;  /* 0x0000009dff9d223e */ /* 0x000fe200000010ff */
[----:B-1----:R-:W-:-:S03]  /*2d80*/  @P2 FMUL.FTZ R165, R165, R104 ;  /* 0x00000068a5a52220 */ /* 0x002fc60000410000 */
        /* <DEDUP_REMOVED lines=12> */
.L_x_2058:
[----:B------:R-:W-:Y:S01]  /*2e50*/  ISETP.GT.AND P0, PT, R108, RZ, PT ;  /* 0x000000ff6c00720c */ /* 0x000fe20003f04270 */
[-CC-:B------:R-:W-:Y:S01]  /*2e60*/  @P3 FFMA.FTZ R93, R3, R97.reuse, R98.reuse ;  /* 0x00000061035d3223 */ /* 0x180fe20000010062 */
        /* <DEDUP_REMOVED lines=11> */
[----:B------:R-:W-:Y:S01]  /*2f20*/  @P0 FFMA.FTZ R163, R113, R97, R98 ;  /* 0x0000006171a30223 */ /* 0x000fe20000010062 */
[----:B------:R-:W-:Y:S01]  /*2f30*/  SHF.L.U32 R169, R103, 0x10, RZ ;  /* 0x0000001067a97819 */ /* 0x000fe200000006ff */
[----:B------:R-:W-:Y:S01]  /*2f40*/  @P0 FADD.FTZ R107, R119, -R162 ;  /* 0x800000a2776b0221 */ /* 0x000fe20000010000 */
[----:B------:R-:W-:Y:S01]  /*2f50*/  @P0 FADD.FTZ R95, R117, -R94 ;  /* 0x8000005e755f0221 */ /* 0x000fe20000010000 */
[----:B------:R-:W-:Y:S01]  /*2f60*/  @P0 FADD.FTZ R164, R116, -R163 ;  /* 0x800000a374a40221 */ /* 0x000fe20000010000 */
[----:B------:R-:W2:Y:S01]  /*2f70*/  @P2 LDC R92, c[0x0][0x40c] ;  /* 0x00010300ff5c2b82 */ /* 0x000ea20000000800 */
[C---:B------:R-:W-:Y:S01]  /*2f80*/  @P0 FFMA.FTZ R160, R110.reuse, R107, R160 ;  /* 0x0000006b6ea00223 */ /* 0x040fe200000100a0 */
[----:B------:R-:W-:Y:S01]  /*2f90*/  @P0 FFMA.FTZ R106, R110, R95, R106 ;  /* 0x0000005f6e6a0223 */ /* 0x000fe2000001006a */
[----:B------:R-:W-:Y:S01]  /*2fa0*/  @P0 FFMA.FTZ R95, R111, R97, R98 ;  /* 0x000000616f5f0223 */ /* 0x000fe20000010062 */
[----:B------:R-:W-:-:S03]  /*2fb0*/  SHF.L.U32 R163, R10, 0x10, RZ ;  /* 0x000000100aa37819 */ /* 0x000fc600000006ff */
[----:B------:R-:W-:Y:S01]  /*2fc0*/  @P0 FADD.FTZ R94, R114, -R95 ;  /* 0x8000005f725e0221 */ /* 0x000fe20000010000 */
[----:B------:R-:W3:Y:S01]  /*2fd0*/  @P2 LDC R162, c[0x0][0x40c] ;  /* 0x00010300ffa22b82 */ /* 0x000ee20000000800 */
[----:B------:R-:W-:Y:S01]  /*2fe0*/  SHF.L.U32 R95, R9, 0x10, RZ ;  /* 0x00000010095f7819 */ /* 0x000fe200000006ff */
[----:B------:R-:W-:-:S04]  /*2ff0*/  @P0 FFMA.FTZ R163, R110, R164, R163 ;  /* 0x000000a46ea30223 */ /* 0x000fc800000100a3 */
[----:B------:R-:W-:Y:S01]  /*3000*/  @P0 FFMA.FTZ R95, R110, R94, R95 ;  /* 0x0000005e6e5f0223 */ /* 0x000fe2000001005f */
[----:B-1----:R-:W-:-:S05]  /*3010*/  @P2 FMUL.FTZ R94, R106, R105 ;  /* 0x000000696a5e2220 */ /* 0x002fca0000410000 */
[----:B------:R-:W-:Y:S01]  /*3020*/  @P2 F2FP.BF16.F32.PACK_AB R107, RZ, R94 ;  /* 0x0000005eff6b223e */ /* 0x000fe200000010ff */
[----:B0-----:R-:W-:Y:S01]  /*3030*/  @P2 FMUL.FTZ R94, R160, R157 ;  /* 0x0000009da05e2220 */ /* 0x001fe20000410000 */
[----:B--2---:R-:W-:-:S05]  /*3040*/  @P2 FMUL.FTZ R92, R93, R92 ;  /* 0x0000005c5d5c2220 */ /* 0x004fca0000410000 */
[----:B------:R-:W-:Y:S01]  /*3050*/  @P2 F2FP.BF16.F32.PACK_AB R105, RZ, R92 ;  /* 0x0000005cff69223e */ /* 0x000fe200000010ff */
[----:B---3--:R-:W-:Y:S01]  /*3060*/  @P2 FMUL.FTZ R92, R95, R162 ;  /* 0x000000a25f5c2220 */ /* 0x008fe20000410000 */
[----:B------:R-:W-:Y:S01]  /*3070*/  @P2 F2FP.BF16.F32.PACK_AB R162, RZ, R94 ;  /* 0x0000005effa2223e */ /* 0x000fe200000010ff */
[-C--:B------:R-:W-:Y:S01]  /*3080*/  @P0 FFMA.FTZ R94, R124, R97.reuse, R98 ;  /* 0x000000617c5e0223 */ /* 0x080fe20000010062 */
[----:B------:R-:W-:Y:S02]  /*3090*/  @P2 PRMT R88, R105, 0x7610, R88 ;  /* 0x0000761069582816 */ /* 0x000fe40000000058 */
[----:B------:R-:W-:Y:S01]  /*30a0*/  @P2 F2FP.BF16.F32.PACK_AB R157, RZ, R92 ;  /* 0x0000005cff9d223e */ /* 0x000fe200000010ff */
[----:B------:R-:W-:Y:S01]  /*30b0*/  @P0 FADD.FTZ R94, R121, -R94 ;  /* 0x8000005e795e0221 */ /* 0x000fe20000010000 */
[----:B------:R-:W0:Y:S01]  /*30c0*/  @P2 LDC R92, c[0x0][0x40c] ;  /* 0x00010300ff5c2b82 */ /* 0x000e220000000800 */
[----:B------:R-:W-:Y:S02]  /*30d0*/  @P2 PRMT R88, R88, 0x5410, R107 ;  /* 0x0000541058582816 */ /* 0x000fe4000000006b */
[----:B------:R-:W-:Y:S01]  /*30e0*/  @P0 FFMA.FTZ R165, R110, R94, R165 ;  /* 0x0000005e6ea50223 */ /* 0x000fe200000100a5 */
[----:B------:R-:W-:Y:S01]  /*30f0*/  @P0 FFMA.FTZ R94, R126, R97, R98 ;  /* 0x000000617e5e0223 */ /* 0x000fe20000010062 */
[----:B------:R-:W-:-:S03]  /*3100*/  @P2 PRMT R89, R157, 0x7610, R89 ;  /* 0x000076109d592816 */ /* 0x000fc60000000059 */
[----:B------:R-:W-:Y:S01]  /*3110*/  @P0 FADD.FTZ R94, R123, -R94 ;  /* 0x8000005e7b5e0221 */ /* 0x000fe20000010000 */
[----:B------:R-:W-:-:S03]  /*3120*/  @P2 PRMT R89, R89, 0x5410, R162 ;  /* 0x0000541059592816 */ /* 0x000fc600000000a2 */
[----:B------:R-:W-:Y:S01]  /*3130*/  @P0 FFMA.FTZ R169, R110, R94, R169 ;  /* 0x0000005e6ea90223 */ /* 0x000fe200000100a9 */
[----:B------:R-:W-:Y:S01]  /*3140*/  F2FP.BF16.F32.PACK_AB R94, R165, R163 ;  /* 0x000000a3a55e723e */ /* 0x000fe200000010ff */
[----:B0-----:R-:W-:-:S05]  /*3150*/  @P2 FMUL.FTZ R92, R163, R92 ;  /* 0x0000005ca35c2220 */ /* 0x001fca0000410000 */
[----:B------:R-:W-:Y:S02]  /*3160*/  @P2 F2FP.BF16.F32.PACK_AB R104, RZ, R92 ;  /* 0x0000005cff68223e */ /* 0x000fe400000010ff */
[----:B------:R-:W0:Y:S02]  /*3170*/  @P2 LDC R92, c[0x0][0x40c] ;  /* 0x00010300ff5c2b82 */ /* 0x000e240000000800 */
[----:B------:R-:W-:Y:S01]  /*3180*/  @P2 PRMT R90, R104, 0x7610, R90 ;  /* 0x00007610685a2816 */ /* 0x000fe2000000005a */
[----:B0-----:R-:W-:-:S05]  /*3190*/  @P2 FMUL.FTZ R92, R165, R92 ;  /* 0x0000005ca55c2220 */ /* 0x001fca0000410000 */
[----:B------:R-:W-:Y:S02]  /*31a0*/  @P2 F2FP.BF16.F32.PACK_AB R164, RZ, R92 ;  /* 0x0000005cffa4223e */ /* 0x000fe400000010ff */
[----:B------:R-:W-:Y:S01]  /*31b0*/  F2FP.BF16.F32.PACK_AB R92, R106, R93 ;  /* 0x0000005d6a5c723e */ /* 0x000fe200000010ff */
[----:B------:R-:W-:Y:S01]  /*31c0*/  @P0 FFMA.FTZ R93, R115, R97, R98 ;  /* 0x00000061735d0223 */ /* 0x000fe20000010062 */
[----:B------:R-:W0:Y:S01]  /*31d0*/  @P2 LDC R106, c[0x0][0x40c] ;  /* 0x00010300ff6a2b82 */ /* 0x000e220000000800 */
[----:B------:R-:W-:Y:S02]  /*31e0*/  @P2 PRMT R90, R90, 0x5410, R164 ;  /* 0x000054105a5a2816 */ /* 0x000fe400000000a4 */
[----:B------:R-:W-:-:S04]  /*31f0*/  @P0 FADD.FTZ R93, R118, -R93 ;  /* 0x8000005d765d0221 */ /* 0x000fc80000010000 */
[----:B------:R-:W-:Y:S01]  /*3200*/  @P0 FFMA.FTZ R167, R110, R93, R167 ;  /* 0x0000005d6ea70223 */ /* 0x000fe200000100a7 */
[----:B------:R-:W-:Y:S02]  /*3210*/  F2FP.BF16.F32.PACK_AB R93, R160, R95 ;  /* 0x0000005fa05d723e */ /* 0x000fe400000010ff */
[----:B------:R-:W1:Y:S02]  /*3220*/  @P2 LDC R160, c[0x0][0x40c] ;  /* 0x00010300ffa02b82 */ /* 0x000e640000000800 */
[----:B------:R-:W-:Y:S01]  /*3230*/  F2FP.BF16.F32.PACK_AB R95, R169, R167 ;  /* 0x000000a7a95f723e */ /* 0x000fe200000010ff */
[----:B0-----:R-:W-:-:S05]  /*3240*/  @P2 FMUL.FTZ R103, R167, R106 ;  /* 0x0000006aa7672220 */ /* 0x001fca0000410000 */
[----:B------:R-:W-:-:S04]  /*3250*/  @P2 F2FP.BF16.F32.PACK_AB R103, RZ, R103 ;  /* 0x00000067ff67223e */ /* 0x000fc800000010ff */
[----:B------:R-:W-:Y:S01]  /*3260*/  @P2 PRMT R91, R103, 0x7610, R91 ;  /* 0x00007610675b2816 */ /* 0x000fe2000000005b */
[----:B-1----:R-:W-:-:S05]  /*3270*/  @P2 FMUL.FTZ R106, R169, R160 ;  /* 0x000000a0a96a2220 */ /* 0x002fca0000410000 */
[----:B------:R-:W-:-:S04]  /*3280*/  @P2 F2FP.BF16.F32.PACK_AB R106, RZ, R106 ;  /* 0x0000006aff6a223e */ /* 0x000fc800000010ff */
[----:B------:R-:W-:-:S07]  /*3290*/  @P2 PRMT R91, R91, 0x5410, R106 ;  /* 0x000054105b5b2816 */ /* 0x000fce000000006a */
.L_x_2057:
        /* <DEDUP_REMOVED lines=10> */
.L_x_2047:
[----:B------:R-:W-:Y:S05]  /*3340*/  BSYNC.RECONVERGENT B0 ;  /* 0x0000000000007941 */ /* 0x000fea0003800200 */
.L_x_2046:
        /* <DEDUP_REMOVED lines=12> */
[----:B0-----:R-:W-:Y:S02]  /*3410*/  SHF.L.U32 R104, R102, 0x10, RZ ;  /* 0x0000001066687819 */ /* 0x001fe400000006ff */
[----:B------:R-:W-:Y:S02]  /*3420*/  SHF.L.U32 R105, R6, 0x10, RZ ;  /* 0x0000001006697819 */ /* 0x000fe400000006ff */
[----:B------:R-:W-:-:S03]  /*3430*/  SHF.L.U32 R107, R7, 0x10, RZ ;  /* 0x00000010076b7819 */ /* 0x000fc600000006ff */
[----:B------:R-:W0:Y:S04]  /*3440*/  @P2 LDC R160, c[0x0][0x40c] ;  /* 0x00010300ffa02b82 */ /* 0x000e280000000800 */
[----:B------:R-:W-:Y:S01]  /*3450*/  @P4 PRMT R93, R7, 0x7632, R93 ;  /* 0x00007632075d4816 */ /* 0x000fe2000000005d */
[-CC-:B------:R-:W-:Y:S01]  /*3460*/  @P4 FFMA.FTZ R92, R142, R97.reuse, R98.reuse ;  /* 0x000000618e5c4223 */ /* 0x180fe20000010062 */
[----:B------:R-:W-:Y:S01]  /*3470*/  @!P4 SHF.L.U32 R106, R101, 0x10, RZ ;  /* 0x00000010656ac819 */ /* 0x000fe200000006ff */
[----:B------:R-:W-:Y:S01]  /*3480*/  @P4 FFMA.FTZ R100, R136, R97, R98 ;  /* 0x0000006188644223 */ /* 0x000fe20000010062 */
[----:B------:R-:W-:Y:S01]  /*3490*/  @P4 SHF.L.U32 R95, R93, 0x10, RZ ;  /* 0x000000105d5f4819 */ /* 0x000fe200000006ff */
[--C-:B------:R-:W-:Y:S01]  /*34a0*/  @P4 FADD.FTZ R93, R139, -R92.reuse ;  /* 0x8000005c8b5d4221 */ /* 0x100fe20000010000 */
[----:B------:R-:W-:Y:S01]  /*34b0*/  PRMT R92, R4, 0x7632, R92 ;  /* 0x00007632045c7816 */ /* 0x000fe2000000005c */
[----:B------:R-:W2:Y:S01]  /*34c0*/  @P2 LDC R162, c[0x0][0x40c] ;  /* 0x00010300ffa22b82 */ /* 0x000ea20000000800 */
[----:B------:R-:W-:Y:S01]  /*34d0*/  SHF.L.U32 R101, R5, 0x10, RZ ;  /* 0x0000001005657819 */ /* 0x000fe200000006ff */
[----:B------:R-:W-:Y:S01]  /*34e0*/  @P4 FFMA.FTZ R106, R110, R93, R95 ;  /* 0x0000005d6e6a4223 */ /* 0x000fe2000001005f */
[----:B------:R-:W-:Y:S01]  /*34f0*/  @P4 FFMA.FTZ R93, R125, R97, R98 ;  /* 0x000000617d5d4223 */ /* 0x000fe20000010062 */
[----:B------:R-:W-:Y:S01]  /*3500*/  SHF.L.U32 R94, R92, 0x10, RZ ;  /* 0x000000105c5e7819 */ /* 0x000fe200000006ff */
[----:B------:R-:W-:-:S02]  /*3510*/  @P4 FADD.FTZ R95, R133, -R100 ;  /* 0x80000064855f4221 */ /* 0x000fc40000010000 */
[----:B------:R-:W-:Y:S01]  /*3520*/  @P4 FADD.FTZ R92, R128, -R93 ;  /* 0x8000005d805c4221 */ /* 0x000fe20000010000 */
[----:B------:R-:W-:Y:S01]  /*3530*/  SHF.L.U32 R93, R4, 0x10, RZ ;  /* 0x00000010045d7819 */ /* 0x000fe200000006ff */
[----:B------:R-:W3:Y:S01]  /*3540*/  @P2 LDC R100, c[0x0][0x40c] ;  /* 0x00010300ff642b82 */ /* 0x000ee20000000800 */
[C---:B------:R-:W-:Y:S01]  /*3550*/  @P4 FFMA.FTZ R94, R110.reuse, R95, R94 ;  /* 0x0000005f6e5e4223 */ /* 0x040fe2000001005e */
[-C--:B------:R-:W-:Y:S02]  /*3560*/  @P4 FFMA.FTZ R95, R127, R97.reuse, R98 ;  /* 0x000000617f5f4223 */ /* 0x080fe40000010062 */
[----:B------:R-:W-:Y:S01]  /*3570*/  @P4 FFMA.FTZ R93, R110, R92, R93 ;  /* 0x0000005c6e5d4223 */ /* 0x000fe2000001005d */
[----:B------:R-:W-:Y:S01]  /*3580*/  PRMT R92, R5, 0x7632, R92 ;  /* 0x00007632055c7816 */ /* 0x000fe2000000005c */
[----:B------:R-:W-:Y:S02]  /*3590*/  @P4 FADD.FTZ R95, R130, -R95 ;  /* 0x8000005f825f4221 */ /* 0x000fe40000010000 */
[----:B------:R-:W4:Y:S01]  /*35a0*/  @P2 LDC R102, c[0x0][0x40c] ;  /* 0x00010300ff662b82 */ /* 0x000f220000000800 */
[----:B------:R-:W-:Y:S01]  /*35b0*/  SHF.L.U32 R103, R92, 0x10, RZ ;  /* 0x000000105c677819 */ /* 0x000fe200000006ff */
[--C-:B------:R-:W-:Y:S01]  /*35c0*/  @P4 FFMA.FTZ R92, R138, R97, R98.reuse ;  /* 0x000000618a5c4223 */ /* 0x100fe20000010062 */
[----:B------:R-:W-:Y:S01]  /*35d0*/  @P4 FFMA.FTZ R101, R110, R95, R101 ;  /* 0x0000005f6e654223 */ /* 0x000fe20000010065 */
[----:B------:R-:W-:-:S02]  /*35e0*/  @P4 FFMA.FTZ R95, R129, R97, R98 ;  /* 0x00000061815f4223 */ /* 0x000fc40000010062 */
[----:B------:R-:W-:Y:S02]  /*35f0*/  @P4 FADD.FTZ R92, R135, -R92 ;  /* 0x8000005c875c4221 */ /* 0x000fe40000010000 */
[----:B------:R-:W-:Y:S02]  /*3600*/  @P4 FADD.FTZ R95, R132, -R95 ;  /* 0x8000005f845f4221 */ /* 0x000fe40000010000 */
[----:B------:R-:W-:Y:S01]  /*3610*/  @P4 FFMA.FTZ R103, R110, R92, R103 ;  /* 0x0000005c6e674223 */ /* 0x000fe20000010067 */
[--C-:B------:R-:W-:Y:S01]  /*3620*/  @P4 FFMA.FTZ R92, R140, R97, R98.reuse ;  /* 0x000000618c5c4223 */ /* 0x100fe20000010062 */
[----:B------:R-:W-:Y:S01]  /*3630*/  @P4 FFMA.FTZ R105, R110, R95, R105 ;  /* 0x0000005f6e694223 */ /* 0x000fe20000010069 */
[----:B------:R-:W-:Y:S02]  /*3640*/  @P4 FFMA.FTZ R95, R131, R97, R98 ;  /* 0x00000061835f4223 */ /* 0x000fe40000010062 */
[----:B------:R-:W-:Y:S01]  /*3650*/  @P4 FADD.FTZ R99, R137, -R92 ;  /* 0x8000005c89634221 */ /* 0x000fe20000010000 */
[----:B---3--:R-:W-:Y:S01]  /*3660*/  @P2 FMUL.FTZ R92, R93, R100 ;  /* 0x000000645d5c2220 */ /* 0x008fe20000410000 */
[----:B------:R-:W-:Y:S01]  /*3670*/  @P4 FADD.FTZ R95, R134, -R95 ;  /* 0x8000005f865f4221 */ /* 0x000fe20000010000 */
[----:B------:R-:W3:Y:S01]  /*3680*/  @P2 LDC R100, c[0x0][0x40c] ;  /* 0x00010300ff642b82 */ /* 0x000ee20000000800 */
[----:B------:R-:W-:Y:S01]  /*3690*/  @P4 FFMA.FTZ R104, R110, R99, R104 ;  /* 0x000000636e684223 */ /* 0x000fe20000010068 */
[----:B-1----:R-:W-:Y:S01]  /*36a0*/  @P2 FMUL.FTZ R99, R94, R157 ;  /* 0x0000009d5e632220 */ /* 0x002fe20000410000 */
[----:B------:R-:W-:Y:S01]  /*36b0*/  @P4 FFMA.FTZ R107, R110, R95, R107 ;  /* 0x0000005f6e6b4223 */ /* 0x000fe2000001006b */
[----:B------:R-:W-:Y:S01]  /*36c0*/  @P2 F2FP.BF16.F32.PACK_AB R95, RZ, R92 ;  /* 0x0000005cff5f223e */ /* 0x000fe200000010ff */
[----:B----4-:R-:W-:-:S02]  /*36d0*/  @P2 FMUL.FTZ R102, R103, R102 ;  /* 0x0000006667662220 */ /* 0x010fc40000410000 */
[----:B------:R-:W-:Y:S01]  /*36e0*/  @P2 F2FP.BF16.F32.PACK_AB R99, RZ, R99 ;  /* 0x00000063ff63223e */ /* 0x000fe200000010ff */
[----:B------:R-:W1:Y:S01]  /*36f0*/  @P2 LDC R157, c[0x0][0x40c] ;  /* 0x00010300ff9d2b82 */ /* 0x000e620000000800 */
[----:B------:R-:W-:Y:S01]  /*3700*/  @P2 PRMT R88, R95, 0x7610, R88 ;  /* 0x000076105f582816 */ /* 0x000fe20000000058 */
[----:B--2---:R-:W-:Y:S01]  /*3710*/  @P2 FMUL.FTZ R95, R107, R162 ;  /* 0x000000a26b5f2220 */ /* 0x004fe20000410000 */
[----:B------:R-:W-:Y:S02]  /*3720*/  @P2 F2FP.BF16.F32.PACK_AB R102, RZ, R102 ;  /* 0x00000066ff66223e */ /* 0x000fe400000010ff */
[----:B------:R-:W-:Y:S02]  /*3730*/  @P2 PRMT R88, R88, 0x5410, R99 ;  /* 0x0000541058582816 */ /* 0x000fe40000000063 */
[----:B------:R-:W-:-:S04]  /*3740*/  @P2 F2FP.BF16.F32.PACK_AB R95, RZ, R95 ;  /* 0x0000005fff5f223e */ /* 0x000fc800000010ff */
[----:B------:R-:W-:Y:S02]  /*3750*/  @P2 PRMT R91, R95, 0x7610, R91 ;  /* 0x000076105f5b2816 */ /* 0x000fe4000000005b */
[----:B------:R-:W-:Y:S01]  /*3760*/  F2FP.BF16.F32.PACK_AB R95, R106, R107 ;  /* 0x0000006b6a5f723e */ /* 0x000fe200000010ff */
[----:B---3--:R-:W-:-:S05]  /*3770*/  @P2 FMUL.FTZ R92, R101, R100 ;  /* 0x00000064655c2220 */ /* 0x008fca0000410000 */
[----:B------:R-:W-:Y:S02]  /*3780*/  @P2 F2FP.BF16.F32.PACK_AB R100, RZ, R92 ;  /* 0x0000005cff64223e */ /* 0x000fe400000010ff */
[----:B------:R-:W-:Y:S02]  /*3790*/  F2FP.BF16.F32.PACK_AB R92, R94, R93 ;  /* 0x0000005d5e5c723e */ /* 0x000fe400000010ff */
[----:B------:R-:W-:Y:S01]  /*37a0*/  F2FP.BF16.F32.PACK_AB R93, R103, R101 ;  /* 0x00000065675d723e */ /* 0x000fe200000010ff */
[----:B0-----:R-:W-:Y:S01]  /*37b0*/  @P2 FMUL.FTZ R101, R105, R160 ;  /* 0x000000a069652220 */ /* 0x001fe20000410000 */
[C---:B------:R-:W-:Y:S01]  /*37c0*/  F2FP.BF16.F32.PACK_AB R94, R104.reuse, R105 ;  /* 0x00000069685e723e */ /* 0x040fe200000010ff */
[----:B-1----:R-:W-:Y:S01]  /*37d0*/  @P2 FMUL.FTZ R104, R104, R157 ;  /* 0x0000009d68682220 */ /* 0x002fe20000410000 */
[----:B------:R-:W-:Y:S02]  /*37e0*/  @P2 PRMT R89, R100, 0x7610, R89 ;  /* 0x0000761064592816 */ /* 0x000fe40000000059 */
[----:B------:R-:W-:-:S02]  /*37f0*/  @P2 F2FP.BF16.F32.PACK_AB R101, RZ, R101 ;  /* 0x00000065ff65223e */ /* 0x000fc400000010ff */
[----:B------:R-:W-:Y:S02]  /*3800*/  @P2 F2FP.BF16.F32.PACK_AB R104, RZ, R104 ;  /* 0x00000068ff68223e */ /* 0x000fe400000010ff */
[----:B------:R-:W-:Y:S02]  /*3810*/  @P2 PRMT R90, R101, 0x7610, R90 ;  /* 0x00007610655a2816 */ /* 0x000fe4000000005a */
[----:B------:R-:W-:Y:S02]  /*3820*/  @P2 PRMT R89, R89, 0x5410, R102 ;  /* 0x0000541059592816 */ /* 0x000fe40000000066 */
[----:B------:R-:W-:Y:S01]  /*3830*/  @P2 PRMT R90, R90, 0x5410, R104 ;  /* 0x000054105a5a2816 */ /* 0x000fe20000000068 */
[----:B------:R-:W-:Y:S06]  /*3840*/  @!P2 BRA `(.L_x_2063) ;  /* 0x0000000c0078a947 */ /* 0x000fec0003800000 */
[----:B------:R-:W-:-:S05]  /*3850*/  FMUL.FTZ R106, R106, UR15 ;  /* 0x0000000f6a6a7c20 */ /* 0x000fca0008410000 */
[----:B------:R-:W-:-:S04]  /*3860*/  F2FP.BF16.F32.PACK_AB R106, RZ, R106 ;  /* 0x0000006aff6a723e */ /* 0x000fc800000010ff */
[----:B------:R-:W-:Y:S01]  /*3870*/  PRMT R91, R91, 0x5410, R106 ;  /* 0x000054105b5b7816 */ /* 0x000fe2000000006a */
[----:B------:R-:W-:Y:S06]  /*3880*/  BRA `(.L_x_2063) ;  /* 0x0000000c00687947 */ /* 0x000fec0003800000 */
.L_x_2062:
[----:B------:R-:W-:Y:S01]  /*3890*/  ISETP.GT.AND P4, PT, R108, RZ, PT ;  /* 0x000000ff6c00720c */ /* 0x000fe20003f84270 */
[----:B------:R-:W1:Y:S08]  /*38a0*/  @P2 LDC R103, c[0x0][0x40c] ;  /* 0x00010300ff672b82 */ /* 0x000e700000000800 */
[----:B0-----:R-:W0:Y:S04]  /*38b0*/  @P2 LDC R106, c[0x0][0x40c] ;  /* 0x00010300ff6a2b82 */ /* 0x001e280000000800 */
[----:B------:R-:W-:Y:S01]  /*38c0*/  @P4 PRMT R101, R4, 0x7632, R101 ;  /* 0x0000763204654816 */ /* 0x000fe20000000065 */
[-CC-:B------:R-:W-:Y:S01]  /*38d0*/  @P4 FFMA.FTZ R102, R136, R97.reuse, R98.reuse ;  /* 0x0000006188664223 */ /* 0x180fe20000010062 */
[----:B------:R-:W-:Y:S01]  /*38e0*/  @!P4 SHF.L.U32 R100, R100, 0x10, RZ ;  /* 0x000000106464c819 */ /* 0x000fe200000006ff */
[-C--:B------:R-:W-:Y:S01]  /*38f0*/  @P4 FFMA.FTZ R104, R138, R97.reuse, R98 ;  /* 0x000000618a684223 */ /* 0x080fe20000010062 */
[----:B------:R-:W-:Y:S01]  /*3900*/  @P4 SHF.L.U32 R101, R101, 0x10, RZ ;  /* 0x0000001065654819 */ /* 0x000fe200000006ff */
[----:B------:R-:W-:Y:S01]  /*3910*/  @P4 FADD.FTZ R102, R133, -R102 ;  /* 0x8000006685664221 */ /* 0x000fe20000010000 */
[-C--:B------:R-:W-:Y:S01]  /*3920*/  @P4 FFMA.FTZ R107, R129, R97.reuse, R98 ;  /* 0x00000061816b4223 */ /* 0x080fe20000010062 */
[----:B------:R-:W-:Y:S01]  /*3930*/  @P4 FADD.FTZ R104, R135, -R104 ;  /* 0x8000006887684221 */ /* 0x000fe20000010000 */
[----:B------:R-:W2:Y:S01]  /*3940*/  @P2 LDC R160, c[0x0][0x40c] ;  /* 0x00010300ffa02b82 */ /* 0x000ea20000000800 */
[--C-:B------:R-:W-:Y:S01]  /*3950*/  @P4 FFMA.FTZ R100, R110, R102, R101.reuse ;  /* 0x000000666e644223 */ /* 0x100fe20000010065 */
[----:B------:R-:W-:Y:S01]  /*3960*/  @P4 PRMT R101, R5, 0x7632, R101 ;  /* 0x0000763205654816 */ /* 0x000fe20000000065 */
[----:B------:R-:W-:Y:S01]  /*3970*/  @P4 FADD.FTZ R107, R132, -R107 ;  /* 0x8000006b846b4221 */ /* 0x000fe20000010000 */
[----:B------:R-:W-:Y:S01]  /*3980*/  @!P4 SHF.L.U32 R102, R99, 0x10, RZ ;  /* 0x000000106366c819 */ /* 0x000fe200000006ff */
[----:B------:R-:W-:Y:S01]  /*3990*/  @P4 FFMA.FTZ R99, R125, R97, R98 ;  /* 0x000000617d634223 */ /* 0x000fe20000010062 */
[----:B------:R-:W-:Y:S01]  /*39a0*/  @P4 SHF.L.U32 R101, R101, 0x10, RZ ;  /* 0x0000001065654819 */ /* 0x000fe200000006ff */
[----:B-1----:R-:W-:Y:S01]  /*39b0*/  @P2 FMUL.FTZ R100, R100, R103 ;  /* 0x0000006764642220 */ /* 0x002fe20000410000 */
[----:B------:R-:W-:-:S03]  /*39c0*/  PRMT R103, R6, 0x7632, R103 ;  /* 0x0000763206677816 */ /* 0x000fc60000000067 */
[----:B------:R-:W-:Y:S01]  /*39d0*/  @P4 FFMA.FTZ R102, R110, R104, R101 ;  /* 0x000000686e664223 */ /* 0x000fe20000010065 */
[----:B------:R-:W-:Y:S01]  /*39e0*/  @P4 FADD.FTZ R101, R128, -R99 ;  /* 0x8000006380654221 */ /* 0x000fe20000010000 */
[----:B------:R-:W1:Y:S01]  /*39f0*/  @P2 LDC R104, c[0x0][0x40c] ;  /* 0x00010300ff682b82 */ /* 0x000e620000000800 */
[----:B------:R-:W-:Y:S02]  /*3a00*/  SHF.L.U32 R99, R4, 0x10, RZ ;  /* 0x0000001004637819 */ /* 0x000fe400000006ff */
[----:B------:R-:W-:-:S03]  /*3a10*/  @P2 F2FP.BF16.F32.PACK_AB R100, RZ, R100 ;  /* 0x00000064ff64223e */ /* 0x000fc600000010ff */
[----:B------:R-:W-:Y:S01]  /*3a20*/  @P4 FFMA.FTZ R99, R110, R101, R99 ;  /* 0x000000656e634223 */ /* 0x000fe20000010063 */
[----:B------:R-:W-:-:S04]  /*3a30*/  @P4 FFMA.FTZ R101, R127, R97, R98 ;  /* 0x000000617f654223 */ /* 0x000fc80000010062 */
[----:B------:R-:W-:Y:S01]  /*3a40*/  @P4 FADD.FTZ R105, R130, -R101 ;  /* 0x8000006582694221 */ /* 0x000fe20000010000 */
[----:B------:R-:W-:-:S05]  /*3a50*/  SHF.L.U32 R101, R5, 0x10, RZ ;  /* 0x0000001005657819 */ /* 0x000fca00000006ff */
[----:B------:R-:W-:Y:S01]  /*3a60*/  @P4 FFMA.FTZ R101, R110, R105, R101 ;  /* 0x000000696e654223 */ /* 0x000fe20000010065 */
[----:B------:R-:W-:Y:S02]  /*3a70*/  SHF.L.U32 R105, R103, 0x10, RZ ;  /* 0x0000001067697819 */ /* 0x000fe400000006ff */
[----:B------:R-:W-:Y:S01]  /*3a80*/  SHF.L.U32 R103, R6, 0x10, RZ ;  /* 0x0000001006677819 */ /* 0x000fe200000006ff */
[----:B-1----:R-:W-:Y:S01]  /*3a90*/  @P2 FMUL.FTZ R99, R99, R104 ;  /* 0x0000006863632220 */ /* 0x002fe20000410000 */
[----:B------:R-:W-:-:S03]  /*3aa0*/  @P4 FFMA.FTZ R104, R140, R97, R98 ;  /* 0x000000618c684223 */ /* 0x000fc60000010062 */
[----:B------:R-:W-:Y:S01]  /*3ab0*/  @P4 FFMA.FTZ R103, R110, R107, R103 ;  /* 0x0000006b6e674223 */ /* 0x000fe20000010067 */
[----:B------:R-:W-:Y:S01]  /*3ac0*/  @P4 FFMA.FTZ R107, R131, R97, R98 ;  /* 0x00000061836b4223 */ /* 0x000fe20000010062 */
[----:B------:R-:W-:Y:S01]  /*3ad0*/  @P4 FADD.FTZ R104, R137, -R104 ;  /* 0x8000006889684221 */ /* 0x000fe20000010000 */
[----:B------:R-:W-:-:S03]  /*3ae0*/  @P2 F2FP.BF16.F32.PACK_AB R99, RZ, R99 ;  /* 0x00000063ff63223e */ /* 0x000fc600000010ff */
[----:B------:R-:W-:Y:S01]  /*3af0*/  @P4 FFMA.FTZ R105, R110, R104, R105 ;  /* 0x000000686e694223 */ /* 0x000fe20000010069 */
[----:B------:R-:W-:Y:S01]  /*3b00*/  @P4 FADD.FTZ R104, R134, -R107 ;  /* 0x8000006b86684221 */ /* 0x000fe20000010000 */
[----:B------:R-:W-:Y:S02]  /*3b10*/  SHF.L.U32 R107, R7, 0x10, RZ ;  /* 0x00000010076b7819 */ /* 0x000fe400000006ff */
[----:B------:R-:W-:Y:S01]  /*3b20*/  @P2 PRMT R88, R99, 0x7610, R88 ;  /* 0x0000761063582816 */ /* 0x000fe20000000058 */
[----:B0-----:R-:W-:Y:S01]  /*3b30*/  @P2 FMUL.FTZ R105, R105, R106 ;  /* 0x0000006a69692220 */ /* 0x001fe20000410000 */
[----:B------:R-:W0:Y:S01]  /*3b40*/  @P2 LDC R99, c[0x0][0x40c] ;  /* 0x00010300ff632b82 */ /* 0x000e220000000800 */
[----:B------:R-:W-:Y:S01]  /*3b50*/  @P4 FFMA.FTZ R107, R110, R104, R107 ;  /* 0x000000686e6b4223 */ /* 0x000fe2000001006b */
[----:B------:R-:W-:Y:S02]  /*3b60*/  @P2 PRMT R88, R88, 0x5410, R100 ;  /* 0x0000541058582816 */ /* 0x000fe40000000064 */
[----:B------:R-:W-:Y:S01]  /*3b70*/  @P2 F2FP.BF16.F32.PACK_AB R105, RZ, R105 ;  /* 0x00000069ff69223e */ /* 0x000fe200000010ff */
[----:B--2---:R-:W-:-:S03]  /*3b80*/  @P2 FMUL.FTZ R107, R107, R160 ;  /* 0x000000a06b6b2220 */ /* 0x004fc60000410000 */
[----:B------:R-:W1:Y:S02]  /*3b90*/  @P2 LDC R100, c[0x0][0x40c] ;  /* 0x00010300ff642b82 */ /* 0x000e640000000800 */
[----:B------:R-:W-:-:S04]  /*3ba0*/  @P2 F2FP.BF16.F32.PACK_AB R107, RZ, R107 ;  /* 0x0000006bff6b223e */ /* 0x000fc800000010ff */
[----:B------:R-:W-:Y:S02]  /*3bb0*/  @P2 PRMT R91, R107, 0x7610, R91 ;  /* 0x000076106b5b2816 */ /* 0x000fe4000000005b */
[----:B------:R-:W2:Y:S01]  /*3bc0*/  @P2 LDC R104, c[0x0][0x40c] ;  /* 0x00010300ff682b82 */ /* 0x000ea20000000800 */
[----:B0-----:R-:W-:-:S05]  /*3bd0*/  @P2 FMUL.FTZ R102, R102, R99 ;  /* 0x0000006366662220 */ /* 0x001fca0000410000 */
[----:B------:R-:W-:Y:S01]  /*3be0*/  @P2 F2FP.BF16.F32.PACK_AB R102, RZ, R102 ;  /* 0x00000066ff66223e */ /* 0x000fe200000010ff */
[----:B-1----:R-:W-:-:S05]  /*3bf0*/  @P2 FMUL.FTZ R101, R101, R100 ;  /* 0x0000006465652220 */ /* 0x002fca0000410000 */
[----:B------:R-:W-:Y:S01]  /*3c00*/  @P2 F2FP.BF16.F32.PACK_AB R101, RZ, R101 ;  /* 0x00000065ff65223e */ /* 0x000fe200000010ff */
[----:B--2---:R-:W-:-:S03]  /*3c10*/  @P2 FMUL.FTZ R103, R103, R104 ;  /* 0x0000006867672220 */ /* 0x004fc60000410000 */
[----:B------:R-:W-:Y:S02]  /*3c20*/  @P2 PRMT R89, R101, 0x7610, R89 ;  /* 0x0000761065592816 */ /* 0x000fe40000000059 */
[----:B------:R-:W-:Y:S02]  /*3c30*/  @P2 F2FP.BF16.F32.PACK_AB R103, RZ, R103 ;  /* 0x00000067ff67223e */ /* 0x000fe400000010ff */
[----:B------:R-:W-:Y:S02]  /*3c40*/  @P2 PRMT R89, R89, 0x5410, R102 ;  /* 0x0000541059592816 */ /* 0x000fe40000000066 */
[----:B------:R-:W-:-:S04]  /*3c50*/  @P2 PRMT R90, R103, 0x7610, R90 ;  /* 0x00007610675a2816 */ /* 0x000fc8000000005a */
        /* <DEDUP_REMOVED lines=11> */
.L_x_2061:
[----:B------:R-:W1:Y:S02]  /*3d10*/  LDC.64 R100, c[0x0][0x478] ;  /* 0x00011e00ff647b82 */ /* 0x000e640000000a00 */
[----:B-1----:R-:W-:-:S04]  /*3d20*/  ISETP.NE.U32.AND P0, PT, R100, RZ, PT ;  /* 0x000000ff6400720c */ /* 0x002fc80003f05070 */
[----:B------:R-:W-:-:S13]  /*3d30*/  ISETP.NE.AND.EX P0, PT, R101, RZ, PT, P0 ;  /* 0x000000ff6500720c */ /* 0x000fda0003f05300 */
        /* <DEDUP_REMOVED lines=14> */
[----:B0-----:R-:W-:-:S06]  /*3e20*/  @P2 FMUL.FTZ R93, R92, R95 ;  /* 0x0000005f5c5d2220 */ /* 0x001fcc0000410000 */
[----:B------:R-:W0:Y:S01]  /*3e30*/  @P2 LDC R101, c[0x0][0x40c] ;  /* 0x00010300ff652b82 */ /* 0x000e220000000800 */
[C---:B------:R-:W-:Y:S01]  /*3e40*/  F2FP.BF16.F32.PACK_AB R92, R99.reuse, R92 ;  /* 0x0000005c635c723e */ /* 0x040fe200000010ff */
[----:B-1----:R-:W-:Y:S01]  /*3e50*/  @P2 FMUL.FTZ R95, R99, R94 ;  /* 0x0000005e635f2220 */ /* 0x002fe20000410000 */
[----:B------:R-:W-:Y:S01]  /*3e60*/  @P2 F2FP.BF16.F32.PACK_AB R94, RZ, R93 ;  /* 0x0000005dff5e223e */ /* 0x000fe200000010ff */
[----:B------:R-:W-:Y:S01]  /*3e70*/  FFMA.FTZ R93, R127, R97, R98 ;  /* 0x000000617f5d7223 */ /* 0x000fe20000010062 */
[----:B------:R-:W-:-:S03]  /*3e80*/  FADD.FTZ R99, R135, -R102 ;  /* 0x8000006687637221 */ /* 0x000fc60000010000 */
[----:B------:R-:W1:Y:S01]  /*3e90*/  @P2 LDC R103, c[0x0][0x40c] ;  /* 0x00010300ff672b82 */ /* 0x000e620000000800 */
[----:B------:R-:W-:Y:S01]  /*3ea0*/  @P2 F2FP.BF16.F32.PACK_AB R95, RZ, R95 ;  /* 0x0000005fff5f223e */ /* 0x000fe200000010ff */
[----:B------:R-:W-:Y:S01]  /*3eb0*/  FADD.FTZ R93, R130, -R93 ;  /* 0x8000005d825d7221 */ /* 0x000fe20000010000 */
[----:B------:R-:W-:Y:S01]  /*3ec0*/  @P2 PRMT R88, R94, 0x7610, R88 ;  /* 0x000076105e582816 */ /* 0x000fe20000000058 */
[----:B------:R-:W-:Y:S01]  /*3ed0*/  FMUL.FTZ R99, R110, R99 ;  /* 0x000000636e637220 */ /* 0x000fe20000410000 */
[--C-:B------:R-:W-:Y:S01]  /*3ee0*/  FFMA.FTZ R94, R140, R97, R98.reuse ;  /* 0x000000618c5e7223 */ /* 0x100fe20000010062 */
[----:B------:R-:W-:Y:S01]  /*3ef0*/  FMUL.FTZ R93, R110, R93 ;  /* 0x0000005d6e5d7220 */ /* 0x000fe20000410000 */
[----:B------:R-:W-:Y:S01]  /*3f00*/  @P2 PRMT R88, R88, 0x5410, R95 ;  /* 0x0000541058582816 */ /* 0x000fe2000000005f */
[----:B------:R-:W-:Y:S01]  /*3f10*/  FFMA.FTZ R95, R129, R97, R98 ;  /* 0x00000061815f7223 */ /* 0x000fe20000010062 */
[----:B------:R-:W-:Y:S01]  /*3f20*/  FSEL R102, R99, RZ, P4 ;  /* 0x000000ff63667208 */ /* 0x000fe20002000000 */
[----:B------:R-:W3:Y:S01]  /*3f30*/  @P2 LDC R105, c[0x0][0x40c] ;  /* 0x00010300ff692b82 */ /* 0x000ee20000000800 */
[----:B------:R-:W-:Y:S01]  /*3f40*/  FSEL R93, R93, RZ, P4 ;  /* 0x000000ff5d5d7208 */ /* 0x000fe20002000000 */
[----:B------:R-:W-:-:S04]  /*3f50*/  FADD.FTZ R95, R132, -R95 ;  /* 0x8000005f845f7221 */ /* 0x000fc80000010000 */
[----:B--2---:R-:W-:Y:S01]  /*3f60*/  @P2 FMUL.FTZ R99, R93, R100 ;  /* 0x000000645d632220 */ /* 0x004fe20000410000 */
[C---:B0-----:R-:W-:Y:S01]  /*3f70*/  @P2 FMUL.FTZ R100, R102.reuse, R101 ;  /* 0x0000006566642220 */ /* 0x041fe20000410000 */
[----:B------:R-:W-:Y:S01]  /*3f80*/  F2FP.BF16.F32.PACK_AB R93, R102, R93 ;  /* 0x0000005d665d723e */ /* 0x000fe200000010ff */
[----:B------:R-:W-:Y:S01]  /*3f90*/  FADD.FTZ R101, R137, -R94 ;  /* 0x8000005e89657221 */ /* 0x000fe20000010000 */
[----:B------:R-:W0:Y:S01]  /*3fa0*/  @P2 LDC R102, c[0x0][0x40c] ;  /* 0x00010300ff662b82 */ /* 0x000e220000000800 */
[C---:B------:R-:W-:Y:S01]  /*3fb0*/  FMUL.FTZ R94, R110.reuse, R95 ;  /* 0x0000005f6e5e7220 */ /* 0x040fe20000410000 */
[----:B------:R-:W-:Y:S01]  /*3fc0*/  @P2 F2FP.BF16.F32.PACK_AB R99, RZ, R99 ;  /* 0x00000063ff63223e */ /* 0x000fe200000010ff */
[----:B------:R-:W-:Y:S01]  /*3fd0*/  FMUL.FTZ R95, R110, R101 ;  /* 0x000000656e5f7220 */ /* 0x000fe20000410000 */
[----:B------:R-:W-:Y:S02]  /*3fe0*/  @P2 F2FP.BF16.F32.PACK_AB R100, RZ, R100 ;  /* 0x00000064ff64223e */ /* 0x000fe400000010ff */
[----:B------:R-:W-:-:S02]  /*3ff0*/  FSEL R94, R94, RZ, P4 ;  /* 0x000000ff5e5e7208 */ /* 0x000fc40002000000 */
[----:B------:R-:W-:Y:S02]  /*4000*/  FSEL R101, R95, RZ, P4 ;  /* 0x000000ff5f657208 */ /* 0x000fe40002000000 */
[----:B------:R-:W-:Y:S01]  /*4010*/  @P2 PRMT R89, R99, 0x7610, R89 ;  /* 0x0000761063592816 */ /* 0x000fe20000000059 */
[----:B-1----:R-:W-:Y:S01]  /*4020*/  @P2 FMUL.FTZ R95, R94, R103 ;  /* 0x000000675e5f2220 */ /* 0x002fe20000410000 */
[-C--:B------:R-:W-:Y:S01]  /*4030*/  FFMA.FTZ R103, R131, R97.reuse, R98 ;  /* 0x0000006183677223 */ /* 0x080fe20000010062 */
[----:B------:R-:W-:Y:S02]  /*4040*/  F2FP.BF16.F32.PACK_AB R94, R101, R94 ;  /* 0x0000005e655e723e */ /* 0x000fe400000010ff */
[----:B------:R-:W-:Y:S01]  /*4050*/  @P2 PRMT R89, R89, 0x5410, R100 ;  /* 0x0000541059592816 */ /* 0x000fe20000000064 */
[----:B------:R-:W-:Y:S01]  /*4060*/  FADD.FTZ R103, R134, -R103 ;  /* 0x8000006786677221 */ /* 0x000fe20000010000 */
[----:B------:R-:W-:Y:S01]  /*4070*/  FFMA.FTZ R100, R142, R97, R98 ;  /* 0x000000618e647223 */ /* 0x000fe20000010062 */
[----:B------:R-:W-:-:S02]  /*4080*/  @P2 F2FP.BF16.F32.PACK_AB R95, RZ, R95 ;  /* 0x0000005fff5f223e */ /* 0x000fc400000010ff */
[C---:B------:R-:W-:Y:S01]  /*4090*/  FMUL.FTZ R99, R110.reuse, R103 ;  /* 0x000000676e637220 */ /* 0x040fe20000410000 */
[----:B------:R-:W-:Y:S01]  /*40a0*/  FADD.FTZ R103, R139, -R100 ;  /* 0x800000648b677221 */ /* 0x000fe20000010000 */
[----:B------:R-:W-:Y:S01]  /*40b0*/  @P2 PRMT R90, R95, 0x7610, R90 ;  /* 0x000076105f5a2816 */ /* 0x000fe2000000005a */
[----:B0-----:R-:W-:Y:S02]  /*40c0*/  @P2 FMUL.FTZ R101, R101, R102 ;  /* 0x0000006665652220 */ /* 0x001fe40000410000 */
[----:B------:R-:W-:Y:S01]  /*40d0*/  FSEL R102, R99, RZ, P4 ;  /* 0x000000ff63667208 */ /* 0x000fe20002000000 */
[----:B------:R-:W-:Y:S02]  /*40e0*/  FMUL.FTZ R100, R110, R103 ;  /* 0x000000676e647220 */ /* 0x000fe40000410000 */
[----:B------:R-:W-:Y:S02]  /*40f0*/  @P2 F2FP.BF16.F32.PACK_AB R101, RZ, R101 ;  /* 0x00000065ff65223e */ /* 0x000fe400000010ff */
[----:B---3--:R-:W-:Y:S01]  /*4100*/  @P2 FMUL.FTZ R99, R102, R105 ;  /* 0x0000006966632220 */ /* 0x008fe20000410000 */
[----:B------:R-:W-:-:S02]  /*4110*/  FSEL R103, R100, RZ, P4 ;  /* 0x000000ff64677208 */ /* 0x000fc40002000000 */
        /* <DEDUP_REMOVED lines=9> */
.L_x_2064:
        /* <DEDUP_REMOVED lines=9> */
.L_x_2065:
        /* <DEDUP_REMOVED lines=9> */
.L_x_2066:
        /* <DEDUP_REMOVED lines=9> */
.L_x_2067:
        /* <DEDUP_REMOVED lines=9> */
.L_x_2068:
        /* <DEDUP_REMOVED lines=9> */
.L_x_2069:
        /* <DEDUP_REMOVED lines=9> */
.L_x_2070:
        /* <DEDUP_REMOVED lines=9> */
.L_x_2071:
        /* <DEDUP_REMOVED lines=9> */
.L_x_2063:
[----:B------:R-:W1:Y:S08]  /*4630*/  @P0 LDC.64 R100, c[0x0][0x478] ;  /* 0x00011e00ff640b82 */ /* 0x000e700000000a00 */
[----:B------:R-:W2:Y:S01]  /*4640*/  @P2 LDC.64 R102, c[0x0][0x468] ;  /* 0x00011a00ff662b82 */ /* 0x000ea20000000a00 */
[C---:B-1----:R-:W-:Y:S01]  /*4650*/  @P0 IMAD.WIDE.U32 R100, R159.reuse, 0x10, R100 ;  /* 0x000000109f640825 */ /* 0x042fe200078e0064 */
[----:B------:R-:W-:-:S04]  /*4660*/  IADD3 R159, PT, PT, R159, 0x100, RZ ;  /* 0x000001009f9f7810 */ /* 0x000fc80007ffe0ff */
[----:B------:R1:W-:Y:S01]  /*4670*/  @P0 STG.E.128 desc[UR10][R100.64], R92 ;  /* 0x0000005c64000986 */ /* 0x0003e2000c101d0a */
[C---:B--2---:R-:W-:Y:S01]  /*4680*/  @P2 IMAD.WIDE.U32 R102, R96.reuse, 0x10, R102 ;  /* 0x0000001060662825 */ /* 0x044fe200078e0066 */
[----:B------:R-:W-:-:S04]  /*4690*/  IADD3 R96, PT, PT, R96, 0x100, RZ ;  /* 0x0000010060607810 */ /* 0x000fc80007ffe0ff */
[----:B------:R1:W-:Y:S03]  /*46a0*/  @P2 STG.E.128 desc[UR10][R102.64], R88 ;  /* 0x0000005866002986 */ /* 0x0003e6000c101d0a */
.L_x_2060:
[----:B------:R-:W-:Y:S05]  /*46b0*/  BSYNC.RECONVERGENT B0 ;  /* 0x0000000000007941 */ /* 0x000fea0003800200 */
.L_x_2059:
        /* <DEDUP_REMOVED lines=12> */
[----:B-1----:R-:W-:Y:S02]  /*4780*/  PRMT R92, R84, 0x7632, R92 ;  /* 0x00007632545c7816 */ /* 0x002fe4000000005c */
[----:B------:R-:W-:Y:S02]  /*4790*/  SHF.L.U32 R103, R86, 0x10, RZ ;  /* 0x0000001056677819 */ /* 0x000fe400000006ff */
[----:B------:R-:W-:Y:S02]  /*47a0*/  SHF.L.U32 R94, R92, 0x10, RZ ;  /* 0x000000105c5e7819 */ /* 0x000fe400000006ff */
[----:B------:R-:W-:Y:S01]  /*47b0*/  SHF.L.U32 R105, R87, 0x10, RZ ;  /* 0x0000001057697819 */ /* 0x000fe200000006ff */
[----:B------:R-:W1:Y:S04]  /*47c0*/  @P2 LDC R157, c[0x0][0x40c] ;  /* 0x00010300ff9d2b82 */ /* 0x000e680000000800 */
[-CC-:B------:R-:W-:Y:S01]  /*47d0*/  @P5 FFMA.FTZ R93, R141, R97.reuse, R98.reuse ;  /* 0x000000618d5d5223 */ /* 0x180fe20000010062 */
[-CC-:B------:R-:W-:Y:S01]  /*47e0*/  @P5 FFMA.FTZ R100, R150, R97.reuse, R98.reuse ;  /* 0x0000006196645223 */ /* 0x180fe20000010062 */
[-CC-:B------:R-:W-:Y:S01]  /*47f0*/  @P5 FFMA.FTZ R99, R143, R97.reuse, R98.reuse ;  /* 0x000000618f635223 */ /* 0x180fe20000010062 */
[-C--:B------:R-:W-:Y:S01]  /*4800*/  @P5 FFMA.FTZ R102, R152, R97.reuse, R98 ;  /* 0x0000006198665223 */ /* 0x080fe20000010062 */
[----:B------:R-:W-:Y:S01]  /*4810*/  @P5 FADD.FTZ R92, R144, -R93 ;  /* 0x8000005d905c5221 */ /* 0x000fe20000010000 */
[----:B------:R-:W-:Y:S01]  /*4820*/  SHF.L.U32 R93, R84, 0x10, RZ ;  /* 0x00000010545d7819 */ /* 0x000fe200000006ff */
[----:B------:R-:W-:Y:S01]  /*4830*/  @P5 FADD.FTZ R95, R149, -R100 ;  /* 0x80000064955f5221 */ /* 0x000fe20000010000 */
[-CC-:B------:R-:W-:Y:S01]  /*4840*/  @P5 FFMA.FTZ R104, R154, R97.reuse, R98.reuse ;  /* 0x000000619a685223 */ /* 0x180fe20000010062 */
[-CC-:B------:R-:W-:Y:S01]  /*4850*/  @P5 FFMA.FTZ R101, R145, R97.reuse, R98.reuse ;  /* 0x0000006191655223 */ /* 0x180fe20000010062 */
[----:B------:R-:W-:Y:S01]  /*4860*/  @P5 FFMA.FTZ R106, R158, R97, R98 ;  /* 0x000000619e6a5223 */ /* 0x000fe20000010062 */
[C---:B------:R-:W-:Y:S01]  /*4870*/  @P5 FFMA.FTZ R93, R110.reuse, R92, R93 ;  /* 0x0000005c6e5d5223 */ /* 0x040fe2000001005d */
[----:B------:R-:W-:Y:S01]  /*4880*/  PRMT R92, R85, 0x7632, R92 ;  /* 0x00007632555c7816 */ /* 0x000fe2000000005c */
[----:B------:R-:W-:Y:S01]  /*4890*/  @P5 FFMA.FTZ R94, R110, R95, R94 ;  /* 0x0000005f6e5e5223 */ /* 0x000fe2000001005e */
[----:B------:R-:W-:Y:S01]  /*48a0*/  @P5 FADD.FTZ R95, R151, -R102 ;  /* 0x80000066975f5221 */ /* 0x000fe20000010000 */
[----:B------:R-:W-:Y:S01]  /*48b0*/  @P5 FADD.FTZ R101, R148, -R101 ;  /* 0x8000006594655221 */ /* 0x000fe20000010000 */
[----:B------:R-:W-:Y:S01]  /*48c0*/  SHF.L.U32 R100, R92, 0x10, RZ ;  /* 0x000000105c647819 */ /* 0x000fe200000006ff */
[----:B------:R-:W-:Y:S01]  /*48d0*/  @P5 FADD.FTZ R92, R146, -R99 ;  /* 0x80000063925c5221 */ /* 0x000fe20000010000 */
[----:B------:R-:W-:Y:S01]  /*48e0*/  SHF.L.U32 R99, R85, 0x10, RZ ;  /* 0x0000001055637819 */ /* 0x000fe200000006ff */
[----:B------:R-:W-:Y:S01]  /*48f0*/  @P5 FFMA.FTZ R97, R147, R97, R98 ;  /* 0x0000006193615223 */ /* 0x000fe20000010062 */
[C---:B------:R-:W-:Y:S01]  /*4900*/  @P5 FFMA.FTZ R103, R110.reuse, R101, R103 ;  /* 0x000000656e675223 */ /* 0x040fe20000010067 */
[C---:B------:R-:W-:Y:S01]  /*4910*/  @P5 FFMA.FTZ R100, R110.reuse, R95, R100 ;  /* 0x0000005f6e645223 */ /* 0x040fe20000010064 */
[----:B------:R-:W-:Y:S01]  /*4920*/  @P5 FADD.FTZ R95, R153, -R104 ;  /* 0x80000068995f5221 */ /* 0x000fe20000010000 */
[----:B------:R-:W-:Y:S01]  /*4930*/  @P5 FFMA.FTZ R99, R110, R92, R99 ;  /* 0x0000005c6e635223 */ /* 0x000fe20000010063 */
[----:B------:R-:W-:Y:S01]  /*4940*/  PRMT R92, R86, 0x7632, R92 ;  /* 0x00007632565c7816 */ /* 0x000fe2000000005c */
[----:B------:R-:W2:Y:S01]  /*4950*/  @P2 LDC R101, c[0x0][0x40c] ;  /* 0x00010300ff652b82 */ /* 0x000ea20000000800 */
[----:B------:R-:W-:-:S02]  /*4960*/  @P5 FADD.FTZ R97, R156, -R97 ;  /* 0x800000619c615221 */ /* 0x000fc40000010000 */
[----:B------:R-:W-:Y:S02]  /*4970*/  SHF.L.U32 R102, R92, 0x10, RZ ;  /* 0x000000105c667819 */ /* 0x000fe400000006ff */
[----:B------:R-:W-:Y:S01]  /*4980*/  PRMT R92, R87, 0x7632, R92 ;  /* 0x00007632575c7816 */ /* 0x000fe2000000005c */
[C---:B------:R-:W-:Y:S02]  /*4990*/  @P5 FFMA.FTZ R105, R110.reuse, R97, R105 ;  /* 0x000000616e695223 */ /* 0x040fe40000010069 */
[----:B------:R-:W-:Y:S01]  /*49a0*/  @P5 FFMA.FTZ R102, R110, R95, R102 ;  /* 0x0000005f6e665223 */ /* 0x000fe20000010066 */
[----:B------:R-:W-:Y:S01]  /*49b0*/  SHF.L.U32 R104, R92, 0x10, RZ ;  /* 0x000000105c687819 */ /* 0x000fe200000006ff */
[----:B------:R-:W3:Y:S01]  /*49c0*/  @P2 LDC R98, c[0x0][0x40c] ;  /* 0x00010300ff622b82 */ /* 0x000ee20000000800 */
[----:B------:R-:W-:-:S04]  /*49d0*/  @P5 FADD.FTZ R95, R155, -R106 ;  /* 0x8000006a9b5f5221 */ /* 0x000fc80000010000 */
[----:B------:R-:W-:-:S03]  /*49e0*/  @P5 FFMA.FTZ R104, R110, R95, R104 ;  /* 0x0000005f6e685223 */ /* 0x000fc60000010068 */
[----:B------:R-:W4:Y:S01]  /*49f0*/  @P2 LDC R92, c[0x0][0x40c] ;  /* 0x00010300ff5c2b82 */ /* 0x000f220000000800 */
[----:B--2---:R-:W-:Y:S01]  /*4a00*/  @P2 FMUL.FTZ R97, R94, R101 ;  /* 0x000000655e612220 */ /* 0x004fe20000410000 */
[----:B0-----:R-:W-:-:S06]  /*4a10*/  @P2 FMUL.FTZ R101, R100, R107 ;  /* 0x0000006b64652220 */ /* 0x001fcc0000410000 */
[----:B------:R-:W0:Y:S01]  /*4a20*/  @P2 LDC R106, c[0x0][0x40c] ;  /* 0x00010300ff6a2b82 */ /* 0x000e220000000800 */
[----:B------:R-:W-:Y:S02]  /*4a30*/  @P2 F2FP.BF16.F32.PACK_AB R97, RZ, R97 ;  /* 0x00000061ff61223e */ /* 0x000fe400000010ff */
[----:B------:R-:W-:-:S05]  /*4a40*/  @P2 F2FP.BF16.F32.PACK_AB R101, RZ, R101 ;  /* 0x00000065ff65223e */ /* 0x000fca00000010ff */
[----:B------:R-:W2:Y:S01]  /*4a50*/  @P2 LDC R108, c[0x0][0x40c] ;  /* 0x00010300ff6c2b82 */ /* 0x000ea20000000800 */
[----:B---3--:R-:W-:-:S05]  /*4a60*/  @P2 FMUL.FTZ R98, R99, R98 ;  /* 0x0000006263622220 */ /* 0x008fca0000410000 */
[----:B------:R-:W-:Y:S01]  /*4a70*/  @P2 F2FP.BF16.F32.PACK_AB R98, RZ, R98 ;  /* 0x00000062ff62223e */ /* 0x000fe200000010ff */
[----:B----4-:R-:W-:-:S03]  /*4a80*/  @P2 FMUL.FTZ R92, R93, R92 ;  /* 0x0000005c5d5c2220 */ /* 0x010fc60000410000 */
[----:B------:R-:W-:Y:S02]  /*4a90*/  @P2 PRMT R89, R98, 0x7610, R89 ;  /* 0x0000761062592816 */ /* 0x000fe40000000059 */
[----:B------:R-:W-:Y:S02]  /*4aa0*/  @P2 F2FP.BF16.F32.PACK_AB R95, RZ, R92 ;  /* 0x0000005cff5f223e */ /* 0x000fe400000010ff */
[----:B------:R-:W-:Y:S02]  /*4ab0*/  F2FP.BF16.F32.PACK_AB R92, R94, R93 ;  /* 0x0000005d5e5c723e */ /* 0x000fe400000010ff */
[----:B------:R-:W-:Y:S01]  /*4ac0*/  F2FP.BF16.F32.PACK_AB R93, R100, R99 ;  /* 0x00000063645d723e */ /* 0x000fe200000010ff */
[----:B0-----:R-:W-:Y:S01]  /*4ad0*/  @P2 FMUL.FTZ R99, R103, R106 ;  /* 0x0000006a67632220 */ /* 0x001fe20000410000 */
[C---:B------:R-:W-:Y:S01]  /*4ae0*/  F2FP.BF16.F32.PACK_AB R94, R102.reuse, R103 ;  /* 0x00000067665e723e */ /* 0x040fe200000010ff */
[----:B-1----:R-:W-:Y:S01]  /*4af0*/  @P2 FMUL.FTZ R102, R102, R157 ;  /* 0x0000009d66662220 */ /* 0x002fe20000410000 */
[----:B------:R-:W-:-:S02]  /*4b00*/  @P2 PRMT R88, R95, 0x7610, R88 ;  /* 0x000076105f582816 */ /* 0x000fc40000000058 */
[----:B------:R-:W-:Y:S01]  /*4b10*/  @P2 F2FP.BF16.F32.PACK_AB R99, RZ, R99 ;  /* 0x00000063ff63223e */ /* 0x000fe200000010ff */
[----:B--2---:R-:W-:Y:S01]  /*4b20*/  @P2 FMUL.FTZ R95, R105, R108 ;  /* 0x0000006c695f2220 */ /* 0x004fe20000410000 */
[----:B------:R-:W-:Y:S02]  /*4b30*/  @P2 PRMT R88, R88, 0x5410, R97 ;  /* 0x0000541058582816 */ /* 0x000fe40000000061 */
[----:B------:R-:W-:Y:S02]  /*4b40*/  @P2 F2FP.BF16.F32.PACK_AB R102, RZ, R102 ;  /* 0x00000066ff66223e */ /* 0x000fe400000010ff */
[----:B------:R-:W-:Y:S02]  /*4b50*/  @P2 F2FP.BF16.F32.PACK_AB R97, RZ, R95 ;  /* 0x0000005fff61223e */ /* 0x000fe400000010ff */
[----:B------:R-:W-:Y:S02]  /*4b60*/  @P2 PRMT R90, R99, 0x7610, R90 ;  /* 0x00007610635a2816 */ /* 0x000fe4000000005a */
[----:B------:R-:W-:-:S02]  /*4b70*/  @P2 PRMT R89, R89, 0x5410, R101 ;  /* 0x0000541059592816 */ /* 0x000fc40000000065 */
        /* <DEDUP_REMOVED lines=8> */
.L_x_2075:
[----:B------:R-:W-:Y:S01]  /*4c00*/  ISETP.GT.AND P5, PT, R108, RZ, PT ;  /* 0x000000ff6c00720c */ /* 0x000fe20003fa4270 */
[----:B0-----:R-:W0:Y:S01]  /*4c10*/  @P2 LDC R104, c[0x0][0x40c] ;  /* 0x00010300ff682b82 */ /* 0x001e220000000800 */
[----:B------:R-:W-:-:S04]  /*4c20*/  PRMT R99, R84, 0x7632, R99 ;  /* 0x0000763254637816 */ /* 0x000fc80000000063 */
[----:B-1----:R-:W-:Y:S02]  /*4c30*/  SHF.L.U32 R101, R99, 0x10, RZ ;  /* 0x0000001063657819 */ /* 0x002fe400000006ff */
[----:B------:R-:W-:Y:S01]  /*4c40*/  SHF.L.U32 R99, R84, 0x10, RZ ;  /* 0x0000001054637819 */ /* 0x000fe200000006ff */
[----:B------:R-:W1:Y:S04]  /*4c50*/  @P2 LDC R102, c[0x0][0x40c] ;  /* 0x00010300ff662b82 */ /* 0x000e680000000800 */
[-CC-:B------:R-:W-:Y:S01]  /*4c60*/  @P5 FFMA.FTZ R100, R150, R97.reuse, R98.reuse ;  /* 0x0000006196645223 */ /* 0x180fe20000010062 */
[-CC-:B------:R-:W-:Y:S01]  /*4c70*/  @P5 FFMA.FTZ R103, R141, R97.reuse, R98.reuse ;  /* 0x000000618d675223 */ /* 0x180fe20000010062 */
[-CC-:B------:R-:W-:Y:S01]  /*4c80*/  @P5 FFMA.FTZ R107, R145, R97.reuse, R98.reuse ;  /* 0x00000061916b5223 */ /* 0x180fe20000010062 */
[-C--:B------:R-:W-:Y:S01]  /*4c90*/  @P5 FFMA.FTZ R106, R152, R97.reuse, R98 ;  /* 0x00000061986a5223 */ /* 0x080fe20000010062 */
[----:B------:R-:W-:Y:S01]  /*4ca0*/  @P5 FADD.FTZ R100, R149, -R100 ;  /* 0x8000006495645221 */ /* 0x000fe20000010000 */
[----:B------:R-:W-:Y:S01]  /*4cb0*/  @P5 FADD.FTZ R103, R144, -R103 ;  /* 0x8000006790675221 */ /* 0x000fe20000010000 */
[----:B------:R-:W-:Y:S01]  /*4cc0*/  @P5 FFMA.FTZ R163, R147, R97, R98 ;  /* 0x0000006193a35223 */ /* 0x000fe20000010062 */
[----:B------:R-:W-:Y:S01]  /*4cd0*/  @P5 FADD.FTZ R106, R151, -R106 ;  /* 0x8000006a976a5221 */ /* 0x000fe20000010000 */
[C---:B------:R-:W-:Y:S01]  /*4ce0*/  @P5 FFMA.FTZ R101, R110.reuse, R100, R101 ;  /* 0x000000646e655223 */ /* 0x040fe20000010065 */
[----:B------:R-:W-:Y:S01]  /*4cf0*/  @P5 FFMA.FTZ R99, R110, R103, R99 ;  /* 0x000000676e635223 */ /* 0x000fe20000010063 */
[----:B------:R-:W-:Y:S01]  /*4d00*/  PRMT R100, R85, 0x7632, R100 ;  /* 0x0000763255647816 */ /* 0x000fe20000000064 */
[----:B------:R-:W-:Y:S01]  /*4d10*/  @P5 FFMA.FTZ R103, R143, R97, R98 ;  /* 0x000000618f675223 */ /* 0x000fe20000010062 */
[----:B0-----:R-:W-:Y:S01]  /*4d20*/  @P2 FMUL.FTZ R101, R101, R104 ;  /* 0x0000006865652220 */ /* 0x001fe20000410000 */
[----:B------:R-:W0:Y:S01]  /*4d30*/  @P2 LDC R108, c[0x0][0x40c] ;  /* 0x00010300ff6c2b82 */ /* 0x000e220000000800 */
[----:B------:R-:W-:Y:S01]  /*4d40*/  SHF.L.U32 R105, R100, 0x10, RZ ;  /* 0x0000001064697819 */ /* 0x000fe200000006ff */
[----:B------:R-:W-:Y:S01]  /*4d50*/  @P5 FADD.FTZ R100, R146, -R103 ;  /* 0x8000006792645221 */ /* 0x000fe20000010000 */
[----:B------:R-:W-:-:S02]  /*4d60*/  SHF.L.U32 R103, R85, 0x10, RZ ;  /* 0x0000001055677819 */ /* 0x000fc400000006ff */
[----:B------:R-:W-:Y:S01]  /*4d70*/  @P2 F2FP.BF16.F32.PACK_AB R101, RZ, R101 ;  /* 0x00000065ff65223e */ /* 0x000fe200000010ff */
[----:B------:R-:W-:Y:S01]  /*4d80*/  @P5 FFMA.FTZ R105, R110, R106, R105 ;  /* 0x0000006a6e695223 */ /* 0x000fe20000010069 */
[----:B------:R-:W-:Y:S01]  /*4d90*/  @P5 FFMA.FTZ R106, R154, R97, R98 ;  /* 0x000000619a6a5223 */ /* 0x000fe20000010062 */
[----:B------:R-:W-:Y:S01]  /*4da0*/  @P5 FFMA.FTZ R103, R110, R100, R103 ;  /* 0x000000646e675223 */ /* 0x000fe20000010067 */
[----:B------:R-:W-:Y:S01]  /*4db0*/  PRMT R100, R86, 0x7632, R100 ;  /* 0x0000763256647816 */ /* 0x000fe20000000064 */
[----:B------:R-:W2:Y:S01]  /*4dc0*/  @P2 LDC R104, c[0x0][0x40c] ;  /* 0x00010300ff682b82 */ /* 0x000ea20000000800 */
[----:B------:R-:W-:Y:S01]  /*4dd0*/  @P5 FADD.FTZ R106, R153, -R106 ;  /* 0x8000006a996a5221 */ /* 0x000fe20000010000 */
[----:B-1----:R-:W-:Y:S01]  /*4de0*/  @P2 FMUL.FTZ R99, R99, R102 ;  /* 0x0000006663632220 */ /* 0x002fe20000410000 */
[----:B------:R-:W-:Y:S01]  /*4df0*/  SHF.L.U32 R157, R100, 0x10, RZ ;  /* 0x00000010649d7819 */ /* 0x000fe200000006ff */
[----:B------:R-:W-:Y:S01]  /*4e00*/  @P5 FADD.FTZ R100, R148, -R107 ;  /* 0x8000006b94645221 */ /* 0x000fe20000010000 */
[----:B------:R-:W-:-:S02]  /*4e10*/  SHF.L.U32 R107, R86, 0x10, RZ ;  /* 0x00000010566b7819 */ /* 0x000fc400000006ff */
[----:B------:R-:W-:Y:S01]  /*4e20*/  @P2 F2FP.BF16.F32.PACK_AB R99, RZ, R99 ;  /* 0x00000063ff63223e */ /* 0x000fe200000010ff */
[C---:B------:R-:W-:Y:S01]  /*4e30*/  @P5 FFMA.FTZ R157, R110.reuse, R106, R157 ;  /* 0x0000006a6e9d5223 */ /* 0x040fe2000001009d */
[----:B------:R-:W1:Y:S01]  /*4e40*/  @P2 LDC R102, c[0x0][0x40c] ;  /* 0x00010300ff662b82 */ /* 0x000e620000000800 */
[----:B------:R-:W-:Y:S01]  /*4e50*/  @P5 FFMA.FTZ R107, R110, R100, R107 ;  /* 0x000000646e6b5223 */ /* 0x000fe2000001006b */
[----:B------:R-:W-:Y:S01]  /*4e60*/  @P5 FADD.FTZ R100, R156, -R163 ;  /* 0x800000a39c645221 */ /* 0x000fe20000010000 */
[----:B------:R-:W-:Y:S02]  /*4e70*/  SHF.L.U32 R163, R87, 0x10, RZ ;  /* 0x0000001057a37819 */ /* 0x000fe400000006ff */
[----:B------:R-:W-:-:S03]  /*4e80*/  @P2 PRMT R88, R99, 0x7610, R88 ;  /* 0x0000761063582816 */ /* 0x000fc60000000058 */
[----:B------:R-:W-:Y:S01]  /*4e90*/  @P5 FFMA.FTZ R163, R110, R100, R163 ;  /* 0x000000646ea35223 */ /* 0x000fe200000100a3 */
[----:B------:R-:W3:Y:S01]  /*4ea0*/  @P2 LDC R106, c[0x0][0x40c] ;  /* 0x00010300ff6a2b82 */ /* 0x000ee20000000800 */
[----:B------:R-:W-:Y:S02]  /*4eb0*/  @P2 PRMT R88, R88, 0x5410, R101 ;  /* 0x0000541058582816 */ /* 0x000fe40000000065 */
[----:B0-----:R-:W-:Y:S01]  /*4ec0*/  @P2 FMUL.FTZ R163, R163, R108 ;  /* 0x0000006ca3a32220 */ /* 0x001fe20000410000 */
[----:B--2---:R-:W-:-:S04]  /*4ed0*/  @P2 FMUL.FTZ R107, R107, R104 ;  /* 0x000000686b6b2220 */ /* 0x004fc80000410000 */
[----:B------:R-:W0:Y:S01]  /*4ee0*/  @P2 LDC R100, c[0x0][0x40c] ;  /* 0x00010300ff642b82 */ /* 0x000e220000000800 */
[----:B------:R-:W-:Y:S02]  /*4ef0*/  @P2 F2FP.BF16.F32.PACK_AB R163, RZ, R163 ;  /* 0x000000a3ffa3223e */ /* 0x000fe400000010ff */
[----:B------:R-:W-:Y:S02]  /*4f00*/  @P2 F2FP.BF16.F32.PACK_AB R107, RZ, R107 ;  /* 0x0000006bff6b223e */ /* 0x000fe400000010ff */
[----:B------:R-:W-:Y:S01]  /*4f10*/  @P2 PRMT R91, R163, 0x7610, R91 ;  /* 0x00007610a35b2816 */ /* 0x000fe2000000005b */
[----:B-1----:R-:W-:Y:S01]  /*4f20*/  @P2 FMUL.FTZ R105, R105, R102 ;  /* 0x0000006669692220 */ /* 0x002fe20000410000 */
[----:B------:R-:W-:-:S04]  /*4f30*/  @P2 PRMT R90, R107, 0x7610, R90 ;  /* 0x000076106b5a2816 */ /* 0x000fc8000000005a */
[----:B------:R-:W-:Y:S01]  /*4f40*/  @P2 F2FP.BF16.F32.PACK_AB R105, RZ, R105 ;  /* 0x00000069ff69223e */ /* 0x000fe200000010ff */
[----:B---3--:R-:W-:-:S05]  /*4f50*/  @P2 FMUL.FTZ R157, R157, R106 ;  /* 0x0000006a9d9d2220 */ /* 0x008fca0000410000 */
[----:B------:R-:W-:Y:S01]  /*4f60*/  @P2 F2FP.BF16.F32.PACK_AB R157, RZ, R157 ;  /* 0x0000009dff9d223e */ /* 0x000fe200000010ff */
[----:B0-----:R-:W-:-:S03]  /*4f70*/  @P2 FMUL.FTZ R103, R103, R100 ;  /* 0x0000006467672220 */ /* 0x001fc60000410000 */
[----:B------:R-:W-:Y:S02]  /*4f80*/  @P2 PRMT R90, R90, 0x5410, R157 ;  /* 0x000054105a5a2816 */ /* 0x000fe4000000009d */
        /* <DEDUP_REMOVED lines=13> */
.L_x_2074:
[----:B-1----:R-:W1:Y:S02]  /*5060*/  LDC.64 R100, c[0x0][0x478] ;  /* 0x00011e00ff647b82 */ /* 0x002e640000000a00 */
[----:B-1----:R-:W-:-:S04]  /*5070*/  ISETP.NE.U32.AND P0, PT, R100, RZ, PT ;  /* 0x000000ff6400720c */ /* 0x002fc80003f05070 */
[----:B------:R-:W-:-:S13]  /*5080*/  ISETP.NE.AND.EX P0, PT, R101, RZ, PT, P0 ;  /* 0x000000ff6500720c */ /* 0x000fda0003f05300 */
[----:B------:R-:W-:Y:S05]  /*5090*/  @!P0 BRA `(.L_x_2077) ;  /* 0x0000000400188947 */ /* 0x000fea0003800000 */
[-CC-:B0-----:R-:W-:Y:S01]  /*50a0*/  FFMA.FTZ R93, R141, R97.reuse, R98.reuse ;  /* 0x000000618d5d7223 */ /* 0x181fe20000010062 */
[----:B------:R-:W-:Y:S01]  /*50b0*/  ISETP.GT.AND P5, PT, R108, RZ, PT ;  /* 0x000000ff6c00720c */ /* 0x000fe20003fa4270 */
[-CC-:B------:R-:W-:Y:S01]  /*50c0*/  FFMA.FTZ R92, R150, R97.reuse, R98.reuse ;  /* 0x00000061965c7223 */ /* 0x180fe20000010062 */
[-CC-:B------:R-:W-:Y:S01]  /*50d0*/  FFMA.FTZ R94, R152, R97.reuse, R98.reuse ;  /* 0x00000061985e7223 */ /* 0x180fe20000010062 */
[----:B------:R-:W0:Y:S01]  /*50e0*/  @P2 LDC R108, c[0x0][0x40c] ;  /* 0x00010300ff6c2b82 */ /* 0x000e220000000800 */
        /* <DEDUP_REMOVED lines=8> */
[----:B------:R-:W1:Y:S01]  /*5170*/  @P2 LDC R98, c[0x0][0x40c] ;  /* 0x00010300ff622b82 */ /* 0x000e620000000800 */
        /* <DEDUP_REMOVED lines=12> */
[----:B------:R-:W2:Y:S01]  /*5240*/  @P2 LDC R97, c[0x0][0x40c] ;  /* 0x00010300ff612b82 */ /* 0x000ea20000000800 */
[----:B------:R-:W-:Y:S01]  /*5250*/  FMUL.FTZ R110, R110, R157 ;  /* 0x0000009d6e6e7220 */ /* 0x000fe20000410000 */
[----:B------:R-:W-:-:S02]  /*5260*/  FSEL R105, R94, RZ, P5 ;  /* 0x000000ff5e697208 */ /* 0x000fc40002800000 */
[----:B------:R-:W-:Y:S02]  /*5270*/  FSEL R103, R92, RZ, P5 ;  /* 0x000000ff5c677208 */ /* 0x000fe40002800000 */
[----:B------:R-:W-:Y:S01]  /*5280*/  FSEL R104, R93, RZ, P5 ;  /* 0x000000ff5d687208 */ /* 0x000fe20002800000 */
[----:B0-----:R-:W-:Y:S01]  /*5290*/  @P2 FMUL.FTZ R94, R105, R108 ;  /* 0x0000006c695e2220 */ /* 0x001fe20000410000 */
[----:B------:R-:W0:Y:S01]  /*52a0*/  @P2 LDC R157, c[0x0][0x40c] ;  /* 0x00010300ff9d2b82 */ /* 0x000e220000000800 */
[----:B------:R-:W-:Y:S01]  /*52b0*/  FSEL R106, R95, RZ, P5 ;  /* 0x000000ff5f6a7208 */ /* 0x000fe20002800000 */
[----:B-1----:R-:W-:Y:S02]  /*52c0*/  @P2 FMUL.FTZ R92, R103, R98 ;  /* 0x00000062675c2220 */ /* 0x002fe40000410000 */
[----:B------:R-:W-:Y:S02]  /*52d0*/  @P2 F2FP.BF16.F32.PACK_AB R98, RZ, R94 ;  /* 0x0000005eff62223e */ /* 0x000fe400000010ff */
[----:B------:R-:W-:-:S02]  /*52e0*/  FSEL R94, R100, RZ, P5 ;  /* 0x000000ff645e7208 */ /* 0x000fc40002800000 */
[----:B------:R-:W1:Y:S01]  /*52f0*/  @P2 LDC R107, c[0x0][0x40c] ;  /* 0x00010300ff6b2b82 */ /* 0x000e620000000800 */
[----:B------:R-:W-:Y:S02]  /*5300*/  @P2 F2FP.BF16.F32.PACK_AB R95, RZ, R92 ;  /* 0x0000005cff5f223e */ /* 0x000fe400000010ff */
[----:B------:R-:W-:Y:S02]  /*5310*/  FSEL R101, R101, RZ, P5 ;  /* 0x000000ff65657208 */ /* 0x000fe40002800000 */
[----:B------:R-:W-:Y:S02]  /*5320*/  FSEL R110, R110, RZ, P5 ;  /* 0x000000ff6e6e7208 */ /* 0x000fe40002800000 */
[----:B------:R-:W-:Y:S01]  /*5330*/  @P2 PRMT R88, R95, 0x7610, R88 ;  /* 0x000076105f582816 */ /* 0x000fe20000000058 */
[----:B------:R-:W3:Y:S01]  /*5340*/  @P2 LDC R160, c[0x0][0x40c] ;  /* 0x00010300ffa02b82 */ /* 0x000ee20000000800 */
[C---:B--2---:R-:W-:Y:S01]  /*5350*/  @P2 FMUL.FTZ R93, R104.reuse, R97 ;  /* 0x00000061685d2220 */ /* 0x044fe20000410000 */
[----:B------:R-:W-:-:S02]  /*5360*/  F2FP.BF16.F32.PACK_AB R92, R104, R103 ;  /* 0x00000067685c723e */ /* 0x000fc400000010ff */
[----:B------:R-:W-:Y:S02]  /*5370*/  @P2 PRMT R89, R98, 0x7610, R89 ;  /* 0x0000761062592816 */ /* 0x000fe40000000059 */
[----:B------:R-:W-:Y:S02]  /*5380*/  @P2 F2FP.BF16.F32.PACK_AB R97, RZ, R93 ;  /* 0x0000005dff61223e */ /* 0x000fe400000010ff */
[----:B------:R-:W2:Y:S01]  /*5390*/  @P2 LDC R163, c[0x0][0x40c] ;  /* 0x00010300ffa32b82 */ /* 0x000ea20000000800 */
[----:B0-----:R-:W-:Y:S01]  /*53a0*/  @P2 FMUL.FTZ R100, R94, R157 ;  /* 0x0000009d5e642220 */ /* 0x001fe20000410000 */
[----:B------:R-:W-:Y:S02]  /*53b0*/  F2FP.BF16.F32.PACK_AB R94, R101, R94 ;  /* 0x0000005e655e723e */ /* 0x000fe400000010ff */
[----:B------:R-:W-:Y:S02]  /*53c0*/  @P2 PRMT R88, R88, 0x5410, R97 ;  /* 0x0000541058582816 */ /* 0x000fe40000000061 */
[----:B------:R-:W-:Y:S01]  /*53d0*/  @P2 F2FP.BF16.F32.PACK_AB R100, RZ, R100 ;  /* 0x00000064ff64223e */ /* 0x000fe200000010ff */
[----:B-1----:R-:W-:Y:S01]  /*53e0*/  @P2 FMUL.FTZ R99, R106, R107 ;  /* 0x0000006b6a632220 */ /* 0x002fe20000410000 */
[----:B------:R-:W-:-:S02]  /*53f0*/  FSEL R103, R102, RZ, P5 ;  /* 0x000000ff66677208 */ /* 0x000fc40002800000 */
[----:B------:R-:W-:Y:S02]  /*5400*/  @P2 PRMT R90, R100, 0x7610, R90 ;  /* 0x00007610645a2816 */ /* 0x000fe4000000005a */
[----:B------:R-:W-:Y:S02]  /*5410*/  @P2 F2FP.BF16.F32.PACK_AB R99, RZ, R99 ;  /* 0x00000063ff63223e */ /* 0x000fe400000010ff */
[----:B------:R-:W-:Y:S01]  /*5420*/  F2FP.BF16.F32.PACK_AB R93, R106, R105 ;  /* 0x000000696a5d723e */ /* 0x000fe200000010ff */
[----:B---3--:R-:W-:Y:S01]  /*5430*/  @P2 FMUL.FTZ R101, R101, R160 ;  /* 0x000000a065652220 */ /* 0x008fe20000410000 */
[----:B------:R-:W-:-:S04]  /*5440*/  @P2 PRMT R89, R89, 0x5410, R99 ;  /* 0x0000541059592816 */ /* 0x000fc80000000063 */
        /* <DEDUP_REMOVED lines=11> */
.L_x_2077:
[----:B------:R-:W1:Y:S01]  /*5500*/  @P2 LDC R102, c[0x0][0x40c] ;  /* 0x00010300ff662b82 */ /* 0x000e620000000800 */
        /* <DEDUP_REMOVED lines=9> */
.L_x_2078:
        /* <DEDUP_REMOVED lines=9> */
.L_x_2079:
        /* <DEDUP_REMOVED lines=9> */
.L_x_2080:
        /* <DEDUP_REMOVED lines=9> */
.L_x_2081:
        /* <DEDUP_REMOVED lines=9> */
.L_x_2082:
        /* <DEDUP_REMOVED lines=9> */
.L_x_2083:
        /* <DEDUP_REMOVED lines=10> */
.L_x_2084:
[----:B------:R-:W-:Y:S01]  /*5910*/  FADD.FTZ R97, R155, -R100 ;  /* 0x800000649b617221 */ /* 0x000fe20000010000 */
[----:B------:R-:W-:-:S03]  /*5920*/  ISETP.GT.AND P5, PT, R108, RZ, PT ;  /* 0x000000ff6c00720c */ /* 0x000fc60003fa4270 */
[----:B------:R-:W-:-:S05]  /*5930*/  FMUL.FTZ R97, R110, R97 ;  /* 0x000000616e617220 */ /* 0x000fca0000410000 */
[----:B------:R-:W-:-:S05]  /*5940*/  FSEL R97, R97, RZ, P5 ;  /* 0x000000ff61617208 */ /* 0x000fca0002800000 */
[----:B-1----:R-:W-:-:S05]  /*5950*/  @P2 FMUL.FTZ R97, R97, R102 ;  /* 0x0000006661612220 */ /* 0x002fca0000410000 */
[----:B------:R-:W-:-:S04]  /*5960*/  @P2 F2FP.BF16.F32.PACK_AB R97, RZ, R97 ;  /* 0x00000061ff61223e */ /* 0x000fc800000010ff */
[----:B0-----:R-:W-:-:S07]  /*5970*/  @P2 PRMT R91, R91, 0x5410, R97 ;  /* 0x000054105b5b2816 */ /* 0x001fce0000000061 */
.L_x_2076:
[----:B------:R-:W0:Y:S08]  /*5980*/  @P0 LDC.64 R98, c[0x0][0x478] ;  /* 0x00011e00ff620b82 */ /* 0x000e300000000a00 */
[----:B------:R-:W1:Y:S01]  /*5990*/  @P2 LDC.64 R100, c[0x0][0x468] ;  /* 0x00011a00ff642b82 */ /* 0x000e620000000a00 */
[----:B0-----:R-:W-:-:S05]  /*59a0*/  @P0 IMAD.WIDE.U32 R98, R159, 0x10, R98 ;  /* 0x000000109f620825 */ /* 0x001fca00078e0062 */
[----:B------:R2:W-:Y:S01]  /*59b0*/  @P0 STG.E.128 desc[UR10][R98.64], R92 ;  /* 0x0000005c62000986 */ /* 0x0005e2000c101d0a */
[----:B-1----:R-:W-:-:S05]  /*59c0*/  @P2 IMAD.WIDE.U32 R96, R96, 0x10, R100 ;  /* 0x0000001060602825 */ /* 0x002fca00078e0064 */
[----:B------:R2:W-:Y:S02]  /*59d0*/  @P2 STG.E.128 desc[UR10][R96.64], R88 ;  /* 0x0000005860002986 */ /* 0x0005e4000c101d0a */
.L_x_2073:
[----:B------:R-:W-:Y:S05]  /*59e0*/  BSYNC.RECONVERGENT B0 ;  /* 0x0000000000007941 */ /* 0x000fea0003800200 */
.L_x_2072:
[----:B--2---:R-:W2:Y:S01]  /*59f0*/  LDC.64 R96, c[0x0][0x380] ;  /* 0x0000e000ff607b82 */ /* 0x004ea20000000a00 */
[----:B------:R-:W-:Y:S01]  /*5a00*/  UPLOP3.LUT UP1, UPT, UPT, UPT, UP1, 0x40, 0x4 ;  /* 0x000000000004789c */ /* 0x000fe20003f2e810 */
[----:B--2---:R-:W-:-:S04]  /*5a10*/  IADD3 R109, PT, PT, R109, R96, RZ ;  /* 0x000000606d6d7210 */ /* 0x004fc80007ffe0ff */
[----:B------:R-:W-:-:S13]  /*5a20*/  ISETP.GE.AND P0, PT, R109, R97, PT ;  /* 0x000000616d00720c */ /* 0x000fda0003f06270 */
[----:B------:R-:W-:Y:S05]  /*5a30*/  @!P0 BRA `(.L_x_2085) ;  /* 0xffffffa800c88947 */ /* 0x000fea000383ffff */
.L_x_2036:
[----:B------:R-:W2:Y:S08]  /*5a40*/  S2UR UR4, SR_CTAID.X ;  /* 0x00000000000479c3 */ /* 0x000eb00000002500 */
[----:B------:R-:W3:Y:S08]  /*5a50*/  LDC.64 R4, c[0x0][0x440] ;  /* 0x00011000ff047b82 */ /* 0x000ef00000000a00 */
[----:B------:R-:W4:Y:S08]  /*5a60*/  LDC.64 R6, c[0x0][0x448] ;  /* 0x00011200ff067b82 */ /* 0x000f300000000a00 */
[----:B------:R-:W0:Y:S01]  /*5a70*/  LDC.64 R8, c[0x0][0x440] ;  /* 0x00011000ff087b82 */ /* 0x000e220000000a00 */
[----:B--2---:R-:W-:-:S05]  /*5a80*/  IMAD R2, R2, UR4, RZ ;  /* 0x0000000402027c24 */ /* 0x004fca000f8e02ff */
[----:B------:R-:W-:Y:S02]  /*5a90*/  LEA.HI R161, R2, R161, RZ, 0x1d ;  /* 0x000000a102a17211 */ /* 0x000fe400078fe8ff */
[----:B------:R-:W2:Y:S03]  /*5aa0*/  LDC.64 R10, c[0x0][0x448] ;  /* 0x00011200ff0a7b82 */ /* 0x000ea60000000a00 */
        /* <DEDUP_REMOVED lines=8> */
[----:B--2---:R-:W-:-:S03]  /*5b30*/  @P3 IMAD.WIDE.U32 R10, R161, 0x20, R10 ;  /* 0x00000020a10a3825 */ /* 0x004fc600078e000a */
[----:B------:R3:W-:Y:S04]  /*5b40*/  @P3 STG.E.128 desc[UR10][R8.64], R24 ;  /* 0x0000001808003986 */ /* 0x0007e8000c101d0a */
[----:B------:R3:W-:Y:S04]  /*5b50*/  @P3 STG.E.128 desc[UR10][R8.64+0x10], R20 ;  /* 0x0000101408003986 */ /* 0x0007e8000c101d0a */
[----:B------:R3:W-:Y:S04]  /*5b60*/  @P3 STG.E.128 desc[UR10][R10.64], R48 ;  /* 0x000000300a003986 */ /* 0x0007e8000c101d0a */
[----:B------:R3:W-:Y:S01]  /*5b70*/  @P3 STG.E.128 desc[UR10][R10.64+0x10], R44 ;  /* 0x0000102c0a003986 */ /* 0x0007e2000c101d0a */
[----:B------:R-:W-:Y:S05]  /*5b80*/  @!P4 EXIT ;  /* 0x000000000000c94d */ /* 0x000fea0003800000 */
[----:B---3--:R-:W0:Y:S01]  /*5b90*/  LDC.64 R2, c[0x0][0x440] ;  /* 0x00011000ff027b82 */ /* 0x008e220000000a00 */
[----:B------:R-:W-:-:S07]  /*5ba0*/  @P3 IADD3 R161, PT, PT, R161, 0x100, RZ ;  /* 0x00000100a1a13810 */ /* 0x000fce0007ffe0ff */
[----:B------:R-:W2:Y:S01]  /*5bb0*/  LDC.64 R4, c[0x0][0x448] ;  /* 0x00011200ff047b82 */ /* 0x000ea20000000a00 */
[----:B0-----:R-:W-:-:S05]  /*5bc0*/  IMAD.WIDE.U32 R2, R161, 0x20, R2 ;  /* 0x00000020a1027825 */ /* 0x001fca00078e0002 */
[----:B------:R-:W-:Y:S01]  /*5bd0*/  STG.E.128 desc[UR10][R2.64], R16 ;  /* 0x0000001002007986 */ /* 0x000fe2000c101d0a */
[----:B--2---:R-:W-:-:S03]  /*5be0*/  IMAD.WIDE.U32 R4, R161, 0x20, R4 ;  /* 0x00000020a1047825 */ /* 0x004fc600078e0004 */
[----:B------:R-:W-:Y:S04]  /*5bf0*/  STG.E.128 desc[UR10][R2.64+0x10], R12 ;  /* 0x0000100c02007986 */ /* 0x000fe8000c101d0a */
[----:B------:R-:W-:Y:S04]  /*5c00*/  STG.E.128 desc[UR10][R4.64], R40 ;  /* 0x0000002804007986 */ /* 0x000fe8000c101d0a */
[----:B------:R-:W-:Y:S01]  /*5c10*/  STG.E.128 desc[UR10][R4.64+0x10], R36 ;  /* 0x0000102404007986 */ /* 0x000fe2000c101d0a */
[----:B------:R-:W-:Y:S05]  /*5c20*/  EXIT ;  /* 0x000000000000794d */ /* 0x000fea0003800000 */
.L_x_2086:
        /* <DEDUP_REMOVED lines=13> */
.L_x_10696:


//--------------------- .text._ZN10layer_norm13ln_bwd_kernelINS_13Kernel_traitsIf13__nv_bfloat16S2_S2_fjLj6144ELj1ELj1ELj8ELj16ENS_18Kernel_traits_baseILj6144EfS2_S2_S2_fjLj256EEEEELb0ELb0ELb1ELb1EEEvNS_9BwdParamsE --------------------------
	.section	.text._ZN10layer_norm13ln_bwd_kernelINS_13Kernel_traitsIf13__nv_bfloat16S2_S2_fjLj6144ELj1ELj1ELj8ELj16ENS_18Kernel_traits_baseILj6144EfS2_S2_S2_fjLj256EEEEELb0ELb0ELb1ELb1EEEvNS_9BwdParamsE,"ax",@progbits
	.align	128
        .global         _ZN10layer_norm13ln_bwd_kernelINS_13Kernel_traitsIf13__nv_bfloat16S2_S2_fjLj6144ELj1ELj1ELj8ELj16ENS_18Kernel_traits_baseILj6144EfS2_S2_S2_fjLj256EEEEELb0ELb0ELb1ELb1EEEvNS_9BwdParamsE
        .type           _ZN10layer_norm13ln_bwd_kernelINS_13Kernel_traitsIf13__nv_bfloat16S2_S2_fjLj6144ELj1ELj1ELj8ELj16ENS_18Kernel_traits_baseILj6144EfS2_S2_S2_fjLj256EEEEELb0ELb0ELb1ELb1EEEvNS_9BwdParamsE,@function
        .size           _ZN10layer_norm13ln_bwd_kernelINS_13Kernel_traitsIf13__nv_bfloat16S2_S2_fjLj6144ELj1ELj1ELj8ELj16ENS_18Kernel_traits_baseILj6144EfS2_S2_S2_fjLj256EEEEELb0ELb0ELb1ELb1EEEvNS_9BwdParamsE,(.L_x_10697 - _ZN10layer_norm13ln_bwd_kernelINS_13Kernel_traitsIf13__nv_bfloat16S2_S2_fjLj6144ELj1ELj1ELj8ELj16ENS_18Kernel_traits_baseILj6144EfS2_S2_S2_fjLj256EEEEELb0ELb0ELb1ELb1EEEvNS_9BwdParamsE)
        .other          _ZN10layer_norm13ln_bwd_kernelINS_13Kernel_traitsIf13__nv_bfloat16S2_S2_fjLj6144ELj1ELj1ELj8ELj16ENS_18Kernel_traits_baseILj6144EfS2_S2_S2_fjLj256EEEEELb0ELb0ELb1ELb1EEEvNS_9BwdParamsE,@"STO_CUDA_ENTRY STV_DEFAULT"
_ZN10layer_norm13ln_bwd_kernelINS_13Kernel_traitsIf13__nv_bfloat16S2_S2_fjLj6144ELj1ELj1ELj8ELj16ENS_18Kernel_traits_baseILj6144EfS2_S2_S2_fjLj256EEEEELb0ELb0ELb1ELb1EEEvNS_9BwdParamsE:
.text._ZN10layer_norm13ln_bwd_kernelINS_13Kernel_traitsIf13__nv_bfloat16S2_S2_fjLj6144ELj1ELj1ELj8ELj16ENS_18Kernel_traits_baseILj6144EfS2_S2_S2_fjLj256EEEEELb0ELb0ELb1ELb1EEEvNS_9BwdParamsE:
        /* <DEDUP_REMOVED lines=41> */
[----:B------:R0:W5:Y:S04]  /*0290*/  LDG.E.128 R28, desc[UR12][R2.64+0x2000] ;  /* 0x0020000c021c7981 */ /* 0x000168000c1e1d00 */
[----:B------:R0:W5:Y:S04]  /*02a0*/  LDG.E.128 R24, desc[UR12][R2.64+0x2010] ;  /* 0x0020100c02187981 */ /* 0x000168000c1e1d00 */
[----:B------:R0:W5:Y:S04]  /*02b0*/  LDG.E.128 R20, desc[UR12][R2.64+0x4000] ;  /* 0x0040000c02147981 */ /* 0x000168000c1e1d00 */
[----:B------:R0:W5:Y:S01]  /*02c0*/  LDG.E.128 R16, desc[UR12][R2.64+0x4010] ;  /* 0x0040100c02107981 */ /* 0x000162000c1e1d00 */
[----:B------:R-:W-:Y:S01]  /*02d0*/  HFMA2 R84, -RZ, RZ, 0, 0 ;  /* 0x00000000ff547431 */ /* 0x000fe200000001ff */
[----:B------:R-:W-:Y:S01]  /*02e0*/  MOV R0, UR14 ;  /* 0x0000000e00007c02 */ /* 0x000fe20008000f00 */
[----:B--234-:R-:W-:-:S11]  /*02f0*/  UPLOP3.LUT UP1, UPT, UPT, UPT, UPT, 0x40, 0x4 ;  /* 0x000000000004789c */ /* 0x01cfd60003f2e870 */
.L_x_2125:
        /* <DEDUP_REMOVED lines=12> */
[----:B------:R-:W-:Y:S01]  /*03c0*/  IADD3 R99, PT, PT, R2, -0x1, RZ ;  /* 0xffffffff02637810 */ /* 0x000fe20007ffe0ff */
[----:B------:R-:W0:Y:S01]  /*03d0*/  LDC.64 R114, c[0x0][0x3c0] ;  /* 0x0000f000ff727b82 */ /* 0x000e220000000a00 */
[----:B------:R-:W-:-:S03]  /*03e0*/  IMAD R3, R0, UR16, RZ ;  /* 0x0000001000037c24 */ /* 0x000fc6000f8e02ff */
[----:B------:R-:W-:Y:S02]  /*03f0*/  IMAD R99, R99, UR16, RZ ;  /* 0x0000001063637c24 */ /* 0x000fe4000f8e02ff */
[----:B------:R-:W-:Y:S02]  /*0400*/  SHF.R.S32.HI R98, RZ, 0x1f, R3 ;  /* 0x0000001fff627819 */ /* 0x000fe40000011403 */
[----:B------:R-:W1:Y:S01]  /*0410*/  LDC.64 R116, c[0x0][0x3a8] ;  /* 0x0000ea00ff747b82 */ /* 0x000e620000000a00 */
[----:B------:R-:W-:Y:S02]  /*0420*/  SHF.R.S32.HI R100, RZ, 0x1f, R99 ;  /* 0x0000001fff647819 */ /* 0x000fe40000011463 */
[----:B------:R-:W-:Y:S02]  /*0430*/  LEA.HI R98, R98, R3, RZ, 0x3 ;  /* 0x0000000362627211 */ /* 0x000fe400078f18ff */
[----:B------:R-:W-:Y:S02]  /*0440*/  LEA.HI R100, R100, R99, RZ, 0x3 ;  /* 0x0000006364647211 */ /* 0x000fe400078f18ff */
[-C--:B------:R-:W-:Y:S01]  /*0450*/  LEA.HI.SX32 R131, R98, R161.reuse, 0x1d ;  /* 0x000000a162837211 */ /* 0x080fe200078feaff */
[----:B------:R-:W2:Y:S01]  /*0460*/  LDC.64 R96, c[0x0][0x428] ;  /* 0x00010a00ff607b82 */ /* 0x000ea20000000a00 */
[----:B------:R-:W-:-:S02]  /*0470*/  LEA.HI.SX32 R99, R100, R161, 0x1d ;  /* 0x000000a164637211 */ /* 0x000fc400078feaff */
[----:B------:R-:W-:Y:S02]  /*0480*/  IADD3 R133, PT, PT, R131, 0x100, RZ ;  /* 0x0000010083857810 */ /* 0x000fe40007ffe0ff */
[----:B------:R-:W-:Y:S02]  /*0490*/  IADD3 R109, PT, PT, R99, 0x100, RZ ;  /* 0x00000100636d7810 */ /* 0x000fe40007ffe0ff */
[----:B------:R-:W-:Y:S02]  /*04a0*/  SHF.R.S32.HI R3, RZ, 0x1f, R0 ;  /* 0x0000001fff037819 */ /* 0x000fe40000011400 */
[C---:B0-----:R-:W-:Y:S02]  /*04b0*/  LEA R114, P0, R0.reuse, R114, 0x2 ;  /* 0x0000007200727211 */ /* 0x041fe400078010ff */
[----:B------:R-:W-:Y:S02]  /*04c0*/  IADD3 R135, PT, PT, R131, 0x200, RZ ;  /* 0x0000020083877810 */ /* 0x000fe40007ffe0ff */
[----:B------:R-:W-:Y:S01]  /*04d0*/  LEA.HI.X R115, R0, R115, R3, 0x2, P0 ;  /* 0x0000007300737211 */ /* 0x000fe200000f1403 */
[----:B-1----:R-:W-:-:S04]  /*04e0*/  IMAD.WIDE.U32 R104, R133, 0x10, R116 ;  /* 0x0000001085687825 */ /* 0x002fc800078e0074 */
[----:B------:R0:W3:Y:S01]  /*04f0*/  LDG.E R3, desc[UR12][R114.64] ;  /* 0x0000000c72037981 */ /* 0x0000e2000c1e1900 */
[----:B------:R-:W-:-:S03]  /*0500*/  IMAD.WIDE.U32 R120, R131, 0x10, R116 ;  /* 0x0000001083787825 */ /* 0x000fc600078e0074 */
[----:B------:R-:W4:Y:S01]  /*0510*/  LDG.E.128 R104, desc[UR12][R104.64] ;  /* 0x0000000c68687981 */ /* 0x000f22000c1e1d00 */
[----:B--2---:R-:W-:-:S03]  /*0520*/  IMAD.WIDE.U32 R108, R109, 0x10, R96 ;  /* 0x000000106d6c7825 */ /* 0x004fc600078e0060 */
[----:B------:R-:W2:Y:S01]  /*0530*/  LDG.E.128 R120, desc[UR12][R120.64] ;  /* 0x0000000c78787981 */ /* 0x000ea2000c1e1d00 */
[----:B------:R-:W-:-:S03]  /*0540*/  IMAD.WIDE.U32 R116, R135, 0x10, R116 ;  /* 0x0000001087747825 */ /* 0x000fc600078e0074 */
[----:B------:R-:W2:Y:S01]  /*0550*/  LDG.E.128 R108, desc[UR12][R108.64] ;  /* 0x0000000c6c6c7981 */ /* 0x000ea2000c1e1d00 */
[C-C-:B------:R-:W-:Y:S01]  /*0560*/  IMAD.WIDE.U32 R100, R99.reuse, 0x10, R96.reuse ;  /* 0x0000001063647825 */ /* 0x140fe200078e0060 */
[----:B------:R-:W-:Y:S02]  /*0570*/  IADD3 R99, PT, PT, R99, 0x200, RZ ;  /* 0x0000020063637810 */ /* 0x000fe40007ffe0ff */
[----:B------:R-:W2:Y:S03]  /*0580*/  LDG.E.128 R116, desc[UR12][R116.64] ;  /* 0x0000000c74747981 */ /* 0x000ea6000c1e1d00 */
[----:B------:R-:W-:Y:S01]  /*0590*/  IMAD.WIDE.U32 R96, R99, 0x10, R96 ;  /* 0x0000001063607825 */ /* 0x000fe200078e0060 */
[----:B------:R-:W2:Y:S05]  /*05a0*/  LDG.E.128 R100, desc[UR12][R100.64] ;  /* 0x0000000c64647981 */ /* 0x000eaa000c1e1d00 */
        /* <DEDUP_REMOVED lines=14> */
[----:B---3--:R-:W-:Y:S02]  /*0690*/  FSEL R175, R3, RZ, !P2 ;  /* 0x000000ff03af7208 */ /* 0x008fe40005000000 */
[----:B----4-:R-:W-:Y:S02]  /*06a0*/  PRMT R126, R104, 0x7632, R126 ;  /* 0x00007632687e7816 */ /* 0x010fe4000000007e */
[C---:B------:R-:W-:Y:S02]  /*06b0*/  PRMT R135, R106.reuse, 0x7632, R135 ;  /* 0x000076326a877816 */ /* 0x040fe40000000087 */
[----:B------:R-:W-:Y:S02]  /*06c0*/  SHF.L.U32 R136, R106, 0x10, RZ ;  /* 0x000000106a887819 */ /* 0x000fe400000006ff */
[----:B------:R-:W-:Y:S02]  /*06d0*/  SHF.L.U32 R104, R104, 0x10, RZ ;  /* 0x0000001068687819 */ /* 0x000fe400000006ff */
[----:B--2---:R-:W-:-:S02]  /*06e0*/  PRMT R106, R108, 0x7632, R106 ;  /* 0x000076326c6a7816 */ /* 0x004fc4000000006a */
[----:B------:R-:W-:Y:S02]  /*06f0*/  SHF.L.U32 R137, R108, 0x10, RZ ;  /* 0x000000106c897819 */ /* 0x000fe400000006ff */
[----:B------:R-:W-:Y:S02]  /*0700*/  PRMT R128, R120, 0x7632, R128 ;  /* 0x0000763278807816 */ /* 0x000fe40000000080 */
[C---:B------:R-:W-:Y:S02]  /*0710*/  PRMT R108, R109.reuse, 0x7632, R108 ;  /* 0x000076326d6c7816 */ /* 0x040fe4000000006c */
[----:B------:R-:W-:Y:S02]  /*0720*/  SHF.L.U32 R139, R109, 0x10, RZ ;  /* 0x000000106d8b7819 */ /* 0x000fe400000006ff */
[----:B------:R-:W-:Y:S02]  /*0730*/  PRMT R109, R116, 0x7632, R109 ;  /* 0x00007632746d7816 */ /* 0x000fe4000000006d */
[----:B------:R-:W-:-:S02]  /*0740*/  SHF.L.U32 R120, R120, 0x10, RZ ;  /* 0x0000001078787819 */ /* 0x000fc400000006ff */
[C---:B------:R-:W-:Y:S02]  /*0750*/  PRMT R140, R107.reuse, 0x7632, R140 ;  /* 0x000076326b8c7816 */ /* 0x040fe4000000008c */
[----:B------:R-:W-:Y:S01]  /*0760*/  SHF.L.U32 R142, R107, 0x10, RZ ;  /* 0x000000106b8e7819 */ /* 0x000fe200000006ff */
[----:B------:R-:W-:Y:S01]  /*0770*/  FADD.FTZ R107, -R175, R104 ;  /* 0x00000068af6b7221 */ /* 0x000fe20000010100 */
[----:B------:R-:W-:Y:S02]  /*0780*/  SHF.L.U32 R128, R128, 0x10, RZ ;  /* 0x0000001080807819 */ /* 0x000fe400000006ff */
[----:B------:R-:W-:Y:S02]  /*0790*/  SHF.L.U32 R104, R109, 0x10, RZ ;  /* 0x000000106d687819 */ /* 0x000fe400000006ff */
[C---:B------:R-:W-:Y:S02]  /*07a0*/  PRMT R129, R121.reuse, 0x7632, R129 ;  /* 0x0000763279817816 */ /* 0x040fe40000000081 */
[----:B------:R-:W-:-:S02]  /*07b0*/  SHF.L.U32 R130, R121, 0x10, RZ ;  /* 0x0000001079827819 */ /* 0x000fc400000006ff */
[C---:B------:R-:W-:Y:S01]  /*07c0*/  PRMT R131, R122.reuse, 0x7632, R131 ;  /* 0x000076327a837816 */ /* 0x040fe20000000083 */
[----:B------:R-:W-:Y:S01]  /*07d0*/  FADD.FTZ R3, -R175, R120 ;  /* 0x00000078af037221 */ /* 0x000fe20000010100 */
[----:B------:R-:W-:Y:S02]  /*07e0*/  SHF.L.U32 R122, R122, 0x10, RZ ;  /* 0x000000107a7a7819 */ /* 0x000fe400000006ff */
[C---:B------:R-:W-:Y:S02]  /*07f0*/  PRMT R132, R123.reuse, 0x7632, R132 ;  /* 0x000076327b847816 */ /* 0x040fe40000000084 */
[----:B------:R-:W-:Y:S02]  /*0800*/  SHF.L.U32 R133, R123, 0x10, RZ ;  /* 0x000000107b857819 */ /* 0x000fe400000006ff */
[C---:B------:R-:W-:Y:S02]  /*0810*/  PRMT R114, R100.reuse, 0x7632, R114 ;  /* 0x0000763264727816 */ /* 0x040fe40000000072 */
[----:B------:R-:W-:-:S02]  /*0820*/  SHF.L.U32 R121, R100, 0x10, RZ ;  /* 0x0000001064797819 */ /* 0x000fc400000006ff */
[C---:B------:R-:W-:Y:S02]  /*0830*/  PRMT R100, R101.reuse, 0x7632, R100 ;  /* 0x0000763265647816 */ /* 0x040fe40000000064 */
[----:B------:R-:W-:Y:S01]  /*0840*/  SHF.L.U32 R123, R101, 0x10, RZ ;  /* 0x00000010657b7819 */ /* 0x000fe200000006ff */
[C---:B------:R-:W-:Y:S01]  /*0850*/  FADD.FTZ R101, -R175.reuse, R128 ;  /* 0x00000080af657221 */ /* 0x040fe20000010100 */
[----:B------:R-:W-:Y:S01]  /*0860*/  SHF.L.U32 R116, R116, 0x10, RZ ;  /* 0x0000001074747819 */ /* 0x000fe200000006ff */
[----:B------:R-:W-:Y:S01]  /*0870*/  FADD.FTZ R157, -R175, R104 ;  /* 0x00000068af9d7221 */ /* 0x000fe20000010100 */
[C---:B------:R-:W-:Y:S01]  /*0880*/  PRMT R144, R117.reuse, 0x7632, R144 ;  /* 0x0000763275907816 */ /* 0x040fe20000000090 */
[----:B-----5:R-:W-:Y:S01]  /*0890*/  FMUL.FTZ R3, R112, R3 ;  /* 0x0000000370037220 */ /* 0x020fe20000410000 */
[----:B------:R-:W-:Y:S01]  /*08a0*/  SHF.L.U32 R146, R117, 0x10, RZ ;  /* 0x0000001075927819 */ /* 0x000fe200000006ff */
[----:B------:R-:W-:Y:S01]  /*08b0*/  FADD.FTZ R117, -R175, R122 ;  /* 0x0000007aaf757221 */ /* 0x000fe20000010100 */
[----:B------:R-:W-:-:S02]  /*08c0*/  PRMT R104, R96, 0x7632, R104 ;  /* 0x0000763260687816 */ /* 0x000fc40000000068 */
[----:B------:R-:W-:Y:S01]  /*08d0*/  SHF.L.U32 R155, R96, 0x10, RZ ;  /* 0x00000010609b7819 */ /* 0x000fe200000006ff */
[----:B------:R-:W-:Y:S01]  /*08e0*/  FMUL.FTZ R122, R112, R101 ;  /* 0x00000065707a7220 */ /* 0x000fe20000410000 */
[----:B------:R-:W-:Y:S02]  /*08f0*/  PRMT R147, R118, 0x7632, R147 ;  /* 0x0000763276937816 */ /* 0x000fe40000000093 */
[----:B------:R-:W-:Y:S02]  /*0900*/  SHF.L.U32 R131, R131, 0x10, RZ ;  /* 0x0000001083837819 */ /* 0x000fe400000006ff */
[----:B------:R-:W-:Y:S02]  /*0910*/  SHF.L.U32 R140, R140, 0x10, RZ ;  /* 0x000000108c8c7819 */ /* 0x000fe400000006ff */
[----:B------:R-:W-:Y:S01]  /*0920*/  SHF.L.U32 R96, R114, 0x10, RZ ;  /* 0x0000001072607819 */ /* 0x000fe200000006ff */
[-C--:B------:R-:W-:Y:S01]  /*0930*/  FMUL.FTZ R114, R36, R121.reuse ;  /* 0x0000007924727220 */ /* 0x080fe20000410000 */
[----:B------:R-:W-:Y:S01]  /*0940*/  SHF.L.U32 R126, R126, 0x10, RZ ;  /* 0x000000107e7e7819 */ /* 0x000fe200000006ff */
[----:B------:R-:W-:Y:S01]  /*0950*/  FADD.FTZ R153, -R175, R116 ;  /* 0x00000074af997221 */ /* 0x000fe20000010100 */
[----:B------:R-:W-:Y:S01]  /*0960*/  SHF.L.U32 R144, R144, 0x10, RZ ;  /* 0x0000001090907819 */ /* 0x000fe200000006ff */
[----:B------:R-:W-:Y:S01]  /*0970*/  FADD.FTZ R84, R84, R121 ;  /* 0x0000007954547221 */ /* 0x000fe20000010000 */
[----:B------:R-:W-:Y:S01]  /*0980*/  PRMT R124, R102, 0x7632, R124 ;  /* 0x00007632667c7816 */ /* 0x000fe2000000007c */
[----:B------:R-:W-:Y:S01]  /*0990*/  FFMA.FTZ R40, R3, R121, R40 ;  /* 0x0000007903287223 */ /* 0x000fe20000010028 */
[----:B------:R-:W-:Y:S01]  /*09a0*/  SHF.L.U32 R116, R147, 0x10, RZ ;  /* 0x0000001093747819 */ /* 0x000fe200000006ff */
[C---:B------:R-:W-:Y:S01]  /*09b0*/  FADD.FTZ R115, -R175.reuse, R130 ;  /* 0x00000082af737221 */ /* 0x040fe20000010100 */
[C---:B------:R-:W-:Y:S01]  /*09c0*/  FADD.FTZ R131, -R175.reuse, R131 ;  /* 0x00000083af837221 */ /* 0x040fe20000010100 */
[----:B------:R-:W-:Y:S01]  /*09d0*/  FADD.FTZ R151, -R175, R140 ;  /* 0x0000008caf977221 */ /* 0x000fe20000010100 */
[----:B------:R-:W-:Y:S01]  /*09e0*/  FADD.FTZ R85, R85, R96 ;  /* 0x0000006055557221 */ /* 0x000fe20000010000 */
[-C--:B------:R-:W-:Y:S01]  /*09f0*/  FFMA.FTZ R41, R122, R96.reuse, R41 ;  /* 0x000000607a297223 */ /* 0x080fe20000010029 */
[----:B------:R-:W-:Y:S01]  /*0a00*/  FMUL.FTZ R121, R37, R96 ;  /* 0x0000006025797220 */ /* 0x000fe20000410000 */
[----:B------:R-:W-:Y:S01]  /*0a10*/  SHF.L.U32 R118, R118, 0x10, RZ ;  /* 0x0000001076767819 */ /* 0x000fe200000006ff */
[----:B------:R-:W-:Y:S01]  /*0a20*/  FADD.FTZ R143, -R175, R142 ;  /* 0x0000008eaf8f7221 */ /* 0x000fe20000010100 */
[----:B------:R-:W-:Y:S01]  /*0a30*/  SHF.L.U32 R129, R129, 0x10, RZ ;  /* 0x0000001081817819 */ /* 0x000fe200000006ff */
[----:B------:R-:W-:Y:S01]  /*0a40*/  FADD.FTZ R96, RZ, R114 ;  /* 0x00000072ff607221 */ /* 0x000fe20000010000 */
[----:B------:R-:W-:-:S02]  /*0a50*/  PRMT R140, R97, 0x7632, R140 ;  /* 0x00007632618c7816 */ /* 0x000fc4000000008c */
[----:B------:R-:W-:Y:S01]  /*0a60*/  SHF.L.U32 R161, R97, 0x10, RZ ;  /* 0x0000001061a17819 */ /* 0x000fe200000006ff */
[----:B------:R-:W-:Y:S01]  /*0a70*/  FFMA.FTZ R97, R3, R114, RZ ;  /* 0x0000007203617223 */ /* 0x000fe200000100ff */
[----:B------:R-:W-:Y:S01]  /*0a80*/  SHF.L.U32 R125, R102, 0x10, RZ ;  /* 0x00000010667d7819 */ /* 0x000fe200000006ff */
[C---:B------:R-:W-:Y:S01]  /*0a90*/  FADD.FTZ R109, -R175.reuse, R126 ;  /* 0x0000007eaf6d7221 */ /* 0x040fe20000010100 */
[C---:B------:R-:W-:Y:S01]  /*0aa0*/  PRMT R142, R98.reuse, 0x7632, R142 ;  /* 0x00007632628e7816 */ /* 0x040fe2000000008e */
[C---:B------:R-:W-:Y:S01]  /*0ab0*/  FADD.FTZ R163, -R175.reuse, R144 ;  /* 0x00000090afa37221 */ /* 0x040fe20000010100 */
[----:B------:R-:W-:Y:S01]  /*0ac0*/  SHF.L.U32 R167, R98, 0x10, RZ ;  /* 0x0000001062a77819 */ /* 0x000fe200000006ff */
[----:B------:R-:W-:Y:S01]  /*0ad0*/  FMUL.FTZ R117, R112, R117 ;  /* 0x0000007570757220 */ /* 0x000fe20000410000 */
[----:B------:R-:W-:Y:S01]  /*0ae0*/  SHF.L.U32 R98, R124, 0x10, RZ ;  /* 0x000000107c627819 */ /* 0x000fe200000006ff */
[----:B------:R-:W-:Y:S01]  /*0af0*/  FADD.FTZ R169, -R175, R116 ;  /* 0x00000074afa97221 */ /* 0x000fe20000010100 */
[C---:B------:R-:W-:Y:S01]  /*0b00*/  PRMT R144, R99.reuse, 0x7632, R144 ;  /* 0x0000763263907816 */ /* 0x040fe20000000090 */
[C---:B------:R-:W-:Y:S01]  /*0b10*/  FMUL.FTZ R115, R112.reuse, R115 ;  /* 0x0000007370737220 */ /* 0x040fe20000410000 */
[----:B------:R-:W-:Y:S01]  /*0b20*/  SHF.L.U32 R173, R99, 0x10, RZ ;  /* 0x0000001063ad7819 */ /* 0x000fe200000006ff */
[----:B------:R-:W-:Y:S01]  /*0b30*/  FMUL.FTZ R126, R112, R131 ;  /* 0x00000083707e7220 */ /* 0x000fe20000410000 */
[----:B------:R-:W-:Y:S01]  /*0b40*/  SHF.L.U32 R100, R100, 0x10, RZ ;  /* 0x0000001064647819 */ /* 0x000fe200000006ff */
[----:B------:R-:W-:Y:S01]  /*0b50*/  FMUL.FTZ R116, R38, R123 ;  /* 0x0000007b26747220 */ /* 0x000fe20000410000 */
[----:B------:R-:W-:Y:S01]  /*0b60*/  FADD.FTZ R99, R96, R121 ;  /* 0x0000007960637221 */ /* 0x000fe20000010000 */
[C---:B------:R-:W-:Y:S01]  /*0b70*/  FADD.FTZ R129, -R175.reuse, R129 ;  /* 0x00000081af817221 */ /* 0x040fe20000010100 */
[----:B------:R-:W-:Y:S01]  /*0b80*/  FADD.FTZ R165, -R175, R118 ;  /* 0x00000076afa57221 */ /* 0x000fe20000010100 */
[----:B------:R-:W-:Y:S01]  /*0b90*/  FFMA.FTZ R96, R122, R121, R97 ;  /* 0x000000797a607223 */ /* 0x000fe20000010061 */
[----:B------:R-:W-:Y:S01]  /*0ba0*/  FADD.FTZ R80, R80, R125 ;  /* 0x0000007d50507221 */ /* 0x000fe20000010000 */
[-C--:B------:R-:W-:Y:S01]  /*0bb0*/  FFMA.FTZ R44, R117, R125.reuse, R44 ;  /* 0x0000007d752c7223 */ /* 0x080fe2000001002c */
[----:B------:R-:W-:Y:S01]  /*0bc0*/  FMUL.FTZ R118, R32, R125 ;  /* 0x0000007d20767220 */ /* 0x000fe20000410000 */
[----:B------:R-:W-:Y:S01]  /*0bd0*/  FADD.FTZ R86, R86, R123 ;  /* 0x0000007b56567221 */ /* 0x000fe20000010000 */
[----:B------:R-:W-:Y:S01]  /*0be0*/  FFMA.FTZ R42, R115, R123, R42 ;  /* 0x0000007b732a7223 */ /* 0x000fe2000001002a */
[----:B------:R-:W-:Y:S01]  /*0bf0*/  FADD.FTZ R81, R81, R98 ;  /* 0x0000006251517221 */ /* 0x000fe20000010000 */
[-C--:B------:R-:W-:Y:S01]  /*0c00*/  FFMA.FTZ R45, R126, R98.reuse, R45 ;  /* 0x000000627e2d7223 */ /* 0x080fe2000001002d */
[----:B------:R-:W-:Y:S01]  /*0c10*/  FMUL.FTZ R125, R33, R98 ;  /* 0x00000062217d7220 */ /* 0x000fe20000410000 */
[----:B------:R-:W-:Y:S01]  /*0c20*/  FMUL.FTZ R123, R39, R100 ;  /* 0x00000064277b7220 */ /* 0x000fe20000410000 */
[----:B------:R-:W-:Y:S01]  /*0c30*/  FADD.FTZ R98, R99, R116 ;  /* 0x0000007463627221 */ /* 0x000fe20000010000 */
[----:B------:R-:W-:Y:S01]  /*0c40*/  FMUL.FTZ R124, R112, R129 ;  /* 0x00000081707c7220 */ /* 0x000fe20000410000 */
[----:B------:R-:W-:-:S02]  /*0c50*/  FFMA.FTZ R97, R115, R116, R96 ;  /* 0x0000007473617223 */ /* 0x000fc40000010060 */
[----:B------:R-:W-:Y:S01]  /*0c60*/  FADD.FTZ R99, R98, R123 ;  /* 0x0000007b62637221 */ /* 0x000fe20000010000 */
[----:B------:R-:W-:Y:S01]  /*0c70*/  PRMT R102, R103, 0x7632, R102 ;  /* 0x0000763267667816 */ /* 0x000fe20000000066 */
[----:B------:R-:W-:Y:S01]  /*0c80*/  FFMA.FTZ R96, R124, R123, R97 ;  /* 0x0000007b7c607223 */ /* 0x000fe20000010061 */
[----:B------:R-:W-:Y:S01]  /*0c90*/  PRMT R127, R105, 0x7632, R127 ;  /* 0x00007632697f7816 */ /* 0x000fe2000000007f */
[----:B------:R-:W-:Y:S01]  /*0ca0*/  FADD.FTZ R98, R99, R118 ;  /* 0x0000007663627221 */ /* 0x000fe20000010000 */
[----:B------:R-:W-:Y:S01]  /*0cb0*/  SHF.L.U32 R103, R103, 0x10, RZ ;  /* 0x0000001067677819 */ /* 0x000fe200000006ff */
[----:B------:R-:W-:Y:S01]  /*0cc0*/  FFMA.FTZ R97, R117, R118, R96 ;  /* 0x0000007675617223 */ /* 0x000fe20000010060 */
[C---:B------:R-:W-:Y:S02]  /*0cd0*/  PRMT R148, R119.reuse, 0x7632, R148 ;  /* 0x0000763277947816 */ /* 0x040fe40000000094 */
[----:B------:R-:W-:Y:S01]  /*0ce0*/  SHF.L.U32 R149, R119, 0x10, RZ ;  /* 0x0000001077957819 */ /* 0x000fe200000006ff */
[----:B------:R-:W-:Y:S01]  /*0cf0*/  FADD.FTZ R119, -R175, R133 ;  /* 0x00000085af777221 */ /* 0x000fe20000010100 */
[----:B------:R-:W-:-:S02]  /*0d00*/  SHF.L.U32 R132, R132, 0x10, RZ ;  /* 0x0000001084847819 */ /* 0x000fc400000006ff */
        /* <DEDUP_REMOVED lines=8> */
[----:B------:R-:W-:Y:S01]  /*0d90*/  FFMA.FTZ R96, R126, R125, R97 ;  /* 0x0000007d7e607223 */ /* 0x000fe20000010061 */
[----:B------:R-:W-:Y:S01]  /*0da0*/  FADD.FTZ R147, -R175, R127 ;  /* 0x0000007faf937221 */ /* 0x000fe20000010100 */
[----:B------:R-:W-:Y:S01]  /*0db0*/  FMUL.FTZ R127, R35, R102 ;  /* 0x00000066237f7220 */ /* 0x000fe20000410000 */
[----:B------:R-:W-:Y:S01]  /*0dc0*/  FADD.FTZ R98, R99, R120 ;  /* 0x0000007863627221 */ /* 0x000fe20000010000 */
[----:B------:R-:W-:Y:S01]  /*0dd0*/  FADD.FTZ R171, -R175, R149 ;  /* 0x00000095afab7221 */ /* 0x000fe20000010100 */
[C---:B------:R-:W-:Y:S01]  /*0de0*/  FMUL.FTZ R128, R112.reuse, R105 ;  /* 0x0000006970807220 */ /* 0x040fe20000410000 */
[----:B------:R-:W-:Y:S01]  /*0df0*/  FFMA.FTZ R97, R119, R120, R96 ;  /* 0x0000007877617223 */ /* 0x000fe20000010060 */
[----:B------:R-:W-:Y:S01]  /*0e00*/  SHF.L.U32 R145, R111, 0x10, RZ ;  /* 0x000000106f917819 */ /* 0x000fe200000006ff */
[C---:B------:R-:W-:Y:S01]  /*0e10*/  FADD.FTZ R149, -R175.reuse, R135 ;  /* 0x00000087af957221 */ /* 0x040fe20000010100 */
[----:B------:R-:W-:Y:S01]  /*0e20*/  FMUL.FTZ R135, R112, R143 ;  /* 0x0000008f70877220 */ /* 0x000fe20000410000 */
[----:B------:R-:W-:Y:S01]  /*0e30*/  SHF.L.U32 R106, R106, 0x10, RZ ;  /* 0x000000106a6a7819 */ /* 0x000fe200000006ff */
[----:B------:R-:W-:Y:S01]  /*0e40*/  FMUL.FTZ R130, R28, R137 ;  /* 0x000000891c827220 */ /* 0x000fe20000410000 */
[----:B------:R-:W-:Y:S01]  /*0e50*/  FADD.FTZ R99, R98, R127 ;  /* 0x0000007f62637221 */ /* 0x000fe20000010000 */
[----:B------:R-:W-:Y:S01]  /*0e60*/  FMUL.FTZ R129, R112, R107 ;  /* 0x0000006b70817220 */ /* 0x000fe20000410000 */
[----:B------:R-:W-:Y:S01]  /*0e70*/  FFMA.FTZ R98, R128, R127, R97 ;  /* 0x0000007f80627223 */ /* 0x000fe20000010061 */
[----:B------:R-:W-:Y:S01]  /*0e80*/  FADD.FTZ R133, -R175, R136 ;  /* 0x00000088af857221 */ /* 0x000fe20000010100 */
[----:B------:R-:W-:Y:S01]  /*0e90*/  PRMT R138, R110, 0x7632, R138 ;  /* 0x000076326e8a7816 */ /* 0x000fe2000000008a */
[----:B------:R-:W-:Y:S01]  /*0ea0*/  FADD.FTZ R74, R74, R145 ;  /* 0x000000914a4a7221 */ /* 0x000fe20000010000 */
[----:B------:R-:W-:Y:S01]  /*0eb0*/  SHF.L.U32 R141, R110, 0x10, RZ ;  /* 0x000000106e8d7819 */ /* 0x000fe200000006ff */
[-C--:B------:R-:W-:Y:S01]  /*0ec0*/  FFMA.FTZ R54, R135, R145.reuse, R54 ;  /* 0x0000009187367223 */ /* 0x080fe20000010036 */
[----:B------:R-:W-:Y:S01]  /*0ed0*/  FMUL.FTZ R136, R26, R145 ;  /* 0x000000911a887220 */ /* 0x000fe20000410000 */
[----:B------:R-:W-:Y:S01]  /*0ee0*/  PRMT R110, R111, 0x7632, R110 ;  /* 0x000076326f6e7816 */ /* 0x000fe2000000006e */
[----:B------:R-:W-:Y:S01]  /*0ef0*/  FMUL.FTZ R145, R29, R106 ;  /* 0x0000006a1d917220 */ /* 0x000fe20000410000 */
[----:B------:R-:W-:Y:S01]  /*0f00*/  SHF.L.U32 R162, R144, 0x10, RZ ;  /* 0x0000001090a27819 */ /* 0x000fe200000006ff */
        /* <DEDUP_REMOVED lines=9> */
[----:B------:R-:W-:Y:S01]  /*0fa0*/  FADD.FTZ R159, -R175, R146 ;  /* 0x00000092af9f7221 */ /* 0x000fe20000010100 */
[----:B------:R-:W-:Y:S01]  /*0fb0*/  FMUL.FTZ R146, R112, R147 ;  /* 0x0000009370927220 */ /* 0x000fe20000410000 */
[----:B------:R-:W-:Y:S01]  /*0fc0*/  FMUL.FTZ R147, R31, R108 ;  /* 0x0000006c1f937220 */ /* 0x000fe20000410000 */
        /* <DEDUP_REMOVED lines=88> */
[----:B------:R-:W-:Y:S01]  /*1550*/  FFMA.FTZ R62, R137, R173, R62 ;  /* 0x000000ad893e7223 */ /* 0x000fe2000001003e */
[----:B------:R-:W-:Y:S01]  /*1560*/  FADD.FTZ R67, R67, R162 ;  /* 0x000000a243437221 */ /* 0x000fe20000010000 */
[----:B------:R-:W-:Y:S01]  /*1570*/  FFMA.FTZ R63, R160, R162, R63 ;  /* 0x000000a2a03f7223 */ /* 0x000fe2000001003f */
[----:B------:R-:W-:Y:S01]  /*1580*/  FADD.FTZ R102, R102, R159 ;  /* 0x0000009f66667221 */ /* 0x000fe20000010000 */
[----:B------:R-:W-:Y:S01]  /*1590*/  FFMA.FTZ R103, R160, R159, R96 ;  /* 0x0000009fa0677223 */ /* 0x000fe20000010060 */
[----:B------:R-:W-:Y:S06]  /*15a0*/  BRA `(.L_x_2089) ;  /* 0x0000000000407947 */ /* 0x000fec0003800000 */
.L_x_2088:
        /* <DEDUP_REMOVED lines=16> */
.L_x_2089:
        /* <DEDUP_REMOVED lines=32> */
.L_x_2091:
[----:B------:R-:W-:Y:S05]  /*18b0*/  BSYNC.RECONVERGENT B0 ;  /* 0x0000000000007941 */ /* 0x000fea0003800200 */
.L_x_2090:
        /* <DEDUP_REMOVED lines=29> */
[----:B------:R-:W-:Y:S01]  /*1a90*/  @P2 LEA.HI R98, R98, R113, RZ, 0x3 ;  /* 0x0000007162622211 */ /* 0x000fe200078f18ff */
[----:B-1----:R-:W-:Y:S01]  /*1aa0*/  FADD.FTZ R163, R163, R100 ;  /* 0x00000064a3a37221 */ /* 0x002fe20000010000 */
[--C-:B------:R-:W-:Y:S01]  /*1ab0*/  FADD.FTZ R96, R96, R101.reuse ;  /* 0x0000006560607221 */ /* 0x100fe20000010000 */
[----:B------:R-:W-:Y:S02]  /*1ac0*/  PRMT R101, R6, 0x7632, R101 ;  /* 0x0000763206657816 */ /* 0x000fe40000000065 */
[----:B------:R-:W-:Y:S01]  /*1ad0*/  FADD.FTZ R163, R102, R163 ;  /* 0x000000a366a37221 */ /* 0x000fe20000010000 */
[----:B------:R-:W-:Y:S01]  /*1ae0*/  FADD.FTZ R96, R103, R96 ;  /* 0x0000006067607221 */ /* 0x000fe20000010000 */
[----:B------:R-:W-:Y:S02]  /*1af0*/  SHF.R.S32.HI R102, RZ, 0x1f, R97 ;  /* 0x0000001fff667819 */ /* 0x000fe40000011461 */
[----:B------:R-:W-:Y:S01]  /*1b00*/  FADD.FTZ R163, R163, R104 ;  /* 0x00000068a3a37221 */ /* 0x000fe20000010000 */
[----:B------:R-:W-:Y:S01]  /*1b10*/  FADD.FTZ R96, R96, R105 ;  /* 0x0000006960607221 */ /* 0x000fe20000010000 */
[----:B------:R-:W-:-:S02]  /*1b20*/  LEA.HI R102, R102, R97, RZ, 0x3 ;  /* 0x0000006166667211 */ /* 0x000fc400078f18ff */
[----:B------:R-:W-:Y:S01]  /*1b30*/  FADD.FTZ R163, R106, R163 ;  /* 0x000000a36aa37221 */ /* 0x000fe20000010000 */
[----:B------:R-:W-:Y:S01]  /*1b40*/  FADD.FTZ R96, R107, R96 ;  /* 0x000000606b607221 */ /* 0x000fe20000010000 */
[----:B------:R-:W-:Y:S02]  /*1b50*/  LEA.HI.SX32 R97, R102, R161, 0x1d ;  /* 0x000000a166617211 */ /* 0x000fe400078feaff */
        /* <DEDUP_REMOVED lines=14> */
[----:B------:R-:W-:Y:S02]  /*1c40*/  PRMT R106, R13, 0x7632, R106 ;  /* 0x000076320d6a7816 */ /* 0x000fe4000000006a */
        /* <DEDUP_REMOVED lines=16> */
.L_x_2094:
        /* <DEDUP_REMOVED lines=9> */
.L_x_2095:
        /* <DEDUP_REMOVED lines=9> */
.L_x_2096:
        /* <DEDUP_REMOVED lines=9> */
.L_x_2097:
        /* <DEDUP_REMOVED lines=9> */
.L_x_2098:
        /* <DEDUP_REMOVED lines=9> */
.L_x_2099:
        /* <DEDUP_REMOVED lines=9> */
.L_x_2100:
        /* <DEDUP_REMOVED lines=10> */
.L_x_2093:
        /* <DEDUP_REMOVED lines=31> */
[----:B------:R-:W-:Y:S01]  /*2340*/  FSEL R93, R93, RZ, P1 ;  /* 0x000000ff5d5d7208 */ /* 0x000fe20000800000 */
[----:B0-----:R-:W-:-:S02]  /*2350*/  @P2 FMUL.FTZ R105, R106, R107 ;  /* 0x0000006b6a692220 */ /* 0x001fc40000410000 */
[----:B------:R-:W-:Y:S01]  /*2360*/  FADD.FTZ R95, R118, -R95 ;  /* 0x8000005f765f7221 */ /* 0x000fe20000010000 */
[----:B------:R-:W-:Y:S01]  /*2370*/  FADD.FTZ R107, R125, -R94 ;  /* 0x8000005e7d6b7221 */ /* 0x000fe20000010000 */
[----:B--2---:R-:W-:Y:S01]  /*2380*/  @P2 FMUL.FTZ R104, R93, R104 ;  /* 0x000000685d682220 */ /* 0x004fe20000410000 */
[----:B------:R-:W-:Y:S01]  /*2390*/  F2FP.BF16.F32.PACK_AB R93, R106, R93 ;  /* 0x0000005d6a5d723e */ /* 0x000fe200000010ff */
[C---:B------:R-:W-:Y:S01]  /*23a0*/  FMUL.FTZ R95, R112.reuse, R95 ;  /* 0x0000005f705f7220 */ /* 0x040fe20000410000 */
[----:B------:R-:W0:Y:S01]  /*23b0*/  @P2 LDC R106, c[0x0][0x40c] ;  /* 0x00010300ff6a2b82 */ /* 0x000e220000000800 */
[----:B------:R-:W-:Y:S01]  /*23c0*/  FMUL.FTZ R107, R112, R107 ;  /* 0x0000006b706b7220 */ /* 0x000fe20000410000 */
[----:B------:R-:W-:Y:S02]  /*23d0*/  @P2 F2FP.BF16.F32.PACK_AB R104, RZ, R104 ;  /* 0x00000068ff68223e */ /* 0x000fe400000010ff */
[----:B------:R-:W-:Y:S02]  /*23e0*/  FSEL R94, R95, RZ, P1 ;  /* 0x000000ff5f5e7208 */ /* 0x000fe40000800000 */
[----:B------:R-:W-:-:S02]  /*23f0*/  FSEL R107, R107, RZ, P1 ;  /* 0x000000ff6b6b7208 */ /* 0x000fc40000800000 */
[----:B------:R-:W-:Y:S01]  /*2400*/  @P2 F2FP.BF16.F32.PACK_AB R105, RZ, R105 ;  /* 0x00000069ff69223e */ /* 0x000fe200000010ff */
[----:B-1----:R-:W-:Y:S01]  /*2410*/  @P2 FMUL.FTZ R95, R94, R109 ;  /* 0x0000006d5e5f2220 */ /* 0x002fe20000410000 */
[----:B------:R-:W-:Y:S02]  /*2420*/  F2FP.BF16.F32.PACK_AB R94, R107, R94 ;  /* 0x0000005e6b5e723e */ /* 0x000fe400000010ff */
[----:B------:R-:W-:Y:S01]  /*2430*/  @P2 PRMT R89, R104, 0x7610, R89 ;  /* 0x0000761068592816 */ /* 0x000fe20000000059 */
[----:B------:R-:W-:Y:S01]  /*2440*/  FFMA.FTZ R104, R128, R99, R100 ;  /* 0x0000006380687223 */ /* 0x000fe20000010064 */
[----:B------:R-:W-:Y:S02]  /*2450*/  @P2 F2FP.BF16.F32.PACK_AB R95, RZ, R95 ;  /* 0x0000005fff5f223e */ /* 0x000fe400000010ff */
[----:B------:R-:W-:Y:S01]  /*2460*/  @P2 PRMT R89, R89, 0x5410, R105 ;  /* 0x0000541059592816 */ /* 0x000fe20000000069 */
[----:B------:R-:W-:Y:S01]  /*2470*/  FADD.FTZ R105, R127, -R104 ;  /* 0x800000687f697221 */ /* 0x000fe20000010000 */
[----:B------:R-:W-:-:S03]  /*2480*/  @P2 PRMT R90, R95, 0x7610, R90 ;  /* 0x000076105f5a2816 */ /* 0x000fc6000000005a */
[----:B------:R-:W-:Y:S01]  /*2490*/  FMUL.FTZ R105, R112, R105 ;  /* 0x0000006970697220 */ /* 0x000fe20000410000 */
[----:B0-----:R-:W-:Y:S01]  /*24a0*/  @P2 FMUL.FTZ R106, R107, R106 ;  /* 0x0000006a6b6a2220 */ /* 0x001fe20000410000 */
[----:B------:R-:W-:-:S04]  /*24b0*/  FFMA.FTZ R107, R119, R99, R100 ;  /* 0x00000063776b7223 */ /* 0x000fc80000010064 */
[----:B------:R-:W-:Y:S01]  /*24c0*/  FADD.FTZ R107, R120, -R107 ;  /* 0x8000006b786b7221 */ /* 0x000fe20000010000 */
[----:B------:R-:W-:-:S03]  /*24d0*/  @P2 F2FP.BF16.F32.PACK_AB R106, RZ, R106 ;  /* 0x0000006aff6a223e */ /* 0x000fc600000010ff */
[----:B------:R-:W-:Y:S01]  /*24e0*/  FMUL.FTZ R107, R112, R107 ;  /* 0x0000006b706b7220 */ /* 0x000fe20000410000 */
[----:B------:R-:W-:-:S04]  /*24f0*/  @P2 PRMT R90, R90, 0x5410, R106 ;  /* 0x000054105a5a2816 */ /* 0x000fc8000000006a */
[----:B------:R-:W-:-:S05]  /*2500*/  FSEL R107, R107, RZ, P1 ;  /* 0x000000ff6b6b7208 */ /* 0x000fca0000800000 */
[----:B---3--:R-:W-:Y:S01]  /*2510*/  @P2 FMUL.FTZ R104, R107, R108 ;  /* 0x0000006c6b682220 */ /* 0x008fe20000410000 */
[----:B------:R-:W-:-:S04]  /*2520*/  FSEL R108, R105, RZ, P1 ;  /* 0x000000ff696c7208 */ /* 0x000fc80000800000 */
        /* <DEDUP_REMOVED lines=8> */
.L_x_2092:
        /* <DEDUP_REMOVED lines=8> */
[----:B------:R-:W-:Y:S02]  /*2630*/  SHF.L.U32 R113, R106, 0x10, RZ ;  /* 0x000000106a717819 */ /* 0x000fe400000006ff */
[----:B------:R-:W-:-:S03]  /*2640*/  SHF.L.U32 R105, R105, 0x10, RZ ;  /* 0x0000001069697819 */ /* 0x000fc600000006ff */
[----:B------:R-:W1:Y:S04]  /*2650*/  @P2 LDC R162, c[0x0][0x40c] ;  /* 0x00010300ffa22b82 */ /* 0x000e680000000800 */
[-CC-:B------:R-:W-:Y:S01]  /*2660*/  @P1 FFMA.FTZ R109, R3, R99.reuse, R100.reuse ;  /* 0x00000063036d1223 */ /* 0x180fe20000010064 */
[----:B------:R-:W-:-:S03]  /*2670*/  @P1 FFMA.FTZ R111, R115, R99, R100 ;  /* 0x00000063736f1223 */ /* 0x000fc60000010064 */
[----:B------:R-:W-:Y:S01]  /*2680*/  @P1 FADD.FTZ R108, R114, -R109 ;  /* 0x8000006d726c1221 */ /* 0x000fe20000010000 */
[----:B------:R-:W-:Y:S01]  /*2690*/  SHF.L.U32 R109, R12, 0x10, RZ ;  /* 0x000000100c6d7819 */ /* 0x000fe200000006ff */
[----:B------:R-:W-:Y:S01]  /*26a0*/  @P1 FADD.FTZ R106, R116, -R111 ;  /* 0x8000006f746a1221 */ /* 0x000fe20000010000 */
[----:B------:R-:W-:-:S03]  /*26b0*/  SHF.L.U32 R111, R13, 0x10, RZ ;  /* 0x000000100d6f7819 */ /* 0x000fc600000006ff */
[----:B------:R-:W-:Y:S01]  /*26c0*/  @P1 FFMA.FTZ R109, R112, R108, R109 ;  /* 0x0000006c706d1223 */ /* 0x000fe2000001006d */
[-C--:B------:R-:W-:Y:S01]  /*26d0*/  @P1 FFMA.FTZ R108, R122, R99.reuse, R100 ;  /* 0x000000637a6c1223 */ /* 0x080fe20000010064 */
[----:B------:R-:W-:Y:S02]  /*26e0*/  @P1 FFMA.FTZ R111, R112, R106, R111 ;  /* 0x0000006a706f1223 */ /* 0x000fe4000001006f */
[----:B0-----:R-:W-:Y:S01]  /*26f0*/  @P2 FMUL.FTZ R109, R109, R110 ;  /* 0x0000006e6d6d2220 */ /* 0x001fe20000410000 */
[----:B------:R-:W-:Y:S01]  /*2700*/  @P1 FADD.FTZ R108, R121, -R108 ;  /* 0x8000006c796c1221 */ /* 0x000fe20000010000 */
[----:B------:R-:W0:Y:S01]  /*2710*/  @P2 LDC R106, c[0x0][0x40c] ;  /* 0x00010300ff6a2b82 */ /* 0x000e220000000800 */
[----:B------:R-:W-:Y:S02]  /*2720*/  @P1 FFMA.FTZ R110, R124, R99, R100 ;  /* 0x000000637c6e1223 */ /* 0x000fe40000010064 */
[----:B------:R-:W-:Y:S01]  /*2730*/  @P1 FFMA.FTZ R107, R112, R108, R107 ;  /* 0x0000006c706b1223 */ /* 0x000fe2000001006b */
[----:B------:R-:W-:Y:S01]  /*2740*/  @P2 F2FP.BF16.F32.PACK_AB R109, RZ, R109 ;  /* 0x0000006dff6d223e */ /* 0x000fe200000010ff */
[----:B------:R-:W-:-:S02]  /*2750*/  @P1 FADD.FTZ R110, R123, -R110 ;  /* 0x8000006e7b6e1221 */ /* 0x000fc40000010000 */
[----:B-1----:R-:W-:Y:S01]  /*2760*/  @P2 FMUL.FTZ R107, R107, R162 ;  /* 0x000000a26b6b2220 */ /* 0x002fe20000410000 */
[----:B------:R-:W1:Y:S01]  /*2770*/  @P2 LDC R108, c[0x0][0x40c] ;  /* 0x00010300ff6c2b82 */ /* 0x000e620000000800 */
[----:B------:R-:W-:Y:S01]  /*2780*/  @P2 PRMT R88, R109, 0x7610, R88 ;  /* 0x000076106d582816 */ /* 0x000fe20000000058 */
[----:B------:R-:W-:Y:S01]  /*2790*/  @P1 FFMA.FTZ R113, R112, R110, R113 ;  /* 0x0000006e70711223 */ /* 0x000fe20000010071 */
[----:B------:R-:W-:Y:S01]  /*27a0*/  @P1 FFMA.FTZ R110, R126, R99, R100 ;  /* 0x000000637e6e1223 */ /* 0x000fe20000010064 */
[----:B------:R-:W-:-:S03]  /*27b0*/  @P2 F2FP.BF16.F32.PACK_AB R107, RZ, R107 ;  /* 0x0000006bff6b223e */ /* 0x000fc600000010ff */
[----:B------:R-:W-:Y:S01]  /*27c0*/  @P1 FADD.FTZ R110, R125, -R110 ;  /* 0x8000006e7d6e1221 */ /* 0x000fe20000010000 */
[----:B------:R-:W-:Y:S01]  /*27d0*/  @P2 PRMT R88, R88, 0x5410, R107 ;  /* 0x0000541058582816 */ /* 0x000fe2000000006b */
[----:B------:R-:W-:Y:S02]  /*27e0*/  @P1 FFMA.FTZ R107, R117, R99, R100 ;  /* 0x00000063756b1223 */ /* 0x000fe40000010064 */
[----:B------:R-:W-:Y:S02]  /*27f0*/  @P1 FFMA.FTZ R105, R112, R110, R105 ;  /* 0x0000006e70691223 */ /* 0x000fe40000010069 */
[----:B------:R-:W-:Y:S01]  /*2800*/  @P1 FADD.FTZ R109, R118, -R107 ;  /* 0x8000006b766d1221 */ /* 0x000fe20000010000 */
[----:B------:R-:W-:Y:S01]  /*2810*/  SHF.L.U32 R107, R14, 0x10, RZ ;  /* 0x000000100e6b7819 */ /* 0x000fe200000006ff */
[----:B0-----:R-:W-:-:S04]  /*2820*/  @P2 FMUL.FTZ R113, R113, R106 ;  /* 0x0000006a71712220 */ /* 0x001fc80000410000 */
[----:B------:R-:W-:Y:S01]  /*2830*/  @P1 FFMA.FTZ R107, R112, R109, R107 ;  /* 0x0000006d706b1223 */ /* 0x000fe2000001006b */
[----:B------:R-:W-:Y:S01]  /*2840*/  @P1 FFMA.FTZ R109, R119, R99, R100 ;  /* 0x00000063776d1223 */ /* 0x000fe20000010064 */
[----:B------:R-:W-:Y:S01]  /*2850*/  @P2 F2FP.BF16.F32.PACK_AB R113, RZ, R113 ;  /* 0x00000071ff71223e */ /* 0x000fe200000010ff */
[----:B-1----:R-:W-:Y:S02]  /*2860*/  @P2 FMUL.FTZ R111, R111, R108 ;  /* 0x0000006c6f6f2220 */ /* 0x002fe40000410000 */
[----:B------:R-:W-:Y:S01]  /*2870*/  @P1 FADD.FTZ R106, R120, -R109 ;  /* 0x8000006d786a1221 */ /* 0x000fe20000010000 */
[----:B------:R-:W0:Y:S01]  /*2880*/  @P2 LDC R108, c[0x0][0x40c] ;  /* 0x00010300ff6c2b82 */ /* 0x000e220000000800 */
[----:B------:R-:W-:Y:S02]  /*2890*/  SHF.L.U32 R109, R15, 0x10, RZ ;  /* 0x000000100f6d7819 */ /* 0x000fe400000006ff */
[----:B------:R-:W-:-:S03]  /*28a0*/  @P2 F2FP.BF16.F32.PACK_AB R111, RZ, R111 ;  /* 0x0000006fff6f223e */ /* 0x000fc600000010ff */
[----:B------:R-:W-:Y:S01]  /*28b0*/  @P1 FFMA.FTZ R109, R112, R106, R109 ;  /* 0x0000006a706d1223 */ /* 0x000fe2000001006d */
[----:B------:R-:W-:Y:S01]  /*28c0*/  @P2 PRMT R89, R111, 0x7610, R89 ;  /* 0x000076106f592816 */ /* 0x000fe20000000059 */
[----:B------:R-:W1:Y:S03]  /*28d0*/  @P2 LDC R106, c[0x0][0x40c] ;  /* 0x00010300ff6a2b82 */ /* 0x000e660000000800 */
[----:B------:R-:W-:Y:S01]  /*28e0*/  @P2 PRMT R89, R89, 0x5410, R113 ;  /* 0x0000541059592816 */ /* 0x000fe20000000071 */
[----:B0-----:R-:W-:-:S04]  /*28f0*/  @P2 FMUL.FTZ R107, R107, R108 ;  /* 0x0000006c6b6b2220 */ /* 0x001fc80000410000 */
[----:B------:R-:W0:Y:S01]  /*2900*/  @P2 LDC R108, c[0x0][0x40c] ;  /* 0x00010300ff6c2b82 */ /* 0x000e220000000800 */
[----:B------:R-:W-:Y:S01]  /*2910*/  @P2 F2FP.BF16.F32.PACK_AB R107, RZ, R107 ;  /* 0x0000006bff6b223e */ /* 0x000fe200000010ff */
[----:B-1----:R-:W-:-:S03]  /*2920*/  @P2 FMUL.FTZ R105, R105, R106 ;  /* 0x0000006a69692220 */ /* 0x002fc60000410000 */
[----:B------:R-:W-:Y:S02]  /*2930*/  @P2 PRMT R90, R107, 0x7610, R90 ;  /* 0x000076106b5a2816 */ /* 0x000fe4000000005a */
[----:B------:R-:W-:-:S04]  /*2940*/  @P2 F2FP.BF16.F32.PACK_AB R105, RZ, R105 ;  /* 0x00000069ff69223e */ /* 0x000fc800000010ff */
[----:B------:R-:W-:Y:S01]  /*2950*/  @P2 PRMT R90, R90, 0x5410, R105 ;  /* 0x000054105a5a2816 */ /* 0x000fe20000000069 */
[----:B0-----:R-:W-:-:S05]  /*2960*/  @P2 FMUL.FTZ R109, R109, R108 ;  /* 0x0000006c6d6d2220 */ /* 0x001fca0000410000 */
        /* <DEDUP_REMOVED lines=11> */
.L_x_2102:
        /* <DEDUP_REMOVED lines=17> */
[----:B------:R-:W-:Y:S01]  /*2b30*/  SHF.L.U32 R95, R13, 0x10, RZ ;  /* 0x000000100d5f7819 */ /* 0x000fe200000006ff */
[----:B------:R-:W2:Y:S01]  /*2b40*/  @P2 LDC R164, c[0x0][0x40c] ;  /* 0x00010300ffa42b82 */ /* 0x000ea20000000800 */
[----:B------:R-:W-:Y:S01]  /*2b50*/  @P3 FFMA.FTZ R107, R112, R94, R107 ;  /* 0x0000005e706b3223 */ /* 0x000fe2000001006b */
[----:B------:R-:W-:Y:S01]  /*2b60*/  @P3 FFMA.FTZ R94, R124, R99, R100 ;  /* 0x000000637c5e3223 */ /* 0x000fe20000010064 */
[----:B------:R-:W-:Y:S01]  /*2b70*/  @P3 FADD.FTZ R106, R118, -R111 ;  /* 0x8000006f766a3221 */ /* 0x000fe20000010000 */
[----:B------:R-:W-:Y:S01]  /*2b80*/  @P3 FFMA.FTZ R95, R112, R92, R95 ;  /* 0x0000005c705f3223 */ /* 0x000fe2000001005f */
[----:B------:R-:W-:Y:S01]  /*2b90*/  SHF.L.U32 R111, R14, 0x10, RZ ;  /* 0x000000100e6f7819 */ /* 0x000fe200000006ff */
[----:B------:R-:W-:-:S02]  /*2ba0*/  @P3 FADD.FTZ R94, R123, -R94 ;  /* 0x8000005e7b5e3221 */ /* 0x000fc40000010000 */
[----:B------:R-:W3:Y:S02]  /*2bb0*/  @P2 LDC R92, c[0x0][0x40c] ;  /* 0x00010300ff5c2b82 */ /* 0x000ee40000000800 */
[C---:B------:R-:W-:Y:S01]  /*2bc0*/  @P3 FFMA.FTZ R109, R112.reuse, R94, R109 ;  /* 0x0000005e706d3223 */ /* 0x040fe2000001006d */
[----:B------:R-:W-:Y:S01]  /*2bd0*/  @P3 FFMA.FTZ R111, R112, R106, R111 ;  /* 0x0000006a706f3223 */ /* 0x000fe2000001006f */
[----:B------:R-:W-:-:S04]  /*2be0*/  @P3 FFMA.FTZ R106, R126, R99, R100 ;  /* 0x000000637e6a3223 */ /* 0x000fc80000010064 */
[----:B------:R-:W4:Y:S01]  /*2bf0*/  @P2 LDC R94, c[0x0][0x40c] ;  /* 0x00010300ff5e2b82 */ /* 0x000f220000000800 */
[----:B------:R-:W-:-:S04]  /*2c00*/  @P3 FADD.FTZ R106, R125, -R106 ;  /* 0x8000006a7d6a3221 */ /* 0x000fc80000010000 */
[----:B------:R-:W-:-:S03]  /*2c10*/  @P3 FFMA.FTZ R113, R112, R106, R113 ;  /* 0x0000006a70713223 */ /* 0x000fc60000010071 */
[----:B------:R-:W5:Y:S01]  /*2c20*/  @P2 LDC R162, c[0x0][0x40c] ;  /* 0x00010300ffa22b82 */ /* 0x000f620000000800 */
[----:B---3--:R-:W-:-:S07]  /*2c30*/  @P2 FMUL.FTZ R92, R93, R92 ;  /* 0x0000005c5d5c2220 */ /* 0x008fce0000410000 */
[----:B------:R-:W3:Y:S01]  /*2c40*/  @P2 LDC R166, c[0x0][0x40c] ;  /* 0x00010300ffa62b82 */ /* 0x000ee20000000800 */
[----:B------:R-:W-:Y:S01]  /*2c50*/  @P2 F2FP.BF16.F32.PACK_AB R105, RZ, R92 ;  /* 0x0000005cff69223e */ /* 0x000fe200000010ff */
[----:B-1----:R-:W-:Y:S01]  /*2c60*/  @P2 FMUL.FTZ R92, R95, R108 ;  /* 0x0000006c5f5c2220 */ /* 0x002fe20000410000 */
[----:B----4-:R-:W-:Y:S02]  /*2c70*/  @P2 FMUL.FTZ R94, R107, R94 ;  /* 0x0000005e6b5e2220 */ /* 0x010fe40000410000 */
[----:B------:R-:W-:Y:S02]  /*2c80*/  @P2 PRMT R88, R105, 0x7610, R88 ;  /* 0x0000761069582816 */ /* 0x000fe40000000058 */
[----:B------:R-:W-:Y:S01]  /*2c90*/  @P2 F2FP.BF16.F32.PACK_AB R108, RZ, R92 ;  /* 0x0000005cff6c223e */ /* 0x000fe200000010ff */
[----:B------:R-:W-:Y:S01]  /*2ca0*/  @P3 FADD.FTZ R92, R120, -R163 ;  /* 0x800000a3785c3221 */ /* 0x000fe20000010000 */
[----:B------:R-:W-:Y:S01]  /*2cb0*/  @P2 F2FP.BF16.F32.PACK_AB R106, RZ, R94 ;  /* 0x0000005eff6a223e */ /* 0x000fe200000010ff */
[----:B0-----:R-:W-:Y:S01]  /*2cc0*/  @P2 FMUL.FTZ R94, R109, R110 ;  /* 0x0000006e6d5e2220 */ /* 0x001fe20000410000 */
[----:B------:R-:W-:-:S02]  /*2cd0*/  SHF.L.U32 R163, R15, 0x10, RZ ;  /* 0x000000100fa37819 */ /* 0x000fc400000006ff */
[----:B------:R-:W-:Y:S02]  /*2ce0*/  @P2 PRMT R89, R108, 0x7610, R89 ;  /* 0x000076106c592816 */ /* 0x000fe40000000059 */
[----:B------:R-:W-:Y:S01]  /*2cf0*/  @P2 F2FP.BF16.F32.PACK_AB R110, RZ, R94 ;  /* 0x0000005eff6e223e */ /* 0x000fe200000010ff */
[----:B--2---:R-:W-:Y:S01]  /*2d00*/  @P2 FMUL.FTZ R94, R113, R164 ;  /* 0x000000a4715e2220 */ /* 0x004fe20000410000 */
[----:B------:R-:W-:Y:S01]  /*2d10*/  @P3 FFMA.FTZ R163, R112, R92, R163 ;  /* 0x0000005c70a33223 */ /* 0x000fe200000100a3 */
[----:B------:R-:W0:Y:S01]  /*2d20*/  @P2 LDC R164, c[0x0][0x40c] ;  /* 0x00010300ffa42b82 */ /* 0x000e220000000800 */
[----:B------:R-:W-:Y:S01]  /*2d30*/  @P3 FFMA.FTZ R92, R128, R99, R100 ;  /* 0x00000063805c3223 */ /* 0x000fe20000010064 */
[----:B------:R-:W-:Y:S02]  /*2d40*/  @P2 PRMT R88, R88, 0x5410, R106 ;  /* 0x0000541058582816 */ /* 0x000fe4000000006a */
[----:B------:R-:W-:Y:S01]  /*2d50*/  @P2 PRMT R89, R89, 0x5410, R110 ;  /* 0x0000541059592816 */ /* 0x000fe2000000006e */
[----:B------:R-:W-:Y:S01]  /*2d60*/  @P3 FADD.FTZ R104, R127, -R92 ;  /* 0x8000005c7f683221 */ /* 0x000fe20000010000 */
[----:B-----5:R-:W-:Y:S01]  /*2d70*/  @P2 FMUL.FTZ R92, R111, R162 ;  /* 0x000000a26f5c2220 */ /* 0x020fe20000410000 */
[----:B------:R-:W-:-:S02]  /*2d80*/  @P2 F2FP.BF16.F32.PACK_AB R162, RZ, R94 ;  /* 0x0000005effa2223e */ /* 0x000fc400000010ff */
[----:B------:R-:W-:Y:S01]  /*2d90*/  @P3 FFMA.FTZ R165, R112, R104, R165 ;  /* 0x0000006870a53223 */ /* 0x000fe200000100a5 */
[----:B------:R-:W-:Y:S02]  /*2da0*/  F2FP.BF16.F32.PACK_AB R94, R113, R111 ;  /* 0x0000006f715e723e */ /* 0x000fe400000010ff */
[----:B------:R-:W-:Y:S02]  /*2db0*/  @P2 F2FP.BF16.F32.PACK_AB R104, RZ, R92 ;  /* 0x0000005cff68223e */ /* 0x000fe400000010ff */
[----:B------:R-:W-:Y:S02]  /*2dc0*/  F2FP.BF16.F32.PACK_AB R92, R107, R93 ;  /* 0x0000005d6b5c723e */ /* 0x000fe400000010ff */
[----:B------:R-:W-:Y:S01]  /*2dd0*/  F2FP.BF16.F32.PACK_AB R93, R109, R95 ;  /* 0x0000005f6d5d723e */ /* 0x000fe200000010ff */
[C---:B---3--:R-:W-:Y:S01]  /*2de0*/  @P2 FMUL.FTZ R109, R165.reuse, R166 ;  /* 0x000000a6a56d2220 */ /* 0x048fe20000410000 */
[----:B------:R-:W-:Y:S02]  /*2df0*/  @P2 PRMT R90, R104, 0x7610, R90 ;  /* 0x00007610685a2816 */ /* 0x000fe4000000005a */
[----:B------:R-:W-:-:S02]  /*2e00*/  F2FP.BF16.F32.PACK_AB R95, R165, R163 ;  /* 0x000000a3a55f723e */ /* 0x000fc400000010ff */
[----:B------:R-:W-:Y:S01]  /*2e10*/  @P2 F2FP.BF16.F32.PACK_AB R109, RZ, R109 ;  /* 0x0000006dff6d223e */ /* 0x000fe200000010ff */
[----:B0-----:R-:W-:Y:S01]  /*2e20*/  @P2 FMUL.FTZ R107, R163, R164 ;  /* 0x000000a4a36b2220 */ /* 0x001fe20000410000 */
[----:B------:R-:W-:-:S04]  /*2e30*/  @P2 PRMT R90, R90, 0x5410, R162 ;  /* 0x000054105a5a2816 */ /* 0x000fc800000000a2 */
[----:B------:R-:W-:-:S04]  /*2e40*/  @P2 F2FP.BF16.F32.PACK_AB R107, RZ, R107 ;  /* 0x0000006bff6b223e */ /* 0x000fc800000010ff */
[----:B------:R-:W-:-:S04]  /*2e50*/  @P2 PRMT R91, R107, 0x7610, R91 ;  /* 0x000076106b5b2816 */ /* 0x000fc8000000005b */
[----:B------:R-:W-:-:S07]  /*2e60*/  @P2 PRMT R91, R91, 0x5410, R109 ;  /* 0x000054105b5b2816 */ /* 0x000fce000000006d */
.L_x_2101:
        /* <DEDUP_REMOVED lines=12> */
[----:B0-----:R-:W-:Y:S02]  /*2f30*/  PRMT R92, R8, 0x7632, R92 ;  /* 0x00007632085c7816 */ /* 0x001fe4000000005c */
[----:B------:R-:W-:Y:S02]  /*2f40*/  SHF.L.U32 R105, R9, 0x10, RZ ;  /* 0x0000001009697819 */ /* 0x000fe400000006ff */
[----:B------:R-:W-:Y:S02]  /*2f50*/  SHF.L.U32 R94, R92, 0x10, RZ ;  /* 0x000000105c5e7819 */ /* 0x000fe400000006ff */
[----:B------:R-:W-:Y:S01]  /*2f60*/  SHF.L.U32 R109, R10, 0x10, RZ ;  /* 0x000000100a6d7819 */ /* 0x000fe200000006ff */
[----:B------:R-:W0:Y:S04]  /*2f70*/  @P2 LDC R106, c[0x0][0x40c] ;  /* 0x00010300ff6a2b82 */ /* 0x000e280000000800 */
[-CC-:B------:R-:W-:Y:S01]  /*2f80*/  @P3 FFMA.FTZ R93, R129, R99.reuse, R100.reuse ;  /* 0x00000063815d3223 */ /* 0x180fe20000010064 */
[----:B------:R-:W-:-:S03]  /*2f90*/  @P3 FFMA.FTZ R104, R144, R99, R100 ;  /* 0x0000006390683223 */ /* 0x000fc60000010064 */
[----:B------:R-:W-:Y:S01]  /*2fa0*/  @P3 FADD.FTZ R92, R130, -R93 ;  /* 0x8000005d825c3221 */ /* 0x000fe20000010000 */
[----:B------:R-:W-:Y:S01]  /*2fb0*/  SHF.L.U32 R93, R8, 0x10, RZ ;  /* 0x00000010085d7819 */ /* 0x000fe200000006ff */
[----:B------:R-:W-:Y:S01]  /*2fc0*/  @P3 FADD.FTZ R95, R145, -R104 ;  /* 0x80000068915f3221 */ /* 0x000fe20000010000 */
[----:B------:R-:W2:Y:S03]  /*2fd0*/  @P2 LDC R162, c[0x0][0x40c] ;  /* 0x00010300ffa22b82 */ /* 0x000ea60000000800 */
[C---:B------:R-:W-:Y:S01]  /*2fe0*/  @P3 FFMA.FTZ R93, R112.reuse, R92, R93 ;  /* 0x0000005c705d3223 */ /* 0x040fe2000001005d */
[----:B------:R-:W-:Y:S01]  /*2ff0*/  PRMT R92, R9, 0x7632, R92 ;  /* 0x00007632095c7816 */ /* 0x000fe2000000005c */
[----:B------:R-:W-:Y:S01]  /*3000*/  @P3 FFMA.FTZ R94, R112, R95, R94 ;  /* 0x0000005f705e3223 */ /* 0x000fe2000001005e */
[-CC-:B------:R-:W-:Y:S02]  /*3010*/  @P3 FFMA.FTZ R95, R131, R99.reuse, R100.reuse ;  /* 0x00000063835f3223 */ /* 0x180fe40000010064 */
[----:B------:R-:W-:Y:S01]  /*3020*/  SHF.L.U32 R107, R92, 0x10, RZ ;  /* 0x000000105c6b7819 */ /* 0x000fe200000006ff */
[----:B------:R-:W-:Y:S01]  /*3030*/  @P3 FFMA.FTZ R92, R146, R99, R100 ;  /* 0x00000063925c3223 */ /* 0x000fe20000010064 */
[----:B------:R-:W3:Y:S01]  /*3040*/  @P2 LDC R104, c[0x0][0x40c] ;  /* 0x00010300ff682b82 */ /* 0x000ee20000000800 */
[----:B------:R-:W-:-:S02]  /*3050*/  @P3 FADD.FTZ R95, R132, -R95 ;  /* 0x8000005f845f3221 */ /* 0x000fc40000010000 */
[----:B------:R-:W-:Y:S02]  /*3060*/  @P3 FADD.FTZ R92, R147, -R92 ;  /* 0x8000005c935c3221 */ /* 0x000fe40000010000 */
[C---:B------:R-:W-:Y:S01]  /*3070*/  @P3 FFMA.FTZ R105, R112.reuse, R95, R105 ;  /* 0x0000005f70693223 */ /* 0x040fe20000010069 */
[-C--:B------:R-:W-:Y:S01]  /*3080*/  @P3 FFMA.FTZ R95, R133, R99.reuse, R100 ;  /* 0x00000063855f3223 */ /* 0x080fe20000010064 */
[----:B------:R-:W-:Y:S01]  /*3090*/  @P3 FFMA.FTZ R107, R112, R92, R107 ;  /* 0x0000005c706b3223 */ /* 0x000fe2000001006b */
[----:B------:R-:W-:Y:S01]  /*30a0*/  PRMT R92, R10, 0x7632, R92 ;  /* 0x000076320a5c7816 */ /* 0x000fe2000000005c */
[----:B------:R-:W4:Y:S01]  /*30b0*/  @P2 LDC R164, c[0x0][0x40c] ;  /* 0x00010300ffa42b82 */ /* 0x000f220000000800 */
[----:B------:R-:W-:Y:S01]  /*30c0*/  @P3 FADD.FTZ R95, R134, -R95 ;  /* 0x8000005f865f3221 */ /* 0x000fe20000010000 */
[----:B0-----:R-:W-:Y:S01]  /*30d0*/  @P2 FMUL.FTZ R106, R105, R106 ;  /* 0x0000006a696a2220 */ /* 0x001fe20000410000 */
[----:B------:R-:W-:Y:S01]  /*30e0*/  SHF.L.U32 R110, R92, 0x10, RZ ;  /* 0x000000105c6e7819 */ /* 0x000fe200000006ff */
[--C-:B------:R-:W-:Y:S01]  /*30f0*/  @P3 FFMA.FTZ R92, R148, R99, R100.reuse ;  /* 0x00000063945c3223 */ /* 0x100fe20000010064 */
[----:B------:R-:W-:Y:S01]  /*3100*/  @P3 FFMA.FTZ R109, R112, R95, R109 ;  /* 0x0000005f706d3223 */ /* 0x000fe2000001006d */
[----:B------:R-:W-:Y:S01]  /*3110*/  @P3 FFMA.FTZ R95, R135, R99, R100 ;  /* 0x00000063875f3223 */ /* 0x000fe20000010064 */
[----:B------:R-:W-:Y:S01]  /*3120*/  @P2 F2FP.BF16.F32.PACK_AB R106, RZ, R106 ;  /* 0x0000006aff6a223e */ /* 0x000fe200000010ff */
[----:B------:R-:W0:Y:S01]  /*3130*/  @P2 LDC R108, c[0x0][0x40c] ;  /* 0x00010300ff6c2b82 */ /* 0x000e220000000800 */
[----:B------:R-:W-:Y:S01]  /*3140*/  @P3 FADD.FTZ R111, R149, -R92 ;  /* 0x8000005c956f3221 */ /* 0x000fe20000010000 */
[----:B------:R-:W-:Y:S01]  /*3150*/  @P3 FADD.FTZ R95, R136, -R95 ;  /* 0x8000005f885f3221 */ /* 0x000fe20000010000 */
[----:B------:R-:W-:-:S02]  /*3160*/  @P2 PRMT R89, R106, 0x7610, R89 ;  /* 0x000076106a592816 */ /* 0x000fc40000000059 */
[----:B------:R-:W-:Y:S01]  /*3170*/  @P3 FFMA.FTZ R110, R112, R111, R110 ;  /* 0x0000006f706e3223 */ /* 0x000fe2000001006e */
[----:B------:R-:W-:Y:S01]  /*3180*/  SHF.L.U32 R111, R11, 0x10, RZ ;  /* 0x000000100b6f7819 */ /* 0x000fe200000006ff */
[----:B---3--:R-:W-:Y:S01]  /*3190*/  @P2 FMUL.FTZ R92, R93, R104 ;  /* 0x000000685d5c2220 */ /* 0x008fe20000410000 */
[----:B------:R-:W3:Y:S01]  /*31a0*/  @P2 LDC R163, c[0x0][0x40c] ;  /* 0x00010300ffa32b82 */ /* 0x000ee20000000800 */
[----:B-1----:R-:W-:Y:S02]  /*31b0*/  @P2 FMUL.FTZ R104, R94, R113 ;  /* 0x000000715e682220 */ /* 0x002fe40000410000 */
[----:B------:R-:W-:Y:S01]  /*31c0*/  @P3 FFMA.FTZ R111, R112, R95, R111 ;  /* 0x0000005f706f3223 */ /* 0x000fe2000001006f */
[----:B------:R-:W-:Y:S02]  /*31d0*/  @P2 F2FP.BF16.F32.PACK_AB R95, RZ, R92 ;  /* 0x0000005cff5f223e */ /* 0x000fe400000010ff */
[----:B------:R-:W-:Y:S01]  /*31e0*/  F2FP.BF16.F32.PACK_AB R92, R94, R93 ;  /* 0x0000005d5e5c723e */ /* 0x000fe200000010ff */
[----:B------:R-:W-:Y:S01]  /*31f0*/  @P3 FFMA.FTZ R94, R150, R99, R100 ;  /* 0x00000063965e3223 */ /* 0x000fe20000010064 */
[----:B------:R-:W-:-:S02]  /*3200*/  PRMT R93, R11, 0x7632, R93 ;  /* 0x000076320b5d7816 */ /* 0x000fc4000000005d */
[----:B------:R-:W-:Y:S01]  /*3210*/  @P2 PRMT R88, R95, 0x7610, R88 ;  /* 0x000076105f582816 */ /* 0x000fe20000000058 */
[----:B------:R-:W-:Y:S01]  /*3220*/  @P3 FADD.FTZ R94, R151, -R94 ;  /* 0x8000005e975e3221 */ /* 0x000fe20000010000 */
[----:B------:R-:W-:Y:S01]  /*3230*/  SHF.L.U32 R113, R93, 0x10, RZ ;  /* 0x000000105d717819 */ /* 0x000fe200000006ff */
[----:B----4-:R-:W-:Y:S01]  /*3240*/  @P2 FMUL.FTZ R95, R111, R164 ;  /* 0x000000a46f5f2220 */ /* 0x010fe20000410000 */
[----:B------:R-:W-:Y:S01]  /*3250*/  F2FP.BF16.F32.PACK_AB R93, R107, R105 ;  /* 0x000000696b5d723e */ /* 0x000fe200000010ff */
[----:B--2---:R-:W-:Y:S01]  /*3260*/  @P2 FMUL.FTZ R105, R109, R162 ;  /* 0x000000a26d692220 */ /* 0x004fe20000410000 */
[----:B0-----:R-:W-:Y:S01]  /*3270*/  @P2 FMUL.FTZ R108, R107, R108 ;  /* 0x0000006c6b6c2220 */ /* 0x001fe20000410000 */
[----:B------:R-:W-:Y:S01]  /*3280*/  @P3 FFMA.FTZ R113, R112, R94, R113 ;  /* 0x0000005e70713223 */ /* 0x000fe20000010071 */
[----:B------:R-:W-:Y:S02]  /*3290*/  F2FP.BF16.F32.PACK_AB R94, R110, R109 ;  /* 0x0000006d6e5e723e */ /* 0x000fe400000010ff */
[----:B------:R-:W-:-:S02]  /*32a0*/  @P2 F2FP.BF16.F32.PACK_AB R105, RZ, R105 ;  /* 0x00000069ff69223e */ /* 0x000fc400000010ff */
[----:B------:R-:W-:Y:S01]  /*32b0*/  @P2 F2FP.BF16.F32.PACK_AB R95, RZ, R95 ;  /* 0x0000005fff5f223e */ /* 0x000fe200000010ff */
[----:B---3--:R-:W-:Y:S01]  /*32c0*/  @P2 FMUL.FTZ R110, R110, R163 ;  /* 0x000000a36e6e2220 */ /* 0x008fe20000410000 */
[----:B------:R-:W-:Y:S02]  /*32d0*/  @P2 F2FP.BF16.F32.PACK_AB R104, RZ, R104 ;  /* 0x00000068ff68223e */ /* 0x000fe400000010ff */
[----:B------:R-:W-:Y:S02]  /*32e0*/  @P2 F2FP.BF16.F32.PACK_AB R108, RZ, R108 ;  /* 0x0000006cff6c223e */ /* 0x000fe400000010ff */
[----:B------:R-:W-:Y:S02]  /*32f0*/  @P2 F2FP.BF16.F32.PACK_AB R110, RZ, R110 ;  /* 0x0000006eff6e223e */ /* 0x000fe400000010ff */
[----:B------:R-:W-:Y:S02]  /*3300*/  @P2 PRMT R90, R105, 0x7610, R90 ;  /* 0x00007610695a2816 */ /* 0x000fe4000000005a */
[----:B------:R-:W-:-:S02]  /*3310*/  @P2 PRMT R91, R95, 0x7610, R91 ;  /* 0x000076105f5b2816 */ /* 0x000fc4000000005b */
        /* <DEDUP_REMOVED lines=9> */
.L_x_2104:
[----:B------:R-:W-:Y:S01]  /*33b0*/  ISETP.GT.AND P3, PT, R2, RZ, PT ;  /* 0x000000ff0200720c */ /* 0x000fe20003f64270 */
[----:B0-----:R-:W0:Y:S01]  /*33c0*/  @P2 LDC R106, c[0x0][0x40c] ;  /* 0x00010300ff6a2b82 */ /* 0x001e220000000800 */
[----:B------:R-:W-:-:S04]  /*33d0*/  PRMT R104, R8, 0x7632, R104 ;  /* 0x0000763208687816 */ /* 0x000fc80000000068 */
[----:B------:R-:W-:-:S03]  /*33e0*/  SHF.L.U32 R107, R104, 0x10, RZ ;  /* 0x00000010686b7819 */ /* 0x000fc600000006ff */
[----:B------:R-:W1:Y:S04]  /*33f0*/  @P2 LDC R110, c[0x0][0x40c] ;  /* 0x00010300ff6e2b82 */ /* 0x000e680000000800 */
[-CC-:B------:R-:W-:Y:S01]  /*3400*/  @P3 FFMA.FTZ R105, R129, R99.reuse, R100.reuse ;  /* 0x0000006381693223 */ /* 0x180fe20000010064 */
[-CC-:B------:R-:W-:Y:S01]  /*3410*/  @P3 FFMA.FTZ R108, R144, R99.reuse, R100.reuse ;  /* 0x00000063906c3223 */ /* 0x180fe20000010064 */
[-CC-:B------:R-:W-:Y:S01]  /*3420*/  @P3 FFMA.FTZ R109, R131, R99.reuse, R100.reuse ;  /* 0x00000063836d3223 */ /* 0x180fe20000010064 */
[----:B------:R-:W-:Y:S01]  /*3430*/  @P3 FFMA.FTZ R113, R133, R99, R100 ;  /* 0x0000006385713223 */ /* 0x000fe20000010064 */
[----:B------:R-:W-:Y:S01]  /*3440*/  @P3 FADD.FTZ R104, R130, -R105 ;  /* 0x8000006982683221 */ /* 0x000fe20000010000 */
[----:B------:R-:W-:Y:S01]  /*3450*/  SHF.L.U32 R105, R8, 0x10, RZ ;  /* 0x0000001008697819 */ /* 0x000fe200000006ff */
[----:B------:R-:W-:-:S04]  /*3460*/  @P3 FADD.FTZ R108, R145, -R108 ;  /* 0x8000006c916c3221 */ /* 0x000fc80000010000 */
[C---:B------:R-:W-:Y:S01]  /*3470*/  @P3 FFMA.FTZ R105, R112.reuse, R104, R105 ;  /* 0x0000006870693223 */ /* 0x040fe20000010069 */
[----:B------:R-:W-:Y:S01]  /*3480*/  @P3 FFMA.FTZ R107, R112, R108, R107 ;  /* 0x0000006c706b3223 */ /* 0x000fe2000001006b */
[----:B------:R-:W-:Y:S01]  /*3490*/  PRMT R104, R9, 0x7632, R104 ;  /* 0x0000763209687816 */ /* 0x000fe20000000068 */
[----:B------:R-:W-:Y:S01]  /*34a0*/  @P3 FFMA.FTZ R108, R146, R99, R100 ;  /* 0x00000063926c3223 */ /* 0x000fe20000010064 */
[----:B0-----:R-:W-:Y:S02]  /*34b0*/  @P2 FMUL.FTZ R105, R105, R106 ;  /* 0x0000006a69692220 */ /* 0x001fe40000410000 */
[----:B------:R-:W-:Y:S01]  /*34c0*/  SHF.L.U32 R111, R104, 0x10, RZ ;  /* 0x00000010686f7819 */ /* 0x000fe200000006ff */
[----:B------:R-:W-:Y:S01]  /*34d0*/  @P3 FADD.FTZ R108, R147, -R108 ;  /* 0x8000006c936c3221 */ /* 0x000fe20000010000 */
[----:B------:R-:W-:Y:S01]  /*34e0*/  @P3 FADD.FTZ R104, R132, -R109 ;  /* 0x8000006d84683221 */ /* 0x000fe20000010000 */
[----:B------:R-:W-:Y:S01]  /*34f0*/  SHF.L.U32 R109, R9, 0x10, RZ ;  /* 0x00000010096d7819 */ /* 0x000fe200000006ff */
[----:B------:R-:W0:Y:S01]  /*3500*/  @P2 LDC R106, c[0x0][0x40c] ;  /* 0x00010300ff6a2b82 */ /* 0x000e220000000800 */
[C---:B------:R-:W-:Y:S01]  /*3510*/  @P3 FFMA.FTZ R111, R112.reuse, R108, R111 ;  /* 0x0000006c706f3223 */ /* 0x040fe2000001006f */
[----:B------:R-:W-:Y:S01]  /*3520*/  @P2 F2FP.BF16.F32.PACK_AB R105, RZ, R105 ;  /* 0x00000069ff69223e */ /* 0x000fe200000010ff */
[----:B-1----:R-:W-:Y:S01]  /*3530*/  @P2 FMUL.FTZ R107, R107, R110 ;  /* 0x0000006e6b6b2220 */ /* 0x002fe20000410000 */
[----:B------:R-:W-:Y:S01]  /*3540*/  @P3 FFMA.FTZ R109, R112, R104, R109 ;  /* 0x00000068706d3223 */ /* 0x000fe2000001006d */
[----:B------:R-:W-:Y:S01]  /*3550*/  @P3 FADD.FTZ R104, R134, -R113 ;  /* 0x8000007186683221 */ /* 0x000fe20000010000 */
[----:B------:R-:W-:Y:S01]  /*3560*/  SHF.L.U32 R113, R10, 0x10, RZ ;  /* 0x000000100a717819 */ /* 0x000fe200000006ff */
[-C--:B------:R-:W-:Y:S01]  /*3570*/  @P3 FFMA.FTZ R110, R148, R99.reuse, R100 ;  /* 0x00000063946e3223 */ /* 0x080fe20000010064 */
[----:B------:R-:W1:Y:S01]  /*3580*/  @P2 LDC R108, c[0x0][0x40c] ;  /* 0x00010300ff6c2b82 */ /* 0x000e620000000800 */
[----:B------:R-:W-:Y:S01]  /*3590*/  @P2 PRMT R88, R105, 0x7610, R88 ;  /* 0x0000761069582816 */ /* 0x000fe20000000058 */
[----:B------:R-:W-:Y:S01]  /*35a0*/  @P3 FFMA.FTZ R105, R135, R99, R100 ;  /* 0x0000006387693223 */ /* 0x000fe20000010064 */
[----:B------:R-:W-:Y:S01]  /*35b0*/  @P3 FFMA.FTZ R113, R112, R104, R113 ;  /* 0x0000006870713223 */ /* 0x000fe20000010071 */
[----:B------:R-:W-:Y:S01]  /*35c0*/  PRMT R104, R10, 0x7632, R104 ;  /* 0x000076320a687816 */ /* 0x000fe20000000068 */
[----:B------:R-:W-:Y:S01]  /*35d0*/  @P3 FADD.FTZ R110, R149, -R110 ;  /* 0x8000006e956e3221 */ /* 0x000fe20000010000 */
[----:B------:R-:W-:-:S02]  /*35e0*/  @P2 F2FP.BF16.F32.PACK_AB R107, RZ, R107 ;  /* 0x0000006bff6b223e */ /* 0x000fc400000010ff */
[----:B------:R-:W-:Y:S01]  /*35f0*/  SHF.L.U32 R163, R104, 0x10, RZ ;  /* 0x0000001068a37819 */ /* 0x000fe200000006ff */
[----:B------:R-:W-:Y:S01]  /*3600*/  @P3 FADD.FTZ R104, R136, -R105 ;  /* 0x8000006988683221 */ /* 0x000fe20000010000 */
[----:B------:R-:W-:Y:S02]  /*3610*/  SHF.L.U32 R105, R11, 0x10, RZ ;  /* 0x000000100b697819 */ /* 0x000fe400000006ff */
[----:B------:R-:W-:Y:S01]  /*3620*/  @P2 PRMT R88, R88, 0x5410, R107 ;  /* 0x0000541058582816 */ /* 0x000fe2000000006b */
[C---:B------:R-:W-:Y:S02]  /*3630*/  @P3 FFMA.FTZ R163, R112.reuse, R110, R163 ;  /* 0x0000006e70a33223 */ /* 0x040fe400000100a3 */
[----:B------:R-:W-:Y:S01]  /*3640*/  @P3 FFMA.FTZ R105, R112, R104, R105 ;  /* 0x0000006870693223 */ /* 0x000fe20000010069 */
[----:B0-----:R-:W-:Y:S01]  /*3650*/  @P2 FMUL.FTZ R109, R109, R106 ;  /* 0x0000006a6d6d2220 */ /* 0x001fe20000410000 */
[----:B------:R-:W0:Y:S04]  /*3660*/  @P2 LDC R104, c[0x0][0x40c] ;  /* 0x00010300ff682b82 */ /* 0x000e280000000800 */
[----:B------:R-:W-:Y:S01]  /*3670*/  @P2 F2FP.BF16.F32.PACK_AB R109, RZ, R109 ;  /* 0x0000006dff6d223e */ /* 0x000fe200000010ff */
[----:B-1----:R-:W-:-:S03]  /*3680*/  @P2 FMUL.FTZ R111, R111, R108 ;  /* 0x0000006c6f6f2220 */ /* 0x002fc60000410000 */
[----:B------:R-:W1:Y:S01]  /*3690*/  @P2 LDC R106, c[0x0][0x40c] ;  /* 0x00010300ff6a2b82 */ /* 0x000e620000000800 */
[----:B------:R-:W-:Y:S02]  /*36a0*/  @P2 PRMT R89, R109, 0x7610, R89 ;  /* 0x000076106d592816 */ /* 0x000fe40000000059 */
[----:B------:R-:W-:-:S05]  /*36b0*/  @P2 F2FP.BF16.F32.PACK_AB R111, RZ, R111 ;  /* 0x0000006fff6f223e */ /* 0x000fca00000010ff */
[----:B------:R-:W2:Y:S01]  /*36c0*/  @P2 LDC R108, c[0x0][0x40c] ;  /* 0x00010300ff6c2b82 */ /* 0x000ea20000000800 */
[----:B------:R-:W-:Y:S01]  /*36d0*/  @P2 PRMT R89, R89, 0x5410, R111 ;  /* 0x0000541059592816 */ /* 0x000fe2000000006f */
        /* <DEDUP_REMOVED lines=19> */
.L_x_2103:
        /* <DEDUP_REMOVED lines=24> */
[----:B------:R-:W-:Y:S01]  /*3990*/  FMUL.FTZ R104, R112, R105 ;  /* 0x0000006970687220 */ /* 0x000fe20000410000 */
[----:B------:R-:W-:Y:S01]  /*39a0*/  @P2 PRMT R88, R94, 0x7610, R88 ;  /* 0x000076105e582816 */ /* 0x000fe20000000058 */
[--C-:B------:R-:W-:Y:S01]  /*39b0*/  FFMA.FTZ R94, R148, R99, R100.reuse ;  /* 0x00000063945e7223 */ /* 0x100fe20000010064 */
[----:B------:R-:W-:Y:S02]  /*39c0*/  FMUL.FTZ R93, R112, R93 ;  /* 0x0000005d705d7220 */ /* 0x000fe40000410000 */
[----:B------:R-:W-:Y:S02]  /*39d0*/  FSEL R106, R104, RZ, P3 ;  /* 0x000000ff686a7208 */ /* 0x000fe40001800000 */
[----:B------:R-:W-:Y:S01]  /*39e0*/  @P2 PRMT R88, R88, 0x5410, R95 ;  /* 0x0000541058582816 */ /* 0x000fe2000000005f */
[----:B------:R-:W-:Y:S01]  /*39f0*/  FFMA.FTZ R95, R133, R99, R100 ;  /* 0x00000063855f7223 */ /* 0x000fe20000010064 */
[----:B------:R-:W-:Y:S01]  /*3a00*/  FSEL R93, R93, RZ, P3 ;  /* 0x000000ff5d5d7208 */ /* 0x000fe20001800000 */
[----:B0-----:R-:W-:Y:S01]  /*3a10*/  @P2 FMUL.FTZ R105, R106, R107 ;  /* 0x0000006b6a692220 */ /* 0x001fe20000410000 */
[----:B------:R-:W-:Y:S01]  /*3a20*/  FADD.FTZ R107, R149, -R94 ;  /* 0x8000005e956b7221 */ /* 0x000fe20000010000 */
[----:B------:R-:W-:-:S02]  /*3a30*/  FADD.FTZ R95, R134, -R95 ;  /* 0x8000005f865f7221 */ /* 0x000fc40000010000 */
[----:B--2---:R-:W-:Y:S01]  /*3a40*/  @P2 FMUL.FTZ R104, R93, R108 ;  /* 0x0000006c5d682220 */ /* 0x004fe20000410000 */
[----:B------:R-:W-:Y:S01]  /*3a50*/  F2FP.BF16.F32.PACK_AB R93, R106, R93 ;  /* 0x0000005d6a5d723e */ /* 0x000fe200000010ff */
[C---:B------:R-:W-:Y:S01]  /*3a60*/  FMUL.FTZ R94, R112.reuse, R95 ;  /* 0x0000005f705e7220 */ /* 0x040fe20000410000 */
[----:B------:R-:W0:Y:S01]  /*3a70*/  @P2 LDC R106, c[0x0][0x40c] ;  /* 0x00010300ff6a2b82 */ /* 0x000e220000000800 */
[----:B------:R-:W-:Y:S01]  /*3a80*/  FMUL.FTZ R95, R112, R107 ;  /* 0x0000006b705f7220 */ /* 0x000fe20000410000 */
[----:B------:R-:W-:Y:S02]  /*3a90*/  @P2 F2FP.BF16.F32.PACK_AB R104, RZ, R104 ;  /* 0x00000068ff68223e */ /* 0x000fe400000010ff */
[----:B------:R-:W-:Y:S02]  /*3aa0*/  FSEL R94, R94, RZ, P3 ;  /* 0x000000ff5e5e7208 */ /* 0x000fe40001800000 */
[----:B------:R-:W-:Y:S02]  /*3ab0*/  FSEL R107, R95, RZ, P3 ;  /* 0x000000ff5f6b7208 */ /* 0x000fe40001800000 */
[----:B------:R-:W2:Y:S01]  /*3ac0*/  @P2 LDC R108, c[0x0][0x40c] ;  /* 0x00010300ff6c2b82 */ /* 0x000ea20000000800 */
[----:B-1----:R-:W-:Y:S01]  /*3ad0*/  @P2 FMUL.FTZ R95, R94, R109 ;  /* 0x0000006d5e5f2220 */ /* 0x002fe20000410000 */
[----:B------:R-:W-:-:S02]  /*3ae0*/  F2FP.BF16.F32.PACK_AB R94, R107, R94 ;  /* 0x0000005e6b5e723e */ /* 0x000fc400000010ff */
[----:B------:R-:W-:Y:S02]  /*3af0*/  @P2 PRMT R89, R104, 0x7610, R89 ;  /* 0x0000761068592816 */ /* 0x000fe40000000059 */
[----:B------:R-:W-:Y:S02]  /*3b00*/  @P2 F2FP.BF16.F32.PACK_AB R105, RZ, R105 ;  /* 0x00000069ff69223e */ /* 0x000fe400000010ff */
[----:B------:R-:W-:Y:S02]  /*3b10*/  @P2 F2FP.BF16.F32.PACK_AB R95, RZ, R95 ;  /* 0x0000005fff5f223e */ /* 0x000fe400000010ff */
[----:B------:R-:W-:Y:S02]  /*3b20*/  @P2 PRMT R89, R89, 0x5410, R105 ;  /* 0x0000541059592816 */ /* 0x000fe40000000069 */
[----:B------:R-:W-:Y:S01]  /*3b30*/  @P2 PRMT R90, R95, 0x7610, R90 ;  /* 0x000076105f5a2816 */ /* 0x000fe2000000005a */
[----:B0-----:R-:W-:Y:S01]  /*3b40*/  @P2 FMUL.FTZ R106, R107, R106 ;  /* 0x0000006a6b6a2220 */ /* 0x001fe20000410000 */
        /* <DEDUP_REMOVED lines=8> */
[----:B--2---:R-:W-:-:S03]  /*3bd0*/  @P2 FMUL.FTZ R104, R107, R108 ;  /* 0x0000006c6b682220 */ /* 0x004fc60000410000 */
        /* <DEDUP_REMOVED lines=10> */
.L_x_2106:
        /* <DEDUP_REMOVED lines=9> */
.L_x_2107:
        /* <DEDUP_REMOVED lines=9> */
.L_x_2108:
        /* <DEDUP_REMOVED lines=9> */
.L_x_2109:
        /* <DEDUP_REMOVED lines=9> */
.L_x_2110:
        /* <DEDUP_REMOVED lines=9> */
.L_x_2111:
        /* <DEDUP_REMOVED lines=9> */
.L_x_2112:
        /* <DEDUP_REMOVED lines=9> */
.L_x_2113:
        /* <DEDUP_REMOVED lines=9> */
.L_x_2105:
        /* <DEDUP_REMOVED lines=11> */
[----:B------:R-:W-:Y:S02]  /*41b0*/  PRMT R2, R4, 0x7632, R2 ;  /* 0x0000763204027816 */ /* 0x000fe40000000002 */
[----:B0-----:R-:W-:Y:S02]  /*41c0*/  SHF.L.U32 R107, R7, 0x10, RZ ;  /* 0x00000010076b7819 */ /* 0x001fe400000006ff */
[----:B------:R-:W-:-:S07]  /*41d0*/  SHF.L.U32 R92, R2, 0x10, RZ ;  /* 0x00000010025c7819 */ /* 0x000fce00000006ff */
[-CC-:B------:R-:W-:Y:S01]  /*41e0*/  @P0 FFMA.FTZ R93, R143, R99.reuse, R100.reuse ;  /* 0x000000638f5d0223 */ /* 0x180fe20000010064 */
[-CC-:B------:R-:W-:Y:S01]  /*41f0*/  @P0 FFMA.FTZ R94, R152, R99.reuse, R100.reuse ;  /* 0x00000063985e0223 */ /* 0x180fe20000010064 */
[-CC-:B------:R-:W-:Y:S01]  /*4200*/  @P0 FFMA.FTZ R101, R141, R99.reuse, R100.reuse ;  /* 0x000000638d650223 */ /* 0x180fe20000010064 */
[-CC-:B------:R-:W-:Y:S01]  /*4210*/  @P0 FFMA.FTZ R98, R154, R99.reuse, R100.reuse ;  /* 0x000000639a620223 */ /* 0x180fe20000010064 */
[----:B------:R-:W-:Y:S01]  /*4220*/  @P0 FADD.FTZ R2, R138, -R93 ;  /* 0x8000005d8a020221 */ /* 0x000fe20000010000 */
[----:B------:R-:W-:Y:S01]  /*4230*/  SHF.L.U32 R93, R4, 0x10, RZ ;  /* 0x00000010045d7819 */ /* 0x000fe200000006ff */
[-CC-:B------:R-:W-:Y:S01]  /*4240*/  @P0 FFMA.FTZ R103, R139, R99.reuse, R100.reuse ;  /* 0x000000638b670223 */ /* 0x180fe20000010064 */
[-CC-:B------:R-:W-:Y:S01]  /*4250*/  @P0 FFMA.FTZ R102, R156, R99.reuse, R100.reuse ;  /* 0x000000639c660223 */ /* 0x180fe20000010064 */
[-CC-:B------:R-:W-:Y:S01]  /*4260*/  @P0 FFMA.FTZ R106, R160, R99.reuse, R100.reuse ;  /* 0x00000063a06a0223 */ /* 0x180fe20000010064 */
[----:B------:R-:W-:Y:S01]  /*4270*/  @P0 FFMA.FTZ R105, R137, R99, R100 ;  /* 0x0000006389690223 */ /* 0x000fe20000010064 */
[----:B------:R-:W-:Y:S01]  /*4280*/  @P0 FFMA.FTZ R93, R112, R2, R93 ;  /* 0x00000002705d0223 */ /* 0x000fe2000001005d */
[----:B------:R-:W-:Y:S01]  /*4290*/  PRMT R2, R5, 0x7632, R2 ;  /* 0x0000763205027816 */ /* 0x000fe20000000002 */
[----:B------:R-:W-:Y:S01]  /*42a0*/  @P0 FADD.FTZ R95, R153, -R94 ;  /* 0x8000005e995f0221 */ /* 0x000fe20000010000 */
[----:B------:R-:W-:Y:S01]  /*42b0*/  @P0 FADD.FTZ R101, R140, -R101 ;  /* 0x800000658c650221 */ /* 0x000fe20000010000 */
[----:B------:R-:W-:Y:S01]  /*42c0*/  SHF.L.U32 R99, R5, 0x10, RZ ;  /* 0x0000001005637819 */ /* 0x000fe200000006ff */
[----:B------:R-:W-:Y:S01]  /*42d0*/  @P0 FADD.FTZ R105, R158, -R105 ;  /* 0x800000699e690221 */ /* 0x000fe20000010000 */
[----:B------:R-:W-:Y:S01]  /*42e0*/  SHF.L.U32 R100, R2, 0x10, RZ ;  /* 0x0000001002647819 */ /* 0x000fe200000006ff */
[----:B------:R-:W-:Y:S01]  /*42f0*/  @P0 FFMA.FTZ R92, R112, R95, R92 ;  /* 0x0000005f705c0223 */ /* 0x000fe2000001005c */
[----:B------:R-:W-:Y:S01]  /*4300*/  PRMT R2, R6, 0x7632, R2 ;  /* 0x0000763206027816 */ /* 0x000fe20000000002 */
[----:B------:R-:W-:Y:S01]  /*4310*/  @P0 FADD.FTZ R95, R155, -R98 ;  /* 0x800000629b5f0221 */ /* 0x000fe20000010000 */
[----:B------:R-:W-:Y:S01]  /*4320*/  @P0 FFMA.FTZ R99, R112, R101, R99 ;  /* 0x0000006570630223 */ /* 0x000fe20000010063 */
[----:B------:R-:W0:Y:S01]  /*4330*/  @P2 LDC R98, c[0x0][0x40c] ;  /* 0x00010300ff622b82 */ /* 0x000e220000000800 */
[----:B------:R-:W-:Y:S01]  /*4340*/  SHF.L.U32 R104, R2, 0x10, RZ ;  /* 0x0000001002687819 */ /* 0x000fe200000006ff */
[----:B------:R-:W-:Y:S01]  /*4350*/  @P0 FADD.FTZ R2, R142, -R103 ;  /* 0x800000678e020221 */ /* 0x000fe20000010000 */
[----:B------:R-:W-:Y:S01]  /*4360*/  SHF.L.U32 R103, R6, 0x10, RZ ;  /* 0x0000001006677819 */ /* 0x000fe200000006ff */
[C---:B------:R-:W-:Y:S01]  /*4370*/  @P0 FFMA.FTZ R100, R112.reuse, R95, R100 ;  /* 0x0000005f70640223 */ /* 0x040fe20000010064 */
[----:B------:R-:W-:Y:S01]  /*4380*/  @P0 FADD.FTZ R95, R157, -R102 ;  /* 0x800000669d5f0221 */ /* 0x000fe20000010000 */
[----:B------:R-:W-:-:S02]  /*4390*/  @P0 FFMA.FTZ R107, R112, R105, R107 ;  /* 0x00000069706b0223 */ /* 0x000fc4000001006b */
[C---:B------:R-:W-:Y:S01]  /*43a0*/  @P0 FFMA.FTZ R103, R112.reuse, R2, R103 ;  /* 0x0000000270670223 */ /* 0x040fe20000010067 */
[----:B------:R-:W-:Y:S01]  /*43b0*/  PRMT R2, R7, 0x7632, R2 ;  /* 0x0000763207027816 */ /* 0x000fe20000000002 */
[----:B------:R-:W-:Y:S01]  /*43c0*/  @P0 FFMA.FTZ R104, R112, R95, R104 ;  /* 0x0000005f70680223 */ /* 0x000fe20000010068 */
[----:B------:R-:W-:Y:S01]  /*43d0*/  @P0 FADD.FTZ R95, R159, -R106 ;  /* 0x8000006a9f5f0221 */ /* 0x000fe20000010000 */
[----:B------:R-:W1:Y:S01]  /*43e0*/  @P2 LDC R102, c[0x0][0x40c] ;  /* 0x00010300ff662b82 */ /* 0x000e620000000800 */
[----:B------:R-:W-:-:S05]  /*43f0*/  SHF.L.U32 R108, R2, 0x10, RZ ;  /* 0x00000010026c7819 */ /* 0x000fca00000006ff */
[----:B------:R-:W-:Y:S02]  /*4400*/  @P0 FFMA.FTZ R108, R112, R95, R108 ;  /* 0x0000005f706c0223 */ /* 0x000fe4000001006c */
[----:B------:R-:W2:Y:S08]  /*4410*/  @P2 LDC R95, c[0x0][0x40c] ;  /* 0x00010300ff5f2b82 */ /* 0x000eb00000000800 */
[----:B------:R-:W3:Y:S08]  /*4420*/  @P2 LDC R2, c[0x0][0x40c] ;  /* 0x00010300ff022b82 */ /* 0x000ef00000000800 */
[----:B------:R-:W4:Y:S01]  /*4430*/  @P2 LDC R101, c[0x0][0x40c] ;  /* 0x00010300ff652b82 */ /* 0x000f220000000800 */
[----:B-1----:R-:W-:-:S05]  /*4440*/  @P2 FMUL.FTZ R102, R103, R102 ;  /* 0x0000006667662220 */ /* 0x002fca0000410000 */
[----:B------:R-:W-:Y:S02]  /*4450*/  @P2 F2FP.BF16.F32.PACK_AB R102, RZ, R102 ;  /* 0x00000066ff66223e */ /* 0x000fe400000010ff */
[----:B------:R-:W1:Y:S01]  /*4460*/  @P2 LDC R105, c[0x0][0x40c] ;  /* 0x00010300ff692b82 */ /* 0x000e620000000800 */
[----:B--2---:R-:W-:Y:S01]  /*4470*/  @P2 FMUL.FTZ R94, R92, R95 ;  /* 0x0000005f5c5e2220 */ /* 0x004fe20000410000 */
[----:B------:R-:W-:Y:S02]  /*4480*/  @P2 PRMT R90, R102, 0x7610, R90 ;  /* 0x00007610665a2816 */ /* 0x000fe4000000005a */
[----:B------:R-:W-:Y:S02]  /*4490*/  F2FP.BF16.F32.PACK_AB R92, R92, R93 ;  /* 0x0000005d5c5c723e */ /* 0x000fe400000010ff */
[----:B------:R-:W-:Y:S01]  /*44a0*/  @P2 F2FP.BF16.F32.PACK_AB R95, RZ, R94 ;  /* 0x0000005eff5f223e */ /* 0x000fe200000010ff */
[----:B0-----:R-:W-:Y:S01]  /*44b0*/  @P2 FMUL.FTZ R94, R99, R98 ;  /* 0x00000062635e2220 */ /* 0x001fe20000410000 */
[----:B------:R-:W0:Y:S01]  /*44c0*/  @P2 LDC R106, c[0x0][0x40c] ;  /* 0x00010300ff6a2b82 */ /* 0x000e220000000800 */
[----:B---3--:R-:W-:Y:S01]  /*44d0*/  @P2 FMUL.FTZ R2, R93, R2 ;  /* 0x000000025d022220 */ /* 0x008fe20000410000 */
[----:B------:R-:W-:-:S02]  /*44e0*/  F2FP.BF16.F32.PACK_AB R93, R100, R99 ;  /* 0x00000063645d723e */ /* 0x000fc400000010ff */
[----:B------:R-:W-:Y:S02]  /*44f0*/  @P2 F2FP.BF16.F32.PACK_AB R98, RZ, R94 ;  /* 0x0000005eff62223e */ /* 0x000fe400000010ff */
[----:B------:R-:W-:Y:S01]  /*4500*/  @P2 F2FP.BF16.F32.PACK_AB R2, RZ, R2 ;  /* 0x00000002ff02223e */ /* 0x000fe200000010ff */
[----:B----4-:R-:W-:Y:S01]  /*4510*/  @P2 FMUL.FTZ R101, R100, R101 ;  /* 0x0000006564652220 */ /* 0x010fe20000410000 */
[----:B------:R-:W-:Y:S02]  /*4520*/  @P2 PRMT R89, R98, 0x7610, R89 ;  /* 0x0000761062592816 */ /* 0x000fe40000000059 */
[----:B------:R-:W-:Y:S02]  /*4530*/  @P2 PRMT R88, R2, 0x7610, R88 ;  /* 0x0000761002582816 */ /* 0x000fe40000000058 */
[----:B------:R-:W-:Y:S02]  /*4540*/  @P2 F2FP.BF16.F32.PACK_AB R101, RZ, R101 ;  /* 0x00000065ff65223e */ /* 0x000fe400000010ff */
[----:B------:R-:W-:Y:S01]  /*4550*/  @P2 PRMT R88, R88, 0x5410, R95 ;  /* 0x0000541058582816 */ /* 0x000fe2000000005f */
[C---:B-1----:R-:W-:Y:S01]  /*4560*/  @P2 FMUL.FTZ R105, R104.reuse, R105 ;  /* 0x0000006968692220 */ /* 0x042fe20000410000 */
[----:B------:R-:W-:-:S02]  /*4570*/  F2FP.BF16.F32.PACK_AB R94, R104, R103 ;  /* 0x00000067685e723e */ /* 0x000fc400000010ff */
[----:B------:R-:W-:Y:S02]  /*4580*/  @P2 PRMT R89, R89, 0x5410, R101 ;  /* 0x0000541059592816 */ /* 0x000fe40000000065 */
[----:B------:R-:W-:Y:S02]  /*4590*/  @P2 F2FP.BF16.F32.PACK_AB R105, RZ, R105 ;  /* 0x00000069ff69223e */ /* 0x000fe400000010ff */
[----:B------:R-:W-:Y:S01]  /*45a0*/  F2FP.BF16.F32.PACK_AB R95, R108, R107 ;  /* 0x0000006b6c5f723e */ /* 0x000fe200000010ff */
[----:B0-----:R-:W-:Y:S01]  /*45b0*/  @P2 FMUL.FTZ R106, R107, R106 ;  /* 0x0000006a6b6a2220 */ /* 0x001fe20000410000 */
[----:B------:R-:W-:-:S04]  /*45c0*/  @P2 PRMT R90, R90, 0x5410, R105 ;  /* 0x000054105a5a2816 */ /* 0x000fc80000000069 */
[----:B------:R-:W-:-:S04]  /*45d0*/  @P2 F2FP.BF16.F32.PACK_AB R106, RZ, R106 ;  /* 0x0000006aff6a223e */ /* 0x000fc800000010ff */
[----:B------:R-:W-:Y:S01]  /*45e0*/  @P2 PRMT R91, R106, 0x7610, R91 ;  /* 0x000076106a5b2816 */ /* 0x000fe2000000005b */
[----:B------:R-:W-:Y:S06]  /*45f0*/  @!P2 BRA `(.L_x_2116) ;  /* 0x0000000c006ca947 */ /* 0x000fec0003800000 */
[----:B------:R-:W-:-:S05]  /*4600*/  FMUL.FTZ R108, R108, UR18 ;  /* 0x000000126c6c7c20 */ /* 0x000fca0008410000 */
[----:B------:R-:W-:-:S04]  /*4610*/  F2FP.BF16.F32.PACK_AB R108, RZ, R108 ;  /* 0x0000006cff6c723e */ /* 0x000fc800000010ff */
[----:B------:R-:W-:Y:S01]  /*4620*/  PRMT R91, R91, 0x5410, R108 ;  /* 0x000054105b5b7816 */ /* 0x000fe2000000006c */
[----:B------:R-:W-:Y:S06]  /*4630*/  BRA `(.L_x_2116) ;  /* 0x0000000c005c7947 */ /* 0x000fec0003800000 */
.L_x_2115:
[----:B------:R-:W-:Y:S01]  /*4640*/  ISETP.GT.AND P0, PT, R2, RZ, PT ;  /* 0x000000ff0200720c */ /* 0x000fe20003f04270 */
[----:B------:R-:W1:Y:S01]  /*4650*/  @P2 LDC R111, c[0x0][0x40c] ;  /* 0x00010300ff6f2b82 */ /* 0x000e620000000800 */
[----:B------:R-:W-:-:S07]  /*4660*/  SHF.L.U32 R103, R103, 0x10, RZ ;  /* 0x0000001067677819 */ /* 0x000fce00000006ff */
[----:B------:R-:W2:Y:S04]  /*4670*/  @P2 LDC R113, c[0x0][0x40c] ;  /* 0x00010300ff712b82 */ /* 0x000ea80000000800 */
[----:B------:R-:W-:Y:S01]  /*4680*/  @P0 PRMT R2, R5, 0x7632, R2 ;  /* 0x0000763205020816 */ /* 0x000fe20000000002 */
[-CC-:B0-----:R-:W-:Y:S01]  /*4690*/  @P0 FFMA.FTZ R104, R154, R99.reuse, R100.reuse ;  /* 0x000000639a680223 */ /* 0x181fe20000010064 */
[----:B------:R-:W-:Y:S01]  /*46a0*/  @!P0 SHF.L.U32 R102, R102, 0x10, RZ ;  /* 0x0000001066668819 */ /* 0x000fe200000006ff */
[-C--:B------:R-:W-:Y:S01]  /*46b0*/  @P0 FFMA.FTZ R106, R156, R99.reuse, R100 ;  /* 0x000000639c6a0223 */ /* 0x080fe20000010064 */
[----:B------:R-:W-:Y:S01]  /*46c0*/  @P0 SHF.L.U32 R105, R2, 0x10, RZ ;  /* 0x0000001002690819 */ /* 0x000fe200000006ff */
[----:B------:R-:W-:Y:S01]  /*46d0*/  @P0 FADD.FTZ R104, R155, -R104 ;  /* 0x800000689b680221 */ /* 0x000fe20000010000 */
[----:B------:R-:W-:Y:S01]  /*46e0*/  @!P0 SHF.L.U32 R2, R101, 0x10, RZ ;  /* 0x0000001065028819 */ /* 0x000fe200000006ff */
[----:B------:R-:W-:Y:S01]  /*46f0*/  @P0 FADD.FTZ R106, R157, -R106 ;  /* 0x8000006a9d6a0221 */ /* 0x000fe20000010000 */
[----:B------:R-:W0:Y:S01]  /*4700*/  @P2 LDC R110, c[0x0][0x40c] ;  /* 0x00010300ff6e2b82 */ /* 0x000e220000000800 */
[----:B------:R-:W-:Y:S01]  /*4710*/  @P0 FFMA.FTZ R102, R112, R104, R105 ;  /* 0x0000006870660223 */ /* 0x000fe20000010069 */
[----:B------:R-:W-:Y:S01]  /*4720*/  @P0 PRMT R104, R6, 0x7632, R104 ;  /* 0x0000763206680816 */ /* 0x000fe20000000068 */
[-CC-:B------:R-:W-:Y:S01]  /*4730*/  @P0 FFMA.FTZ R105, R141, R99.reuse, R100.reuse ;  /* 0x000000638d690223 */ /* 0x180fe20000010064 */
[----:B------:R-:W-:Y:S01]  /*4740*/  @P0 FFMA.FTZ R109, R137, R99, R100 ;  /* 0x00000063896d0223 */ /* 0x000fe20000010064 */
[----:B-1----:R-:W-:Y:S01]  /*4750*/  @P2 FMUL.FTZ R102, R102, R111 ;  /* 0x0000006f66662220 */ /* 0x002fe20000410000 */
[----:B------:R-:W-:Y:S01]  /*4760*/  @P0 SHF.L.U32 R101, R104, 0x10, RZ ;  /* 0x0000001068650819 */ /* 0x000fe200000006ff */
[----:B------:R-:W-:Y:S01]  /*4770*/  @P0 FADD.FTZ R107, R140, -R105 ;  /* 0x800000698c6b0221 */ /* 0x000fe20000010000 */
[----:B------:R-:W-:-:S02]  /*4780*/  SHF.L.U32 R105, R5, 0x10, RZ ;  /* 0x0000001005697819 */ /* 0x000fc400000006ff */
[----:B------:R-:W-:Y:S01]  /*4790*/  @P2 F2FP.BF16.F32.PACK_AB R102, RZ, R102 ;  /* 0x00000066ff66223e */ /* 0x000fe200000010ff */
[----:B------:R-:W-:Y:S01]  /*47a0*/  @P0 FFMA.FTZ R2, R112, R106, R101 ;  /* 0x0000006a70020223 */ /* 0x000fe20000010065 */
[-CC-:B------:R-:W-:Y:S01]  /*47b0*/  @P0 FFMA.FTZ R101, R143, R99.reuse, R100.reuse ;  /* 0x000000638f650223 */ /* 0x180fe20000010064 */
[--C-:B------:R-:W-:Y:S01]  /*47c0*/  @P0 FFMA.FTZ R106, R152, R99, R100.reuse ;  /* 0x00000063986a0223 */ /* 0x100fe20000010064 */
[----:B------:R-:W-:Y:S01]  /*47d0*/  @P0 FFMA.FTZ R105, R112, R107, R105 ;  /* 0x0000006b70690223 */ /* 0x000fe20000010069 */
[----:B------:R-:W-:Y:S01]  /*47e0*/  @P0 FFMA.FTZ R107, R139, R99, R100 ;  /* 0x000000638b6b0223 */ /* 0x000fe20000010064 */
[----:B------:R-:W-:Y:S01]  /*47f0*/  @P0 FADD.FTZ R104, R138, -R101 ;  /* 0x800000658a680221 */ /* 0x000fe20000010000 */
[----:B------:R-:W-:Y:S01]  /*4800*/  SHF.L.U32 R101, R4, 0x10, RZ ;  /* 0x0000001004657819 */ /* 0x000fe200000006ff */
[----:B------:R-:W-:Y:S01]  /*4810*/  @P0 FADD.FTZ R106, R153, -R106 ;  /* 0x8000006a996a0221 */ /* 0x000fe20000010000 */
[----:B------:R-:W-:Y:S01]  /*4820*/  @P0 FADD.FTZ R108, R142, -R107 ;  /* 0x8000006b8e6c0221 */ /* 0x000fe20000010000 */
[----:B------:R-:W-:Y:S01]  /*4830*/  SHF.L.U32 R107, R6, 0x10, RZ ;  /* 0x00000010066b7819 */ /* 0x000fe200000006ff */
[----:B--2---:R-:W-:Y:S01]  /*4840*/  @P2 FMUL.FTZ R2, R2, R113 ;  /* 0x0000007102022220 */ /* 0x004fe20000410000 */
[C---:B------:R-:W-:Y:S01]  /*4850*/  @P0 FFMA.FTZ R101, R112.reuse, R104, R101 ;  /* 0x0000006870650223 */ /* 0x040fe20000010065 */
[C---:B------:R-:W-:Y:S01]  /*4860*/  @P0 FFMA.FTZ R103, R112.reuse, R106, R103 ;  /* 0x0000006a70670223 */ /* 0x040fe20000010067 */
[----:B------:R-:W1:Y:S01]  /*4870*/  @P2 LDC R104, c[0x0][0x40c] ;  /* 0x00010300ff682b82 */ /* 0x000e620000000800 */
[----:B------:R-:W-:Y:S01]  /*4880*/  @P0 FFMA.FTZ R107, R112, R108, R107 ;  /* 0x0000006c706b0223 */ /* 0x000fe2000001006b */
[----:B------:R-:W-:Y:S01]  /*4890*/  @P0 FADD.FTZ R108, R158, -R109 ;  /* 0x8000006d9e6c0221 */ /* 0x000fe20000010000 */
[----:B------:R-:W-:-:S02]  /*48a0*/  SHF.L.U32 R109, R7, 0x10, RZ ;  /* 0x00000010076d7819 */ /* 0x000fc400000006ff */
[----:B------:R-:W-:-:S03]  /*48b0*/  @P2 F2FP.BF16.F32.PACK_AB R2, RZ, R2 ;  /* 0x00000002ff02223e */ /* 0x000fc600000010ff */
[----:B------:R-:W2:Y:S01]  /*48c0*/  @P2 LDC R106, c[0x0][0x40c] ;  /* 0x00010300ff6a2b82 */ /* 0x000ea20000000800 */
[----:B------:R-:W-:-:S04]  /*48d0*/  @P0 FFMA.FTZ R109, R112, R108, R109 ;  /* 0x0000006c706d0223 */ /* 0x000fc8000001006d */
[----:B0-----:R-:W-:-:S05]  /*48e0*/  @P2 FMUL.FTZ R109, R109, R110 ;  /* 0x0000006e6d6d2220 */ /* 0x001fca0000410000 */
[----:B------:R-:W-:-:S04]  /*48f0*/  @P2 F2FP.BF16.F32.PACK_AB R109, RZ, R109 ;  /* 0x0000006dff6d223e */ /* 0x000fc800000010ff */
[----:B------:R-:W-:Y:S01]  /*4900*/  @P2 PRMT R91, R109, 0x7610, R91 ;  /* 0x000076106d5b2816 */ /* 0x000fe2000000005b */
[----:B-1----:R-:W-:Y:S02]  /*4910*/  @P2 FMUL.FTZ R101, R101, R104 ;  /* 0x0000006865652220 */ /* 0x002fe40000410000 */
[----:B------:R-:W0:Y:S03]  /*4920*/  @P2 LDC R104, c[0x0][0x40c] ;  /* 0x00010300ff682b82 */ /* 0x000e260000000800 */
[----:B------:R-:W-:Y:S01]  /*4930*/  @P2 F2FP.BF16.F32.PACK_AB R101, RZ, R101 ;  /* 0x00000065ff65223e */ /* 0x000fe200000010ff */
[----:B--2---:R-:W-:-:S03]  /*4940*/  @P2 FMUL.FTZ R103, R103, R106 ;  /* 0x0000006a67672220 */ /* 0x004fc60000410000 */
[----:B------:R-:W-:Y:S01]  /*4950*/  @P2 PRMT R88, R101, 0x7610, R88 ;  /* 0x0000761065582816 */ /* 0x000fe20000000058 */
[----:B------:R-:W1:Y:S01]  /*4960*/  @P2 LDC R106, c[0x0][0x40c] ;  /* 0x00010300ff6a2b82 */ /* 0x000e620000000800 */
        /* <DEDUP_REMOVED lines=21> */
.L_x_2114:
[----:B------:R-:W-:Y:S05]  /*4ac0*/  @!P1 BRA `(.L_x_2117) ;  /* 0x0000000400189947 */ /* 0x000fea0003800000 */
[-CC-:B0-----:R-:W-:Y:S01]  /*4ad0*/  FFMA.FTZ R93, R143, R99.reuse, R100.reuse ;  /* 0x000000638f5d7223 */ /* 0x181fe20000010064 */
[-CC-:B------:R-:W-:Y:S01]  /*4ae0*/  FFMA.FTZ R95, R141, R99.reuse, R100.reuse ;  /* 0x000000638d5f7223 */ /* 0x180fe20000010064 */
[----:B------:R-:W-:Y:S01]  /*4af0*/  ISETP.GT.AND P0, PT, R2, RZ, PT ;  /* 0x000000ff0200720c */ /* 0x000fe20003f04270 */
        /* <DEDUP_REMOVED lines=8> */
[----:B------:R-:W0:Y:S01]  /*4b80*/  @P2 LDC R100, c[0x0][0x40c] ;  /* 0x00010300ff642b82 */ /* 0x000e220000000800 */
[----:B------:R-:W-:Y:S01]  /*4b90*/  FADD.FTZ R99, R153, -R2 ;  /* 0x8000000299637221 */ /* 0x000fe20000010000 */
[C---:B------:R-:W-:Y:S01]  /*4ba0*/  FMUL.FTZ R2, R112.reuse, R93 ;  /* 0x0000005d70027220 */ /* 0x040fe20000410000 */
[----:B------:R-:W-:Y:S01]  /*4bb0*/  FMUL.FTZ R93, R112, R101 ;  /* 0x00000065705d7220 */ /* 0x000fe20000410000 */
[----:B------:R-:W-:Y:S01]  /*4bc0*/  FADD.FTZ R103, R155, -R92 ;  /* 0x8000005c9b677221 */ /* 0x000fe20000010000 */
[----:B------:R-:W-:Y:S01]  /*4bd0*/  FADD.FTZ R111, R159, -R98 ;  /* 0x800000629f6f7221 */ /* 0x000fe20000010000 */
[----:B------:R-:W-:Y:S01]  /*4be0*/  FADD.FTZ R107, R157, -R94 ;  /* 0x8000005e9d6b7221 */ /* 0x000fe20000010000 */
[----:B------:R-:W-:Y:S01]  /*4bf0*/  FADD.FTZ R105, R142, -R105 ;  /* 0x800000698e697221 */ /* 0x000fe20000010000 */
[----:B------:R-:W1:Y:S01]  /*4c00*/  @P2 LDC R95, c[0x0][0x40c] ;  /* 0x00010300ff5f2b82 */ /* 0x000e620000000800 */
[C---:B------:R-:W-:Y:S01]  /*4c10*/  FMUL.FTZ R94, R112.reuse, R103 ;  /* 0x00000067705e7220 */ /* 0x040fe20000410000 */
[C---:B------:R-:W-:Y:S01]  /*4c20*/  FMUL.FTZ R103, R112.reuse, R111 ;  /* 0x0000006f70677220 */ /* 0x040fe20000410000 */
[C---:B------:R-:W-:Y:S01]  /*4c30*/  FMUL.FTZ R92, R112.reuse, R99 ;  /* 0x00000063705c7220 */ /* 0x040fe20000410000 */
[----:B------:R-:W-:Y:S01]  /*4c40*/  FMUL.FTZ R98, R112, R105 ;  /* 0x0000006970627220 */ /* 0x000fe20000410000 */
[----:B------:R-:W-:Y:S01]  /*4c50*/  FSEL R102, R2, RZ, P0 ;  /* 0x000000ff02667208 */ /* 0x000fe20000000000 */
[----:B------:R-:W-:Y:S01]  /*4c60*/  FADD.FTZ R109, R158, -R109 ;  /* 0x8000006d9e6d7221 */ /* 0x000fe20000010000 */
[----:B------:R-:W-:Y:S01]  /*4c70*/  FSEL R104, R93, RZ, P0 ;  /* 0x000000ff5d687208 */ /* 0x000fe20000000000 */
[----:B------:R-:W2:Y:S01]  /*4c80*/  @P2 LDC R101, c[0x0][0x40c] ;  /* 0x00010300ff652b82 */ /* 0x000ea20000000800 */
[----:B------:R-:W-:Y:S01]  /*4c90*/  FSEL R105, R92, RZ, P0 ;  /* 0x000000ff5c697208 */ /* 0x000fe20000000000 */
[----:B------:R-:W-:Y:S01]  /*4ca0*/  FMUL.FTZ R99, R112, R107 ;  /* 0x0000006b70637220 */ /* 0x000fe20000410000 */
[----:B------:R-:W-:Y:S01]  /*4cb0*/  FSEL R107, R94, RZ, P0 ;  /* 0x000000ff5e6b7208 */ /* 0x000fe20000000000 */
[----:B------:R-:W-:Y:S01]  /*4cc0*/  FMUL.FTZ R112, R112, R109 ;  /* 0x0000006d70707220 */ /* 0x000fe20000410000 */
[----:B------:R-:W-:-:S02]  /*4cd0*/  FSEL R94, R98, RZ, P0 ;  /* 0x000000ff625e7208 */ /* 0x000fc40000000000 */
[----:B------:R-:W-:Y:S01]  /*4ce0*/  FSEL R109, R99, RZ, P0 ;  /* 0x000000ff636d7208 */ /* 0x000fe20000000000 */
[----:B------:R-:W3:Y:S01]  /*4cf0*/  @P2 LDC R111, c[0x0][0x40c] ;  /* 0x00010300ff6f2b82 */ /* 0x000ee20000000800 */
[----:B0-----:R-:W-:Y:S01]  /*4d00*/  @P2 FMUL.FTZ R92, R105, R100 ;  /* 0x00000064695c2220 */ /* 0x001fe20000410000 */
[----:B------:R-:W-:Y:S02]  /*4d10*/  FSEL R112, R112, RZ, P0 ;  /* 0x000000ff70707208 */ /* 0x000fe40000000000 */
[----:B------:R-:W-:-:S04]  /*4d20*/  FSEL R103, R103, RZ, P0 ;  /* 0x000000ff67677208 */ /* 0x000fc80000000000 */
[----:B------:R-:W0:Y:S01]  /*4d30*/  @P2 LDC R106, c[0x0][0x40c] ;  /* 0x00010300ff6a2b82 */ /* 0x000e220000000800 */
[----:B-1----:R-:W-:Y:S01]  /*4d40*/  @P2 FMUL.FTZ R2, R102, R95 ;  /* 0x0000005f66022220 */ /* 0x002fe20000410000 */
[----:B------:R-:W-:-:S04]  /*4d50*/  @P2 F2FP.BF16.F32.PACK_AB R95, RZ, R92 ;  /* 0x0000005cff5f223e */ /* 0x000fc800000010ff */
[----:B------:R-:W-:Y:S02]  /*4d60*/  @P2 F2FP.BF16.F32.PACK_AB R2, RZ, R2 ;  /* 0x00000002ff02223e */ /* 0x000fe400000010ff */
[----:B------:R-:W1:Y:S01]  /*4d70*/  @P2 LDC R108, c[0x0][0x40c] ;  /* 0x00010300ff6c2b82 */ /* 0x000e620000000800 */
[----:B--2---:R-:W-:Y:S01]  /*4d80*/  @P2 FMUL.FTZ R92, R104, R101 ;  /* 0x00000065685c2220 */ /* 0x004fe20000410000 */
[----:B------:R-:W-:-:S04]  /*4d90*/  @P2 PRMT R88, R2, 0x7610, R88 ;  /* 0x0000761002582816 */ /* 0x000fc80000000058 */
[----:B------:R-:W-:Y:S02]  /*4da0*/  @P2 F2FP.BF16.F32.PACK_AB R98, RZ, R92 ;  /* 0x0000005cff62223e */ /* 0x000fe400000010ff */
[----:B------:R-:W2:Y:S01]  /*4db0*/  @P2 LDC R113, c[0x0][0x40c] ;  /* 0x00010300ff712b82 */ /* 0x000ea20000000800 */
[----:B---3--:R-:W-:Y:S01]  /*4dc0*/  @P2 FMUL.FTZ R92, R94, R111 ;  /* 0x0000006f5e5c2220 */ /* 0x008fe20000410000 */
[----:B------:R-:W-:Y:S02]  /*4dd0*/  @P2 PRMT R89, R98, 0x7610, R89 ;  /* 0x0000761062592816 */ /* 0x000fe40000000059 */
[----:B------:R-:W-:Y:S02]  /*4de0*/  @P2 PRMT R88, R88, 0x5410, R95 ;  /* 0x0000541058582816 */ /* 0x000fe4000000005f */
[----:B------:R-:W-:Y:S01]  /*4df0*/  @P2 F2FP.BF16.F32.PACK_AB R100, RZ, R92 ;  /* 0x0000005cff64223e */ /* 0x000fe200000010ff */
[----:B0-----:R-:W-:Y:S01]  /*4e00*/  @P2 FMUL.FTZ R93, R107, R106 ;  /* 0x0000006a6b5d2220 */ /* 0x001fe20000410000 */
[----:B------:R-:W-:-:S02]  /*4e10*/  F2FP.BF16.F32.PACK_AB R92, R105, R102 ;  /* 0x00000066695c723e */ /* 0x000fc400000010ff */
[----:B------:R-:W-:Y:S02]  /*4e20*/  @P2 PRMT R90, R100, 0x7610, R90 ;  /* 0x00007610645a2816 */ /* 0x000fe4000000005a */
[----:B------:R-:W-:Y:S02]  /*4e30*/  @P2 F2FP.BF16.F32.PACK_AB R99, RZ, R93 ;  /* 0x0000005dff63223e */ /* 0x000fe400000010ff */
[C---:B------:R-:W-:Y:S01]  /*4e40*/  F2FP.BF16.F32.PACK_AB R94, R109.reuse, R94 ;  /* 0x0000005e6d5e723e */ /* 0x040fe200000010ff */
[----:B-1----:R-:W-:Y:S01]  /*4e50*/  @P2 FMUL.FTZ R93, R109, R108 ;  /* 0x0000006c6d5d2220 */ /* 0x002fe20000410000 */
[----:B------:R-:W-:Y:S02]  /*4e60*/  @P2 PRMT R89, R89, 0x5410, R99 ;  /* 0x0000541059592816 */ /* 0x000fe40000000063 */
[----:B------:R-:W-:Y:S02]  /*4e70*/  F2FP.BF16.F32.PACK_AB R95, R103, R112 ;  /* 0x00000070675f723e */ /* 0x000fe400000010ff */
[----:B------:R-:W-:-:S02]  /*4e80*/  @P2 F2FP.BF16.F32.PACK_AB R101, RZ, R93 ;  /* 0x0000005dff65223e */ /* 0x000fc400000010ff */
[----:B------:R-:W-:Y:S01]  /*4e90*/  F2FP.BF16.F32.PACK_AB R93, R107, R104 ;  /* 0x000000686b5d723e */ /* 0x000fe200000010ff */
[----:B--2---:R-:W-:Y:S01]  /*4ea0*/  @P2 FMUL.FTZ R102, R112, R113 ;  /* 0x0000007170662220 */ /* 0x004fe20000410000 */
        /* <DEDUP_REMOVED lines=8> */
.L_x_2117:
        /* <DEDUP_REMOVED lines=16> */
.L_x_2118:
        /* <DEDUP_REMOVED lines=9> */
.L_x_2119:
        /* <DEDUP_REMOVED lines=9> */
.L_x_2120:
        /* <DEDUP_REMOVED lines=9> */
.L_x_2121:
        /* <DEDUP_REMOVED lines=9> */
.L_x_2122:
        /* <DEDUP_REMOVED lines=9> */
.L_x_2123:
        /* <DEDUP_REMOVED lines=9> */
.L_x_2124:
[----:B------:R-:W-:-:S04]  /*5390*/  @P2 F2FP.BF16.F32.PACK_AB R98, RZ, R98 ;  /* 0x00000062ff62223e */ /* 0x000fc800000010ff */
[----:B0-----:R-:W-:-:S07]  /*53a0*/  @P2 PRMT R91, R91, 0x5410, R98 ;  /* 0x000054105b5b2816 */ /* 0x001fce0000000062 */
.L_x_2116:
        /* <DEDUP_REMOVED lines=13> */
.L_x_2087:
        /* <DEDUP_REMOVED lines=20> */
.L_x_2126:
        /* <DEDUP_REMOVED lines=12> */
.L_x_10697:


//--------------------- .text._ZN10layer_norm13ln_bwd_kernelINS_13Kernel_traitsIf13__nv_bfloat16S2_S2_fjLj6144ELj1ELj1ELj8ELj16ENS_18Kernel_traits_baseILj6144EfS2_S2_S2_fjLj256EEEEELb0ELb1ELb0ELb0EEEvNS_9BwdParamsE --------------------------
	.section	.text._ZN10layer_norm13ln_bwd_kernelINS_13Kernel_traitsIf13__nv_bfloat16S2_S2_fjLj6144ELj1ELj1ELj8ELj16ENS_18Kernel_traits_baseILj6144EfS2_S2_S2_fjLj256EEEEELb0ELb1ELb0ELb0EEEvNS_9BwdParamsE,"ax",@progbits
	.align	128
        .global         _ZN10layer_norm13ln_bwd_kernelINS_13Kernel_traitsIf13__nv_bfloat16S2_S2_fjLj6144ELj1ELj1ELj8ELj16ENS_18Kernel_traits_baseILj6144EfS2_S2_S2_fjLj256EEEEELb0ELb1ELb0ELb0EEEvNS_9BwdParamsE
        .type           _ZN10layer_norm13ln_bwd_kernelINS_13Kernel_traitsIf13__nv_bfloat16S2_S2_fjLj6144ELj1ELj1ELj8ELj16ENS_18Kernel_traits_baseILj6144EfS2_S2_S2_fjLj256EEEEELb0ELb1ELb0ELb0EEEvNS_9BwdParamsE,@function
        .size           _ZN10layer_norm13ln_bwd_kernelINS_13Kernel_traitsIf13__nv_bfloat16S2_S2_fjLj6144ELj1ELj1ELj8ELj16ENS_18Kernel_traits_baseILj6144EfS2_S2_S2_fjLj256EEEEELb0ELb1ELb0ELb0EEEvNS_9BwdParamsE,(.L_x_10698 - _ZN10layer_norm13ln_bwd_kernelINS_13Kernel_traitsIf13__nv_bfloat16S2_S2_fjLj6144ELj1ELj1ELj8ELj16ENS_18Kernel_traits_baseILj6144EfS2_S2_S2_fjLj256EEEEELb0ELb1ELb0ELb0EEEvNS_9BwdParamsE)
        .other          _ZN10layer_norm13ln_bwd_kernelINS_13Kernel_traitsIf13__nv_bfloat16S2_S2_fjLj6144ELj1ELj1ELj8ELj16ENS_18Kernel_traits_baseILj6144EfS2_S2_S2_fjLj256EEEEELb0ELb1ELb0ELb0EEEvNS_9BwdParamsE,@"STO_CUDA_ENTRY STV_DEFAULT"
_ZN10layer_norm13ln_bwd_kernelINS_13Kernel_traitsIf13__nv_bfloat16S2_S2_fjLj6144ELj1ELj1ELj8ELj16ENS_18Kernel_traits_baseILj6144EfS2_S2_S2_fjLj256EEEEELb0ELb1ELb0ELb0EEEvNS_9BwdParamsE:
.text._ZN10layer_norm13ln_bwd_kernelINS_13Kernel_traitsIf13__nv_bfloat16S2_S2_fjLj6144ELj1ELj1ELj8ELj16ENS_18Kernel_traits_baseILj6144EfS2_S2_S2_fjLj256EEEEELb0ELb1ELb0ELb0EEEvNS_9BwdParamsE:
        /* <DEDUP_REMOVED lines=24> */
[----:B------:R-:W-:Y:S01]  /*0180*/  @P5 IADD3 R17, PT, PT, R17, 0x100, RZ ;  /* 0x0000010011115810 */ /* 0x000fe20007ffe0ff */
[----:B------:R0:W5:Y:S04]  /*0190*/  @P5 LDG.E.128 R152, desc[UR4][R8.64+0x10] ;  /* 0x0000100408985981 */ /* 0x000168000c1e1d00 */
[----:B------:R0:W5:Y:S01]  /*01a0*/  @P5 LDG.E.128 R148, desc[UR4][R10.64] ;  /* 0x000000040a945981 */ /* 0x000162000c1e1d00 */
[----:B------:R-:W3:Y:S01]  /*01b0*/  @P3 LDC.64 R6, c[0x0][0x3e8] ;  /* 0x0000fa00ff063b82 */ /* 0x000ee20000000a00 */
[----:B----4-:R-:W-:-:S02]  /*01c0*/  @P4 IMAD.WIDE.U32 R12, R17, 0x20, R12 ;  /* 0x00000020110c4825 */ /* 0x010fc400078e000c */
[----:B------:R0:W5:Y:S04]  /*01d0*/  @P5 LDG.E.128 R144, desc[UR4][R10.64+0x10] ;  /* 0x000010040a905981 */ /* 0x000168000c1e1d00 */
[----:B------:R0:W5:Y:S01]  /*01e0*/  @P4 LDG.E.128 R140, desc[UR4][R12.64] ;  /* 0x000000040c8c4981 */ /* 0x000162000c1e1d00 */
[----:B--2---:R-:W-:-:S03]  /*01f0*/  @P4 IMAD.WIDE.U32 R14, R17, 0x20, R14 ;  /* 0x00000020110e4825 */ /* 0x004fc600078e000e */
[----:B------:R0:W5:Y:S04]  /*0200*/  @P4 LDG.E.128 R136, desc[UR4][R12.64+0x10] ;  /* 0x000010040c884981 */ /* 0x000168000c1e1d00 */
[----:B------:R0:W5:Y:S01]  /*0210*/  @P4 LDG.E.128 R132, desc[UR4][R14.64] ;  /* 0x000000040e844981 */ /* 0x000162000c1e1d00 */
[----:B-1----:R-:W-:-:S03]  /*0220*/  @P3 IMAD.WIDE.U32 R4, R0, 0x20, R4 ;  /* 0x0000002000043825 */ /* 0x002fc600078e0004 */
[----:B------:R0:W5:Y:S04]  /*0230*/  @P4 LDG.E.128 R128, desc[UR4][R14.64+0x10] ;  /* 0x000010040e804981 */ /* 0x000168000c1e1d00 */
[----:B------:R0:W5:Y:S01]  /*0240*/  @P3 LDG.E.128 R124, desc[UR4][R4.64] ;  /* 0x00000004047c3981 */ /* 0x000162000c1e1d00 */
[----:B---3--:R-:W-:-:S03]  /*0250*/  @P3 IMAD.WIDE.U32 R6, R0, 0x20, R6 ;  /* 0x0000002000063825 */ /* 0x008fc600078e0006 */
[----:B------:R0:W5:Y:S04]  /*0260*/  @P3 LDG.E.128 R120, desc[UR4][R4.64+0x10] ;  /* 0x0000100404783981 */ /* 0x000168000c1e1d00 */
[----:B------:R0:W5:Y:S04]  /*0270*/  @P3 LDG.E.128 R116, desc[UR4][R6.64] ;  /* 0x0000000406743981 */ /* 0x000168000c1e1d00 */
[----:B------:R0:W5:Y:S01]  /*0280*/  @P3 LDG.E.128 R112, desc[UR4][R6.64+0x10] ;  /* 0x0000100406703981 */ /* 0x000162000c1e1d00 */
[----:B------:R-:W-:Y:S01]  /*0290*/  UISETP.GE.AND UP0, UPT, UR6, UR7, UPT ;  /* 0x000000070600728c */ /* 0x000fe2000bf06270 */
        /* <DEDUP_REMOVED lines=36> */
[----:B0-----:R-:W-:Y:S06]  /*04e0*/  BRA.U UP0, `(.L_x_2127) ;  /* 0x0000005500e07547 */ /* 0x001fec000b800000 */
[----:B------:R-:W0:Y:S01]  /*04f0*/  LDC.64 R4, c[0x0][0x3e0] ;  /* 0x0000f800ff047b82 */ /* 0x000e220000000a00 */
[----:B------:R-:W-:Y:S02]  /*0500*/  PLOP3.LUT P2, PT, PT, PT, PT, 0x8, 0x80 ;  /* 0x000000000080781c */ /* 0x000fe40003f4e170 */
        /* <DEDUP_REMOVED lines=24> */
[----:B------:R-:W-:Y:S02]  /*0690*/  SHF.R.U32.HI R4, RZ, 0x5, R0 ;  /* 0x00000005ff047819 */ /* 0x000fe40000011600 */
[----:B------:R-:W-:Y:S02]  /*06a0*/  CS2R R66, SRZ ;  /* 0x0000000000427805 */ /* 0x000fe4000001ff00 */
[----:B------:R-:W-:Y:S02]  /*06b0*/  ISETP.NE.AND.EX P1, PT, R5, RZ, PT, P1 ;  /* 0x000000ff0500720c */ /* 0x000fe40003f25310 */
[----:B------:R-:W-:Y:S02]  /*06c0*/  CS2R R60, SRZ ;  /* 0x00000000003c7805 */ /* 0x000fe4000001ff00 */
[----:B------:R-:W-:-:S02]  /*06d0*/  MOV R5, UR6 ;  /* 0x0000000600057c02 */ /* 0x000fc40008000f00 */
        /* <DEDUP_REMOVED lines=15> */
.L_x_2157:
[----:B------:R-:W4:Y:S08]  /*07d0*/  LDC.64 R166, c[0x0][0x3c0] ;  /* 0x0000f000ffa67b82 */ /* 0x000f300000000a00 */
[----:B------:R-:W0:Y:S08]  /*07e0*/  LDC R2, c[0x0][0x388] ;  /* 0x0000e200ff027b82 */ /* 0x000e300000000800 */
[----:B------:R-:W1:Y:S01]  /*07f0*/  LDC.64 R164, c[0x0][0x3c8] ;  /* 0x0000f200ffa47b82 */ /* 0x000e620000000a00 */
[----:B----4-:R-:W-:-:S06]  /*0800*/  IMAD.WIDE R166, R5, 0x4, R166 ;  /* 0x0000000405a67825 */ /* 0x010fcc00078e02a6 */
[----:B------:R-:W4:Y:S01]  /*0810*/  LDG.E R166, desc[UR4][R166.64] ;  /* 0x00000004a6a67981 */ /* 0x000f22000c1e1900 */
[----:B------:R-:W-:Y:S01]  /*0820*/  ISETP.GE.U32.AND P3, PT, R3, 0x100, PT ;  /* 0x000001000300780c */ /* 0x000fe20003f66070 */
[----:B0-----:R-:W-:Y:S01]  /*0830*/  IMAD R6, R5, R2, RZ ;  /* 0x0000000205067224 */ /* 0x001fe200078e02ff */
[C---:B------:R-:W-:Y:S01]  /*0840*/  ISETP.GE.U32.AND P5, PT, R3.reuse, 0x200, PT ;  /* 0x000002000300780c */ /* 0x040fe20003fa6070 */
[----:B------:R-:W0:Y:S01]  /*0850*/  S2R R172, SR_CgaCtaId ;  /* 0x0000000000ac7919 */ /* 0x000e220000008800 */
[----:B------:R-:W-:Y:S02]  /*0860*/  ISETP.GE.U32.AND P4, PT, R3, 0x300, PT ;  /* 0x000003000300780c */ /* 0x000fe40003f86070 */
[----:B------:R-:W-:Y:S01]  /*0870*/  SHF.R.S32.HI R169, RZ, 0x1f, R6 ;  /* 0x0000001fffa97819 */ /* 0x000fe20000011406 */
[----:B-1----:R-:W-:-:S03]  /*0880*/  IMAD.WIDE R164, R5, 0x4, R164 ;  /* 0x0000000405a47825 */ /* 0x002fc600078e02a4 */
[----:B------:R-:W-:Y:S01]  /*0890*/  LEA.HI R169, R169, R6, RZ, 0x3 ;  /* 0x00000006a9a97211 */ /* 0x000fe200078f18ff */
[----:B------:R-:W-:Y:S01]  /*08a0*/  BSSY.RECONVERGENT B0, `(.L_x_2128) ;  /* 0x0000065000007945 */ /* 0x000fe20003800200 */
[----:B------:R-:W-:Y:S02]  /*08b0*/  ISETP.NE.AND P0, PT, RZ, UR7, PT ;  /* 0x00000007ff007c0c */ /* 0x000fe4000bf05270 */
[----:B------:R-:W-:Y:S01]  /*08c0*/  LEA.HI.SX32 R6, R169, R0, 0x1d ;  /* 0x00000000a9067211 */ /* 0x000fe200078feaff */
[----:B-----5:R1:W5:Y:S01]  /*08d0*/  LDG.E R206, desc[UR4][R164.64] ;  /* 0x00000004a4ce7981 */ /* 0x020362000c1e1900 */
[----:B------:R-:W-:Y:S02]  /*08e0*/  CS2R R168, SRZ ;  /* 0x0000000000a87805 */ /* 0x000fe4000001ff00 */
[----:B------:R-:W-:Y:S02]  /*08f0*/  MOV R170, R6 ;  /* 0x0000000600aa7202 */ /* 0x000fe40000000f00 */
[----:B-1----:R-:W-:-:S02]  /*0900*/  P2R R164, PR, RZ, 0x1 ;  /* 0x00000001ffa47803 */ /* 0x002fc40000000000 */
[----:B----4-:R-:W-:Y:S01]  /*0910*/  FSEL R173, R166, RZ, !P0 ;  /* 0x000000ffa6ad7208 */ /* 0x010fe20004000000 */
[----:B0-----:R-:W-:Y:S06]  /*0920*/  @!P3 BRA `(.L_x_2129) ;  /* 0x000000040070b947 */ /* 0x001fec0003800000 */
[----:B------:R-:W0:Y:S08]  /*0930*/  LDC.64 R164, c[0x0][0x3a8] ;  /* 0x0000ea00ffa47b82 */ /* 0x000e300000000a00 */
[----:B------:R-:W1:Y:S01]  /*0940*/  LDC.64 R168, c[0x0][0x428] ;  /* 0x00010a00ffa87b82 */ /* 0x000e620000000a00 */
[----:B0-----:R-:W-:-:S06]  /*0950*/  IMAD.WIDE.U32 R164, R6, 0x10, R164 ;  /* 0x0000001006a47825 */ /* 0x001fcc00078e00a4 */
[----:B------:R-:W4:Y:S01]  /*0960*/  LDG.E.128 R164, desc[UR4][R164.64] ;  /* 0x00000004a4a47981 */ /* 0x000f22000c1e1d00 */
[----:B-1----:R-:W-:-:S06]  /*0970*/  IMAD.WIDE.U32 R168, R6, 0x10, R168 ;  /* 0x0000001006a87825 */ /* 0x002fcc00078e00a8 */
[----:B------:R-:W2:Y:S01]  /*0980*/  LDG.E.128 R168, desc[UR4][R168.64] ;  /* 0x00000004a8a87981 */ /* 0x000ea2000c1e1d00 */
[----:B---3--:R-:W-:-:S04]  /*0990*/  ISETP.NE.U32.AND P0, PT, RZ, UR8, PT ;  /* 0x00000008ff007c0c */ /* 0x008fc8000bf05070 */
[----:B------:R-:W-:-:S13]  /*09a0*/  ISETP.NE.AND.EX P0, PT, RZ, UR9, PT, P0 ;  /* 0x00000009ff007c0c */ /* 0x000fda000bf05300 */
[----:B------:R-:W0:Y:S02]  /*09b0*/  @P0 LDC.64 R174, c[0x0][0x438] ;  /* 0x00010e00ffae0b82 */ /* 0x000e240000000a00 */
[----:B0-----:R-:W-:-:S05]  /*09c0*/  @P0 IMAD.WIDE.U32 R174, R6, 0x10, R174 ;  /* 0x0000001006ae0825 */ /* 0x001fca00078e00ae */
[----:B------:R0:W5:Y:S01]  /*09d0*/  @P0 LDG.E.128 R36, desc[UR4][R174.64] ;  /* 0x00000004ae240981 */ /* 0x000162000c1e1d00 */
[C---:B----4-:R-:W-:Y:S02]  /*09e0*/  SHF.L.U32 R178, R164.reuse, 0x10, RZ ;  /* 0x00000010a4b27819 */ /* 0x050fe400000006ff */
[----:B------:R-:W-:Y:S02]  /*09f0*/  PRMT R176, R164, 0x7632, R176 ;  /* 0x00007632a4b07816 */ /* 0x000fe400000000b0 */
[----:B------:R-:W-:Y:S01]  /*0a00*/  PRMT R177, R165, 0x7632, R177 ;  /* 0x00007632a5b17816 */ /* 0x000fe200000000b1 */
[----:B------:R-:W-:Y:S01]  /*0a10*/  FADD.FTZ R207, -R173, R178 ;  /* 0x000000b2adcf7221 */ /* 0x000fe20000010100 */
[----:B------:R-:W-:Y:S02]  /*0a20*/  SHF.L.U32 R194, R165, 0x10, RZ ;  /* 0x00000010a5c27819 */ /* 0x000fe400000006ff */
[----:B--2---:R-:W-:Y:S01]  /*0a30*/  SHF.L.U32 R205, R168, 0x10, RZ ;  /* 0x00000010a8cd7819 */ /* 0x004fe200000006ff */
[----:B-----5:R-:W-:Y:S01]  /*0a40*/  FMUL.FTZ R207, R206, R207 ;  /* 0x000000cfcecf7220 */ /* 0x020fe20000410000 */
[----:B------:R-:W-:Y:S01]  /*0a50*/  PRMT R165, R169, 0x7632, R165 ;  /* 0x00007632a9a57816 */ /* 0x000fe200000000a5 */
[----:B------:R-:W-:Y:S01]  /*0a60*/  FADD.FTZ R203, -R173, R194 ;  /* 0x000000c2adcb7221 */ /* 0x000fe20000010100 */
[----:B------:R-:W-:Y:S01]  /*0a70*/  SHF.L.U32 R176, R176, 0x10, RZ ;  /* 0x00000010b0b07819 */ /* 0x000fe200000006ff */
[----:B------:R-:W-:Y:S01]  /*0a80*/  FADD.FTZ R84, R84, R205 ;  /* 0x000000cd54547221 */ /* 0x000fe20000010000 */
[----:B------:R-:W-:Y:S01]  /*0a90*/  PRMT R164, R168, 0x7632, R164 ;  /* 0x00007632a8a47816 */ /* 0x000fe200000000a4 */
[-C--:B------:R-:W-:Y:S01]  /*0aa0*/  FFMA.FTZ R108, R207, R205.reuse, R108 ;  /* 0x000000cdcf6c7223 */ /* 0x080fe2000001006c */
[----:B------:R-:W-:Y:S01]  /*0ab0*/  SHF.L.U32 R168, R165, 0x10, RZ ;  /* 0x00000010a5a87819 */ /* 0x000fe200000006ff */
[----:B------:R-:W-:Y:S01]  /*0ac0*/  FADD.FTZ R165, -R173, R176 ;  /* 0x000000b0ada57221 */ /* 0x000fe20000010100 */
[C---:B------:R-:W-:Y:S01]  /*0ad0*/  PRMT R189, R167.reuse, 0x7632, R189 ;  /* 0x00007632a7bd7816 */ /* 0x040fe200000000bd */
[----:B------:R-:W-:Y:S01]  /*0ae0*/  FMUL.FTZ R205, R124, R205 ;  /* 0x000000cd7ccd7220 */ /* 0x000fe20000410000 */
[----:B------:R-:W-:Y:S01]  /*0af0*/  SHF.L.U32 R198, R167, 0x10, RZ ;  /* 0x00000010a7c67819 */ /* 0x000fe200000006ff */
[----:B------:R-:W-:Y:S01]  /*0b00*/  FMUL.FTZ R203, R206, R203 ;  /* 0x000000cbcecb7220 */ /* 0x000fe20000410000 */
[----:B------:R-:W-:Y:S01]  /*0b10*/  SHF.L.U32 R164, R164, 0x10, RZ ;  /* 0x00000010a4a47819 */ /* 0x000fe200000006ff */
[----:B------:R-:W-:Y:S01]  /*0b20*/  FMUL.FTZ R204, R206, R165 ;  /* 0x000000a5cecc7220 */ /* 0x000fe20000410000 */
[----:B------:R-:W-:Y:S01]  /*0b30*/  PRMT R167, R170, 0x7632, R167 ;  /* 0x00007632aaa77816 */ /* 0x000fe200000000a7 */
[----:B------:R-:W-:Y:S01]  /*0b40*/  FADD.FTZ R165, RZ, R205 ;  /* 0x000000cdffa57221 */ /* 0x000fe20000010000 */
[C---:B------:R-:W-:Y:S01]  /*0b50*/  PRMT R179, R166.reuse, 0x7632, R179 ;  /* 0x00007632a6b37816 */ /* 0x040fe200000000b3 */
[-C--:B------:R-:W-:Y:S01]  /*0b60*/  FMUL.FTZ R202, R125, R164.reuse ;  /* 0x000000a47dca7220 */ /* 0x080fe20000410000 */
[----:B------:R-:W-:Y:S01]  /*0b70*/  SHF.L.U32 R196, R166, 0x10, RZ ;  /* 0x00000010a6c47819 */ /* 0x000fe200000006ff */
[----:B------:R-:W-:Y:S01]  /*0b80*/  FADD.FTZ R85, R85, R164 ;  /* 0x000000a455557221 */ /* 0x000fe20000010000 */
[----:B------:R-:W-:Y:S01]  /*0b90*/  SHF.L.U32 R169, R169, 0x10, RZ ;  /* 0x00000010a9a97819 */ /* 0x000fe200000006ff */
[----:B------:R-:W-:Y:S01]  /*0ba0*/  FFMA.FTZ R109, R204, R164, R109 ;  /* 0x000000a4cc6d7223 */ /* 0x000fe2000001006d */
[----:B------:R-:W-:Y:S01]  /*0bb0*/  SHF.L.U32 R166, R177, 0x10, RZ ;  /* 0x00000010b1a67819 */ /* 0x000fe200000006ff */
[----:B------:R-:W-:Y:S01]  /*0bc0*/  FADD.FTZ R197, -R173, R196 ;  /* 0x000000c4adc57221 */ /* 0x000fe20000010100 */
[----:B0-----:R-:W-:Y:S01]  /*0bd0*/  SHF.L.U32 R174, R167, 0x10, RZ ;  /* 0x00000010a7ae7819 */ /* 0x001fe200000006ff */
[----:B------:R-:W-:Y:S01]  /*0be0*/  FFMA.FTZ R167, R207, R205, RZ ;  /* 0x000000cdcfa77223 */ /* 0x000fe200000100ff */
[----:B------:R-:W-:Y:S01]  /*0bf0*/  FADD.FTZ R86, R86, R169 ;  /* 0x000000a956567221 */ /* 0x000fe20000010000 */
[-C--:B------:R-:W-:Y:S01]  /*0c00*/  FFMA.FTZ R110, R203, R169.reuse, R110 ;  /* 0x000000a9cb6e7223 */ /* 0x080fe2000001006e */
[----:B------:R-:W-:Y:S01]  /*0c10*/  FMUL.FTZ R201, R126, R169 ;  /* 0x000000a97ec97220 */ /* 0x000fe20000410000 */
[----:B------:R-:W-:Y:S01]  /*0c20*/  FADD.FTZ R169, -R173, R166 ;  /* 0x000000a6ada97221 */ /* 0x000fe20000010100 */
[----:B------:R-:W-:Y:S01]  /*0c30*/  FADD.FTZ R164, R165, R202 ;  /* 0x000000caa5a47221 */ /* 0x000fe20000010000 */
[----:B------:R-:W-:Y:S01]  /*0c40*/  FFMA.FTZ R166, R204, R202, R167 ;  /* 0x000000cacca67223 */ /* 0x000fe200000100a7 */
[----:B------:R-:W-:Y:S01]  /*0c50*/  SHF.L.U32 R195, R170, 0x10, RZ ;  /* 0x00000010aac37819 */ /* 0x000fe200000006ff */
[----:B------:R-:W-:Y:S01]  /*0c60*/  FMUL.FTZ R197, R206, R197 ;  /* 0x000000c5cec57220 */ /* 0x000fe20000410000 */
[----:B------:R-:W-:Y:S01]  /*0c70*/  PRMT R175, R171, 0x7632, R175 ;  /* 0x00007632abaf7816 */ /* 0x000fe200000000af */
        /* <DEDUP_REMOVED lines=8> */
[----:B------:R-:W-:Y:S01]  /*0d00*/  FADD.FTZ R80, R80, R195 ;  /* 0x000000c350507221 */ /* 0x000fe20000010000 */
[-C--:B------:R-:W-:Y:S01]  /*0d10*/  FFMA.FTZ R104, R197, R195.reuse, R104 ;  /* 0x000000c3c5687223 */ /* 0x080fe20000010068 */
[----:B------:R-:W-:Y:S01]  /*0d20*/  FMUL.FTZ R195, R120, R195 ;  /* 0x000000c378c37220 */ /* 0x000fe20000410000 */
        /* <DEDUP_REMOVED lines=9> */
[----:B------:R-:W-:Y:S01]  /*0dc0*/  FADD.FTZ R167, R164, R193 ;  /* 0x000000c1a4a77221 */ /* 0x000fe20000010000 */
[----:B------:R-:W-:Y:S01]  /*0dd0*/  FMUL.FTZ R194, R122, R191 ;  /* 0x000000bf7ac27220 */ /* 0x000fe20000410000 */
[----:B------:R-:W-:Y:S01]  /*0de0*/  FADD.FTZ R169, -R173, R178 ;  /* 0x000000b2ada97221 */ /* 0x000fe20000010100 */
        /* <DEDUP_REMOVED lines=16> */
.L_x_2129:
[----:B--23--:R-:W-:Y:S05]  /*0ef0*/  BSYNC.RECONVERGENT B0 ;  /* 0x0000000000007941 */ /* 0x00cfea0003800200 */
.L_x_2128:
        /* <DEDUP_REMOVED lines=14> */
[C---:B--2---:R-:W-:Y:S02]  /*0fe0*/  SHF.L.U32 R18, R8.reuse, 0x10, RZ ;  /* 0x0000001008127819 */ /* 0x044fe400000006ff */
[----:B------:R-:W-:Y:S02]  /*0ff0*/  PRMT R7, R8, 0x7632, R7 ;  /* 0x0000763208077816 */ /* 0x000fe40000000007 */
[C---:B------:R-:W-:Y:S02]  /*1000*/  PRMT R19, R9.reuse, 0x7632, R19 ;  /* 0x0000763209137816 */ /* 0x040fe40000000013 */
[----:B------:R-:W-:Y:S01]  /*1010*/  SHF.L.U32 R20, R9, 0x10, RZ ;  /* 0x0000001009147819 */ /* 0x000fe200000006ff */
[----:B------:R-:W-:Y:S01]  /*1020*/  FADD.FTZ R9, -R173, R18 ;  /* 0x00000012ad097221 */ /* 0x000fe20000010100 */
[----:B------:R-:W-:-:S02]  /*1030*/  SHF.L.U32 R22, R10, 0x10, RZ ;  /* 0x000000100a167819 */ /* 0x000fc400000006ff */
[C---:B------:R-:W-:Y:S02]  /*1040*/  PRMT R164, R11.reuse, 0x7632, R164 ;  /* 0x000076320ba47816 */ /* 0x040fe400000000a4 */
[----:B------:R-:W-:Y:S02]  /*1050*/  SHF.L.U32 R166, R11, 0x10, RZ ;  /* 0x000000100ba67819 */ /* 0x000fe400000006ff */
[C---:B---3--:R-:W-:Y:S02]  /*1060*/  PRMT R8, R12.reuse, 0x7632, R8 ;  /* 0x000076320c087816 */ /* 0x048fe40000000008 */
[----:B------:R-:W-:Y:S02]  /*1070*/  SHF.L.U32 R11, R12, 0x10, RZ ;  /* 0x000000100c0b7819 */ /* 0x000fe400000006ff */
[C---:B------:R-:W-:Y:S02]  /*1080*/  PRMT R12, R14.reuse, 0x7632, R12 ;  /* 0x000076320e0c7816 */ /* 0x040fe4000000000c */
[----:B------:R-:W-:Y:S01]  /*1090*/  SHF.L.U32 R165, R14, 0x10, RZ ;  /* 0x000000100ea57819 */ /* 0x000fe200000006ff */
[----:B------:R-:W-:Y:S01]  /*10a0*/  FADD.FTZ R76, R76, R11 ;  /* 0x0000000b4c4c7221 */ /* 0x000fe20000010000 */
[----:B------:R-:W-:Y:S01]  /*10b0*/  SHF.L.U32 R14, R7, 0x10, RZ ;  /* 0x00000010070e7819 */ /* 0x000fe200000006ff */
[----:B-----5:R-:W-:Y:S01]  /*10c0*/  FMUL.FTZ R7, R206, R9 ;  /* 0x00000009ce077220 */ /* 0x020fe20000410000 */
[C---:B------:R-:W-:Y:S01]  /*10d0*/  PRMT R167, R15.reuse, 0x7632, R167 ;  /* 0x000076320fa77816 */ /* 0x040fe200000000a7 */
[----:B------:R-:W-:Y:S01]  /*10e0*/  FADD.FTZ R72, R72, R165 ;  /* 0x000000a548487221 */ /* 0x000fe20000010000 */
[----:B------:R-:W-:Y:S01]  /*10f0*/  SHF.L.U32 R171, R15, 0x10, RZ ;  /* 0x000000100fab7819 */ /* 0x000fe200000006ff */
[----:B------:R-:W-:Y:S01]  /*1100*/  FADD.FTZ R15, -R173, R22 ;  /* 0x00000016ad0f7221 */ /* 0x000fe20000010100 */
[----:B------:R-:W-:Y:S01]  /*1110*/  PRMT R21, R10, 0x7632, R21 ;  /* 0x000076320a157816 */ /* 0x000fe20000000015 */
[-C--:B------:R-:W-:Y:S01]  /*1120*/  FFMA.FTZ R100, R7, R11.reuse, R100 ;  /* 0x0000000b07647223 */ /* 0x080fe20000010064 */
[C---:B------:R-:W-:Y:S01]  /*1130*/  PRMT R10, R13.reuse, 0x7632, R10 ;  /* 0x000076320d0a7816 */ /* 0x040fe2000000000a */
[----:B------:R-:W-:Y:S01]  /*1140*/  FADD.FTZ R74, R74, R171 ;  /* 0x000000ab4a4a7221 */ /* 0x000fe20000010000 */
[----:B0-----:R-:W-:Y:S01]  /*1150*/  SHF.L.U32 R17, R13, 0x10, RZ ;  /* 0x000000100d117819 */ /* 0x001fe200000006ff */
[----:B------:R-:W-:Y:S01]  /*1160*/  FADD.FTZ R13, -R173, R20 ;  /* 0x00000014ad0d7221 */ /* 0x000fe20000010100 */
[----:B------:R-:W-:Y:S01]  /*1170*/  SHF.L.U32 R16, R19, 0x10, RZ ;  /* 0x0000001013107819 */ /* 0x000fe200000006ff */
[----:B------:R-:W-:Y:S01]  /*1180*/  FADD.FTZ R19, -R173, R166 ;  /* 0x000000a6ad137221 */ /* 0x000fe20000010100 */
[----:B------:R-:W-:Y:S01]  /*1190*/  SHF.L.U32 R18, R8, 0x10, RZ ;  /* 0x0000001008127819 */ /* 0x000fe200000006ff */
[----:B------:R-:W-:Y:S01]  /*11a0*/  FMUL.FTZ R8, R156, R11 ;  /* 0x0000000b9c087220 */ /* 0x000fe20000410000 */
[C---:B------:R-:W-:Y:S01]  /*11b0*/  FMUL.FTZ R11, R206.reuse, R15 ;  /* 0x0000000fce0b7220 */ /* 0x040fe20000410000 */
[----:B------:R-:W-:Y:S01]  /*11c0*/  SHF.L.U32 R20, R21, 0x10, RZ ;  /* 0x0000001015147819 */ /* 0x000fe200000006ff */
[C---:B------:R-:W-:Y:S01]  /*11d0*/  FADD.FTZ R15, -R173.reuse, R14 ;  /* 0x0000000ead0f7221 */ /* 0x040fe20000010100 */
[C---:B------:R-:W-:Y:S01]  /*11e0*/  FMUL.FTZ R9, R206.reuse, R13 ;  /* 0x0000000dce097220 */ /* 0x040fe20000410000 */
[C---:B------:R-:W-:Y:S01]  /*11f0*/  FMUL.FTZ R13, R206.reuse, R19 ;  /* 0x00000013ce0d7220 */ /* 0x040fe20000410000 */
[C---:B------:R-:W-:Y:S01]  /*1200*/  FADD.FTZ R19, -R173.reuse, R16 ;  /* 0x00000010ad137221 */ /* 0x040fe20000010100 */
[----:B------:R-:W-:Y:S01]  /*1210*/  FMUL.FTZ R16, R206, R15 ;  /* 0x0000000fce107220 */ /* 0x000fe20000410000 */
[----:B------:R-:W-:Y:S01]  /*1220*/  SHF.L.U32 R22, R10, 0x10, RZ ;  /* 0x000000100a167819 */ /* 0x000fe200000006ff */
[----:B------:R-:W-:Y:S01]  /*1230*/  FADD.FTZ R21, -R173, R20 ;  /* 0x00000014ad157221 */ /* 0x000fe20000010100 */
[----:B------:R-:W-:Y:S01]  /*1240*/  FADD.FTZ R78, R78, R17 ;  /* 0x000000114e4e7221 */ /* 0x000fe20000010000 */
[-C--:B------:R-:W-:Y:S01]  /*1250*/  FFMA.FTZ R102, R9, R17.reuse, R102 ;  /* 0x0000001109667223 */ /* 0x080fe20000010066 */
[----:B------:R-:W-:Y:S01]  /*1260*/  FMUL.FTZ R10, R158, R17 ;  /* 0x000000119e0a7220 */ /* 0x000fe20000410000 */
[----:B------:R-:W-:Y:S01]  /*1270*/  FADD.FTZ R20, R169, R8 ;  /* 0x00000008a9147221 */ /* 0x000fe20000010000 */
[----:B------:R-:W-:Y:S01]  /*1280*/  FMUL.FTZ R15, R157, R18 ;  /* 0x000000129d0f7220 */ /* 0x000fe20000410000 */
[----:B------:R-:W-:Y:S01]  /*1290*/  FFMA.FTZ R17, R7, R8, R168 ;  /* 0x0000000807117223 */ /* 0x000fe200000100a8 */
[----:B------:R-:W-:Y:S01]  /*12a0*/  FADD.FTZ R77, R77, R18 ;  /* 0x000000124d4d7221 */ /* 0x000fe20000010000 */
[----:B------:R-:W-:Y:S01]  /*12b0*/  FFMA.FTZ R101, R16, R18, R101 ;  /* 0x0000001210657223 */ /* 0x000fe20000010065 */
[----:B------:R-:W-:Y:S01]  /*12c0*/  FMUL.FTZ R18, R206, R19 ;  /* 0x00000013ce127220 */ /* 0x000fe20000410000 */
[----:B------:R-:W-:Y:S01]  /*12d0*/  FADD.FTZ R19, R20, R15 ;  /* 0x0000000f14137221 */ /* 0x000fe20000010000 */
[----:B------:R-:W-:Y:S01]  /*12e0*/  FFMA.FTZ R20, R16, R15, R17 ;  /* 0x0000000f10147223 */ /* 0x000fe20000010011 */
[----:B------:R-:W-:Y:S01]  /*12f0*/  FADD.FTZ R79, R79, R22 ;  /* 0x000000164f4f7221 */ /* 0x000fe20000010000 */
[-C--:B------:R-:W-:Y:S01]  /*1300*/  FFMA.FTZ R103, R18, R22.reuse, R103 ;  /* 0x0000001612677223 */ /* 0x080fe20000010067 */
[----:B------:R-:W-:Y:S01]  /*1310*/  FMUL.FTZ R17, R159, R22 ;  /* 0x000000169f117220 */ /* 0x000fe20000410000 */
        /* <DEDUP_REMOVED lines=8> */
[----:B------:R-:W-:Y:S01]  /*13a0*/  FADD.FTZ R73, R73, R164 ;  /* 0x000000a449497221 */ /* 0x000fe20000010000 */
[-C--:B------:R-:W-:Y:S01]  /*13b0*/  FFMA.FTZ R97, R20, R164.reuse, R97 ;  /* 0x000000a414617223 */ /* 0x080fe20000010061 */
[----:B------:R-:W-:Y:S01]  /*13c0*/  FMUL.FTZ R19, R153, R164 ;  /* 0x000000a499137220 */ /* 0x000fe20000410000 */
        /* <DEDUP_REMOVED lines=11> */
[C---:B------:R-:W-:Y:S01]  /*1480*/  FFMA.FTZ R164, R13.reuse, R14, R164 ;  /* 0x0000000e0da47223 */ /* 0x040fe200000100a4 */
[----:B------:R-:W-:Y:S01]  /*1490*/  FFMA.FTZ R98, R13, R171, R98 ;  /* 0x000000ab0d627223 */ /* 0x000fe20000010062 */
[----:B------:R-:W-:Y:S01]  /*14a0*/  FADD.FTZ R75, R75, R174 ;  /* 0x000000ae4b4b7221 */ /* 0x000fe20000010000 */
[----:B------:R-:W-:Y:S01]  /*14b0*/  FFMA.FTZ R99, R22, R174, R99 ;  /* 0x000000ae16637223 */ /* 0x000fe20000010063 */
[----:B------:R-:W-:Y:S01]  /*14c0*/  FADD.FTZ R169, R166, R21 ;  /* 0x00000015a6a97221 */ /* 0x000fe20000010000 */
[----:B------:R-:W-:-:S07]  /*14d0*/  FFMA.FTZ R168, R22, R21, R164 ;  /* 0x0000001516a87223 */ /* 0x000fce00000100a4 */
.L_x_2131:
[----:B------:R-:W-:Y:S05]  /*14e0*/  BSYNC.RECONVERGENT B0 ;  /* 0x0000000000007941 */ /* 0x000fea0003800200 */
.L_x_2130:
        /* <DEDUP_REMOVED lines=15> */
[----:B------:R-:W-:Y:S02]  /*15e0*/  SHF.L.U32 R164, R23, 0x10, RZ ;  /* 0x0000001017a47819 */ /* 0x000fe400000006ff */
[C---:B------:R-:W-:Y:S02]  /*15f0*/  SHF.L.U32 R176, R165.reuse, 0x10, RZ ;  /* 0x00000010a5b07819 */ /* 0x040fe400000006ff */
[----:B------:R-:W-:Y:S01]  /*1600*/  PRMT R175, R165, 0x7632, R175 ;  /* 0x00007632a5af7816 */ /* 0x000fe200000000af */
[C---:B0-----:R-:W-:Y:S01]  /*1610*/  FADD.FTZ R171, -R173.reuse, R164 ;  /* 0x000000a4adab7221 */ /* 0x041fe20000010100 */
[----:B------:R-:W-:Y:S01]  /*1620*/  PRMT R177, R166, 0x7632, R177 ;  /* 0x00007632a6b17816 */ /* 0x000fe200000000b1 */
[----:B------:R-:W-:Y:S01]  /*1630*/  FADD.FTZ R165, -R173, R174 ;  /* 0x000000aeada57221 */ /* 0x000fe20000010100 */
[----:B------:R-:W-:Y:S01]  /*1640*/  PRMT R179, R167, 0x7632, R179 ;  /* 0x00007632a7b37816 */ /* 0x000fe200000000b3 */
[----:B------:R-:W-:Y:S01]  /*1650*/  FADD.FTZ R183, -R173, R176 ;  /* 0x000000b0adb77221 */ /* 0x000fe20000010100 */
[----:B------:R-:W-:Y:S01]  /*1660*/  SHF.L.U32 R180, R167, 0x10, RZ ;  /* 0x00000010a7b47819 */ /* 0x000fe200000006ff */
[----:B-----5:R-:W-:Y:S01]  /*1670*/  FMUL.FTZ R23, R206, R165 ;  /* 0x000000a5ce177220 */ /* 0x020fe20000410000 */
[----:B------:R-:W-:Y:S01]  /*1680*/  SHF.L.U32 R178, R166, 0x10, RZ ;  /* 0x00000010a6b27819 */ /* 0x000fe200000006ff */
[----:B------:R-:W-:Y:S01]  /*1690*/  FMUL.FTZ R183, R206, R183 ;  /* 0x000000b7ceb77220 */ /* 0x000fe20000410000 */
[C---:B---3--:R-:W-:Y:S01]  /*16a0*/  PRMT R164, R24.reuse, 0x7632, R164 ;  /* 0x0000763218a47816 */ /* 0x048fe200000000a4 */
[C---:B------:R-:W-:Y:S01]  /*16b0*/  FADD.FTZ R187, -R173.reuse, R180 ;  /* 0x000000b4adbb7221 */ /* 0x040fe20000010100 */
[----:B------:R-:W-:Y:S01]  /*16c0*/  SHF.L.U32 R167, R24, 0x10, RZ ;  /* 0x0000001018a77819 */ /* 0x000fe200000006ff */
[----:B------:R-:W-:Y:S01]  /*16d0*/  FADD.FTZ R185, -R173, R178 ;  /* 0x000000b2adb97221 */ /* 0x000fe20000010100 */
[----:B------:R-:W-:Y:S01]  /*16e0*/  SHF.L.U32 R166, R175, 0x10, RZ ;  /* 0x00000010afa67819 */ /* 0x000fe200000006ff */
[----:B------:R-:W-:Y:S01]  /*16f0*/  FMUL.FTZ R192, R206, R171 ;  /* 0x000000abcec07220 */ /* 0x000fe20000410000 */
[----:B------:R-:W-:Y:S01]  /*1700*/  SHF.L.U32 R170, R177, 0x10, RZ ;  /* 0x00000010b1aa7819 */ /* 0x000fe200000006ff */
[----:B------:R-:W-:Y:S01]  /*1710*/  FMUL.FTZ R186, R140, R167 ;  /* 0x000000a78cba7220 */ /* 0x000fe20000410000 */
[----:B------:R-:W-:Y:S01]  /*1720*/  SHF.L.U32 R174, R179, 0x10, RZ ;  /* 0x00000010b3ae7819 */ /* 0x000fe200000006ff */
[----:B------:R-:W-:Y:S01]  /*1730*/  FADD.FTZ R175, -R173, R166 ;  /* 0x000000a6adaf7221 */ /* 0x000fe20000010100 */
[----:B------:R-:W-:Y:S01]  /*1740*/  PRMT R24, R25, 0x7632, R24 ;  /* 0x0000763219187816 */ /* 0x000fe20000000018 */
[----:B------:R-:W-:Y:S01]  /*1750*/  FADD.FTZ R177, -R173, R170 ;  /* 0x000000aaadb17221 */ /* 0x000fe20000010100 */
        /* <DEDUP_REMOVED lines=10> */
[----:B------:R-:W-:Y:S01]  /*1800*/  FADD.FTZ R24, R169, R186 ;  /* 0x000000baa9187221 */ /* 0x000fe20000010000 */
[----:B------:R-:W-:Y:S01]  /*1810*/  FMUL.FTZ R181, R141, R164 ;  /* 0x000000a48db57220 */ /* 0x000fe20000410000 */
[----:B------:R-:W-:Y:S01]  /*1820*/  FFMA.FTZ R25, R23, R186, R168 ;  /* 0x000000ba17197223 */ /* 0x000fe200000100a8 */
[----:B------:R-:W-:Y:S01]  /*1830*/  PRMT R170, R27, 0x7632, R170 ;  /* 0x000076321baa7816 */ /* 0x000fe200000000aa */
[----:B------:R-:W-:Y:S01]  /*1840*/  FADD.FTZ R69, R69, R164 ;  /* 0x000000a445457221 */ /* 0x000fe20000010000 */
[----:B------:R-:W-:Y:S01]  /*1850*/  FADD.FTZ R165, R24, R181 ;  /* 0x000000b518a57221 */ /* 0x000fe20000010000 */
[C---:B------:R-:W-:Y:S01]  /*1860*/  FFMA.FTZ R24, R192.reuse, R181, R25 ;  /* 0x000000b5c0187223 */ /* 0x040fe20000010019 */
[----:B------:R-:W-:Y:S01]  /*1870*/  SHF.L.U32 R179, R27, 0x10, RZ ;  /* 0x000000101bb37819 */ /* 0x000fe200000006ff */
[----:B------:R-:W-:Y:S01]  /*1880*/  FFMA.FTZ R93, R192, R164, R93 ;  /* 0x000000a4c05d7223 */ /* 0x000fe2000001005d */
[----:B------:R-:W-:Y:S01]  /*1890*/  FMUL.FTZ R27, R143, R26 ;  /* 0x0000001a8f1b7220 */ /* 0x000fe20000410000 */
[----:B------:R-:W-:Y:S01]  /*18a0*/  FADD.FTZ R164, R165, R188 ;  /* 0x000000bca5a47221 */ /* 0x000fe20000010000 */
[----:B------:R-:W-:Y:S01]  /*18b0*/  FFMA.FTZ R25, R183, R188, R24 ;  /* 0x000000bcb7197223 */ /* 0x000fe20000010018 */
[----:B------:R-:W-:Y:S01]  /*18c0*/  SHF.L.U32 R166, R166, 0x10, RZ ;  /* 0x00000010a6a67819 */ /* 0x000fe200000006ff */
[----:B------:R-:W-:Y:S01]  /*18d0*/  FMUL.FTZ R185, R206, R185 ;  /* 0x000000b9ceb97220 */ /* 0x000fe20000410000 */
[----:B------:R-:W-:Y:S01]  /*18e0*/  FADD.FTZ R165, R164, R27 ;  /* 0x0000001ba4a57221 */ /* 0x000fe20000010000 */
[----:B------:R-:W-:Y:S01]  /*18f0*/  FMUL.FTZ R190, R136, R173 ;  /* 0x000000ad88be7220 */ /* 0x000fe20000410000 */
        /* <DEDUP_REMOVED lines=11> */
[----:B------:R-:W-:Y:S01]  /*19b0*/  FFMA.FTZ R89, R26, R166, R89 ;  /* 0x000000a61a597223 */ /* 0x000fe20000010059 */
[----:B------:R-:W-:Y:S01]  /*19c0*/  FMUL.FTZ R187, R206, R187 ;  /* 0x000000bbcebb7220 */ /* 0x000fe20000410000 */
[----:B------:R-:W-:Y:S01]  /*19d0*/  FMUL.FTZ R25, R138, R179 ;  /* 0x000000b38a197220 */ /* 0x000fe20000410000 */
[----:B------:R-:W-:Y:S01]  /*19e0*/  FADD.FTZ R164, R165, R24 ;  /* 0x00000018a5a47221 */ /* 0x000fe20000010000 */
[----:B------:R-:W-:Y:S01]  /*19f0*/  FFMA.FTZ R166, R26, R24, R167 ;  /* 0x000000181aa67223 */ /* 0x000fe200000100a7 */
[-C--:B------:R-:W-:Y:S01]  /*1a00*/  FMUL.FTZ R182, R139, R170.reuse ;  /* 0x000000aa8bb67220 */ /* 0x080fe20000410000 */
        /* <DEDUP_REMOVED lines=11> */
.L_x_2133:
[----:B------:R-:W-:Y:S05]  /*1ac0*/  BSYNC.RECONVERGENT B0 ;  /* 0x0000000000007941 */ /* 0x000fea0003800200 */
.L_x_2132:
        /* <DEDUP_REMOVED lines=25> */
[----:B------:R-:W-:Y:S01]  /*1c60*/  PRMT R215, R39, 0x7632, R215 ;  /* 0x0000763227d77816 */ /* 0x000fe200000000d7 */
        /* <DEDUP_REMOVED lines=11> */
[C---:B------:R-:W-:Y:S02]  /*1d20*/  IADD3 R172, PT, PT, R178.reuse, 0x6060, RZ ;  /* 0x00006060b2ac7810 */ /* 0x040fe40007ffe0ff */
[----:B------:R-:W-:Y:S01]  /*1d30*/  @!P2 IADD3 R172, PT, PT, R178, 0x6020, RZ ;  /* 0x00006020b2aca810 */ /* 0x000fe20007ffe0ff */
[----:B-1----:R-:W-:Y:S01]  /*1d40*/  FADD.FTZ R169, R173, R164 ;  /* 0x000000a4ada97221 */ /* 0x002fe20000010000 */
[----:B------:R-:W0:Y:S04]  /*1d50*/  SHFL.DOWN PT, R165, R168, 0x1, 0x1f ;  /* 0x08201f00a8a57f89 */ /* 0x000e2800000e0000 */
[----:B------:R-:W1:Y:S01]  /*1d60*/  SHFL.DOWN PT, R164, R169, 0x1, 0x1f ;  /* 0x08201f00a9a47f89 */ /* 0x000e6200000e0000 */
[----:B0-----:R-:W-:Y:S01]  /*1d70*/  FADD.FTZ R176, R168, R165 ;  /* 0x000000a5a8b07221 */ /* 0x001fe20000010000 */
        /* <DEDUP_REMOVED lines=26> */
[--C-:B------:R-:W-:Y:S01]  /*1f20*/  FADD.FTZ R178, R178, R211.reuse ;  /* 0x000000d3b2b27221 */ /* 0x100fe20000010000 */
[----:B------:R-:W-:Y:S01]  /*1f30*/  FADD.FTZ R164, R179, R164 ;  /* 0x000000a4b3a47221 */ /* 0x000fe20000010000 */
[----:B------:R-:W-:-:S02]  /*1f40*/  PRMT R211, R38, 0x7632, R211 ;  /* 0x0000763226d37816 */ /* 0x000fc400000000d3 */
        /* <DEDUP_REMOVED lines=16> */
[--C-:B------:R-:W-:Y:S01]  /*2050*/  FADD.FTZ R173, R191, -R172.reuse ;  /* 0x800000acbfad7221 */ /* 0x100fe20000010000 */
[C---:B-----5:R-:W-:Y:S01]  /*2060*/  PRMT R172, R167.reuse, 0x7632, R172 ;  /* 0x00007632a7ac7816 */ /* 0x060fe200000000ac */
[----:B------:R-:W-:Y:S01]  /*2070*/  FADD.FTZ R171, R194, -R171 ;  /* 0x800000abc2ab7221 */ /* 0x000fe20000010000 */
[----:B------:R-:W-:Y:S01]  /*2080*/  SHF.L.U32 R167, R167, 0x10, RZ ;  /* 0x00000010a7a77819 */ /* 0x000fe200000006ff */
[----:B------:R-:W-:Y:S01]  /*2090*/  FMUL.FTZ R173, R206, R173 ;  /* 0x000000adcead7220 */ /* 0x000fe20000410000 */
[----:B------:R-:W-:Y:S01]  /*20a0*/  SHF.L.U32 R176, R172, 0x10, RZ ;  /* 0x00000010acb07819 */ /* 0x000fe200000006ff */
[----:B------:R-:W-:Y:S01]  /*20b0*/  FMUL.FTZ R171, R206, R171 ;  /* 0x000000abceab7220 */ /* 0x000fe20000410000 */
[----:B------:R-:W-:Y:S01]  /*20c0*/  FFMA.FTZ R172, R197, R169, R170 ;  /* 0x000000a9c5ac7223 */ /* 0x000fe200000100aa */
[-C--:B------:R-:W-:Y:S01]  /*20d0*/  FMUL.FTZ R208, R173, R168.reuse ;  /* 0x000000a8add07220 */ /* 0x080fe20000410000 */
[----:B------:R-:W-:Y:S01]  /*20e0*/  FADD.FTZ R173, R193, -R174 ;  /* 0x800000aec1ad7221 */ /* 0x000fe20000010000 */
[----:B------:R-:W-:-:S02]  /*20f0*/  FMUL.FTZ R179, R171, R168 ;  /* 0x000000a8abb37220 */ /* 0x000fc40000410000 */
[----:B------:R-:W-:Y:S01]  /*2100*/  FFMA.FTZ R176, R208, R176, R59 ;  /* 0x000000b0d0b07223 */ /* 0x000fe2000001003b */
[----:B------:R-:W-:Y:S01]  /*2110*/  FADD.FTZ R59, R195, -R172 ;  /* 0x800000acc33b7221 */ /* 0x000fe20000010000 */
[----:B------:R-:W-:Y:S01]  /*2120*/  FFMA.FTZ R171, R179, R167, R58 ;  /* 0x000000a7b3ab7223 */ /* 0x000fe2000001003a */
[----:B------:R-:W-:Y:S01]  /*2130*/  FFMA.FTZ R58, R203, R169, R170 ;  /* 0x000000a9cb3a7223 */ /* 0x000fe200000100aa */
[----:B------:R-:W-:Y:S01]  /*2140*/  PRMT R172, R166, 0x7632, R172 ;  /* 0x00007632a6ac7816 */ /* 0x000fe200000000ac */
[----:B------:R-:W-:Y:S01]  /*2150*/  FMUL.FTZ R167, R206, R59 ;  /* 0x0000003bcea77220 */ /* 0x000fe20000410000 */
[----:B------:R-:W-:Y:S01]  /*2160*/  SHF.L.U32 R166, R166, 0x10, RZ ;  /* 0x00000010a6a67819 */ /* 0x000fe200000006ff */
[----:B------:R-:W-:Y:S01]  /*2170*/  FMUL.FTZ R173, R206, R173 ;  /* 0x000000adcead7220 */ /* 0x000fe20000410000 */
[----:B------:R-:W-:Y:S01]  /*2180*/  FADD.FTZ R59, R201, -R58 ;  /* 0x8000003ac93b7221 */ /* 0x000fe20000010000 */
[-C--:B------:R-:W-:Y:S01]  /*2190*/  FMUL.FTZ R175, R167, R168.reuse ;  /* 0x000000a8a7af7220 */ /* 0x080fe20000410000 */
[----:B------:R-:W-:Y:S01]  /*21a0*/  SHF.L.U32 R178, R172, 0x10, RZ ;  /* 0x00000010acb27819 */ /* 0x000fe200000006ff */
[----:B------:R-:W-:Y:S01]  /*21b0*/  FMUL.FTZ R172, R173, R168 ;  /* 0x000000a8adac7220 */ /* 0x000fe20000410000 */
[----:B------:R-:W-:Y:S01]  /*21c0*/  FMUL.FTZ R59, R206, R59 ;  /* 0x0000003bce3b7220 */ /* 0x000fe20000410000 */
[----:B------:R-:W-:Y:S01]  /*21d0*/  FFMA.FTZ R177, R175, R166, R56 ;  /* 0x000000a6afb17223 */ /* 0x000fe20000010038 */
[-CC-:B------:R-:W-:Y:S01]  /*21e0*/  FFMA.FTZ R56, R207, R169.reuse, R170.reuse ;  /* 0x000000a9cf387223 */ /* 0x180fe200000100aa */
[----:B------:R-:W-:Y:S01]  /*21f0*/  FFMA.FTZ R178, R172, R178, R57 ;  /* 0x000000b2acb27223 */ /* 0x000fe20000010039 */
[-C--:B------:R-:W-:Y:S01]  /*2200*/  FMUL.FTZ R167, R59, R168.reuse ;  /* 0x000000a83ba77220 */ /* 0x080fe20000410000 */
[-C--:B------:R-:W-:Y:S01]  /*2210*/  FFMA.FTZ R166, R200, R169.reuse, R170 ;  /* 0x000000a9c8a67223 */ /* 0x080fe200000100aa */
[----:B------:R-:W-:Y:S01]  /*2220*/  FADD.FTZ R57, R205, -R56 ;  /* 0x80000038cd397221 */ /* 0x000fe20000010000 */
[----:B------:R-:W-:Y:S01]  /*2230*/  FFMA.FTZ R59, R204, R169, R170 ;  /* 0x000000a9cc3b7223 */ /* 0x000fe200000100aa */
[----:B------:R-:W-:Y:S01]  /*2240*/  SHF.L.U32 R58, R165, 0x10, RZ ;  /* 0x00000010a53a7819 */ /* 0x000fe200000006ff */
[----:B------:R-:W-:Y:S01]  /*2250*/  FADD.FTZ R173, R199, -R166 ;  /* 0x800000a6c7ad7221 */ /* 0x000fe20000010000 */
[----:B------:R-:W-:Y:S01]  /*2260*/  FMUL.FTZ R57, R206, R57 ;  /* 0x00000039ce397220 */ /* 0x000fe20000410000 */
[----:B------:R-:W-:Y:S01]  /*2270*/  FADD.FTZ R59, R202, -R59 ;  /* 0x8000003bca3b7221 */ /* 0x000fe20000010000 */
[----:B------:R-:W-:Y:S01]  /*2280*/  PRMT R165, R165, 0x7632, R165 ;  /* 0x00007632a5a57816 */ /* 0x000fe200000000a5 */
[----:B------:R-:W-:Y:S01]  /*2290*/  FMUL.FTZ R173, R206, R173 ;  /* 0x000000adcead7220 */ /* 0x000fe20000410000 */
[----:B------:R-:W-:Y:S01]  /*22a0*/  SHF.L.U32 R56, R164, 0x10, RZ ;  /* 0x00000010a4387819 */ /* 0x000fe200000006ff */
[-C--:B------:R-:W-:Y:S01]  /*22b0*/  FMUL.FTZ R57, R57, R168.reuse ;  /* 0x000000a839397220 */ /* 0x080fe20000410000 */
[----:B------:R-:W-:Y:S01]  /*22c0*/  FMUL.FTZ R59, R206, R59 ;  /* 0x0000003bce3b7220 */ /* 0x000fe20000410000 */
[----:B------:R-:W-:Y:S01]  /*22d0*/  SHF.L.U32 R165, R165, 0x10, RZ ;  /* 0x00000010a5a57819 */ /* 0x000fe200000006ff */
[----:B------:R-:W-:Y:S01]  /*22e0*/  FMUL.FTZ R166, R173, R168 ;  /* 0x000000a8ada67220 */ /* 0x000fe20000410000 */
[----:B------:R-:W-:Y:S01]  /*22f0*/  PRMT R164, R164, 0x7632, R164 ;  /* 0x00007632a4a47816 */ /* 0x000fe200000000a4 */
[----:B------:R-:W-:Y:S01]  /*2300*/  FFMA.FTZ R60, R57, R56, R60 ;  /* 0x00000038393c7223 */ /* 0x000fe2000001003c */
[----:B------:R-:W-:Y:S01]  /*2310*/  FMUL.FTZ R56, R59, R168 ;  /* 0x000000a83b387220 */ /* 0x000fe20000410000 */
[----:B------:R-:W-:Y:S01]  /*2320*/  FFMA.FTZ R62, R167, R58, R62 ;  /* 0x0000003aa73e7223 */ /* 0x000fe2000001003e */
[----:B------:R-:W-:Y:S01]  /*2330*/  SHF.L.U32 R58, R164, 0x10, RZ ;  /* 0x00000010a43a7819 */ /* 0x000fe200000006ff */
[----:B------:R-:W-:Y:S01]  /*2340*/  FFMA.FTZ R63, R166, R165, R63 ;  /* 0x000000a5a63f7223 */ /* 0x000fe2000001003f */
        /* <DEDUP_REMOVED lines=8> */
[----:B------:R-:W-:Y:S01]  /*23d0*/  FFMA.FTZ R61, R56, R58, R61 ;  /* 0x0000003a383d7223 */ /* 0x000fe2000001003d */
[----:B------:R-:W-:-:S02]  /*23e0*/  F2FP.BF16.F32.PACK_AB R167, R208, R179 ;  /* 0x000000b3d0a7723e */ /* 0x000fc400000010ff */
[----:B------:R-:W-:Y:S02]  /*23f0*/  F2FP.BF16.F32.PACK_AB R166, R174, R175 ;  /* 0x000000afaea6723e */ /* 0x000fe400000010ff */
[----:B------:R-:W-:Y:S02]  /*2400*/  F2FP.BF16.F32.PACK_AB R165, R172, R165 ;  /* 0x000000a5aca5723e */ /* 0x000fe400000010ff */
[----:B------:R-:W-:Y:S01]  /*2410*/  F2FP.BF16.F32.PACK_AB R164, R57, R164 ;  /* 0x000000a439a4723e */ /* 0x000fe200000010ff */
[----:B------:R-:W-:Y:S06]  /*2420*/  BRA `(.L_x_2139) ;  /* 0x0000000400107947 */ /* 0x000fec0003800000 */
.L_x_2138:
[----:B-----5:R-:W-:Y:S01]  /*2430*/  PRMT R163, R167, 0x7632, R163 ;  /* 0x00007632a7a37816 */ /* 0x020fe200000000a3 */
[-CC-:B------:R-:W-:Y:S01]  /*2440*/  FFMA.FTZ R161, R189, R169.reuse, R170.reuse ;  /* 0x000000a9bda17223 */ /* 0x180fe200000100aa */
[-CC-:B------:R-:W-:Y:S01]  /*2450*/  FFMA.FTZ R174, R196, R169.reuse, R170.reuse ;  /* 0x000000a9c4ae7223 */ /* 0x180fe200000100aa */
[-CC-:B------:R-:W-:Y:S01]  /*2460*/  FFMA.FTZ R172, R198, R169.reuse, R170.reuse ;  /* 0x000000a9c6ac7223 */ /* 0x180fe200000100aa */
[----:B------:R-:W-:Y:S01]  /*2470*/  FFMA.FTZ R160, R197, R169, R170 ;  /* 0x000000a9c5a07223 */ /* 0x000fe200000100aa */
[----:B------:R-:W-:Y:S01]  /*2480*/  SHF.L.U32 R171, R167, 0x10, RZ ;  /* 0x00000010a7ab7819 */ /* 0x000fe200000006ff */
[----:B------:R-:W-:Y:S01]  /*2490*/  FADD.FTZ R167, R194, -R161 ;  /* 0x800000a1c2a77221 */ /* 0x000fe20000010000 */
[----:B------:R-:W-:Y:S01]  /*24a0*/  SHF.L.U32 R176, R163, 0x10, RZ ;  /* 0x00000010a3b07819 */ /* 0x000fe200000006ff */
        /* <DEDUP_REMOVED lines=9> */
[----:B------:R-:W-:Y:S01]  /*2540*/  SHF.L.U32 R166, R166, 0x10, RZ ;  /* 0x00000010a6a67819 */ /* 0x000fe200000006ff */
[-C--:B------:R-:W-:Y:S01]  /*2550*/  FMUL.FTZ R208, R174, R168.reuse ;  /* 0x000000a8aed07220 */ /* 0x080fe20000410000 */
[----:B------:R-:W-:Y:S01]  /*2560*/  FMUL.FTZ R175, R173, R168 ;  /* 0x000000a8adaf7220 */ /* 0x000fe20000410000 */
[----:B------:R-:W-:Y:S01]  /*2570*/  FFMA.FTZ R160, R203, R169, R170 ;  /* 0x000000a9cba07223 */ /* 0x000fe200000100aa */
[----:B------:R-:W-:Y:S01]  /*2580*/  FMUL.FTZ R179, R206, R167 ;  /* 0x000000a7ceb37220 */ /* 0x000fe20000410000 */
[--C-:B------:R-:W-:Y:S01]  /*2590*/  FFMA.FTZ R178, R208, R162, R57.reuse ;  /* 0x000000a2d0b27223 */ /* 0x100fe20000010039 */
[----:B------:R-:W-:Y:S01]  /*25a0*/  FFMA.FTZ R177, R175, R166, R56 ;  /* 0x000000a6afb17223 */ /* 0x000fe20000010038 */
[----:B------:R-:W-:Y:S01]  /*25b0*/  PRMT R57, R165, 0x7632, R57 ;  /* 0x00007632a5397816 */ /* 0x000fe20000000039 */
[-CC-:B------:R-:W-:Y:S01]  /*25c0*/  FFMA.FTZ R56, R207, R169.reuse, R170.reuse ;  /* 0x000000a9cf387223 */ /* 0x180fe200000100aa */
[----:B------:R-:W-:Y:S01]  /*25d0*/  FFMA.FTZ R176, R212, R176, R59 ;  /* 0x000000b0d4b07223 */ /* 0x000fe2000001003b */
[-CC-:B------:R-:W-:Y:S01]  /*25e0*/  FFMA.FTZ R166, R200, R169.reuse, R170.reuse ;  /* 0x000000a9c8a67223 */ /* 0x180fe200000100aa */
[----:B------:R-:W-:Y:S01]  /*25f0*/  FFMA.FTZ R59, R204, R169, R170 ;  /* 0x000000a9cc3b7223 */ /* 0x000fe200000100aa */
[----:B------:R-:W-:Y:S01]  /*2600*/  SHF.L.U32 R167, R57, 0x10, RZ ;  /* 0x0000001039a77819 */ /* 0x000fe200000006ff */
[----:B------:R-:W-:Y:S01]  /*2610*/  FADD.FTZ R161, R201, -R160 ;  /* 0x800000a0c9a17221 */ /* 0x000fe20000010000 */
[----:B------:R-:W-:Y:S01]  /*2620*/  FADD.FTZ R57, R205, -R56 ;  /* 0x80000038cd397221 */ /* 0x000fe20000010000 */
[-C--:B------:R-:W-:Y:S01]  /*2630*/  FMUL.FTZ R209, R179, R168.reuse ;  /* 0x000000a8b3d17220 */ /* 0x080fe20000410000 */
[----:B------:R-:W-:Y:S01]  /*2640*/  FADD.FTZ R163, R199, -R166 ;  /* 0x800000a6c7a37221 */ /* 0x000fe20000010000 */
[----:B------:R-:W-:Y:S01]  /*2650*/  FADD.FTZ R59, R202, -R59 ;  /* 0x8000003bca3b7221 */ /* 0x000fe20000010000 */
[C---:B------:R-:W-:Y:S01]  /*2660*/  FMUL.FTZ R161, R206.reuse, R161 ;  /* 0x000000a1cea17220 */ /* 0x040fe20000410000 */
[C---:B------:R-:W-:Y:S01]  /*2670*/  FMUL.FTZ R57, R206.reuse, R57 ;  /* 0x00000039ce397220 */ /* 0x040fe20000410000 */
[--C-:B------:R-:W-:Y:S01]  /*2680*/  FFMA.FTZ R171, R209, R171, R58.reuse ;  /* 0x000000abd1ab7223 */ /* 0x100fe2000001003a */
[----:B------:R-:W-:Y:S01]  /*2690*/  FMUL.FTZ R166, R206, R163 ;  /* 0x000000a3cea67220 */ /* 0x000fe20000410000 */
[----:B------:R-:W-:Y:S01]  /*26a0*/  PRMT R58, R164, 0x7632, R58 ;  /* 0x00007632a43a7816 */ /* 0x000fe2000000003a */
[----:B------:R-:W-:Y:S01]  /*26b0*/  FMUL.FTZ R160, R206, R59 ;  /* 0x0000003bcea07220 */ /* 0x000fe20000410000 */
[----:B------:R-:W-:Y:S01]  /*26c0*/  SHF.L.U32 R162, R165, 0x10, RZ ;  /* 0x00000010a5a27819 */ /* 0x000fe200000006ff */
[-C--:B------:R-:W-:Y:S01]  /*26d0*/  FMUL.FTZ R165, R161, R168.reuse ;  /* 0x000000a8a1a57220 */ /* 0x080fe20000410000 */
[----:B------:R-:W-:Y:S01]  /*26e0*/  SHF.L.U32 R164, R164, 0x10, RZ ;  /* 0x00000010a4a47819 */ /* 0x000fe200000006ff */
[-C--:B------:R-:W-:Y:S01]  /*26f0*/  FMUL.FTZ R59, R57, R168.reuse ;  /* 0x000000a8393b7220 */ /* 0x080fe20000410000 */
[-C--:B------:R-:W-:Y:S01]  /*2700*/  FMUL.FTZ R172, R166, R168.reuse ;  /* 0x000000a8a6ac7220 */ /* 0x080fe20000410000 */
[----:B------:R-:W-:Y:S01]  /*2710*/  FMUL.FTZ R56, R160, R168 ;  /* 0x000000a8a0387220 */ /* 0x000fe20000410000 */
[----:B------:R-:W-:Y:S01]  /*2720*/  FFMA.FTZ R62, R165, R162, R62 ;  /* 0x000000a2a53e7223 */ /* 0x000fe2000001003e */
[----:B------:R-:W-:Y:S01]  /*2730*/  FFMA.FTZ R60, R59, R164, R60 ;  /* 0x000000a43b3c7223 */ /* 0x000fe2000001003c */
[----:B------:R-:W-:Y:S01]  /*2740*/  FFMA.FTZ R63, R172, R167, R63 ;  /* 0x000000a7ac3f7223 */ /* 0x000fe2000001003f */
[----:B------:R-:W-:Y:S01]  /*2750*/  F2FP.BF16.F32.PACK_AB R162, R174, R173 ;  /* 0x000000adaea2723e */ /* 0x000fe200000010ff */
[----:B------:R-:W-:Y:S01]  /*2760*/  FMUL.FTZ R164, R116, R59 ;  /* 0x0000003b74a47220 */ /* 0x000fe20000410000 */
[----:B------:R-:W-:Y:S01]  /*2770*/  F2FP.BF16.F32.PACK_AB R161, R166, R161 ;  /* 0x000000a1a6a1723e */ /* 0x000fe200000010ff */
        /* <DEDUP_REMOVED lines=12> */
[----:B------:R-:W-:Y:S02]  /*2840*/  F2FP.BF16.F32.PACK_AB R166, R173, R166 ;  /* 0x000000a6ada6723e */ /* 0x000fe400000010ff */
[----:B------:R-:W-:Y:S02]  /*2850*/  F2FP.BF16.F32.PACK_AB R165, R172, R165 ;  /* 0x000000a5aca5723e */ /* 0x000fe400000010ff */
[----:B------:R-:W-:-:S07]  /*2860*/  F2FP.BF16.F32.PACK_AB R164, R59, R164 ;  /* 0x000000a43ba4723e */ /* 0x000fce00000010ff */
.L_x_2139:
        /* <DEDUP_REMOVED lines=11> */
.L_x_2137:
[----:B------:R-:W-:Y:S05]  /*2920*/  BSYNC.RECONVERGENT B1 ;  /* 0x0000000000017941 */ /* 0x000fea0003800200 */
.L_x_2136:
        /* <DEDUP_REMOVED lines=11> */
[C---:B-----5:R-:W-:Y:S01]  /*29e0*/  PRMT R171, R167.reuse, 0x7632, R171 ;  /* 0x00007632a7ab7816 */ /* 0x060fe200000000ab */
[----:B------:R-:W-:Y:S01]  /*29f0*/  FFMA.FTZ R174, R22, R169, R170 ;  /* 0x000000a916ae7223 */ /* 0x000fe200000100aa */
[----:B------:R-:W-:Y:S01]  /*2a00*/  SHF.L.U32 R172, R167, 0x10, RZ ;  /* 0x00000010a7ac7819 */ /* 0x000fe200000006ff */
[----:B------:R-:W-:Y:S01]  /*2a10*/  FADD.FTZ R167, R14, -R163 ;  /* 0x800000a30ea77221 */ /* 0x000fe20000010000 */
[----:B------:R-:W-:Y:S01]  /*2a20*/  FADD.FTZ R161, R12, -R161 ;  /* 0x800000a10ca17221 */ /* 0x000fe20000010000 */
[----:B------:R-:W-:Y:S01]  /*2a30*/  FADD.FTZ R163, R19, -R162 ;  /* 0x800000a213a37221 */ /* 0x000fe20000010000 */
[----:B------:R-:W-:Y:S01]  /*2a40*/  PRMT R160, R166, 0x7632, R160 ;  /* 0x00007632a6a07816 */ /* 0x000fe200000000a0 */
[C---:B------:R-:W-:Y:S01]  /*2a50*/  FMUL.FTZ R211, R206.reuse, R167 ;  /* 0x000000a7ced37220 */ /* 0x040fe20000410000 */
[----:B------:R-:W-:Y:S01]  /*2a60*/  SHF.L.U32 R173, R171, 0x10, RZ ;  /* 0x00000010abad7819 */ /* 0x000fe200000006ff */
[C---:B------:R-:W-:Y:S01]  /*2a70*/  FMUL.FTZ R179, R206.reuse, R161 ;  /* 0x000000a1ceb37220 */ /* 0x040fe20000410000 */
[----:B------:R-:W-:Y:S01]  /*2a80*/  FADD.FTZ R171, R21, -R174 ;  /* 0x800000ae15ab7221 */ /* 0x000fe20000010000 */
[----:B------:R-:W-:Y:S01]  /*2a90*/  FMUL.FTZ R178, R206, R163 ;  /* 0x000000a3ceb27220 */ /* 0x000fe20000410000 */
[----:B------:R-:W-:Y:S01]  /*2aa0*/  SHF.L.U32 R166, R166, 0x10, RZ ;  /* 0x00000010a6a67819 */ /* 0x000fe200000006ff */
[-C--:B------:R-:W-:Y:S01]  /*2ab0*/  FMUL.FTZ R213, R211, R168.reuse ;  /* 0x000000a8d3d57220 */ /* 0x080fe20000410000 */
[----:B------:R-:W-:Y:S01]  /*2ac0*/  SHF.L.U32 R160, R160, 0x10, RZ ;  /* 0x00000010a0a07819 */ /* 0x000fe200000006ff */
[-C--:B------:R-:W-:Y:S01]  /*2ad0*/  FMUL.FTZ R209, R179, R168.reuse ;  /* 0x000000a8b3d17220 */ /* 0x080fe20000410000 */
[----:B------:R-:W-:Y:S01]  /*2ae0*/  FMUL.FTZ R210, R206, R171 ;  /* 0x000000abced27220 */ /* 0x000fe20000410000 */
[----:B------:R-:W-:Y:S01]  /*2af0*/  FMUL.FTZ R208, R178, R168 ;  /* 0x000000a8b2d07220 */ /* 0x000fe20000410000 */
[-CC-:B------:R-:W-:Y:S01]  /*2b00*/  FFMA.FTZ R163, R9, R169.reuse, R170.reuse ;  /* 0x000000a909a37223 */ /* 0x180fe200000100aa */
[-CC-:B------:R-:W-:Y:S01]  /*2b10*/  FFMA.FTZ R174, R18, R169.reuse, R170.reuse ;  /* 0x000000a912ae7223 */ /* 0x180fe200000100aa */
[-CC-:B------:R-:W-:Y:S01]  /*2b20*/  FFMA.FTZ R161, R7, R169.reuse, R170.reuse ;  /* 0x000000a907a17223 */ /* 0x180fe200000100aa */
[----:B------:R-:W-:Y:S01]  /*2b30*/  FFMA.FTZ R162, R16, R169, R170 ;  /* 0x000000a910a27223 */ /* 0x000fe200000100aa */
[----:B------:R-:W-:Y:S01]  /*2b40*/  FFMA.FTZ R50, R213, R172, R50 ;  /* 0x000000acd5327223 */ /* 0x000fe20000010032 */
[----:B------:R-:W-:Y:S01]  /*2b50*/  FFMA.FTZ R48, R209, R166, R48 ;  /* 0x000000a6d1307223 */ /* 0x000fe20000010030 */
[----:B------:R-:W-:Y:S01]  /*2b60*/  FMUL.FTZ R212, R210, R168 ;  /* 0x000000a8d2d47220 */ /* 0x000fe20000410000 */
[----:B------:R-:W-:Y:S01]  /*2b70*/  FFMA.FTZ R49, R208, R160, R49 ;  /* 0x000000a0d0317223 */ /* 0x000fe20000010031 */
[----:B------:R-:W-:Y:S01]  /*2b80*/  PRMT R166, R165, 0x7632, R166 ;  /* 0x00007632a5a67816 */ /* 0x000fe200000000a6 */
[----:B------:R-:W-:Y:S01]  /*2b90*/  FADD.FTZ R167, R17, -R174 ;  /* 0x800000ae11a77221 */ /* 0x000fe20000010000 */
[----:B------:R-:W-:Y:S01]  /*2ba0*/  SHF.L.U32 R172, R165, 0x10, RZ ;  /* 0x00000010a5ac7819 */ /* 0x000fe200000006ff */
[----:B------:R-:W-:Y:S01]  /*2bb0*/  FADD.FTZ R165, R10, -R163 ;  /* 0x800000a30aa57221 */ /* 0x000fe20000010000 */
[----:B------:R-:W-:Y:S01]  /*2bc0*/  PRMT R160, R164, 0x7632, R160 ;  /* 0x00007632a4a07816 */ /* 0x000fe200000000a0 */
[----:B------:R-:W-:Y:S01]  /*2bd0*/  FADD.FTZ R161, R8, -R161 ;  /* 0x800000a108a17221 */ /* 0x000fe20000010000 */
[----:B------:R-:W-:Y:S01]  /*2be0*/  FADD.FTZ R163, R15, -R162 ;  /* 0x800000a20fa37221 */ /* 0x000fe20000010000 */
[----:B------:R-:W-:Y:S01]  /*2bf0*/  FFMA.FTZ R51, R212, R173, R51 ;  /* 0x000000add4337223 */ /* 0x000fe20000010033 */
[----:B------:R-:W-:Y:S01]  /*2c00*/  SHF.L.U32 R171, R160, 0x10, RZ ;  /* 0x00000010a0ab7819 */ /* 0x000fe200000006ff */
[C---:B------:R-:W-:Y:S01]  /*2c10*/  FMUL.FTZ R173, R206.reuse, R165 ;  /* 0x000000a5cead7220 */ /* 0x040fe20000410000 */
[C---:B------:R-:W-:Y:S01]  /*2c20*/  FMUL.FTZ R174, R206.reuse, R167 ;  /* 0x000000a7ceae7220 */ /* 0x040fe20000410000 */
[C---:B------:R-:W-:Y:S01]  /*2c30*/  FMUL.FTZ R165, R206.reuse, R161 ;  /* 0x000000a1cea57220 */ /* 0x040fe20000410000 */
        /* <DEDUP_REMOVED lines=28> */
.L_x_2142:
[-CC-:B------:R-:W-:Y:S01]  /*2e00*/  FFMA.FTZ R172, R22, R169.reuse, R170.reuse ;  /* 0x000000a916ac7223 */ /* 0x180fe200000100aa */
[-CC-:B------:R-:W-:Y:S01]  /*2e10*/  FFMA.FTZ R171, R13, R169.reuse, R170.reuse ;  /* 0x000000a90dab7223 */ /* 0x180fe200000100aa */
[----:B------:R-:W-:Y:S02]  /*2e20*/  FFMA.FTZ R174, R20, R169, R170 ;  /* 0x000000a914ae7223 */ /* 0x000fe400000100aa */
[--C-:B------:R-:W-:Y:S01]  /*2e30*/  FADD.FTZ R173, R21, -R172.reuse ;  /* 0x800000ac15ad7221 */ /* 0x100fe20000010000 */
[----:B------:R-:W-:Y:S01]  /*2e40*/  FADD.FTZ R171, R14, -R171 ;  /* 0x800000ab0eab7221 */ /* 0x000fe20000010000 */
[C---:B-----5:R-:W-:Y:S02]  /*2e50*/  PRMT R172, R167.reuse, 0x7632, R172 ;  /* 0x00007632a7ac7816 */ /* 0x060fe400000000ac */
[C---:B------:R-:W-:Y:S01]  /*2e60*/  FMUL.FTZ R175, R206.reuse, R173 ;  /* 0x000000adceaf7220 */ /* 0x040fe20000410000 */
[----:B------:R-:W-:Y:S01]  /*2e70*/  FMUL.FTZ R171, R206, R171 ;  /* 0x000000abceab7220 */ /* 0x000fe20000410000 */
[----:B------:R-:W-:Y:S01]  /*2e80*/  SHF.L.U32 R173, R167, 0x10, RZ ;  /* 0x00000010a7ad7819 */ /* 0x000fe200000006ff */
[-CC-:B------:R-:W-:Y:S01]  /*2e90*/  FFMA.FTZ R167, R11, R169.reuse, R170.reuse ;  /* 0x000000a90ba77223 */ /* 0x180fe200000100aa */
[----:B------:R-:W-:Y:S01]  /*2ea0*/  SHF.L.U32 R172, R172, 0x10, RZ ;  /* 0x00000010acac7819 */ /* 0x000fe200000006ff */
[-C--:B------:R-:W-:Y:S01]  /*2eb0*/  FMUL.FTZ R179, R171, R168.reuse ;  /* 0x000000a8abb37220 */ /* 0x080fe20000410000 */
[----:B------:R-:W-:Y:S01]  /*2ec0*/  FMUL.FTZ R178, R175, R168 ;  /* 0x000000a8afb27220 */ /* 0x000fe20000410000 */
[----:B------:R-:W-:Y:S01]  /*2ed0*/  FADD.FTZ R171, R12, -R167 ;  /* 0x800000a70cab7221 */ /* 0x000fe20000010000 */
[----:B------:R-:W-:Y:S01]  /*2ee0*/  FFMA.FTZ R167, R9, R169, R170 ;  /* 0x000000a909a77223 */ /* 0x000fe200000100aa */
[----:B------:R-:W-:Y:S01]  /*2ef0*/  FFMA.FTZ R50, R179, R173, R50 ;  /* 0x000000adb3327223 */ /* 0x000fe20000010032 */
[----:B------:R-:W-:Y:S01]  /*2f00*/  FADD.FTZ R173, R19, -R174 ;  /* 0x800000ae13ad7221 */ /* 0x000fe20000010000 */
[----:B------:R-:W-:Y:S01]  /*2f10*/  FMUL.FTZ R171, R206, R171 ;  /* 0x000000abceab7220 */ /* 0x000fe20000410000 */
[----:B------:R-:W-:Y:S01]  /*2f20*/  FFMA.FTZ R51, R178, R172, R51 ;  /* 0x000000acb2337223 */ /* 0x000fe20000010033 */
[----:B------:R-:W-:Y:S01]  /*2f30*/  PRMT R172, R166, 0x7632, R172 ;  /* 0x00007632a6ac7816 */ /* 0x000fe200000000ac */
[----:B------:R-:W-:Y:S01]  /*2f40*/  FADD.FTZ R167, R10, -R167 ;  /* 0x800000a70aa77221 */ /* 0x000fe20000010000 */
[----:B------:R-:W-:Y:S01]  /*2f50*/  SHF.L.U32 R166, R166, 0x10, RZ ;  /* 0x00000010a6a67819 */ /* 0x000fe200000006ff */
[C---:B------:R-:W-:Y:S01]  /*2f60*/  FMUL.FTZ R173, R206.reuse, R173 ;  /* 0x000000adcead7220 */ /* 0x040fe20000410000 */
[-C--:B------:R-:W-:Y:S01]  /*2f70*/  FMUL.FTZ R177, R171, R168.reuse ;  /* 0x000000a8abb17220 */ /* 0x080fe20000410000 */
[----:B------:R-:W-:Y:S01]  /*2f80*/  FMUL.FTZ R167, R206, R167 ;  /* 0x000000a7cea77220 */ /* 0x000fe20000410000 */
[----:B------:R-:W-:Y:S01]  /*2f90*/  SHF.L.U32 R172, R172, 0x10, RZ ;  /* 0x00000010acac7819 */ /* 0x000fe200000006ff */
[----:B------:R-:W-:Y:S01]  /*2fa0*/  FMUL.FTZ R176, R173, R168 ;  /* 0x000000a8adb07220 */ /* 0x000fe20000410000 */
[----:B------:R-:W-:Y:S01]  /*2fb0*/  FFMA.FTZ R48, R177, R166, R48 ;  /* 0x000000a6b1307223 */ /* 0x000fe20000010030 */
[----:B------:R-:W-:Y:S01]  /*2fc0*/  SHF.L.U32 R166, R165, 0x10, RZ ;  /* 0x00000010a5a67819 */ /* 0x000fe200000006ff */
[----:B------:R-:W-:Y:S01]  /*2fd0*/  FMUL.FTZ R173, R167, R168 ;  /* 0x000000a8a7ad7220 */ /* 0x000fe20000410000 */
[----:B------:R-:W-:Y:S01]  /*2fe0*/  FFMA.FTZ R49, R176, R172, R49 ;  /* 0x000000acb0317223 */ /* 0x000fe20000010031 */
[-CC-:B------:R-:W-:Y:S01]  /*2ff0*/  FFMA.FTZ R172, R18, R169.reuse, R170.reuse ;  /* 0x000000a912ac7223 */ /* 0x180fe200000100aa */
[-C--:B------:R-:W-:Y:S01]  /*3000*/  FFMA.FTZ R167, R7, R169.reuse, R170 ;  /* 0x000000a907a77223 */ /* 0x080fe200000100aa */
[----:B------:R-:W-:Y:S01]  /*3010*/  FFMA.FTZ R54, R173, R166, R54 ;  /* 0x000000a6ad367223 */ /* 0x000fe20000010036 */
[----:B------:R-:W-:Y:S01]  /*3020*/  PRMT R171, R165, 0x7632, R171 ;  /* 0x00007632a5ab7816 */ /* 0x000fe200000000ab */
[----:B------:R-:W-:Y:S01]  /*3030*/  FFMA.FTZ R166, R16, R169, R170 ;  /* 0x000000a910a67223 */ /* 0x000fe200000100aa */
[----:B------:R-:W-:Y:S01]  /*3040*/  FADD.FTZ R175, R17, -R172 ;  /* 0x800000ac11af7221 */ /* 0x000fe20000010000 */
[----:B------:R-:W-:Y:S01]  /*3050*/  FADD.FTZ R167, R8, -R167 ;  /* 0x800000a708a77221 */ /* 0x000fe20000010000 */
[----:B------:R-:W-:Y:S01]  /*3060*/  SHF.L.U32 R172, R171, 0x10, RZ ;  /* 0x00000010abac7819 */ /* 0x000fe200000006ff */
[----:B------:R-:W-:Y:S01]  /*3070*/  FADD.FTZ R171, R15, -R166 ;  /* 0x800000a60fab7221 */ /* 0x000fe20000010000 */
[C---:B------:R-:W-:Y:S01]  /*3080*/  FMUL.FTZ R175, R206.reuse, R175 ;  /* 0x000000afceaf7220 */ /* 0x040fe20000410000 */
[----:B------:R-:W-:Y:S01]  /*3090*/  FMUL.FTZ R167, R206, R167 ;  /* 0x000000a7cea77220 */ /* 0x000fe20000410000 */
[----:B------:R-:W-:Y:S01]  /*30a0*/  SHF.L.U32 R165, R164, 0x10, RZ ;  /* 0x00000010a4a57819 */ /* 0x000fe200000006ff */
[----:B------:R-:W-:Y:S01]  /*30b0*/  FMUL.FTZ R171, R206, R171 ;  /* 0x000000abceab7220 */ /* 0x000fe20000410000 */
[-C--:B------:R-:W-:Y:S01]  /*30c0*/  FMUL.FTZ R174, R175, R168.reuse ;  /* 0x000000a8afae7220 */ /* 0x080fe20000410000 */
[-C--:B------:R-:W-:Y:S01]  /*30d0*/  FMUL.FTZ R167, R167, R168.reuse ;  /* 0x000000a8a7a77220 */ /* 0x080fe20000410000 */
[----:B------:R-:W-:Y:S01]  /*30e0*/  PRMT R164, R164, 0x7632, R164 ;  /* 0x00007632a4a47816 */ /* 0x000fe200000000a4 */
[----:B------:R-:W-:Y:S01]  /*30f0*/  FMUL.FTZ R166, R171, R168 ;  /* 0x000000a8aba67220 */ /* 0x000fe20000410000 */
[----:B------:R-:W-:Y:S01]  /*3100*/  FFMA.FTZ R55, R174, R172, R55 ;  /* 0x000000acae377223 */ /* 0x000fe20000010037 */
[----:B------:R-:W-:Y:S01]  /*3110*/  FFMA.FTZ R52, R167, R165, R52 ;  /* 0x000000a5a7347223 */ /* 0x000fe20000010034 */
[----:B------:R-:W-:Y:S01]  /*3120*/  SHF.L.U32 R165, R164, 0x10, RZ ;  /* 0x00000010a4a57819 */ /* 0x000fe200000006ff */
        /* <DEDUP_REMOVED lines=12> */
[----:B------:R-:W-:-:S07]  /*31f0*/  F2FP.BF16.F32.PACK_AB R164, R173, R164 ;  /* 0x000000a4ada4723e */ /* 0x000fce00000010ff */
.L_x_2143:
[----:B------:R-:W0:Y:S01]  /*3200*/  @P0 LDC.64 R174, c[0x0][0x478] ;  /* 0x00011e00ffae0b82 */ /* 0x000e220000000a00 */
[----:B------:R-:W-:-:S07]  /*3210*/  MOV R53, R171 ;  /* 0x000000ab00357202 */ /* 0x000fce0000000f00 */
[----:B------:R-:W1:Y:S01]  /*3220*/  LDC.64 R172, c[0x0][0x468] ;  /* 0x00011a00ffac7b82 */ /* 0x000e620000000a00 */
[----:B0-----:R-:W-:-:S05]  /*3230*/  @P0 IMAD.WIDE.U32 R174, R6, 0x10, R174 ;  /* 0x0000001006ae0825 */ /* 0x001fca00078e00ae */
[----:B------:R2:W-:Y:S01]  /*3240*/  @P0 STG.E.128 desc[UR4][R174.64], R160 ;  /* 0x000000a0ae000986 */ /* 0x0005e2000c101d04 */
[C---:B-1----:R-:W-:Y:S01]  /*3250*/  IMAD.WIDE.U32 R172, R6.reuse, 0x10, R172 ;  /* 0x0000001006ac7825 */ /* 0x042fe200078e00ac */
[----:B------:R-:W-:-:S04]  /*3260*/  IADD3 R6, PT, PT, R6, 0x100, RZ ;  /* 0x0000010006067810 */ /* 0x000fc80007ffe0ff */
[----:B------:R2:W-:Y:S03]  /*3270*/  STG.E.128 desc[UR4][R172.64], R164 ;  /* 0x000000a4ac007986 */ /* 0x0005e6000c101d04 */
.L_x_2141:
[----:B------:R-:W-:Y:S05]  /*3280*/  BSYNC.RECONVERGENT B1 ;  /* 0x0000000000017941 */ /* 0x000fea0003800200 */
.L_x_2140:
        /* <DEDUP_REMOVED lines=12> */
[-C--:B------:R-:W-:Y:S01]  /*3350*/  FFMA.FTZ R161, R23, R169.reuse, R170 ;  /* 0x000000a917a17223 */ /* 0x080fe200000100aa */
[C---:B-----5:R-:W-:Y:S01]  /*3360*/  PRMT R178, R167.reuse, 0x7632, R178 ;  /* 0x00007632a7b27816 */ /* 0x060fe200000000b2 */
[----:B------:R-:W-:Y:S01]  /*3370*/  FADD.FTZ R177, R182, -R177 ;  /* 0x800000b1b6b17221 */ /* 0x000fe20000010000 */
[----:B------:R-:W-:Y:S01]  /*3380*/  SHF.L.U32 R208, R167, 0x10, RZ ;  /* 0x00000010a7d07819 */ /* 0x000fe200000006ff */
[----:B------:R-:W-:Y:S01]  /*3390*/  FADD.FTZ R167, R25, -R176 ;  /* 0x800000b019a77221 */ /* 0x000fe20000010000 */
[----:B------:R-:W-:Y:S01]  /*33a0*/  PRMT R173, R166, 0x7632, R173 ;  /* 0x00007632a6ad7816 */ /* 0x000fe200000000ad */
[----:B------:R-:W-:Y:S01]  /*33b0*/  FADD.FTZ R171, R190, -R171 ;  /* 0x800000abbeab7221 */ /* 0x000fe20000010000 */
[----:B------:R-:W-:Y:S01]  /*33c0*/  SHF.L.U32 R174, R166, 0x10, RZ ;  /* 0x00000010a6ae7819 */ /* 0x000fe200000006ff */
[----:B------:R-:W-:Y:S01]  /*33d0*/  FADD.FTZ R175, R24, -R175 ;  /* 0x800000af18af7221 */ /* 0x000fe20000010000 */
[C---:B------:R-:W-:Y:S01]  /*33e0*/  PRMT R162, R165.reuse, 0x7632, R162 ;  /* 0x00007632a5a27816 */ /* 0x040fe200000000a2 */
[-CC-:B------:R-:W-:Y:S01]  /*33f0*/  FFMA.FTZ R172, R180, R169.reuse, R170.reuse ;  /* 0x000000a9b4ac7223 */ /* 0x180fe200000100aa */
[----:B------:R-:W-:Y:S01]  /*3400*/  SHF.L.U32 R166, R165, 0x10, RZ ;  /* 0x00000010a5a67819 */ /* 0x000fe200000006ff */
[----:B------:R-:W-:Y:S01]  /*3410*/  FADD.FTZ R165, R188, -R163 ;  /* 0x800000a3bca57221 */ /* 0x000fe20000010000 */
[----:B------:R-:W-:Y:S01]  /*3420*/  FFMA.FTZ R170, R192, R169, R170 ;  /* 0x000000a9c0aa7223 */ /* 0x000fe200000100aa */
[----:B------:R-:W-:Y:S01]  /*3430*/  FADD.FTZ R161, R186, -R161 ;  /* 0x800000a1baa17221 */ /* 0x000fe20000010000 */
[C---:B------:R-:W-:Y:S01]  /*3440*/  FMUL.FTZ R209, R206.reuse, R177 ;  /* 0x000000b1ced17220 */ /* 0x040fe20000410000 */
[C---:B------:R-:W-:Y:S01]  /*3450*/  FMUL.FTZ R177, R206.reuse, R167 ;  /* 0x000000a7ceb17220 */ /* 0x040fe20000410000 */
[C---:B------:R-:W-:Y:S01]  /*3460*/  FMUL.FTZ R171, R206.reuse, R171 ;  /* 0x000000abceab7220 */ /* 0x040fe20000410000 */
[C---:B------:R-:W-:Y:S01]  /*3470*/  FMUL.FTZ R176, R206.reuse, R175 ;  /* 0x000000afceb07220 */ /* 0x040fe20000410000 */
[----:B------:R-:W-:Y:S01]  /*3480*/  FADD.FTZ R169, R27, -R172 ;  /* 0x800000ac1ba97221 */ /* 0x000fe20000010000 */
[C---:B------:R-:W-:Y:S01]  /*3490*/  FMUL.FTZ R167, R206.reuse, R165 ;  /* 0x000000a5cea77220 */ /* 0x040fe20000410000 */
[----:B------:R-:W-:Y:S01]  /*34a0*/  FADD.FTZ R163, R181, -R170 ;  /* 0x800000aab5a37221 */ /* 0x000fe20000010000 */
[----:B------:R-:W-:Y:S01]  /*34b0*/  FMUL.FTZ R165, R206, R161 ;  /* 0x000000a1cea57220 */ /* 0x000fe20000410000 */
[----:B------:R-:W-:Y:S01]  /*34c0*/  SHF.L.U32 R161, R178, 0x10, RZ ;  /* 0x00000010b2a17819 */ /* 0x000fe200000006ff */
[-C--:B------:R-:W-:Y:S01]  /*34d0*/  FMUL.FTZ R175, R171, R168.reuse ;  /* 0x000000a8abaf7220 */ /* 0x080fe20000410000 */
[----:B------:R-:W-:Y:S01]  /*34e0*/  SHF.L.U32 R173, R173, 0x10, RZ ;  /* 0x00000010adad7819 */ /* 0x000fe200000006ff */
[----:B------:R-:W-:Y:S01]  /*34f0*/  FMUL.FTZ R178, R176, R168 ;  /* 0x000000a8b0b27220 */ /* 0x000fe20000410000 */
[----:B------:R-:W-:Y:S01]  /*3500*/  PRMT R160, R164, 0x7632, R160 ;  /* 0x00007632a4a07816 */ /* 0x000fe200000000a0 */
[C---:B------:R-:W-:Y:S01]  /*3510*/  FMUL.FTZ R170, R206.reuse, R169 ;  /* 0x000000a9ceaa7220 */ /* 0x040fe20000410000 */
[----:B------:R-:W-:Y:S01]  /*3520*/  FMUL.FTZ R206, R206, R163 ;  /* 0x000000a3cece7220 */ /* 0x000fe20000410000 */
[----:B------:R-:W-:Y:S01]  /*3530*/  SHF.L.U32 R164, R164, 0x10, RZ ;  /* 0x00000010a4a47819 */ /* 0x000fe200000006ff */
[----:B------:R-:W-:Y:S01]  /*3540*/  FFMA.FTZ R172, R175, R174, R40 ;  /* 0x000000aeafac7223 */ /* 0x000fe20000010028 */
[----:B------:R-:W-:Y:S01]  /*3550*/  FFMA.FTZ R173, R178, R173, R41 ;  /* 0x000000adb2ad7223 */ /* 0x000fe20000010029 */
[-C--:B------:R-:W-:Y:S01]  /*3560*/  FMUL.FTZ R210, R209, R168.reuse ;  /* 0x000000a8d1d27220 */ /* 0x080fe20000410000 */
[-C--:B------:R-:W-:Y:S01]  /*3570*/  FMUL.FTZ R179, R177, R168.reuse ;  /* 0x000000a8b1b37220 */ /* 0x080fe20000410000 */
        /* <DEDUP_REMOVED lines=10> */
[----:B------:R-:W-:Y:S01]  /*3620*/  FFMA.FTZ R46, R168, R160, R45 ;  /* 0x000000a0a82e7223 */ /* 0x000fe2000001002d */
[----:B------:R-:W-:Y:S01]  /*3630*/  F2FP.BF16.F32.PACK_AB R161, R170, R167 ;  /* 0x000000a7aaa1723e */ /* 0x000fe200000010ff */
        /* <DEDUP_REMOVED lines=17> */
.L_x_2145:
        /* <DEDUP_REMOVED lines=10> */
[----:B-----5:R-:W-:Y:S01]  /*37f0*/  PRMT R210, R167, 0x7632, R210 ;  /* 0x00007632a7d27816 */ /* 0x020fe200000000d2 */
[----:B------:R-:W-:Y:S01]  /*3800*/  FADD.FTZ R209, R25, -R208 ;  /* 0x800000d019d17221 */ /* 0x000fe20000010000 */
[----:B------:R-:W-:Y:S01]  /*3810*/  SHF.L.U32 R211, R167, 0x10, RZ ;  /* 0x00000010a7d37819 */ /* 0x000fe200000006ff */
[----:B------:R-:W-:Y:S01]  /*3820*/  FADD.FTZ R179, R24, -R177 ;  /* 0x800000b118b37221 */ /* 0x000fe20000010000 */
[----:B------:R-:W-:Y:S01]  /*3830*/  FADD.FTZ R173, R188, -R173 ;  /* 0x800000adbcad7221 */ /* 0x000fe20000010000 */
[----:B------:R-:W-:Y:S01]  /*3840*/  FADD.FTZ R169, R27, -R172 ;  /* 0x800000ac1ba97221 */ /* 0x000fe20000010000 */
[----:B------:R-:W-:Y:S01]  /*3850*/  FADD.FTZ R171, R186, -R171 ;  /* 0x800000abbaab7221 */ /* 0x000fe20000010000 */
[----:B------:R-:W-:Y:S01]  /*3860*/  FADD.FTZ R167, R181, -R170 ;  /* 0x800000aab5a77221 */ /* 0x000fe20000010000 */
[----:B------:R-:W-:Y:S01]  /*3870*/  PRMT R176, R166, 0x7632, R176 ;  /* 0x00007632a6b07816 */ /* 0x000fe200000000b0 */
[----:B------:R-:W-:Y:S01]  /*3880*/  FMUL.FTZ R177, R206, R175 ;  /* 0x000000afceb17220 */ /* 0x000fe20000410000 */
[----:B------:R-:W-:Y:S01]  /*3890*/  SHF.L.U32 R178, R166, 0x10, RZ ;  /* 0x00000010a6b27819 */ /* 0x000fe200000006ff */
[C---:B------:R-:W-:Y:S01]  /*38a0*/  FMUL.FTZ R213, R206.reuse, R213 ;  /* 0x000000d5ced57220 */ /* 0x040fe20000410000 */
[C---:B------:R-:W-:Y:S01]  /*38b0*/  PRMT R166, R165.reuse, 0x7632, R166 ;  /* 0x00007632a5a67816 */ /* 0x040fe200000000a6 */
[C---:B------:R-:W-:Y:S01]  /*38c0*/  FMUL.FTZ R209, R206.reuse, R209 ;  /* 0x000000d1ced17220 */ /* 0x040fe20000410000 */
[C---:B------:R-:W-:Y:S01]  /*38d0*/  FMUL.FTZ R179, R206.reuse, R179 ;  /* 0x000000b3ceb37220 */ /* 0x040fe20000410000 */
[C---:B------:R-:W-:Y:S01]  /*38e0*/  FMUL.FTZ R173, R206.reuse, R173 ;  /* 0x000000adcead7220 */ /* 0x040fe20000410000 */
[C---:B------:R-:W-:Y:S01]  /*38f0*/  FMUL.FTZ R175, R206.reuse, R169 ;  /* 0x000000a9ceaf7220 */ /* 0x040fe20000410000 */
[C---:B------:R-:W-:Y:S01]  /*3900*/  FMUL.FTZ R171, R206.reuse, R171 ;  /* 0x000000abceab7220 */ /* 0x040fe20000410000 */
        /* <DEDUP_REMOVED lines=9> */
[-C--:B------:R-:W-:Y:S01]  /*39a0*/  FMUL.FTZ R206, R179, R168.reuse ;  /* 0x000000a8b3ce7220 */ /* 0x080fe20000410000 */
[----:B------:R-:W-:Y:S01]  /*39b0*/  SHF.L.U32 R166, R166, 0x10, RZ ;  /* 0x00000010a6a67819 */ /* 0x000fe200000006ff */
[-C--:B------:R-:W-:Y:S01]  /*39c0*/  FMUL.FTZ R169, R173, R168.reuse ;  /* 0x000000a8ada97220 */ /* 0x080fe20000410000 */
        /* <DEDUP_REMOVED lines=18> */
[----:B------:R-:W-:Y:S01]  /*3af0*/  FFMA.FTZ R42, R209, R211, R42 ;  /* 0x000000d3d12a7223 */ /* 0x000fe2000001002a */
[----:B------:R-:W-:Y:S01]  /*3b00*/  FFMA.FTZ R172, R177, R178, R40 ;  /* 0x000000b2b1ac7223 */ /* 0x000fe20000010028 */
[----:B------:R-:W-:-:S02]  /*3b10*/  F2FP.BF16.F32.PACK_AB R167, R208, R167 ;  /* 0x000000a7d0a7723e */ /* 0x000fc400000010ff */
[----:B------:R-:W-:Y:S02]  /*3b20*/  F2FP.BF16.F32.PACK_AB R166, R175, R166 ;  /* 0x000000a6afa6723e */ /* 0x000fe400000010ff */
[----:B------:R-:W-:Y:S02]  /*3b30*/  F2FP.BF16.F32.PACK_AB R165, R170, R169 ;  /* 0x000000a9aaa5723e */ /* 0x000fe400000010ff */
[----:B------:R-:W-:-:S07]  /*3b40*/  F2FP.BF16.F32.PACK_AB R164, R41, R164 ;  /* 0x000000a429a4723e */ /* 0x000fce00000010ff */
.L_x_2146:
[----:B------:R-:W0:Y:S01]  /*3b50*/  @P0 LDC.64 R168, c[0x0][0x478] ;  /* 0x00011e00ffa80b82 */ /* 0x000e220000000a00 */
[----:B------:R-:W-:Y:S02]  /*3b60*/  MOV R45, R46 ;  /* 0x0000002e002d7202 */ /* 0x000fe40000000f00 */
[----:B------:R-:W-:-:S05]  /*3b70*/  MOV R46, R174 ;  /* 0x000000ae002e7202 */ /* 0x000fca0000000f00 */
[----:B------:R-:W1:Y:S01]  /*3b80*/  LDC.64 R40, c[0x0][0x468] ;  /* 0x00011a00ff287b82 */ /* 0x000e620000000a00 */
[----:B0-----:R-:W-:-:S05]  /*3b90*/  @P0 IMAD.WIDE.U32 R168, R6, 0x10, R168 ;  /* 0x0000001006a80825 */ /* 0x001fca00078e00a8 */
[----:B------:R3:W-:Y:S01]  /*3ba0*/  @P0 STG.E.128 desc[UR4][R168.64], R160 ;  /* 0x000000a0a8000986 */ /* 0x0007e2000c101d04 */
[----:B-1----:R-:W-:Y:S01]  /*3bb0*/  IMAD.WIDE.U32 R170, R6, 0x10, R40 ;  /* 0x0000001006aa7825 */ /* 0x002fe200078e0028 */
[----:B------:R-:W-:Y:S02]  /*3bc0*/  MOV R40, R172 ;  /* 0x000000ac00287202 */ /* 0x000fe40000000f00 */
[----:B------:R-:W-:Y:S02]  /*3bd0*/  MOV R41, R173 ;  /* 0x000000ad00297202 */ /* 0x000fe40000000f00 */
[----:B------:R3:W-:Y:S01]  /*3be0*/  STG.E.128 desc[UR4][R170.64], R164 ;  /* 0x000000a4aa007986 */ /* 0x0007e2000c101d04 */
[----:B------:R-:W-:Y:S05]  /*3bf0*/  BRA `(.L_x_2144) ;  /* 0x0000002000047947 */ /* 0x000fea0003800000 */
.L_x_2135:
        /* <DEDUP_REMOVED lines=16> */
[----:B------:R-:W-:Y:S01]  /*3d00*/  SHF.L.U32 R171, R36, 0x10, RZ ;  /* 0x0000001024ab7819 */ /* 0x000fe200000006ff */
[----:B------:R-:W-:Y:S01]  /*3d10*/  FADD.FTZ R210, R201, -R210 ;  /* 0x800000d2c9d27221 */ /* 0x000fe20000010000 */
[----:B------:R-:W-:Y:S01]  /*3d20*/  SHF.L.U32 R173, R173, 0x10, RZ ;  /* 0x00000010adad7819 */ /* 0x000fe200000006ff */
[----:B------:R-:W-:Y:S01]  /*3d30*/  FADD.FTZ R166, R205, -R166 ;  /* 0x800000a6cda67221 */ /* 0x000fe20000010000 */
[----:B------:R-:W-:Y:S01]  /*3d40*/  SHF.L.U32 R179, R172, 0x10, RZ ;  /* 0x00000010acb37819 */ /* 0x000fe200000006ff */
[----:B------:R-:W-:Y:S01]  /*3d50*/  FADD.FTZ R172, R202, -R209 ;  /* 0x800000d1caac7221 */ /* 0x000fe20000010000 */
[----:B------:R-:W-:Y:S01]  /*3d60*/  SHF.L.U32 R209, R38, 0x10, RZ ;  /* 0x0000001026d17819 */ /* 0x000fe200000006ff */
[C---:B------:R-:W-:Y:S01]  /*3d70*/  FFMA.FTZ R171, R206.reuse, R166, R171 ;  /* 0x000000a6ceab7223 */ /* 0x040fe200000100ab */
[-CC-:B------:R-:W-:Y:S01]  /*3d80*/  FFMA.FTZ R166, R197, R169.reuse, R170.reuse ;  /* 0x000000a9c5a67223 */ /* 0x180fe200000100aa */
[----:B------:R-:W-:Y:S01]  /*3d90*/  FFMA.FTZ R173, R206, R172, R173 ;  /* 0x000000accead7223 */ /* 0x000fe200000100ad */
[-C--:B------:R-:W-:Y:S01]  /*3da0*/  FFMA.FTZ R172, R198, R169.reuse, R170 ;  /* 0x000000a9c6ac7223 */ /* 0x080fe200000100aa */
[----:B------:R-:W-:Y:S01]  /*3db0*/  SHF.L.U32 R211, R211, 0x10, RZ ;  /* 0x00000010d3d37819 */ /* 0x000fe200000006ff */
[----:B------:R-:W-:Y:S01]  /*3dc0*/  FADD.FTZ R166, R195, -R166 ;  /* 0x800000a6c3a67221 */ /* 0x000fe20000010000 */
[----:B------:R-:W-:Y:S01]  /*3dd0*/  SHF.L.U32 R177, R37, 0x10, RZ ;  /* 0x0000001025b17819 */ /* 0x000fe200000006ff */
[----:B------:R-:W-:Y:S01]  /*3de0*/  FADD.FTZ R172, R193, -R172 ;  /* 0x800000acc1ac7221 */ /* 0x000fe20000010000 */
[----:B------:R-:W-:Y:S01]  /*3df0*/  FADD.FTZ R212, R199, -R212 ;  /* 0x800000d4c7d47221 */ /* 0x000fe20000010000 */
[----:B------:R-:W-:Y:S01]  /*3e00*/  FFMA.FTZ R209, R206, R166, R209 ;  /* 0x000000a6ced17223 */ /* 0x000fe200000100d1 */
[-CC-:B------:R-:W-:Y:S01]  /*3e10*/  FFMA.FTZ R166, R196, R169.reuse, R170.reuse ;  /* 0x000000a9c4a67223 */ /* 0x180fe200000100aa */
[----:B------:R-:W-:Y:S01]  /*3e20*/  FFMA.FTZ R217, R189, R169, R170 ;  /* 0x000000a9bdd97223 */ /* 0x000fe200000100aa */
[----:B------:R-:W-:Y:S01]  /*3e30*/  PRMT R174, R164, 0x7632, R174 ;  /* 0x00007632a4ae7816 */ /* 0x000fe200000000ae */
[C---:B------:R-:W-:Y:S01]  /*3e40*/  FFMA.FTZ R211, R206.reuse, R172, R211 ;  /* 0x000000acced37223 */ /* 0x040fe200000100d3 */
[----:B------:R-:W-:Y:S01]  /*3e50*/  SHF.L.U32 R215, R215, 0x10, RZ ;  /* 0x00000010d7d77819 */ /* 0x000fe200000006ff */
[C---:B------:R-:W-:Y:S01]  /*3e60*/  FFMA.FTZ R177, R206.reuse, R210, R177 ;  /* 0x000000d2ceb17223 */ /* 0x040fe200000100b1 */
[----:B------:R-:W-:Y:S01]  /*3e70*/  SHF.L.U32 R213, R39, 0x10, RZ ;  /* 0x0000001027d57819 */ /* 0x000fe200000006ff */
[----:B------:R-:W-:Y:S01]  /*3e80*/  FADD.FTZ R172, R191, -R166 ;  /* 0x800000a6bfac7221 */ /* 0x000fe20000010000 */
[----:B------:R-:W-:Y:S01]  /*3e90*/  FFMA.FTZ R179, R206, R212, R179 ;  /* 0x000000d4ceb37223 */ /* 0x000fe200000100b3 */
[----:B------:R-:W-:Y:S01]  /*3ea0*/  FADD.FTZ R210, R194, -R217 ;  /* 0x800000d9c2d27221 */ /* 0x000fe20000010000 */
[----:B------:R-:W-:Y:S01]  /*3eb0*/  SHF.L.U32 R174, R174, 0x10, RZ ;  /* 0x00000010aeae7819 */ /* 0x000fe200000006ff */
[----:B------:R-:W-:Y:S01]  /*3ec0*/  FMUL.FTZ R166, R173, R168 ;  /* 0x000000a8ada67220 */ /* 0x000fe20000410000 */
[----:B------:R-:W-:Y:S01]  /*3ed0*/  FFMA.FTZ R215, R206, R172, R215 ;  /* 0x000000acced77223 */ /* 0x000fe200000100d7 */
[----:B------:R-:W-:Y:S01]  /*3ee0*/  SHF.L.U32 R176, R176, 0x10, RZ ;  /* 0x00000010b0b07819 */ /* 0x000fe200000006ff */
[----:B------:R-:W-:Y:S01]  /*3ef0*/  FFMA.FTZ R213, R206, R210, R213 ;  /* 0x000000d2ced57223 */ /* 0x000fe200000100d5 */
[----:B------:R-:W-:Y:S01]  /*3f00*/  FMUL.FTZ R172, R179, R168 ;  /* 0x000000a8b3ac7220 */ /* 0x000fe20000410000 */
[----:B------:R-:W-:Y:S01]  /*3f10*/  SHF.L.U32 R175, R164, 0x10, RZ ;  /* 0x00000010a4af7819 */ /* 0x000fe200000006ff */
[----:B------:R-:W-:Y:S01]  /*3f20*/  FFMA.FTZ R61, R166, R174, R61 ;  /* 0x000000aea63d7223 */ /* 0x000fe2000001003d */
[----:B------:R-:W-:Y:S01]  /*3f30*/  PRMT R164, R167, 0x7632, R164 ;  /* 0x00007632a7a47816 */ /* 0x000fe200000000a4 */
        /* <DEDUP_REMOVED lines=8> */
[----:B------:R-:W-:Y:S01]  /*3fc0*/  FMUL.FTZ R176, R215, R168 ;  /* 0x000000a8d7b07220 */ /* 0x000fe20000410000 */
[----:B------:R-:W-:Y:S01]  /*3fd0*/  SHF.L.U32 R173, R164, 0x10, RZ ;  /* 0x00000010a4ad7819 */ /* 0x000fe200000006ff */
[----:B------:R-:W-:Y:S01]  /*3fe0*/  FFMA.FTZ R60, R171, R175, R60 ;  /* 0x000000afab3c7223 */ /* 0x000fe2000001003c */
        /* <DEDUP_REMOVED lines=18> */
.L_x_2149:
[----:B-----5:R-:W-:Y:S01]  /*4110*/  PRMT R176, R165, 0x7632, R176 ;  /* 0x00007632a5b07816 */ /* 0x020fe200000000b0 */
[-CC-:B------:R-:W-:Y:S01]  /*4120*/  FFMA.FTZ R160, R197, R169.reuse, R170.reuse ;  /* 0x000000a9c5a07223 */ /* 0x180fe200000100aa */
[----:B------:R-:W-:Y:S01]  /*4130*/  SHF.L.U32 R178, R165, 0x10, RZ ;  /* 0x00000010a5b27819 */ /* 0x000fe200000006ff */
[-CC-:B------:R-:W-:Y:S01]  /*4140*/  FFMA.FTZ R165, R189, R169.reuse, R170.reuse ;  /* 0x000000a9bda57223 */ /* 0x180fe200000100aa */
[----:B------:R-:W-:Y:S01]  /*4150*/  SHF.L.U32 R163, R174, 0x10, RZ ;  /* 0x00000010aea37819 */ /* 0x000fe200000006ff */
[-C--:B------:R-:W-:Y:S01]  /*4160*/  FFMA.FTZ R174, R196, R169.reuse, R170 ;  /* 0x000000a9c4ae7223 */ /* 0x080fe200000100aa */
[C---:B------:R-:W-:Y:S02]  /*4170*/  PRMT R212, R167.reuse, 0x7632, R212 ;  /* 0x00007632a7d47816 */ /* 0x040fe400000000d4 */
[----:B------:R-:W-:Y:S01]  /*4180*/  SHF.L.U32 R214, R167, 0x10, RZ ;  /* 0x00000010a7d67819 */ /* 0x000fe200000006ff */
[----:B------:R-:W-:Y:S01]  /*4190*/  FADD.FTZ R167, R194, -R165 ;  /* 0x800000a5c2a77221 */ /* 0x000fe20000010000 */
[C---:B------:R-:W-:Y:S01]  /*41a0*/  PRMT R209, R166.reuse, 0x7632, R209 ;  /* 0x00007632a6d17816 */ /* 0x040fe200000000d1 */
[----:B------:R-:W-:Y:S01]  /*41b0*/  FADD.FTZ R165, R195, -R160 ;  /* 0x800000a0c3a57221 */ /* 0x000fe20000010000 */
[----:B------:R-:W-:Y:S01]  /*41c0*/  SHF.L.U32 R210, R166, 0x10, RZ ;  /* 0x00000010a6d27819 */ /* 0x000fe200000006ff */
[----:B------:R-:W-:Y:S01]  /*41d0*/  FADD.FTZ R174, R191, -R174 ;  /* 0x800000aebfae7221 */ /* 0x000fe20000010000 */
[C---:B------:R-:W-:Y:S01]  /*41e0*/  PRMT R166, R164.reuse, 0x7632, R166 ;  /* 0x00007632a4a67816 */ /* 0x040fe200000000a6 */
[-CC-:B------:R-:W-:Y:S01]  /*41f0*/  FFMA.FTZ R160, R207, R169.reuse, R170.reuse ;  /* 0x000000a9cfa07223 */ /* 0x180fe200000100aa */
[----:B------:R-:W-:Y:S01]  /*4200*/  SHF.L.U32 R161, R164, 0x10, RZ ;  /* 0x00000010a4a17819 */ /* 0x000fe200000006ff */
[----:B------:R-:W-:Y:S01]  /*4210*/  FFMA.FTZ R164, R198, R169, R170 ;  /* 0x000000a9c6a47223 */ /* 0x000fe200000100aa */
[----:B------:R-:W-:Y:S01]  /*4220*/  SHF.L.U32 R162, R38, 0x10, RZ ;  /* 0x0000001026a27819 */ /* 0x000fe200000006ff */
[C---:B------:R-:W-:Y:S01]  /*4230*/  FFMA.FTZ R163, R206.reuse, R174, R163 ;  /* 0x000000aecea37223 */ /* 0x040fe200000100a3 */
[----:B------:R-:W-:Y:S01]  /*4240*/  SHF.L.U32 R175, R39, 0x10, RZ ;  /* 0x0000001027af7819 */ /* 0x000fe200000006ff */
[----:B------:R-:W-:Y:S01]  /*4250*/  FADD.FTZ R164, R193, -R164 ;  /* 0x800000a4c1a47221 */ /* 0x000fe20000010000 */
[----:B------:R-:W-:Y:S01]  /*4260*/  SHF.L.U32 R171, R171, 0x10, RZ ;  /* 0x00000010abab7819 */ /* 0x000fe200000006ff */
[----:B------:R-:W-:Y:S01]  /*4270*/  FFMA.FTZ R179, R206, R165, R162 ;  /* 0x000000a5ceb37223 */ /* 0x000fe200000100a2 */
[----:B------:R-:W-:Y:S01]  /*4280*/  SHF.L.U32 R162, R36, 0x10, RZ ;  /* 0x0000001024a27819 */ /* 0x000fe200000006ff */
[----:B------:R-:W-:Y:S01]  /*4290*/  FFMA.FTZ R211, R206, R167, R175 ;  /* 0x000000a7ced37223 */ /* 0x000fe200000100af */
[----:B------:R-:W-:Y:S01]  /*42a0*/  SHF.L.U32 R208, R172, 0x10, RZ ;  /* 0x00000010acd07819 */ /* 0x000fe200000006ff */
[-C--:B------:R-:W-:Y:S01]  /*42b0*/  FFMA.FTZ R174, R200, R169.reuse, R170 ;  /* 0x000000a9c8ae7223 */ /* 0x080fe200000100aa */
[----:B------:R-:W-:Y:S01]  /*42c0*/  FADD.FTZ R165, R205, -R160 ;  /* 0x800000a0cda57221 */ /* 0x000fe20000010000 */
[-CC-:B------:R-:W-:Y:S01]  /*42d0*/  FFMA.FTZ R172, R203, R169.reuse, R170.reuse ;  /* 0x000000a9cbac7223 */ /* 0x180fe200000100aa */
[----:B------:R-:W-:Y:S01]  /*42e0*/  FFMA.FTZ R167, R204, R169, R170 ;  /* 0x000000a9cca77223 */ /* 0x000fe200000100aa */
[C---:B------:R-:W-:Y:S01]  /*42f0*/  FFMA.FTZ R171, R206.reuse, R164, R171 ;  /* 0x000000a4ceab7223 */ /* 0x040fe200000100ab */
[----:B------:R-:W-:Y:S01]  /*4300*/  SHF.L.U32 R164, R173, 0x10, RZ ;  /* 0x00000010ada47819 */ /* 0x000fe200000006ff */
[----:B------:R-:W-:Y:S01]  /*4310*/  FADD.FTZ R177, R199, -R174 ;  /* 0x800000aec7b17221 */ /* 0x000fe20000010000 */
[----:B------:R-:W-:Y:S01]  /*4320*/  SHF.L.U32 R175, R37, 0x10, RZ ;  /* 0x0000001025af7819 */ /* 0x000fe200000006ff */
[----:B------:R-:W-:Y:S01]  /*4330*/  FFMA.FTZ R165, R206, R165, R162 ;  /* 0x000000a5cea57223 */ /* 0x000fe200000100a2 */
[----:B------:R-:W-:Y:S01]  /*4340*/  FADD.FTZ R173, R201, -R172 ;  /* 0x800000acc9ad7221 */ /* 0x000fe20000010000 */
[----:B------:R-:W-:Y:S01]  /*4350*/  FADD.FTZ R167, R202, -R167 ;  /* 0x800000a7caa77221 */ /* 0x000fe20000010000 */
[----:B------:R-:W-:Y:S01]  /*4360*/  SHF.L.U32 R162, R209, 0x10, RZ ;  /* 0x00000010d1a27819 */ /* 0x000fe200000006ff */
[----:B------:R-:W-:Y:S01]  /*4370*/  FMUL.FTZ R160, R171, R168 ;  /* 0x000000a8aba07220 */ /* 0x000fe20000410000 */
[C---:B------:R-:W-:Y:S01]  /*4380*/  FFMA.FTZ R208, R206.reuse, R177, R208 ;  /* 0x000000b1ced07223 */ /* 0x040fe200000100d0 */
[C---:B------:R-:W-:Y:S01]  /*4390*/  FFMA.FTZ R175, R206.reuse, R173, R175 ;  /* 0x000000adceaf7223 */ /* 0x040fe200000100af */
[----:B------:R-:W-:Y:S01]  /*43a0*/  FFMA.FTZ R172, R206, R167, R164 ;  /* 0x000000a7ceac7223 */ /* 0x000fe200000100a4 */
[----:B------:R-:W-:Y:S01]  /*43b0*/  FFMA.FTZ R57, R162, R160, R57 ;  /* 0x000000a0a2397223 */ /* 0x000fe20000010039 */
        /* <DEDUP_REMOVED lines=32> */
[----:B------:R-:W-:-:S07]  /*45c0*/  F2FP.BF16.F32.PACK_AB R164, R171, R164 ;  /* 0x000000a4aba4723e */ /* 0x000fce00000010ff */
.L_x_2150:
        /* <DEDUP_REMOVED lines=9> */
.L_x_2148:
[----:B------:R-:W-:Y:S05]  /*4660*/  BSYNC.RECONVERGENT B1 ;  /* 0x0000000000017941 */ /* 0x000fea0003800200 */
.L_x_2147:
        /* <DEDUP_REMOVED lines=8> */
[C---:B-----5:R-:W-:Y:S01]  /*46f0*/  PRMT R177, R167.reuse, 0x7632, R177 ;  /* 0x00007632a7b17816 */ /* 0x060fe200000000b1 */
[-CC-:B------:R-:W-:Y:S01]  /*4700*/  FFMA.FTZ R174, R22, R169.reuse, R170.reuse ;  /* 0x000000a916ae7223 */ /* 0x180fe200000100aa */
[----:B------:R-:W-:Y:S01]  /*4710*/  SHF.L.U32 R210, R167, 0x10, RZ ;  /* 0x00000010a7d27819 */ /* 0x000fe200000006ff */
[-CC-:B------:R-:W-:Y:S01]  /*4720*/  FFMA.FTZ R167, R13, R169.reuse, R170.reuse ;  /* 0x000000a90da77223 */ /* 0x180fe200000100aa */
[----:B------:R-:W-:Y:S01]  /*4730*/  PRMT R163, R35, 0x7632, R163 ;  /* 0x0000763223a37816 */ /* 0x000fe200000000a3 */
[-C--:B------:R-:W-:Y:S01]  /*4740*/  FFMA.FTZ R178, R20, R169.reuse, R170 ;  /* 0x000000a914b27223 */ /* 0x080fe200000100aa */
[----:B------:R-:W-:Y:S01]  /*4750*/  PRMT R160, R34, 0x7632, R160 ;  /* 0x0000763222a07816 */ /* 0x000fe200000000a0 */
[----:B------:R-:W-:Y:S01]  /*4760*/  FADD.FTZ R179, R14, -R167 ;  /* 0x800000a70eb37221 */ /* 0x000fe20000010000 */
[----:B------:R-:W-:Y:S01]  /*4770*/  SHF.L.U32 R167, R163, 0x10, RZ ;  /* 0x00000010a3a77819 */ /* 0x000fe200000006ff */
[-C--:B------:R-:W-:Y:S01]  /*4780*/  FFMA.FTZ R171, R11, R169.reuse, R170 ;  /* 0x000000a90bab7223 */ /* 0x080fe200000100aa */
[C---:B------:R-:W-:Y:S01]  /*4790*/  PRMT R173, R166.reuse, 0x7632, R173 ;  /* 0x00007632a6ad7816 */ /* 0x040fe200000000ad */
[----:B------:R-:W-:Y:S01]  /*47a0*/  FADD.FTZ R208, R21, -R174 ;  /* 0x800000ae15d07221 */ /* 0x000fe20000010000 */
[----:B------:R-:W-:Y:S01]  /*47b0*/  SHF.L.U32 R176, R166, 0x10, RZ ;  /* 0x00000010a6b07819 */ /* 0x000fe200000006ff */
[----:B------:R-:W-:Y:S01]  /*47c0*/  FADD.FTZ R178, R19, -R178 ;  /* 0x800000b213b27221 */ /* 0x000fe20000010000 */
[----:B------:R-:W-:Y:S01]  /*47d0*/  SHF.L.U32 R163, R160, 0x10, RZ ;  /* 0x00000010a0a37819 */ /* 0x000fe200000006ff */
[----:B------:R-:W-:Y:S01]  /*47e0*/  FADD.FTZ R174, R12, -R171 ;  /* 0x800000ab0cae7221 */ /* 0x000fe20000010000 */
[C---:B------:R-:W-:Y:S01]  /*47f0*/  PRMT R166, R165.reuse, 0x7632, R166 ;  /* 0x00007632a5a67816 */ /* 0x040fe200000000a6 */
[C---:B------:R-:W-:Y:S01]  /*4800*/  FFMA.FTZ R211, R206.reuse, R208, R167 ;  /* 0x000000d0ced37223 */ /* 0x040fe200000100a7 */
[----:B------:R-:W-:Y:S01]  /*4810*/  SHF.L.U32 R172, R165, 0x10, RZ ;  /* 0x00000010a5ac7819 */ /* 0x000fe200000006ff */
[--C-:B------:R-:W-:Y:S01]  /*4820*/  FFMA.FTZ R178, R206, R178, R163.reuse ;  /* 0x000000b2ceb27223 */ /* 0x100fe200000100a3 */
[----:B------:R-:W-:Y:S01]  /*4830*/  SHF.L.U32 R165, R35, 0x10, RZ ;  /* 0x0000001023a57819 */ /* 0x000fe200000006ff */
[-CC-:B------:R-:W-:Y:S01]  /*4840*/  FFMA.FTZ R167, R9, R169.reuse, R170.reuse ;  /* 0x000000a909a77223 */ /* 0x180fe200000100aa */
[----:B------:R-:W-:Y:S01]  /*4850*/  SHF.L.U32 R161, R34, 0x10, RZ ;  /* 0x0000001022a17819 */ /* 0x000fe200000006ff */
[-CC-:B------:R-:W-:Y:S01]  /*4860*/  FFMA.FTZ R208, R18, R169.reuse, R170.reuse ;  /* 0x000000a912d07223 */ /* 0x180fe200000100aa */
[----:B------:R-:W-:Y:S01]  /*4870*/  PRMT R163, R33, 0x7632, R163 ;  /* 0x0000763221a37816 */ /* 0x000fe200000000a3 */
[----:B------:R-:W-:Y:S01]  /*4880*/  FFMA.FTZ R171, R7, R169, R170 ;  /* 0x000000a907ab7223 */ /* 0x000fe200000100aa */
[C---:B------:R-:W-:Y:S01]  /*4890*/  FFMA.FTZ R179, R206.reuse, R179, R165 ;  /* 0x000000b3ceb37223 */ /* 0x040fe200000100a5 */
[----:B------:R-:W-:Y:S01]  /*48a0*/  FFMA.FTZ R175, R206, R174, R161 ;  /* 0x000000aeceaf7223 */ /* 0x000fe200000100a1 */
[----:B------:R-:W-:Y:S01]  /*48b0*/  SHF.L.U32 R165, R33, 0x10, RZ ;  /* 0x0000001021a57819 */ /* 0x000fe200000006ff */
[----:B------:R-:W-:Y:S01]  /*48c0*/  FADD.FTZ R209, R10, -R167 ;  /* 0x800000a70ad17221 */ /* 0x000fe20000010000 */
[C---:B------:R-:W-:Y:S01]  /*48d0*/  SHF.L.U32 R161, R32.reuse, 0x10, RZ ;  /* 0x0000001020a17819 */ /* 0x040fe200000006ff */
[----:B------:R-:W-:Y:S01]  /*48e0*/  FADD.FTZ R212, R17, -R208 ;  /* 0x800000d011d47221 */ /* 0x000fe20000010000 */
[----:B------:R-:W-:Y:S01]  /*48f0*/  PRMT R160, R32, 0x7632, R160 ;  /* 0x0000763220a07816 */ /* 0x000fe200000000a0 */
[----:B------:R-:W-:Y:S01]  /*4900*/  FFMA.FTZ R174, R16, R169, R170 ;  /* 0x000000a910ae7223 */ /* 0x000fe200000100aa */
[----:B------:R-:W-:Y:S01]  /*4910*/  SHF.L.U32 R167, R163, 0x10, RZ ;  /* 0x00000010a3a77819 */ /* 0x000fe200000006ff */
[----:B------:R-:W-:Y:S01]  /*4920*/  FADD.FTZ R208, R8, -R171 ;  /* 0x800000ab08d07221 */ /* 0x000fe20000010000 */
[----:B------:R-:W-:Y:S01]  /*4930*/  SHF.L.U32 R163, R160, 0x10, RZ ;  /* 0x00000010a0a37819 */ /* 0x000fe200000006ff */
[C---:B------:R-:W-:Y:S01]  /*4940*/  FFMA.FTZ R171, R206.reuse, R209, R165 ;  /* 0x000000d1ceab7223 */ /* 0x040fe200000100a5 */
[----:B------:R-:W-:Y:S01]  /*4950*/  FADD.FTZ R160, R15, -R174 ;  /* 0x800000ae0fa07221 */ /* 0x000fe20000010000 */
[C---:B------:R-:W-:Y:S01]  /*4960*/  FFMA.FTZ R165, R206.reuse, R208, R161 ;  /* 0x000000d0cea57223 */ /* 0x040fe200000100a1 */
[----:B------:R-:W-:Y:S01]  /*4970*/  FFMA.FTZ R174, R206, R212, R167 ;  /* 0x000000d4ceae7223 */ /* 0x000fe200000100a7 */
[----:B------:R-:W-:Y:S01]  /*4980*/  SHF.L.U32 R161, R177, 0x10, RZ ;  /* 0x00000010b1a17819 */ /* 0x000fe200000006ff */
[-C--:B------:R-:W-:Y:S01]  /*4990*/  FMUL.FTZ R212, R211, R168.reuse ;  /* 0x000000a8d3d47220 */ /* 0x080fe20000410000 */
[----:B------:R-:W-:Y:S01]  /*49a0*/  SHF.L.U32 R173, R173, 0x10, RZ ;  /* 0x00000010adad7819 */ /* 0x000fe200000006ff */
[-C--:B------:R-:W-:Y:S01]  /*49b0*/  FMUL.FTZ R177, R175, R168.reuse ;  /* 0x000000a8afb17220 */ /* 0x080fe20000410000 */
[----:B------:R-:W-:Y:S01]  /*49c0*/  FMUL.FTZ R208, R178, R168 ;  /* 0x000000a8b2d07220 */ /* 0x000fe20000410000 */
[----:B------:R-:W-:Y:S01]  /*49d0*/  FFMA.FTZ R160, R206, R160, R163 ;  /* 0x000000a0cea07223 */ /* 0x000fe200000100a3 */
[----:B------:R-:W-:Y:S01]  /*49e0*/  FFMA.FTZ R51, R212, R161, R51 ;  /* 0x000000a1d4337223 */ /* 0x000fe20000010033 */
[----:B------:R-:W-:Y:S01]  /*49f0*/  PRMT R162, R164, 0x7632, R162 ;  /* 0x00007632a4a27816 */ /* 0x000fe200000000a2 */
[----:B------:R-:W-:Y:S01]  /*4a00*/  FFMA.FTZ R48, R177, R176, R48 ;  /* 0x000000b0b1307223 */ /* 0x000fe20000010030 */
[----:B------:R-:W-:Y:S01]  /*4a10*/  SHF.L.U32 R161, R166, 0x10, RZ ;  /* 0x00000010a6a17819 */ /* 0x000fe200000006ff */
[----:B------:R-:W-:Y:S01]  /*4a20*/  FFMA.FTZ R49, R208, R173, R49 ;  /* 0x000000add0317223 */ /* 0x000fe20000010031 */
        /* <DEDUP_REMOVED lines=8> */
[----:B------:R-:W-:Y:S01]  /*4ab0*/  SHF.L.U32 R162, R162, 0x10, RZ ;  /* 0x00000010a2a27819 */ /* 0x000fe200000006ff */
        /* <DEDUP_REMOVED lines=20> */
.L_x_2153:
[C---:B-----5:R-:W-:Y:S01]  /*4c00*/  PRMT R179, R165.reuse, 0x7632, R179 ;  /* 0x00007632a5b37816 */ /* 0x060fe200000000b3 */
[-CC-:B------:R-:W-:Y:S01]  /*4c10*/  FFMA.FTZ R176, R16, R169.reuse, R170.reuse ;  /* 0x000000a910b07223 */ /* 0x180fe200000100aa */
[----:B------:R-:W-:Y:S01]  /*4c20*/  SHF.L.U32 R209, R165, 0x10, RZ ;  /* 0x00000010a5d17819 */ /* 0x000fe200000006ff */
[-C--:B------:R-:W-:Y:S01]  /*4c30*/  FFMA.FTZ R171, R7, R169.reuse, R170 ;  /* 0x000000a907ab7223 */ /* 0x080fe200000100aa */
[C---:B------:R-:W-:Y:S01]  /*4c40*/  PRMT R212, R166.reuse, 0x7632, R212 ;  /* 0x00007632a6d47816 */ /* 0x040fe200000000d4 */
[----:B------:R-:W-:Y:S01]  /*4c50*/  FADD.FTZ R175, R15, -R176 ;  /* 0x800000b00faf7221 */ /* 0x000fe20000010000 */
[----:B------:R-:W-:Y:S01]  /*4c60*/  SHF.L.U32 R165, R166, 0x10, RZ ;  /* 0x00000010a6a57819 */ /* 0x000fe200000006ff */
[----:B------:R-:W-:Y:S01]  /*4c70*/  FADD.FTZ R171, R8, -R171 ;  /* 0x800000ab08ab7221 */ /* 0x000fe20000010000 */
[----:B------:R-:W-:Y:S01]  /*4c80*/  PRMT R166, R32, 0x7632, R166 ;  /* 0x0000763220a67816 */ /* 0x000fe200000000a6 */
[-CC-:B------:R-:W-:Y:S01]  /*4c90*/  FFMA.FTZ R176, R20, R169.reuse, R170.reuse ;  /* 0x000000a914b07223 */ /* 0x180fe200000100aa */
[----:B------:R-:W-:Y:S01]  /*4ca0*/  SHF.L.U32 R173, R32, 0x10, RZ ;  /* 0x0000001020ad7819 */ /* 0x000fe200000006ff */
[----:B------:R-:W-:Y:S01]  /*4cb0*/  FFMA.FTZ R210, R18, R169, R170 ;  /* 0x000000a912d27223 */ /* 0x000fe200000100aa */
[----:B------:R-:W-:Y:S01]  /*4cc0*/  SHF.L.U32 R166, R166, 0x10, RZ ;  /* 0x00000010a6a67819 */ /* 0x000fe200000006ff */
[----:B------:R-:W-:Y:S01]  /*4cd0*/  FADD.FTZ R215, R19, -R176 ;  /* 0x800000b013d77221 */ /* 0x000fe20000010000 */
[----:B------:R-:W-:Y:S01]  /*4ce0*/  PRMT R178, R33, 0x7632, R178 ;  /* 0x0000763221b27816 */ /* 0x000fe200000000b2 */
[C---:B------:R-:W-:Y:S01]  /*4cf0*/  FFMA.FTZ R171, R206.reuse, R171, R173 ;  /* 0x000000abceab7223 */ /* 0x040fe200000100ad */
[----:B------:R-:W-:Y:S01]  /*4d00*/  FADD.FTZ R211, R17, -R210 ;  /* 0x800000d211d37221 */ /* 0x000fe20000010000 */
[--C-:B------:R-:W-:Y:S01]  /*4d10*/  FFMA.FTZ R175, R206, R175, R166.reuse ;  /* 0x000000afceaf7223 */ /* 0x100fe200000100a6 */
[----:B------:R-:W-:Y:S01]  /*4d20*/  PRMT R166, R34, 0x7632, R166 ;  /* 0x0000763222a67816 */ /* 0x000fe200000000a6 */
[-CC-:B------:R-:W-:Y:S01]  /*4d30*/  FFMA.FTZ R173, R11, R169.reuse, R170.reuse ;  /* 0x000000a90bad7223 */ /* 0x180fe200000100aa */
[----:B------:R-:W-:Y:S01]  /*4d40*/  SHF.L.U32 R178, R178, 0x10, RZ ;  /* 0x00000010b2b27819 */ /* 0x000fe200000006ff */
[----:B------:R-:W-:Y:S01]  /*4d50*/  FFMA.FTZ R217, R13, R169, R170 ;  /* 0x000000a90dd97223 */ /* 0x000fe200000100aa */
[----:B------:R-:W-:Y:S01]  /*4d60*/  SHF.L.U32 R166, R166, 0x10, RZ ;  /* 0x00000010a6a67819 */ /* 0x000fe200000006ff */
[----:B------:R-:W-:Y:S01]  /*4d70*/  FADD.FTZ R173, R12, -R173 ;  /* 0x800000ad0cad7221 */ /* 0x000fe20000010000 */
[----:B------:R-:W-:Y:S01]  /*4d80*/  SHF.L.U32 R213, R34, 0x10, RZ ;  /* 0x0000001022d57819 */ /* 0x000fe200000006ff */
[C---:B------:R-:W-:Y:S01]  /*4d90*/  FFMA.FTZ R211, R206.reuse, R211, R178 ;  /* 0x000000d3ced37223 */ /* 0x040fe200000100b2 */
[----:B------:R-:W-:Y:S01]  /*4da0*/  FFMA.FTZ R177, R9, R169, R170 ;  /* 0x000000a909b17223 */ /* 0x000fe200000100aa */
[--C-:B------:R-:W-:Y:S01]  /*4db0*/  FFMA.FTZ R215, R206, R215, R166.reuse ;  /* 0x000000d7ced77223 */ /* 0x100fe200000100a6 */
[C---:B------:R-:W-:Y:S01]  /*4dc0*/  PRMT R166, R35.reuse, 0x7632, R166 ;  /* 0x0000763223a67816 */ /* 0x040fe200000000a6 */
        /* <DEDUP_REMOVED lines=10> */
[-C--:B------:R-:W-:Y:S01]  /*4e70*/  FMUL.FTZ R171, R171, R168.reuse ;  /* 0x000000a8abab7220 */ /* 0x080fe20000410000 */
[----:B------:R-:W-:Y:S01]  /*4e80*/  SHF.L.U32 R172, R172, 0x10, RZ ;  /* 0x00000010acac7819 */ /* 0x000fe200000006ff */
[----:B------:R-:W-:Y:S01]  /*4e90*/  FMUL.FTZ R166, R175, R168 ;  /* 0x000000a8afa67220 */ /* 0x000fe20000410000 */
[C---:B------:R-:W-:Y:S01]  /*4ea0*/  FFMA.FTZ R217, R206.reuse, R217, R176 ;  /* 0x000000d9ced97223 */ /* 0x040fe200000100b0 */
[C---:B------:R-:W-:Y:S01]  /*4eb0*/  FFMA.FTZ R177, R206.reuse, R177, R208 ;  /* 0x000000b1ceb17223 */ /* 0x040fe200000100d0 */
[----:B------:R-:W-:Y:S01]  /*4ec0*/  FFMA.FTZ R213, R206, R213, R219 ;  /* 0x000000d5ced57223 */ /* 0x000fe200000100db */
[----:B------:R-:W-:Y:S01]  /*4ed0*/  PRMT R164, R167, 0x7632, R164 ;  /* 0x00007632a7a47816 */ /* 0x000fe200000000a4 */
[----:B------:R-:W-:Y:S01]  /*4ee0*/  FFMA.FTZ R52, R171, R174, R52 ;  /* 0x000000aeab347223 */ /* 0x000fe20000010034 */
[----:B------:R-:W-:Y:S01]  /*4ef0*/  SHF.L.U32 R167, R167, 0x10, RZ ;  /* 0x00000010a7a77819 */ /* 0x000fe200000006ff */
[----:B------:R-:W-:Y:S01]  /*4f00*/  FFMA.FTZ R53, R166, R172, R53 ;  /* 0x000000aca6357223 */ /* 0x000fe20000010035 */
        /* <DEDUP_REMOVED lines=8> */
[----:B------:R-:W-:Y:S01]  /*4f90*/  SHF.L.U32 R175, R164, 0x10, RZ ;  /* 0x00000010a4af7819 */ /* 0x000fe200000006ff */
        /* <DEDUP_REMOVED lines=17> */
[----:B------:R-:W-:-:S07]  /*50b0*/  F2FP.BF16.F32.PACK_AB R164, R171, R164 ;  /* 0x000000a4aba4723e */ /* 0x000fce00000010ff */
.L_x_2154:
[----:B------:R-:W0:Y:S08]  /*50c0*/  @P0 LDC.64 R174, c[0x0][0x478] ;  /* 0x00011e00ffae0b82 */ /* 0x000e300000000a00 */
[----:B------:R-:W1:Y:S01]  /*50d0*/  LDC.64 R172, c[0x0][0x468] ;  /* 0x00011a00ffac7b82 */ /* 0x000e620000000a00 */
[----:B0-----:R-:W-:-:S05]  /*50e0*/  @P0 IMAD.WIDE.U32 R174, R6, 0x10, R174 ;  /* 0x0000001006ae0825 */ /* 0x001fca00078e00ae */
[----:B------:R2:W-:Y:S01]  /*50f0*/  @P0 STG.E.128 desc[UR4][R174.64], R160 ;  /* 0x000000a0ae000986 */ /* 0x0005e2000c101d04 */
[C---:B-1----:R-:W-:Y:S01]  /*5100*/  IMAD.WIDE.U32 R172, R6.reuse, 0x10, R172 ;  /* 0x0000001006ac7825 */ /* 0x042fe200078e00ac */
[----:B------:R-:W-:-:S04]  /*5110*/  IADD3 R6, PT, PT, R6, 0x100, RZ ;  /* 0x0000010006067810 */ /* 0x000fc80007ffe0ff */
[----:B------:R2:W-:Y:S03]  /*5120*/  STG.E.128 desc[UR4][R172.64], R164 ;  /* 0x000000a4ac007986 */ /* 0x0005e6000c101d04 */
.L_x_2152:
[----:B------:R-:W-:Y:S05]  /*5130*/  BSYNC.RECONVERGENT B1 ;  /* 0x0000000000017941 */ /* 0x000fea0003800200 */
.L_x_2151:
        /* <DEDUP_REMOVED lines=8> */
[----:B------:R-:W-:Y:S01]  /*51c0*/  PRMT R163, R31, 0x7632, R163 ;  /* 0x000076321fa37816 */ /* 0x000fe200000000a3 */
[-C--:B------:R-:W-:Y:S01]  /*51d0*/  FFMA.FTZ R175, R185, R169.reuse, R170 ;  /* 0x000000a9b9af7223 */ /* 0x080fe200000100aa */
[----:B------:R-:W-:Y:S01]  /*51e0*/  PRMT R160, R30, 0x7632, R160 ;  /* 0x000076321ea07816 */ /* 0x000fe200000000a0 */
        /* <DEDUP_REMOVED lines=8> */
[----:B------:R-:W-:Y:S01]  /*5270*/  SHF.L.U32 R176, R167, 0x10, RZ ;  /* 0x00000010a7b07819 */ /* 0x000fe200000006ff */
[----:B------:R-:W-:Y:S01]  /*5280*/  FADD.FTZ R174, R190, -R175 ;  /* 0x800000afbeae7221 */ /* 0x000fe20000010000 */
[----:B------:R-:W-:Y:S01]  /*5290*/  PRMT R170, R166, 0x7632, R170 ;  /* 0x00007632a6aa7816 */ /* 0x000fe200000000aa */
[----:B------:R-:W-:Y:S01]  /*52a0*/  FADD.FTZ R178, R182, -R209 ;  /* 0x800000d1b6b27221 */ /* 0x000fe20000010000 */
[----:B------:R-:W-:-:S02]  /*52b0*/  SHF.L.U32 R172, R166, 0x10, RZ ;  /* 0x00000010a6ac7819 */ /* 0x000fc400000006ff */
[----:B------:R-:W-:Y:S02]  /*52c0*/  SHF.L.U32 R161, R30, 0x10, RZ ;  /* 0x000000101ea17819 */ /* 0x000fe400000006ff */
[----:B------:R-:W-:Y:S02]  /*52d0*/  SHF.L.U32 R167, R163, 0x10, RZ ;  /* 0x00000010a3a77819 */ /* 0x000fe400000006ff */
[C---:B------:R-:W-:Y:S01]  /*52e0*/  PRMT R166, R165.reuse, 0x7632, R166 ;  /* 0x00007632a5a67816 */ /* 0x040fe200000000a6 */
[C---:B------:R-:W-:Y:S01]  /*52f0*/  FFMA.FTZ R175, R206.reuse, R174, R161 ;  /* 0x000000aeceaf7223 */ /* 0x040fe200000100a1 */
[----:B------:R-:W-:Y:S01]  /*5300*/  SHF.L.U32 R169, R165, 0x10, RZ ;  /* 0x00000010a5a97819 */ /* 0x000fe200000006ff */
[----:B------:R-:W-:Y:S01]  /*5310*/  FFMA.FTZ R178, R206, R178, R167 ;  /* 0x000000b2ceb27223 */ /* 0x000fe200000100a7 */
[----:B------:R-:W-:Y:S01]  /*5320*/  SHF.L.U32 R163, R160, 0x10, RZ ;  /* 0x00000010a0a37819 */ /* 0x000fe200000006ff */
[----:B------:R-:W-:Y:S01]  /*5330*/  FADD.FTZ R160, R24, -R179 ;  /* 0x800000b318a07221 */ /* 0x000fe20000010000 */
[----:B------:R-:W-:Y:S01]  /*5340*/  SHF.L.U32 R165, R31, 0x10, RZ ;  /* 0x000000101fa57819 */ /* 0x000fe200000006ff */
[----:B------:R-:W-:Y:S01]  /*5350*/  FADD.FTZ R167, R188, -R171 ;  /* 0x800000abbca77221 */ /* 0x000fe20000010000 */
[----:B------:R-:W-:Y:S01]  /*5360*/  SHF.L.U32 R161, R28, 0x10, RZ ;  /* 0x000000101ca17819 */ /* 0x000fe200000006ff */
[C-C-:B------:R-:W-:Y:S01]  /*5370*/  FFMA.FTZ R174, R206.reuse, R160, R163.reuse ;  /* 0x000000a0ceae7223 */ /* 0x140fe200000100a3 */
[C---:B------:R-:W-:Y:S01]  /*5380*/  PRMT R163, R29.reuse, 0x7632, R163 ;  /* 0x000076321da37816 */ /* 0x040fe200000000a3 */
        /* <DEDUP_REMOVED lines=9> */
[C---:B------:R-:W-:Y:S01]  /*5420*/  FFMA.FTZ R165, R206.reuse, R208, R161 ;  /* 0x000000d0cea57223 */ /* 0x040fe200000100a1 */
[----:B------:R-:W-:Y:S01]  /*5430*/  SHF.L.U32 R161, R173, 0x10, RZ ;  /* 0x00000010ada17819 */ /* 0x000fe200000006ff */
[----:B------:R-:W-:Y:S01]  /*5440*/  FFMA.FTZ R171, R206, R212, R171 ;  /* 0x000000d4ceab7223 */ /* 0x000fe200000100ab */
[----:B------:R-:W-:Y:S01]  /*5450*/  SHF.L.U32 R173, R170, 0x10, RZ ;  /* 0x00000010aaad7819 */ /* 0x000fe200000006ff */
[----:B------:R-:W-:Y:S01]  /*5460*/  FFMA.FTZ R160, R206, R160, R163 ;  /* 0x000000a0cea07223 */ /* 0x000fe200000100a3 */
[-C--:B------:R-:W-:Y:S01]  /*5470*/  FMUL.FTZ R170, R174, R168.reuse ;  /* 0x000000a8aeaa7220 */ /* 0x080fe20000410000 */
[-C--:B------:R-:W-:Y:S01]  /*5480*/  FMUL.FTZ R206, R178, R168.reuse ;  /* 0x000000a8b2ce7220 */ /* 0x080fe20000410000 */
[----:B------:R-:W-:Y:S01]  /*5490*/  FMUL.FTZ R177, R175, R168 ;  /* 0x000000a8afb17220 */ /* 0x000fe20000410000 */
[----:B------:R-:W-:Y:S01]  /*54a0*/  PRMT R162, R164, 0x7632, R162 ;  /* 0x00007632a4a27816 */ /* 0x000fe200000000a2 */
[----:B------:R-:W-:Y:S01]  /*54b0*/  FFMA.FTZ R173, R170, R173, R41 ;  /* 0x000000adaaad7223 */ /* 0x000fe20000010029 */
[----:B------:R-:W-:Y:S01]  /*54c0*/  SHF.L.U32 R164, R164, 0x10, RZ ;  /* 0x00000010a4a47819 */ /* 0x000fe200000006ff */
[----:B------:R-:W-:Y:S01]  /*54d0*/  FFMA.FTZ R208, R206, R161, R43 ;  /* 0x000000a1ced07223 */ /* 0x000fe2000001002b */
        /* <DEDUP_REMOVED lines=30> */
.L_x_2155:
[C---:B-----5:R-:W-:Y:S01]  /*56c0*/  PRMT R177, R165.reuse, 0x7632, R177 ;  /* 0x00007632a5b17816 */ /* 0x060fe200000000b1 */
[-CC-:B------:R-:W-:Y:S01]  /*56d0*/  FFMA.FTZ R174, R192, R169.reuse, R170.reuse ;  /* 0x000000a9c0ae7223 */ /* 0x180fe200000100aa */
[----:B------:R-:W-:Y:S01]  /*56e0*/  SHF.L.U32 R179, R165, 0x10, RZ ;  /* 0x00000010a5b37819 */ /* 0x000fe200000006ff */
[-CC-:B------:R-:W-:Y:S01]  /*56f0*/  FFMA.FTZ R171, R23, R169.reuse, R170.reuse ;  /* 0x000000a917ab7223 */ /* 0x180fe200000100aa */
[----:B------:R-:W-:Y:S01]  /*5700*/  PRMT R165, R28, 0x7632, R165 ;  /* 0x000076321ca57816 */ /* 0x000fe200000000a5 */
[-C--:B------:R-:W-:Y:S01]  /*5710*/  FFMA.FTZ R208, R180, R169.reuse, R170 ;  /* 0x000000a9b4d07223 */ /* 0x080fe200000100aa */
[C---:B------:R-:W-:Y:S01]  /*5720*/  PRMT R210, R166.reuse, 0x7632, R210 ;  /* 0x00007632a6d27816 */ /* 0x040fe200000000d2 */
[----:B------:R-:W-:Y:S01]  /*5730*/  FADD.FTZ R173, R181, -R174 ;  /* 0x800000aeb5ad7221 */ /* 0x000fe20000010000 */
[----:B------:R-:W-:Y:S01]  /*5740*/  SHF.L.U32 R211, R166, 0x10, RZ ;  /* 0x00000010a6d37819 */ /* 0x000fe200000006ff */
[-C--:B------:R-:W-:Y:S01]  /*5750*/  FFMA.FTZ R175, R183, R169.reuse, R170 ;  /* 0x000000a9b7af7223 */ /* 0x080fe200000100aa */
[----:B------:R-:W-:Y:S01]  /*5760*/  PRMT R176, R29, 0x7632, R176 ;  /* 0x000076321db07816 */ /* 0x000fe200000000b0 */
[-CC-:B------:R-:W-:Y:S01]  /*5770*/  FFMA.FTZ R209, R185, R169.reuse, R170.reuse ;  /* 0x000000a9b9d17223 */ /* 0x180fe200000100aa */
[----:B------:R-:W-:Y:S01]  /*5780*/  SHF.L.U32 R166, R165, 0x10, RZ ;  /* 0x00000010a5a67819 */ /* 0x000fe200000006ff */
[-CC-:B------:R-:W-:Y:S01]  /*5790*/  FFMA.FTZ R213, R26, R169.reuse, R170.reuse ;  /* 0x000000a91ad57223 */ /* 0x180fe200000100aa */
[-CC-:B------:R-:W-:Y:S01]  /*57a0*/  FFMA.FTZ R215, R184, R169.reuse, R170.reuse ;  /* 0x000000a9b8d77223 */ /* 0x180fe200000100aa */
[----:B------:R-:W-:Y:S01]  /*57b0*/  FFMA.FTZ R212, R187, R169, R170 ;  /* 0x000000a9bbd47223 */ /* 0x000fe200000100aa */
[----:B------:R-:W-:Y:S01]  /*57c0*/  SHF.L.U32 R169, R28, 0x10, RZ ;  /* 0x000000101ca97819 */ /* 0x000fe200000006ff */
[----:B------:R-:W-:Y:S01]  /*57d0*/  FADD.FTZ R171, R186, -R171 ;  /* 0x800000abbaab7221 */ /* 0x000fe20000010000 */
[----:B------:R-:W-:Y:S01]  /*57e0*/  SHF.L.U32 R176, R176, 0x10, RZ ;  /* 0x00000010b0b07819 */ /* 0x000fe200000006ff */
[----:B------:R-:W-:Y:S01]  /*57f0*/  FADD.FTZ R165, R27, -R208 ;  /* 0x800000d01ba57221 */ /* 0x000fe20000010000 */
[--C-:B------:R-:W-:Y:S01]  /*5800*/  FFMA.FTZ R173, R206, R173, R166.reuse ;  /* 0x000000adcead7223 */ /* 0x100fe200000100a6 */
[----:B------:R-:W-:Y:S01]  /*5810*/  PRMT R166, R30, 0x7632, R166 ;  /* 0x000076321ea67816 */ /* 0x000fe200000000a6 */
[C---:B------:R-:W-:Y:S01]  /*5820*/  FFMA.FTZ R169, R206.reuse, R171, R169 ;  /* 0x000000abcea97223 */ /* 0x040fe200000100a9 */
[C---:B------:R-:W-:Y:S01]  /*5830*/  PRMT R174, R31.reuse, 0x7632, R174 ;  /* 0x000076321fae7816 */ /* 0x040fe200000000ae */
        /* <DEDUP_REMOVED lines=13> */
[----:B------:R-:W-:Y:S01]  /*5910*/  FFMA.FTZ R215, R206, R215, R176 ;  /* 0x000000d7ced77223 */ /* 0x000fe200000100b0 */
[----:B------:R-:W-:Y:S01]  /*5920*/  PRMT R170, R164, 0x7632, R170 ;  /* 0x00007632a4aa7816 */ /* 0x000fe200000000aa */
[----:B------:R-:W-:Y:S01]  /*5930*/  FFMA.FTZ R175, R206, R175, R178 ;  /* 0x000000afceaf7223 */ /* 0x000fe200000100b2 */
        /* <DEDUP_REMOVED lines=36> */
.L_x_2156:
[----:B------:R-:W0:Y:S01]  /*5b80*/  @P0 LDC.64 R168, c[0x0][0x478] ;  /* 0x00011e00ffa80b82 */ /* 0x000e220000000a00 */
[----:B------:R-:W-:-:S07]  /*5b90*/  MOV R43, R208 ;  /* 0x000000d0002b7202 */ /* 0x000fce0000000f00 */
[----:B------:R-:W1:Y:S01]  /*5ba0*/  LDC.64 R40, c[0x0][0x468] ;  /* 0x00011a00ff287b82 */ /* 0x000e620000000a00 */
[----:B0-----:R-:W-:-:S05]  /*5bb0*/  @P0 IMAD.WIDE.U32 R168, R6, 0x10, R168 ;  /* 0x0000001006a80825 */ /* 0x001fca00078e00a8 */
[----:B------:R4:W-:Y:S01]  /*5bc0*/  @P0 STG.E.128 desc[UR4][R168.64], R160 ;  /* 0x000000a0a8000986 */ /* 0x0009e2000c101d04 */
[----:B-1----:R-:W-:Y:S01]  /*5bd0*/  IMAD.WIDE.U32 R170, R6, 0x10, R40 ;  /* 0x0000001006aa7825 */ /* 0x002fe200078e0028 */
[----:B------:R-:W-:Y:S02]  /*5be0*/  MOV R40, R172 ;  /* 0x000000ac00287202 */ /* 0x000fe40000000f00 */
[----:B------:R-:W-:Y:S02]  /*5bf0*/  MOV R41, R173 ;  /* 0x000000ad00297202 */ /* 0x000fe40000000f00 */
[----:B------:R4:W-:Y:S05]  /*5c00*/  STG.E.128 desc[UR4][R170.64], R164 ;  /* 0x000000a4aa007986 */ /* 0x0009ea000c101d04 */
.L_x_2144:
[----:B------:R-:W-:Y:S05]  /*5c10*/  BSYNC.RECONVERGENT B0 ;  /* 0x0000000000007941 */ /* 0x000fea0003800200 */
.L_x_2134:
[----:B0-234-:R-:W0:Y:S01]  /*5c20*/  LDC.64 R164, c[0x0][0x380] ;  /* 0x0000e000ffa47b82 */ /* 0x01de220000000a00 */
[----:B------:R-:W-:Y:S02]  /*5c30*/  PLOP3.LUT P2, PT, P2, PT, PT, 0x8, 0x80 ;  /* 0x000000000080781c */ /* 0x000fe4000174e170 */
[----:B0-----:R-:W-:-:S04]  /*5c40*/  IADD3 R5, PT, PT, R5, R164, RZ ;  /* 0x000000a405057210 */ /* 0x001fc80007ffe0ff */
[----:B------:R-:W-:-:S13]  /*5c50*/  ISETP.GE.AND P0, PT, R5, R165, PT ;  /* 0x000000a50500720c */ /* 0x000fda0003f06270 */
[----:B------:R-:W-:Y:S05]  /*5c60*/  @!P0 BRA `(.L_x_2157) ;  /* 0xffffffa800d88947 */ /* 0x000fea000383ffff */
.L_x_2127:
        /* <DEDUP_REMOVED lines=17> */
.L_x_2159:
[----:B------:R-:W-:Y:S05]  /*5d80*/  BSYNC.RECONVERGENT B0 ;  /* 0x0000000000007941 */ /* 0x000fea0003800200 */
.L_x_2158:
        /* <DEDUP_REMOVED lines=15> */
.L_x_2161:
[----:B------:R-:W-:Y:S05]  /*5e80*/  BSYNC.RECONVERGENT B0 ;  /* 0x0000000000007941 */ /* 0x000fea0003800200 */
.L_x_2160:
        /* <DEDUP_REMOVED lines=14> */
.L_x_2162:
        /* <DEDUP_REMOVED lines=9> */
.L_x_10698:


//--------------------- .text._ZN10layer_norm13ln_bwd_kernelINS_13Kernel_traitsIf13__nv_bfloat16S2_S2_fjLj6144ELj1ELj1ELj8ELj16ENS_18Kernel_traits_baseILj6144EfS2_S2_S2_fjLj256EEEEELb0ELb1ELb0ELb1EEEvNS_9BwdParamsE --------------------------
	.section	.text._ZN10layer_norm13ln_bwd_kernelINS_13Kernel_traitsIf13__nv_bfloat16S2_S2_fjLj6144ELj1ELj1ELj8ELj16ENS_18Kernel_traits_baseILj6144EfS2_S2_S2_fjLj256EEEEELb0ELb1ELb0ELb1EEEvNS_9BwdParamsE,"ax",@progbits
	.align	128
        .global         _ZN10layer_norm13ln_bwd_kernelINS_13Kernel_traitsIf13__nv_bfloat16S2_S2_fjLj6144ELj1ELj1ELj8ELj16ENS_18Kernel_traits_baseILj6144EfS2_S2_S2_fjLj256EEEEELb0ELb1ELb0ELb1EEEvNS_9BwdParamsE
        .type           _ZN10layer_norm13ln_bwd_kernelINS_13Kernel_traitsIf13__nv_bfloat16S2_S2_fjLj6144ELj1ELj1ELj8ELj16ENS_18Kernel_traits_baseILj6144EfS2_S2_S2_fjLj256EEEEELb0ELb1ELb0ELb1EEEvNS_9BwdParamsE,@function
        .size           _ZN10layer_norm13ln_bwd_kernelINS_13Kernel_traitsIf13__nv_bfloat16S2_S2_fjLj6144ELj1ELj1ELj8ELj16ENS_18Kernel_traits_baseILj6144EfS2_S2_S2_fjLj256EEEEELb0ELb1ELb0ELb1EEEvNS_9BwdParamsE,(.L_x_10699 - _ZN10layer_norm13ln_bwd_kernelINS_13Kernel_traitsIf13__nv_bfloat16S2_S2_fjLj6144ELj1ELj1ELj8ELj16ENS_18Kernel_traits_baseILj6144EfS2_S2_S2_fjLj256EEEEELb0ELb1ELb0ELb1EEEvNS_9BwdParamsE)
        .other          _ZN10layer_norm13ln_bwd_kernelINS_13Kernel_traitsIf13__nv_bfloat16S2_S2_fjLj6144ELj1ELj1ELj8ELj16ENS_18Kernel_traits_baseILj6144EfS2_S2_S2_fjLj256EEEEELb0ELb1ELb0ELb1EEEvNS_9BwdParamsE,@"STO_CUDA_ENTRY STV_DEFAULT"
_ZN10layer_norm13ln_bwd_kernelINS_13Kernel_traitsIf13__nv_bfloat16S2_S2_fjLj6144ELj1ELj1ELj8ELj16ENS_18Kernel_traits_baseILj6144EfS2_S2_S2_fjLj256EEEEELb0ELb1ELb0ELb1EEEvNS_9BwdParamsE:
.text._ZN10layer_norm13ln_bwd_kernelINS_13Kernel_traitsIf13__nv_bfloat16S2_S2_fjLj6144ELj1ELj1ELj8ELj16ENS_18Kernel_traits_baseILj6144EfS2_S2_S2_fjLj256EEEEELb0ELb1ELb0ELb1EEEvNS_9BwdParamsE:
        /* <DEDUP_REMOVED lines=47> */
[----:B------:R-:W-:Y:S01]  /*02f0*/  PLOP3.LUT P2, PT, PT, PT, PT, 0x8, 0x80 ;  /* 0x000000000080781c */ /* 0x000fe20003f4e170 */
[----:B------:R-:W-:Y:S01]  /*0300*/  HFMA2 R147, -RZ, RZ, 0, 0 ;  /* 0x00000000ff937431 */ /* 0x000fe200000001ff */
[----:B------:R-:W-:-:S02]  /*0310*/  SHF.R.U32.HI R161, RZ, 0x5, R146 ;  /* 0x00000005ffa17819 */ /* 0x000fc40000011692 */
[----:B------:R-:W-:Y:S02]  /*0320*/  CS2R R158, SRZ ;  /* 0x00000000009e7805 */ /* 0x000fe4000001ff00 */
[----:B------:R-:W-:Y:S02]  /*0330*/  MOV R160, RZ ;  /* 0x000000ff00a07202 */ /* 0x000fe40000000f00 */
[----:B------:R-:W-:Y:S01]  /*0340*/  CS2R R156, SRZ ;  /* 0x00000000009c7805 */ /* 0x000fe2000001ff00 */
[----:B-1----:R-:W-:Y:S01]  /*0350*/  IMAD.WIDE.U32 R2, R146, 0x20, R2 ;  /* 0x0000002092027825 */ /* 0x002fe200078e0002 */
[----:B------:R-:W-:Y:S02]  /*0360*/  CS2R R154, SRZ ;  /* 0x00000000009a7805 */ /* 0x000fe4000001ff00 */
[----:B------:R-:W-:Y:S02]  /*0370*/  CS2R R152, SRZ ;  /* 0x0000000000987805 */ /* 0x000fe4000001ff00 */
[----:B------:R-:W-:-:S02]  /*0380*/  CS2R R150, SRZ ;  /* 0x0000000000967805 */ /* 0x000fc4000001ff00 */
[----:B------:R-:W-:Y:S01]  /*0390*/  CS2R R148, SRZ ;  /* 0x0000000000947805 */ /* 0x000fe2000001ff00 */
[----:B0-----:R-:W5:Y:S01]  /*03a0*/  LDG.E.128 R88, desc[UR4][R2.64] ;  /* 0x0000000402587981 */ /* 0x001f62000c1e1d00 */
[----:B------:R-:W-:Y:S02]  /*03b0*/  CS2R R144, SRZ ;  /* 0x0000000000907805 */ /* 0x000fe4000001ff00 */
[----:B------:R-:W-:Y:S01]  /*03c0*/  CS2R R142, SRZ ;  /* 0x00000000008e7805 */ /* 0x000fe2000001ff00 */
[----:B--2---:R-:W-:Y:S01]  /*03d0*/  IMAD.WIDE.U32 R4, R146, 0x20, R4 ;  /* 0x0000002092047825 */ /* 0x004fe200078e0004 */
[----:B------:R-:W5:Y:S01]  /*03e0*/  LDG.E.128 R84, desc[UR4][R2.64+0x10] ;  /* 0x0000100402547981 */ /* 0x000f62000c1e1d00 */
[----:B------:R-:W-:Y:S02]  /*03f0*/  CS2R R140, SRZ ;  /* 0x00000000008c7805 */ /* 0x000fe4000001ff00 */
[----:B------:R-:W-:Y:S02]  /*0400*/  CS2R R138, SRZ ;  /* 0x00000000008a7805 */ /* 0x000fe4000001ff00 */
[----:B------:R-:W-:Y:S01]  /*0410*/  CS2R R136, SRZ ;  /* 0x0000000000887805 */ /* 0x000fe2000001ff00 */
[----:B------:R-:W5:Y:S01]  /*0420*/  LDG.E.128 R80, desc[UR4][R2.64+0x2000] ;  /* 0x0020000402507981 */ /* 0x000f62000c1e1d00 */
[----:B------:R-:W-:-:S02]  /*0430*/  CS2R R134, SRZ ;  /* 0x0000000000867805 */ /* 0x000fc4000001ff00 */
[----:B------:R-:W-:Y:S02]  /*0440*/  CS2R R132, SRZ ;  /* 0x0000000000847805 */ /* 0x000fe4000001ff00 */
[----:B---3--:R-:W-:Y:S01]  /*0450*/  ISETP.NE.U32.AND P1, PT, R6, RZ, PT ;  /* 0x000000ff0600720c */ /* 0x008fe20003f25070 */
[----:B------:R-:W5:Y:S01]  /*0460*/  LDG.E.128 R76, desc[UR4][R2.64+0x2010] ;  /* 0x00201004024c7981 */ /* 0x000f62000c1e1d00 */
[----:B------:R-:W-:Y:S02]  /*0470*/  CS2R R42, SRZ ;  /* 0x00000000002a7805 */ /* 0x000fe4000001ff00 */
[----:B------:R-:W-:Y:S02]  /*0480*/  CS2R R40, SRZ ;  /* 0x0000000000287805 */ /* 0x000fe4000001ff00 */
[----:B------:R-:W-:Y:S01]  /*0490*/  ISETP.NE.AND.EX P1, PT, R7, RZ, PT, P1 ;  /* 0x000000ff0700720c */ /* 0x000fe20003f25310 */
[----:B------:R-:W5:Y:S01]  /*04a0*/  LDG.E.128 R72, desc[UR4][R2.64+0x4000] ;  /* 0x0040000402487981 */ /* 0x000f62000c1e1d00 */
        /* <DEDUP_REMOVED lines=22> */
[----:B0-----:R-:W-:Y:S01]  /*0610*/  CS2R R2, SRZ ;  /* 0x0000000000027805 */ /* 0x001fe2000001ff00 */
[----:B------:R-:W5:Y:S01]  /*0620*/  LDG.E.128 R48, desc[UR4][R4.64+0x10] ;  /* 0x0000100404307981 */ /* 0x000f62000c1e1d00 */
[----:B------:R-:W-:Y:S01]  /*0630*/  MOV R0, RZ ;  /* 0x000000ff00007202 */ /* 0x000fe20000000f00 */
[----:B------:R-:W0:Y:S01]  /*0640*/  LDCU.U8 UR7, c[0x0][0x410] ;  /* 0x00008200ff0777ac */ /* 0x000e220008000000 */
[----:B------:R-:W-:Y:S01]  /*0650*/  MOV R163, UR6 ;  /* 0x0000000600a37c02 */ /* 0x000fe20008000f00 */
[----:B------:R1:W5:Y:S01]  /*0660*/  LDG.E.128 R44, desc[UR4][R4.64] ;  /* 0x00000004042c7981 */ /* 0x000362000c1e1d00 */
[----:B------:R-:W2:Y:S01]  /*0670*/  LDCU UR10, c[0x0][0x388] ;  /* 0x00007100ff0a77ac */ /* 0x000ea20008000800 */
[----:B------:R-:W3:Y:S01]  /*0680*/  LDCU UR11, c[0x0][0x400] ;  /* 0x00008000ff0b77ac */ /* 0x000ee20008000800 */
[----:B-1----:R-:W-:Y:S01]  /*0690*/  CS2R R4, SRZ ;  /* 0x0000000000047805 */ /* 0x002fe2000001ff00 */
[----:B------:R-:W1:Y:S01]  /*06a0*/  LDCU.64 UR12, c[0x0][0x478] ;  /* 0x00008f00ff0c77ac */ /* 0x000e620008000a00 */
[----:B------:R-:W4:Y:S05]  /*06b0*/  LDCU.64 UR8, c[0x0][0x438] ;  /* 0x00008700ff0877ac */ /* 0x000f2a0008000a00 */
.L_x_2178:
[----:B------:R-:W0:Y:S01]  /*06c0*/  LDC.64 R124, c[0x0][0x3a8] ;  /* 0x0000ea00ff7c7b82 */ /* 0x000e220000000a00 */
[----:B--2---:R-:W-:-:S05]  /*06d0*/  IMAD R108, R163, UR10, RZ ;  /* 0x0000000aa36c7c24 */ /* 0x004fca000f8e02ff */
[----:B------:R-:W-:Y:S02]  /*06e0*/  SHF.R.S32.HI R109, RZ, 0x1f, R108 ;  /* 0x0000001fff6d7819 */ /* 0x000fe4000001146c */
[----:B------:R-:W2:Y:S02]  /*06f0*/  LDC.64 R130, c[0x0][0x3c0] ;  /* 0x0000f000ff827b82 */ /* 0x000ea40000000a00 */
[----:B------:R-:W-:-:S04]  /*0700*/  LEA.HI R109, R109, R108, RZ, 0x3 ;  /* 0x0000006c6d6d7211 */ /* 0x000fc800078f18ff */
[----:B------:R-:W-:Y:S02]  /*0710*/  LEA.HI.SX32 R177, R109, R146, 0x1d ;  /* 0x000000926db17211 */ /* 0x000fe400078feaff */
[----:B------:R-:W3:Y:S03]  /*0720*/  LDC.64 R128, c[0x0][0x428] ;  /* 0x00010a00ff807b82 */ /* 0x000ee60000000a00 */
[----:B0-----:R-:W-:-:S05]  /*0730*/  IMAD.WIDE.U32 R108, R177, 0x10, R124 ;  /* 0x00000010b16c7825 */ /* 0x001fca00078e007c */
[----:B------:R-:W0:Y:S01]  /*0740*/  LDC.64 R168, c[0x0][0x3c8] ;  /* 0x0000f200ffa87b82 */ /* 0x000e220000000a00 */
[----:B------:R-:W4:Y:S01]  /*0750*/  LDG.E.128 R108, desc[UR4][R108.64] ;  /* 0x000000046c6c7981 */ /* 0x000f22000c1e1d00 */
[----:B------:R-:W-:Y:S01]  /*0760*/  IADD3 R166, PT, PT, R177, 0x100, RZ ;  /* 0x00000100b1a67810 */ /* 0x000fe20007ffe0ff */
[----:B--2---:R-:W-:Y:S01]  /*0770*/  IMAD.WIDE R170, R163, 0x4, R130 ;  /* 0x00000004a3aa7825 */ /* 0x004fe200078e0282 */
[----:B------:R-:W-:-:S03]  /*0780*/  IADD3 R164, PT, PT, R177, 0x200, RZ ;  /* 0x00000200b1a47810 */ /* 0x000fc60007ffe0ff */
[C---:B------:R-:W-:Y:S01]  /*0790*/  IMAD.WIDE.U32 R116, R166.reuse, 0x10, R124 ;  /* 0x00000010a6747825 */ /* 0x040fe200078e007c */
[----:B------:R-:W2:Y:S03]  /*07a0*/  LDG.E R185, desc[UR4][R170.64] ;  /* 0x00000004aab97981 */ /* 0x000ea6000c1e1900 */
[--C-:B---3--:R-:W-:Y:S02]  /*07b0*/  IMAD.WIDE.U32 R112, R177, 0x10, R128.reuse ;  /* 0x00000010b1707825 */ /* 0x108fe400078e0080 */
[----:B------:R-:W3:Y:S02]  /*07c0*/  LDG.E.128 R116, desc[UR4][R116.64] ;  /* 0x0000000474747981 */ /* 0x000ee4000c1e1d00 */
[----:B------:R-:W-:Y:S02]  /*07d0*/  IMAD.WIDE.U32 R120, R166, 0x10, R128 ;  /* 0x00000010a6787825 */ /* 0x000fe400078e0080 */
[----:B------:R-:W3:Y:S02]  /*07e0*/  LDG.E.128 R112, desc[UR4][R112.64] ;  /* 0x0000000470707981 */ /* 0x000ee4000c1e1d00 */
[----:B------:R-:W-:-:S02]  /*07f0*/  IMAD.WIDE.U32 R124, R164, 0x10, R124 ;  /* 0x00000010a47c7825 */ /* 0x000fc400078e007c */
[----:B------:R-:W3:Y:S02]  /*0800*/  LDG.E.128 R120, desc[UR4][R120.64] ;  /* 0x0000000478787981 */ /* 0x000ee4000c1e1d00 */
[----:B0-----:R-:W-:Y:S02]  /*0810*/  IMAD.WIDE R168, R163, 0x4, R168 ;  /* 0x00000004a3a87825 */ /* 0x001fe400078e02a8 */
[----:B------:R-:W3:Y:S04]  /*0820*/  LDG.E.128 R124, desc[UR4][R124.64] ;  /* 0x000000047c7c7981 */ /* 0x000ee8000c1e1d00 */
[----:B------:R3:W3:Y:S01]  /*0830*/  LDG.E R165, desc[UR4][R168.64] ;  /* 0x00000004a8a57981 */ /* 0x0006e2000c1e1900 */
[----:B------:R-:W-:-:S06]  /*0840*/  IMAD.WIDE.U32 R128, R164, 0x10, R128 ;  /* 0x00000010a4807825 */ /* 0x000fcc00078e0080 */
[----:B------:R-:W3:Y:S01]  /*0850*/  LDG.E.128 R128, desc[UR4][R128.64] ;  /* 0x0000000480807981 */ /* 0x000ee2000c1e1d00 */
[----:B----4-:R-:W-:-:S04]  /*0860*/  ISETP.NE.U32.AND P0, PT, RZ, UR8, PT ;  /* 0x00000008ff007c0c */ /* 0x010fc8000bf05070 */
[----:B------:R-:W-:Y:S02]  /*0870*/  ISETP.NE.AND.EX P0, PT, RZ, UR9, PT, P0 ;  /* 0x00000009ff007c0c */ /* 0x000fe4000bf05300 */
[----:B------:R-:W-:Y:S02]  /*0880*/  ISETP.NE.AND P3, PT, RZ, UR7, PT ;  /* 0x00000007ff007c0c */ /* 0x000fe4000bf65270 */
[----:B------:R-:W-:Y:S02]  /*0890*/  LOP3.LUT P4, RZ, R146, 0x1f, RZ, 0xc0, !PT ;  /* 0x0000001f92ff7812 */ /* 0x000fe4000788c0ff */
[C---:B------:R-:W-:Y:S02]  /*08a0*/  PRMT R172, R108.reuse, 0x7632, R172 ;  /* 0x000076326cac7816 */ /* 0x040fe400000000ac */
[----:B------:R-:W-:Y:S02]  /*08b0*/  SHF.L.U32 R190, R108, 0x10, RZ ;  /* 0x000000106cbe7819 */ /* 0x000fe400000006ff */
[----:B------:R-:W-:-:S02]  /*08c0*/  PRMT R173, R109, 0x7632, R173 ;  /* 0x000076326dad7816 */ /* 0x000fc400000000ad */
[----:B------:R-:W-:Y:S02]  /*08d0*/  SHF.L.U32 R200, R109, 0x10, RZ ;  /* 0x000000106dc87819 */ /* 0x000fe400000006ff */
[----:B------:R-:W0:Y:S01]  /*08e0*/  @P0 LDC.64 R108, c[0x0][0x438] ;  /* 0x00010e00ff6c0b82 */ /* 0x000e220000000a00 */
[----:B--2---:R-:W-:Y:S02]  /*08f0*/  FSEL R185, R185, RZ, !P3 ;  /* 0x000000ffb9b97208 */ /* 0x004fe40005800000 */
[C---:B---3--:R-:W-:Y:S02]  /*0900*/  PRMT R168, R116.reuse, 0x7632, R168 ;  /* 0x0000763274a87816 */ /* 0x048fe400000000a8 */
[----:B------:R-:W-:Y:S02]  /*0910*/  SHF.L.U32 R184, R116, 0x10, RZ ;  /* 0x0000001074b87819 */ /* 0x000fe400000006ff */
[C---:B------:R-:W-:Y:S02]  /*0920*/  PRMT R116, R117.reuse, 0x7632, R116 ;  /* 0x0000763275747816 */ /* 0x040fe40000000074 */
[----:B------:R-:W-:-:S02]  /*0930*/  SHF.L.U32 R182, R117, 0x10, RZ ;  /* 0x0000001075b67819 */ /* 0x000fc400000006ff */
[C---:B------:R-:W-:Y:S02]  /*0940*/  PRMT R117, R118.reuse, 0x7632, R117 ;  /* 0x0000763276757816 */ /* 0x040fe40000000075 */
[----:B------:R-:W-:Y:S02]  /*0950*/  SHF.L.U32 R180, R118, 0x10, RZ ;  /* 0x0000001076b47819 */ /* 0x000fe400000006ff */
[----:B------:R-:W-:Y:S02]  /*0960*/  SHF.L.U32 R178, R111, 0x10, RZ ;  /* 0x000000106fb27819 */ /* 0x000fe400000006ff */
[C---:B------:R-:W-:Y:S02]  /*0970*/  PRMT R118, R119.reuse, 0x7632, R118 ;  /* 0x0000763277767816 */ /* 0x040fe40000000076 */
[----:B------:R-:W-:Y:S01]  /*0980*/  SHF.L.U32 R119, R119, 0x10, RZ ;  /* 0x0000001077777819 */ /* 0x000fe200000006ff */
[----:B------:R-:W-:Y:S01]  /*0990*/  FADD.FTZ R190, -R185, R190 ;  /* 0x000000beb9be7221 */ /* 0x000fe20000010100 */
[----:B------:R-:W-:-:S02]  /*09a0*/  PRMT R171, R112, 0x7632, R171 ;  /* 0x0000763270ab7816 */ /* 0x000fc400000000ab */
[----:B------:R-:W-:Y:S02]  /*09b0*/  SHF.L.U32 R179, R112, 0x10, RZ ;  /* 0x0000001070b37819 */ /* 0x000fe400000006ff */
[----:B------:R-:W-:Y:S01]  /*09c0*/  SHF.L.U32 R172, R172, 0x10, RZ ;  /* 0x00000010acac7819 */ /* 0x000fe200000006ff */
[----:B------:R-:W-:Y:S01]  /*09d0*/  FADD.FTZ R204, -R185, R178 ;  /* 0x000000b2b9cc7221 */ /* 0x000fe20000010100 */
[----:B------:R-:W-:Y:S02]  /*09e0*/  PRMT R170, R111, 0x7632, R170 ;  /* 0x000076326faa7816 */ /* 0x000fe400000000aa */
[C---:B------:R-:W-:Y:S02]  /*09f0*/  PRMT R222, R123.reuse, 0x7632, R222 ;  /* 0x000076327bde7816 */ /* 0x040fe400000000de */
[----:B------:R-:W-:Y:S01]  /*0a00*/  SHF.L.U32 R176, R123, 0x10, RZ ;  /* 0x000000107bb07819 */ /* 0x000fe200000006ff */
[----:B------:R-:W-:Y:S01]  /*0a10*/  FADD.FTZ R178, -R185, R119 ;  /* 0x00000077b9b27221 */ /* 0x000fe20000010100 */
[----:B------:R-:W-:Y:S01]  /*0a20*/  PRMT R123, R125, 0x7632, R123 ;  /* 0x000076327d7b7816 */ /* 0x000fe2000000007b */
[----:B0-----:R-:W-:Y:S01]  /*0a30*/  @P0 IMAD.WIDE.U32 R108, R164, 0x10, R108 ;  /* 0x00000010a46c0825 */ /* 0x001fe200078e006c */
[----:B------:R-:W-:-:S03]  /*0a40*/  SHF.L.U32 R119, R171, 0x10, RZ ;  /* 0x00000010ab777819 */ /* 0x000fc600000006ff */
[----:B------:R-:W-:Y:S01]  /*0a50*/  FADD.FTZ R192, -R185, R172 ;  /* 0x000000acb9c07221 */ /* 0x000fe20000010100 */
[----:B------:R-:W-:Y:S01]  /*0a60*/  SHF.L.U32 R170, R170, 0x10, RZ ;  /* 0x00000010aaaa7819 */ /* 0x000fe200000006ff */
[----:B-----5:R-:W-:Y:S01]  /*0a70*/  FMUL.FTZ R214, R88, R179 ;  /* 0x000000b358d67220 */ /* 0x020fe20000410000 */
[----:B------:R-:W-:Y:S01]  /*0a80*/  FMUL.FTZ R197, R165, R190 ;  /* 0x000000bea5c57220 */ /* 0x000fe20000410000 */
[----:B------:R-:W-:Y:S01]  /*0a90*/  SHF.L.U32 R123, R123, 0x10, RZ ;  /* 0x000000107b7b7819 */ /* 0x000fe200000006ff */
[----:B------:R0:W5:Y:S01]  /*0aa0*/  @P0 LDG.E.128 R100, desc[UR4][R108.64] ;  /* 0x000000046c640981 */ /* 0x000162000c1e1d00 */
[----:B------:R-:W-:Y:S01]  /*0ab0*/  PRMT R169, R113, 0x7632, R169 ;  /* 0x0000763271a97816 */ /* 0x000fe200000000a9 */
[----:B------:R-:W-:Y:S01]  /*0ac0*/  FADD.FTZ R200, -R185, R200 ;  /* 0x000000c8b9c87221 */ /* 0x000fe20000010100 */
[----:B------:R-:W-:Y:S01]  /*0ad0*/  SHF.L.U32 R196, R113, 0x10, RZ ;  /* 0x0000001071c47819 */ /* 0x000fe200000006ff */
[----:B------:R-:W-:Y:S01]  /*0ae0*/  FMUL.FTZ R206, R89, R119 ;  /* 0x0000007759ce7220 */ /* 0x000fe20000410000 */
[----:B------:R-:W-:Y:S01]  /*0af0*/  SHF.L.U32 R173, R173, 0x10, RZ ;  /* 0x00000010adad7819 */ /* 0x000fe200000006ff */
[----:B------:R-:W-:Y:S01]  /*0b00*/  FMUL.FTZ R205, R165, R192 ;  /* 0x000000c0a5cd7220 */ /* 0x000fe20000410000 */
[C---:B------:R-:W-:Y:S01]  /*0b10*/  FADD.FTZ R234, -R185.reuse, R170 ;  /* 0x000000aab9ea7221 */ /* 0x040fe20000010100 */
[----:B------:R-:W-:Y:S01]  /*0b20*/  FADD.FTZ R170, -R185, R123 ;  /* 0x0000007bb9aa7221 */ /* 0x000fe20000010100 */
[----:B0-----:R-:W-:Y:S01]  /*0b30*/  FADD.FTZ R109, RZ, R214 ;  /* 0x000000d6ff6d7221 */ /* 0x001fe20000010000 */
[----:B------:R-:W-:Y:S01]  /*0b40*/  FFMA.FTZ R108, R197, R214, RZ ;  /* 0x000000d6c56c7223 */ /* 0x000fe200000100ff */
[C---:B------:R-:W-:Y:S01]  /*0b50*/  PRMT R175, R110.reuse, 0x7632, R175 ;  /* 0x000076326eaf7816 */ /* 0x040fe200000000af */
[----:B------:R-:W-:Y:S01]  /*0b60*/  FADD.FTZ R188, -R185, R173 ;  /* 0x000000adb9bc7221 */ /* 0x000fe20000010100 */
[----:B------:R-:W-:Y:S01]  /*0b70*/  SHF.L.U32 R202, R110, 0x10, RZ ;  /* 0x000000106eca7819 */ /* 0x000fe200000006ff */
[----:B------:R-:W-:Y:S01]  /*0b80*/  FMUL.FTZ R212, R90, R196 ;  /* 0x000000c45ad47220 */ /* 0x000fe20000410000 */
[----:B------:R-:W-:Y:S01]  /*0b90*/  SHF.L.U32 R123, R169, 0x10, RZ ;  /* 0x00000010a97b7819 */ /* 0x000fe200000006ff */
[----:B------:R-:W-:Y:S01]  /*0ba0*/  FMUL.FTZ R211, R165, R200 ;  /* 0x000000c8a5d37220 */ /* 0x000fe20000410000 */
[----:B------:R-:W-:Y:S01]  /*0bb0*/  FADD.FTZ R109, R109, R206 ;  /* 0x000000ce6d6d7221 */ /* 0x000fe20000010000 */
[----:B------:R-:W-:Y:S01]  /*0bc0*/  FFMA.FTZ R108, R205, R206, R108 ;  /* 0x000000cecd6c7223 */ /* 0x000fe2000001006c */
[C---:B------:R-:W-:Y:S01]  /*0bd0*/  PRMT R223, R114.reuse, 0x7632, R223 ;  /* 0x0000763272df7816 */ /* 0x040fe200000000df */
[----:B------:R-:W-:Y:S01]  /*0be0*/  FMUL.FTZ R207, R165, R204 ;  /* 0x000000cca5cf7220 */ /* 0x000fe20000410000 */
[----:B------:R-:W-:Y:S01]  /*0bf0*/  SHF.L.U32 R198, R114, 0x10, RZ ;  /* 0x0000001072c67819 */ /* 0x000fe200000006ff */
[----:B------:R-:W-:Y:S01]  /*0c00*/  FADD.FTZ R202, -R185, R202 ;  /* 0x000000cab9ca7221 */ /* 0x000fe20000010100 */
[----:B------:R-:W-:Y:S01]  /*0c10*/  SHF.L.U32 R175, R175, 0x10, RZ ;  /* 0x00000010afaf7819 */ /* 0x000fe200000006ff */
[----:B------:R-:W-:Y:S01]  /*0c20*/  FMUL.FTZ R204, R91, R123 ;  /* 0x0000007b5bcc7220 */ /* 0x000fe20000410000 */
[----:B------:R-:W-:Y:S01]  /*0c30*/  PRMT R220, R121, 0x7632, R220 ;  /* 0x0000763279dc7816 */ /* 0x000fe200000000dc */
[----:B------:R-:W-:Y:S01]  /*0c40*/  FMUL.FTZ R203, R165, R188 ;  /* 0x000000bca5cb7220 */ /* 0x000fe20000410000 */
[----:B------:R-:W-:Y:S01]  /*0c50*/  SHF.L.U32 R194, R121, 0x10, RZ ;  /* 0x0000001079c27819 */ /* 0x000fe200000006ff */
[----:B------:R-:W-:Y:S01]  /*0c60*/  FADD.FTZ R109, R109, R212 ;  /* 0x000000d46d6d7221 */ /* 0x000fe20000010000 */
[----:B------:R-:W-:Y:S01]  /*0c70*/  FFMA.FTZ R108, R211, R212, R108 ;  /* 0x000000d4d36c7223 */ /* 0x000fe2000001006c */
[----:B------:R-:W-:Y:S01]  /*0c80*/  PRMT R121, R124, 0x7632, R121 ;  /* 0x000076327c797816 */ /* 0x000fe20000000079 */
[----:B------:R-:W-:Y:S01]  /*0c90*/  FADD.FTZ R186, -R185, R175 ;  /* 0x000000afb9ba7221 */ /* 0x000fe20000010100 */
[----:B------:R-:W-:Y:S01]  /*0ca0*/  SHF.L.U32 R223, R223, 0x10, RZ ;  /* 0x00000010dfdf7819 */ /* 0x000fe200000006ff */
[----:B------:R-:W-:Y:S01]  /*0cb0*/  FMUL.FTZ R210, R84, R198 ;  /* 0x000000c654d27220 */ /* 0x000fe20000410000 */
[----:B------:R-:W-:Y:S01]  /*0cc0*/  FMUL.FTZ R209, R165, R202 ;  /* 0x000000caa5d17220 */ /* 0x000fe20000410000 */
[----:B------:R-:W-:Y:S01]  /*0cd0*/  FADD.FTZ R109, R109, R204 ;  /* 0x000000cc6d6d7221 */ /* 0x000fe20000010000 */
[----:B------:R-:W-:Y:S01]  /*0ce0*/  FFMA.FTZ R108, R203, R204, R108 ;  /* 0x000000cccb6c7223 */ /* 0x000fe2000001006c */
[----:B------:R-:W-:Y:S01]  /*0cf0*/  SHF.L.U32 R121, R121, 0x10, RZ ;  /* 0x0000001079797819 */ /* 0x000fe200000006ff */
[----:B------:R-:W0:Y:S01]  /*0d00*/  @P1 LDC.64 R110, c[0x0][0x3e0] ;  /* 0x0000f800ff6e1b82 */ /* 0x000e220000000a00 */
[----:B------:R-:W-:-:S02]  /*0d10*/  PRMT R167, R115, 0x7632, R167 ;  /* 0x0000763273a77816 */ /* 0x000fc400000000a7 */
[----:B------:R-:W-:Y:S01]  /*0d20*/  SHF.L.U32 R174, R115, 0x10, RZ ;  /* 0x0000001073ae7819 */ /* 0x000fe200000006ff */
[----:B------:R-:W-:Y:S01]  /*0d30*/  FMUL.FTZ R202, R85, R223 ;  /* 0x000000df55ca7220 */ /* 0x000fe20000410000 */
[----:B------:R-:W-:Y:S01]  /*0d40*/  FMUL.FTZ R201, R165, R186 ;  /* 0x000000baa5c97220 */ /* 0x000fe20000410000 */
[----:B------:R-:W-:Y:S01]  /*0d50*/  FADD.FTZ R109, R109, R210 ;  /* 0x000000d26d6d7221 */ /* 0x000fe20000010000 */
[----:B------:R-:W-:Y:S01]  /*0d60*/  FFMA.FTZ R108, R209, R210, R108 ;  /* 0x000000d2d16c7223 */ /* 0x000fe2000001006c */
[----:B------:R-:W2:Y:S01]  /*0d70*/  @P0 LDC.64 R114, c[0x0][0x438] ;  /* 0x00010e00ff720b82 */ /* 0x000ea20000000a00 */
[----:B------:R-:W-:Y:S01]  /*0d80*/  FADD.FTZ R226, -R185, R121 ;  /* 0x00000079b9e27221 */ /* 0x000fe20000010100 */
[----:B------:R-:W-:Y:S01]  /*0d90*/  SHF.L.U32 R121, R167, 0x10, RZ ;  /* 0x00000010a7797819 */ /* 0x000fe200000006ff */
[----:B------:R-:W-:Y:S01]  /*0da0*/  FMUL.FTZ R208, R86, R174 ;  /* 0x000000ae56d07220 */ /* 0x000fe20000410000 */
[----:B------:R-:W-:Y:S01]  /*0db0*/  FADD.FTZ R109, R109, R202 ;  /* 0x000000ca6d6d7221 */ /* 0x000fe20000010000 */
[----:B------:R-:W-:Y:S01]  /*0dc0*/  FFMA.FTZ R108, R201, R202, R108 ;  /* 0x000000cac96c7223 */ /* 0x000fe2000001006c */
        /* <DEDUP_REMOVED lines=8> */
[----:B------:R-:W-:Y:S01]  /*0e50*/  SHF.L.U32 R219, R219, 0x10, RZ ;  /* 0x00000010dbdb7819 */ /* 0x000fe200000006ff */
[----:B------:R-:W-:Y:S01]  /*0e60*/  FADD.FTZ R232, -R185, R232 ;  /* 0x000000e8b9e87221 */ /* 0x000fe20000010100 */
[----:B------:R-:W-:Y:S01]  /*0e70*/  FMUL.FTZ R192, R80, R120 ;  /* 0x0000007850c07220 */ /* 0x000fe20000410000 */
        /* <DEDUP_REMOVED lines=16> */
[----:B0-----:R-:W-:Y:S01]  /*0f80*/  @P1 IMAD.WIDE R110, R163, 0x2, R110 ;  /* 0x00000002a36e1825 */ /* 0x001fe200078e026e */
[----:B------:R-:W-:-:S02]  /*0f90*/  PRMT R221, R122, 0x7632, R221 ;  /* 0x000076327add7816 */ /* 0x000fc400000000dd */
[----:B------:R-:W-:Y:S01]  /*0fa0*/  PRMT R183, R127, 0x7632, R183 ;  /* 0x000076327fb77816 */ /* 0x000fe200000000b7 */
[----:B--2---:R-:W-:Y:S01]  /*0fb0*/  @P0 IMAD.WIDE.U32 R114, R177, 0x10, R114 ;  /* 0x00000010b1720825 */ /* 0x004fe200078e0072 */
[----:B------:R-:W-:-:S03]  /*0fc0*/  PRMT R125, R126, 0x7632, R125 ;  /* 0x000076327e7d7816 */ /* 0x000fc6000000007d */
[----:B------:R-:W-:Y:S01]  /*0fd0*/  FADD.FTZ R180, -R185, R180 ;  /* 0x000000b4b9b47221 */ /* 0x000fe20000010100 */
[----:B------:R-:W-:Y:S01]  /*0fe0*/  SHF.L.U32 R122, R122, 0x10, RZ ;  /* 0x000000107a7a7819 */ /* 0x000fe200000006ff */
[----:B------:R-:W-:Y:S01]  /*0ff0*/  FMUL.FTZ R182, R83, R220 ;  /* 0x000000dc53b67220 */ /* 0x000fe20000410000 */
[----:B------:R-:W-:Y:S01]  /*1000*/  SHF.L.U32 R117, R117, 0x10, RZ ;  /* 0x0000001075757819 */ /* 0x000fe200000006ff */
[----:B------:R-:W-:Y:S01]  /*1010*/  FMUL.FTZ R189, R165, R230 ;  /* 0x000000e6a5bd7220 */ /* 0x000fe20000410000 */
[----:B------:R-:W-:Y:S01]  /*1020*/  SHF.L.U32 R124, R124, 0x10, RZ ;  /* 0x000000107c7c7819 */ /* 0x000fe200000006ff */
[----:B------:R-:W-:Y:S01]  /*1030*/  FADD.FTZ R109, R109, R190 ;  /* 0x000000be6d6d7221 */ /* 0x000fe20000010000 */
[----:B------:R-:W-:Y:S01]  /*1040*/  FFMA.FTZ R108, R191, R190, R108 ;  /* 0x000000bebf6c7223 */ /* 0x000fe2000001006c */
[----:B------:R-:W-:Y:S01]  /*1050*/  SHF.L.U32 R118, R118, 0x10, RZ ;  /* 0x0000001076767819 */ /* 0x000fe200000006ff */
[----:B------:R0:W2:Y:S01]  /*1060*/  @P1 LDG.E.U16 R218, desc[UR4][R110.64] ;  /* 0x000000046eda1981 */ /* 0x0000a2000c1e1500 */
[----:B------:R-:W-:Y:S01]  /*1070*/  SHF.L.U32 R181, R126, 0x10, RZ ;  /* 0x000000107eb57819 */ /* 0x000fe200000006ff */
[----:B------:R-:W3:Y:S01]  /*1080*/  @P0 LDC.64 R112, c[0x0][0x438] ;  /* 0x00010e00ff700b82 */ /* 0x000ee20000000a00 */
[----:B------:R-:W-:Y:S01]  /*1090*/  SHF.L.U32 R127, R127, 0x10, RZ ;  /* 0x000000107f7f7819 */ /* 0x000fe200000006ff */
[----:B------:R-:W4:Y:S01]  /*10a0*/  @P0 LDG.E.128 R92, desc[UR4][R114.64] ;  /* 0x00000004725c0981 */ /* 0x000f22000c1e1d00 */
[----:B------:R-:W-:-:S02]  /*10b0*/  SHF.L.U32 R125, R125, 0x10, RZ ;  /* 0x000000107d7d7819 */ /* 0x000fc400000006ff */
[----:B------:R-:W-:Y:S01]  /*10c0*/  SHF.L.U32 R183, R183, 0x10, RZ ;  /* 0x00000010b7b77819 */ /* 0x000fe200000006ff */
[----:B------:R-:W-:Y:S01]  /*10d0*/  FADD.FTZ R228, -R185, R117 ;  /* 0x00000075b9e47221 */ /* 0x000fe20000010100 */
[----:B------:R-:W-:Y:S01]  /*10e0*/  SHF.L.U32 R221, R221, 0x10, RZ ;  /* 0x00000010dddd7819 */ /* 0x000fe200000006ff */
[----:B------:R-:W-:Y:S01]  /*10f0*/  FMUL.FTZ R188, R76, R122 ;  /* 0x0000007a4cbc7220 */ /* 0x000fe20000410000 */
        /* <DEDUP_REMOVED lines=20> */
[----:B------:R-:W-:Y:S01]  /*1240*/  FMUL.FTZ R178, R79, R222 ;  /* 0x000000de4fb27220 */ /* 0x000fe20000410000 */
[----:B------:R-:W-:Y:S01]  /*1250*/  SHF.L.U32 R213, R128, 0x10, RZ ;  /* 0x0000001080d57819 */ /* 0x000fe200000006ff */
        /* <DEDUP_REMOVED lines=8> */
[----:B0-----:R-:W-:Y:S01]  /*12e0*/  FFMA.FTZ R111, R181, R178, R108 ;  /* 0x000000b2b56f7223 */ /* 0x001fe2000001006c */
[----:B------:R-:W-:Y:S01]  /*12f0*/  PRMT R227, R129, 0x7632, R227 ;  /* 0x0000763281e37816 */ /* 0x000fe200000000e3 */
        /* <DEDUP_REMOVED lines=34> */
[----:B------:R-:W-:-:S03]  /*1520*/  FFMA.FTZ R110, R172, R170, R111 ;  /* 0x000000aaac6e7223 */ /* 0x000fc6000001006f */
[----:B------:R-:W-:Y:S01]  /*1530*/  FADD.FTZ R108, R108, R173 ;  /* 0x000000ad6c6c7221 */ /* 0x000fe20000010000 */
[----:B------:R-:W-:-:S04]  /*1540*/  FFMA.FTZ R110, R175, R173, R110 ;  /* 0x000000adaf6e7223 */ /* 0x000fc8000001006e */
[----:B------:R-:W0:Y:S04]  /*1550*/  SHFL.DOWN PT, R109, R108, 0x10, 0x1f ;  /* 0x0a001f006c6d7f89 */ /* 0x000e2800000e0000 */
[----:B------:R-:W1:Y:S01]  /*1560*/  SHFL.DOWN PT, R111, R110, 0x10, 0x1f ;  /* 0x0a001f006e6f7f89 */ /* 0x000e6200000e0000 */
[----:B---3--:R-:W-:-:S05]  /*1570*/  @P0 IMAD.WIDE.U32 R112, R166, 0x10, R112 ;  /* 0x00000010a6700825 */ /* 0x008fca00078e0070 */
[----:B------:R3:W5:Y:S01]  /*1580*/  @P0 LDG.E.128 R96, desc[UR4][R112.64] ;  /* 0x0000000470600981 */ /* 0x000762000c1e1d00 */
[----:B0-----:R-:W-:Y:S01]  /*1590*/  FADD.FTZ R109, R108, R109 ;  /* 0x0000006d6c6d7221 */ /* 0x001fe20000010000 */
[----:B-1----:R-:W-:-:S04]  /*15a0*/  FADD.FTZ R111, R110, R111 ;  /* 0x0000006f6e6f7221 */ /* 0x002fc80000010000 */
[----:B---3--:R-:W0:Y:S04]  /*15b0*/  SHFL.DOWN PT, R112, R109, 0x8, 0x1f ;  /* 0x09001f006d707f89 */ /* 0x008e2800000e0000 */
[----:B------:R-:W1:Y:S01]  /*15c0*/  SHFL.DOWN PT, R114, R111, 0x8, 0x1f ;  /* 0x09001f006f727f89 */ /* 0x000e6200000e0000 */
        /* <DEDUP_REMOVED lines=37> */
[----:B------:R-:W3:Y:S01]  /*1820*/  LDS.128 R116, [R226] ;  /* 0x00000000e2747984 */ /* 0x000ee20000000c00 */
[----:B------:R-:W-:Y:S01]  /*1830*/  FADD.FTZ R28, R123, R28 ;  /* 0x0000001c7b1c7221 */ /* 0x000fe20000010000 */
[----:B------:R-:W-:Y:S01]  /*1840*/  FFMA.FTZ R4, R203, R123, R4 ;  /* 0x0000007bcb047223 */ /* 0x000fe20000010004 */
        /* <DEDUP_REMOVED lines=67> */
[----:B----4-:R-:W-:-:S02]  /*1c80*/  PRMT R112, R95, 0x7632, R112 ;  /* 0x000076325f707816 */ /* 0x010fc40000000070 */
[C---:B------:R-:W-:Y:S02]  /*1c90*/  PRMT R115, R94.reuse, 0x7632, R115 ;  /* 0x000076325e737816 */ /* 0x040fe40000000073 */
[----:B------:R-:W-:Y:S02]  /*1ca0*/  PRMT R113, R94, 0x7632, R113 ;  /* 0x000076325e717816 */ /* 0x000fe40000000071 */
[C---:B------:R-:W-:Y:S02]  /*1cb0*/  PRMT R116, R93.reuse, 0x7632, R116 ;  /* 0x000076325d747816 */ /* 0x040fe40000000074 */
        /* <DEDUP_REMOVED lines=10> */
[----:B-----5:R-:W-:Y:S01]  /*1d60*/  PRMT R113, R109, 0x7632, R113 ;  /* 0x000076326d717816 */ /* 0x020fe20000000071 */
[-CC-:B------:R-:W-:Y:S01]  /*1d70*/  FFMA.FTZ R205, R205, R179.reuse, R176.reuse ;  /* 0x000000b3cdcd7223 */ /* 0x180fe200000100b0 */
[----:B------:R-:W-:Y:S01]  /*1d80*/  SHF.L.U32 R196, R109, 0x10, RZ ;  /* 0x000000106dc47819 */ /* 0x000fe200000006ff */
[-CC-:B------:R-:W-:Y:S01]  /*1d90*/  FFMA.FTZ R201, R201, R179.reuse, R176.reuse ;  /* 0x000000b3c9c97223 */ /* 0x180fe200000100b0 */
[----:B------:R-:W-:Y:S01]  /*1da0*/  PRMT R109, R110, 0x7632, R109 ;  /* 0x000076326e6d7816 */ /* 0x000fe2000000006d */
[-CC-:B------:R-:W-:Y:S01]  /*1db0*/  FFMA.FTZ R211, R211, R179.reuse, R176.reuse ;  /* 0x000000b3d3d37223 */ /* 0x180fe200000100b0 */
[-CC-:B------:R-:W-:Y:S01]  /*1dc0*/  FFMA.FTZ R203, R203, R179.reuse, R176.reuse ;  /* 0x000000b3cbcb7223 */ /* 0x180fe200000100b0 */
[-CC-:B------:R-:W-:Y:S01]  /*1dd0*/  FFMA.FTZ R209, R209, R179.reuse, R176.reuse ;  /* 0x000000b3d1d17223 */ /* 0x180fe200000100b0 */
[-CC-:B------:R-:W-:Y:S01]  /*1de0*/  FFMA.FTZ R207, R207, R179.reuse, R176.reuse ;  /* 0x000000b3cfcf7223 */ /* 0x180fe200000100b0 */
[----:B------:R-:W-:Y:S01]  /*1df0*/  FADD.FTZ R214, R214, -R197 ;  /* 0x800000c5d6d67221 */ /* 0x000fe20000010000 */
[----:B------:R-:W-:Y:S01]  /*1e00*/  FFMA.FTZ R199, R199, R179, R176 ;  /* 0x000000b3c7c77223 */ /* 0x000fe200000100b0 */
[----:B------:R-:W-:Y:S01]  /*1e10*/  FADD.FTZ R206, R206, -R205 ;  /* 0x800000cdcece7221 */ /* 0x000fe20000010000 */
[----:B------:R-:W-:Y:S01]  /*1e20*/  FADD.FTZ R202, R202, -R201 ;  /* 0x800000c9caca7221 */ /* 0x000fe20000010000 */
[----:B------:R-:W-:Y:S01]  /*1e30*/  FADD.FTZ R212, R212, -R211 ;  /* 0x800000d3d4d47221 */ /* 0x000fe20000010000 */
[----:B------:R-:W-:Y:S01]  /*1e40*/  FADD.FTZ R204, R204, -R203 ;  /* 0x800000cbcccc7221 */ /* 0x000fe20000010000 */
[----:B------:R-:W-:Y:S01]  /*1e50*/  FADD.FTZ R210, R210, -R209 ;  /* 0x800000d1d2d27221 */ /* 0x000fe20000010000 */
[----:B------:R-:W-:Y:S01]  /*1e60*/  FADD.FTZ R208, R208, -R207 ;  /* 0x800000cfd0d07221 */ /* 0x000fe20000010000 */
[----:B------:R-:W-:Y:S01]  /*1e70*/  SHF.L.U32 R201, R109, 0x10, RZ ;  /* 0x000000106dc97819 */ /* 0x000fe200000006ff */
[----:B------:R-:W-:Y:S01]  /*1e80*/  FADD.FTZ R200, R200, -R199 ;  /* 0x800000c7c8c87221 */ /* 0x000fe20000010000 */
[----:B------:R-:W-:Y:S01]  /*1e90*/  SHF.L.U32 R198, R110, 0x10, RZ ;  /* 0x000000106ec67819 */ /* 0x000fe200000006ff */
[C---:B------:R-:W-:Y:S01]  /*1ea0*/  FMUL.FTZ R109, R165.reuse, R214 ;  /* 0x000000d6a56d7220 */ /* 0x040fe20000410000 */
[C---:B------:R-:W-:Y:S01]  /*1eb0*/  PRMT R112, R108.reuse, 0x7632, R112 ;  /* 0x000076326c707816 */ /* 0x040fe20000000070 */
[----:B------:R-:W-:Y:S01]  /*1ec0*/  FMUL.FTZ R115, R165, R204 ;  /* 0x000000cca5737220 */ /* 0x000fe20000410000 */
[----:B------:R-:W-:Y:S01]  /*1ed0*/  PRMT R110, R111, 0x7632, R110 ;  /* 0x000076326f6e7816 */ /* 0x000fe2000000006e */
[----:B------:R-:W-:Y:S01]  /*1ee0*/  FMUL.FTZ R117, R165, R210 ;  /* 0x000000d2a5757220 */ /* 0x000fe20000410000 */
[----:B------:R-:W-:Y:S01]  /*1ef0*/  SHF.L.U32 R116, R111, 0x10, RZ ;  /* 0x000000106f747819 */ /* 0x000fe200000006ff */
[----:B------:R-:W-:Y:S01]  /*1f00*/  FMUL.FTZ R111, R165, R206 ;  /* 0x000000cea56f7220 */ /* 0x000fe20000410000 */
[----:B------:R-:W-:Y:S01]  /*1f10*/  SHF.L.U32 R199, R113, 0x10, RZ ;  /* 0x0000001071c77819 */ /* 0x000fe200000006ff */
[C---:B------:R-:W-:Y:S01]  /*1f20*/  FMUL.FTZ R113, R165.reuse, R212 ;  /* 0x000000d4a5717220 */ /* 0x040fe20000410000 */
[----:B------:R-:W-:Y:S01]  /*1f30*/  SHF.L.U32 R108, R108, 0x10, RZ ;  /* 0x000000106c6c7819 */ /* 0x000fe200000006ff */
[C---:B------:R-:W-:Y:S01]  /*1f40*/  FMUL.FTZ R121, R165.reuse, R202 ;  /* 0x000000caa5797220 */ /* 0x040fe20000410000 */
[C---:B------:R-:W-:Y:S01]  /*1f50*/  FMUL.FTZ R123, R165.reuse, R208 ;  /* 0x000000d0a57b7220 */ /* 0x040fe20000410000 */
[----:B------:R-:W-:Y:S01]  /*1f60*/  FMUL.FTZ R203, R165, R200 ;  /* 0x000000c8a5cb7220 */ /* 0x000fe20000410000 */
        /* <DEDUP_REMOVED lines=25> */
[----:B------:R-:W-:Y:S01]  /*2100*/  FMUL.FTZ R198, R117, R198 ;  /* 0x000000c675c67220 */ /* 0x000fe20000410000 */
[----:B------:R-:W-:Y:S01]  /*2110*/  F2FP.BF16.F32.PACK_AB R110, R111, R110 ;  /* 0x0000006e6f6e723e */ /* 0x000fe200000010ff */
[----:B------:R-:W-:Y:S01]  /*2120*/  FMUL.FTZ R203, R120, R205 ;  /* 0x000000cd78cb7220 */ /* 0x000fe20000410000 */
[----:B------:R-:W-:-:S02]  /*2130*/  F2FP.BF16.F32.PACK_AB R109, R112, R113 ;  /* 0x00000071706d723e */ /* 0x000fc400000010ff */
[----:B------:R-:W-:Y:S01]  /*2140*/  F2FP.BF16.F32.PACK_AB R111, R114, R123 ;  /* 0x0000007b726f723e */ /* 0x000fe200000010ff */
[----:B------:R-:W-:Y:S06]  /*2150*/  BRA `(.L_x_2166) ;  /* 0x0000000400107947 */ /* 0x000fec0003800000 */
.L_x_2165:
[-CC-:B------:R-:W-:Y:S01]  /*2160*/  FFMA.FTZ R197, R197, R179.reuse, R176.reuse ;  /* 0x000000b3c5c57223 */ /* 0x180fe200000100b0 */
[-CC-:B------:R-:W-:Y:S01]  /*2170*/  FFMA.FTZ R205, R205, R179.reuse, R176.reuse ;  /* 0x000000b3cdcd7223 */ /* 0x180fe200000100b0 */
[-CC-:B------:R-:W-:Y:S01]  /*2180*/  FFMA.FTZ R211, R211, R179.reuse, R176.reuse ;  /* 0x000000b3d3d37223 */ /* 0x180fe200000100b0 */
[-CC-:B------:R-:W-:Y:S01]  /*2190*/  FFMA.FTZ R203, R203, R179.reuse, R176.reuse ;  /* 0x000000b3cbcb7223 */ /* 0x180fe200000100b0 */
[-CC-:B------:R-:W-:Y:S01]  /*21a0*/  FFMA.FTZ R199, R199, R179.reuse, R176.reuse ;  /* 0x000000b3c7c77223 */ /* 0x180fe200000100b0 */
[----:B-----5:R-:W-:Y:S01]  /*21b0*/  PRMT R105, R109, 0x7632, R105 ;  /* 0x000076326d697816 */ /* 0x020fe20000000069 */
[-CC-:B------:R-:W-:Y:S01]  /*21c0*/  FFMA.FTZ R209, R209, R179.reuse, R176.reuse ;  /* 0x000000b3d1d17223 */ /* 0x180fe200000100b0 */
[-CC-:B------:R-:W-:Y:S01]  /*21d0*/  FFMA.FTZ R201, R201, R179.reuse, R176.reuse ;  /* 0x000000b3c9c97223 */ /* 0x180fe200000100b0 */
        /* <DEDUP_REMOVED lines=8> */
[----:B------:R-:W-:Y:S01]  /*2260*/  SHF.L.U32 R199, R105, 0x10, RZ ;  /* 0x0000001069c77819 */ /* 0x000fe200000006ff */
[----:B------:R-:W-:Y:S01]  /*2270*/  FADD.FTZ R208, R208, -R207 ;  /* 0x800000cfd0d07221 */ /* 0x000fe20000010000 */
[----:B------:R-:W-:Y:S01]  /*2280*/  PRMT R104, R108, 0x7632, R104 ;  /* 0x000076326c687816 */ /* 0x000fe20000000068 */
[----:B------:R-:W-:Y:S01]  /*2290*/  FMUL.FTZ R105, R165, R214 ;  /* 0x000000d6a5697220 */ /* 0x000fe20000410000 */
[----:B------:R-:W-:Y:S01]  /*22a0*/  SHF.L.U32 R196, R109, 0x10, RZ ;  /* 0x000000106dc47819 */ /* 0x000fe200000006ff */
[----:B------:R-:W-:Y:S01]  /*22b0*/  FMUL.FTZ R206, R165, R206 ;  /* 0x000000cea5ce7220 */ /* 0x000fe20000410000 */
[----:B------:R-:W-:Y:S01]  /*22c0*/  PRMT R107, R111, 0x7632, R107 ;  /* 0x000076326f6b7816 */ /* 0x000fe2000000006b */
[C---:B------:R-:W-:Y:S01]  /*22d0*/  FMUL.FTZ R109, R165.reuse, R212 ;  /* 0x000000d4a56d7220 */ /* 0x040fe20000410000 */
[C---:B------:R-:W-:Y:S01]  /*22e0*/  FMUL.FTZ R204, R165.reuse, R204 ;  /* 0x000000cca5cc7220 */ /* 0x040fe20000410000 */
[----:B------:R-:W-:Y:S01]  /*22f0*/  PRMT R106, R110, 0x7632, R106 ;  /* 0x000076326e6a7816 */ /* 0x000fe2000000006a */
[C---:B------:R-:W-:Y:S01]  /*2300*/  FMUL.FTZ R113, R165.reuse, R210 ;  /* 0x000000d2a5717220 */ /* 0x040fe20000410000 */
[C---:B------:R-:W-:Y:S01]  /*2310*/  FMUL.FTZ R202, R165.reuse, R202 ;  /* 0x000000caa5ca7220 */ /* 0x040fe20000410000 */
[----:B------:R-:W-:Y:S01]  /*2320*/  SHF.L.U32 R197, R104, 0x10, RZ ;  /* 0x0000001068c57819 */ /* 0x000fe200000006ff */
[----:B------:R-:W-:Y:S01]  /*2330*/  FMUL.FTZ R117, R165, R208 ;  /* 0x000000d0a5757220 */ /* 0x000fe20000410000 */
[----:B------:R-:W-:Y:S01]  /*2340*/  SHF.L.U32 R203, R107, 0x10, RZ ;  /* 0x000000106bcb7819 */ /* 0x000fe200000006ff */
[----:B------:R-:W-:Y:S01]  /*2350*/  FMUL.FTZ R114, R165, R200 ;  /* 0x000000c8a5727220 */ /* 0x000fe20000410000 */
[----:B------:R-:W-:Y:S01]  /*2360*/  SHF.L.U32 R108, R108, 0x10, RZ ;  /* 0x000000106c6c7819 */ /* 0x000fe200000006ff */
[-C--:B------:R-:W-:Y:S01]  /*2370*/  FMUL.FTZ R107, R105, R174.reuse ;  /* 0x000000ae696b7220 */ /* 0x080fe20000410000 */
[C---:B------:R-:W-:Y:S01]  /*2380*/  F2FP.BF16.F32.PACK_AB R104, R206.reuse, R105 ;  /* 0x00000069ce68723e */ /* 0x040fe200000010ff */
[-C--:B------:R-:W-:Y:S01]  /*2390*/  FMUL.FTZ R206, R206, R174.reuse ;  /* 0x000000aecece7220 */ /* 0x080fe20000410000 */
[----:B------:R-:W-:Y:S01]  /*23a0*/  SHF.L.U32 R112, R111, 0x10, RZ ;  /* 0x000000106f707819 */ /* 0x000fe200000006ff */
[-C--:B------:R-:W-:Y:S01]  /*23b0*/  FMUL.FTZ R111, R109, R174.reuse ;  /* 0x000000ae6d6f7220 */ /* 0x080fe20000410000 */
[C---:B------:R-:W-:Y:S01]  /*23c0*/  F2FP.BF16.F32.PACK_AB R105, R204.reuse, R109 ;  /* 0x0000006dcc69723e */ /* 0x040fe200000010ff */
[-C--:B------:R-:W-:Y:S01]  /*23d0*/  FMUL.FTZ R204, R204, R174.reuse ;  /* 0x000000aecccc7220 */ /* 0x080fe20000410000 */
[----:B------:R-:W-:Y:S01]  /*23e0*/  SHF.L.U32 R110, R110, 0x10, RZ ;  /* 0x000000106e6e7819 */ /* 0x000fe200000006ff */
[-C--:B------:R-:W-:Y:S01]  /*23f0*/  FMUL.FTZ R115, R113, R174.reuse ;  /* 0x000000ae71737220 */ /* 0x080fe20000410000 */
[----:B------:R-:W-:Y:S01]  /*2400*/  SHF.L.U32 R201, R106, 0x10, RZ ;  /* 0x000000106ac97819 */ /* 0x000fe200000006ff */
[-C--:B------:R-:W-:Y:S01]  /*2410*/  FMUL.FTZ R121, R117, R174.reuse ;  /* 0x000000ae75797220 */ /* 0x080fe20000410000 */
[----:B------:R-:W-:Y:S01]  /*2420*/  F2FP.BF16.F32.PACK_AB R106, R202, R113 ;  /* 0x00000071ca6a723e */ /* 0x000fe200000010ff */
        /* <DEDUP_REMOVED lines=21> */
[----:B------:R-:W-:Y:S02]  /*2580*/  F2FP.BF16.F32.PACK_AB R110, R113, R110 ;  /* 0x0000006e716e723e */ /* 0x000fe400000010ff */
[----:B------:R-:W-:-:S07]  /*2590*/  F2FP.BF16.F32.PACK_AB R111, R116, R121 ;  /* 0x00000079746f723e */ /* 0x000fce00000010ff */
.L_x_2166:
        /* <DEDUP_REMOVED lines=13> */
[-CC-:B------:R-:W-:Y:S01]  /*2670*/  FFMA.FTZ R187, R187, R179.reuse, R176.reuse ;  /* 0x000000b3bbbb7223 */ /* 0x180fe200000100b0 */
[-CC-:B------:R-:W-:Y:S01]  /*2680*/  FFMA.FTZ R185, R185, R179.reuse, R176.reuse ;  /* 0x000000b3b9b97223 */ /* 0x180fe200000100b0 */
[----:B0----5:R-:W-:Y:S01]  /*2690*/  PRMT R105, R113, 0x7632, R105 ;  /* 0x0000763271697816 */ /* 0x021fe20000000069 */
[----:B------:R-:W-:Y:S01]  /*26a0*/  FADD.FTZ R192, R192, -R195 ;  /* 0x800000c3c0c07221 */ /* 0x000fe20000010000 */
[----:B------:R-:W-:Y:S01]  /*26b0*/  FADD.FTZ R184, R184, -R193 ;  /* 0x800000c1b8b87221 */ /* 0x000fe20000010000 */
[-CC-:B------:R-:W-:Y:S01]  /*26c0*/  FFMA.FTZ R183, R183, R179.reuse, R176.reuse ;  /* 0x000000b3b7b77223 */ /* 0x180fe200000100b0 */
[----:B------:R-:W-:Y:S01]  /*26d0*/  FFMA.FTZ R181, R181, R179, R176 ;  /* 0x000000b3b5b57223 */ /* 0x000fe200000100b0 */
[----:B------:R-:W-:Y:S01]  /*26e0*/  FADD.FTZ R190, R190, -R191 ;  /* 0x800000bfbebe7221 */ /* 0x000fe20000010000 */
[----:B------:R-:W-:Y:S01]  /*26f0*/  FADD.FTZ R182, R182, -R189 ;  /* 0x800000bdb6b67221 */ /* 0x000fe20000010000 */
[C---:B------:R-:W-:Y:S01]  /*2700*/  PRMT R107, R115.reuse, 0x7632, R107 ;  /* 0x00007632736b7816 */ /* 0x040fe2000000006b */
[----:B------:R-:W-:Y:S01]  /*2710*/  FADD.FTZ R188, R188, -R187 ;  /* 0x800000bbbcbc7221 */ /* 0x000fe20000010000 */
[----:B------:R-:W-:Y:S01]  /*2720*/  SHF.L.U32 R202, R115, 0x10, RZ ;  /* 0x0000001073ca7819 */ /* 0x000fe200000006ff */
[----:B------:R-:W-:Y:S01]  /*2730*/  FADD.FTZ R180, R180, -R185 ;  /* 0x800000b9b4b47221 */ /* 0x000fe20000010000 */
[----:B------:R-:W-:Y:S01]  /*2740*/  SHF.L.U32 R115, R105, 0x10, RZ ;  /* 0x0000001069737819 */ /* 0x000fe200000006ff */
[----:B------:R-:W-:Y:S01]  /*2750*/  FADD.FTZ R186, R186, -R183 ;  /* 0x800000b7baba7221 */ /* 0x000fe20000010000 */
[----:B------:R-:W-:Y:S01]  /*2760*/  PRMT R104, R112, 0x7632, R104 ;  /* 0x0000763270687816 */ /* 0x000fe20000000068 */
[----:B------:R-:W-:Y:S01]  /*2770*/  FADD.FTZ R178, R178, -R181 ;  /* 0x800000b5b2b27221 */ /* 0x000fe20000010000 */
[C---:B------:R-:W-:Y:S01]  /*2780*/  FMUL.FTZ R105, R165.reuse, R192 ;  /* 0x000000c0a5697220 */ /* 0x040fe20000410000 */
[C---:B------:R-:W-:Y:S01]  /*2790*/  FMUL.FTZ R184, R165.reuse, R184 ;  /* 0x000000b8a5b87220 */ /* 0x040fe20000410000 */
        /* <DEDUP_REMOVED lines=11> */
[----:B------:R-:W-:Y:S01]  /*2850*/  F2FP.BF16.F32.PACK_AB R104, R184, R105 ;  /* 0x00000069b868723e */ /* 0x000fe200000010ff */
[-C--:B------:R-:W-:Y:S01]  /*2860*/  FMUL.FTZ R113, R111, R174.reuse ;  /* 0x000000ae6f717220 */ /* 0x080fe20000410000 */
[----:B------:R-:W-:Y:S01]  /*2870*/  SHF.L.U32 R120, R114, 0x10, RZ ;  /* 0x0000001072787819 */ /* 0x000fe200000006ff */
[-C--:B------:R-:W-:Y:S01]  /*2880*/  FMUL.FTZ R184, R184, R174.reuse ;  /* 0x000000aeb8b87220 */ /* 0x080fe20000410000 */
[----:B------:R-:W-:Y:S01]  /*2890*/  SHF.L.U32 R123, R106, 0x10, RZ ;  /* 0x000000106a7b7819 */ /* 0x000fe200000006ff */
[CC--:B------:R-:W-:Y:S01]  /*28a0*/  FMUL.FTZ R114, R182.reuse, R174.reuse ;  /* 0x000000aeb6727220 */ /* 0x0c0fe20000410000 */
[----:B------:R-:W-:Y:S01]  /*28b0*/  F2FP.BF16.F32.PACK_AB R105, R182, R111 ;  /* 0x0000006fb669723e */ /* 0x000fe200000010ff */
[-C--:B------:R-:W-:Y:S01]  /*28c0*/  FMUL.FTZ R111, R121, R174.reuse ;  /* 0x000000ae796f7220 */ /* 0x080fe20000410000 */
[C---:B------:R-:W-:Y:S01]  /*28d0*/  F2FP.BF16.F32.PACK_AB R106, R180.reuse, R121 ;  /* 0x00000079b46a723e */ /* 0x040fe200000010ff */
[-C--:B------:R-:W-:Y:S01]  /*28e0*/  FMUL.FTZ R122, R180, R174.reuse ;  /* 0x000000aeb47a7220 */ /* 0x080fe20000410000 */
[-C--:B------:R-:W-:Y:S01]  /*28f0*/  FMUL.FTZ R121, R185, R174.reuse ;  /* 0x000000aeb9797220 */ /* 0x080fe20000410000 */
[----:B------:R-:W-:Y:S01]  /*2900*/  FMUL.FTZ R188, R187, R174 ;  /* 0x000000aebbbc7220 */ /* 0x000fe20000410000 */
[----:B------:R-:W-:Y:S01]  /*2910*/  FMUL.FTZ R177, R113, R110 ;  /* 0x0000006e71b17220 */ /* 0x000fe20000410000 */
        /* <DEDUP_REMOVED lines=17> */
[----:B------:R-:W-:-:S02]  /*2a30*/  F2FP.BF16.F32.PACK_AB R110, R111, R110 ;  /* 0x0000006e6f6e723e */ /* 0x000fc400000010ff */
[----:B------:R-:W-:Y:S02]  /*2a40*/  F2FP.BF16.F32.PACK_AB R107, R187, R185 ;  /* 0x000000b9bb6b723e */ /* 0x000fe400000010ff */
[----:B------:R-:W-:Y:S02]  /*2a50*/  F2FP.BF16.F32.PACK_AB R109, R114, R113 ;  /* 0x00000071726d723e */ /* 0x000fe400000010ff */
[----:B------:R-:W-:Y:S01]  /*2a60*/  F2FP.BF16.F32.PACK_AB R111, R188, R121 ;  /* 0x00000079bc6f723e */ /* 0x000fe200000010ff */
[----:B------:R-:W-:Y:S06]  /*2a70*/  BRA `(.L_x_2168) ;  /* 0x0000000400007947 */ /* 0x000fec0003800000 */
.L_x_2167:
[-CC-:B------:R-:W-:Y:S01]  /*2a80*/  FFMA.FTZ R195, R195, R179.reuse, R176.reuse ;  /* 0x000000b3c3c37223 */ /* 0x180fe200000100b0 */
[-CC-:B------:R-:W-:Y:S01]  /*2a90*/  FFMA.FTZ R193, R193, R179.reuse, R176.reuse ;  /* 0x000000b3c1c17223 */ /* 0x180fe200000100b0 */
[-CC-:B------:R-:W-:Y:S01]  /*2aa0*/  FFMA.FTZ R187, R187, R179.reuse, R176.reuse ;  /* 0x000000b3bbbb7223 */ /* 0x180fe200000100b0 */
[-CC-:B------:R-:W-:Y:S01]  /*2ab0*/  FFMA.FTZ R185, R185, R179.reuse, R176.reuse ;  /* 0x000000b3b9b97223 */ /* 0x180fe200000100b0 */
[----:B0----5:R-:W-:Y:S01]  /*2ac0*/  PRMT R109, R113, 0x7632, R109 ;  /* 0x00007632716d7816 */ /* 0x021fe2000000006d */
[-CC-:B------:R-:W-:Y:S01]  /*2ad0*/  FFMA.FTZ R191, R191, R179.reuse, R176.reuse ;  /* 0x000000b3bfbf7223 */ /* 0x180fe200000100b0 */
[-CC-:B------:R-:W-:Y:S01]  /*2ae0*/  FFMA.FTZ R189, R189, R179.reuse, R176.reuse ;  /* 0x000000b3bdbd7223 */ /* 0x180fe200000100b0 */
[-CC-:B------:R-:W-:Y:S01]  /*2af0*/  FFMA.FTZ R183, R183, R179.reuse, R176.reuse ;  /* 0x000000b3b7b77223 */ /* 0x180fe200000100b0 */
[----:B------:R-:W-:Y:S01]  /*2b00*/  PRMT R111, R115, 0x7632, R111 ;  /* 0x00007632736f7816 */ /* 0x000fe2000000006f */
        /* <DEDUP_REMOVED lines=11> */
[C---:B------:R-:W-:Y:S01]  /*2bc0*/  FMUL.FTZ R109, R165.reuse, R192 ;  /* 0x000000c0a56d7220 */ /* 0x040fe20000410000 */
[----:B------:R-:W-:Y:S01]  /*2bd0*/  PRMT R110, R114, 0x7632, R110 ;  /* 0x00007632726e7816 */ /* 0x000fe2000000006e */
[----:B------:R-:W-:Y:S01]  /*2be0*/  FMUL.FTZ R177, R165, R188 ;  /* 0x000000bca5b17220 */ /* 0x000fe20000410000 */
[----:B------:R-:W-:Y:S01]  /*2bf0*/  SHF.L.U32 R189, R111, 0x10, RZ ;  /* 0x000000106fbd7819 */ /* 0x000fe200000006ff */
[----:B------:R-:W-:Y:S01]  /*2c00*/  FMUL.FTZ R111, R165, R184 ;  /* 0x000000b8a56f7220 */ /* 0x000fe20000410000 */
[----:B------:R-:W-:Y:S01]  /*2c10*/  SHF.L.U32 R202, R115, 0x10, RZ ;  /* 0x0000001073ca7819 */ /* 0x000fe200000006ff */
[C---:B------:R-:W-:Y:S01]  /*2c20*/  FMUL.FTZ R181, R165.reuse, R180 ;  /* 0x000000b4a5b57220 */ /* 0x040fe20000410000 */
[----:B------:R-:W-:Y:S01]  /*2c30*/  SHF.L.U32 R112, R112, 0x10, RZ ;  /* 0x0000001070707819 */ /* 0x000fe200000006ff */
[----:B------:R-:W-:Y:S01]  /*2c40*/  FMUL.FTZ R115, R165, R190 ;  /* 0x000000bea5737220 */ /* 0x000fe20000410000 */
[----:B------:R-:W-:Y:S01]  /*2c50*/  SHF.L.U32 R120, R113, 0x10, RZ ;  /* 0x0000001071787819 */ /* 0x000fe200000006ff */
[C---:B------:R-:W-:Y:S01]  /*2c60*/  FMUL.FTZ R121, R165.reuse, R182 ;  /* 0x000000b6a5797220 */ /* 0x040fe20000410000 */
[C---:B------:R-:W-:Y:S01]  /*2c70*/  FMUL.FTZ R185, R165.reuse, R186 ;  /* 0x000000baa5b97220 */ /* 0x040fe20000410000 */
[----:B------:R-:W-:Y:S01]  /*2c80*/  SHF.L.U32 R113, R108, 0x10, RZ ;  /* 0x000000106c717819 */ /* 0x000fe200000006ff */
[----:B------:R-:W-:Y:S01]  /*2c90*/  FMUL.FTZ R187, R165, R178 ;  /* 0x000000b2a5bb7220 */ /* 0x000fe20000410000 */
        /* <DEDUP_REMOVED lines=30> */
.L_x_2168:
        /* <DEDUP_REMOVED lines=20> */
[----:B-----5:R-:W-:Y:S01]  /*2fc0*/  PRMT R108, R113, 0x7632, R108 ;  /* 0x00007632716c7816 */ /* 0x020fe2000000006c */
[----:B------:R-:W-:Y:S01]  /*2fd0*/  FADD.FTZ R168, R167, -R168 ;  /* 0x800000a8a7a87221 */ /* 0x000fe20000010000 */
[----:B------:R-:W-:Y:S01]  /*2fe0*/  SHF.L.U32 R118, R113, 0x10, RZ ;  /* 0x0000001071767819 */ /* 0x000fe200000006ff */
[----:B------:R-:W-:Y:S01]  /*2ff0*/  FADD.FTZ R120, R169, -R120 ;  /* 0x80000078a9787221 */ /* 0x000fe20000010000 */
[----:B------:R-:W-:Y:S01]  /*3000*/  PRMT R104, R112, 0x7632, R104 ;  /* 0x0000763270687816 */ /* 0x000fe20000000068 */
[C---:B------:R-:W-:Y:S01]  /*3010*/  FMUL.FTZ R105, R165.reuse, R124 ;  /* 0x0000007ca5697220 */ /* 0x040fe20000410000 */
[C---:B------:R-:W-:Y:S01]  /*3020*/  PRMT R113, R114.reuse, 0x7632, R113 ;  /* 0x0000763272717816 */ /* 0x040fe20000000071 */
[----:B------:R-:W-:Y:S01]  /*3030*/  FMUL.FTZ R106, R165, R106 ;  /* 0x0000006aa56a7220 */ /* 0x000fe20000410000 */
[----:B------:R-:W-:Y:S01]  /*3040*/  SHF.L.U32 R122, R114, 0x10, RZ ;  /* 0x00000010727a7819 */ /* 0x000fe200000006ff */
[----:B------:R-:W-:Y:S01]  /*3050*/  FADD.FTZ R170, R170, -R109 ;  /* 0x8000006daaaa7221 */ /* 0x000fe20000010000 */
[----:B------:R-:W-:Y:S01]  /*3060*/  FADD.FTZ R176, R173, -R176 ;  /* 0x800000b0adb07221 */ /* 0x000fe20000010000 */
[C---:B------:R-:W-:Y:S01]  /*3070*/  FMUL.FTZ R111, R165.reuse, R128 ;  /* 0x00000080a56f7220 */ /* 0x040fe20000410000 */
[----:B------:R-:W-:Y:S01]  /*3080*/  FMUL.FTZ R114, R165, R110 ;  /* 0x0000006ea5727220 */ /* 0x000fe20000410000 */
[----:B------:R-:W-:Y:S01]  /*3090*/  PRMT R126, R115, 0x7632, R126 ;  /* 0x00007632737e7816 */ /* 0x000fe2000000007e */
[----:B------:R-:W-:Y:S01]  /*30a0*/  FMUL.FTZ R119, R165, R120 ;  /* 0x00000078a5777220 */ /* 0x000fe20000410000 */
[----:B------:R-:W-:Y:S01]  /*30b0*/  SHF.L.U32 R130, R115, 0x10, RZ ;  /* 0x0000001073827819 */ /* 0x000fe200000006ff */
        /* <DEDUP_REMOVED lines=9> */
[-C--:B------:R-:W-:Y:S01]  /*3150*/  FMUL.FTZ R110, R106, R174.reuse ;  /* 0x000000ae6a6e7220 */ /* 0x080fe20000410000 */
[C---:B------:R-:W-:Y:S01]  /*3160*/  F2FP.BF16.F32.PACK_AB R105, R114.reuse, R111 ;  /* 0x0000006f7269723e */ /* 0x040fe200000010ff */
[-C--:B------:R-:W-:Y:S01]  /*3170*/  FMUL.FTZ R120, R114, R174.reuse ;  /* 0x000000ae72787220 */ /* 0x080fe20000410000 */
[-C--:B------:R-:W-:Y:S01]  /*3180*/  FMUL.FTZ R111, R115, R174.reuse ;  /* 0x000000ae736f7220 */ /* 0x080fe20000410000 */
[----:B------:R-:W-:Y:S01]  /*3190*/  SHF.L.U32 R129, R126, 0x10, RZ ;  /* 0x000000107e817819 */ /* 0x000fe200000006ff */
[CC--:B------:R-:W-:Y:S01]  /*31a0*/  FMUL.FTZ R124, R119.reuse, R174.reuse ;  /* 0x000000ae777c7220 */ /* 0x0c0fe20000410000 */
        /* <DEDUP_REMOVED lines=24> */
[----:B------:R-:W-:Y:S01]  /*3330*/  F2FP.BF16.F32.PACK_AB R111, R126, R127 ;  /* 0x0000007f7e6f723e */ /* 0x000fe200000010ff */
[----:B------:R-:W-:Y:S06]  /*3340*/  BRA `(.L_x_2170) ;  /* 0x0000000400007947 */ /* 0x000fec0003800000 */
.L_x_2169:
        /* <DEDUP_REMOVED lines=9> */
[----:B------:R-:W-:Y:S01]  /*33e0*/  FADD.FTZ R166, R169, -R166 ;  /* 0x800000a6a9a67221 */ /* 0x000fe20000010000 */
[----:B------:R-:W-:Y:S01]  /*33f0*/  FFMA.FTZ R176, R175, R179, R176 ;  /* 0x000000b3afb07223 */ /* 0x000fe200000100b0 */
[----:B------:R-:W-:Y:S01]  /*3400*/  FADD.FTZ R170, R170, -R119 ;  /* 0x80000077aaaa7221 */ /* 0x000fe20000010000 */
[----:B------:R-:W-:Y:S01]  /*3410*/  FADD.FTZ R128, R128, -R111 ;  /* 0x8000006f80807221 */ /* 0x000fe20000010000 */
[----:B------:R-:W-:Y:S01]  /*3420*/  FADD.FTZ R122, R129, -R122 ;  /* 0x8000007a817a7221 */ /* 0x000fe20000010000 */
[----:B------:R-:W-:Y:S01]  /*3430*/  FADD.FTZ R168, R167, -R168 ;  /* 0x800000a8a7a87221 */ /* 0x000fe20000010000 */
[C---:B------:R-:W-:Y:S01]  /*3440*/  FMUL.FTZ R111, R165.reuse, R110 ;  /* 0x0000006ea56f7220 */ /* 0x040fe20000410000 */
[----:B-----5:R-:W-:Y:S01]  /*3450*/  PRMT R108, R112, 0x7632, R108 ;  /* 0x00007632706c7816 */ /* 0x020fe2000000006c */
[C---:B------:R-:W-:Y:S01]  /*3460*/  FMUL.FTZ R109, R165.reuse, R124 ;  /* 0x0000007ca56d7220 */ /* 0x040fe20000410000 */
[C---:B------:R-:W-:Y:S01]  /*3470*/  PRMT R126, R114.reuse, 0x7632, R126 ;  /* 0x00007632727e7816 */ /* 0x040fe2000000007e */
[----:B------:R-:W-:Y:S01]  /*3480*/  FMUL.FTZ R121, R165, R166 ;  /* 0x000000a6a5797220 */ /* 0x000fe20000410000 */
[----:B------:R-:W-:Y:S01]  /*3490*/  SHF.L.U32 R130, R114, 0x10, RZ ;  /* 0x0000001072827819 */ /* 0x000fe200000006ff */
[----:B------:R-:W-:Y:S01]  /*34a0*/  FADD.FTZ R176, R173, -R176 ;  /* 0x800000b0adb07221 */ /* 0x000fe20000010000 */
[----:B------:R-:W-:Y:S01]  /*34b0*/  PRMT R118, R113, 0x7632, R118 ;  /* 0x0000763271767816 */ /* 0x000fe20000000076 */
        /* <DEDUP_REMOVED lines=8> */
[-C--:B------:R-:W-:Y:S01]  /*3540*/  FMUL.FTZ R110, R111, R174.reuse ;  /* 0x000000ae6f6e7220 */ /* 0x080fe20000410000 */
[-C--:B------:R-:W-:Y:S01]  /*3550*/  FMUL.FTZ R109, R109, R174.reuse ;  /* 0x000000ae6d6d7220 */ /* 0x080fe20000410000 */
[----:B------:R-:W-:Y:S01]  /*3560*/  FMUL.FTZ R124, R121, R174 ;  /* 0x000000ae797c7220 */ /* 0x000fe20000410000 */
[----:B------:R-:W-:Y:S01]  /*3570*/  SHF.L.U32 R111, R108, 0x10, RZ ;  /* 0x000000106c6f7819 */ /* 0x000fe200000006ff */
[----:B------:R-:W-:Y:S01]  /*3580*/  FMUL.FTZ R165, R165, R176 ;  /* 0x000000b0a5a57220 */ /* 0x000fe20000410000 */
[-C--:B------:R-:W-:Y:S01]  /*3590*/  FMUL.FTZ R127, R125, R174.reuse ;  /* 0x000000ae7d7f7220 */ /* 0x080fe20000410000 */
[----:B------:R-:W-:Y:S01]  /*35a0*/  SHF.L.U32 R121, R118, 0x10, RZ ;  /* 0x0000001076797819 */ /* 0x000fe200000006ff */
[-C--:B------:R-:W-:Y:S01]  /*35b0*/  FMUL.FTZ R113, R113, R174.reuse ;  /* 0x000000ae71717220 */ /* 0x080fe20000410000 */
[-C--:B------:R-:W-:Y:S01]  /*35c0*/  FMUL.FTZ R122, R115, R174.reuse ;  /* 0x000000ae737a7220 */ /* 0x080fe20000410000 */
        /* <DEDUP_REMOVED lines=24> */
.L_x_2170:
[----:B------:R-:W0:Y:S01]  /*3750*/  @P0 LDC.64 R112, c[0x0][0x478] ;  /* 0x00011e00ff700b82 */ /* 0x000e220000000a00 */
[----:B------:R-:W-:-:S04]  /*3760*/  IMAD.WIDE.U32 R116, R164, 0x10, R116 ;  /* 0x00000010a4747825 */ /* 0x000fc800078e0074 */
[----:B0-----:R-:W-:-:S05]  /*3770*/  @P0 IMAD.WIDE.U32 R112, R164, 0x10, R112 ;  /* 0x00000010a4700825 */ /* 0x001fca00078e0070 */
[----:B------:R0:W-:Y:S04]  /*3780*/  @P0 STG.E.128 desc[UR4][R112.64], R104 ;  /* 0x0000006870000986 */ /* 0x0001e8000c101d04 */
[----:B------:R0:W-:Y:S01]  /*3790*/  STG.E.128 desc[UR4][R116.64], R108 ;  /* 0x0000006c74007986 */ /* 0x0001e2000c101d04 */
[----:B------:R-:W-:Y:S05]  /*37a0*/  BRA `(.L_x_2171) ;  /* 0x0000001c00bc7947 */ /* 0x000fea0003800000 */
.L_x_2164:
        /* <DEDUP_REMOVED lines=8> */
[-CC-:B------:R-:W-:Y:S01]  /*3830*/  FFMA.FTZ R199, R199, R179.reuse, R176.reuse ;  /* 0x000000b3c7c77223 */ /* 0x180fe200000100b0 */
[----:B------:R-:W-:Y:S01]  /*3840*/  SHF.L.U32 R114, R116, 0x10, RZ ;  /* 0x0000001074727819 */ /* 0x000fe200000006ff */
[-CC-:B------:R-:W-:Y:S01]  /*3850*/  FFMA.FTZ R205, R205, R179.reuse, R176.reuse ;  /* 0x000000b3cdcd7223 */ /* 0x180fe200000100b0 */
[----:B------:R-:W-:Y:S01]  /*3860*/  FADD.FTZ R123, R204, -R203 ;  /* 0x800000cbcc7b7221 */ /* 0x000fe20000010000 */
[-CC-:B------:R-:W-:Y:S01]  /*3870*/  FFMA.FTZ R207, R207, R179.reuse, R176.reuse ;  /* 0x000000b3cfcf7223 */ /* 0x180fe200000100b0 */
[----:B------:R-:W-:Y:S01]  /*3880*/  SHF.L.U32 R116, R113, 0x10, RZ ;  /* 0x0000001071747819 */ /* 0x000fe200000006ff */
[-C--:B------:R-:W-:Y:S01]  /*3890*/  FFMA.FTZ R197, R197, R179.reuse, R176 ;  /* 0x000000b3c5c57223 */ /* 0x080fe200000100b0 */
[----:B------:R-:W-:Y:S01]  /*38a0*/  SHF.L.U32 R122, R112, 0x10, RZ ;  /* 0x00000010707a7819 */ /* 0x000fe200000006ff */
[----:B------:R-:W-:Y:S01]  /*38b0*/  FADD.FTZ R201, R202, -R201 ;  /* 0x800000c9cac97221 */ /* 0x000fe20000010000 */
[----:B------:R-:W-:Y:S01]  /*38c0*/  FADD.FTZ R199, R200, -R199 ;  /* 0x800000c7c8c77221 */ /* 0x000fe20000010000 */
[----:B------:R-:W-:Y:S01]  /*38d0*/  PRMT R112, R92, 0x7632, R112 ;  /* 0x000076325c707816 */ /* 0x000fe20000000070 */
[-CC-:B------:R-:W-:Y:S01]  /*38e0*/  FFMA.FTZ R211, R211, R179.reuse, R176.reuse ;  /* 0x000000b3d3d37223 */ /* 0x180fe200000100b0 */
[----:B------:R-:W-:Y:S01]  /*38f0*/  FADD.FTZ R117, R206, -R205 ;  /* 0x800000cdce757221 */ /* 0x000fe20000010000 */
[----:B------:R-:W-:Y:S01]  /*3900*/  FFMA.FTZ R209, R209, R179, R176 ;  /* 0x000000b3d1d17223 */ /* 0x000fe200000100b0 */
[C---:B------:R-:W-:Y:S01]  /*3910*/  FFMA.FTZ R123, R165.reuse, R123, R114 ;  /* 0x0000007ba57b7223 */ /* 0x040fe20000010072 */
[----:B------:R-:W-:Y:S01]  /*3920*/  FADD.FTZ R205, R208, -R207 ;  /* 0x800000cfd0cd7221 */ /* 0x000fe20000010000 */
[----:B------:R-:W-:Y:S01]  /*3930*/  SHF.L.U32 R114, R92, 0x10, RZ ;  /* 0x000000105c727819 */ /* 0x000fe200000006ff */
        /* <DEDUP_REMOVED lines=10> */
[C---:B------:R-:W-:Y:S01]  /*39e0*/  FFMA.FTZ R117, R165.reuse, R117, R112 ;  /* 0x00000075a5757223 */ /* 0x040fe20000010070 */
[C---:B-----5:R-:W-:Y:S01]  /*39f0*/  PRMT R115, R108.reuse, 0x7632, R115 ;  /* 0x000076326c737816 */ /* 0x060fe20000000073 */
[----:B------:R-:W-:Y:S01]  /*3a00*/  FFMA.FTZ R121, R165, R121, R116 ;  /* 0x00000079a5797223 */ /* 0x000fe20000010074 */
[----:B------:R-:W-:Y:S01]  /*3a10*/  PRMT R120, R109, 0x7632, R120 ;  /* 0x000076326d787816 */ /* 0x000fe20000000078 */
[C---:B------:R-:W-:Y:S01]  /*3a20*/  FFMA.FTZ R197, R165.reuse, R209, R122 ;  /* 0x000000d1a5c57223 */ /* 0x040fe2000001007a */
[----:B------:R-:W-:Y:S01]  /*3a30*/  FFMA.FTZ R205, R165, R205, R196 ;  /* 0x000000cda5cd7223 */ /* 0x000fe200000100c4 */
[----:B------:R-:W-:Y:S01]  /*3a40*/  SHF.L.U32 R108, R108, 0x10, RZ ;  /* 0x000000106c6c7819 */ /* 0x000fe200000006ff */
[-C--:B------:R-:W-:Y:S01]  /*3a50*/  FMUL.FTZ R113, R113, R174.reuse ;  /* 0x000000ae71717220 */ /* 0x080fe20000410000 */
[C---:B------:R-:W-:Y:S01]  /*3a60*/  PRMT R194, R110.reuse, 0x7632, R194 ;  /* 0x000076326ec27816 */ /* 0x040fe200000000c2 */
[-C--:B------:R-:W-:Y:S01]  /*3a70*/  FMUL.FTZ R112, R117, R174.reuse ;  /* 0x000000ae75707220 */ /* 0x080fe20000410000 */
        /* <DEDUP_REMOVED lines=35> */
.L_x_2172:
[-CC-:B------:R-:W-:Y:S01]  /*3cb0*/  FFMA.FTZ R201, R201, R179.reuse, R176.reuse ;  /* 0x000000b3c9c97223 */ /* 0x180fe200000100b0 */
[-CC-:B------:R-:W-:Y:S01]  /*3cc0*/  FFMA.FTZ R199, R199, R179.reuse, R176.reuse ;  /* 0x000000b3c7c77223 */ /* 0x180fe200000100b0 */
[----:B------:R-:W-:Y:S01]  /*3cd0*/  SHF.L.U32 R104, R115, 0x10, RZ ;  /* 0x0000001073687819 */ /* 0x000fe200000006ff */
[-CC-:B------:R-:W-:Y:S01]  /*3ce0*/  FFMA.FTZ R197, R197, R179.reuse, R176.reuse ;  /* 0x000000b3c5c57223 */ /* 0x180fe200000100b0 */
[----:B------:R-:W-:Y:S01]  /*3cf0*/  SHF.L.U32 R115, R112, 0x10, RZ ;  /* 0x0000001070737819 */ /* 0x000fe200000006ff */
[----:B------:R-:W-:Y:S01]  /*3d00*/  FADD.FTZ R113, R202, -R201 ;  /* 0x800000c9ca717221 */ /* 0x000fe20000010000 */
[----:B------:R-:W-:Y:S01]  /*3d10*/  FADD.FTZ R200, R200, -R199 ;  /* 0x800000c7c8c87221 */ /* 0x000fe20000010000 */
[C---:B------:R-:W-:Y:S01]  /*3d20*/  PRMT R105, R92.reuse, 0x7632, R105 ;  /* 0x000076325c697816 */ /* 0x040fe20000000069 */
[-CC-:B------:R-:W-:Y:S01]  /*3d30*/  FFMA.FTZ R205, R205, R179.reuse, R176.reuse ;  /* 0x000000b3cdcd7223 */ /* 0x180fe200000100b0 */
[-CC-:B------:R-:W-:Y:S01]  /*3d40*/  FFMA.FTZ R211, R211, R179.reuse, R176.reuse ;  /* 0x000000b3d3d37223 */ /* 0x180fe200000100b0 */
[----:B------:R-:W-:Y:S01]  /*3d50*/  FFMA.FTZ R203, R203, R179, R176 ;  /* 0x000000b3cbcb7223 */ /* 0x000fe200000100b0 */
[C---:B------:R-:W-:Y:S01]  /*3d60*/  FFMA.FTZ R113, R165.reuse, R113, R104 ;  /* 0x00000071a5717223 */ /* 0x040fe20000010068 */
[----:B------:R-:W-:Y:S01]  /*3d70*/  FFMA.FTZ R202, R165, R200, R115 ;  /* 0x000000c8a5ca7223 */ /* 0x000fe20000010073 */
[-CC-:B------:R-:W-:Y:S01]  /*3d80*/  FFMA.FTZ R209, R209, R179.reuse, R176.reuse ;  /* 0x000000b3d1d17223 */ /* 0x180fe200000100b0 */
        /* <DEDUP_REMOVED lines=14> */
[----:B------:R-:W-:Y:S01]  /*3e70*/  FFMA.FTZ R206, R165, R206, R115 ;  /* 0x000000cea5ce7223 */ /* 0x000fe20000010073 */
[----:B-----5:R-:W-:Y:S01]  /*3e80*/  PRMT R116, R109, 0x7632, R116 ;  /* 0x000076326d747816 */ /* 0x020fe20000000074 */
[C---:B------:R-:W-:Y:S01]  /*3e90*/  FFMA.FTZ R107, R165.reuse, R107, R114 ;  /* 0x0000006ba56b7223 */ /* 0x040fe20000010072 */
[C---:B------:R-:W-:Y:S01]  /*3ea0*/  FFMA.FTZ R117, R165.reuse, R212, R117 ;  /* 0x000000d4a5757223 */ /* 0x040fe20000010075 */
[----:B------:R-:W-:Y:S01]  /*3eb0*/  PRMT R120, R110, 0x7632, R120 ;  /* 0x000076326e787816 */ /* 0x000fe20000000078 */
[----:B------:R-:W-:Y:S01]  /*3ec0*/  FFMA.FTZ R121, R165, R210, R121 ;  /* 0x000000d2a5797223 */ /* 0x000fe20000010079 */
[----:B------:R-:W-:Y:S01]  /*3ed0*/  PRMT R122, R111, 0x7632, R122 ;  /* 0x000076326f7a7816 */ /* 0x000fe2000000007a */
[----:B------:R-:W-:Y:S01]  /*3ee0*/  FFMA.FTZ R123, R165, R208, R123 ;  /* 0x000000d0a57b7223 */ /* 0x000fe2000001007b */
[C---:B------:R-:W-:Y:S01]  /*3ef0*/  PRMT R106, R108.reuse, 0x7632, R106 ;  /* 0x000076326c6a7816 */ /* 0x040fe2000000006a */
[-C--:B------:R-:W-:Y:S01]  /*3f00*/  FMUL.FTZ R115, R105, R174.reuse ;  /* 0x000000ae69737220 */ /* 0x080fe20000410000 */
[----:B------:R-:W-:Y:S01]  /*3f10*/  SHF.L.U32 R108, R108, 0x10, RZ ;  /* 0x000000106c6c7819 */ /* 0x000fe200000006ff */
[-C--:B------:R-:W-:Y:S01]  /*3f20*/  FMUL.FTZ R112, R107, R174.reuse ;  /* 0x000000ae6b707220 */ /* 0x080fe20000410000 */
[----:B------:R-:W-:Y:S01]  /*3f30*/  SHF.L.U32 R199, R116, 0x10, RZ ;  /* 0x0000001074c77819 */ /* 0x000fe200000006ff */
[-C--:B------:R-:W-:Y:S01]  /*3f40*/  FMUL.FTZ R116, R117, R174.reuse ;  /* 0x000000ae75747220 */ /* 0x080fe20000410000 */
[C---:B------:R-:W-:Y:S01]  /*3f50*/  F2FP.BF16.F32.PACK_AB R104, R206.reuse, R105 ;  /* 0x00000069ce68723e */ /* 0x040fe200000010ff */
        /* <DEDUP_REMOVED lines=11> */
[----:B------:R-:W-:Y:S01]  /*4010*/  F2FP.BF16.F32.PACK_AB R105, R107, R117 ;  /* 0x000000756b69723e */ /* 0x000fe200000010ff */
[-C--:B------:R-:W-:Y:S01]  /*4020*/  FMUL.FTZ R107, R121, R174.reuse ;  /* 0x000000ae796b7220 */ /* 0x080fe20000410000 */
[----:B------:R-:W-:Y:S01]  /*4030*/  FMUL.FTZ R117, R123, R174 ;  /* 0x000000ae7b757220 */ /* 0x000fe20000410000 */
[----:B------:R-:W-:Y:S01]  /*4040*/  SHF.L.U32 R197, R106, 0x10, RZ ;  /* 0x000000106ac57819 */ /* 0x000fe200000006ff */
[----:B------:R-:W-:Y:S01]  /*4050*/  FMUL.FTZ R203, R120, R203 ;  /* 0x000000cb78cb7220 */ /* 0x000fe20000410000 */
        /* <DEDUP_REMOVED lines=17> */
[----:B------:R-:W-:-:S07]  /*4170*/  F2FP.BF16.F32.PACK_AB R111, R120, R111 ;  /* 0x0000006f786f723e */ /* 0x000fce00000010ff */
.L_x_2173:
        /* <DEDUP_REMOVED lines=11> */
[-C--:B------:R-:W-:Y:S01]  /*4230*/  FFMA.FTZ R195, R195, R179.reuse, R176 ;  /* 0x000000b3c3c37223 */ /* 0x080fe200000100b0 */
[C---:B0-----:R-:W-:Y:S01]  /*4240*/  PRMT R104, R96.reuse, 0x7632, R104 ;  /* 0x0000763260687816 */ /* 0x041fe20000000068 */
        /* <DEDUP_REMOVED lines=8> */
[C---:B------:R-:W-:Y:S01]  /*42d0*/  FFMA.FTZ R105, R165.reuse, R105, R106 ;  /* 0x00000069a5697223 */ /* 0x040fe2000001006a */
[--C-:B------:R-:W-:Y:S01]  /*42e0*/  FFMA.FTZ R106, R165, R193, R104.reuse ;  /* 0x000000c1a56a7223 */ /* 0x100fe20000010068 */
[----:B------:R-:W-:Y:S01]  /*42f0*/  PRMT R104, R97, 0x7632, R104 ;  /* 0x0000763261687816 */ /* 0x000fe20000000068 */
[-CC-:B------:R-:W-:Y:S01]  /*4300*/  FFMA.FTZ R189, R189, R179.reuse, R176.reuse ;  /* 0x000000b3bdbd7223 */ /* 0x180fe200000100b0 */
[----:B------:R-:W-:Y:S01]  /*4310*/  FFMA.FTZ R181, R181, R179, R176 ;  /* 0x000000b3b5b57223 */ /* 0x000fe200000100b0 */
[----:B------:R-:W-:Y:S01]  /*4320*/  FFMA.FTZ R111, R165, R111, R108 ;  /* 0x0000006fa56f7223 */ /* 0x000fe2000001006c */
[-C--:B------:R-:W-:Y:S01]  /*4330*/  FFMA.FTZ R185, R185, R179.reuse, R176 ;  /* 0x000000b3b9b97223 */ /* 0x080fe200000100b0 */
[----:B------:R-:W-:Y:S01]  /*4340*/  PRMT R108, R98, 0x7632, R108 ;  /* 0x00007632626c7816 */ /* 0x000fe2000000006c */
[-CC-:B------:R-:W-:Y:S01]  /*4350*/  FFMA.FTZ R187, R187, R179.reuse, R176.reuse ;  /* 0x000000b3bbbb7223 */ /* 0x180fe200000100b0 */
[----:B------:R-:W-:Y:S01]  /*4360*/  FFMA.FTZ R183, R183, R179, R176 ;  /* 0x000000b3b7b77223 */ /* 0x000fe200000100b0 */
[C---:B------:R-:W-:Y:S01]  /*4370*/  PRMT R109, R99.reuse, 0x7632, R109 ;  /* 0x00007632636d7816 */ /* 0x040fe2000000006d */
[----:B------:R-:W-:Y:S01]  /*4380*/  FADD.FTZ R189, R182, -R189 ;  /* 0x800000bdb6bd7221 */ /* 0x000fe20000010000 */
[----:B------:R-:W-:Y:S01]  /*4390*/  SHF.L.U32 R104, R104, 0x10, RZ ;  /* 0x0000001068687819 */ /* 0x000fe200000006ff */
[----:B------:R-:W-:Y:S01]  /*43a0*/  FADD.FTZ R181, R178, -R181 ;  /* 0x800000b5b2b57221 */ /* 0x000fe20000010000 */
[----:B------:R-:W-:Y:S01]  /*43b0*/  FADD.FTZ R185, R180, -R185 ;  /* 0x800000b9b4b97221 */ /* 0x000fe20000010000 */
[----:B------:R-:W-:Y:S01]  /*43c0*/  SHF.L.U32 R122, R98, 0x10, RZ ;  /* 0x00000010627a7819 */ /* 0x000fe200000006ff */
[----:B------:R-:W-:Y:S01]  /*43d0*/  FADD.FTZ R123, R188, -R187 ;  /* 0x800000bbbc7b7221 */ /* 0x000fe20000010000 */
[----:B------:R-:W-:Y:S01]  /*43e0*/  SHF.L.U32 R178, R108, 0x10, RZ ;  /* 0x000000106cb27819 */ /* 0x000fe200000006ff */
[----:B------:R-:W-:Y:S01]  /*43f0*/  FADD.FTZ R183, R186, -R183 ;  /* 0x800000b7bab77221 */ /* 0x000fe20000010000 */
[----:B------:R-:W-:Y:S01]  /*4400*/  SHF.L.U32 R180, R99, 0x10, RZ ;  /* 0x0000001063b47819 */ /* 0x000fe200000006ff */
[C---:B------:R-:W-:Y:S01]  /*4410*/  FFMA.FTZ R108, R165.reuse, R189, R104 ;  /* 0x000000bda56c7223 */ /* 0x040fe20000010068 */
[----:B-----5:R-:W-:Y:S01]  /*4420*/  PRMT R107, R112, 0x7632, R107 ;  /* 0x00007632706b7816 */ /* 0x020fe2000000006b */
[----:B------:R-:W-:Y:S01]  /*4430*/  FFMA.FTZ R123, R165, R123, R122 ;  /* 0x0000007ba57b7223 */ /* 0x000fe2000001007a */
[----:B------:R-:W-:Y:S01]  /*4440*/  PRMT R110, R113, 0x7632, R110 ;  /* 0x00007632716e7816 */ /* 0x000fe2000000006e */
[----:B------:R-:W-:Y:S01]  /*4450*/  FFMA.FTZ R178, R165, R185, R178 ;  /* 0x000000b9a5b27223 */ /* 0x000fe200000100b2 */
[----:B------:R-:W-:Y:S01]  /*4460*/  SHF.L.U32 R120, R113, 0x10, RZ ;  /* 0x0000001071787819 */ /* 0x000fe200000006ff */
[----:B------:R-:W-:Y:S01]  /*4470*/  FFMA.FTZ R185, R165, R183, R180 ;  /* 0x000000b7a5b97223 */ /* 0x000fe200000100b4 */
[----:B------:R-:W-:Y:S01]  /*4480*/  SHF.L.U32 R182, R109, 0x10, RZ ;  /* 0x000000106db67819 */ /* 0x000fe200000006ff */
[-C--:B------:R-:W-:Y:S01]  /*4490*/  FMUL.FTZ R186, R178, R174.reuse ;  /* 0x000000aeb2ba7220 */ /* 0x080fe20000410000 */
[----:B------:R-:W-:Y:S01]  /*44a0*/  PRMT R113, R114, 0x7632, R113 ;  /* 0x0000763272717816 */ /* 0x000fe20000000071 */
[-C--:B------:R-:W-:Y:S01]  /*44b0*/  FMUL.FTZ R122, R108, R174.reuse ;  /* 0x000000ae6c7a7220 */ /* 0x080fe20000410000 */
[----:B------:R-:W-:Y:S01]  /*44c0*/  PRMT R177, R115, 0x7632, R177 ;  /* 0x0000763273b17816 */ /* 0x000fe200000000b1 */
[----:B------:R-:W-:Y:S01]  /*44d0*/  FFMA.FTZ R187, R165, R181, R182 ;  /* 0x000000b5a5bb7223 */ /* 0x000fe200000100b6 */
[----:B------:R-:W-:Y:S01]  /*44e0*/  SHF.L.U32 R109, R107, 0x10, RZ ;  /* 0x000000106b6d7819 */ /* 0x000fe200000006ff */
[-C--:B------:R-:W-:Y:S01]  /*44f0*/  FMUL.FTZ R107, R105, R174.reuse ;  /* 0x000000ae696b7220 */ /* 0x080fe20000410000 */
[----:B------:R-:W-:Y:S01]  /*4500*/  SHF.L.U32 R121, R110, 0x10, RZ ;  /* 0x000000106e797819 */ /* 0x000fe200000006ff */
[CC--:B------:R-:W-:Y:S01]  /*4510*/  FMUL.FTZ R110, R106.reuse, R174.reuse ;  /* 0x000000ae6a6e7220 */ /* 0x0c0fe20000410000 */
[----:B------:R-:W-:Y:S01]  /*4520*/  SHF.L.U32 R183, R113, 0x10, RZ ;  /* 0x0000001071b77819 */ /* 0x000fe200000006ff */
[-C--:B------:R-:W-:Y:S01]  /*4530*/  FMUL.FTZ R113, R111, R174.reuse ;  /* 0x000000ae6f717220 */ /* 0x080fe20000410000 */
[----:B------:R-:W-:Y:S01]  /*4540*/  F2FP.BF16.F32.PACK_AB R104, R106, R105 ;  /* 0x000000696a68723e */ /* 0x000fe200000010ff */
[-C--:B------:R-:W-:Y:S01]  /*4550*/  FMUL.FTZ R188, R187, R174.reuse ;  /* 0x000000aebbbc7220 */ /* 0x080fe20000410000 */
[----:B------:R-:W-:Y:S01]  /*4560*/  SHF.L.U32 R114, R114, 0x10, RZ ;  /* 0x0000001072727819 */ /* 0x000fe200000006ff */
[----:B------:R-:W-:Y:S01]  /*4570*/  FMUL.FTZ R180, R110, R109 ;  /* 0x0000006d6eb47220 */ /* 0x000fe20000410000 */
[----:B------:R-:W-:Y:S01]  /*4580*/  F2FP.BF16.F32.PACK_AB R105, R108, R111 ;  /* 0x0000006f6c69723e */ /* 0x000fe200000010ff */
        /* <DEDUP_REMOVED lines=27> */
.L_x_2174:
[-CC-:B------:R-:W-:Y:S01]  /*4740*/  FFMA.FTZ R195, R195, R179.reuse, R176.reuse ;  /* 0x000000b3c3c37223 */ /* 0x180fe200000100b0 */
[C---:B0-----:R-:W-:Y:S01]  /*4750*/  SHF.L.U32 R110, R96.reuse, 0x10, RZ ;  /* 0x00000010606e7819 */ /* 0x041fe200000006ff */
[-C--:B------:R-:W-:Y:S01]  /*4760*/  FFMA.FTZ R185, R185, R179.reuse, R176 ;  /* 0x000000b3b9b97223 */ /* 0x080fe200000100b0 */
[----:B------:R-:W-:Y:S01]  /*4770*/  PRMT R108, R96, 0x7632, R108 ;  /* 0x00007632606c7816 */ /* 0x000fe2000000006c */
[----:B------:R-:W-:Y:S01]  /*4780*/  FADD.FTZ R192, R192, -R195 ;  /* 0x800000c3c0c07221 */ /* 0x000fe20000010000 */
[----:B-----5:R-:W-:Y:S01]  /*4790*/  PRMT R120, R113, 0x7632, R120 ;  /* 0x0000763271787816 */ /* 0x020fe20000000078 */
[-C--:B------:R-:W-:Y:S01]  /*47a0*/  FFMA.FTZ R181, R181, R179.reuse, R176 ;  /* 0x000000b3b5b57223 */ /* 0x080fe200000100b0 */
[----:B------:R-:W-:Y:S01]  /*47b0*/  SHF.L.U32 R122, R113, 0x10, RZ ;  /* 0x00000010717a7819 */ /* 0x000fe200000006ff */
[----:B------:R-:W-:Y:S01]  /*47c0*/  FFMA.FTZ R109, R165, R192, R110 ;  /* 0x000000c0a56d7223 */ /* 0x000fe2000001006e */
[----:B------:R-:W-:Y:S01]  /*47d0*/  SHF.L.U32 R113, R108, 0x10, RZ ;  /* 0x000000106c717819 */ /* 0x000fe200000006ff */
[-CC-:B------:R-:W-:Y:S01]  /*47e0*/  FFMA.FTZ R193, R193, R179.reuse, R176.reuse ;  /* 0x000000b3c1c17223 */ /* 0x180fe200000100b0 */
[-C--:B------:R-:W-:Y:S01]  /*47f0*/  FFMA.FTZ R189, R189, R179.reuse, R176 ;  /* 0x000000b3bdbd7223 */ /* 0x080fe200000100b0 */
[----:B------:R-:W-:Y:S01]  /*4800*/  PRMT R108, R97, 0x7632, R108 ;  /* 0x00007632616c7816 */ /* 0x000fe2000000006c */
[-C--:B------:R-:W-:Y:S01]  /*4810*/  FFMA.FTZ R191, R191, R179.reuse, R176 ;  /* 0x000000b3bfbf7223 */ /* 0x080fe200000100b0 */
[----:B------:R-:W-:Y:S01]  /*4820*/  PRMT R110, R98, 0x7632, R110 ;  /* 0x00007632626e7816 */ /* 0x000fe2000000006e */
[-CC-:B------:R-:W-:Y:S01]  /*4830*/  FFMA.FTZ R187, R187, R179.reuse, R176.reuse ;  /* 0x000000b3bbbb7223 */ /* 0x180fe200000100b0 */
[----:B------:R-:W-:Y:S01]  /*4840*/  FFMA.FTZ R183, R183, R179, R176 ;  /* 0x000000b3b7b77223 */ /* 0x000fe200000100b0 */
[----:B------:R-:W-:Y:S01]  /*4850*/  PRMT R123, R99, 0x7632, R123 ;  /* 0x00007632637b7816 */ /* 0x000fe2000000007b */
[----:B------:R-:W-:Y:S01]  /*4860*/  FADD.FTZ R180, R180, -R185 ;  /* 0x800000b9b4b47221 */ /* 0x000fe20000010000 */
[----:B------:R-:W-:Y:S01]  /*4870*/  FADD.FTZ R178, R178, -R181 ;  /* 0x800000b5b2b27221 */ /* 0x000fe20000010000 */
[----:B------:R-:W-:Y:S01]  /*4880*/  FADD.FTZ R184, R184, -R193 ;  /* 0x800000c1b8b87221 */ /* 0x000fe20000010000 */
        /* <DEDUP_REMOVED lines=12> */
[C---:B------:R-:W-:Y:S01]  /*4950*/  FFMA.FTZ R123, R165.reuse, R182, R108 ;  /* 0x000000b6a57b7223 */ /* 0x040fe2000001006c */
[C---:B------:R-:W-:Y:S01]  /*4960*/  PRMT R111, R112.reuse, 0x7632, R111 ;  /* 0x00007632706f7816 */ /* 0x040fe2000000006f */
[C---:B------:R-:W-:Y:S01]  /*4970*/  FFMA.FTZ R177, R165.reuse, R188, R177 ;  /* 0x000000bca5b17223 */ /* 0x040fe200000100b1 */
[C---:B------:R-:W-:Y:S01]  /*4980*/  FFMA.FTZ R183, R165.reuse, R180, R181 ;  /* 0x000000b4a5b77223 */ /* 0x040fe200000100b5 */
[C---:B------:R-:W-:Y:S01]  /*4990*/  FFMA.FTZ R187, R165.reuse, R186, R185 ;  /* 0x000000baa5bb7223 */ /* 0x040fe200000100b9 */
        /* <DEDUP_REMOVED lines=10> */
[----:B------:R-:W-:Y:S01]  /*4a40*/  PRMT R202, R114, 0x7632, R202 ;  /* 0x0000763272ca7816 */ /* 0x000fe200000000ca */
        /* <DEDUP_REMOVED lines=26> */
[----:B------:R-:W-:-:S07]  /*4bf0*/  F2FP.BF16.F32.PACK_AB R111, R112, R187 ;  /* 0x000000bb706f723e */ /* 0x000fce00000010ff */
.L_x_2175:
        /* <DEDUP_REMOVED lines=17> */
[----:B------:R-:W-:Y:S01]  /*4d10*/  FFMA.FTZ R176, R175, R179, R176 ;  /* 0x000000b3afb07223 */ /* 0x000fe200000100b0 */
[--C-:B------:R-:W-:Y:S01]  /*4d20*/  FADD.FTZ R125, R125, -R104.reuse ;  /* 0x800000687d7d7221 */ /* 0x100fe20000010000 */
[C---:B------:R-:W-:Y:S01]  /*4d30*/  PRMT R104, R100.reuse, 0x7632, R104 ;  /* 0x0000763264687816 */ /* 0x040fe20000000068 */
[----:B------:R-:W-:Y:S01]  /*4d40*/  FADD.FTZ R129, R129, -R106 ;  /* 0x8000006a81817221 */ /* 0x000fe20000010000 */
[----:B------:R-:W-:Y:S01]  /*4d50*/  SHF.L.U32 R108, R105, 0x10, RZ ;  /* 0x00000010696c7819 */ /* 0x000fe200000006ff */
[----:B------:R-:W-:Y:S01]  /*4d60*/  FADD.FTZ R127, R173, -R176 ;  /* 0x800000b0ad7f7221 */ /* 0x000fe20000010000 */
[----:B------:R-:W-:Y:S01]  /*4d70*/  SHF.L.U32 R106, R100, 0x10, RZ ;  /* 0x00000010646a7819 */ /* 0x000fe200000006ff */
[----:B------:R-:W-:Y:S01]  /*4d80*/  FADD.FTZ R111, R128, -R111 ;  /* 0x8000006f806f7221 */ /* 0x000fe20000010000 */
[----:B------:R-:W-:Y:S01]  /*4d90*/  SHF.L.U32 R104, R104, 0x10, RZ ;  /* 0x0000001068687819 */ /* 0x000fe200000006ff */
[--C-:B------:R-:W-:Y:S01]  /*4da0*/  FFMA.FTZ R127, R165, R127, R108.reuse ;  /* 0x0000007fa57f7223 */ /* 0x100fe2000001006c */
[----:B------:R-:W-:Y:S01]  /*4db0*/  PRMT R108, R101, 0x7632, R108 ;  /* 0x00007632656c7816 */ /* 0x000fe2000000006c */
[C---:B------:R-:W-:Y:S01]  /*4dc0*/  FFMA.FTZ R105, R165.reuse, R109, R106 ;  /* 0x0000006da5697223 */ /* 0x040fe2000001006a */
[----:B------:R-:W-:Y:S01]  /*4dd0*/  PRMT R109, R102, 0x7632, R109 ;  /* 0x00007632666d7816 */ /* 0x000fe2000000006d */
[----:B------:R-:W-:Y:S01]  /*4de0*/  FFMA.FTZ R106, R165, R125, R104 ;  /* 0x0000007da56a7223 */ /* 0x000fe20000010068 */
[----:B-----5:R-:W-:Y:S01]  /*4df0*/  PRMT R110, R113, 0x7632, R110 ;  /* 0x00007632716e7816 */ /* 0x020fe2000000006e */
[----:B------:R-:W-:Y:S01]  /*4e00*/  FADD.FTZ R169, R169, -R120 ;  /* 0x80000078a9a97221 */ /* 0x000fe20000010000 */
[----:B------:R-:W-:Y:S01]  /*4e10*/  SHF.L.U32 R118, R113, 0x10, RZ ;  /* 0x0000001071767819 */ /* 0x000fe200000006ff */
[----:B------:R-:W-:Y:S01]  /*4e20*/  FADD.FTZ R121, R170, -R121 ;  /* 0x80000079aa797221 */ /* 0x000fe20000010000 */
[C---:B------:R-:W-:Y:S01]  /*4e30*/  PRMT R113, R114.reuse, 0x7632, R113 ;  /* 0x0000763272717816 */ /* 0x040fe20000000071 */
[----:B------:R-:W-:Y:S01]  /*4e40*/  FMUL.FTZ R128, R127, R174 ;  /* 0x000000ae7f807220 */ /* 0x000fe20000410000 */
[----:B------:R-:W-:-:S02]  /*4e50*/  SHF.L.U32 R122, R114, 0x10, RZ ;  /* 0x00000010727a7819 */ /* 0x000fc400000006ff */
[----:B------:R-:W-:Y:S02]  /*4e60*/  SHF.L.U32 R104, R101, 0x10, RZ ;  /* 0x0000001065687819 */ /* 0x000fe400000006ff */
[----:B------:R-:W-:Y:S02]  /*4e70*/  SHF.L.U32 R108, R108, 0x10, RZ ;  /* 0x000000106c6c7819 */ /* 0x000fe400000006ff */
[----:B------:R-:W-:Y:S01]  /*4e80*/  PRMT R119, R115, 0x7632, R119 ;  /* 0x0000763273777816 */ /* 0x000fe20000000077 */
[----:B------:R-:W-:Y:S01]  /*4e90*/  FFMA.FTZ R111, R165, R111, R104 ;  /* 0x0000006fa56f7223 */ /* 0x000fe20000010068 */
[----:B------:R-:W-:Y:S01]  /*4ea0*/  SHF.L.U32 R126, R115, 0x10, RZ ;  /* 0x00000010737e7819 */ /* 0x000fe200000006ff */
[----:B------:R-:W-:Y:S01]  /*4eb0*/  FADD.FTZ R115, R167, -R168 ;  /* 0x800000a8a7737221 */ /* 0x000fe20000010000 */
[----:B------:R-:W-:Y:S01]  /*4ec0*/  SHF.L.U32 R114, R102, 0x10, RZ ;  /* 0x0000001066727819 */ /* 0x000fe200000006ff */
[----:B------:R-:W-:Y:S01]  /*4ed0*/  FFMA.FTZ R108, R165, R129, R108 ;  /* 0x00000081a56c7223 */ /* 0x000fe2000001006c */
[----:B------:R-:W-:-:S02]  /*4ee0*/  SHF.L.U32 R120, R109, 0x10, RZ ;  /* 0x000000106d787819 */ /* 0x000fc400000006ff */
[----:B------:R-:W-:Y:S01]  /*4ef0*/  SHF.L.U32 R124, R103, 0x10, RZ ;  /* 0x00000010677c7819 */ /* 0x000fe200000006ff */
[C---:B------:R-:W-:Y:S01]  /*4f00*/  FFMA.FTZ R115, R165.reuse, R115, R114 ;  /* 0x00000073a5737223 */ /* 0x040fe20000010072 */
        /* <DEDUP_REMOVED lines=8> */
[C---:B------:R-:W-:Y:S01]  /*4f90*/  F2FP.BF16.F32.PACK_AB R104, R106.reuse, R105 ;  /* 0x000000696a68723e */ /* 0x040fe200000010ff */
[-C--:B------:R-:W-:Y:S01]  /*4fa0*/  FMUL.FTZ R110, R106, R174.reuse ;  /* 0x000000ae6a6e7220 */ /* 0x080fe20000410000 */
[C---:B------:R-:W-:Y:S01]  /*4fb0*/  F2FP.BF16.F32.PACK_AB R105, R108.reuse, R111 ;  /* 0x0000006f6c69723e */ /* 0x040fe200000010ff */
[-C--:B------:R-:W-:Y:S01]  /*4fc0*/  FMUL.FTZ R120, R108, R174.reuse ;  /* 0x000000ae6c787220 */ /* 0x080fe20000410000 */
[-C--:B------:R-:W-:Y:S01]  /*4fd0*/  FMUL.FTZ R111, R115, R174.reuse ;  /* 0x000000ae736f7220 */ /* 0x080fe20000410000 */
[----:B------:R-:W-:Y:S01]  /*4fe0*/  SHF.L.U32 R129, R119, 0x10, RZ ;  /* 0x0000001077817819 */ /* 0x000fe200000006ff */
[CC--:B------:R-:W-:Y:S01]  /*4ff0*/  FMUL.FTZ R124, R114.reuse, R174.reuse ;  /* 0x000000ae727c7220 */ /* 0x0c0fe20000410000 */
        /* <DEDUP_REMOVED lines=25> */
.L_x_2176:
[-CC-:B0-----:R-:W-:Y:S01]  /*5190*/  FFMA.FTZ R108, R127, R179.reuse, R176.reuse ;  /* 0x000000b37f6c7223 */ /* 0x181fe200000100b0 */
[-CC-:B------:R-:W-:Y:S01]  /*51a0*/  FFMA.FTZ R109, R126, R179.reuse, R176.reuse ;  /* 0x000000b37e6d7223 */ /* 0x180fe200000100b0 */
[-C--:B------:R-:W-:Y:S01]  /*51b0*/  FFMA.FTZ R111, R130, R179.reuse, R176 ;  /* 0x000000b3826f7223 */ /* 0x080fe200000100b0 */
[----:B-----5:R-:W-:Y:S01]  /*51c0*/  PRMT R126, R114, 0x7632, R126 ;  /* 0x00007632727e7816 */ /* 0x020fe2000000007e */
[-C--:B------:R-:W-:Y:S01]  /*51d0*/  FFMA.FTZ R121, R172, R179.reuse, R176 ;  /* 0x000000b3ac797223 */ /* 0x080fe200000100b0 */
[----:B------:R-:W-:Y:S01]  /*51e0*/  SHF.L.U32 R130, R114, 0x10, RZ ;  /* 0x0000001072827819 */ /* 0x000fe200000006ff */
[--C-:B------:R-:W-:Y:S01]  /*51f0*/  FADD.FTZ R114, R125, -R108.reuse ;  /* 0x8000006c7d727221 */ /* 0x100fe20000010000 */
[----:B------:R-:W-:Y:S01]  /*5200*/  PRMT R108, R100, 0x7632, R108 ;  /* 0x00007632646c7816 */ /* 0x000fe2000000006c */
[----:B------:R-:W-:Y:S01]  /*5210*/  FADD.FTZ R124, R124, -R109 ;  /* 0x8000006d7c7c7221 */ /* 0x000fe20000010000 */
[----:B------:R-:W-:Y:S01]  /*5220*/  FADD.FTZ R128, R128, -R111 ;  /* 0x8000006f80807221 */ /* 0x000fe20000010000 */
[----:B------:R-:W-:Y:S01]  /*5230*/  PRMT R109, R103, 0x7632, R109 ;  /* 0x00007632676d7816 */ /* 0x000fe2000000006d */
[-CC-:B------:R-:W-:Y:S01]  /*5240*/  FFMA.FTZ R168, R168, R179.reuse, R176.reuse ;  /* 0x000000b3a8a87223 */ /* 0x180fe200000100b0 */
[----:B------:R-:W-:Y:S01]  /*5250*/  PRMT R119, R113, 0x7632, R119 ;  /* 0x0000763271777816 */ /* 0x000fe20000000077 */
[-CC-:B------:R-:W-:Y:S01]  /*5260*/  FFMA.FTZ R122, R171, R179.reuse, R176.reuse ;  /* 0x000000b3ab7a7223 */ /* 0x180fe200000100b0 */
[----:B------:R-:W-:Y:S01]  /*5270*/  SHF.L.U32 R120, R113, 0x10, RZ ;  /* 0x0000001071787819 */ /* 0x000fe200000006ff */
[-C--:B------:R-:W-:Y:S01]  /*5280*/  FFMA.FTZ R118, R131, R179.reuse, R176 ;  /* 0x000000b383767223 */ /* 0x080fe200000100b0 */
[----:B------:R-:W-:Y:S01]  /*5290*/  SHF.L.U32 R111, R108, 0x10, RZ ;  /* 0x000000106c6f7819 */ /* 0x000fe200000006ff */
[----:B------:R-:W-:Y:S01]  /*52a0*/  FADD.FTZ R170, R170, -R121 ;  /* 0x80000079aaaa7221 */ /* 0x000fe20000010000 */
        /* <DEDUP_REMOVED lines=22> */
[C---:B------:R-:W-:Y:S01]  /*5410*/  PRMT R110, R112.reuse, 0x7632, R110 ;  /* 0x00007632706e7816 */ /* 0x040fe2000000006e */
        /* <DEDUP_REMOVED lines=8> */
[----:B------:R-:W-:Y:S01]  /*54a0*/  SHF.L.U32 R121, R119, 0x10, RZ ;  /* 0x0000001077797819 */ /* 0x000fe200000006ff */
[-C--:B------:R-:W-:Y:S01]  /*54b0*/  FMUL.FTZ R113, R113, R174.reuse ;  /* 0x000000ae71717220 */ /* 0x080fe20000410000 */
[-C--:B------:R-:W-:Y:S01]  /*54c0*/  FMUL.FTZ R122, R115, R174.reuse ;  /* 0x000000ae737a7220 */ /* 0x080fe20000410000 */
        /* <DEDUP_REMOVED lines=19> */
[----:B------:R-:W-:-:S02]  /*5600*/  F2FP.BF16.F32.PACK_AB R108, R109, R108 ;  /* 0x0000006c6d6c723e */ /* 0x000fc400000010ff */
[----:B------:R-:W-:Y:S01]  /*5610*/  F2FP.BF16.F32.PACK_AB R109, R110, R113 ;  /* 0x000000716e6d723e */ /* 0x000fe200000010ff */
[----:B------:R-:W-:Y:S01]  /*5620*/  FMUL.FTZ R129, R128, R131 ;  /* 0x0000008380817220 */ /* 0x000fe20000410000 */
[----:B------:R-:W-:Y:S02]  /*5630*/  F2FP.BF16.F32.PACK_AB R110, R124, R111 ;  /* 0x0000006f7c6e723e */ /* 0x000fe400000010ff */
[----:B------:R-:W-:-:S07]  /*5640*/  F2FP.BF16.F32.PACK_AB R111, R112, R127 ;  /* 0x0000007f706f723e */ /* 0x000fce00000010ff */
.L_x_2177:
[----:B------:R-:W0:Y:S01]  /*5650*/  @P0 LDC.64 R112, c[0x0][0x478] ;  /* 0x00011e00ff700b82 */ /* 0x000e220000000a00 */
[----:B------:R-:W-:-:S04]  /*5660*/  IMAD.WIDE.U32 R116, R164, 0x10, R116 ;  /* 0x00000010a4747825 */ /* 0x000fc800078e0074 */
[----:B0-----:R-:W-:-:S05]  /*5670*/  @P0 IMAD.WIDE.U32 R112, R164, 0x10, R112 ;  /* 0x00000010a4700825 */ /* 0x001fca00078e0070 */
[----:B------:R1:W-:Y:S04]  /*5680*/  @P0 STG.E.128 desc[UR4][R112.64], R104 ;  /* 0x0000006870000986 */ /* 0x0003e8000c101d04 */
[----:B------:R1:W-:Y:S02]  /*5690*/  STG.E.128 desc[UR4][R116.64], R108 ;  /* 0x0000006c74007986 */ /* 0x0003e4000c101d04 */
.L_x_2171:
        /* <DEDUP_REMOVED lines=101> */
.L_x_2163:
        /* <DEDUP_REMOVED lines=28> */
.L_x_2179:
        /* <DEDUP_REMOVED lines=13> */
.L_x_10699:


//--------------------- .text._ZN10layer_norm13ln_bwd_kernelINS_13Kernel_traitsIf13__nv_bfloat16S2_S2_fjLj6144ELj1ELj1ELj8ELj16ENS_18Kernel_traits_baseILj6144EfS2_S2_S2_fjLj256EEEEELb0ELb1ELb1ELb0EEEvNS_9BwdParamsE --------------------------
	.section	.text._ZN10layer_norm13ln_bwd_kernelINS_13Kernel_traitsIf13__nv_bfloat16S2_S2_fjLj6144ELj1ELj1ELj8ELj16ENS_18Kernel_traits_baseILj6144EfS2_S2_S2_fjLj256EEEEELb0ELb1ELb1ELb0EEEvNS_9BwdParamsE,"ax",@progbits
	.align	128
        .global         _ZN10layer_norm13ln_bwd_kernelINS_13Kernel_traitsIf13__nv_bfloat16S2_S2_fjLj6144ELj1ELj1ELj8ELj16ENS_18Kernel_traits_baseILj6144EfS2_S2_S2_fjLj256EEEEELb0ELb1ELb1ELb0EEEvNS_9BwdParamsE
        .type           _ZN10layer_norm13ln_bwd_kernelINS_13Kernel_traitsIf13__nv_bfloat16S2_S2_fjLj6144ELj1ELj1ELj8ELj16ENS_18Kernel_traits_baseILj6144EfS2_S2_S2_fjLj256EEEEELb0ELb1ELb1ELb0EEEvNS_9BwdParamsE,@function
        .size           _ZN10layer_norm13ln_bwd_kernelINS_13Kernel_traitsIf13__nv_bfloat16S2_S2_fjLj6144ELj1ELj1ELj8ELj16ENS_18Kernel_traits_baseILj6144EfS2_S2_S2_fjLj256EEEEELb0ELb1ELb1ELb0EEEvNS_9BwdParamsE,(.L_x_10700 - _ZN10layer_norm13ln_bwd_kernelINS_13Kernel_traitsIf13__nv_bfloat16S2_S2_fjLj6144ELj1ELj1ELj8ELj16ENS_18Kernel_traits_baseILj6144EfS2_S2_S2_fjLj256EEEEELb0ELb1ELb1ELb0EEEvNS_9BwdParamsE)
        .other          _ZN10layer_norm13ln_bwd_kernelINS_13Kernel_traitsIf13__nv_bfloat16S2_S2_fjLj6144ELj1ELj1ELj8ELj16ENS_18Kernel_traits_baseILj6144EfS2_S2_S2_fjLj256EEEEELb0ELb1ELb1ELb0EEEvNS_9BwdParamsE,@"STO_CUDA_ENTRY STV_DEFAULT"
_ZN10layer_norm13ln_bwd_kernelINS_13Kernel_traitsIf13__nv_bfloat16S2_S2_fjLj6144ELj1ELj1ELj8ELj16ENS_18Kernel_traits_baseILj6144EfS2_S2_S2_fjLj256EEEEELb0ELb1ELb1ELb0EEEvNS_9BwdParamsE:
.text._ZN10layer_norm13ln_bwd_kernelINS_13Kernel_traitsIf13__nv_bfloat16S2_S2_fjLj6144ELj1ELj1ELj8ELj16ENS_18Kernel_traits_baseILj6144EfS2_S2_S2_fjLj256EEEEELb0ELb1ELb1ELb0EEEvNS_9BwdParamsE:
        /* <DEDUP_REMOVED lines=22> */
[----:B------:R-:W-:Y:S01]  /*0160*/  @P1 LOP3.LUT R21, R21, 0x100, RZ, 0xfc, !PT ;  /* 0x0000010015151812 */ /* 0x000fe200078efcff */
[----:B------:R1:W5:Y:S04]  /*0170*/  @P1 LDG.E.128 R144, desc[UR10][R2.64+0x10] ;  /* 0x0000100a02901981 */ /* 0x000368000c1e1d00 */
[----:B------:R2:W5:Y:S01]  /*0180*/  @P1 LDG.E.128 R140, desc[UR10][R4.64] ;  /* 0x0000000a048c1981 */ /* 0x000562000c1e1d00 */
[----:B------:R-:W1:Y:S01]  /*0190*/  @P4 LDC.64 R18, c[0x0][0x3e8] ;  /* 0x0000fa00ff124b82 */ /* 0x000e620000000a00 */
[----:B----4-:R-:W-:-:S02]  /*01a0*/  @P3 IMAD.WIDE.U32 R12, R21, 0x20, R8 ;  /* 0x00000020150c3825 */ /* 0x010fc400078e0008 */
[----:B------:R2:W5:Y:S04]  /*01b0*/  @P1 LDG.E.128 R136, desc[UR10][R4.64+0x10] ;  /* 0x0000100a04881981 */ /* 0x000568000c1e1d00 */
[----:B------:R2:W5:Y:S01]  /*01c0*/  @P3 LDG.E.128 R132, desc[UR10][R12.64] ;  /* 0x0000000a0c843981 */ /* 0x000562000c1e1d00 */
[C---:B---3--:R-:W-:Y:S01]  /*01d0*/  @P3 IMAD.WIDE.U32 R14, R21.reuse, 0x20, R10 ;  /* 0x00000020150e3825 */ /* 0x048fe200078e000a */
[----:B------:R-:W-:Y:S02]  /*01e0*/  @P3 IADD3 R21, PT, PT, R21, 0x100, RZ ;  /* 0x0000010015153810 */ /* 0x000fe40007ffe0ff */
[----:B------:R2:W5:Y:S04]  /*01f0*/  @P3 LDG.E.128 R128, desc[UR10][R12.64+0x10] ;  /* 0x0000100a0c803981 */ /* 0x000568000c1e1d00 */
[----:B------:R2:W5:Y:S01]  /*0200*/  @P3 LDG.E.128 R124, desc[UR10][R14.64] ;  /* 0x0000000a0e7c3981 */ /* 0x000562000c1e1d00 */
[----:B0-----:R-:W-:-:S03]  /*0210*/  @P4 IMAD.WIDE.U32 R8, R21, 0x20, R16 ;  /* 0x0000002015084825 */ /* 0x001fc600078e0010 */
[----:B------:R2:W5:Y:S04]  /*0220*/  @P3 LDG.E.128 R120, desc[UR10][R14.64+0x10] ;  /* 0x0000100a0e783981 */ /* 0x000568000c1e1d00 */
[----:B------:R2:W5:Y:S01]  /*0230*/  @P4 LDG.E.128 R116, desc[UR10][R8.64] ;  /* 0x0000000a08744981 */ /* 0x000562000c1e1d00 */
[----:B-1----:R-:W-:-:S03]  /*0240*/  @P4 IMAD.WIDE.U32 R10, R21, 0x20, R18 ;  /* 0x00000020150a4825 */ /* 0x002fc600078e0012 */
[----:B------:R2:W5:Y:S04]  /*0250*/  @P4 LDG.E.128 R112, desc[UR10][R8.64+0x10] ;  /* 0x0000100a08704981 */ /* 0x000568000c1e1d00 */
[----:B------:R2:W5:Y:S04]  /*0260*/  @P4 LDG.E.128 R108, desc[UR10][R10.64] ;  /* 0x0000000a0a6c4981 */ /* 0x000568000c1e1d00 */
[----:B------:R2:W5:Y:S01]  /*0270*/  @P4 LDG.E.128 R104, desc[UR10][R10.64+0x10] ;  /* 0x0000100a0a684981 */ /* 0x000562000c1e1d00 */
[----:B------:R-:W0:Y:S01]  /*0280*/  S2UR UR4, SR_CTAID.X ;  /* 0x00000000000479c3 */ /* 0x000e220000002500 */
[----:B------:R-:W-:-:S02]  /*0290*/  CS2R R100, SRZ ;  /* 0x0000000000647805 */ /* 0x000fc4000001ff00 */
[----:B------:R-:W-:Y:S02]  /*02a0*/  CS2R R102, SRZ ;  /* 0x0000000000667805 */ /* 0x000fe4000001ff00 */
[----:B------:R-:W-:Y:S02]  /*02b0*/  CS2R R96, SRZ ;  /* 0x0000000000607805 */ /* 0x000fe4000001ff00 */
[----:B------:R-:W-:Y:S02]  /*02c0*/  CS2R R98, SRZ ;  /* 0x0000000000627805 */ /* 0x000fe4000001ff00 */
[----:B------:R-:W-:Y:S02]  /*02d0*/  CS2R R92, SRZ ;  /* 0x00000000005c7805 */ /* 0x000fe4000001ff00 */
[----:B0-----:R-:W-:-:S04]  /*02e0*/  MOV R2, UR4 ;  /* 0x0000000400027c02 */ /* 0x001fc80008000f00 */
        /* <DEDUP_REMOVED lines=32> */
[----:B--2---:R-:W-:Y:S06]  /*04f0*/  @P0 BRA `(.L_x_2180) ;  /* 0x0000006c00980947 */ /* 0x004fec0003800000 */
        /* <DEDUP_REMOVED lines=42> */
.L_x_2295:
        /* <DEDUP_REMOVED lines=50> */
[C---:B--2---:R-:W-:Y:S02]  /*0ac0*/  SHF.L.U32 R9, R12.reuse, 0x10, RZ ;  /* 0x000000100c097819 */ /* 0x044fe400000006ff */
[----:B------:R-:W-:Y:S02]  /*0ad0*/  PRMT R3, R12, 0x7632, R3 ;  /* 0x000076320c037816 */ /* 0x000fe40000000003 */
[----:B------:R-:W-:Y:S01]  /*0ae0*/  SHF.L.U32 R21, R13, 0x10, RZ ;  /* 0x000000100d157819 */ /* 0x000fe200000006ff */
[----:B0-----:R-:W-:Y:S01]  /*0af0*/  FADD.FTZ R10, -R180, R9 ;  /* 0x00000009b40a7221 */ /* 0x001fe20000010100 */
[----:B------:R-:W-:-:S02]  /*0b00*/  SHF.L.U32 R177, R15, 0x10, RZ ;  /* 0x000000100fb17819 */ /* 0x000fc400000006ff */
[----:B------:R-:W-:Y:S02]  /*0b10*/  PRMT R20, R13, 0x7632, R20 ;  /* 0x000076320d147816 */ /* 0x000fe40000000014 */
[----:B------:R-:W-:Y:S02]  /*0b20*/  PRMT R172, R15, 0x7632, R172 ;  /* 0x000076320fac7816 */ /* 0x000fe400000000ac */
[----:B---3--:R-:W-:Y:S02]  /*0b30*/  SHF.L.U32 R13, R16, 0x10, RZ ;  /* 0x00000010100d7819 */ /* 0x008fe400000006ff */
[----:B------:R-:W-:Y:S01]  /*0b40*/  SHF.L.U32 R15, R3, 0x10, RZ ;  /* 0x00000010030f7819 */ /* 0x000fe200000006ff */
[----:B-----5:R-:W-:Y:S01]  /*0b50*/  FMUL.FTZ R3, R5, R10 ;  /* 0x0000000a05037220 */ /* 0x020fe20000410000 */
[----:B------:R-:W-:Y:S01]  /*0b60*/  PRMT R22, R14, 0x7632, R22 ;  /* 0x000076320e167816 */ /* 0x000fe20000000016 */
[----:B------:R-:W-:Y:S01]  /*0b70*/  FADD.FTZ R76, R76, R13 ;  /* 0x0000000d4c4c7221 */ /* 0x000fe20000010000 */
[----:B------:R-:W-:Y:S01]  /*0b80*/  SHF.L.U32 R173, R14, 0x10, RZ ;  /* 0x000000100ead7819 */ /* 0x000fe200000006ff */
[----:B------:R-:W-:Y:S01]  /*0b90*/  FADD.FTZ R14, -R180, R21 ;  /* 0x00000015b40e7221 */ /* 0x000fe20000010100 */
[----:B------:R-:W-:Y:S01]  /*0ba0*/  PRMT R12, R16, 0x7632, R12 ;  /* 0x00007632100c7816 */ /* 0x000fe2000000000c */
[-C--:B------:R-:W-:Y:S01]  /*0bb0*/  FFMA.FTZ R100, R3, R13.reuse, R100 ;  /* 0x0000000d03647223 */ /* 0x080fe20000010064 */
[----:B------:R-:W-:Y:S01]  /*0bc0*/  PRMT R24, R18, 0x7632, R24 ;  /* 0x0000763212187816 */ /* 0x000fe20000000018 */
[----:B------:R-:W-:Y:S01]  /*0bd0*/  FMUL.FTZ R10, R148, R13 ;  /* 0x0000000d940a7220 */ /* 0x000fe20000410000 */
[----:B------:R-:W-:Y:S01]  /*0be0*/  SHF.L.U32 R175, R18, 0x10, RZ ;  /* 0x0000001012af7819 */ /* 0x000fe200000006ff */
[C---:B------:R-:W-:Y:S01]  /*0bf0*/  FADD.FTZ R18, -R180.reuse, R177 ;  /* 0x000000b1b4127221 */ /* 0x040fe20000010100 */
[----:B------:R-:W-:Y:S01]  /*0c00*/  PRMT R174, R19, 0x7632, R174 ;  /* 0x0000763213ae7816 */ /* 0x000fe200000000ae */
[----:B------:R-:W-:Y:S01]  /*0c10*/  FMUL.FTZ R9, R5, R14 ;  /* 0x0000000e05097220 */ /* 0x000fe20000410000 */
[----:B------:R-:W-:Y:S01]  /*0c20*/  SHF.L.U32 R179, R19, 0x10, RZ ;  /* 0x0000001013b37819 */ /* 0x000fe200000006ff */
[----:B------:R-:W-:Y:S01]  /*0c30*/  FMUL.FTZ R13, R5, R18 ;  /* 0x00000012050d7220 */ /* 0x000fe20000410000 */
[C---:B------:R-:W-:Y:S01]  /*0c40*/  PRMT R11, R17.reuse, 0x7632, R11 ;  /* 0x00007632110b7816 */ /* 0x040fe2000000000b */
[----:B------:R-:W-:Y:S01]  /*0c50*/  FADD.FTZ R18, -R180, R15 ;  /* 0x0000000fb4127221 */ /* 0x000fe20000010100 */
[----:B------:R-:W-:Y:S01]  /*0c60*/  SHF.L.U32 R19, R20, 0x10, RZ ;  /* 0x0000001014137819 */ /* 0x000fe200000006ff */
[----:B------:R-:W-:Y:S01]  /*0c70*/  FADD.FTZ R16, -R180, R173 ;  /* 0x000000adb4107221 */ /* 0x000fe20000010100 */
        /* <DEDUP_REMOVED lines=8> */
[----:B------:R-:W-:Y:S01]  /*0d00*/  FMUL.FTZ R15, R149, R20 ;  /* 0x00000014950f7220 */ /* 0x000fe20000410000 */
[----:B------:R-:W-:Y:S01]  /*0d10*/  FADD.FTZ R22, RZ, R10 ;  /* 0x0000000aff167221 */ /* 0x000fe20000010000 */
[----:B------:R-:W-:Y:S01]  /*0d20*/  FFMA.FTZ R17, R3, R10, RZ ;  /* 0x0000000a03117223 */ /* 0x000fe200000100ff */
[----:B------:R-:W-:Y:S01]  /*0d30*/  SHF.L.U32 R173, R172, 0x10, RZ ;  /* 0x00000010acad7819 */ /* 0x000fe200000006ff */
[----:B------:R-:W-:Y:S01]  /*0d40*/  FADD.FTZ R77, R77, R20 ;  /* 0x000000144d4d7221 */ /* 0x000fe20000010000 */
[----:B------:R-:W-:Y:S01]  /*0d50*/  SHF.L.U32 R176, R24, 0x10, RZ ;  /* 0x0000001018b07819 */ /* 0x000fe200000006ff */
[----:B------:R-:W-:Y:S01]  /*0d60*/  FADD.FTZ R24, -R180, R19 ;  /* 0x00000013b4187221 */ /* 0x000fe20000010100 */
[----:B------:R-:W-:Y:S01]  /*0d70*/  SHF.L.U32 R172, R11, 0x10, RZ ;  /* 0x000000100bac7819 */ /* 0x000fe200000006ff */
[----:B------:R-:W-:Y:S01]  /*0d80*/  FADD.FTZ R19, R22, R15 ;  /* 0x0000000f16137221 */ /* 0x000fe20000010000 */
[C---:B------:R-:W-:Y:S01]  /*0d90*/  FFMA.FTZ R22, R18.reuse, R15, R17 ;  /* 0x0000000f12167223 */ /* 0x040fe20000010011 */
        /* <DEDUP_REMOVED lines=8> */
[----:B------:R-:W-:Y:S01]  /*0e20*/  FMUL.FTZ R11, R5, R16 ;  /* 0x00000010050b7220 */ /* 0x000fe20000410000 */
[C---:B------:R-:W-:Y:S01]  /*0e30*/  FFMA.FTZ R24, R20.reuse, R17, R19 ;  /* 0x0000001114187223 */ /* 0x040fe20000010013 */
[----:B------:R-:W-:Y:S01]  /*0e40*/  FADD.FTZ R79, R79, R172 ;  /* 0x000000ac4f4f7221 */ /* 0x000fe20000010000 */
[----:B------:R-:W-:Y:S01]  /*0e50*/  FFMA.FTZ R103, R20, R172, R103 ;  /* 0x000000ac14677223 */ /* 0x000fe20000010067 */
[----:B------:R-:W-:Y:S01]  /*0e60*/  FMUL.FTZ R19, R145, R176 ;  /* 0x000000b091137220 */ /* 0x000fe20000410000 */
[----:B------:R-:W-:Y:S01]  /*0e70*/  FADD.FTZ R172, R21, R14 ;  /* 0x0000000e15ac7221 */ /* 0x000fe20000010000 */
[----:B------:R-:W-:Y:S01]  /*0e80*/  FMUL.FTZ R22, R5, R174 ;  /* 0x000000ae05167220 */ /* 0x000fe20000410000 */
        /* <DEDUP_REMOVED lines=19> */
.L_x_2184:
[----:B----4-:R-:W-:Y:S05]  /*0fc0*/  BSYNC.RECONVERGENT B1 ;  /* 0x0000000000017941 */ /* 0x010fea0003800200 */
.L_x_2183:
[----:B------:R-:W-:Y:S04]  /*0fd0*/  BSSY.RECONVERGENT B1, `(.L_x_2185) ;  /* 0x000005f000017945 */ /* 0x000fe80003800200 */
[----:B------:R-:W-:Y:S05]  /*0fe0*/  @!P2 BRA `(.L_x_2186) ;  /* 0x000000040074a947 */ /* 0x000fea0003800000 */
[----:B------:R-:W0:Y:S08]  /*0ff0*/  LDC.64 R172, c[0x0][0x3a8] ;  /* 0x0000ea00ffac7b82 */ /* 0x000e300000000a00 */
[----:B------:R-:W1:Y:S01]  /*1000*/  LDC.64 R26, c[0x0][0x428] ;  /* 0x00010a00ff1a7b82 */ /* 0x000e620000000a00 */
[----:B0-----:R-:W-:-:S06]  /*1010*/  IMAD.WIDE.U32 R172, R181, 0x10, R172 ;  /* 0x00000010b5ac7825 */ /* 0x001fcc00078e00ac */
[----:B------:R-:W2:Y:S01]  /*1020*/  LDG.E.128 R172, desc[UR10][R172.64] ;  /* 0x0000000aacac7981 */ /* 0x000ea2000c1e1d00 */
[----:B-1----:R-:W-:-:S05]  /*1030*/  IMAD.WIDE.U32 R26, R215, 0x10, R26 ;  /* 0x00000010d71a7825 */ /* 0x002fca00078e001a */
[----:B------:R0:W3:Y:S01]  /*1040*/  LDG.E.128 R176, desc[UR10][R26.64] ;  /* 0x0000000a1ab07981 */ /* 0x0000e2000c1e1d00 */
[----:B------:R-:W-:-:S04]  /*1050*/  ISETP.NE.U32.AND P0, PT, RZ, UR12, PT ;  /* 0x0000000cff007c0c */ /* 0x000fc8000bf05070 */
[----:B------:R-:W-:-:S13]  /*1060*/  ISETP.NE.AND.EX P0, PT, RZ, UR13, PT, P0 ;  /* 0x0000000dff007c0c */ /* 0x000fda000bf05300 */
[----:B------:R-:W1:Y:S02]  /*1070*/  @P0 LDC.64 R184, c[0x0][0x438] ;  /* 0x00010e00ffb80b82 */ /* 0x000e640000000a00 */
[----:B-1----:R-:W-:-:S05]  /*1080*/  @P0 IMAD.WIDE.U32 R184, R181, 0x10, R184 ;  /* 0x00000010b5b80825 */ /* 0x002fca00078e00b8 */
[----:B------:R1:W5:Y:S01]  /*1090*/  @P0 LDG.E.128 R152, desc[UR10][R184.64] ;  /* 0x0000000ab8980981 */ /* 0x000362000c1e1d00 */
[----:B------:R-:W-:Y:S02]  /*10a0*/  IADD3 R215, PT, PT, R215, 0x100, RZ ;  /* 0x00000100d7d77810 */ /* 0x000fe40007ffe0ff */
[----:B------:R-:W-:Y:S02]  /*10b0*/  IADD3 R181, PT, PT, R181, 0x100, RZ ;  /* 0x00000100b5b57810 */ /* 0x000fe40007ffe0ff */
[C---:B--2---:R-:W-:Y:S02]  /*10c0*/  SHF.L.U32 R187, R172.reuse, 0x10, RZ ;  /* 0x00000010acbb7819 */ /* 0x044fe400000006ff */
[----:B------:R-:W-:Y:S02]  /*10d0*/  PRMT R23, R172, 0x7632, R23 ;  /* 0x00007632ac177816 */ /* 0x000fe40000000017 */
[----:B------:R-:W-:Y:S01]  /*10e0*/  PRMT R186, R173, 0x7632, R186 ;  /* 0x00007632adba7816 */ /* 0x000fe200000000ba */
[----:B0-----:R-:W-:Y:S01]  /*10f0*/  FADD.FTZ R26, -R180, R187 ;  /* 0x000000bbb41a7221 */ /* 0x001fe20000010100 */
[----:B------:R-:W-:-:S02]  /*1100*/  SHF.L.U32 R191, R174, 0x10, RZ ;  /* 0x00000010aebf7819 */ /* 0x000fc400000006ff */
[----:B------:R-:W-:Y:S02]  /*1110*/  SHF.L.U32 R193, R175, 0x10, RZ ;  /* 0x00000010afc17819 */ /* 0x000fe400000006ff */
[----:B------:R-:W-:Y:S02]  /*1120*/  SHF.L.U32 R189, R173, 0x10, RZ ;  /* 0x00000010adbd7819 */ /* 0x000fe400000006ff */
[----:B------:R-:W-:Y:S02]  /*1130*/  PRMT R188, R174, 0x7632, R188 ;  /* 0x00007632aebc7816 */ /* 0x000fe400000000bc */
[----:B------:R-:W-:Y:S02]  /*1140*/  PRMT R174, R175, 0x7632, R174 ;  /* 0x00007632afae7816 */ /* 0x000fe400000000ae */
[C---:B---3--:R-:W-:Y:S02]  /*1150*/  PRMT R25, R176.reuse, 0x7632, R25 ;  /* 0x00007632b0197816 */ /* 0x048fe40000000019 */
[----:B------:R-:W-:Y:S01]  /*1160*/  SHF.L.U32 R27, R176, 0x10, RZ ;  /* 0x00000010b01b7819 */ /* 0x000fe200000006ff */
[----:B------:R-:W-:Y:S01]  /*1170*/  FADD.FTZ R176, -R180, R189 ;  /* 0x000000bdb4b07221 */ /* 0x000fe20000010100 */
[----:B------:R-:W-:-:S02]  /*1180*/  PRMT R173, R178, 0x7632, R173 ;  /* 0x00007632b2ad7816 */ /* 0x000fc400000000ad */
[----:B------:R-:W-:Y:S01]  /*1190*/  SHF.L.U32 R175, R178, 0x10, RZ ;  /* 0x00000010b2af7819 */ /* 0x000fe200000006ff */
[----:B------:R-:W-:Y:S01]  /*11a0*/  FADD.FTZ R178, -R180, R191 ;  /* 0x000000bfb4b27221 */ /* 0x000fe20000010100 */
[----:B-1----:R-:W-:Y:S01]  /*11b0*/  SHF.L.U32 R185, R23, 0x10, RZ ;  /* 0x0000001017b97819 */ /* 0x002fe200000006ff */
[----:B-----5:R-:W-:Y:S01]  /*11c0*/  FMUL.FTZ R23, R5, R26 ;  /* 0x0000001a05177220 */ /* 0x020fe20000410000 */
[----:B------:R-:W-:Y:S01]  /*11d0*/  SHF.L.U32 R187, R186, 0x10, RZ ;  /* 0x00000010babb7819 */ /* 0x000fe200000006ff */
[----:B------:R-:W-:Y:S01]  /*11e0*/  FADD.FTZ R186, -R180, R193 ;  /* 0x000000c1b4ba7221 */ /* 0x000fe20000010100 */
[----:B------:R-:W-:Y:S01]  /*11f0*/  SHF.L.U32 R191, R188, 0x10, RZ ;  /* 0x00000010bcbf7819 */ /* 0x000fe200000006ff */
[-C--:B------:R-:W-:Y:S01]  /*1200*/  FMUL.FTZ R26, R132, R27.reuse ;  /* 0x0000001b841a7220 */ /* 0x080fe20000410000 */
[----:B------:R-:W-:Y:S01]  /*1210*/  SHF.L.U32 R193, R174, 0x10, RZ ;  /* 0x00000010aec17819 */ /* 0x000fe200000006ff */
[----:B------:R-:W-:Y:S01]  /*1220*/  FADD.FTZ R194, -R180, R185 ;  /* 0x000000b9b4c27221 */ /* 0x000fe20000010100 */
[----:B------:R-:W-:Y:S01]  /*1230*/  PRMT R172, R177, 0x7632, R172 ;  /* 0x00007632b1ac7816 */ /* 0x000fe200000000ac */
[----:B------:R-:W-:Y:S01]  /*1240*/  FADD.FTZ R68, R68, R27 ;  /* 0x0000001b44447221 */ /* 0x000fe20000010000 */
[----:B------:R-:W-:Y:S01]  /*1250*/  SHF.L.U32 R174, R25, 0x10, RZ ;  /* 0x0000001019ae7819 */ /* 0x000fe200000006ff */
[----:B------:R-:W-:Y:S01]  /*1260*/  FFMA.FTZ R92, R23, R27, R92 ;  /* 0x0000001b175c7223 */ /* 0x000fe2000001005c */
[C---:B------:R-:W-:Y:S01]  /*1270*/  FMUL.FTZ R25, R5.reuse, R176 ;  /* 0x000000b005197220 */ /* 0x040fe20000410000 */
[----:B------:R-:W-:Y:S01]  /*1280*/  SHF.L.U32 R176, R172, 0x10, RZ ;  /* 0x00000010acb07819 */ /* 0x000fe200000006ff */
[----:B------:R-:W-:Y:S01]  /*1290*/  FMUL.FTZ R27, R5, R178 ;  /* 0x000000b2051b7220 */ /* 0x000fe20000410000 */
[----:B------:R-:W-:Y:S01]  /*12a0*/  FADD.FTZ R198, -R180, R191 ;  /* 0x000000bfb4c67221 */ /* 0x000fe20000010100 */
[----:B------:R-:W-:Y:S01]  /*12b0*/  SHF.L.U32 R177, R177, 0x10, RZ ;  /* 0x00000010b1b17819 */ /* 0x000fe200000006ff */
[----:B------:R-:W-:Y:S01]  /*12c0*/  FADD.FTZ R172, R183, R26 ;  /* 0x0000001ab7ac7221 */ /* 0x000fe20000010000 */
[----:B------:R-:W-:Y:S01]  /*12d0*/  SHF.L.U32 R178, R173, 0x10, RZ ;  /* 0x00000010adb27819 */ /* 0x000fe200000006ff */
[----:B------:R-:W-:Y:S01]  /*12e0*/  FMUL.FTZ R191, R133, R174 ;  /* 0x000000ae85bf7220 */ /* 0x000fe20000410000 */
[----:B------:R-:W-:Y:S01]  /*12f0*/  FMUL.FTZ R194, R5, R194 ;  /* 0x000000c205c27220 */ /* 0x000fe20000410000 */
[----:B------:R-:W-:Y:S01]  /*1300*/  FFMA.FTZ R173, R23, R26, R182 ;  /* 0x0000001a17ad7223 */ /* 0x000fe200000100b6 */
[----:B------:R-:W-:Y:S01]  /*1310*/  FADD.FTZ R64, R64, R175 ;  /* 0x000000af40407221 */ /* 0x000fe20000010000 */
[-C--:B------:R-:W-:Y:S01]  /*1320*/  FFMA.FTZ R88, R27, R175.reuse, R88 ;  /* 0x000000af1b587223 */ /* 0x080fe20000010058 */
[----:B------:R-:W-:Y:S01]  /*1330*/  FMUL.FTZ R190, R128, R175 ;  /* 0x000000af80be7220 */ /* 0x000fe20000410000 */
[----:B------:R-:W-:Y:S01]  /*1340*/  FADD.FTZ R175, R172, R191 ;  /* 0x000000bfacaf7221 */ /* 0x000fe20000010000 */
[----:B------:R-:W-:Y:S01]  /*1350*/  FMUL.FTZ R188, R134, R177 ;  /* 0x000000b186bc7220 */ /* 0x000fe20000410000 */
[----:B------:R-:W-:Y:S01]  /*1360*/  FADD.FTZ R196, -R180, R187 ;  /* 0x000000bbb4c47221 */ /* 0x000fe20000010100 */
[----:B------:R-:W-:Y:S01]  /*1370*/  FFMA.FTZ R172, R194, R191, R173 ;  /* 0x000000bfc2ac7223 */ /* 0x000fe200000100ad */
[----:B------:R-:W-:Y:S01]  /*1380*/  FADD.FTZ R200, -R180, R193 ;  /* 0x000000c1b4c87221 */ /* 0x000fe20000010100 */
[----:B------:R-:W-:Y:S01]  /*1390*/  FADD.FTZ R69, R69, R174 ;  /* 0x000000ae45457221 */ /* 0x000fe20000010000 */
[----:B------:R-:W-:Y:S01]  /*13a0*/  FFMA.FTZ R93, R194, R174, R93 ;  /* 0x000000aec25d7223 */ /* 0x000fe2000001005d */
[----:B------:R-:W-:Y:S01]  /*13b0*/  FMUL.FTZ R196, R5, R196 ;  /* 0x000000c405c47220 */ /* 0x000fe20000410000 */
[----:B------:R-:W-:Y:S01]  /*13c0*/  FMUL.FTZ R193, R135, R176 ;  /* 0x000000b087c17220 */ /* 0x000fe20000410000 */
[----:B------:R-:W-:Y:S01]  /*13d0*/  FADD.FTZ R174, R175, R188 ;  /* 0x000000bcafae7221 */ /* 0x000fe20000010000 */
[----:B------:R-:W-:Y:S01]  /*13e0*/  FFMA.FTZ R173, R25, R188, R172 ;  /* 0x000000bc19ad7223 */ /* 0x000fe200000100ac */
[----:B------:R-:W-:Y:S01]  /*13f0*/  PRMT R184, R179, 0x7632, R184 ;  /* 0x00007632b3b87816 */ /* 0x000fe200000000b8 */
        /* <DEDUP_REMOVED lines=8> */
[C---:B------:R-:W-:Y:S01]  /*1480*/  FMUL.FTZ R189, R5.reuse, R186 ;  /* 0x000000ba05bd7220 */ /* 0x040fe20000410000 */
        /* <DEDUP_REMOVED lines=19> */
.L_x_2186:
[----:B------:R-:W-:Y:S05]  /*15c0*/  BSYNC.RECONVERGENT B1 ;  /* 0x0000000000017941 */ /* 0x000fea0003800200 */
.L_x_2185:
        /* <DEDUP_REMOVED lines=16> */
[----:B0-----:R-:W-:Y:S01]  /*16d0*/  FADD.FTZ R184, -R180, R173 ;  /* 0x000000adb4b87221 */ /* 0x001fe20000010100 */
[C---:B------:R-:W-:Y:S02]  /*16e0*/  PRMT R174, R175.reuse, 0x7632, R174 ;  /* 0x00007632afae7816 */ /* 0x040fe400000000ae */
[----:B------:R-:W-:-:S02]  /*16f0*/  SHF.L.U32 R175, R175, 0x10, RZ ;  /* 0x00000010afaf7819 */ /* 0x000fc400000006ff */
[----:B------:R-:W-:Y:S01]  /*1700*/  SHF.L.U32 R173, R186, 0x10, RZ ;  /* 0x00000010baad7819 */ /* 0x000fe200000006ff */
[----:B------:R-:W-:Y:S01]  /*1710*/  FADD.FTZ R186, -R180, R201 ;  /* 0x000000c9b4ba7221 */ /* 0x000fe20000010100 */
[----:B------:R-:W-:Y:S01]  /*1720*/  PRMT R181, R172, 0x7632, R181 ;  /* 0x00007632acb57816 */ /* 0x000fe200000000b5 */
[----:B------:R-:W-:Y:S01]  /*1730*/  FADD.FTZ R214, -R180, R175 ;  /* 0x000000afb4d67221 */ /* 0x000fe20000010100 */
[----:B------:R-:W-:Y:S01]  /*1740*/  SHF.L.U32 R187, R172, 0x10, RZ ;  /* 0x00000010acbb7819 */ /* 0x000fe200000006ff */
[--C-:B------:R-:W-:Y:S01]  /*1750*/  FADD.FTZ R210, -R180, R173.reuse ;  /* 0x000000adb4d27221 */ /* 0x100fe20000010100 */
[----:B------:R-:W-:Y:S01]  /*1760*/  SHF.L.U32 R199, R199, 0x10, RZ ;  /* 0x00000010c7c77819 */ /* 0x000fe200000006ff */
[----:B-----5:R-:W-:Y:S01]  /*1770*/  FMUL.FTZ R201, R5, R184 ;  /* 0x000000b805c97220 */ /* 0x020fe20000410000 */
[----:B---3--:R-:W-:Y:S01]  /*1780*/  PRMT R173, R176, 0x7632, R173 ;  /* 0x00007632b0ad7816 */ /* 0x008fe200000000ad */
[----:B------:R-:W-:Y:S01]  /*1790*/  FADD.FTZ R172, -R180, R187 ;  /* 0x000000bbb4ac7221 */ /* 0x000fe20000010100 */
[----:B------:R-:W-:Y:S01]  /*17a0*/  SHF.L.U32 R175, R176, 0x10, RZ ;  /* 0x00000010b0af7819 */ /* 0x000fe200000006ff */
[----:B------:R-:W-:Y:S01]  /*17b0*/  FADD.FTZ R212, -R180, R199 ;  /* 0x000000c7b4d47221 */ /* 0x000fe20000010100 */
[----:B------:R-:W-:Y:S01]  /*17c0*/  SHF.L.U32 R181, R181, 0x10, RZ ;  /* 0x00000010b5b57819 */ /* 0x000fe200000006ff */
[----:B------:R-:W-:Y:S01]  /*17d0*/  FMUL.FTZ R199, R5, R172 ;  /* 0x000000ac05c77220 */ /* 0x000fe20000410000 */
[----:B------:R-:W-:Y:S01]  /*17e0*/  SHF.L.U32 R185, R174, 0x10, RZ ;  /* 0x00000010aeb97819 */ /* 0x000fe200000006ff */
[-C--:B------:R-:W-:Y:S01]  /*17f0*/  FMUL.FTZ R202, R116, R175.reuse ;  /* 0x000000af74ca7220 */ /* 0x080fe20000410000 */
[----:B------:R-:W-:Y:S01]  /*1800*/  SHF.L.U32 R174, R173, 0x10, RZ ;  /* 0x00000010adae7819 */ /* 0x000fe200000006ff */
[----:B------:R-:W-:Y:S01]  /*1810*/  FADD.FTZ R208, -R180, R181 ;  /* 0x000000b5b4d07221 */ /* 0x000fe20000010100 */
[----:B------:R-:W-:Y:S01]  /*1820*/  PRMT R176, R177, 0x7632, R176 ;  /* 0x00007632b1b07816 */ /* 0x000fe200000000b0 */
[----:B------:R-:W-:Y:S01]  /*1830*/  FADD.FTZ R172, R183, R202 ;  /* 0x000000cab7ac7221 */ /* 0x000fe20000010000 */
[----:B------:R-:W-:Y:S01]  /*1840*/  SHF.L.U32 R177, R177, 0x10, RZ ;  /* 0x00000010b1b17819 */ /* 0x000fe200000006ff */
[----:B------:R-:W-:Y:S01]  /*1850*/  FMUL.FTZ R207, R117, R174 ;  /* 0x000000ae75cf7220 */ /* 0x000fe20000410000 */
[----:B------:R-:W-:Y:S01]  /*1860*/  FMUL.FTZ R208, R5, R208 ;  /* 0x000000d005d07220 */ /* 0x000fe20000410000 */
[C---:B------:R-:W-:Y:S01]  /*1870*/  FFMA.FTZ R173, R199.reuse, R202, R182 ;  /* 0x000000cac7ad7223 */ /* 0x040fe200000100b6 */
[----:B------:R-:W-:Y:S01]  /*1880*/  FADD.FTZ R60, R60, R175 ;  /* 0x000000af3c3c7221 */ /* 0x000fe20000010000 */
[----:B------:R-:W-:Y:S01]  /*1890*/  FFMA.FTZ R84, R199, R175, R84 ;  /* 0x000000afc7547223 */ /* 0x000fe20000010054 */
[----:B------:R-:W-:Y:S01]  /*18a0*/  SHF.L.U32 R176, R176, 0x10, RZ ;  /* 0x00000010b0b07819 */ /* 0x000fe200000006ff */
[----:B------:R-:W-:Y:S01]  /*18b0*/  FADD.FTZ R175, R172, R207 ;  /* 0x000000cfacaf7221 */ /* 0x000fe20000010000 */
[----:B------:R-:W-:Y:S01]  /*18c0*/  FMUL.FTZ R204, R118, R177 ;  /* 0x000000b176cc7220 */ /* 0x000fe20000410000 */
[----:B------:R-:W-:Y:S01]  /*18d0*/  FFMA.FTZ R172, R208, R207, R173 ;  /* 0x000000cfd0ac7223 */ /* 0x000fe200000100ad */
[----:B------:R-:W-:Y:S01]  /*18e0*/  FADD.FTZ R216, -R180, R185 ;  /* 0x000000b9b4d87221 */ /* 0x000fe20000010100 */
[C---:B------:R-:W-:Y:S01]  /*18f0*/  PRMT R180, R178.reuse, 0x7632, R180 ;  /* 0x00007632b2b47816 */ /* 0x040fe200000000b4 */
[----:B------:R-:W-:Y:S01]  /*1900*/  FADD.FTZ R61, R61, R174 ;  /* 0x000000ae3d3d7221 */ /* 0x000fe20000010000 */
[----:B------:R-:W-:Y:S01]  /*1910*/  SHF.L.U32 R181, R178, 0x10, RZ ;  /* 0x00000010b2b57819 */ /* 0x000fe200000006ff */
        /* <DEDUP_REMOVED lines=40> */
.L_x_2182:
        /* <DEDUP_REMOVED lines=23> */
.L_x_2187:
[----:B----4-:R-:W-:Y:S05]  /*1d10*/  BSYNC.RECONVERGENT B0 ;  /* 0x0000000000007941 */ /* 0x010fea0003800200 */
.L_x_2181:
        /* <DEDUP_REMOVED lines=32> */
.L_x_2189:
[----:B------:R-:W-:Y:S05]  /*1f20*/  BSYNC.RECONVERGENT B0 ;  /* 0x0000000000007941 */ /* 0x000fea0003800200 */
.L_x_2188:
        /* <DEDUP_REMOVED lines=52> */
.L_x_2192:
        /* <DEDUP_REMOVED lines=12> */
[----:B------:R-:W-:Y:S01]  /*2330*/  FMUL.FTZ R173, R172, UR15 ;  /* 0x0000000facad7c20 */ /* 0x000fe20008410000 */
[----:B-----5:R-:W-:-:S03]  /*2340*/  SHF.L.U32 R172, R160, 0x10, RZ ;  /* 0x00000010a0ac7819 */ /* 0x020fc600000006ff */
[----:B------:R-:W-:Y:S02]  /*2350*/  FMUL.FTZ R174, R140, R173 ;  /* 0x000000ad8cae7220 */ /* 0x000fe40000410000 */
[----:B------:R-:W-:-:S03]  /*2360*/  FFMA.FTZ R52, R173, R172, R52 ;  /* 0x000000acad347223 */ /* 0x000fc60000010034 */
[----:B------:R-:W-:-:S04]  /*2370*/  F2FP.BF16.F32.PACK_AB R174, RZ, R174 ;  /* 0x000000aeffae723e */ /* 0x000fc800000010ff */
[----:B------:R-:W-:-:S07]  /*2380*/  PRMT R164, R174, 0x7610, R164 ;  /* 0x00007610aea47816 */ /* 0x000fce00000000a4 */
.L_x_2195:
[----:B------:R-:W-:Y:S05]  /*2390*/  @!P2 BRA `(.L_x_2196) ;  /* 0x000000000030a947 */ /* 0x000fea0003800000 */
[----:B------:R-:W-:Y:S01]  /*23a0*/  FFMA.FTZ R172, R18, R6, R179 ;  /* 0x0000000612ac7223 */ /* 0x000fe200000100b3 */
[----:B------:R-:W-:Y:S02]  /*23b0*/  ISETP.GT.AND P0, PT, R4, RZ, PT ;  /* 0x000000ff0400720c */ /* 0x000fe40003f04270 */
[----:B-----5:R-:W-:Y:S01]  /*23c0*/  PRMT R173, R160, 0x7632, R173 ;  /* 0x00007632a0ad7816 */ /* 0x020fe200000000ad */
[----:B------:R-:W-:-:S03]  /*23d0*/  FADD.FTZ R172, R15, -R172 ;  /* 0x800000ac0fac7221 */ /* 0x000fc60000010000 */
[----:B------:R-:W-:Y:S01]  /*23e0*/  SHF.L.U32 R173, R173, 0x10, RZ ;  /* 0x00000010adad7819 */ /* 0x000fe200000006ff */
[----:B------:R-:W-:-:S05]  /*23f0*/  FMUL.FTZ R172, R5, R172 ;  /* 0x000000ac05ac7220 */ /* 0x000fca0000410000 */
[----:B------:R-:W-:-:S05]  /*2400*/  FSEL R172, R172, RZ, P0 ;  /* 0x000000ffacac7208 */ /* 0x000fca0000000000 */
[----:B------:R-:W-:-:S04]  /*2410*/  FMUL.FTZ R172, R172, UR15 ;  /* 0x0000000facac7c20 */ /* 0x000fc80008410000 */
[----:B------:R-:W-:Y:S01]  /*2420*/  FMUL.FTZ R174, R141, R172 ;  /* 0x000000ac8dae7220 */ /* 0x000fe20000410000 */
[----:B------:R-:W-:-:S04]  /*2430*/  FFMA.FTZ R53, R172, R173, R53 ;  /* 0x000000adac357223 */ /* 0x000fc80000010035 */
[----:B------:R-:W-:-:S04]  /*2440*/  F2FP.BF16.F32.PACK_AB R174, RZ, R174 ;  /* 0x000000aeffae723e */ /* 0x000fc800000010ff */
[----:B------:R-:W-:-:S07]  /*2450*/  PRMT R164, R164, 0x5410, R174 ;  /* 0x00005410a4a47816 */ /* 0x000fce00000000ae */
.L_x_2196:
        /* <DEDUP_REMOVED lines=12> */
.L_x_2197:
        /* <DEDUP_REMOVED lines=13> */
.L_x_2198:
        /* <DEDUP_REMOVED lines=12> */
.L_x_2199:
        /* <DEDUP_REMOVED lines=13> */
.L_x_2200:
        /* <DEDUP_REMOVED lines=12> */
.L_x_2201:
        /* <DEDUP_REMOVED lines=12> */
[----:B------:R-:W-:Y:S01]  /*2900*/  PRMT R167, R167, 0x5410, R174 ;  /* 0x00005410a7a77816 */ /* 0x000fe200000000ae */
[----:B------:R-:W-:Y:S06]  /*2910*/  BRA `(.L_x_2202) ;  /* 0x0000001000e87947 */ /* 0x000fec0003800000 */
.L_x_2194:
[-CC-:B------:R-:W-:Y:S01]  /*2920*/  FFMA.FTZ R169, R3, R6.reuse, R179.reuse ;  /* 0x0000000603a97223 */ /* 0x180fe200000100b3 */
[-C--:B------:R-:W-:Y:S01]  /*2930*/  FFMA.FTZ R170, R18, R6.reuse, R179 ;  /* 0x0000000612aa7223 */ /* 0x080fe200000100b3 */
[----:B------:R-:W-:Y:S02]  /*2940*/  ISETP.GT.AND P0, PT, R4, RZ, PT ;  /* 0x000000ff0400720c */ /* 0x000fe40003f04270 */
[----:B------:R-:W-:Y:S01]  /*2950*/  FADD.FTZ R168, R10, -R169 ;  /* 0x800000a90aa87221 */ /* 0x000fe20000010000 */
[----:B------:R-:W-:Y:S01]  /*2960*/  FFMA.FTZ R169, R9, R6, R179 ;  /* 0x0000000609a97223 */ /* 0x000fe200000100b3 */
[----:B------:R-:W-:Y:S02]  /*2970*/  FADD.FTZ R170, R15, -R170 ;  /* 0x800000aa0faa7221 */ /* 0x000fe40000010000 */
[C---:B------:R-:W-:Y:S01]  /*2980*/  FMUL.FTZ R168, R5.reuse, R168 ;  /* 0x000000a805a87220 */ /* 0x040fe20000410000 */
[----:B------:R-:W-:Y:S01]  /*2990*/  FADD.FTZ R172, R12, -R169 ;  /* 0x800000a90cac7221 */ /* 0x000fe20000010000 */
[----:B------:R-:W-:-:S03]  /*29a0*/  FMUL.FTZ R170, R5, R170 ;  /* 0x000000aa05aa7220 */ /* 0x000fc60000410000 */
[----:B------:R-:W-:Y:S01]  /*29b0*/  FSEL R171, R168, RZ, P0 ;  /* 0x000000ffa8ab7208 */ /* 0x000fe20000000000 */
[----:B------:R-:W-:Y:S06]  /*29c0*/  @!P2 BRA `(.L_x_2203) ;  /* 0x000000000018a947 */ /* 0x000fec0003800000 */
[----:B------:R-:W-:Y:S01]  /*29d0*/  FMUL.FTZ R169, R171, UR15 ;  /* 0x0000000faba97c20 */ /* 0x000fe20008410000 */
[----:B-----5:R-:W-:-:S03]  /*29e0*/  SHF.L.U32 R173, R160, 0x10, RZ ;  /* 0x00000010a0ad7819 */ /* 0x020fc600000006ff */
[-C--:B------:R-:W-:Y:S02]  /*29f0*/  FMUL.FTZ R168, R140, R169.reuse ;  /* 0x000000a98ca87220 */ /* 0x080fe40000410000 */
[----:B------:R-:W-:-:S03]  /*2a00*/  FFMA.FTZ R52, R173, R169, R52 ;  /* 0x000000a9ad347223 */ /* 0x000fc60000010034 */
[----:B------:R-:W-:-:S04]  /*2a10*/  F2FP.BF16.F32.PACK_AB R168, RZ, R168 ;  /* 0x000000a8ffa8723e */ /* 0x000fc800000010ff */
[----:B------:R-:W-:-:S07]  /*2a20*/  PRMT R164, R168, 0x7610, R164 ;  /* 0x00007610a8a47816 */ /* 0x000fce00000000a4 */
.L_x_2203:
[----:B------:R-:W-:Y:S01]  /*2a30*/  F2FP.BF16.F32.PACK_AB R168, RZ, R171 ;  /* 0x000000abffa8723e */ /* 0x000fe200000010ff */
[----:B------:R-:W-:Y:S01]  /*2a40*/  FFMA.FTZ R174, R20, R6, R179 ;  /* 0x0000000614ae7223 */ /* 0x000fe200000100b3 */
[----:B------:R-:W-:Y:S01]  /*2a50*/  FMUL.FTZ R172, R5, R172 ;  /* 0x000000ac05ac7220 */ /* 0x000fe20000410000 */
[----:B------:R-:W-:Y:S01]  /*2a60*/  FSEL R173, R170, RZ, P0 ;  /* 0x000000ffaaad7208 */ /* 0x000fe20000000000 */
[----:B------:R-:W-:Y:S06]  /*2a70*/  @!P2 BRA `(.L_x_2204) ;  /* 0x00000000001ca947 */ /* 0x000fec0003800000 */
[----:B------:R-:W-:Y:S01]  /*2a80*/  FMUL.FTZ R170, R173, UR15 ;  /* 0x0000000fadaa7c20 */ /* 0x000fe20008410000 */
[----:B-----5:R-:W-:-:S03]  /*2a90*/  PRMT R169, R160, 0x7632, R169 ;  /* 0x00007632a0a97816 */ /* 0x020fc600000000a9 */
[----:B------:R-:W-:Y:S01]  /*2aa0*/  FMUL.FTZ R171, R141, R170 ;  /* 0x000000aa8dab7220 */ /* 0x000fe20000410000 */
[----:B------:R-:W-:-:S04]  /*2ab0*/  SHF.L.U32 R169, R169, 0x10, RZ ;  /* 0x00000010a9a97819 */ /* 0x000fc800000006ff */
[----:B------:R-:W-:Y:S01]  /*2ac0*/  F2FP.BF16.F32.PACK_AB R171, RZ, R171 ;  /* 0x000000abffab723e */ /* 0x000fe200000010ff */
[----:B------:R-:W-:-:S03]  /*2ad0*/  FFMA.FTZ R53, R170, R169, R53 ;  /* 0x000000a9aa357223 */ /* 0x000fc60000010035 */
[----:B------:R-:W-:-:S07]  /*2ae0*/  PRMT R164, R164, 0x5410, R171 ;  /* 0x00005410a4a47816 */ /* 0x000fce00000000ab */
.L_x_2204:
[----:B------:R-:W-:Y:S01]  /*2af0*/  F2FP.BF16.F32.PACK_AB R173, RZ, R173 ;  /* 0x000000adffad723e */ /* 0x000fe200000010ff */
[----:B------:R-:W-:Y:S01]  /*2b00*/  FFMA.FTZ R181, R11, R6, R179 ;  /* 0x000000060bb57223 */ /* 0x000fe200000100b3 */
[----:B------:R-:W-:Y:S01]  /*2b10*/  FADD.FTZ R174, R17, -R174 ;  /* 0x800000ae11ae7221 */ /* 0x000fe20000010000 */
        /* <DEDUP_REMOVED lines=8> */
.L_x_2205:
[----:B------:R-:W-:Y:S01]  /*2ba0*/  FMUL.FTZ R174, R5, R174 ;  /* 0x000000ae05ae7220 */ /* 0x000fe20000410000 */
[----:B------:R-:W-:Y:S01]  /*2bb0*/  FFMA.FTZ R176, R22, R6, R179 ;  /* 0x0000000616b07223 */ /* 0x000fe200000100b3 */
        /* <DEDUP_REMOVED lines=15> */
.L_x_2206:
[----:B------:R-:W-:Y:S01]  /*2cb0*/  F2FP.BF16.F32.PACK_AB R180, RZ, R174 ;  /* 0x000000aeffb4723e */ /* 0x000fe200000010ff */
[----:B------:R-:W-:Y:S01]  /*2cc0*/  FADD.FTZ R174, R16, -R181 ;  /* 0x800000b510ae7221 */ /* 0x000fe20000010000 */
[----:B------:R-:W-:Y:S01]  /*2cd0*/  FADD.FTZ R178, R21, -R178 ;  /* 0x800000b215b27221 */ /* 0x000fe20000010000 */
[----:B------:R-:W-:Y:S01]  /*2ce0*/  FMUL.FTZ R176, R5, R176 ;  /* 0x000000b005b07220 */ /* 0x000fe20000410000 */
        /* <DEDUP_REMOVED lines=8> */
.L_x_2207:
[----:B------:R-:W-:Y:S01]  /*2d70*/  F2FP.BF16.F32.PACK_AB R172, RZ, R172 ;  /* 0x000000acffac723e */ /* 0x000fe200000010ff */
[C---:B------:R-:W-:Y:S01]  /*2d80*/  FMUL.FTZ R174, R5.reuse, R174 ;  /* 0x000000ae05ae7220 */ /* 0x040fe20000410000 */
        /* <DEDUP_REMOVED lines=10> */
.L_x_2208:
[----:B------:R-:W-:Y:S02]  /*2e30*/  F2FP.BF16.F32.PACK_AB R176, RZ, R176 ;  /* 0x000000b0ffb0723e */ /* 0x000fe400000010ff */
[----:B------:R-:W-:Y:S02]  /*2e40*/  FSEL R178, R178, RZ, P0 ;  /* 0x000000ffb2b27208 */ /* 0x000fe40000000000 */
        /* <DEDUP_REMOVED lines=8> */
.L_x_2209:
[----:B------:R-:W-:Y:S02]  /*2ed0*/  F2FP.BF16.F32.PACK_AB R171, R178, R171 ;  /* 0x000000abb2ab723e */ /* 0x000fe400000010ff */
[----:B------:R-:W-:Y:S02]  /*2ee0*/  PRMT R170, R172, 0x5410, R176 ;  /* 0x00005410acaa7816 */ /* 0x000fe400000000b0 */
[----:B------:R-:W-:Y:S02]  /*2ef0*/  PRMT R169, R175, 0x5410, R180 ;  /* 0x00005410afa97816 */ /* 0x000fe400000000b4 */
[----:B------:R-:W-:Y:S01]  /*2f00*/  PRMT R168, R168, 0x5410, R173 ;  /* 0x00005410a8a87816 */ /* 0x000fe200000000ad */
[----:B------:R-:W-:Y:S06]  /*2f10*/  @!P2 BRA `(.L_x_2202) ;  /* 0x0000000c0068a947 */ /* 0x000fec0003800000 */
        /* <DEDUP_REMOVED lines=8> */
.L_x_2193:
        /* <DEDUP_REMOVED lines=9> */
[----:B-----5:R-:W-:Y:S01]  /*3030*/  SHF.L.U32 R175, R160, 0x10, RZ ;  /* 0x00000010a0af7819 */ /* 0x020fe200000006ff */
[----:B------:R-:W-:-:S04]  /*3040*/  @P0 FADD.FTZ R173, R10, -R173 ;  /* 0x800000ad0aad0221 */ /* 0x000fc80000010000 */
[----:B------:R-:W-:-:S04]  /*3050*/  @P0 FFMA.FTZ R172, R5, R173, R172 ;  /* 0x000000ad05ac0223 */ /* 0x000fc800000100ac */
[----:B------:R-:W-:-:S04]  /*3060*/  FMUL.FTZ R173, R172, UR15 ;  /* 0x0000000facad7c20 */ /* 0x000fc80008410000 */
[-C--:B------:R-:W-:Y:S01]  /*3070*/  FMUL.FTZ R172, R140, R173.reuse ;  /* 0x000000ad8cac7220 */ /* 0x080fe20000410000 */
[----:B------:R-:W-:-:S04]  /*3080*/  FFMA.FTZ R52, R175, R173, R52 ;  /* 0x000000adaf347223 */ /* 0x000fc80000010034 */
[----:B------:R-:W-:-:S04]  /*3090*/  F2FP.BF16.F32.PACK_AB R172, RZ, R172 ;  /* 0x000000acffac723e */ /* 0x000fc800000010ff */
[----:B------:R-:W-:-:S07]  /*30a0*/  PRMT R164, R172, 0x7610, R164 ;  /* 0x00007610aca47816 */ /* 0x000fce00000000a4 */
.L_x_2211:
[----:B------:R-:W-:Y:S05]  /*30b0*/  @!P2 BRA `(.L_x_2212) ;  /* 0x000000000030a947 */ /* 0x000fea0003800000 */
[----:B------:R-:W-:Y:S01]  /*30c0*/  PRMT R172, R28, 0x7632, R172 ;  /* 0x000076321cac7816 */ /* 0x000fe200000000ac */
[----:B------:R-:W-:Y:S01]  /*30d0*/  @P0 FFMA.FTZ R174, R18, R6, R179 ;  /* 0x0000000612ae0223 */ /* 0x000fe200000100b3 */
[----:B-----5:R-:W-:Y:S02]  /*30e0*/  PRMT R173, R160, 0x7632, R173 ;  /* 0x00007632a0ad7816 */ /* 0x020fe400000000ad */
[----:B------:R-:W-:Y:S01]  /*30f0*/  SHF.L.U32 R172, R172, 0x10, RZ ;  /* 0x00000010acac7819 */ /* 0x000fe200000006ff */
        /* <DEDUP_REMOVED lines=8> */
.L_x_2212:
[----:B------:R-:W-:Y:S05]  /*3180*/  @!P2 BRA `(.L_x_2213) ;  /* 0x000000000028a947 */ /* 0x000fea0003800000 */
        /* <DEDUP_REMOVED lines=10> */
.L_x_2213:
        /* <DEDUP_REMOVED lines=13> */
.L_x_2214:
        /* <DEDUP_REMOVED lines=11> */
.L_x_2215:
        /* <DEDUP_REMOVED lines=13> */
.L_x_2216:
        /* <DEDUP_REMOVED lines=11> */
.L_x_2217:
        /* <DEDUP_REMOVED lines=12> */
[----:B------:R-:W-:Y:S01]  /*35f0*/  PRMT R167, R167, 0x5410, R174 ;  /* 0x00005410a7a77816 */ /* 0x000fe200000000ae */
[----:B------:R-:W-:Y:S06]  /*3600*/  BRA `(.L_x_2202) ;  /* 0x0000000400ac7947 */ /* 0x000fec0003800000 */
.L_x_2210:
[----:B------:R-:W-:Y:S01]  /*3610*/  ISETP.GT.AND P0, PT, R4, RZ, PT ;  /* 0x000000ff0400720c */ /* 0x000fe20003f04270 */
[----:B------:R-:W-:Y:S01]  /*3620*/  @P3 FFMA.FTZ R173, R3, R6, R179 ;  /* 0x0000000603ad3223 */ /* 0x000fe200000100b3 */
[----:B------:R-:W-:Y:S02]  /*3630*/  PRMT R169, R28, 0x7632, R169 ;  /* 0x000076321ca97816 */ /* 0x000fe400000000a9 */
[----:B------:R-:W-:Y:S01]  /*3640*/  SHF.L.U32 R174, R29, 0x10, RZ ;  /* 0x000000101dae7819 */ /* 0x000fe200000006ff */
[----:B------:R-:W-:Y:S01]  /*3650*/  @P3 FADD.FTZ R173, R10, -R173 ;  /* 0x800000ad0aad3221 */ /* 0x000fe20000010000 */
        /* <DEDUP_REMOVED lines=10> */
[----:B------:R-:W-:Y:S01]  /*3700*/  @P0 FADD.FTZ R171, R17, -R178 ;  /* 0x800000b211ab0221 */ /* 0x000fe20000010000 */
[C---:B------:R-:W-:Y:S01]  /*3710*/  @P3 FFMA.FTZ R168, R5.reuse, R173, R168 ;  /* 0x000000ad05a83223 */ /* 0x040fe200000100a8 */
[C---:B------:R-:W-:Y:S01]  /*3720*/  @P0 FFMA.FTZ R170, R5.reuse, R169, R170 ;  /* 0x000000a905aa0223 */ /* 0x040fe200000100aa */
[C---:B------:R-:W-:Y:S01]  /*3730*/  PRMT R169, R30.reuse, 0x7632, R169 ;  /* 0x000076321ea97816 */ /* 0x040fe200000000a9 */
[----:B------:R-:W-:Y:S01]  /*3740*/  @P0 FFMA.FTZ R174, R5, R175, R174 ;  /* 0x000000af05ae0223 */ /* 0x000fe200000100ae */
[----:B------:R-:W-:Y:S01]  /*3750*/  PRMT R172, R31, 0x7632, R172 ;  /* 0x000076321fac7816 */ /* 0x000fe200000000ac */
[-CC-:B------:R-:W-:Y:S01]  /*3760*/  @P0 FFMA.FTZ R175, R13, R6.reuse, R179.reuse ;  /* 0x000000060daf0223 */ /* 0x180fe200000100b3 */
[----:B------:R-:W-:Y:S01]  /*3770*/  SHF.L.U32 R180, R169, 0x10, RZ ;  /* 0x00000010a9b47819 */ /* 0x000fe200000006ff */
[-CC-:B------:R-:W-:Y:S01]  /*3780*/  @P0 FFMA.FTZ R169, R11, R6.reuse, R179.reuse ;  /* 0x000000060ba90223 */ /* 0x180fe200000100b3 */
[----:B------:R-:W-:Y:S01]  /*3790*/  SHF.L.U32 R178, R30, 0x10, RZ ;  /* 0x000000101eb27819 */ /* 0x000fe200000006ff */
[----:B------:R-:W-:Y:S01]  /*37a0*/  @P0 FFMA.FTZ R184, R24, R6, R179 ;  /* 0x0000000618b80223 */ /* 0x000fe200000100b3 */
[----:B------:R-:W-:Y:S01]  /*37b0*/  @P0 FADD.FTZ R173, R19, -R182 ;  /* 0x800000b613ad0221 */ /* 0x000fe20000010000 */
[----:B------:R-:W-:Y:S01]  /*37c0*/  @P0 FADD.FTZ R169, R14, -R169 ;  /* 0x800000a90ea90221 */ /* 0x000fe20000010000 */
[----:B------:R-:W-:Y:S01]  /*37d0*/  @P0 FFMA.FTZ R176, R5, R171, R176 ;  /* 0x000000ab05b00223 */ /* 0x000fe200000100b0 */
[----:B------:R-:W-:Y:S01]  /*37e0*/  SHF.L.U32 R171, R31, 0x10, RZ ;  /* 0x000000101fab7819 */ /* 0x000fe200000006ff */
[----:B------:R-:W-:Y:S01]  /*37f0*/  @P0 FADD.FTZ R182, R16, -R175 ;  /* 0x800000af10b60221 */ /* 0x000fe20000010000 */
[----:B------:R-:W-:Y:S01]  /*3800*/  SHF.L.U32 R172, R172, 0x10, RZ ;  /* 0x00000010acac7819 */ /* 0x000fe200000006ff */
        /* <DEDUP_REMOVED lines=12> */
[----:B------:R-:W-:Y:S01]  /*38d0*/  FMUL.FTZ R169, R168, UR15 ;  /* 0x0000000fa8a97c20 */ /* 0x000fe20008410000 */
[----:B-----5:R-:W-:-:S03]  /*38e0*/  SHF.L.U32 R185, R160, 0x10, RZ ;  /* 0x00000010a0b97819 */ /* 0x020fc600000006ff */
[-C--:B------:R-:W-:Y:S02]  /*38f0*/  FMUL.FTZ R168, R140, R169.reuse ;  /* 0x000000a98ca87220 */ /* 0x080fe40000410000 */
[----:B------:R-:W-:-:S03]  /*3900*/  FFMA.FTZ R52, R185, R169, R52 ;  /* 0x000000a9b9347223 */ /* 0x000fc60000010034 */
[----:B------:R-:W-:-:S04]  /*3910*/  F2FP.BF16.F32.PACK_AB R168, RZ, R168 ;  /* 0x000000a8ffa8723e */ /* 0x000fc800000010ff */
[----:B------:R-:W-:-:S07]  /*3920*/  PRMT R164, R168, 0x7610, R164 ;  /* 0x00007610a8a47816 */ /* 0x000fce00000000a4 */
.L_x_2218:
[----:B------:R-:W-:Y:S05]  /*3930*/  @!P2 BRA `(.L_x_2219) ;  /* 0x00000000001ca947 */ /* 0x000fea0003800000 */
[----:B------:R-:W-:Y:S01]  /*3940*/  FMUL.FTZ R170, R170, UR15 ;  /* 0x0000000faaaa7c20 */ /* 0x000fe20008410000 */
[----:B-----5:R-:W-:-:S03]  /*3950*/  PRMT R168, R160, 0x7632, R168 ;  /* 0x00007632a0a87816 */ /* 0x020fc600000000a8 */
[----:B------:R-:W-:Y:S01]  /*3960*/  FMUL.FTZ R169, R141, R170 ;  /* 0x000000aa8da97220 */ /* 0x000fe20000410000 */
[----:B------:R-:W-:-:S04]  /*3970*/  SHF.L.U32 R168, R168, 0x10, RZ ;  /* 0x00000010a8a87819 */ /* 0x000fc800000006ff */
[----:B------:R-:W-:Y:S01]  /*3980*/  F2FP.BF16.F32.PACK_AB R169, RZ, R169 ;  /* 0x000000a9ffa9723e */ /* 0x000fe200000010ff */
[----:B------:R-:W-:-:S03]  /*3990*/  FFMA.FTZ R53, R170, R168, R53 ;  /* 0x000000a8aa357223 */ /* 0x000fc60000010035 */
[----:B------:R-:W-:-:S07]  /*39a0*/  PRMT R164, R164, 0x5410, R169 ;  /* 0x00005410a4a47816 */ /* 0x000fce00000000a9 */
.L_x_2219:
[----:B------:R-:W-:Y:S05]  /*39b0*/  @!P2 BRA `(.L_x_2220) ;  /* 0x000000000018a947 */ /* 0x000fea0003800000 */
[----:B------:R-:W-:Y:S01]  /*39c0*/  FMUL.FTZ R169, R174, UR15 ;  /* 0x0000000faea97c20 */ /* 0x000fe20008410000 */
[----:B-----5:R-:W-:-:S03]  /*39d0*/  SHF.L.U32 R185, R161, 0x10, RZ ;  /* 0x00000010a1b97819 */ /* 0x020fc600000006ff */
[-C--:B------:R-:W-:Y:S02]  /*39e0*/  FMUL.FTZ R168, R142, R169.reuse ;  /* 0x000000a98ea87220 */ /* 0x080fe40000410000 */
[----:B------:R-:W-:-:S03]  /*39f0*/  FFMA.FTZ R54, R185, R169, R54 ;  /* 0x000000a9b9367223 */ /* 0x000fc60000010036 */
[----:B------:R-:W-:-:S04]  /*3a00*/  F2FP.BF16.F32.PACK_AB R168, RZ, R168 ;  /* 0x000000a8ffa8723e */ /* 0x000fc800000010ff */
[----:B------:R-:W-:-:S07]  /*3a10*/  PRMT R165, R168, 0x7610, R165 ;  /* 0x00007610a8a57816 */ /* 0x000fce00000000a5 */
.L_x_2220:
        /* <DEDUP_REMOVED lines=8> */
.L_x_2221:
[----:B------:R-:W-:Y:S05]  /*3aa0*/  @!P2 BRA `(.L_x_2222) ;  /* 0x000000000018a947 */ /* 0x000fea0003800000 */
[----:B------:R-:W-:Y:S01]  /*3ab0*/  FMUL.FTZ R169, R178, UR15 ;  /* 0x0000000fb2a97c20 */ /* 0x000fe20008410000 */
[----:B-----5:R-:W-:-:S03]  /*3ac0*/  SHF.L.U32 R185, R162, 0x10, RZ ;  /* 0x00000010a2b97819 */ /* 0x020fc600000006ff */
[-C--:B------:R-:W-:Y:S02]  /*3ad0*/  FMUL.FTZ R168, R136, R169.reuse ;  /* 0x000000a988a87220 */ /* 0x080fe40000410000 */
[----:B------:R-:W-:-:S03]  /*3ae0*/  FFMA.FTZ R48, R185, R169, R48 ;  /* 0x000000a9b9307223 */ /* 0x000fc60000010030 */
[----:B------:R-:W-:-:S04]  /*3af0*/  F2FP.BF16.F32.PACK_AB R168, RZ, R168 ;  /* 0x000000a8ffa8723e */ /* 0x000fc800000010ff */
[----:B------:R-:W-:-:S07]  /*3b00*/  PRMT R166, R168, 0x7610, R166 ;  /* 0x00007610a8a67816 */ /* 0x000fce00000000a6 */
.L_x_2222:
        /* <DEDUP_REMOVED lines=8> */
.L_x_2223:
[----:B------:R-:W-:Y:S05]  /*3b90*/  @!P2 BRA `(.L_x_2224) ;  /* 0x000000000018a947 */ /* 0x000fea0003800000 */
[----:B------:R-:W-:Y:S01]  /*3ba0*/  FMUL.FTZ R169, R171, UR15 ;  /* 0x0000000faba97c20 */ /* 0x000fe20008410000 */
[----:B-----5:R-:W-:-:S03]  /*3bb0*/  SHF.L.U32 R185, R163, 0x10, RZ ;  /* 0x00000010a3b97819 */ /* 0x020fc600000006ff */
[-C--:B------:R-:W-:Y:S02]  /*3bc0*/  FMUL.FTZ R168, R138, R169.reuse ;  /* 0x000000a98aa87220 */ /* 0x080fe40000410000 */
[----:B------:R-:W-:-:S03]  /*3bd0*/  FFMA.FTZ R50, R185, R169, R50 ;  /* 0x000000a9b9327223 */ /* 0x000fc60000010032 */
[----:B------:R-:W-:-:S04]  /*3be0*/  F2FP.BF16.F32.PACK_AB R168, RZ, R168 ;  /* 0x000000a8ffa8723e */ /* 0x000fc800000010ff */
[----:B------:R-:W-:-:S07]  /*3bf0*/  PRMT R167, R168, 0x7610, R167 ;  /* 0x00007610a8a77816 */ /* 0x000fce00000000a7 */
.L_x_2224:
        /* <DEDUP_REMOVED lines=12> */
.L_x_2202:
        /* <DEDUP_REMOVED lines=10> */
.L_x_2191:
[----:B------:R-:W-:Y:S05]  /*3d60*/  BSYNC.RECONVERGENT B0 ;  /* 0x0000000000007941 */ /* 0x000fea0003800200 */
.L_x_2190:
        /* <DEDUP_REMOVED lines=9> */
.L_x_2227:
[----:B------:R-:W-:Y:S05]  /*3e00*/  BRA.U !UP0, `(.L_x_2228) ;  /* 0x0000000d08487547 */ /* 0x000fea000b800000 */
[----:B------:R-:W-:-:S04]  /*3e10*/  UISETP.NE.U32.AND UP0, UPT, UR6, URZ, UPT ;  /* 0x000000ff0600728c */ /* 0x000fc8000bf05070 */
[----:B------:R-:W-:-:S06]  /*3e20*/  UISETP.NE.AND.EX UP0, UPT, UR7, URZ, UPT, UP0 ;  /* 0x000000ff0700728c */ /* 0x000fcc000bf05300 */
[----:B------:R-:W-:-:S13]  /*3e30*/  PLOP3.LUT P0, PT, PT, PT, UP0, 0x80, 0x8 ;  /* 0x000000000008781c */ /* 0x000fda0003f0f008 */
[----:B------:R-:W-:Y:S05]  /*3e40*/  @!P0 BRA `(.L_x_2229) ;  /* 0x0000000400b08947 */ /* 0x000fea0003800000 */
[----:B------:R-:W-:Y:S02]  /*3e50*/  ISETP.GT.AND P4, PT, R4, RZ, PT ;  /* 0x000000ff0400720c */ /* 0x000fe40003f84270 */
[C---:B0-----:R-:W-:Y:S02]  /*3e60*/  PRMT R169, R152.reuse, 0x7632, R169 ;  /* 0x0000763298a97816 */ /* 0x041fe400000000a9 */
[----:B------:R-:W-:Y:S02]  /*3e70*/  SHF.L.U32 R168, R152, 0x10, RZ ;  /* 0x0000001098a87819 */ /* 0x000fe400000006ff */
[----:B------:R-:W-:Y:S02]  /*3e80*/  SHF.L.U32 R170, R169, 0x10, RZ ;  /* 0x00000010a9aa7819 */ /* 0x000fe400000006ff */
[C---:B------:R-:W-:Y:S02]  /*3e90*/  PRMT R171, R153.reuse, 0x7632, R171 ;  /* 0x0000763299ab7816 */ /* 0x040fe400000000ab */
        /* <DEDUP_REMOVED lines=9> */
[-C--:B------:R-:W-:Y:S01]  /*3f30*/  @P4 FFMA.FTZ R182, R198, R6.reuse, R179 ;  /* 0x00000006c6b64223 */ /* 0x080fe200000100b3 */
[----:B------:R-:W-:Y:S01]  /*3f40*/  @P4 FFMA.FTZ R168, R5, R169, R168 ;  /* 0x000000a905a84223 */ /* 0x000fe200000100a8 */
[C---:B------:R-:W-:Y:S01]  /*3f50*/  PRMT R169, R154.reuse, 0x7632, R169 ;  /* 0x000076329aa97816 */ /* 0x040fe200000000a9 */
[----:B------:R-:W-:Y:S01]  /*3f60*/  @P4 FADD.FTZ R171, R191, -R172 ;  /* 0x800000acbfab4221 */ /* 0x000fe20000010000 */
[C---:B------:R-:W-:Y:S01]  /*3f70*/  @P4 FFMA.FTZ R176, R5.reuse, R175, R176 ;  /* 0x000000af05b04223 */ /* 0x040fe200000100b0 */
[----:B------:R-:W-:Y:S01]  /*3f80*/  @P4 FFMA.FTZ R174, R5, R173, R174 ;  /* 0x000000ad05ae4223 */ /* 0x000fe200000100ae */
[----:B------:R-:W-:Y:S01]  /*3f90*/  SHF.L.U32 R180, R169, 0x10, RZ ;  /* 0x00000010a9b47819 */ /* 0x000fe200000006ff */
[-CC-:B------:R-:W-:Y:S01]  /*3fa0*/  @P4 FFMA.FTZ R169, R27, R6.reuse, R179.reuse ;  /* 0x000000061ba94223 */ /* 0x180fe200000100b3 */
        /* <DEDUP_REMOVED lines=28> */
.L_x_2230:
        /* <DEDUP_REMOVED lines=8> */
.L_x_2231:
[----:B------:R-:W-:Y:S05]  /*41f0*/  @!P2 BRA `(.L_x_2232) ;  /* 0x000000000018a947 */ /* 0x000fea0003800000 */
[----:B------:R-:W-:Y:S01]  /*4200*/  FMUL.FTZ R169, R174, UR15 ;  /* 0x0000000faea97c20 */ /* 0x000fe20008410000 */
[----:B-----5:R-:W-:-:S03]  /*4210*/  SHF.L.U32 R185, R161, 0x10, RZ ;  /* 0x00000010a1b97819 */ /* 0x020fc600000006ff */
[-C--:B------:R-:W-:Y:S02]  /*4220*/  FMUL.FTZ R168, R126, R169.reuse ;  /* 0x000000a97ea87220 */ /* 0x080fe40000410000 */
[----:B------:R-:W-:-:S03]  /*4230*/  FFMA.FTZ R46, R185, R169, R46 ;  /* 0x000000a9b92e7223 */ /* 0x000fc6000001002e */
[----:B------:R-:W-:-:S04]  /*4240*/  F2FP.BF16.F32.PACK_AB R168, RZ, R168 ;  /* 0x000000a8ffa8723e */ /* 0x000fc800000010ff */
[----:B------:R-:W-:-:S07]  /*4250*/  PRMT R165, R168, 0x7610, R165 ;  /* 0x00007610a8a57816 */ /* 0x000fce00000000a5 */
.L_x_2232:
        /* <DEDUP_REMOVED lines=8> */
.L_x_2233:
[----:B------:R-:W-:Y:S05]  /*42e0*/  @!P2 BRA `(.L_x_2234) ;  /* 0x000000000018a947 */ /* 0x000fea0003800000 */
[----:B------:R-:W-:Y:S01]  /*42f0*/  FMUL.FTZ R169, R178, UR15 ;  /* 0x0000000fb2a97c20 */ /* 0x000fe20008410000 */
[----:B-----5:R-:W-:-:S03]  /*4300*/  SHF.L.U32 R185, R162, 0x10, RZ ;  /* 0x00000010a2b97819 */ /* 0x020fc600000006ff */
[-C--:B------:R-:W-:Y:S02]  /*4310*/  FMUL.FTZ R168, R120, R169.reuse ;  /* 0x000000a978a87220 */ /* 0x080fe40000410000 */
[----:B------:R-:W-:-:S03]  /*4320*/  FFMA.FTZ R40, R185, R169, R40 ;  /* 0x000000a9b9287223 */ /* 0x000fc60000010028 */
[----:B------:R-:W-:-:S04]  /*4330*/  F2FP.BF16.F32.PACK_AB R168, RZ, R168 ;  /* 0x000000a8ffa8723e */ /* 0x000fc800000010ff */
[----:B------:R-:W-:-:S07]  /*4340*/  PRMT R166, R168, 0x7610, R166 ;  /* 0x00007610a8a67816 */ /* 0x000fce00000000a6 */
.L_x_2234:
        /* <DEDUP_REMOVED lines=8> */
.L_x_2235:
[----:B------:R-:W-:Y:S05]  /*43d0*/  @!P2 BRA `(.L_x_2236) ;  /* 0x000000000018a947 */ /* 0x000fea0003800000 */
[----:B------:R-:W-:Y:S01]  /*43e0*/  FMUL.FTZ R169, R171, UR15 ;  /* 0x0000000faba97c20 */ /* 0x000fe20008410000 */
[----:B-----5:R-:W-:-:S03]  /*43f0*/  SHF.L.U32 R185, R163, 0x10, RZ ;  /* 0x00000010a3b97819 */ /* 0x020fc600000006ff */
[-C--:B------:R-:W-:Y:S02]  /*4400*/  FMUL.FTZ R168, R122, R169.reuse ;  /* 0x000000a97aa87220 */ /* 0x080fe40000410000 */
[----:B------:R-:W-:-:S03]  /*4410*/  FFMA.FTZ R42, R185, R169, R42 ;  /* 0x000000a9b92a7223 */ /* 0x000fc6000001002a */
[----:B------:R-:W-:-:S04]  /*4420*/  F2FP.BF16.F32.PACK_AB R168, RZ, R168 ;  /* 0x000000a8ffa8723e */ /* 0x000fc800000010ff */
[----:B------:R-:W-:-:S07]  /*4430*/  PRMT R167, R168, 0x7610, R167 ;  /* 0x00007610a8a77816 */ /* 0x000fce00000000a7 */
.L_x_2236:
        /* <DEDUP_REMOVED lines=13> */
.L_x_2229:
[----:B------:R-:W-:Y:S01]  /*4510*/  ISETP.GT.AND P4, PT, R4, RZ, PT ;  /* 0x000000ff0400720c */ /* 0x000fe20003f84270 */
[----:B------:R-:W-:-:S12]  /*4520*/  @!P2 BRA `(.L_x_2238) ;  /* 0x000000000028a947 */ /* 0x000fd80003800000 */
[----:B0-----:R-:W-:Y:S01]  /*4530*/  @P4 FFMA.FTZ R173, R23, R6, R179 ;  /* 0x0000000617ad4223 */ /* 0x001fe200000100b3 */
        /* <DEDUP_REMOVED lines=9> */
.L_x_2238:
[----:B------:R-:W-:Y:S05]  /*45d0*/  @!P2 BRA `(.L_x_2239) ;  /* 0x000000000030a947 */ /* 0x000fea0003800000 */
[----:B0-----:R-:W-:Y:S01]  /*45e0*/  PRMT R172, R152, 0x7632, R172 ;  /* 0x0000763298ac7816 */ /* 0x001fe200000000ac */
        /* <DEDUP_REMOVED lines=11> */
.L_x_2239:
[----:B------:R-:W-:Y:S05]  /*46a0*/  @!P2 BRA `(.L_x_2240) ;  /* 0x000000000028a947 */ /* 0x000fea0003800000 */
        /* <DEDUP_REMOVED lines=10> */
.L_x_2240:
        /* <DEDUP_REMOVED lines=13> */
.L_x_2241:
        /* <DEDUP_REMOVED lines=11> */
.L_x_2242:
        /* <DEDUP_REMOVED lines=13> */
.L_x_2243:
        /* <DEDUP_REMOVED lines=11> */
.L_x_2244:
        /* <DEDUP_REMOVED lines=14> */
.L_x_2228:
[----:B0-----:R-:W0:Y:S02]  /*4b30*/  LDC.64 R172, c[0x0][0x478] ;  /* 0x00011e00ffac7b82 */ /* 0x001e240000000a00 */
[----:B0-----:R-:W-:-:S04]  /*4b40*/  ISETP.NE.U32.AND P0, PT, R172, RZ, PT ;  /* 0x000000ffac00720c */ /* 0x001fc80003f05070 */
[----:B------:R-:W-:-:S13]  /*4b50*/  ISETP.NE.AND.EX P0, PT, R173, RZ, PT, P0 ;  /* 0x000000ffad00720c */ /* 0x000fda0003f05300 */
[----:B------:R-:W-:Y:S05]  /*4b60*/  @!P0 BRA `(.L_x_2245) ;  /* 0x0000000400a08947 */ /* 0x000fea0003800000 */
        /* <DEDUP_REMOVED lines=17> */
.L_x_2246:
        /* <DEDUP_REMOVED lines=12> */
.L_x_2247:
        /* <DEDUP_REMOVED lines=11> */
.L_x_2248:
        /* <DEDUP_REMOVED lines=17> */
.L_x_2249:
        /* <DEDUP_REMOVED lines=12> */
.L_x_2250:
        /* <DEDUP_REMOVED lines=12> */
.L_x_2251:
        /* <DEDUP_REMOVED lines=10> */
.L_x_2252:
        /* <DEDUP_REMOVED lines=13> */
.L_x_2245:
[----:B------:R-:W-:Y:S05]  /*51f0*/  @!P2 BRA `(.L_x_2253) ;  /* 0x00000000002ca947 */ /* 0x000fea0003800000 */
[----:B------:R-:W-:Y:S01]  /*5200*/  FFMA.FTZ R173, R23, R6, R179 ;  /* 0x0000000617ad7223 */ /* 0x000fe200000100b3 */
[----:B------:R-:W-:Y:S02]  /*5210*/  ISETP.GT.AND P4, PT, R4, RZ, PT ;  /* 0x000000ff0400720c */ /* 0x000fe40003f84270 */
[----:B-----5:R-:W-:Y:S01]  /*5220*/  SHF.L.U32 R175, R160, 0x10, RZ ;  /* 0x00000010a0af7819 */ /* 0x020fe200000006ff */
        /* <DEDUP_REMOVED lines=8> */
.L_x_2253:
        /* <DEDUP_REMOVED lines=13> */
.L_x_2254:
        /* <DEDUP_REMOVED lines=12> */
.L_x_2255:
        /* <DEDUP_REMOVED lines=13> */
.L_x_2256:
        /* <DEDUP_REMOVED lines=12> */
.L_x_2257:
        /* <DEDUP_REMOVED lines=13> */
.L_x_2258:
        /* <DEDUP_REMOVED lines=12> */
.L_x_2259:
        /* <DEDUP_REMOVED lines=13> */
.L_x_2237:
        /* <DEDUP_REMOVED lines=8> */
.L_x_2226:
[----:B------:R-:W-:Y:S05]  /*58b0*/  BSYNC.RECONVERGENT B0 ;  /* 0x0000000000007941 */ /* 0x000fea0003800200 */
.L_x_2225:
        /* <DEDUP_REMOVED lines=9> */
.L_x_2262:
        /* <DEDUP_REMOVED lines=12> */
[----:B------:R-:W-:Y:S02]  /*5a10*/  SHF.L.U32 R170, R157, 0x10, RZ ;  /* 0x000000109daa7819 */ /* 0x000fe400000006ff */
[----:B------:R-:W-:-:S05]  /*5a20*/  SHF.L.U32 R172, R171, 0x10, RZ ;  /* 0x00000010abac7819 */ /* 0x000fca00000006ff */
        /* <DEDUP_REMOVED lines=8> */
[----:B------:R-:W-:Y:S01]  /*5ab0*/  PRMT R6, R156, 0x7632, R6 ;  /* 0x000076329c067816 */ /* 0x000fe20000000006 */
[----:B------:R-:W-:Y:S01]  /*5ac0*/  @P5 FADD.FTZ R169, R202, -R169 ;  /* 0x800000a9caa95221 */ /* 0x000fe20000010000 */
[----:B------:R-:W-:Y:S01]  /*5ad0*/  @P5 FADD.FTZ R173, R204, -R173 ;  /* 0x800000adccad5221 */ /* 0x000fe20000010000 */
[----:B------:R-:W-:Y:S01]  /*5ae0*/  @P5 FADD.FTZ R171, R207, -R168 ;  /* 0x800000a8cfab5221 */ /* 0x000fe20000010000 */
[----:B------:R-:W-:Y:S01]  /*5af0*/  SHF.L.U32 R6, R6, 0x10, RZ ;  /* 0x0000001006067819 */ /* 0x000fe200000006ff */
[C---:B------:R-:W-:Y:S01]  /*5b00*/  @P5 FFMA.FTZ R4, R5.reuse, R169, R4 ;  /* 0x000000a905045223 */ /* 0x040fe20000010004 */
[----:B------:R-:W-:Y:S01]  /*5b10*/  @P5 FFMA.FTZ R170, R5, R173, R170 ;  /* 0x000000ad05aa5223 */ /* 0x000fe200000100aa */
[C---:B------:R-:W-:Y:S01]  /*5b20*/  PRMT R169, R158.reuse, 0x7632, R169 ;  /* 0x000076329ea97816 */ /* 0x040fe200000000a9 */
[----:B------:R-:W-:Y:S01]  /*5b30*/  @P5 FADD.FTZ R175, R209, -R174 ;  /* 0x800000aed1af5221 */ /* 0x000fe20000010000 */
[----:B------:R-:W-:Y:S01]  /*5b40*/  PRMT R173, R159, 0x7632, R173 ;  /* 0x000076329fad7816 */ /* 0x000fe200000000ad */
[----:B------:R-:W-:Y:S01]  /*5b50*/  @P5 FFMA.FTZ R6, R5, R171, R6 ;  /* 0x000000ab05065223 */ /* 0x000fe20000010006 */
        /* <DEDUP_REMOVED lines=17> */
[----:B------:R-:W-:Y:S01]  /*5c70*/  FMUL.FTZ R5, R4, UR15 ;  /* 0x0000000f04057c20 */ /* 0x000fe20008410000 */
[----:B------:R-:W-:-:S03]  /*5c80*/  SHF.L.U32 R179, R160, 0x10, RZ ;  /* 0x00000010a0b37819 */ /* 0x000fc600000006ff */
[-C--:B------:R-:W-:Y:S02]  /*5c90*/  FMUL.FTZ R4, R108, R5.reuse ;  /* 0x000000056c047220 */ /* 0x080fe40000410000 */
[----:B------:R-:W-:-:S03]  /*5ca0*/  FFMA.FTZ R36, R179, R5, R36 ;  /* 0x00000005b3247223 */ /* 0x000fc60000010024 */
[----:B------:R-:W-:-:S04]  /*5cb0*/  F2FP.BF16.F32.PACK_AB R4, RZ, R4 ;  /* 0x00000004ff04723e */ /* 0x000fc800000010ff */
[----:B------:R-:W-:-:S07]  /*5cc0*/  PRMT R164, R4, 0x7610, R164 ;  /* 0x0000761004a47816 */ /* 0x000fce00000000a4 */
.L_x_2265:
[----:B------:R-:W-:Y:S05]  /*5cd0*/  @!P2 BRA `(.L_x_2266) ;  /* 0x00000000001ca947 */ /* 0x000fea0003800000 */
[----:B------:R-:W-:Y:S01]  /*5ce0*/  FMUL.FTZ R6, R6, UR15 ;  /* 0x0000000f06067c20 */ /* 0x000fe20008410000 */
[----:B------:R-:W-:-:S03]  /*5cf0*/  PRMT R4, R160, 0x7632, R4 ;  /* 0x00007632a0047816 */ /* 0x000fc60000000004 */
[----:B------:R-:W-:Y:S01]  /*5d00*/  FMUL.FTZ R5, R109, R6 ;  /* 0x000000066d057220 */ /* 0x000fe20000410000 */
[----:B------:R-:W-:-:S04]  /*5d10*/  SHF.L.U32 R4, R4, 0x10, RZ ;  /* 0x0000001004047819 */ /* 0x000fc800000006ff */
[----:B------:R-:W-:Y:S01]  /*5d20*/  F2FP.BF16.F32.PACK_AB R5, RZ, R5 ;  /* 0x00000005ff05723e */ /* 0x000fe200000010ff */
[----:B------:R-:W-:-:S03]  /*5d30*/  FFMA.FTZ R37, R6, R4, R37 ;  /* 0x0000000406257223 */ /* 0x000fc60000010025 */
[----:B------:R-:W-:-:S07]  /*5d40*/  PRMT R164, R164, 0x5410, R5 ;  /* 0x00005410a4a47816 */ /* 0x000fce0000000005 */
.L_x_2266:
[----:B------:R-:W-:Y:S05]  /*5d50*/  @!P2 BRA `(.L_x_2267) ;  /* 0x000000000018a947 */ /* 0x000fea0003800000 */
[----:B------:R-:W-:Y:S01]  /*5d60*/  FMUL.FTZ R5, R170, UR15 ;  /* 0x0000000faa057c20 */ /* 0x000fe20008410000 */
[----:B------:R-:W-:-:S03]  /*5d70*/  SHF.L.U32 R179, R161, 0x10, RZ ;  /* 0x00000010a1b37819 */ /* 0x000fc600000006ff */
[-C--:B------:R-:W-:Y:S02]  /*5d80*/  FMUL.FTZ R4, R110, R5.reuse ;  /* 0x000000056e047220 */ /* 0x080fe40000410000 */
[----:B------:R-:W-:-:S03]  /*5d90*/  FFMA.FTZ R38, R179, R5, R38 ;  /* 0x00000005b3267223 */ /* 0x000fc60000010026 */
[----:B------:R-:W-:-:S04]  /*5da0*/  F2FP.BF16.F32.PACK_AB R4, RZ, R4 ;  /* 0x00000004ff04723e */ /* 0x000fc800000010ff */
[----:B------:R-:W-:-:S07]  /*5db0*/  PRMT R165, R4, 0x7610, R165 ;  /* 0x0000761004a57816 */ /* 0x000fce00000000a5 */
.L_x_2267:
        /* <DEDUP_REMOVED lines=8> */
.L_x_2268:
[----:B------:R-:W-:Y:S05]  /*5e40*/  @!P2 BRA `(.L_x_2269) ;  /* 0x000000000018a947 */ /* 0x000fea0003800000 */
[----:B------:R-:W-:Y:S01]  /*5e50*/  FMUL.FTZ R5, R168, UR15 ;  /* 0x0000000fa8057c20 */ /* 0x000fe20008410000 */
[----:B------:R-:W-:-:S03]  /*5e60*/  SHF.L.U32 R179, R162, 0x10, RZ ;  /* 0x00000010a2b37819 */ /* 0x000fc600000006ff */
[-C--:B------:R-:W-:Y:S02]  /*5e70*/  FMUL.FTZ R4, R104, R5.reuse ;  /* 0x0000000568047220 */ /* 0x080fe40000410000 */
[----:B------:R-:W-:-:S03]  /*5e80*/  FFMA.FTZ R32, R179, R5, R32 ;  /* 0x00000005b3207223 */ /* 0x000fc60000010020 */
[----:B------:R-:W-:-:S04]  /*5e90*/  F2FP.BF16.F32.PACK_AB R4, RZ, R4 ;  /* 0x00000004ff04723e */ /* 0x000fc800000010ff */
[----:B------:R-:W-:-:S07]  /*5ea0*/  PRMT R166, R4, 0x7610, R166 ;  /* 0x0000761004a67816 */ /* 0x000fce00000000a6 */
.L_x_2269:
        /* <DEDUP_REMOVED lines=8> */
.L_x_2270:
[----:B------:R-:W-:Y:S05]  /*5f30*/  @!P2 BRA `(.L_x_2271) ;  /* 0x000000000018a947 */ /* 0x000fea0003800000 */
[----:B------:R-:W-:Y:S01]  /*5f40*/  FMUL.FTZ R5, R174, UR15 ;  /* 0x0000000fae057c20 */ /* 0x000fe20008410000 */
[----:B------:R-:W-:-:S03]  /*5f50*/  SHF.L.U32 R179, R163, 0x10, RZ ;  /* 0x00000010a3b37819 */ /* 0x000fc600000006ff */
[-C--:B------:R-:W-:Y:S02]  /*5f60*/  FMUL.FTZ R4, R106, R5.reuse ;  /* 0x000000056a047220 */ /* 0x080fe40000410000 */
[----:B------:R-:W-:-:S03]  /*5f70*/  FFMA.FTZ R34, R179, R5, R34 ;  /* 0x00000005b3227223 */ /* 0x000fc60000010022 */
[----:B------:R-:W-:-:S04]  /*5f80*/  F2FP.BF16.F32.PACK_AB R4, RZ, R4 ;  /* 0x00000004ff04723e */ /* 0x000fc800000010ff */
[----:B------:R-:W-:-:S07]  /*5f90*/  PRMT R167, R4, 0x7610, R167 ;  /* 0x0000761004a77816 */ /* 0x000fce00000000a7 */
.L_x_2271:
[----:B------:R-:W-:Y:S02]  /*5fa0*/  F2FP.BF16.F32.PACK_AB R170, R171, R168 ;  /* 0x000000a8abaa723e */ /* 0x000fe400000010ff */
[----:B------:R-:W-:Y:S02]  /*5fb0*/  F2FP.BF16.F32.PACK_AB R171, R173, R174 ;  /* 0x000000aeadab723e */ /* 0x000fe400000010ff */
[----:B------:R-:W-:Y:S01]  /*5fc0*/  PRMT R168, R175, 0x5410, R176 ;  /* 0x00005410afa87816 */ /* 0x000fe200000000b0 */
[----:B------:R-:W-:Y:S06]  /*5fd0*/  @!P2 BRA `(.L_x_2272) ;  /* 0x0000001000b0a947 */ /* 0x000fec0003800000 */
        /* <DEDUP_REMOVED lines=8> */
.L_x_2264:
[----:B------:R-:W-:Y:S01]  /*6060*/  ISETP.GT.AND P5, PT, R4, RZ, PT ;  /* 0x000000ff0400720c */ /* 0x000fe20003fa4270 */
[----:B------:R-:W-:-:S12]  /*6070*/  @!P2 BRA `(.L_x_2273) ;  /* 0x000000000028a947 */ /* 0x000fd80003800000 */
[----:B------:R-:W-:Y:S01]  /*6080*/  @P5 FFMA.FTZ R173, R199, R6, R179 ;  /* 0x00000006c7ad5223 */ /* 0x000fe200000100b3 */
[----:B------:R-:W-:Y:S02]  /*6090*/  SHF.L.U32 R4, R156, 0x10, RZ ;  /* 0x000000109c047819 */ /* 0x000fe400000006ff */
[----:B------:R-:W-:Y:S01]  /*60a0*/  SHF.L.U32 R175, R160, 0x10, RZ ;  /* 0x00000010a0af7819 */ /* 0x000fe200000006ff */
[----:B------:R-:W-:-:S04]  /*60b0*/  @P5 FADD.FTZ R173, R202, -R173 ;  /* 0x800000adcaad5221 */ /* 0x000fc80000010000 */
[----:B------:R-:W-:-:S04]  /*60c0*/  @P5 FFMA.FTZ R4, R5, R173, R4 ;  /* 0x000000ad05045223 */ /* 0x000fc80000010004 */
[----:B------:R-:W-:-:S04]  /*60d0*/  FMUL.FTZ R173, R4, UR15 ;  /* 0x0000000f04ad7c20 */ /* 0x000fc80008410000 */
[-C--:B------:R-:W-:Y:S01]  /*60e0*/  FMUL.FTZ R4, R108, R173.reuse ;  /* 0x000000ad6c047220 */ /* 0x080fe20000410000 */
[----:B------:R-:W-:-:S04]  /*60f0*/  FFMA.FTZ R36, R175, R173, R36 ;  /* 0x000000adaf247223 */ /* 0x000fc80000010024 */
[----:B------:R-:W-:-:S04]  /*6100*/  F2FP.BF16.F32.PACK_AB R4, RZ, R4 ;  /* 0x00000004ff04723e */ /* 0x000fc800000010ff */
[----:B------:R-:W-:-:S07]  /*6110*/  PRMT R164, R4, 0x7610, R164 ;  /* 0x0000761004a47816 */ /* 0x000fce00000000a4 */
.L_x_2273:
[----:B------:R-:W-:Y:S05]  /*6120*/  @!P2 BRA `(.L_x_2274) ;  /* 0x000000000030a947 */ /* 0x000fea0003800000 */
[----:B------:R-:W-:Y:S01]  /*6130*/  PRMT R4, R156, 0x7632, R4 ;  /* 0x000076329c047816 */ /* 0x000fe20000000004 */
[----:B------:R-:W-:-:S03]  /*6140*/  @P5 FFMA.FTZ R172, R208, R6, R179 ;  /* 0x00000006d0ac5223 */ /* 0x000fc600000100b3 */
        /* <DEDUP_REMOVED lines=10> */
.L_x_2274:
[----:B------:R-:W-:Y:S05]  /*61f0*/  @!P2 BRA `(.L_x_2275) ;  /* 0x000000000028a947 */ /* 0x000fea0003800000 */
        /* <DEDUP_REMOVED lines=10> */
.L_x_2275:
        /* <DEDUP_REMOVED lines=13> */
.L_x_2276:
        /* <DEDUP_REMOVED lines=11> */
.L_x_2277:
        /* <DEDUP_REMOVED lines=13> */
.L_x_2278:
        /* <DEDUP_REMOVED lines=11> */
.L_x_2279:
        /* <DEDUP_REMOVED lines=12> */
[----:B------:R-:W-:Y:S01]  /*6660*/  PRMT R167, R167, 0x5410, R6 ;  /* 0x00005410a7a77816 */ /* 0x000fe20000000006 */
[----:B------:R-:W-:Y:S06]  /*6670*/  BRA `(.L_x_2272) ;  /* 0x0000000c00087947 */ /* 0x000fec0003800000 */
.L_x_2263:
        /* <DEDUP_REMOVED lines=12> */
[----:B------:R-:W-:Y:S01]  /*6740*/  ISETP.GT.AND P5, PT, R4, RZ, PT ;  /* 0x000000ff0400720c */ /* 0x000fe20003fa4270 */
        /* <DEDUP_REMOVED lines=12> */
[----:B------:R-:W-:Y:S01]  /*6810*/  FSEL R179, R6, RZ, P5 ;  /* 0x000000ff06b37208 */ /* 0x000fe20002800000 */
[C---:B------:R-:W-:Y:S01]  /*6820*/  FMUL.FTZ R168, R5.reuse, R168 ;  /* 0x000000a805a87220 */ /* 0x040fe20000410000 */
[C---:B------:R-:W-:Y:S01]  /*6830*/  FMUL.FTZ R171, R5.reuse, R180 ;  /* 0x000000b405ab7220 */ /* 0x040fe20000410000 */
[C---:B------:R-:W-:Y:S01]  /*6840*/  FMUL.FTZ R172, R5.reuse, R182 ;  /* 0x000000b605ac7220 */ /* 0x040fe20000410000 */
[----:B------:R-:W-:Y:S01]  /*6850*/  FMUL.FTZ R173, R5, R184 ;  /* 0x000000b805ad7220 */ /* 0x000fe20000410000 */
[----:B------:R-:W-:Y:S01]  /*6860*/  FSEL R6, R4, RZ, P5 ;  /* 0x000000ff04067208 */ /* 0x000fe20002800000 */
[----:B------:R-:W-:Y:S06]  /*6870*/  @!P2 BRA `(.L_x_2281) ;  /* 0x000000000018a947 */ /* 0x000fec0003800000 */
[----:B------:R-:W-:Y:S01]  /*6880*/  FMUL.FTZ R5, R6, UR15 ;  /* 0x0000000f06057c20 */ /* 0x000fe20008410000 */
[----:B------:R-:W-:-:S03]  /*6890*/  SHF.L.U32 R181, R160, 0x10, RZ ;  /* 0x00000010a0b57819 */ /* 0x000fc600000006ff */
[-C--:B------:R-:W-:Y:S02]  /*68a0*/  FMUL.FTZ R4, R108, R5.reuse ;  /* 0x000000056c047220 */ /* 0x080fe40000410000 */
[----:B------:R-:W-:-:S03]  /*68b0*/  FFMA.FTZ R36, R181, R5, R36 ;  /* 0x00000005b5247223 */ /* 0x000fc60000010024 */
[----:B------:R-:W-:-:S04]  /*68c0*/  F2FP.BF16.F32.PACK_AB R4, RZ, R4 ;  /* 0x00000004ff04723e */ /* 0x000fc800000010ff */
[----:B------:R-:W-:-:S07]  /*68d0*/  PRMT R164, R4, 0x7610, R164 ;  /* 0x0000761004a47816 */ /* 0x000fce00000000a4 */
.L_x_2281:
[----:B------:R-:W-:Y:S05]  /*68e0*/  @!P2 BRA `(.L_x_2282) ;  /* 0x000000000018a947 */ /* 0x000fea0003800000 */
[----:B------:R-:W-:Y:S01]  /*68f0*/  FMUL.FTZ R4, R179, UR15 ;  /* 0x0000000fb3047c20 */ /* 0x000fe20008410000 */
[----:B------:R-:W-:-:S03]  /*6900*/  SHF.L.U32 R178, R178, 0x10, RZ ;  /* 0x00000010b2b27819 */ /* 0x000fc600000006ff */
[----:B------:R-:W-:Y:S02]  /*6910*/  FMUL.FTZ R5, R109, R4 ;  /* 0x000000046d057220 */ /* 0x000fe40000410000 */
[----:B------:R-:W-:-:S03]  /*6920*/  FFMA.FTZ R37, R4, R178, R37 ;  /* 0x000000b204257223 */ /* 0x000fc60000010025 */
[----:B------:R-:W-:-:S04]  /*6930*/  F2FP.BF16.F32.PACK_AB R5, RZ, R5 ;  /* 0x00000005ff05723e */ /* 0x000fc800000010ff */
[----:B------:R-:W-:-:S07]  /*6940*/  PRMT R164, R164, 0x5410, R5 ;  /* 0x00005410a4a47816 */ /* 0x000fce0000000005 */
.L_x_2282:
[----:B------:R-:W-:Y:S02]  /*6950*/  FSEL R178, R169, RZ, P5 ;  /* 0x000000ffa9b27208 */ /* 0x000fe40002800000 */
        /* <DEDUP_REMOVED lines=8> */
.L_x_2283:
[----:B------:R-:W-:Y:S05]  /*69e0*/  @!P2 BRA `(.L_x_2284) ;  /* 0x000000000018a947 */ /* 0x000fea0003800000 */
[----:B------:R-:W-:Y:S01]  /*69f0*/  FMUL.FTZ R4, R178, UR15 ;  /* 0x0000000fb2047c20 */ /* 0x000fe20008410000 */
[----:B------:R-:W-:-:S03]  /*6a00*/  SHF.L.U32 R176, R176, 0x10, RZ ;  /* 0x00000010b0b07819 */ /* 0x000fc600000006ff */
[----:B------:R-:W-:Y:S02]  /*6a10*/  FMUL.FTZ R5, R111, R4 ;  /* 0x000000046f057220 */ /* 0x000fe40000410000 */
[----:B------:R-:W-:-:S03]  /*6a20*/  FFMA.FTZ R39, R4, R176, R39 ;  /* 0x000000b004277223 */ /* 0x000fc60000010027 */
[----:B------:R-:W-:-:S04]  /*6a30*/  F2FP.BF16.F32.PACK_AB R5, RZ, R5 ;  /* 0x00000005ff05723e */ /* 0x000fc800000010ff */
[----:B------:R-:W-:-:S07]  /*6a40*/  PRMT R165, R165, 0x5410, R5 ;  /* 0x00005410a5a57816 */ /* 0x000fce0000000005 */
.L_x_2284:
        /* <DEDUP_REMOVED lines=9> */
.L_x_2285:
[----:B------:R-:W-:Y:S05]  /*6ae0*/  @!P2 BRA `(.L_x_2286) ;  /* 0x000000000018a947 */ /* 0x000fea0003800000 */
[----:B------:R-:W-:Y:S01]  /*6af0*/  FMUL.FTZ R4, R171, UR15 ;  /* 0x0000000fab047c20 */ /* 0x000fe20008410000 */
[----:B------:R-:W-:-:S03]  /*6b00*/  SHF.L.U32 R175, R175, 0x10, RZ ;  /* 0x00000010afaf7819 */ /* 0x000fc600000006ff */
[----:B------:R-:W-:Y:S02]  /*6b10*/  FMUL.FTZ R5, R105, R4 ;  /* 0x0000000469057220 */ /* 0x000fe40000410000 */
[----:B------:R-:W-:-:S03]  /*6b20*/  FFMA.FTZ R33, R4, R175, R33 ;  /* 0x000000af04217223 */ /* 0x000fc60000010021 */
[----:B------:R-:W-:-:S04]  /*6b30*/  F2FP.BF16.F32.PACK_AB R5, RZ, R5 ;  /* 0x00000005ff05723e */ /* 0x000fc800000010ff */
[----:B------:R-:W-:-:S07]  /*6b40*/  PRMT R166, R166, 0x5410, R5 ;  /* 0x00005410a6a67816 */ /* 0x000fce0000000005 */
.L_x_2286:
[----:B------:R-:W-:Y:S02]  /*6b50*/  F2FP.BF16.F32.PACK_AB R168, R179, R6 ;  /* 0x00000006b3a8723e */ /* 0x000fe400000010ff */
[----:B------:R-:W-:Y:S02]  /*6b60*/  F2FP.BF16.F32.PACK_AB R169, R178, R169 ;  /* 0x000000a9b2a9723e */ /* 0x000fe400000010ff */
        /* <DEDUP_REMOVED lines=9> */
.L_x_2287:
[----:B------:R-:W-:Y:S02]  /*6c00*/  F2FP.BF16.F32.PACK_AB R170, R171, R170 ;  /* 0x000000aaabaa723e */ /* 0x000fe400000010ff */
[----:B------:R-:W-:Y:S01]  /*6c10*/  F2FP.BF16.F32.PACK_AB R171, R173, R172 ;  /* 0x000000acadab723e */ /* 0x000fe200000010ff */
[----:B------:R-:W-:Y:S06]  /*6c20*/  @!P2 BRA `(.L_x_2272) ;  /* 0x00000004009ca947 */ /* 0x000fec0003800000 */
[----:B------:R-:W-:Y:S01]  /*6c30*/  FMUL.FTZ R4, R173, UR15 ;  /* 0x0000000fad047c20 */ /* 0x000fe20008410000 */
[----:B------:R-:W-:-:S03]  /*6c40*/  SHF.L.U32 R174, R174, 0x10, RZ ;  /* 0x00000010aeae7819 */ /* 0x000fc600000006ff */
[----:B------:R-:W-:Y:S02]  /*6c50*/  FMUL.FTZ R5, R107, R4 ;  /* 0x000000046b057220 */ /* 0x000fe40000410000 */
[----:B------:R-:W-:-:S03]  /*6c60*/  FFMA.FTZ R35, R4, R174, R35 ;  /* 0x000000ae04237223 */ /* 0x000fc60000010023 */
[----:B------:R-:W-:-:S04]  /*6c70*/  F2FP.BF16.F32.PACK_AB R5, RZ, R5 ;  /* 0x00000005ff05723e */ /* 0x000fc800000010ff */
[----:B------:R-:W-:Y:S01]  /*6c80*/  PRMT R167, R167, 0x5410, R5 ;  /* 0x00005410a7a77816 */ /* 0x000fe20000000005 */
[----:B------:R-:W-:Y:S06]  /*6c90*/  BRA `(.L_x_2272) ;  /* 0x0000000400807947 */ /* 0x000fec0003800000 */
.L_x_2280:
[----:B------:R-:W-:Y:S05]  /*6ca0*/  @!P2 BRA `(.L_x_2288) ;  /* 0x00000000002ca947 */ /* 0x000fea0003800000 */
[----:B------:R-:W-:Y:S01]  /*6cb0*/  FFMA.FTZ R173, R199, R6, R179 ;  /* 0x00000006c7ad7223 */ /* 0x000fe200000100b3 */
[----:B------:R-:W-:Y:S02]  /*6cc0*/  ISETP.GT.AND P5, PT, R4, RZ, PT ;  /* 0x000000ff0400720c */ /* 0x000fe40003fa4270 */
        /* <DEDUP_REMOVED lines=9> */
.L_x_2288:
        /* <DEDUP_REMOVED lines=12> */
.L_x_2289:
        /* <DEDUP_REMOVED lines=12> */
.L_x_2290:
        /* <DEDUP_REMOVED lines=12> */
.L_x_2291:
        /* <DEDUP_REMOVED lines=12> */
.L_x_2292:
        /* <DEDUP_REMOVED lines=12> */
.L_x_2293:
        /* <DEDUP_REMOVED lines=12> */
.L_x_2294:
        /* <DEDUP_REMOVED lines=12> */
.L_x_2272:
[----:B------:R-:W0:Y:S08]  /*72a0*/  @P0 LDC.64 R4, c[0x0][0x478] ;  /* 0x00011e00ff040b82 */ /* 0x000e300000000a00 */
[----:B------:R-:W1:Y:S01]  /*72b0*/  @P2 LDC.64 R172, c[0x0][0x468] ;  /* 0x00011a00ffac2b82 */ /* 0x000e620000000a00 */
[----:B0-----:R-:W-:-:S05]  /*72c0*/  @P0 IMAD.WIDE.U32 R4, R8, 0x10, R4 ;  /* 0x0000001008040825 */ /* 0x001fca00078e0004 */
[----:B------:R3:W-:Y:S01]  /*72d0*/  @P0 STG.E.128 desc[UR10][R4.64], R168 ;  /* 0x000000a804000986 */ /* 0x0007e2000c101d0a */
[----:B-1----:R-:W-:-:S05]  /*72e0*/  @P2 IMAD.WIDE.U32 R172, R177, 0x10, R172 ;  /* 0x00000010b1ac2825 */ /* 0x002fca00078e00ac */
[----:B------:R3:W-:Y:S02]  /*72f0*/  @P2 STG.E.128 desc[UR10][R172.64], R164 ;  /* 0x000000a4ac002986 */ /* 0x0007e4000c101d0a */
.L_x_2261:
[----:B------:R-:W-:Y:S05]  /*7300*/  BSYNC.RECONVERGENT B0 ;  /* 0x0000000000007941 */ /* 0x000fea0003800200 */
.L_x_2260:
[----:B---3--:R-:W1:Y:S01]  /*7310*/  LDC.64 R4, c[0x0][0x380] ;  /* 0x0000e000ff047b82 */ /* 0x008e620000000a00 */
[----:B------:R-:W-:Y:S01]  /*7320*/  UPLOP3.LUT UP1, UPT, UPT, UPT, UP1, 0x40, 0x4 ;  /* 0x000000000004789c */ /* 0x000fe20003f2e810 */
[----:B-1----:R-:W-:-:S04]  /*7330*/  IADD3 R2, PT, PT, R2, R4, RZ ;  /* 0x0000000402027210 */ /* 0x002fc80007ffe0ff */
[----:B------:R-:W-:-:S13]  /*7340*/  ISETP.GE.AND P0, PT, R2, R5, PT ;  /* 0x000000050200720c */ /* 0x000fda0003f06270 */
[----:B------:R-:W-:Y:S05]  /*7350*/  @!P0 BRA `(.L_x_2295) ;  /* 0xffffff9400108947 */ /* 0x000fea000383ffff */
.L_x_2180:
        /* <DEDUP_REMOVED lines=18> */
.L_x_2297:
[----:B------:R-:W-:Y:S05]  /*7480*/  BSYNC.RECONVERGENT B0 ;  /* 0x0000000000007941 */ /* 0x000fea0003800200 */
.L_x_2296:
        /* <DEDUP_REMOVED lines=15> */
.L_x_2299:
[----:B------:R-:W-:Y:S05]  /*7580*/  BSYNC.RECONVERGENT B0 ;  /* 0x0000000000007941 */ /* 0x000fea0003800200 */
.L_x_2298:
        /* <DEDUP_REMOVED lines=14> */
.L_x_2300:
        /* <DEDUP_REMOVED lines=9> */
.L_x_10700:


//--------------------- .text._ZN10layer_norm13ln_bwd_kernelINS_13Kernel_traitsIf13__nv_bfloat16S2_S2_fjLj6144ELj1ELj1ELj8ELj16ENS_18Kernel_traits_baseILj6144EfS2_S2_S2_fjLj256EEEEELb0ELb1ELb1ELb1EEEvNS_9BwdParamsE --------------------------
	.section	.text._ZN10layer_norm13ln_bwd_kernelINS_13Kernel_traitsIf13__nv_bfloat16S2_S2_fjLj6144ELj1ELj1ELj8ELj16ENS_18Kernel_traits_baseILj6144EfS2_S2_S2_fjLj256EEEEELb0ELb1ELb1ELb1EEEvNS_9BwdParamsE,"ax",@progbits
	.align	128
        .global         _ZN10layer_norm13ln_bwd_kernelINS_13Kernel_traitsIf13__nv_bfloat16S2_S2_fjLj6144ELj1ELj1ELj8ELj16ENS_18Kernel_traits_baseILj6144EfS2_S2_S2_fjLj256EEEEELb0ELb1ELb1ELb1EEEvNS_9BwdParamsE
        .type           _ZN10layer_norm13ln_bwd_kernelINS_13Kernel_traitsIf13__nv_bfloat16S2_S2_fjLj6144ELj1ELj1ELj8ELj16ENS_18Kernel_traits_baseILj6144EfS2_S2_S2_fjLj256EEEEELb0ELb1ELb1ELb1EEEvNS_9BwdParamsE,@function
        .size           _ZN10layer_norm13ln_bwd_kernelINS_13Kernel_traitsIf13__nv_bfloat16S2_S2_fjLj6144ELj1ELj1ELj8ELj16ENS_18Kernel_traits_baseILj6144EfS2_S2_S2_fjLj256EEEEELb0ELb1ELb1ELb1EEEvNS_9BwdParamsE,(.L_x_10701 - _ZN10layer_norm13ln_bwd_kernelINS_13Kernel_traitsIf13__nv_bfloat16S2_S2_fjLj6144ELj1ELj1ELj8ELj16ENS_18Kernel_traits_baseILj6144EfS2_S2_S2_fjLj256EEEEELb0ELb1ELb1ELb1EEEvNS_9BwdParamsE)
        .other          _ZN10layer_norm13ln_bwd_kernelINS_13Kernel_traitsIf13__nv_bfloat16S2_S2_fjLj6144ELj1ELj1ELj8ELj16ENS_18Kernel_traits_baseILj6144EfS2_S2_S2_fjLj256EEEEELb0ELb1ELb1ELb1EEEvNS_9BwdParamsE,@"STO_CUDA_ENTRY STV_DEFAULT"
_ZN10layer_norm13ln_bwd_kernelINS_13Kernel_traitsIf13__nv_bfloat16S2_S2_fjLj6144ELj1ELj1ELj8ELj16ENS_18Kernel_traits_baseILj6144EfS2_S2_S2_fjLj256EEEEELb0ELb1ELb1ELb1EEEvNS_9BwdParamsE:
.text._ZN10layer_norm13ln_bwd_kernelINS_13Kernel_traitsIf13__nv_bfloat16S2_S2_fjLj6144ELj1ELj1ELj8ELj16ENS_18Kernel_traits_baseILj6144EfS2_S2_S2_fjLj256EEEEELb0ELb1ELb1ELb1EEEvNS_9BwdParamsE:
        /* <DEDUP_REMOVED lines=68> */
.L_x_2404:
[----:B------:R-:W1:Y:S08]  /*0440*/  LDC.64 R154, c[0x0][0x3f8] ;  /* 0x0000fe00ff9a7b82 */ /* 0x000e700000000a00 */
[----:B------:R-:W2:Y:S08]  /*0450*/  LDC.64 R148, c[0x0][0x3c8] ;  /* 0x0000f200ff947b82 */ /* 0x000eb00000000a00 */
[----:B------:R-:W3:Y:S01]  /*0460*/  LDC.64 R150, c[0x0][0x3f0] ;  /* 0x0000fc00ff967b82 */ /* 0x000ee20000000a00 */
[----:B-1----:R-:W-:-:S05]  /*0470*/  IMAD.WIDE R154, R0, 0x4, R154 ;  /* 0x00000004009a7825 */ /* 0x002fca00078e029a */
[----:B------:R-:W4:Y:S01]  /*0480*/  LDG.E R211, desc[UR12][R154.64] ;  /* 0x0000000c9ad37981 */ /* 0x000f22000c1e1900 */
[----:B--2---:R-:W-:-:S05]  /*0490*/  IMAD.WIDE R148, R0, 0x4, R148 ;  /* 0x0000000400947825 */ /* 0x004fca00078e0294 */
[----:B-----5:R1:W5:Y:S01]  /*04a0*/  LDG.E R212, desc[UR12][R148.64] ;  /* 0x0000000c94d47981 */ /* 0x020362000c1e1900 */
[----:B---3--:R-:W-:-:S05]  /*04b0*/  IMAD.WIDE R150, R0, 0x4, R150 ;  /* 0x0000000400967825 */ /* 0x008fca00078e0296 */
[----:B------:R1:W5:Y:S01]  /*04c0*/  LDG.E R152, desc[UR12][R150.64] ;  /* 0x0000000c96987981 */ /* 0x000362000c1e1900 */
[----:B------:R-:W-:Y:S02]  /*04d0*/  MOV R153, RZ ;  /* 0x000000ff00997202 */ /* 0x000fe40000000f00 */
[----:B------:R-:W-:Y:S02]  /*04e0*/  MOV R156, RZ ;  /* 0x000000ff009c7202 */ /* 0x000fe40000000f00 */
[----:B----4-:R-:W-:-:S13]  /*04f0*/  ISETP.GE.AND P1, PT, R211, 0x1, PT ;  /* 0x00000001d300780c */ /* 0x010fda0003f26270 */
[----:B-1----:R-:W-:Y:S05]  /*0500*/  @!P1 BRA `(.L_x_2302) ;  /* 0x00000010007c9947 */ /* 0x002fea0003800000 */
[----:B------:R-:W-:Y:S01]  /*0510*/  IMAD R3, R0, UR14, RZ ;  /* 0x0000000e00037c24 */ /* 0x000fe2000f8e02ff */
[----:B------:R-:W-:Y:S01]  /*0520*/  IADD3 R151, PT, PT, R211, -0x1, RZ ;  /* 0xffffffffd3977810 */ /* 0x000fe20007ffe0ff */
[----:B------:R-:W1:Y:S03]  /*0530*/  LDC.64 R156, c[0x0][0x3a8] ;  /* 0x0000ea00ff9c7b82 */ /* 0x000e660000000a00 */
[----:B------:R-:W-:Y:S01]  /*0540*/  SHF.R.S32.HI R150, RZ, 0x1f, R3 ;  /* 0x0000001fff967819 */ /* 0x000fe20000011403 */
[----:B------:R-:W-:-:S03]  /*0550*/  IMAD R151, R151, UR14, RZ ;  /* 0x0000000e97977c24 */ /* 0x000fc6000f8e02ff */
[----:B------:R-:W-:Y:S01]  /*0560*/  LEA.HI R3, R150, R3, RZ, 0x3 ;  /* 0x0000000396037211 */ /* 0x000fe200078f18ff */
[----:B------:R-:W2:Y:S01]  /*0570*/  LDC.64 R148, c[0x0][0x428] ;  /* 0x00010a00ff947b82 */ /* 0x000ea20000000a00 */
[----:B------:R-:W-:Y:S02]  /*0580*/  SHF.R.S32.HI R150, RZ, 0x1f, R151 ;  /* 0x0000001fff967819 */ /* 0x000fe40000011497 */
[----:B------:R-:W-:Y:S02]  /*0590*/  LEA.HI.SX32 R181, R3, R2, 0x1d ;  /* 0x0000000203b57211 */ /* 0x000fe400078feaff */
[----:B------:R-:W-:-:S04]  /*05a0*/  LEA.HI R151, R150, R151, RZ, 0x3 ;  /* 0x0000009796977211 */ /* 0x000fc800078f18ff */
[----:B------:R-:W-:Y:S02]  /*05b0*/  LEA.HI.SX32 R151, R151, R2, 0x1d ;  /* 0x0000000297977211 */ /* 0x000fe400078feaff */
[----:B------:R-:W3:Y:S01]  /*05c0*/  LDC.64 R2, c[0x0][0x3c0] ;  /* 0x0000f000ff027b82 */ /* 0x000ee20000000a00 */
[----:B------:R-:W-:Y:S02]  /*05d0*/  IADD3 R183, PT, PT, R181, 0x100, RZ ;  /* 0x00000100b5b77810 */ /* 0x000fe40007ffe0ff */
[----:B------:R-:W-:Y:S02]  /*05e0*/  IADD3 R161, PT, PT, R151, 0x100, RZ ;  /* 0x0000010097a17810 */ /* 0x000fe40007ffe0ff */
[C---:B------:R-:W-:Y:S01]  /*05f0*/  IADD3 R185, PT, PT, R181.reuse, 0x200, RZ ;  /* 0x00000200b5b97810 */ /* 0x040fe20007ffe0ff */
[----:B-1----:R-:W-:Y:S01]  /*0600*/  IMAD.WIDE.U32 R172, R181, 0x10, R156 ;  /* 0x00000010b5ac7825 */ /* 0x002fe200078e009c */
[----:B------:R-:W-:-:S03]  /*0610*/  SHF.R.S32.HI R150, RZ, 0x1f, R0 ;  /* 0x0000001fff967819 */ /* 0x000fc60000011400 */
[----:B------:R-:W-:Y:S02]  /*0620*/  IMAD.WIDE.U32 R168, R183, 0x10, R156 ;  /* 0x00000010b7a87825 */ /* 0x000fe400078e009c */
[----:B------:R-:W4:Y:S02]  /*0630*/  LDG.E.128 R172, desc[UR12][R172.64] ;  /* 0x0000000cacac7981 */ /* 0x000f24000c1e1d00 */
[----:B--2---:R-:W-:Y:S02]  /*0640*/  IMAD.WIDE.U32 R160, R161, 0x10, R148 ;  /* 0x00000010a1a07825 */ /* 0x004fe400078e0094 */
[----:B------:R-:W2:Y:S02]  /*0650*/  LDG.E.128 R168, desc[UR12][R168.64] ;  /* 0x0000000ca8a87981 */ /* 0x000ea4000c1e1d00 */
[----:B------:R-:W-:Y:S02]  /*0660*/  IMAD.WIDE.U32 R156, R185, 0x10, R156 ;  /* 0x00000010b99c7825 */ /* 0x000fe400078e009c */
[----:B------:R-:W2:Y:S02]  /*0670*/  LDG.E.128 R160, desc[UR12][R160.64] ;  /* 0x0000000ca0a07981 */ /* 0x000ea4000c1e1d00 */
[C---:B------:R-:W-:Y:S01]  /*0680*/  IMAD.WIDE.U32 R164, R151.reuse, 0x10, R148 ;  /* 0x0000001097a47825 */ /* 0x040fe200078e0094 */
[C---:B---3--:R-:W-:Y:S01]  /*0690*/  LEA R2, P0, R0.reuse, R2, 0x2 ;  /* 0x0000000200027211 */ /* 0x048fe200078010ff */
[----:B------:R-:W3:Y:S03]  /*06a0*/  LDG.E.128 R156, desc[UR12][R156.64] ;  /* 0x0000000c9c9c7981 */ /* 0x000ee6000c1e1d00 */
[----:B------:R-:W-:Y:S01]  /*06b0*/  LEA.HI.X R3, R0, R3, R150, 0x2, P0 ;  /* 0x0000000300037211 */ /* 0x000fe200000f1496 */
[----:B------:R-:W3:Y:S01]  /*06c0*/  LDG.E.128 R164, desc[UR12][R164.64] ;  /* 0x0000000ca4a47981 */ /* 0x000ee2000c1e1d00 */
[----:B------:R-:W-:-:S03]  /*06d0*/  IADD3 R151, PT, PT, R151, 0x200, RZ ;  /* 0x0000020097977810 */ /* 0x000fc60007ffe0ff */
[----:B------:R1:W3:Y:S02]  /*06e0*/  LDG.E R153, desc[UR12][R2.64] ;  /* 0x0000000c02997981 */ /* 0x0002e4000c1e1900 */
[----:B------:R-:W-:-:S06]  /*06f0*/  IMAD.WIDE.U32 R148, R151, 0x10, R148 ;  /* 0x0000001097947825 */ /* 0x000fcc00078e0094 */
[----:B------:R-:W3:Y:S01]  /*0700*/  LDG.E.128 R148, desc[UR12][R148.64] ;  /* 0x0000000c94947981 */ /* 0x000ee2000c1e1d00 */
[----:B------:R-:W-:-:S04]  /*0710*/  UISETP.NE.U32.AND UP0, UPT, UR6, URZ, UPT ;  /* 0x000000ff0600728c */ /* 0x000fc8000bf05070 */
[----:B------:R-:W-:-:S06]  /*0720*/  UISETP.NE.AND.EX UP0, UPT, UR7, URZ, UPT, UP0 ;  /* 0x000000ff0700728c */ /* 0x000fcc000bf05300 */
[----:B------:R-:W-:-:S13]  /*0730*/  PLOP3.LUT P0, PT, PT, PT, UP0, 0x80, 0x8 ;  /* 0x000000000008781c */ /* 0x000fda0003f0f008 */
[----:B------:R-:W1:Y:S08]  /*0740*/  @P0 LDC.64 R154, c[0x0][0x438] ;  /* 0x00010e00ff9a0b82 */ /* 0x000e700000000a00 */
[----:B------:R-:W0:Y:S08]  /*0750*/  @P0 LDC.64 R176, c[0x0][0x438] ;  /* 0x00010e00ffb00b82 */ /* 0x000e300000000a00 */
[----:B------:R-:W0:Y:S01]  /*0760*/  @P0 LDC.64 R178, c[0x0][0x438] ;  /* 0x00010e00ffb20b82 */ /* 0x000e220000000a00 */
[----:B------:R-:W-:Y:S01]  /*0770*/  ISETP.NE.AND P2, PT, RZ, UR11, PT ;  /* 0x0000000bff007c0c */ /* 0x000fe2000bf45270 */
[----:B-1----:R-:W-:-:S05]  /*0780*/  @P0 IMAD.WIDE.U32 R2, R181, 0x10, R154 ;  /* 0x00000010b5020825 */ /* 0x002fca00078e009a */
[----:B------:R-:W5:Y:S01]  /*0790*/  @P0 LDG.E.128 R12, desc[UR12][R2.64] ;  /* 0x0000000c020c0981 */ /* 0x000f62000c1e1d00 */
[----:B0-----:R-:W-:-:S05]  /*07a0*/  @P0 IMAD.WIDE.U32 R154, R183, 0x10, R176 ;  /* 0x00000010b79a0825 */ /* 0x001fca00078e00b0 */
[----:B------:R2:W5:Y:S01]  /*07b0*/  @P0 LDG.E.128 R8, desc[UR12][R154.64] ;  /* 0x0000000c9a080981 */ /* 0x000562000c1e1d00 */
[----:B------:R-:W-:-:S05]  /*07c0*/  @P0 IMAD.WIDE.U32 R176, R185, 0x10, R178 ;  /* 0x00000010b9b00825 */ /* 0x000fca00078e00b2 */
[----:B------:R0:W5:Y:S01]  /*07d0*/  @P0 LDG.E.128 R4, desc[UR12][R176.64] ;  /* 0x0000000cb0040981 */ /* 0x000162000c1e1d00 */
[----:B----4-:R-:W-:Y:S02]  /*07e0*/  PRMT R181, R172, 0x7632, R181 ;  /* 0x00007632acb57816 */ /* 0x010fe400000000b5 */
[----:B------:R-:W-:Y:S02]  /*07f0*/  PRMT R183, R173, 0x7632, R183 ;  /* 0x00007632adb77816 */ /* 0x000fe400000000b7 */
[----:B--2---:R-:W-:Y:S02]  /*0800*/  PRMT R155, R168, 0x7632, R155 ;  /* 0x00007632a89b7816 */ /* 0x004fe4000000009b */
[C---:B------:R-:W-:Y:S02]  /*0810*/  PRMT R154, R162.reuse, 0x7632, R154 ;  /* 0x00007632a29a7816 */ /* 0x040fe4000000009a */
[----:B------:R-:W-:Y:S02]  /*0820*/  SHF.L.U32 R189, R162, 0x10, RZ ;  /* 0x00000010a2bd7819 */ /* 0x000fe400000006ff */
[----:B---3--:R-:W-:-:S02]  /*0830*/  PRMT R162, R157, 0x7632, R162 ;  /* 0x000076329da27816 */ /* 0x008fc400000000a2 */
[----:B------:R-:W-:Y:S02]  /*0840*/  SHF.L.U32 R157, R157, 0x10, RZ ;  /* 0x000000109d9d7819 */ /* 0x000fe400000006ff */
[----:B------:R-:W-:Y:S02]  /*0850*/  PRMT R178, R164, 0x7632, R178 ;  /* 0x00007632a4b27816 */ /* 0x000fe400000000b2 */
[----:B------:R-:W-:Y:S02]  /*0860*/  FSEL R209, R153, RZ, !P2 ;  /* 0x000000ff99d17208 */ /* 0x000fe40005000000 */
[C---:B------:R-:W-:Y:S02]  /*0870*/  PRMT R153, R156.reuse, 0x7632, R153 ;  /* 0x000076329c997816 */ /* 0x040fe40000000099 */
[----:B------:R-:W-:Y:S02]  /*0880*/  SHF.L.U32 R156, R156, 0x10, RZ ;  /* 0x000000109c9c7819 */ /* 0x000fe400000006ff */
[----:B------:R-:W-:-:S02]  /*0890*/  SHF.L.U32 R179, R164, 0x10, RZ ;  /* 0x00000010a4b37819 */ /* 0x000fc400000006ff */
[----:B------:R-:W-:Y:S02]  /*08a0*/  PRMT R185, R174, 0x7632, R185 ;  /* 0x00007632aeb97816 */ /* 0x000fe400000000b9 */
[----:B------:R-:W-:Y:S02]  /*08b0*/  PRMT R188, R175, 0x7632, R188 ;  /* 0x00007632afbc7816 */ /* 0x000fe400000000bc */
[----:B------:R-:W-:Y:S02]  /*08c0*/  PRMT R164, R169, 0x7632, R164 ;  /* 0x00007632a9a47816 */ /* 0x000fe400000000a4 */
[----:B------:R-:W-:Y:S02]  /*08d0*/  PRMT R192, R170, 0x7632, R192 ;  /* 0x00007632aac07816 */ /* 0x000fe400000000c0 */
[----:B------:R-:W-:Y:S02]  /*08e0*/  PRMT R194, R171, 0x7632, R194 ;  /* 0x00007632abc27816 */ /* 0x000fe400000000c2 */
[----:B------:R-:W-:-:S02]  /*08f0*/  PRMT R196, R158, 0x7632, R196 ;  /* 0x000076329ec47816 */ /* 0x000fc400000000c4 */
[----:B------:R-:W-:Y:S01]  /*0900*/  PRMT R197, R159, 0x7632, R197 ;  /* 0x000076329fc57816 */ /* 0x000fe200000000c5 */
[C---:B------:R-:W-:Y:S01]  /*0910*/  FADD.FTZ R207, -R209.reuse, R156 ;  /* 0x0000009cd1cf7221 */ /* 0x040fe20000010100 */
[----:B------:R-:W-:Y:S01]  /*0920*/  SHF.L.U32 R186, R174, 0x10, RZ ;  /* 0x00000010aeba7819 */ /* 0x000fe200000006ff */
[----:B------:R-:W-:Y:S01]  /*0930*/  FADD.FTZ R213, -R209, R157 ;  /* 0x0000009dd1d57221 */ /* 0x000fe20000010100 */
[----:B------:R-:W-:Y:S02]  /*0940*/  SHF.L.U32 R190, R175, 0x10, RZ ;  /* 0x00000010afbe7819 */ /* 0x000fe400000006ff */
[----:B------:R-:W-:Y:S02]  /*0950*/  SHF.L.U32 R195, R171, 0x10, RZ ;  /* 0x00000010abc37819 */ /* 0x000fe400000006ff */
[C---:B------:R-:W-:Y:S02]  /*0960*/  PRMT R180, R160.reuse, 0x7632, R180 ;  /* 0x00007632a0b47816 */ /* 0x040fe400000000b4 */
[----:B------:R-:W-:-:S02]  /*0970*/  SHF.L.U32 R193, R160, 0x10, RZ ;  /* 0x00000010a0c17819 */ /* 0x000fc400000006ff */
[----:B------:R-:W-:Y:S02]  /*0980*/  SHF.L.U32 R159, R159, 0x10, RZ ;  /* 0x000000109f9f7819 */ /* 0x000fe400000006ff */
[C---:B------:R-:W-:Y:S02]  /*0990*/  PRMT R174, R166.reuse, 0x7632, R174 ;  /* 0x00007632a6ae7816 */ /* 0x040fe400000000ae */
[----:B------:R-:W-:Y:S02]  /*09a0*/  SHF.L.U32 R175, R166, 0x10, RZ ;  /* 0x00000010a6af7819 */ /* 0x000fe400000006ff */
[C---:B------:R-:W-:Y:S02]  /*09b0*/  PRMT R160, R161.reuse, 0x7632, R160 ;  /* 0x00007632a1a07816 */ /* 0x040fe400000000a0 */
[----:B------:R-:W-:Y:S02]  /*09c0*/  SHF.L.U32 R191, R161, 0x10, RZ ;  /* 0x00000010a1bf7819 */ /* 0x000fe400000006ff */
        /* <DEDUP_REMOVED lines=20> */
[----:B------:R-:W-:Y:S01]  /*0b10*/  FADD.FTZ R205, -R209, R195 ;  /* 0x000000c3d1cd7221 */ /* 0x000fe20000010100 */
[----:B------:R-:W-:Y:S01]  /*0b20*/  PRMT R172, R167, 0x7632, R172 ;  /* 0x00007632a7ac7816 */ /* 0x000fe200000000ac */
[----:B------:R-:W-:Y:S01]  /*0b30*/  FADD.FTZ R221, -R209, R159 ;  /* 0x0000009fd1dd7221 */ /* 0x000fe20000010100 */
[----:B0-----:R-:W-:Y:S01]  /*0b40*/  PRMT R176, R165, 0x7632, R176 ;  /* 0x00007632a5b07816 */ /* 0x001fe200000000b0 */
[----:B------:R-:W-:Y:S01]  /*0b50*/  FADD.FTZ R181, -R209, R181 ;  /* 0x000000b5d1b57221 */ /* 0x000fe20000010100 */
[----:B------:R-:W-:Y:S01]  /*0b60*/  SHF.L.U32 R177, R165, 0x10, RZ ;  /* 0x00000010a5b17819 */ /* 0x000fe200000006ff */
        /* <DEDUP_REMOVED lines=22> */
[----:B------:R-:W-:Y:S02]  /*0cd0*/  SHF.L.U32 R148, R178, 0x10, RZ ;  /* 0x00000010b2947819 */ /* 0x000fe400000006ff */
[----:B------:R-:W-:Y:S01]  /*0ce0*/  SHF.L.U32 R158, R172, 0x10, RZ ;  /* 0x00000010ac9e7819 */ /* 0x000fe200000006ff */
[----:B-----5:R-:W-:Y:S01]  /*0cf0*/  FMUL.FTZ R172, R212, R181 ;  /* 0x000000b5d4ac7220 */ /* 0x020fe20000410000 */
        /* <DEDUP_REMOVED lines=9> */
[----:B------:R-:W-:Y:S01]  /*0d90*/  FADD.FTZ R89, R89, R148 ;  /* 0x0000009459597221 */ /* 0x000fe20000010000 */
[-C--:B------:R-:W-:Y:S01]  /*0da0*/  FFMA.FTZ R65, R172, R148.reuse, R65 ;  /* 0x00000094ac417223 */ /* 0x080fe20000010041 */
[----:B------:R-:W-:Y:S01]  /*0db0*/  FMUL.FTZ R171, R61, R148 ;  /* 0x000000943dab7220 */ /* 0x000fe20000410000 */
[C---:B------:R-:W-:Y:S01]  /*0dc0*/  PRMT R190, R149.reuse, 0x7632, R190 ;  /* 0x0000763295be7816 */ /* 0x040fe200000000be */
[----:B------:R-:W-:Y:S01]  /*0dd0*/  FADD.FTZ R148, RZ, R164 ;  /* 0x000000a4ff947221 */ /* 0x000fe20000010000 */
[----:B------:R-:W-:Y:S01]  /*0de0*/  SHF.L.U32 R215, R149, 0x10, RZ ;  /* 0x0000001095d77819 */ /* 0x000fe200000006ff */
[C---:B------:R-:W-:Y:S01]  /*0df0*/  FFMA.FTZ R149, R3.reuse, R164, RZ ;  /* 0x000000a403957223 */ /* 0x040fe200000100ff */
[----:B------:R-:W-:Y:S01]  /*0e00*/  FADD.FTZ R88, R88, R179 ;  /* 0x000000b358587221 */ /* 0x000fe20000010000 */
[----:B------:R-:W-:Y:S01]  /*0e10*/  FFMA.FTZ R64, R3, R179, R64 ;  /* 0x000000b303407223 */ /* 0x000fe20000010040 */
[----:B------:R-:W-:Y:S01]  /*0e20*/  FADD.FTZ R92, R92, R175 ;  /* 0x000000af5c5c7221 */ /* 0x000fe20000010000 */
[-C--:B------:R-:W-:Y:S01]  /*0e30*/  FFMA.FTZ R68, R167, R175.reuse, R68 ;  /* 0x000000afa7447223 */ /* 0x080fe20000010044 */
[----:B------:R-:W-:Y:S01]  /*0e40*/  FMUL.FTZ R168, R56, R175 ;  /* 0x000000af38a87220 */ /* 0x000fe20000410000 */
[----:B------:R-:W-:Y:S01]  /*0e50*/  FMUL.FTZ R169, R212, R169 ;  /* 0x000000a9d4a97220 */ /* 0x000fe20000410000 */
[----:B------:R-:W-:Y:S01]  /*0e60*/  FADD.FTZ R93, R93, R156 ;  /* 0x0000009c5d5d7221 */ /* 0x000fe20000010000 */
[-C--:B------:R-:W-:Y:S01]  /*0e70*/  FFMA.FTZ R69, R176, R156.reuse, R69 ;  /* 0x0000009cb0457223 */ /* 0x080fe20000010045 */
[----:B------:R-:W-:Y:S01]  /*0e80*/  FMUL.FTZ R175, R57, R156 ;  /* 0x0000009c39af7220 */ /* 0x000fe20000410000 */
[----:B------:R-:W-:Y:S01]  /*0e90*/  FMUL.FTZ R179, R212, R199 ;  /* 0x000000c7d4b37220 */ /* 0x000fe20000410000 */
[----:B------:R-:W-:Y:S01]  /*0ea0*/  FMUL.FTZ R166, R62, R177 ;  /* 0x000000b13ea67220 */ /* 0x000fe20000410000 */
[----:B------:R-:W-:Y:S01]  /*0eb0*/  SHF.L.U32 R156, R2, 0x10, RZ ;  /* 0x00000010029c7819 */ /* 0x000fe200000006ff */
[----:B------:R-:W-:Y:S01]  /*0ec0*/  FADD.FTZ R199, R148, R171 ;  /* 0x000000ab94c77221 */ /* 0x000fe20000010000 */
[----:B------:R-:W-:Y:S01]  /*0ed0*/  FMUL.FTZ R165, R212, R165 ;  /* 0x000000a5d4a57220 */ /* 0x000fe20000410000 */
        /* <DEDUP_REMOVED lines=8> */
[----:B------:R-:W-:Y:S02]  /*0f60*/  FADD.FTZ R199, R148, R173 ;  /* 0x000000ad94c77221 */ /* 0x000fe40000010000 */
[----:B------:R-:W-:Y:S02]  /*0f70*/  FFMA.FTZ R2, R174, R173, R149 ;  /* 0x000000adae027223 */ /* 0x000fe40000010095 */
[----:B------:R-:W-:Y:S02]  /*0f80*/  FADD.FTZ R148, R199, R168 ;  /* 0x000000a8c7947221 */ /* 0x000fe40000010000 */
[----:B------:R-:W-:Y:S02]  /*0f90*/  FFMA.FTZ R149, R167, R168, R2 ;  /* 0x000000a8a7957223 */ /* 0x000fe40000010002 */
[----:B------:R-:W-:Y:S02]  /*0fa0*/  FADD.FTZ R199, R148, R175 ;  /* 0x000000af94c77221 */ /* 0x000fe40000010000 */
[----:B------:R-:W-:Y:S01]  /*0fb0*/  FFMA.FTZ R2, R176, R175, R149 ;  /* 0x000000afb0027223 */ /* 0x000fe20000010095 */
[----:B------:R-:W-:Y:S01]  /*0fc0*/  FADD.FTZ R90, R90, R177 ;  /* 0x000000b15a5a7221 */ /* 0x000fe20000010000 */
[----:B------:R-:W-:Y:S01]  /*0fd0*/  FFMA.FTZ R66, R165, R177, R66 ;  /* 0x000000b1a5427223 */ /* 0x000fe20000010042 */
[----:B------:R-:W-:Y:S01]  /*0fe0*/  FMUL.FTZ R177, R59, R158 ;  /* 0x0000009e3bb17220 */ /* 0x000fe20000410000 */
        /* <DEDUP_REMOVED lines=27> */
[----:B------:R-:W-:Y:S01]  /*11a0*/  FMUL.FTZ R183, R212, R203 ;  /* 0x000000cbd4b77220 */ /* 0x000fe20000410000 */
[----:B------:R-:W-:Y:S01]  /*11b0*/  FFMA.FTZ R2, R196, R197, R149 ;  /* 0x000000c5c4027223 */ /* 0x000fe20000010095 */
[----:B------:R-:W-:Y:S01]  /*11c0*/  FMUL.FTZ R199, R49, R154 ;  /* 0x0000009a31c77220 */ /* 0x000fe20000410000 */
[----:B------:R-:W-:-:S02]  /*11d0*/  FADD.FTZ R148, R163, R184 ;  /* 0x000000b8a3947221 */ /* 0x000fc40000010000 */
[----:B------:R-:W-:Y:S01]  /*11e0*/  FFMA.FTZ R149, R183, R184, R2 ;  /* 0x000000b8b7957223 */ /* 0x000fe20000010002 */
[----:B------:R-:W-:Y:S01]  /*11f0*/  FMUL.FTZ R200, R212, R161 ;  /* 0x000000a1d4c87220 */ /* 0x000fe20000410000 */
[----:B------:R-:W-:Y:S01]  /*1200*/  FMUL.FTZ R186, R50, R187 ;  /* 0x000000bb32ba7220 */ /* 0x000fe20000410000 */
[----:B------:R-:W-:Y:S01]  /*1210*/  FADD.FTZ R161, R148, R199 ;  /* 0x000000c794a17221 */ /* 0x000fe20000010000 */
[----:B------:R-:W-:Y:S01]  /*1220*/  FMUL.FTZ R185, R212, R205 ;  /* 0x000000cdd4b97220 */ /* 0x000fe20000410000 */
[----:B------:R-:W-:Y:S01]  /*1230*/  FFMA.FTZ R2, R198, R199, R149 ;  /* 0x000000c7c6027223 */ /* 0x000fe20000010095 */
[----:B------:R-:W-:Y:S01]  /*1240*/  FMUL.FTZ R201, R51, R156 ;  /* 0x0000009c33c97220 */ /* 0x000fe20000410000 */
[----:B------:R-:W-:Y:S02]  /*1250*/  FADD.FTZ R148, R161, R186 ;  /* 0x000000baa1947221 */ /* 0x000fe40000010000 */
[C---:B------:R-:W-:Y:S01]  /*1260*/  FFMA.FTZ R149, R185.reuse, R186, R2 ;  /* 0x000000bab9957223 */ /* 0x040fe20000010002 */
[----:B------:R-:W-:Y:S01]  /*1270*/  SHF.L.U32 R162, R162, 0x10, RZ ;  /* 0x00000010a2a27819 */ /* 0x000fe200000006ff */
[----:B------:R-:W-:Y:S01]  /*1280*/  FMUL.FTZ R202, R212, R159 ;  /* 0x0000009fd4ca7220 */ /* 0x000fe20000410000 */
[----:B------:R-:W-:Y:S01]  /*1290*/  FADD.FTZ R102, R102, R187 ;  /* 0x000000bb66667221 */ /* 0x000fe20000010000 */
[----:B------:R-:W-:Y:S01]  /*12a0*/  FFMA.FTZ R78, R185, R187, R78 ;  /* 0x000000bbb94e7223 */ /* 0x000fe2000001004e */
[----:B------:R-:W-:Y:S01]  /*12b0*/  FMUL.FTZ R188, R44, R209 ;  /* 0x000000d12cbc7220 */ /* 0x000fe20000410000 */
[----:B------:R-:W-:Y:S01]  /*12c0*/  FADD.FTZ R159, R148, R201 ;  /* 0x000000c9949f7221 */ /* 0x000fe20000010000 */
[----:B------:R-:W-:Y:S01]  /*12d0*/  FMUL.FTZ R187, R212, R207 ;  /* 0x000000cfd4bb7220 */ /* 0x000fe20000410000 */
[----:B------:R-:W-:Y:S01]  /*12e0*/  FFMA.FTZ R148, R200, R201, R149 ;  /* 0x000000c9c8947223 */ /* 0x000fe20000010095 */
[----:B------:R-:W-:Y:S01]  /*12f0*/  FMUL.FTZ R203, R45, R162 ;  /* 0x000000a22dcb7220 */ /* 0x000fe20000410000 */
[----:B------:R-:W-:-:S02]  /*1300*/  FADD.FTZ R2, R159, R188 ;  /* 0x000000bc9f027221 */ /* 0x000fc40000010000 */
[----:B------:R-:W-:Y:S01]  /*1310*/  FFMA.FTZ R149, R187, R188, R148 ;  /* 0x000000bcbb957223 */ /* 0x000fe20000010094 */
[----:B------:R-:W-:Y:S01]  /*1320*/  FADD.FTZ R95, R95, R158 ;  /* 0x0000009e5f5f7221 */ /* 0x000fe20000010000 */
[----:B------:R-:W-:Y:S01]  /*1330*/  FFMA.FTZ R71, R178, R158, R71 ;  /* 0x0000009eb2477223 */ /* 0x000fe20000010047 */
[----:B------:R-:W-:Y:S01]  /*1340*/  FMUL.FTZ R204, R212, R157 ;  /* 0x0000009dd4cc7220 */ /* 0x000fe20000410000 */
[----:B------:R-:W-:Y:S01]  /*1350*/  FADD.FTZ R100, R100, R189 ;  /* 0x000000bd64647221 */ /* 0x000fe20000010000 */
[----:B------:R-:W-:Y:S01]  /*1360*/  FFMA.FTZ R76, R183, R189, R76 ;  /* 0x000000bdb74c7223 */ /* 0x000fe2000001004c */
[----:B------:R-:W-:Y:S01]  /*1370*/  SHF.L.U32 R158, R190, 0x10, RZ ;  /* 0x00000010be9e7819 */ /* 0x000fe200000006ff */
[----:B------:R-:W-:Y:S01]  /*1380*/  FADD.FTZ R157, R2, R203 ;  /* 0x000000cb029d7221 */ /* 0x000fe20000010000 */
[----:B------:R-:W-:Y:S01]  /*1390*/  FMUL.FTZ R189, R212, R213 ;  /* 0x000000d5d4bd7220 */ /* 0x000fe20000410000 */
[----:B------:R-:W-:Y:S01]  /*13a0*/  FMUL.FTZ R190, R46, R215 ;  /* 0x000000d72ebe7220 */ /* 0x000fe20000410000 */
[----:B------:R-:W-:Y:S01]  /*13b0*/  FFMA.FTZ R2, R202, R203, R149 ;  /* 0x000000cbca027223 */ /* 0x000fe20000010095 */
[----:B------:R-:W-:-:S02]  /*13c0*/  FMUL.FTZ R205, R47, R158 ;  /* 0x0000009e2fcd7220 */ /* 0x000fc40000410000 */
[----:B------:R-:W-:Y:S01]  /*13d0*/  FADD.FTZ R148, R157, R190 ;  /* 0x000000be9d947221 */ /* 0x000fe20000010000 */
[----:B------:R-:W-:Y:S01]  /*13e0*/  FFMA.FTZ R149, R189, R190, R2 ;  /* 0x000000bebd957223 */ /* 0x000fe20000010002 */
[----:B------:R-:W-:Y:S01]  /*13f0*/  FADD.FTZ R98, R98, R191 ;  /* 0x000000bf62627221 */ /* 0x000fe20000010000 */
[----:B------:R-:W-:Y:S01]  /*1400*/  FFMA.FTZ R74, R181, R191, R74 ;  /* 0x000000bfb54a7223 */ /* 0x000fe2000001004a */
[----:B------:R-:W-:Y:S01]  /*1410*/  SHF.L.U32 R208, R192, 0x10, RZ ;  /* 0x00000010c0d07819 */ /* 0x000fe200000006ff */
[C---:B------:R-:W-:Y:S01]  /*1420*/  FMUL.FTZ R206, R212.reuse, R155 ;  /* 0x0000009bd4ce7220 */ /* 0x040fe20000410000 */
        /* <DEDUP_REMOVED lines=14> */
[-C--:B------:R-:W-:Y:S01]  /*1510*/  FFMA.FTZ R86, R193, R151.reuse, R86 ;  /* 0x00000097c1567223 */ /* 0x080fe20000010056 */
        /* <DEDUP_REMOVED lines=30> */
.L_x_2302:
[----:B------:R-:W-:-:S04]  /*1700*/  ISETP.NE.U32.AND P0, PT, RZ, UR6, PT ;  /* 0x00000006ff007c0c */ /* 0x000fc8000bf05070 */
[----:B------:R-:W-:-:S13]  /*1710*/  ISETP.NE.AND.EX P0, PT, RZ, UR7, PT, P0 ;  /* 0x00000007ff007c0c */ /* 0x000fda000bf05300 */
[----:B------:R-:W-:Y:S05]  /*1720*/  @!P0 BRA `(.L_x_2303) ;  /* 0x0000000000348947 */ /* 0x000fea0003800000 */
[----:B0-----:R-:W0:Y:S01]  /*1730*/  LDC.64 R4, c[0x0][0x438] ;  /* 0x00010e00ff047b82 */ /* 0x001e220000000a00 */
        /* <DEDUP_REMOVED lines=12> */
.L_x_2303:
[----:B------:R-:W1:Y:S01]  /*1800*/  SHFL.DOWN PT, R2, R153, 0x10, 0x1f ;  /* 0x0a001f0099027f89 */ /* 0x000e6200000e0000 */
[----:B------:R-:W2:Y:S01]  /*1810*/  LDC R217, c[0x0][0x388] ;  /* 0x0000e200ffd97b82 */ /* 0x000ea20000000800 */
[----:B-----5:R-:W-:Y:S01]  /*1820*/  ISETP.GE.AND P2, PT, R152, 0x1, PT ;  /* 0x000000019800780c */ /* 0x020fe20003f46270 */
[----:B------:R-:W-:Y:S01]  /*1830*/  BSSY.RECONVERGENT B0, `(.L_x_2304) ;  /* 0x0000027000007945 */ /* 0x000fe20003800200 */
[----:B------:R-:W3:Y:S01]  /*1840*/  SHFL.DOWN PT, R149, R156, 0x10, 0x1f ;  /* 0x0a001f009c957f89 */ /* 0x000ee200000e0000 */
[----:B------:R-:W-:Y:S01]  /*1850*/  MOV R213, RZ ;  /* 0x000000ff00d57202 */ /* 0x000fe20000000f00 */
[----:B-1----:R-:W-:Y:S01]  /*1860*/  FADD.FTZ R2, R2, R153 ;  /* 0x0000009902027221 */ /* 0x002fe20000010000 */
[----:B---3--:R-:W-:-:S04]  /*1870*/  FADD.FTZ R149, R149, R156 ;  /* 0x0000009c95957221 */ /* 0x008fc80000010000 */
[----:B------:R-:W1:Y:S04]  /*1880*/  SHFL.DOWN PT, R151, R2, 0x8, 0x1f ;  /* 0x09001f0002977f89 */ /* 0x000e6800000e0000 */
[----:B------:R-:W-:Y:S01]  /*1890*/  @P2 IADD3 R156, PT, PT, R152, -0x1, RZ ;  /* 0xffffffff989c2810 */ /* 0x000fe20007ffe0ff */
[----:B------:R-:W3:Y:S04]  /*18a0*/  SHFL.DOWN PT, R148, R149, 0x8, 0x1f ;  /* 0x09001f0095947f89 */ /* 0x000ee800000e0000 */
[----:B--2---:R-:W-:Y:S02]  /*18b0*/  @P2 IMAD R156, R156, R217, RZ ;  /* 0x000000d99c9c2224 */ /* 0x004fe400078e02ff */
[----:B-1----:R-:W-:-:S02]  /*18c0*/  FADD.FTZ R151, R2, R151 ;  /* 0x0000009702977221 */ /* 0x002fc40000010000 */
[----:B------:R-:W1:Y:S01]  /*18d0*/  S2R R2, SR_TID.X ;  /* 0x0000000000027919 */ /* 0x000e620000002100 */
[----:B---3--:R-:W-:Y:S02]  /*18e0*/  FADD.FTZ R148, R149, R148 ;  /* 0x0000009495947221 */ /* 0x008fe40000010000 */
[----:B------:R-:W2:Y:S04]  /*18f0*/  SHFL.DOWN PT, R150, R151, 0x4, 0x1f ;  /* 0x08801f0097967f89 */ /* 0x000ea800000e0000 */
[----:B------:R-:W3:Y:S01]  /*1900*/  SHFL.DOWN PT, R155, R148, 0x4, 0x1f ;  /* 0x08801f00949b7f89 */ /* 0x000ee200000e0000 */
[----:B--2---:R-:W-:Y:S01]  /*1910*/  FADD.FTZ R150, R151, R150 ;  /* 0x0000009697967221 */ /* 0x004fe20000010000 */
[----:B---3--:R-:W-:-:S04]  /*1920*/  FADD.FTZ R155, R148, R155 ;  /* 0x0000009b949b7221 */ /* 0x008fc80000010000 */
[----:B------:R-:W2:Y:S01]  /*1930*/  SHFL.DOWN PT, R153, R150, 0x2, 0x1f ;  /* 0x08401f0096997f89 */ /* 0x000ea200000e0000 */
[----:B-1----:R-:W-:-:S03]  /*1940*/  LOP3.LUT P3, RZ, R2, 0x1f, RZ, 0xc0, !PT ;  /* 0x0000001f02ff7812 */ /* 0x002fc6000786c0ff */
[----:B------:R-:W1:Y:S01]  /*1950*/  SHFL.DOWN PT, R154, R155, 0x2, 0x1f ;  /* 0x08401f009b9a7f89 */ /* 0x000e6200000e0000 */
[----:B--2---:R-:W-:Y:S02]  /*1960*/  FADD.FTZ R149, R150, R153 ;  /* 0x0000009996957221 */ /* 0x004fe40000010000 */
[----:B------:R-:W2:Y:S01]  /*1970*/  @P2 LDC.64 R152, c[0x0][0x390] ;  /* 0x0000e400ff982b82 */ /* 0x000ea20000000a00 */
[----:B-1----:R-:W-:Y:S02]  /*1980*/  FADD.FTZ R154, R155, R154 ;  /* 0x0000009a9b9a7221 */ /* 0x002fe40000010000 */
[----:B------:R-:W1:Y:S01]  /*1990*/  SHFL.DOWN PT, R148, R149, 0x1, 0x1f ;  /* 0x08201f0095947f89 */ /* 0x000e6200000e0000 */
[----:B------:R-:W-:-:S03]  /*19a0*/  @P2 SHF.R.S32.HI R155, RZ, 0x1f, R156 ;  /* 0x0000001fff9b2819 */ /* 0x000fc6000001149c */
[----:B------:R-:W3:Y:S01]  /*19b0*/  SHFL.DOWN PT, R151, R154, 0x1, 0x1f ;  /* 0x08201f009a977f89 */ /* 0x000ee200000e0000 */
[----:B------:R-:W-:-:S04]  /*19c0*/  @P2 LEA.HI R155, R155, R156, RZ, 0x3 ;  /* 0x0000009c9b9b2211 */ /* 0x000fc800078f18ff */
[----:B------:R-:W-:-:S05]  /*19d0*/  @P2 LEA.HI.SX32 R213, R155, R2, 0x1d ;  /* 0x000000029bd52211 */ /* 0x000fca00078feaff */
[----:B--2---:R-:W-:-:S04]  /*19e0*/  @P2 IMAD.WIDE.U32 R152, R213, 0x10, R152 ;  /* 0x00000010d5982825 */ /* 0x004fc800078e0098 */
[----:B-1----:R-:W-:Y:S01]  /*19f0*/  FADD.FTZ R148, R149, R148 ;  /* 0x0000009495947221 */ /* 0x002fe20000010000 */
[----:B---3--:R-:W-:Y:S01]  /*1a00*/  FADD.FTZ R149, R154, R151 ;  /* 0x000000979a957221 */ /* 0x008fe20000010000 */
[----:B------:R-:W-:Y:S06]  /*1a10*/  @P3 BRA `(.L_x_2305) ;  /* 0x0000000000203947 */ /* 0x000fec0003800000 */
[----:B------:R-:W1:Y:S01]  /*1a20*/  S2UR UR5, SR_CgaCtaId ;  /* 0x00000000000579c3 */ /* 0x000e620000008800 */
[----:B------:R-:W-:Y:S01]  /*1a30*/  UMOV UR4, 0x400 ;  /* 0x0000040000047882 */ /* 0x000fe20000000000 */
[----:B------:R-:W-:-:S04]  /*1a40*/  SHF.R.U32.HI R150, RZ, 0x2, R2 ;  /* 0x00000002ff967819 */ /* 0x000fc80000011602 */
[----:B------:R-:W-:Y:S01]  /*1a50*/  LOP3.LUT R150, R150, 0x38, RZ, 0xc0, !PT ;  /* 0x0000003896967812 */ /* 0x000fe200078ec0ff */
[----:B-1----:R-:W-:-:S04]  /*1a60*/  ULEA UR4, UR5, UR4, 0x18 ;  /* 0x0000000405047291 */ /* 0x002fc8000f8ec0ff */
[----:B------:R-:W-:Y:S02]  /*1a70*/  UIADD3 UR5, UPT, UPT, UR4, 0x6040, URZ ;  /* 0x0000604004057890 */ /* 0x000fe4000fffe0ff */
[----:B------:R-:W-:-:S09]  /*1a80*/  @!UP1 UIADD3 UR5, UPT, UPT, UR4, 0x6000, URZ ;  /* 0x0000600004059890 */ /* 0x000fd2000fffe0ff */
[----:B------:R1:W-:Y:S03]  /*1a90*/  STS.64 [R150+UR5], R148 ;  /* 0x0000009496007988 */ /* 0x0003e60008000a05 */
.L_x_2305:
[----:B------:R-:W-:Y:S05]  /*1aa0*/  BSYNC.RECONVERGENT B0 ;  /* 0x0000000000007941 */ /* 0x000fea0003800200 */
.L_x_2304:
[----:B------:R-:W2:Y:S08]  /*1ab0*/  S2UR UR5, SR_CgaCtaId ;  /* 0x00000000000579c3 */ /* 0x000eb00000008800 */
[----:B------:R-:W-:Y:S06]  /*1ac0*/  BAR.SYNC.DEFER_BLOCKING 0x0 ;  /* 0x0000000000007b1d */ /* 0x000fec0000010000 */
[----:B------:R-:W-:-:S02]  /*1ad0*/  UMOV UR4, 0x400 ;  /* 0x0000040000047882 */ /* 0x000fc40000000000 */
[----:B--2---:R-:W-:Y:S01]  /*1ae0*/  ULEA UR4, UR5, UR4, 0x18 ;  /* 0x0000000405047291 */ /* 0x004fe2000f8ec0ff */
        /* <DEDUP_REMOVED lines=9> */
[----:B-1----:R-:W1:Y:S01]  /*1b80*/  LDS.128 R148, [UR5] ;  /* 0x00000005ff947984 */ /* 0x002e620008000c00 */
[----:B------:R-:W-:Y:S02]  /*1b90*/  UIADD3 UR5, UPT, UPT, UR4, 0x6060, URZ ;  /* 0x0000606004057890 */ /* 0x000fe4000fffe0ff */
[----:B------:R-:W-:Y:S01]  /*1ba0*/  @!UP1 UIADD3 UR5, UPT, UPT, UR4, 0x6020, URZ ;  /* 0x0000602004059890 */ /* 0x000fe2000fffe0ff */
[----:B--2---:R-:W2:Y:S01]  /*1bb0*/  LDS.128 R152, [UR10] ;  /* 0x0000000aff987984 */ /* 0x004ea20008000c00 */
[----:B------:R-:W-:Y:S02]  /*1bc0*/  UIADD3 UR10, UPT, UPT, UR4, 0x6070, URZ ;  /* 0x00006070040a7890 */ /* 0x000fe4000fffe0ff */
[----:B------:R-:W-:-:S05]  /*1bd0*/  @!UP1 UIADD3 UR10, UPT, UPT, UR4, 0x6030, URZ ;  /* 0x00006030040a9890 */ /* 0x000fca000fffe0ff */
[----:B------:R-:W3:Y:S04]  /*1be0*/  LDS.128 R156, [UR5] ;  /* 0x00000005ff9c7984 */ /* 0x000ee80008000c00 */
[----:B------:R-:W4:Y:S01]  /*1bf0*/  LDS.128 R160, [UR10] ;  /* 0x0000000affa07984 */ /* 0x000f220008000c00 */
[----:B-1----:R-:W-:Y:S01]  /*1c00*/  FADD.FTZ R215, RZ, R148 ;  /* 0x00000094ffd77221 */ /* 0x002fe20000010000 */
[----:B------:R-:W-:-:S03]  /*1c10*/  FADD.FTZ R148, RZ, R149 ;  /* 0x00000095ff947221 */ /* 0x000fc60000010000 */
[----:B------:R-:W-:Y:S01]  /*1c20*/  FADD.FTZ R215, R150, R215 ;  /* 0x000000d796d77221 */ /* 0x000fe20000010000 */
[----:B------:R-:W-:Y:S01]  /*1c30*/  FADD.FTZ R148, R151, R148 ;  /* 0x0000009497947221 */ /* 0x000fe20000010000 */
[----:B------:R-:W-:Y:S02]  /*1c40*/  SHF.R.S32.HI R150, RZ, 0x1f, R217 ;  /* 0x0000001fff967819 */ /* 0x000fe400000114d9 */
[----:B--2---:R-:W-:Y:S01]  /*1c50*/  FADD.FTZ R215, R215, R152 ;  /* 0x00000098d7d77221 */ /* 0x004fe20000010000 */
[----:B------:R-:W-:-:S03]  /*1c60*/  FADD.FTZ R148, R148, R153 ;  /* 0x0000009994947221 */ /* 0x000fc60000010000 */
[----:B------:R-:W-:Y:S01]  /*1c70*/  FADD.FTZ R215, R154, R215 ;  /* 0x000000d79ad77221 */ /* 0x000fe20000010000 */
[----:B------:R-:W-:Y:S01]  /*1c80*/  FADD.FTZ R148, R155, R148 ;  /* 0x000000949b947221 */ /* 0x000fe20000010000 */
[----:B------:R-:W-:Y:S02]  /*1c90*/  LEA.HI R155, R150, R217, RZ, 0x3 ;  /* 0x000000d9969b7211 */ /* 0x000fe400078f18ff */
[----:B---3--:R-:W-:Y:S01]  /*1ca0*/  FADD.FTZ R215, R215, R156 ;  /* 0x0000009cd7d77221 */ /* 0x008fe20000010000 */
[----:B------:R-:W-:Y:S01]  /*1cb0*/  FADD.FTZ R148, R148, R157 ;  /* 0x0000009d94947221 */ /* 0x000fe20000010000 */
[----:B------:R-:W-:Y:S02]  /*1cc0*/  LEA.HI.SX32 R155, R155, R2, 0x1d ;  /* 0x000000029b9b7211 */ /* 0x000fe400078feaff */
        /* <DEDUP_REMOVED lines=23> */
[----:B------:R-:W-:Y:S01]  /*1e40*/  FMUL.FTZ R150, R16, R149 ;  /* 0x0000009510967220 */ /* 0x000fe20000410000 */
[----:B------:R-:W-:-:S04]  /*1e50*/  FFMA.FTZ R132, R149, R148, R132 ;  /* 0x0000009495847223 */ /* 0x000fc80000010084 */
[----:B------:R-:W-:-:S04]  /*1e60*/  F2FP.BF16.F32.PACK_AB R150, RZ, R150 ;  /* 0x00000096ff96723e */ /* 0x000fc800000010ff */
[----:B------:R-:W-:-:S07]  /*1e70*/  PRMT R140, R150, 0x7610, R140 ;  /* 0x00007610968c7816 */ /* 0x000fce000000008c */
.L_x_2308:
        /* <DEDUP_REMOVED lines=13> */
.L_x_2309:
        /* <DEDUP_REMOVED lines=12> */
.L_x_2310:
        /* <DEDUP_REMOVED lines=13> */
.L_x_2311:
        /* <DEDUP_REMOVED lines=12> */
.L_x_2312:
        /* <DEDUP_REMOVED lines=13> */
.L_x_2313:
        /* <DEDUP_REMOVED lines=12> */
.L_x_2314:
[----:B------:R-:W-:Y:S05]  /*2330*/  @!P2 BRA `(.L_x_2315) ;  /* 0x00000014001ca947 */ /* 0x000fea0003800000 */
[----:B------:R-:W-:Y:S01]  /*2340*/  FFMA.FTZ R148, R178, R152, R153 ;  /* 0x00000098b2947223 */ /* 0x000fe20000010099 */
[----:B------:R-:W-:-:S03]  /*2350*/  ISETP.GT.AND P1, PT, R211, RZ, PT ;  /* 0x000000ffd300720c */ /* 0x000fc60003f24270 */
        /* <DEDUP_REMOVED lines=11> */
.L_x_2307:
        /* <DEDUP_REMOVED lines=17> */
.L_x_2316:
        /* <DEDUP_REMOVED lines=12> */
.L_x_2317:
        /* <DEDUP_REMOVED lines=11> */
.L_x_2318:
        /* <DEDUP_REMOVED lines=17> */
.L_x_2319:
        /* <DEDUP_REMOVED lines=12> */
.L_x_2320:
        /* <DEDUP_REMOVED lines=12> */
.L_x_2321:
        /* <DEDUP_REMOVED lines=10> */
.L_x_2322:
        /* <DEDUP_REMOVED lines=13> */
.L_x_2306:
        /* <DEDUP_REMOVED lines=8> */
[----:B------:R-:W-:-:S03]  /*2b10*/  SHF.L.U32 R149, R12, 0x10, RZ ;  /* 0x000000100c957819 */ /* 0x000fc600000006ff */
        /* <DEDUP_REMOVED lines=8> */
.L_x_2324:
[----:B------:R-:W-:Y:S05]  /*2ba0*/  @!P2 BRA `(.L_x_2325) ;  /* 0x000000000030a947 */ /* 0x000fea0003800000 */
[----:B------:R-:W-:Y:S01]  /*2bb0*/  PRMT R148, R12, 0x7632, R148 ;  /* 0x000076320c947816 */ /* 0x000fe20000000094 */
[----:B------:R-:W-:-:S03]  /*2bc0*/  @P1 FFMA.FTZ R150, R172, R152, R153 ;  /* 0x00000098ac961223 */ /* 0x000fc60000010099 */
        /* <DEDUP_REMOVED lines=10> */
.L_x_2325:
[----:B------:R-:W-:Y:S05]  /*2c70*/  @!P2 BRA `(.L_x_2326) ;  /* 0x000000000028a947 */ /* 0x000fea0003800000 */
        /* <DEDUP_REMOVED lines=10> */
.L_x_2326:
        /* <DEDUP_REMOVED lines=13> */
.L_x_2327:
        /* <DEDUP_REMOVED lines=11> */
.L_x_2328:
        /* <DEDUP_REMOVED lines=13> */
.L_x_2329:
        /* <DEDUP_REMOVED lines=11> */
.L_x_2330:
[----:B------:R-:W-:Y:S05]  /*3020*/  @!P2 BRA `(.L_x_2315) ;  /* 0x0000000400e0a947 */ /* 0x000fea0003800000 */
[----:B------:R-:W-:Y:S01]  /*3030*/  PRMT R148, R15, 0x7632, R148 ;  /* 0x000076320f947816 */ /* 0x000fe20000000094 */
[----:B------:R-:W-:-:S03]  /*3040*/  @P1 FFMA.FTZ R150, R178, R152, R153 ;  /* 0x00000098b2961223 */ /* 0x000fc60000010099 */
        /* <DEDUP_REMOVED lines=11> */
.L_x_2323:
[----:B------:R-:W-:Y:S01]  /*3100*/  ISETP.GT.AND P3, PT, R211, RZ, PT ;  /* 0x000000ffd300720c */ /* 0x000fe20003f64270 */
[----:B------:R-:W-:Y:S01]  /*3110*/  @P1 FFMA.FTZ R147, R3, R152, R153 ;  /* 0x0000009803931223 */ /* 0x000fe20000010099 */
[----:B------:R-:W-:Y:S02]  /*3120*/  PRMT R144, R12, 0x7632, R144 ;  /* 0x000076320c907816 */ /* 0x000fe40000000090 */
[C---:B------:R-:W-:Y:S01]  /*3130*/  PRMT R146, R13.reuse, 0x7632, R146 ;  /* 0x000076320d927816 */ /* 0x040fe20000000092 */
        /* <DEDUP_REMOVED lines=16> */
[----:B------:R-:W-:Y:S01]  /*3240*/  PRMT R149, R15, 0x7632, R149 ;  /* 0x000076320f957816 */ /* 0x000fe20000000095 */
[----:B------:R-:W-:Y:S01]  /*3250*/  @P3 FADD.FTZ R163, R168, -R163 ;  /* 0x800000a3a8a33221 */ /* 0x000fe20000010000 */
[----:B------:R-:W-:Y:S01]  /*3260*/  SHF.L.U32 R161, R144, 0x10, RZ ;  /* 0x0000001090a17819 */ /* 0x000fe200000006ff */
[-CC-:B------:R-:W-:Y:S01]  /*3270*/  @P3 FFMA.FTZ R144, R176, R152.reuse, R153.reuse ;  /* 0x00000098b0903223 */ /* 0x180fe20000010099 */
[-CC-:B------:R-:W-:Y:S01]  /*3280*/  @P3 FFMA.FTZ R215, R169, R152.reuse, R153.reuse ;  /* 0x00000098a9d73223 */ /* 0x180fe20000010099 */
[----:B------:R-:W-:Y:S01]  /*3290*/  @P3 FFMA.FTZ R146, R178, R152, R153 ;  /* 0x00000098b2923223 */ /* 0x000fe20000010099 */
[C---:B------:R-:W-:Y:S01]  /*32a0*/  @P1 FFMA.FTZ R145, R212.reuse, R148, R145 ;  /* 0x00000094d4911223 */ /* 0x040fe20000010091 */
[----:B------:R-:W-:Y:S01]  /*32b0*/  @P3 FADD.FTZ R144, R175, -R144 ;  /* 0x80000090af903221 */ /* 0x000fe20000010000 */
[C---:B------:R-:W-:Y:S01]  /*32c0*/  @P3 FFMA.FTZ R157, R212.reuse, R150, R157 ;  /* 0x00000096d49d3223 */ /* 0x040fe2000001009d */
[----:B------:R-:W-:Y:S01]  /*32d0*/  SHF.L.U32 R148, R15, 0x10, RZ ;  /* 0x000000100f947819 */ /* 0x000fe200000006ff */
[C---:B------:R-:W-:Y:S01]  /*32e0*/  @P3 FFMA.FTZ R159, R212.reuse, R163, R159 ;  /* 0x000000a3d49f3223 */ /* 0x040fe2000001009f */
[----:B------:R-:W-:Y:S01]  /*32f0*/  SHF.L.U32 R149, R149, 0x10, RZ ;  /* 0x0000001095957819 */ /* 0x000fe200000006ff */
[----:B------:R-:W-:Y:S01]  /*3300*/  @P3 FFMA.FTZ R161, R212, R144, R161 ;  /* 0x00000090d4a13223 */ /* 0x000fe200000100a1 */
[----:B------:R-:W-:Y:S01]  /*3310*/  @P3 FADD.FTZ R215, R170, -R215 ;  /* 0x800000d7aad73221 */ /* 0x000fe20000010000 */
[----:B------:R-:W-:Y:S01]  /*3320*/  @P3 FADD.FTZ R146, R177, -R146 ;  /* 0x80000092b1923221 */ /* 0x000fe20000010000 */
[----:B------:R-:W-:-:S02]  /*3330*/  F2FP.BF16.F32.PACK_AB R150, RZ, R145 ;  /* 0x00000091ff96723e */ /* 0x000fc400000010ff */
[C---:B------:R-:W-:Y:S01]  /*3340*/  @P3 FFMA.FTZ R148, R212.reuse, R215, R148 ;  /* 0x000000d7d4943223 */ /* 0x040fe20000010094 */
[----:B------:R-:W-:Y:S01]  /*3350*/  @P3 FFMA.FTZ R149, R212, R146, R149 ;  /* 0x00000092d4953223 */ /* 0x000fe20000010095 */
        /* <DEDUP_REMOVED lines=12> */
.L_x_2331:
        /* <DEDUP_REMOVED lines=8> */
.L_x_2332:
[----:B------:R-:W-:Y:S05]  /*34a0*/  @!P2 BRA `(.L_x_2333) ;  /* 0x000000000018a947 */ /* 0x000fea0003800000 */
[----:B------:R-:W-:Y:S01]  /*34b0*/  FMUL.FTZ R151, R151, UR16 ;  /* 0x0000001097977c20 */ /* 0x000fe20008410000 */
[----:B-----5:R-:W-:-:S03]  /*34c0*/  SHF.L.U32 R145, R137, 0x10, RZ ;  /* 0x0000001089917819 */ /* 0x020fc600000006ff */
[-C--:B------:R-:W-:Y:S02]  /*34d0*/  FMUL.FTZ R144, R18, R151.reuse ;  /* 0x0000009712907220 */ /* 0x080fe40000410000 */
[----:B------:R-:W-:-:S03]  /*34e0*/  FFMA.FTZ R134, R145, R151, R134 ;  /* 0x0000009791867223 */ /* 0x000fc60000010086 */
[----:B------:R-:W-:-:S04]  /*34f0*/  F2FP.BF16.F32.PACK_AB R144, RZ, R144 ;  /* 0x00000090ff90723e */ /* 0x000fc800000010ff */
[----:B------:R-:W-:-:S07]  /*3500*/  PRMT R141, R144, 0x7610, R141 ;  /* 0x00007610908d7816 */ /* 0x000fce000000008d */
.L_x_2333:
        /* <DEDUP_REMOVED lines=8> */
.L_x_2334:
[----:B------:R-:W-:Y:S05]  /*3590*/  @!P2 BRA `(.L_x_2335) ;  /* 0x000000000018a947 */ /* 0x000fea0003800000 */
[----:B------:R-:W-:Y:S01]  /*35a0*/  FMUL.FTZ R159, R159, UR16 ;  /* 0x000000109f9f7c20 */ /* 0x000fe20008410000 */
[----:B-----5:R-:W-:-:S03]  /*35b0*/  SHF.L.U32 R145, R138, 0x10, RZ ;  /* 0x000000108a917819 */ /* 0x020fc600000006ff */
[-C--:B------:R-:W-:Y:S02]  /*35c0*/  FMUL.FTZ R144, R20, R159.reuse ;  /* 0x0000009f14907220 */ /* 0x080fe40000410000 */
[----:B------:R-:W-:-:S03]  /*35d0*/  FFMA.FTZ R128, R145, R159, R128 ;  /* 0x0000009f91807223 */ /* 0x000fc60000010080 */
[----:B------:R-:W-:-:S04]  /*35e0*/  F2FP.BF16.F32.PACK_AB R144, RZ, R144 ;  /* 0x00000090ff90723e */ /* 0x000fc800000010ff */
[----:B------:R-:W-:-:S07]  /*35f0*/  PRMT R142, R144, 0x7610, R142 ;  /* 0x00007610908e7816 */ /* 0x000fce000000008e */
.L_x_2335:
        /* <DEDUP_REMOVED lines=8> */
.L_x_2336:
[----:B------:R-:W-:Y:S05]  /*3680*/  @!P2 BRA `(.L_x_2337) ;  /* 0x000000000018a947 */ /* 0x000fea0003800000 */
[----:B------:R-:W-:Y:S01]  /*3690*/  FMUL.FTZ R145, R148, UR16 ;  /* 0x0000001094917c20 */ /* 0x000fe20008410000 */
[----:B-----5:R-:W-:-:S03]  /*36a0*/  SHF.L.U32 R147, R139, 0x10, RZ ;  /* 0x000000108b937819 */ /* 0x020fc600000006ff */
[-C--:B------:R-:W-:Y:S02]  /*36b0*/  FMUL.FTZ R144, R22, R145.reuse ;  /* 0x0000009116907220 */ /* 0x080fe40000410000 */
[----:B------:R-:W-:-:S03]  /*36c0*/  FFMA.FTZ R130, R147, R145, R130 ;  /* 0x0000009193827223 */ /* 0x000fc60000010082 */
[----:B------:R-:W-:-:S04]  /*36d0*/  F2FP.BF16.F32.PACK_AB R144, RZ, R144 ;  /* 0x00000090ff90723e */ /* 0x000fc800000010ff */
[----:B------:R-:W-:-:S07]  /*36e0*/  PRMT R143, R144, 0x7610, R143 ;  /* 0x00007610908f7816 */ /* 0x000fce000000008f */
.L_x_2337:
        /* <DEDUP_REMOVED lines=12> */
.L_x_2315:
[----:B------:R-:W-:Y:S01]  /*37b0*/  ISETP.NE.U32.AND P1, PT, RZ, UR4, PT ;  /* 0x00000004ff007c0c */ /* 0x000fe2000bf25070 */
[----:B------:R-:W1:Y:S01]  /*37c0*/  @P2 LDC.64 R148, c[0x0][0x468] ;  /* 0x00011a00ff942b82 */ /* 0x000e620000000a00 */
[----:B------:R-:W-:Y:S02]  /*37d0*/  IADD3 R157, PT, PT, R213, 0x100, RZ ;  /* 0x00000100d59d7810 */ /* 0x000fe40007ffe0ff */
[----:B------:R-:W-:-:S13]  /*37e0*/  ISETP.NE.AND.EX P1, PT, RZ, UR5, PT, P1 ;  /* 0x00000005ff007c0c */ /* 0x000fda000bf25310 */
[----:B------:R-:W2:Y:S01]  /*37f0*/  @P1 LDC.64 R150, c[0x0][0x478] ;  /* 0x00011e00ff961b82 */ /* 0x000ea20000000a00 */
[----:B-1----:R-:W-:-:S04]  /*3800*/  @P2 IMAD.WIDE.U32 R148, R213, 0x10, R148 ;  /* 0x00000010d5942825 */ /* 0x002fc800078e0094 */
[----:B--2---:R-:W-:-:S05]  /*3810*/  @P1 IMAD.WIDE.U32 R150, R155, 0x10, R150 ;  /* 0x000000109b961825 */ /* 0x004fca00078e0096 */
[----:B------:R1:W-:Y:S04]  /*3820*/  @P1 STG.E.128 desc[UR12][R150.64], R144 ;  /* 0x0000009096001986 */ /* 0x0003e8000c101d0c */
[----:B------:R1:W-:Y:S01]  /*3830*/  @P2 STG.E.128 desc[UR12][R148.64], R140 ;  /* 0x0000008c94002986 */ /* 0x0003e2000c101d0c */
[----:B------:R-:W-:Y:S05]  /*3840*/  @!P2 BRA `(.L_x_2338) ;  /* 0x00000000000ca947 */ /* 0x000fea0003800000 */
[----:B-----5:R-:W2:Y:S02]  /*3850*/  LDC.64 R136, c[0x0][0x390] ;  /* 0x0000e400ff887b82 */ /* 0x020ea40000000a00 */
[----:B--2---:R-:W-:-:S06]  /*3860*/  IMAD.WIDE.U32 R136, R157, 0x10, R136 ;  /* 0x000000109d887825 */ /* 0x004fcc00078e0088 */
[----:B------:R-:W5:Y:S02]  /*3870*/  LDG.E.128 R136, desc[UR12][R136.64] ;  /* 0x0000000c88887981 */ /* 0x000f64000c1e1d00 */
.L_x_2338:
[----:B------:R-:W-:Y:S05]  /*3880*/  @!P0 BRA `(.L_x_2339) ;  /* 0x0000000c003c8947 */ /* 0x000fea0003800000 */
[----:B------:R-:W-:Y:S05]  /*3890*/  @!P1 BRA `(.L_x_2340) ;  /* 0x0000000400b09947 */ /* 0x000fea0003800000 */
[----:B------:R-:W-:Y:S02]  /*38a0*/  ISETP.GT.AND P3, PT, R211, RZ, PT ;  /* 0x000000ffd300720c */ /* 0x000fe40003f64270 */
[----:B-1----:R-:W-:Y:S02]  /*38b0*/  PRMT R144, R8, 0x7632, R144 ;  /* 0x0000763208907816 */ /* 0x002fe40000000090 */
[C---:B------:R-:W-:Y:S02]  /*38c0*/  PRMT R146, R9.reuse, 0x7632, R146 ;  /* 0x0000763209927816 */ /* 0x040fe40000000092 */
[----:B------:R-:W-:Y:S02]  /*38d0*/  SHF.L.U32 R151, R144, 0x10, RZ ;  /* 0x0000001090977819 */ /* 0x000fe400000006ff */
[----:B------:R-:W-:Y:S02]  /*38e0*/  SHF.L.U32 R145, R8, 0x10, RZ ;  /* 0x0000001008917819 */ /* 0x000fe400000006ff */
        /* <DEDUP_REMOVED lines=9> */
[----:B------:R-:W-:Y:S01]  /*3980*/  @P3 FFMA.FTZ R163, R183, R152, R153 ;  /* 0x00000098b7a33223 */ /* 0x000fe20000010099 */
[----:B------:R-:W-:Y:S01]  /*3990*/  @P3 FFMA.FTZ R151, R212, R144, R151 ;  /* 0x00000090d4973223 */ /* 0x000fe20000010097 */
[----:B------:R-:W-:Y:S01]  /*39a0*/  PRMT R144, R10, 0x7632, R144 ;  /* 0x000076320a907816 */ /* 0x000fe20000000090 */
[----:B------:R-:W-:Y:S01]  /*39b0*/  @P3 FFMA.FTZ R145, R212, R147, R145 ;  /* 0x00000093d4913223 */ /* 0x000fe20000010091 */
[----:B------:R-:W-:Y:S01]  /*39c0*/  @P3 FADD.FTZ R148, R197, -R148 ;  /* 0x80000094c5943221 */ /* 0x000fe20000010000 */
[----:B------:R-:W-:Y:S01]  /*39d0*/  SHF.L.U32 R147, R10, 0x10, RZ ;  /* 0x000000100a937819 */ /* 0x000fe200000006ff */
[----:B------:R-:W-:Y:S01]  /*39e0*/  @P3 FFMA.FTZ R159, R212, R146, R159 ;  /* 0x00000092d49f3223 */ /* 0x000fe2000001009f */
[----:B------:R-:W-:Y:S01]  /*39f0*/  SHF.L.U32 R215, R144, 0x10, RZ ;  /* 0x0000001090d77819 */ /* 0x000fe200000006ff */
[-C--:B------:R-:W-:Y:S01]  /*3a00*/  @P3 FFMA.FTZ R144, R198, R152.reuse, R153 ;  /* 0x00000098c6903223 */ /* 0x080fe20000010099 */
[----:B------:R-:W-:Y:S01]  /*3a10*/  PRMT R149, R11, 0x7632, R149 ;  /* 0x000076320b957816 */ /* 0x000fe20000000095 */
[----:B------:R-:W-:Y:S01]  /*3a20*/  @P3 FADD.FTZ R163, R184, -R163 ;  /* 0x800000a3b8a33221 */ /* 0x000fe20000010000 */
[-CC-:B------:R-:W-:Y:S01]  /*3a30*/  @P3 FFMA.FTZ R217, R185, R152.reuse, R153.reuse ;  /* 0x00000098b9d93223 */ /* 0x180fe20000010099 */
[----:B------:R-:W-:Y:S01]  /*3a40*/  @P3 FADD.FTZ R144, R199, -R144 ;  /* 0x80000090c7903221 */ /* 0x000fe20000010000 */
[----:B------:R-:W-:Y:S01]  /*3a50*/  @P3 FFMA.FTZ R146, R200, R152, R153 ;  /* 0x00000098c8923223 */ /* 0x000fe20000010099 */
        /* <DEDUP_REMOVED lines=22> */
.L_x_2341:
        /* <DEDUP_REMOVED lines=8> */
.L_x_2342:
[----:B------:R-:W-:Y:S05]  /*3c40*/  @!P2 BRA `(.L_x_2343) ;  /* 0x000000000018a947 */ /* 0x000fea0003800000 */
[----:B------:R-:W-:Y:S01]  /*3c50*/  FMUL.FTZ R159, R159, UR16 ;  /* 0x000000109f9f7c20 */ /* 0x000fe20008410000 */
[----:B-----5:R-:W-:-:S03]  /*3c60*/  SHF.L.U32 R145, R137, 0x10, RZ ;  /* 0x0000001089917819 */ /* 0x020fc600000006ff */
[-C--:B------:R-:W-:Y:S02]  /*3c70*/  FMUL.FTZ R144, R26, R159.reuse ;  /* 0x0000009f1a907220 */ /* 0x080fe40000410000 */
[----:B------:R-:W-:-:S03]  /*3c80*/  FFMA.FTZ R126, R145, R159, R126 ;  /* 0x0000009f917e7223 */ /* 0x000fc6000001007e */
[----:B------:R-:W-:-:S04]  /*3c90*/  F2FP.BF16.F32.PACK_AB R144, RZ, R144 ;  /* 0x00000090ff90723e */ /* 0x000fc800000010ff */
[----:B------:R-:W-:-:S07]  /*3ca0*/  PRMT R141, R144, 0x7610, R141 ;  /* 0x00007610908d7816 */ /* 0x000fce000000008d */
.L_x_2343:
        /* <DEDUP_REMOVED lines=8> */
.L_x_2344:
[----:B------:R-:W-:Y:S05]  /*3d30*/  @!P2 BRA `(.L_x_2345) ;  /* 0x000000000018a947 */ /* 0x000fea0003800000 */
[----:B------:R-:W-:Y:S01]  /*3d40*/  FMUL.FTZ R147, R147, UR16 ;  /* 0x0000001093937c20 */ /* 0x000fe20008410000 */
[----:B-----5:R-:W-:-:S03]  /*3d50*/  SHF.L.U32 R145, R138, 0x10, RZ ;  /* 0x000000108a917819 */ /* 0x020fc600000006ff */
[-C--:B------:R-:W-:Y:S02]  /*3d60*/  FMUL.FTZ R144, R28, R147.reuse ;  /* 0x000000931c907220 */ /* 0x080fe40000410000 */
[----:B------:R-:W-:-:S03]  /*3d70*/  FFMA.FTZ R120, R145, R147, R120 ;  /* 0x0000009391787223 */ /* 0x000fc60000010078 */
[----:B------:R-:W-:-:S04]  /*3d80*/  F2FP.BF16.F32.PACK_AB R144, RZ, R144 ;  /* 0x00000090ff90723e */ /* 0x000fc800000010ff */
[----:B------:R-:W-:-:S07]  /*3d90*/  PRMT R142, R144, 0x7610, R142 ;  /* 0x00007610908e7816 */ /* 0x000fce000000008e */
.L_x_2345:
        /* <DEDUP_REMOVED lines=8> */
.L_x_2346:
[----:B------:R-:W-:Y:S05]  /*3e20*/  @!P2 BRA `(.L_x_2347) ;  /* 0x000000000018a947 */ /* 0x000fea0003800000 */
[----:B------:R-:W-:Y:S01]  /*3e30*/  FMUL.FTZ R145, R148, UR16 ;  /* 0x0000001094917c20 */ /* 0x000fe20008410000 */
[----:B-----5:R-:W-:-:S03]  /*3e40*/  SHF.L.U32 R147, R139, 0x10, RZ ;  /* 0x000000108b937819 */ /* 0x020fc600000006ff */
[-C--:B------:R-:W-:Y:S02]  /*3e50*/  FMUL.FTZ R144, R30, R145.reuse ;  /* 0x000000911e907220 */ /* 0x080fe40000410000 */
[----:B------:R-:W-:-:S03]  /*3e60*/  FFMA.FTZ R122, R147, R145, R122 ;  /* 0x00000091937a7223 */ /* 0x000fc6000001007a */
[----:B------:R-:W-:-:S04]  /*3e70*/  F2FP.BF16.F32.PACK_AB R144, RZ, R144 ;  /* 0x00000090ff90723e */ /* 0x000fc800000010ff */
[----:B------:R-:W-:-:S07]  /*3e80*/  PRMT R143, R144, 0x7610, R143 ;  /* 0x00007610908f7816 */ /* 0x000fce000000008f */
.L_x_2347:
        /* <DEDUP_REMOVED lines=13> */
.L_x_2340:
[----:B------:R-:W-:Y:S01]  /*3f60*/  ISETP.GT.AND P3, PT, R211, RZ, PT ;  /* 0x000000ffd300720c */ /* 0x000fe20003f64270 */
[----:B------:R-:W-:-:S12]  /*3f70*/  @!P2 BRA `(.L_x_2349) ;  /* 0x000000000028a947 */ /* 0x000fd80003800000 */
[----:B-1----:R-:W-:Y:S01]  /*3f80*/  @P3 FFMA.FTZ R151, R179, R152, R153 ;  /* 0x00000098b3973223 */ /* 0x002fe20000010099 */
        /* <DEDUP_REMOVED lines=9> */
.L_x_2349:
[----:B------:R-:W-:Y:S05]  /*4020*/  @!P2 BRA `(.L_x_2350) ;  /* 0x000000000030a947 */ /* 0x000fea0003800000 */
[----:B-1----:R-:W-:Y:S01]  /*4030*/  PRMT R148, R8, 0x7632, R148 ;  /* 0x0000763208947816 */ /* 0x002fe20000000094 */
        /* <DEDUP_REMOVED lines=11> */
.L_x_2350:
[----:B------:R-:W-:Y:S05]  /*40f0*/  @!P2 BRA `(.L_x_2351) ;  /* 0x000000000028a947 */ /* 0x000fea0003800000 */
        /* <DEDUP_REMOVED lines=10> */
.L_x_2351:
        /* <DEDUP_REMOVED lines=13> */
.L_x_2352:
        /* <DEDUP_REMOVED lines=11> */
.L_x_2353:
        /* <DEDUP_REMOVED lines=13> */
.L_x_2354:
        /* <DEDUP_REMOVED lines=11> */
.L_x_2355:
[----:B------:R-:W-:Y:S05]  /*44a0*/  @!P2 BRA `(.L_x_2348) ;  /* 0x0000000c0068a947 */ /* 0x000fea0003800000 */
[----:B-1----:R-:W-:Y:S01]  /*44b0*/  PRMT R148, R11, 0x7632, R148 ;  /* 0x000076320b947816 */ /* 0x002fe20000000094 */
        /* <DEDUP_REMOVED lines=12> */
.L_x_2339:
[----:B------:R-:W-:Y:S05]  /*4580*/  @!P1 BRA `(.L_x_2356) ;  /* 0x0000000400a09947 */ /* 0x000fea0003800000 */
[-CC-:B-1----:R-:W-:Y:S01]  /*4590*/  FFMA.FTZ R145, R179, R152.reuse, R153.reuse ;  /* 0x00000098b3917223 */ /* 0x182fe20000010099 */
        /* <DEDUP_REMOVED lines=16> */
.L_x_2357:
        /* <DEDUP_REMOVED lines=12> */
.L_x_2358:
        /* <DEDUP_REMOVED lines=11> */
.L_x_2359:
        /* <DEDUP_REMOVED lines=17> */
.L_x_2360:
        /* <DEDUP_REMOVED lines=12> */
.L_x_2361:
        /* <DEDUP_REMOVED lines=12> */
.L_x_2362:
        /* <DEDUP_REMOVED lines=10> */
.L_x_2363:
        /* <DEDUP_REMOVED lines=13> */
.L_x_2356:
[----:B------:R-:W-:Y:S05]  /*4c10*/  @!P2 BRA `(.L_x_2364) ;  /* 0x00000000002ca947 */ /* 0x000fea0003800000 */
[----:B-1----:R-:W-:Y:S01]  /*4c20*/  FFMA.FTZ R149, R179, R152, R153 ;  /* 0x00000098b3957223 */ /* 0x002fe20000010099 */
        /* <DEDUP_REMOVED lines=10> */
.L_x_2364:
[----:B------:R-:W-:Y:S05]  /*4cd0*/  @!P2 BRA `(.L_x_2365) ;  /* 0x000000000030a947 */ /* 0x000fea0003800000 */
[----:B-1----:R-:W-:Y:S01]  /*4ce0*/  FFMA.FTZ R148, R194, R152, R153 ;  /* 0x00000098c2947223 */ /* 0x002fe20000010099 */
        /* <DEDUP_REMOVED lines=11> */
.L_x_2365:
        /* <DEDUP_REMOVED lines=12> */
.L_x_2366:
        /* <DEDUP_REMOVED lines=13> */
.L_x_2367:
        /* <DEDUP_REMOVED lines=12> */
.L_x_2368:
        /* <DEDUP_REMOVED lines=13> */
.L_x_2369:
        /* <DEDUP_REMOVED lines=12> */
.L_x_2370:
        /* <DEDUP_REMOVED lines=13> */
.L_x_2348:
[----:B-1----:R-:W1:Y:S01]  /*5250*/  @P1 LDC.64 R150, c[0x0][0x478] ;  /* 0x00011e00ff961b82 */ /* 0x002e620000000a00 */
[----:B------:R-:W-:Y:S02]  /*5260*/  @P1 IADD3 R159, PT, PT, R155, 0x100, RZ ;  /* 0x000001009b9f1810 */ /* 0x000fe40007ffe0ff */
[----:B------:R-:W-:-:S05]  /*5270*/  IADD3 R213, PT, PT, R213, 0x200, RZ ;  /* 0x00000200d5d57810 */ /* 0x000fca0007ffe0ff */
[----:B------:R-:W2:Y:S01]  /*5280*/  @P2 LDC.64 R148, c[0x0][0x468] ;  /* 0x00011a00ff942b82 */ /* 0x000ea20000000a00 */
[----:B-1----:R-:W-:-:S05]  /*5290*/  @P1 IMAD.WIDE.U32 R150, R159, 0x10, R150 ;  /* 0x000000109f961825 */ /* 0x002fca00078e0096 */
[----:B------:R1:W-:Y:S01]  /*52a0*/  @P1 STG.E.128 desc[UR12][R150.64], R144 ;  /* 0x0000009096001986 */ /* 0x0003e2000c101d0c */
[----:B--2---:R-:W-:-:S05]  /*52b0*/  @P2 IMAD.WIDE.U32 R148, R157, 0x10, R148 ;  /* 0x000000109d942825 */ /* 0x004fca00078e0094 */
[----:B------:R1:W-:Y:S01]  /*52c0*/  @P2 STG.E.128 desc[UR12][R148.64], R140 ;  /* 0x0000008c94002986 */ /* 0x0003e2000c101d0c */
[----:B------:R-:W-:Y:S05]  /*52d0*/  @!P2 BRA `(.L_x_2371) ;  /* 0x00000000000ca947 */ /* 0x000fea0003800000 */
[----:B-----5:R-:W2:Y:S02]  /*52e0*/  LDC.64 R136, c[0x0][0x390] ;  /* 0x0000e400ff887b82 */ /* 0x020ea40000000a00 */
[----:B--2---:R-:W-:-:S06]  /*52f0*/  IMAD.WIDE.U32 R136, R213, 0x10, R136 ;  /* 0x00000010d5887825 */ /* 0x004fcc00078e0088 */
[----:B------:R-:W5:Y:S02]  /*5300*/  LDG.E.128 R136, desc[UR12][R136.64] ;  /* 0x0000000c88887981 */ /* 0x000f64000c1e1d00 */
.L_x_2371:
[----:B-1---5:R-:W-:Y:S02]  /*5310*/  PRMT R148, R139, 0x7632, R148 ;  /* 0x000076328b947816 */ /* 0x022fe40000000094 */
[----:B------:R-:W-:Y:S02]  /*5320*/  PRMT R149, R138, 0x7632, R149 ;  /* 0x000076328a957816 */ /* 0x000fe40000000095 */
[----:B------:R-:W-:Y:S02]  /*5330*/  PRMT R150, R137, 0x7632, R150 ;  /* 0x0000763289967816 */ /* 0x000fe40000000096 */
[----:B------:R-:W-:Y:S01]  /*5340*/  PRMT R151, R136, 0x7632, R151 ;  /* 0x0000763288977816 */ /* 0x000fe20000000097 */
[----:B------:R-:W-:Y:S06]  /*5350*/  @!P0 BRA `(.L_x_2372) ;  /* 0x0000000c002c8947 */ /* 0x000fec0003800000 */
[----:B------:R-:W-:Y:S05]  /*5360*/  @!P1 BRA `(.L_x_2373) ;  /* 0x0000000400a09947 */ /* 0x000fea0003800000 */
[----:B------:R-:W-:Y:S02]  /*5370*/  ISETP.GT.AND P0, PT, R211, RZ, PT ;  /* 0x000000ffd300720c */ /* 0x000fe40003f04270 */
[C---:B------:R-:W-:Y:S02]  /*5380*/  PRMT R144, R4.reuse, 0x7632, R144 ;  /* 0x0000763204907816 */ /* 0x040fe40000000090 */
[----:B------:R-:W-:Y:S02]  /*5390*/  SHF.L.U32 R147, R4, 0x10, RZ ;  /* 0x0000001004937819 */ /* 0x000fe400000006ff */
[C---:B------:R-:W-:Y:S02]  /*53a0*/  SHF.L.U32 R151, R5.reuse, 0x10, RZ ;  /* 0x0000001005977819 */ /* 0x040fe400000006ff */
[----:B------:R-:W-:Y:S02]  /*53b0*/  SHF.L.U32 R149, R144, 0x10, RZ ;  /* 0x0000001090957819 */ /* 0x000fe400000006ff */
[----:B------:R-:W-:-:S03]  /*53c0*/  PRMT R148, R5, 0x7632, R148 ;  /* 0x0000763205947816 */ /* 0x000fc60000000094 */
[-CC-:B------:R-:W-:Y:S01]  /*53d0*/  @P0 FFMA.FTZ R145, R187, R152.reuse, R153.reuse ;  /* 0x00000098bb910223 */ /* 0x180fe20000010099 */
[-CC-:B------:R-:W-:Y:S01]  /*53e0*/  @P0 FFMA.FTZ R157, R189, R152.reuse, R153.reuse ;  /* 0x00000098bd9d0223 */ /* 0x180fe20000010099 */
[-CC-:B------:R-:W-:Y:S01]  /*53f0*/  @P0 FFMA.FTZ R150, R204, R152.reuse, R153.reuse ;  /* 0x00000098cc960223 */ /* 0x180fe20000010099 */
[-C--:B------:R-:W-:Y:S01]  /*5400*/  @P0 FFMA.FTZ R146, R202, R152.reuse, R153 ;  /* 0x00000098ca920223 */ /* 0x080fe20000010099 */
[----:B------:R-:W-:Y:S01]  /*5410*/  @P0 FADD.FTZ R145, R188, -R145 ;  /* 0x80000091bc910221 */ /* 0x000fe20000010000 */
[----:B------:R-:W-:Y:S01]  /*5420*/  @P0 FADD.FTZ R144, R190, -R157 ;  /* 0x8000009dbe900221 */ /* 0x000fe20000010000 */
[-CC-:B------:R-:W-:Y:S01]  /*5430*/  @P0 FFMA.FTZ R159, R191, R152.reuse, R153.reuse ;  /* 0x00000098bf9f0223 */ /* 0x180fe20000010099 */
[-CC-:B------:R-:W-:Y:S01]  /*5440*/  @P0 FFMA.FTZ R154, R206, R152.reuse, R153.reuse ;  /* 0x00000098ce9a0223 */ /* 0x180fe20000010099 */
[-CC-:B------:R-:W-:Y:S01]  /*5450*/  @P0 FFMA.FTZ R161, R193, R152.reuse, R153.reuse ;  /* 0x00000098c1a10223 */ /* 0x180fe20000010099 */
[----:B------:R-:W-:Y:S01]  /*5460*/  @P0 FFMA.FTZ R156, R210, R152, R153 ;  /* 0x00000098d29c0223 */ /* 0x000fe20000010099 */
[----:B------:R-:W-:Y:S01]  /*5470*/  SHF.L.U32 R148, R148, 0x10, RZ ;  /* 0x0000001094947819 */ /* 0x000fe200000006ff */
[C---:B------:R-:W-:Y:S01]  /*5480*/  @P0 FFMA.FTZ R147, R212.reuse, R145, R147 ;  /* 0x00000091d4930223 */ /* 0x040fe20000010093 */
[----:B------:R-:W-:Y:S01]  /*5490*/  @P0 FFMA.FTZ R151, R212, R144, R151 ;  /* 0x00000090d4970223 */ /* 0x000fe20000010097 */
[----:B------:R-:W-:Y:S01]  /*54a0*/  @P0 FADD.FTZ R153, R205, -R150 ;  /* 0x80000096cd990221 */ /* 0x000fe20000010000 */
[----:B------:R-:W-:Y:S01]  /*54b0*/  PRMT R144, R6, 0x7632, R144 ;  /* 0x0000763206907816 */ /* 0x000fe20000000090 */
        /* <DEDUP_REMOVED lines=13> */
[----:B------:R-:W-:Y:S01]  /*5590*/  F2FP.BF16.F32.PACK_AB R154, RZ, R147 ;  /* 0x00000093ff9a723e */ /* 0x000fe200000010ff */
[C---:B------:R-:W-:Y:S01]  /*55a0*/  @P0 FFMA.FTZ R153, R212.reuse, R159, R153 ;  /* 0x0000009fd4990223 */ /* 0x040fe20000010099 */
[C---:B------:R-:W-:Y:S01]  /*55b0*/  @P0 FFMA.FTZ R157, R212.reuse, R144, R157 ;  /* 0x00000090d49d0223 */ /* 0x040fe2000001009d */
[----:B------:R-:W-:Y:S01]  /*55c0*/  @P0 FFMA.FTZ R152, R212, R161, R152 ;  /* 0x000000a1d4980223 */ /* 0x000fe20000010098 */
[----:B------:R-:W-:-:S02]  /*55d0*/  F2FP.BF16.F32.PACK_AB R156, RZ, R149 ;  /* 0x00000095ff9c723e */ /* 0x000fc400000010ff */
        /* <DEDUP_REMOVED lines=8> */
.L_x_2374:
        /* <DEDUP_REMOVED lines=8> */
.L_x_2375:
[----:B------:R-:W-:Y:S05]  /*56e0*/  @!P2 BRA `(.L_x_2376) ;  /* 0x000000000018a947 */ /* 0x000fea0003800000 */
[----:B------:R-:W-:Y:S01]  /*56f0*/  FMUL.FTZ R151, R151, UR16 ;  /* 0x0000001097977c20 */ /* 0x000fe20008410000 */
[----:B------:R-:W-:-:S03]  /*5700*/  SHF.L.U32 R147, R137, 0x10, RZ ;  /* 0x0000001089937819 */ /* 0x000fc600000006ff */
[-C--:B------:R-:W-:Y:S02]  /*5710*/  FMUL.FTZ R144, R34, R151.reuse ;  /* 0x0000009722907220 */ /* 0x080fe40000410000 */
[----:B------:R-:W-:-:S03]  /*5720*/  FFMA.FTZ R118, R147, R151, R118 ;  /* 0x0000009793767223 */ /* 0x000fc60000010076 */
[----:B------:R-:W-:-:S04]  /*5730*/  F2FP.BF16.F32.PACK_AB R144, RZ, R144 ;  /* 0x00000090ff90723e */ /* 0x000fc800000010ff */
[----:B------:R-:W-:-:S07]  /*5740*/  PRMT R141, R144, 0x7610, R141 ;  /* 0x00007610908d7816 */ /* 0x000fce000000008d */
.L_x_2376:
        /* <DEDUP_REMOVED lines=8> */
.L_x_2377:
[----:B------:R-:W-:Y:S05]  /*57d0*/  @!P2 BRA `(.L_x_2378) ;  /* 0x000000000018a947 */ /* 0x000fea0003800000 */
[----:B------:R-:W-:Y:S01]  /*57e0*/  FMUL.FTZ R147, R153, UR16 ;  /* 0x0000001099937c20 */ /* 0x000fe20008410000 */
[----:B------:R-:W-:-:S03]  /*57f0*/  SHF.L.U32 R149, R138, 0x10, RZ ;  /* 0x000000108a957819 */ /* 0x000fc600000006ff */
[-C--:B------:R-:W-:Y:S02]  /*5800*/  FMUL.FTZ R144, R36, R147.reuse ;  /* 0x0000009324907220 */ /* 0x080fe40000410000 */
[----:B------:R-:W-:-:S03]  /*5810*/  FFMA.FTZ R112, R149, R147, R112 ;  /* 0x0000009395707223 */ /* 0x000fc60000010070 */
[----:B------:R-:W-:-:S04]  /*5820*/  F2FP.BF16.F32.PACK_AB R144, RZ, R144 ;  /* 0x00000090ff90723e */ /* 0x000fc800000010ff */
[----:B------:R-:W-:-:S07]  /*5830*/  PRMT R142, R144, 0x7610, R142 ;  /* 0x00007610908e7816 */ /* 0x000fce000000008e */
.L_x_2378:
        /* <DEDUP_REMOVED lines=8> */
.L_x_2379:
[----:B------:R-:W-:Y:S05]  /*58c0*/  @!P2 BRA `(.L_x_2380) ;  /* 0x000000000018a947 */ /* 0x000fea0003800000 */
[----:B------:R-:W-:Y:S01]  /*58d0*/  FMUL.FTZ R147, R157, UR16 ;  /* 0x000000109d937c20 */ /* 0x000fe20008410000 */
[----:B------:R-:W-:-:S03]  /*58e0*/  SHF.L.U32 R149, R139, 0x10, RZ ;  /* 0x000000108b957819 */ /* 0x000fc600000006ff */
[-C--:B------:R-:W-:Y:S02]  /*58f0*/  FMUL.FTZ R144, R38, R147.reuse ;  /* 0x0000009326907220 */ /* 0x080fe40000410000 */
[----:B------:R-:W-:-:S03]  /*5900*/  FFMA.FTZ R114, R149, R147, R114 ;  /* 0x0000009395727223 */ /* 0x000fc60000010072 */
[----:B------:R-:W-:-:S04]  /*5910*/  F2FP.BF16.F32.PACK_AB R144, RZ, R144 ;  /* 0x00000090ff90723e */ /* 0x000fc800000010ff */
[----:B------:R-:W-:-:S07]  /*5920*/  PRMT R143, R144, 0x7610, R143 ;  /* 0x00007610908f7816 */ /* 0x000fce000000008f */
.L_x_2380:
        /* <DEDUP_REMOVED lines=12> */
.L_x_2373:
[----:B------:R-:W-:Y:S01]  /*59f0*/  ISETP.GT.AND P0, PT, R211, RZ, PT ;  /* 0x000000ffd300720c */ /* 0x000fe20003f04270 */
[----:B------:R-:W-:-:S12]  /*5a00*/  @!P2 BRA `(.L_x_2382) ;  /* 0x000000000028a947 */ /* 0x000fd80003800000 */
[----:B------:R-:W-:Y:S01]  /*5a10*/  @P0 FFMA.FTZ R151, R187, R152, R153 ;  /* 0x00000098bb970223 */ /* 0x000fe20000010099 */
[----:B------:R-:W-:-:S03]  /*5a20*/  SHF.L.U32 R149, R4, 0x10, RZ ;  /* 0x0000001004957819 */ /* 0x000fc600000006ff */
        /* <DEDUP_REMOVED lines=8> */
.L_x_2382:
        /* <DEDUP_REMOVED lines=13> */
.L_x_2383:
[----:B------:R-:W-:Y:S05]  /*5b80*/  @!P2 BRA `(.L_x_2384) ;  /* 0x000000000028a947 */ /* 0x000fea0003800000 */
        /* <DEDUP_REMOVED lines=10> */
.L_x_2384:
        /* <DEDUP_REMOVED lines=13> */
.L_x_2385:
        /* <DEDUP_REMOVED lines=11> */
.L_x_2386:
        /* <DEDUP_REMOVED lines=13> */
.L_x_2387:
        /* <DEDUP_REMOVED lines=11> */
.L_x_2388:
[----:B------:R-:W-:Y:S05]  /*5f30*/  @!P2 BRA `(.L_x_2381) ;  /* 0x0000000c0030a947 */ /* 0x000fea0003800000 */
[----:B------:R-:W-:Y:S01]  /*5f40*/  PRMT R148, R7, 0x7632, R148 ;  /* 0x0000763207947816 */ /* 0x000fe20000000094 */
[----:B------:R-:W-:-:S03]  /*5f50*/  @P0 FFMA.FTZ R152, R210, R152, R153 ;  /* 0x00000098d2980223 */ /* 0x000fc60000010099 */
        /* <DEDUP_REMOVED lines=11> */
.L_x_2372:
[----:B------:R-:W-:Y:S05]  /*6010*/  @!P1 BRA `(.L_x_2389) ;  /* 0x0000000400789947 */ /* 0x000fea0003800000 */
        /* <DEDUP_REMOVED lines=34> */
.L_x_2390:
[----:B------:R-:W-:Y:S05]  /*6240*/  @!P2 BRA `(.L_x_2391) ;  /* 0x000000000018a947 */ /* 0x000fea0003800000 */
[----:B------:R-:W-:Y:S01]  /*6250*/  FMUL.FTZ R144, R157, UR16 ;  /* 0x000000109d907c20 */ /* 0x000fe20008410000 */
[----:B------:R-:W-:-:S03]  /*6260*/  SHF.L.U32 R151, R151, 0x10, RZ ;  /* 0x0000001097977819 */ /* 0x000fc600000006ff */
[----:B------:R-:W-:Y:S02]  /*6270*/  FMUL.FTZ R145, R33, R144 ;  /* 0x0000009021917220 */ /* 0x000fe40000410000 */
[----:B------:R-:W-:-:S03]  /*6280*/  FFMA.FTZ R117, R144, R151, R117 ;  /* 0x0000009790757223 */ /* 0x000fc60000010075 */
[----:B------:R-:W-:-:S04]  /*6290*/  F2FP.BF16.F32.PACK_AB R145, RZ, R145 ;  /* 0x00000091ff91723e */ /* 0x000fc800000010ff */
[----:B------:R-:W-:-:S07]  /*62a0*/  PRMT R140, R140, 0x5410, R145 ;  /* 0x000054108c8c7816 */ /* 0x000fce0000000091 */
.L_x_2391:
        /* <DEDUP_REMOVED lines=9> */
.L_x_2392:
[----:B------:R-:W-:Y:S05]  /*6340*/  @!P2 BRA `(.L_x_2393) ;  /* 0x000000000018a947 */ /* 0x000fea0003800000 */
[----:B------:R-:W-:Y:S01]  /*6350*/  FMUL.FTZ R144, R147, UR16 ;  /* 0x0000001093907c20 */ /* 0x000fe20008410000 */
[----:B------:R-:W-:-:S03]  /*6360*/  SHF.L.U32 R150, R150, 0x10, RZ ;  /* 0x0000001096967819 */ /* 0x000fc600000006ff */
[----:B------:R-:W-:Y:S02]  /*6370*/  FMUL.FTZ R145, R35, R144 ;  /* 0x0000009023917220 */ /* 0x000fe40000410000 */
[----:B------:R-:W-:-:S03]  /*6380*/  FFMA.FTZ R119, R144, R150, R119 ;  /* 0x0000009690777223 */ /* 0x000fc60000010077 */
[----:B------:R-:W-:-:S04]  /*6390*/  F2FP.BF16.F32.PACK_AB R145, RZ, R145 ;  /* 0x00000091ff91723e */ /* 0x000fc800000010ff */
[----:B------:R-:W-:-:S07]  /*63a0*/  PRMT R141, R141, 0x5410, R145 ;  /* 0x000054108d8d7816 */ /* 0x000fce0000000091 */
.L_x_2393:
        /* <DEDUP_REMOVED lines=9> */
.L_x_2394:
[----:B------:R-:W-:Y:S05]  /*6440*/  @!P2 BRA `(.L_x_2395) ;  /* 0x000000000018a947 */ /* 0x000fea0003800000 */
[----:B------:R-:W-:Y:S01]  /*6450*/  FMUL.FTZ R144, R153, UR16 ;  /* 0x0000001099907c20 */ /* 0x000fe20008410000 */
[----:B------:R-:W-:-:S03]  /*6460*/  SHF.L.U32 R149, R149, 0x10, RZ ;  /* 0x0000001095957819 */ /* 0x000fc600000006ff */
[----:B------:R-:W-:Y:S02]  /*6470*/  FMUL.FTZ R145, R37, R144 ;  /* 0x0000009025917220 */ /* 0x000fe40000410000 */
[----:B------:R-:W-:-:S03]  /*6480*/  FFMA.FTZ R113, R144, R149, R113 ;  /* 0x0000009590717223 */ /* 0x000fc60000010071 */
[----:B------:R-:W-:-:S04]  /*6490*/  F2FP.BF16.F32.PACK_AB R145, RZ, R145 ;  /* 0x00000091ff91723e */ /* 0x000fc800000010ff */
[----:B------:R-:W-:-:S07]  /*64a0*/  PRMT R142, R142, 0x5410, R145 ;  /* 0x000054108e8e7816 */ /* 0x000fce0000000091 */
.L_x_2395:
        /* <DEDUP_REMOVED lines=11> */
.L_x_2396:
        /* <DEDUP_REMOVED lines=10> */
.L_x_2389:
        /* <DEDUP_REMOVED lines=12> */
.L_x_2397:
        /* <DEDUP_REMOVED lines=12> */
.L_x_2398:
        /* <DEDUP_REMOVED lines=12> */
.L_x_2399:
        /* <DEDUP_REMOVED lines=12> */
.L_x_2400:
        /* <DEDUP_REMOVED lines=12> */
.L_x_2401:
        /* <DEDUP_REMOVED lines=12> */
.L_x_2402:
        /* <DEDUP_REMOVED lines=12> */
.L_x_2403:
[----:B------:R-:W-:Y:S05]  /*6b40*/  @!P2 BRA `(.L_x_2381) ;  /* 0x00000000002ca947 */ /* 0x000fea0003800000 */
[----:B------:R-:W-:Y:S01]  /*6b50*/  FFMA.FTZ R152, R210, R152, R153 ;  /* 0x00000098d2987223 */ /* 0x000fe20000010099 */
[----:B------:R-:W-:-:S03]  /*6b60*/  ISETP.GT.AND P0, PT, R211, RZ, PT ;  /* 0x000000ffd300720c */ /* 0x000fc60003f04270 */
        /* <DEDUP_REMOVED lines=9> */
.L_x_2381:
        /* <DEDUP_REMOVED lines=12> */
.L_x_2301:
[----:B------:R-:W1:Y:S08]  /*6cc0*/  S2UR UR4, SR_CTAID.X ;  /* 0x00000000000479c3 */ /* 0x000e700000002500 */
[----:B------:R-:W1:Y:S08]  /*6cd0*/  LDC R3, c[0x0][0x388] ;  /* 0x0000e200ff037b82 */ /* 0x000e700000000800 */
[----:B0-----:R-:W0:Y:S08]  /*6ce0*/  LDC.64 R4, c[0x0][0x440] ;  /* 0x00011000ff047b82 */ /* 0x001e300000000a00 */
[----:B------:R-:W2:Y:S08]  /*6cf0*/  LDC.64 R6, c[0x0][0x448] ;  /* 0x00011200ff067b82 */ /* 0x000eb00000000a00 */
[----:B------:R-:W3:Y:S01]  /*6d00*/  LDC.64 R8, c[0x0][0x460] ;  /* 0x00011800ff087b82 */ /* 0x000ee20000000a00 */
[----:B-1----:R-:W-:-:S05]  /*6d10*/  IMAD R3, R3, UR4, RZ ;  /* 0x0000000403037c24 */ /* 0x002fca000f8e02ff */
[----:B------:R-:W-:-:S05]  /*6d20*/  LEA.HI R11, R3, R2, RZ, 0x1d ;  /* 0x00000002030b7211 */ /* 0x000fca00078fe8ff */
[----:B0-----:R-:W-:-:S04]  /*6d30*/  IMAD.WIDE.U32 R2, R11, 0x20, R4 ;  /* 0x000000200b027825 */ /* 0x001fc800078e0004 */
[C---:B--2---:R-:W-:Y:S01]  /*6d40*/  IMAD.WIDE.U32 R4, R11.reuse, 0x20, R6 ;  /* 0x000000200b047825 */ /* 0x044fe200078e0006 */
[----:B------:R-:W-:Y:S04]  /*6d50*/  STG.E.128 desc[UR12][R2.64], R88 ;  /* 0x0000005802007986 */ /* 0x000fe8000c101d0c */
[----:B------:R-:W-:Y:S01]  /*6d60*/  STG.E.128 desc[UR12][R2.64+0x10], R92 ;  /* 0x0000105c02007986 */ /* 0x000fe2000c101d0c */
        /* <DEDUP_REMOVED lines=18> */
.L_x_2405:
        /* <DEDUP_REMOVED lines=15> */
.L_x_10701:


//--------------------- .text._ZN10layer_norm13ln_bwd_kernelINS_13Kernel_traitsIf13__nv_bfloat16S2_S2_fjLj6144ELj1ELj1ELj8ELj16ENS_18Kernel_traits_baseILj6144EfS2_S2_S2_fjLj256EEEEELb1ELb0ELb0ELb0EEEvNS_9BwdParamsE --------------------------
	.section	.text._ZN10layer_norm13ln_bwd_kernelINS_13Kernel_traitsIf13__nv_bfloat16S2_S2_fjLj6144ELj1ELj1ELj8ELj16ENS_18Kernel_traits_baseILj6144EfS2_S2_S2_fjLj256EEEEELb1ELb0ELb0ELb0EEEvNS_9BwdParamsE,"ax",@progbits
	.align	128
        .global         _ZN10layer_norm13ln_bwd_kernelINS_13Kernel_traitsIf13__nv_bfloat16S2_S2_fjLj6144ELj1ELj1ELj8ELj16ENS_18Kernel_traits_baseILj6144EfS2_S2_S2_fjLj256EEEEELb1ELb0ELb0ELb0EEEvNS_9BwdParamsE
        .type           _ZN10layer_norm13ln_bwd_kernelINS_13Kernel_traitsIf13__nv_bfloat16S2_S2_fjLj6144ELj1ELj1ELj8ELj16ENS_18Kernel_traits_baseILj6144EfS2_S2_S2_fjLj256EEEEELb1ELb0ELb0ELb0EEEvNS_9BwdParamsE,@function
        .size           _ZN10layer_norm13ln_bwd_kernelINS_13Kernel_traitsIf13__nv_bfloat16S2_S2_fjLj6144ELj1ELj1ELj8ELj16ENS_18Kernel_traits_baseILj6144EfS2_S2_S2_fjLj256EEEEELb1ELb0ELb0ELb0EEEvNS_9BwdParamsE,(.L_x_10702 - _ZN10layer_norm13ln_bwd_kernelINS_13Kernel_traitsIf13__nv_bfloat16S2_S2_fjLj6144ELj1ELj1ELj8ELj16ENS_18Kernel_traits_baseILj6144EfS2_S2_S2_fjLj256EEEEELb1ELb0ELb0ELb0EEEvNS_9BwdParamsE)
        .other          _ZN10layer_norm13ln_bwd_kernelINS_13Kernel_traitsIf13__nv_bfloat16S2_S2_fjLj6144ELj1ELj1ELj8ELj16ENS_18Kernel_traits_baseILj6144EfS2_S2_S2_fjLj256EEEEELb1ELb0ELb0ELb0EEEvNS_9BwdParamsE,@"STO_CUDA_ENTRY STV_DEFAULT"
_ZN10layer_norm13ln_bwd_kernelINS_13Kernel_traitsIf13__nv_bfloat16S2_S2_fjLj6144ELj1ELj1ELj8ELj16ENS_18Kernel_traits_baseILj6144EfS2_S2_S2_fjLj256EEEEELb1ELb0ELb0ELb0EEEvNS_9BwdParamsE:
.text._ZN10layer_norm13ln_bwd_kernelINS_13Kernel_traitsIf13__nv_bfloat16S2_S2_fjLj6144ELj1ELj1ELj8ELj16ENS_18Kernel_traits_baseILj6144EfS2_S2_S2_fjLj256EEEEELb1ELb0ELb0ELb0EEEvNS_9BwdParamsE:
        /* <DEDUP_REMOVED lines=89> */
.L_x_2437:
        /* <DEDUP_REMOVED lines=39> */
[----:B---3--:R-:W-:Y:S02]  /*0800*/  SHF.L.U32 R117, R94, 0x10, RZ ;  /* 0x000000105e757819 */ /* 0x008fe400000006ff */
[----:B------:R-:W-:Y:S02]  /*0810*/  PRMT R3, R92, 0x7632, R3 ;  /* 0x000076325c037816 */ /* 0x000fe40000000003 */
[C---:B------:R-:W-:Y:S02]  /*0820*/  PRMT R113, R93.reuse, 0x7632, R113 ;  /* 0x000076325d717816 */ /* 0x040fe40000000071 */
[----:B------:R-:W-:Y:S02]  /*0830*/  SHF.L.U32 R115, R93, 0x10, RZ ;  /* 0x000000105d737819 */ /* 0x000fe400000006ff */
[C---:B------:R-:W-:Y:S02]  /*0840*/  PRMT R116, R95.reuse, 0x7632, R116 ;  /* 0x000076325f747816 */ /* 0x040fe40000000074 */
[----:B------:R-:W-:-:S02]  /*0850*/  SHF.L.U32 R121, R95, 0x10, RZ ;  /* 0x000000105f797819 */ /* 0x000fc400000006ff */
[----:B------:R-:W-:Y:S02]  /*0860*/  SHF.L.U32 R101, R92, 0x10, RZ ;  /* 0x000000105c657819 */ /* 0x000fe400000006ff */
[C---:B----4-:R-:W-:Y:S02]  /*0870*/  PRMT R93, R96.reuse, 0x7632, R93 ;  /* 0x00007632605d7816 */ /* 0x050fe4000000005d */
[----:B------:R-:W-:Y:S02]  /*0880*/  SHF.L.U32 R95, R96, 0x10, RZ ;  /* 0x00000010605f7819 */ /* 0x000fe400000006ff */
[C---:B0-----:R-:W-:Y:S02]  /*0890*/  PRMT R102, R98.reuse, 0x7632, R102 ;  /* 0x0000763262667816 */ /* 0x041fe40000000066 */
[----:B------:R-:W-:Y:S01]  /*08a0*/  SHF.L.U32 R119, R98, 0x10, RZ ;  /* 0x0000001062777819 */ /* 0x000fe200000006ff */
[----:B------:R-:W-:Y:S01]  /*08b0*/  FADD.FTZ R98, -R100, R117 ;  /* 0x0000007564627221 */ /* 0x000fe20000010100 */
[----:B------:R-:W-:-:S02]  /*08c0*/  PRMT R96, R97, 0x7632, R96 ;  /* 0x0000763261607816 */ /* 0x000fc40000000060 */
[----:B------:R-:W-:Y:S02]  /*08d0*/  SHF.L.U32 R103, R97, 0x10, RZ ;  /* 0x0000001061677819 */ /* 0x000fe400000006ff */
[----:B------:R-:W-:Y:S02]  /*08e0*/  PRMT R122, R99, 0x7632, R122 ;  /* 0x00007632637a7816 */ /* 0x000fe4000000007a */
[----:B------:R-:W-:Y:S02]  /*08f0*/  SHF.L.U32 R97, R3, 0x10, RZ ;  /* 0x0000001003617819 */ /* 0x000fe400000006ff */
[----:B------:R-:W-:Y:S01]  /*0900*/  PRMT R114, R94, 0x7632, R114 ;  /* 0x000076325e727816 */ /* 0x000fe20000000072 */
[C---:B------:R-:W-:Y:S01]  /*0910*/  FADD.FTZ R94, -R100.reuse, R115 ;  /* 0x00000073645e7221 */ /* 0x040fe20000010100 */
[----:B------:R-:W-:Y:S01]  /*0920*/  FADD.FTZ R92, -R100, R101 ;  /* 0x00000065645c7221 */ /* 0x000fe20000010100 */
[C---:B-----5:R-:W-:Y:S01]  /*0930*/  FMUL.FTZ R115, R159.reuse, R98 ;  /* 0x000000629f737220 */ /* 0x060fe20000410000 */
[----:B------:R-:W-:Y:S01]  /*0940*/  SHF.L.U32 R98, R122, 0x10, RZ ;  /* 0x000000107a627819 */ /* 0x000fe200000006ff */
[----:B------:R-:W-:Y:S01]  /*0950*/  FADD.FTZ R122, -R100, R97 ;  /* 0x00000061647a7221 */ /* 0x000fe20000010100 */
[----:B------:R-:W-:Y:S01]  /*0960*/  FMUL.FTZ R3, R159, R92 ;  /* 0x0000005c9f037220 */ /* 0x000fe20000410000 */
[----:B------:R-:W-:-:S02]  /*0970*/  SHF.L.U32 R92, R93, 0x10, RZ ;  /* 0x000000105d5c7819 */ /* 0x000fc400000006ff */
[----:B------:R-:W-:Y:S01]  /*0980*/  SHF.L.U32 R101, R114, 0x10, RZ ;  /* 0x0000001072657819 */ /* 0x000fe200000006ff */
[----:B------:R-:W-:Y:S01]  /*0990*/  FMUL.FTZ R122, R159, R122 ;  /* 0x0000007a9f7a7220 */ /* 0x000fe20000410000 */
[----:B------:R-:W-:Y:S01]  /*09a0*/  FMUL.FTZ R114, R76, R95 ;  /* 0x0000005f4c727220 */ /* 0x000fe20000410000 */
[----:B------:R-:W-:Y:S01]  /*09b0*/  FADD.FTZ R24, R24, R119 ;  /* 0x0000007718187221 */ /* 0x000fe20000010000 */
[-C--:B------:R-:W-:Y:S01]  /*09c0*/  FFMA.FTZ R48, R115, R119.reuse, R48 ;  /* 0x0000007773307223 */ /* 0x080fe20000010030 */
[----:B------:R-:W-:Y:S01]  /*09d0*/  FMUL.FTZ R118, R72, R119 ;  /* 0x0000007748767220 */ /* 0x000fe20000410000 */
[----:B------:R-:W-:Y:S01]  /*09e0*/  SHF.L.U32 R123, R99, 0x10, RZ ;  /* 0x00000010637b7819 */ /* 0x000fe200000006ff */
[----:B------:R-:W-:Y:S01]  /*09f0*/  FADD.FTZ R29, R29, R92 ;  /* 0x0000005c1d1d7221 */ /* 0x000fe20000010000 */
[-C--:B------:R-:W-:Y:S01]  /*0a00*/  FFMA.FTZ R53, R122, R92.reuse, R53 ;  /* 0x0000005c7a357223 */ /* 0x080fe20000010035 */
[----:B------:R-:W-:Y:S01]  /*0a10*/  FMUL.FTZ R119, R77, R92 ;  /* 0x0000005c4d777220 */ /* 0x000fe20000410000 */
[----:B------:R-:W-:Y:S01]  /*0a20*/  SHF.L.U32 R99, R113, 0x10, RZ ;  /* 0x0000001071637819 */ /* 0x000fe200000006ff */
[----:B------:R-:W-:Y:S01]  /*0a30*/  FADD.FTZ R92, RZ, R114 ;  /* 0x00000072ff5c7221 */ /* 0x000fe20000010000 */
[C---:B------:R-:W-:Y:S01]  /*0a40*/  FFMA.FTZ R93, R3.reuse, R114, RZ ;  /* 0x00000072035d7223 */ /* 0x040fe200000100ff */
[----:B------:R-:W-:Y:S01]  /*0a50*/  FADD.FTZ R120, -R100, R121 ;  /* 0x0000007964787221 */ /* 0x000fe20000010100 */
[----:B------:R-:W-:Y:S01]  /*0a60*/  SHF.L.U32 R121, R116, 0x10, RZ ;  /* 0x0000001074797819 */ /* 0x000fe200000006ff */
[----:B------:R-:W-:Y:S01]  /*0a70*/  FADD.FTZ R28, R28, R95 ;  /* 0x0000005f1c1c7221 */ /* 0x000fe20000010000 */
[----:B------:R-:W-:Y:S01]  /*0a80*/  FFMA.FTZ R52, R3, R95, R52 ;  /* 0x0000005f03347223 */ /* 0x000fe20000010034 */
[----:B------:R-:W-:Y:S01]  /*0a90*/  SHF.L.U32 R96, R96, 0x10, RZ ;  /* 0x0000001060607819 */ /* 0x000fe200000006ff */
[----:B------:R-:W-:Y:S01]  /*0aa0*/  FADD.FTZ R95, R92, R119 ;  /* 0x000000775c5f7221 */ /* 0x000fe20000010000 */
[----:B------:R-:W-:Y:S01]  /*0ab0*/  FMUL.FTZ R113, R159, R94 ;  /* 0x0000005e9f717220 */ /* 0x000fe20000410000 */
[----:B------:R-:W-:Y:S01]  /*0ac0*/  FMUL.FTZ R116, R78, R103 ;  /* 0x000000674e747220 */ /* 0x000fe20000410000 */
[----:B------:R-:W-:Y:S01]  /*0ad0*/  FADD.FTZ R124, -R100, R99 ;  /* 0x00000063647c7221 */ /* 0x000fe20000010100 */
        /* <DEDUP_REMOVED lines=12> */
[-C--:B------:R-:W-:Y:S01]  /*0ba0*/  FFMA.FTZ R50, R117, R123.reuse, R50 ;  /* 0x0000007b75327223 */ /* 0x080fe20000010032 */
[----:B------:R-:W-:Y:S01]  /*0bb0*/  FMUL.FTZ R120, R74, R123 ;  /* 0x0000007b4a787220 */ /* 0x000fe20000410000 */
[----:B------:R-:W-:Y:S01]  /*0bc0*/  FMUL.FTZ R126, R159, R126 ;  /* 0x0000007e9f7e7220 */ /* 0x000fe20000410000 */
[----:B------:R-:W-:Y:S01]  /*0bd0*/  FMUL.FTZ R123, R73, R102 ;  /* 0x00000066497b7220 */ /* 0x000fe20000410000 */
        /* <DEDUP_REMOVED lines=19> */
.L_x_2408:
[----:B----4-:R-:W-:Y:S05]  /*0d10*/  BSYNC.RECONVERGENT B0 ;  /* 0x0000000000007941 */ /* 0x010fea0003800200 */
.L_x_2407:
        /* <DEDUP_REMOVED lines=16> */
[----:B------:R-:W-:Y:S02]  /*0e20*/  IADD3 R103, PT, PT, R103, 0x100, RZ ;  /* 0x0000010067677810 */ /* 0x000fe40007ffe0ff */
[----:B---3--:R-:W-:Y:S02]  /*0e30*/  SHF.L.U32 R133, R93, 0x10, RZ ;  /* 0x000000105d857819 */ /* 0x008fe400000006ff */
[----:B------:R-:W-:Y:S02]  /*0e40*/  SHF.L.U32 R141, R95, 0x10, RZ ;  /* 0x000000105f8d7819 */ /* 0x000fe400000006ff */
[C---:B------:R-:W-:Y:S02]  /*0e50*/  PRMT R127, R92.reuse, 0x7632, R127 ;  /* 0x000076325c7f7816 */ /* 0x040fe4000000007f */
[----:B------:R-:W-:Y:S02]  /*0e60*/  SHF.L.U32 R129, R92, 0x10, RZ ;  /* 0x000000105c817819 */ /* 0x000fe400000006ff */
[----:B------:R-:W-:-:S02]  /*0e70*/  PRMT R134, R94, 0x7632, R134 ;  /* 0x000076325e867816 */ /* 0x000fc40000000086 */
[----:B------:R-:W-:Y:S02]  /*0e80*/  SHF.L.U32 R137, R94, 0x10, RZ ;  /* 0x000000105e897819 */ /* 0x000fe400000006ff */
[----:B------:R-:W-:Y:S02]  /*0e90*/  PRMT R132, R93, 0x7632, R132 ;  /* 0x000076325d847816 */ /* 0x000fe40000000084 */
[----:B------:R-:W-:Y:S02]  /*0ea0*/  PRMT R94, R95, 0x7632, R94 ;  /* 0x000076325f5e7816 */ /* 0x000fe4000000005e */
[C---:B----4-:R-:W-:Y:S02]  /*0eb0*/  PRMT R93, R96.reuse, 0x7632, R93 ;  /* 0x00007632605d7816 */ /* 0x050fe4000000005d */
[----:B------:R-:W-:Y:S01]  /*0ec0*/  SHF.L.U32 R95, R96, 0x10, RZ ;  /* 0x00000010605f7819 */ /* 0x000fe200000006ff */
[C---:B------:R-:W-:Y:S01]  /*0ed0*/  FADD.FTZ R96, -R100.reuse, R133 ;  /* 0x0000008564607221 */ /* 0x040fe20000010100 */
[C---:B0-----:R-:W-:Y:S01]  /*0ee0*/  PRMT R131, R97.reuse, 0x7632, R131 ;  /* 0x0000763261837816 */ /* 0x041fe20000000083 */
[C---:B------:R-:W-:Y:S01]  /*0ef0*/  FADD.FTZ R138, -R100.reuse, R141 ;  /* 0x0000008d648a7221 */ /* 0x040fe20000010100 */
[----:B------:R-:W-:Y:S01]  /*0f00*/  SHF.L.U32 R135, R97, 0x10, RZ ;  /* 0x0000001061877819 */ /* 0x000fe200000006ff */
[----:B------:R-:W-:Y:S01]  /*0f10*/  FADD.FTZ R92, -R100, R129 ;  /* 0x00000081645c7221 */ /* 0x000fe20000010100 */
[----:B------:R-:W-:Y:S01]  /*0f20*/  SHF.L.U32 R97, R127, 0x10, RZ ;  /* 0x000000107f617819 */ /* 0x000fe200000006ff */
[----:B-----5:R-:W-:Y:S01]  /*0f30*/  FMUL.FTZ R129, R159, R96 ;  /* 0x000000609f817220 */ /* 0x020fe20000410000 */
[----:B------:R-:W-:Y:S01]  /*0f40*/  SHF.L.U32 R141, R94, 0x10, RZ ;  /* 0x000000105e8d7819 */ /* 0x000fe200000006ff */
[----:B------:R-:W-:Y:S01]  /*0f50*/  FMUL.FTZ R130, R68, R95 ;  /* 0x0000005f44827220 */ /* 0x000fe20000410000 */
        /* <DEDUP_REMOVED lines=8> */
[-C--:B------:R-:W-:Y:S01]  /*0fe0*/  FFMA.FTZ R46, R129, R135.reuse, R46 ;  /* 0x00000087812e7223 */ /* 0x080fe2000001002e */
[----:B------:R-:W-:Y:S01]  /*0ff0*/  FMUL.FTZ R132, R70, R135 ;  /* 0x0000008746847220 */ /* 0x000fe20000410000 */
[----:B------:R-:W-:Y:S01]  /*1000*/  FADD.FTZ R92, R101, R130 ;  /* 0x00000082655c7221 */ /* 0x000fe20000010000 */
[----:B------:R-:W-:Y:S01]  /*1010*/  FMUL.FTZ R135, R69, R94 ;  /* 0x0000005e45877220 */ /* 0x000fe20000410000 */
[C---:B------:R-:W-:Y:S01]  /*1020*/  PRMT R136, R98.reuse, 0x7632, R136 ;  /* 0x0000763262887816 */ /* 0x040fe20000000088 */
[----:B------:R-:W-:Y:S01]  /*1030*/  FMUL.FTZ R138, R159, R138 ;  /* 0x0000008a9f8a7220 */ /* 0x000fe20000410000 */
[----:B------:R-:W-:Y:S01]  /*1040*/  SHF.L.U32 R139, R98, 0x10, RZ ;  /* 0x00000010628b7819 */ /* 0x000fe200000006ff */
[C---:B------:R-:W-:Y:S01]  /*1050*/  FFMA.FTZ R93, R127.reuse, R130, R102 ;  /* 0x000000827f5d7223 */ /* 0x040fe20000010066 */
[----:B------:R-:W-:Y:S01]  /*1060*/  FADD.FTZ R98, -R100, R137 ;  /* 0x0000008964627221 */ /* 0x000fe20000010100 */
[----:B------:R-:W-:Y:S01]  /*1070*/  SHF.L.U32 R137, R134, 0x10, RZ ;  /* 0x0000001086897819 */ /* 0x000fe200000006ff */
[----:B------:R-:W-:Y:S01]  /*1080*/  FADD.FTZ R20, R20, R95 ;  /* 0x0000005f14147221 */ /* 0x000fe20000010000 */
[----:B------:R-:W-:Y:S01]  /*1090*/  FFMA.FTZ R44, R127, R95, R44 ;  /* 0x0000005f7f2c7223 */ /* 0x000fe2000001002c */
[----:B------:R-:W-:Y:S01]  /*10a0*/  SHF.L.U32 R96, R131, 0x10, RZ ;  /* 0x0000001083607819 */ /* 0x000fe200000006ff */
[----:B------:R-:W-:Y:S01]  /*10b0*/  FADD.FTZ R95, R92, R135 ;  /* 0x000000875c5f7221 */ /* 0x000fe20000010000 */
[----:B------:R-:W-:Y:S01]  /*10c0*/  SHF.L.U32 R162, R140, 0x10, RZ ;  /* 0x000000108ca27819 */ /* 0x000fe200000006ff */
        /* <DEDUP_REMOVED lines=38> */
.L_x_2410:
[----:B------:R-:W-:Y:S05]  /*1330*/  BSYNC.RECONVERGENT B0 ;  /* 0x0000000000007941 */ /* 0x000fea0003800200 */
.L_x_2409:
        /* <DEDUP_REMOVED lines=16> */
[C---:B---3--:R-:W-:Y:S02]  /*1440*/  PRMT R145, R93.reuse, 0x7632, R145 ;  /* 0x000076325d917816 */ /* 0x048fe40000000091 */
[----:B------:R-:W-:Y:S02]  /*1450*/  SHF.L.U32 R93, R93, 0x10, RZ ;  /* 0x000000105d5d7819 */ /* 0x000fe400000006ff */
[C---:B------:R-:W-:Y:S02]  /*1460*/  PRMT R149, R94.reuse, 0x7632, R149 ;  /* 0x000076325e957816 */ /* 0x040fe40000000095 */
[----:B------:R-:W-:Y:S02]  /*1470*/  SHF.L.U32 R151, R94, 0x10, RZ ;  /* 0x000000105e977819 */ /* 0x000fe400000006ff */
[----:B------:R-:W-:Y:S01]  /*1480*/  PRMT R94, R95, 0x7632, R94 ;  /* 0x000076325f5e7816 */ /* 0x000fe2000000005e */
[----:B------:R-:W-:Y:S01]  /*1490*/  FADD.FTZ R148, -R100, R93 ;  /* 0x0000005d64947221 */ /* 0x000fe20000010100 */
[----:B------:R-:W-:-:S02]  /*14a0*/  SHF.L.U32 R143, R92, 0x10, RZ ;  /* 0x000000105c8f7819 */ /* 0x000fc400000006ff */
[----:B------:R-:W-:Y:S02]  /*14b0*/  SHF.L.U32 R95, R95, 0x10, RZ ;  /* 0x000000105f5f7819 */ /* 0x000fe400000006ff */
[----:B------:R-:W-:Y:S02]  /*14c0*/  SHF.L.U32 R93, R94, 0x10, RZ ;  /* 0x000000105e5d7819 */ /* 0x000fe400000006ff */
[----:B------:R-:W-:Y:S01]  /*14d0*/  PRMT R103, R92, 0x7632, R103 ;  /* 0x000076325c677816 */ /* 0x000fe20000000067 */
[C---:B------:R-:W-:Y:S01]  /*14e0*/  FADD.FTZ R92, -R100.reuse, R143 ;  /* 0x0000008f645c7221 */ /* 0x040fe20000010100 */
[C---:B------:R-:W-:Y:S01]  /*14f0*/  FADD.FTZ R154, -R100.reuse, R95 ;  /* 0x0000005f649a7221 */ /* 0x040fe20000010100 */
[--C-:B------:R-:W-:Y:S01]  /*1500*/  FADD.FTZ R160, -R100, R93.reuse ;  /* 0x0000005d64a07221 */ /* 0x100fe20000010100 */
[C---:B----4-:R-:W-:Y:S02]  /*1510*/  PRMT R93, R96.reuse, 0x7632, R93 ;  /* 0x00007632605d7816 */ /* 0x050fe4000000005d */
[----:B------:R-:W-:-:S02]  /*1520*/  SHF.L.U32 R95, R96, 0x10, RZ ;  /* 0x00000010605f7819 */ /* 0x000fc400000006ff */
[----:B------:R-:W-:Y:S02]  /*1530*/  SHF.L.U32 R103, R103, 0x10, RZ ;  /* 0x0000001067677819 */ /* 0x000fe400000006ff */
[----:B------:R-:W-:Y:S02]  /*1540*/  SHF.L.U32 R145, R145, 0x10, RZ ;  /* 0x0000001091917819 */ /* 0x000fe400000006ff */
[----:B------:R-:W-:Y:S01]  /*1550*/  SHF.L.U32 R149, R149, 0x10, RZ ;  /* 0x0000001095957819 */ /* 0x000fe200000006ff */
[----:B-----5:R-:W-:Y:S01]  /*1560*/  FMUL.FTZ R143, R159, R92 ;  /* 0x0000005c9f8f7220 */ /* 0x020fe20000410000 */
[----:B------:R-:W-:Y:S01]  /*1570*/  PRMT R92, R99, 0x7632, R92 ;  /* 0x00007632635c7816 */ /* 0x000fe2000000005c */
[----:B0-----:R-:W-:Y:S01]  /*1580*/  FMUL.FTZ R146, R60, R95 ;  /* 0x0000005f3c927220 */ /* 0x001fe20000410000 */
[----:B------:R-:W-:Y:S01]  /*1590*/  SHF.L.U32 R94, R93, 0x10, RZ ;  /* 0x000000105d5e7819 */ /* 0x000fe200000006ff */
[C---:B------:R-:W-:Y:S01]  /*15a0*/  FADD.FTZ R150, -R100.reuse, R151 ;  /* 0x0000009764967221 */ /* 0x040fe20000010100 */
[C---:B------:R-:W-:Y:S01]  /*15b0*/  FADD.FTZ R152, -R100.reuse, R103 ;  /* 0x0000006764987221 */ /* 0x040fe20000010100 */
[C---:B------:R-:W-:Y:S01]  /*15c0*/  FADD.FTZ R156, -R100.reuse, R145 ;  /* 0x00000091649c7221 */ /* 0x040fe20000010100 */
[----:B------:R-:W-:Y:S01]  /*15d0*/  FADD.FTZ R158, -R100, R149 ;  /* 0x00000095649e7221 */ /* 0x000fe20000010100 */
[----:B------:R-:W-:-:S02]  /*15e0*/  PRMT R100, R98, 0x7632, R100 ;  /* 0x0000763262647816 */ /* 0x000fc40000000064 */
[----:B------:R-:W-:Y:S01]  /*15f0*/  SHF.L.U32 R103, R98, 0x10, RZ ;  /* 0x0000001062677819 */ /* 0x000fe200000006ff */
[----:B------:R-:W-:Y:S01]  /*1600*/  FMUL.FTZ R151, R61, R94 ;  /* 0x0000005e3d977220 */ /* 0x000fe20000410000 */
[----:B------:R-:W-:Y:S02]  /*1610*/  PRMT R96, R97, 0x7632, R96 ;  /* 0x0000763261607816 */ /* 0x000fe40000000060 */
[----:B------:R-:W-:Y:S01]  /*1620*/  SHF.L.U32 R98, R92, 0x10, RZ ;  /* 0x000000105c627819 */ /* 0x000fe200000006ff */
[----:B------:R-:W-:Y:S01]  /*1630*/  FADD.FTZ R92, R101, R146 ;  /* 0x00000092655c7221 */ /* 0x000fe20000010000 */
[----:B------:R-:W-:Y:S01]  /*1640*/  SHF.L.U32 R97, R97, 0x10, RZ ;  /* 0x0000001061617819 */ /* 0x000fe200000006ff */
[----:B------:R-:W-:Y:S01]  /*1650*/  FMUL.FTZ R152, R159, R152 ;  /* 0x000000989f987220 */ /* 0x000fe20000410000 */
[C---:B------:R-:W-:Y:S01]  /*1660*/  FFMA.FTZ R93, R143.reuse, R146, R102 ;  /* 0x000000928f5d7223 */ /* 0x040fe20000010066 */
[----:B------:R-:W-:Y:S01]  /*1670*/  FADD.FTZ R12, R12, R95 ;  /* 0x0000005f0c0c7221 */ /* 0x000fe20000010000 */
[----:B------:R-:W-:Y:S01]  /*1680*/  FFMA.FTZ R36, R143, R95, R36 ;  /* 0x0000005f8f247223 */ /* 0x000fe20000010024 */
[----:B------:R-:W-:Y:S01]  /*1690*/  FMUL.FTZ R145, R159, R148 ;  /* 0x000000949f917220 */ /* 0x000fe20000410000 */
[----:B------:R-:W-:Y:S01]  /*16a0*/  SHF.L.U32 R96, R96, 0x10, RZ ;  /* 0x0000001060607819 */ /* 0x000fe200000006ff */
[----:B------:R-:W-:Y:S01]  /*16b0*/  FADD.FTZ R95, R92, R151 ;  /* 0x000000975c5f7221 */ /* 0x000fe20000010000 */
[----:B------:R-:W-:Y:S01]  /*16c0*/  FMUL.FTZ R148, R62, R97 ;  /* 0x000000613e947220 */ /* 0x000fe20000410000 */
[C---:B------:R-:W-:Y:S01]  /*16d0*/  FFMA.FTZ R92, R152.reuse, R151, R93 ;  /* 0x00000097985c7223 */ /* 0x040fe2000001005d */
        /* <DEDUP_REMOVED lines=38> */
.L_x_2412:
[----:B------:R-:W-:Y:S05]  /*1940*/  BSYNC.RECONVERGENT B0 ;  /* 0x0000000000007941 */ /* 0x000fea0003800200 */
.L_x_2411:
        /* <DEDUP_REMOVED lines=31> */
.L_x_2414:
[----:B------:R-:W-:Y:S05]  /*1b40*/  BSYNC.RECONVERGENT B0 ;  /* 0x0000000000007941 */ /* 0x000fea0003800200 */
.L_x_2413:
        /* <DEDUP_REMOVED lines=108> */
.L_x_2419:
        /* <DEDUP_REMOVED lines=65> */
.L_x_2420:
[----:B------:R-:W0:Y:S08]  /*2620*/  @P1 LDC.64 R100, c[0x0][0x478] ;  /* 0x00011e00ff641b82 */ /* 0x000e300000000a00 */
[----:B------:R-:W1:Y:S01]  /*2630*/  LDC.64 R102, c[0x0][0x468] ;  /* 0x00011a00ff667b82 */ /* 0x000e620000000a00 */
[----:B0-----:R-:W-:-:S05]  /*2640*/  @P1 IMAD.WIDE.U32 R100, R112, 0x10, R100 ;  /* 0x0000001070641825 */ /* 0x001fca00078e0064 */
[----:B------:R0:W-:Y:S01]  /*2650*/  @P1 STG.E.128 desc[UR8][R100.64], R88 ;  /* 0x0000005864001986 */ /* 0x0001e2000c101d08 */
[C---:B-1----:R-:W-:Y:S01]  /*2660*/  IMAD.WIDE.U32 R102, R112.reuse, 0x10, R102 ;  /* 0x0000001070667825 */ /* 0x042fe200078e0066 */
[----:B------:R-:W-:-:S04]  /*2670*/  IADD3 R112, PT, PT, R112, 0x100, RZ ;  /* 0x0000010070707810 */ /* 0x000fc80007ffe0ff */
[----:B------:R0:W-:Y:S03]  /*2680*/  STG.E.128 desc[UR8][R102.64], R92 ;  /* 0x0000005c66007986 */ /* 0x0001e6000c101d08 */
.L_x_2418:
[----:B------:R-:W-:Y:S05]  /*2690*/  BSYNC.RECONVERGENT B1 ;  /* 0x0000000000017941 */ /* 0x000fea0003800200 */
.L_x_2417:
        /* <DEDUP_REMOVED lines=71> */
.L_x_2423:
        /* <DEDUP_REMOVED lines=61> */
.L_x_2424:
[----:B------:R-:W0:Y:S08]  /*2ee0*/  @P1 LDC.64 R100, c[0x0][0x478] ;  /* 0x00011e00ff641b82 */ /* 0x000e300000000a00 */
[----:B------:R-:W1:Y:S01]  /*2ef0*/  LDC.64 R102, c[0x0][0x468] ;  /* 0x00011a00ff667b82 */ /* 0x000e620000000a00 */
[----:B0-----:R-:W-:-:S05]  /*2f00*/  @P1 IMAD.WIDE.U32 R100, R112, 0x10, R100 ;  /* 0x0000001070641825 */ /* 0x001fca00078e0064 */
[----:B------:R2:W-:Y:S01]  /*2f10*/  @P1 STG.E.128 desc[UR8][R100.64], R88 ;  /* 0x0000005864001986 */ /* 0x0005e2000c101d08 */
[C---:B-1----:R-:W-:Y:S01]  /*2f20*/  IMAD.WIDE.U32 R102, R112.reuse, 0x10, R102 ;  /* 0x0000001070667825 */ /* 0x042fe200078e0066 */
[----:B------:R-:W-:-:S04]  /*2f30*/  IADD3 R112, PT, PT, R112, 0x100, RZ ;  /* 0x0000010070707810 */ /* 0x000fc80007ffe0ff */
[----:B------:R2:W-:Y:S03]  /*2f40*/  STG.E.128 desc[UR8][R102.64], R92 ;  /* 0x0000005c66007986 */ /* 0x0005e6000c101d08 */
.L_x_2422:
[----:B------:R-:W-:Y:S05]  /*2f50*/  BSYNC.RECONVERGENT B1 ;  /* 0x0000000000017941 */ /* 0x000fea0003800200 */
.L_x_2421:
        /* <DEDUP_REMOVED lines=70> */
.L_x_2426:
        /* <DEDUP_REMOVED lines=61> */
.L_x_2427:
[----:B------:R-:W0:Y:S08]  /*3790*/  @P1 LDC.64 R96, c[0x0][0x478] ;  /* 0x00011e00ff601b82 */ /* 0x000e300000000a00 */
[----:B------:R-:W1:Y:S01]  /*37a0*/  LDC.64 R98, c[0x0][0x468] ;  /* 0x00011a00ff627b82 */ /* 0x000e620000000a00 */
[----:B0-----:R-:W-:-:S05]  /*37b0*/  @P1 IMAD.WIDE.U32 R96, R112, 0x10, R96 ;  /* 0x0000001070601825 */ /* 0x001fca00078e0060 */
[----:B------:R4:W-:Y:S01]  /*37c0*/  @P1 STG.E.128 desc[UR8][R96.64], R88 ;  /* 0x0000005860001986 */ /* 0x0009e2000c101d08 */
[----:B-1----:R-:W-:-:S05]  /*37d0*/  IMAD.WIDE.U32 R98, R112, 0x10, R98 ;  /* 0x0000001070627825 */ /* 0x002fca00078e0062 */
[----:B------:R4:W-:Y:S01]  /*37e0*/  STG.E.128 desc[UR8][R98.64], R92 ;  /* 0x0000005c62007986 */ /* 0x0009e2000c101d08 */
[----:B------:R-:W-:Y:S05]  /*37f0*/  BRA `(.L_x_2425) ;  /* 0x0000001c00d07947 */ /* 0x000fea0003800000 */
.L_x_2416:
        /* <DEDUP_REMOVED lines=83> */
.L_x_2430:
[----:B------:R-:W-:Y:S05]  /*3d30*/  BSYNC.RECONVERGENT B1 ;  /* 0x0000000000017941 */ /* 0x000fea0003800200 */
.L_x_2429:
        /* <DEDUP_REMOVED lines=79> */
.L_x_2432:
[----:B------:R-:W-:Y:S05]  /*4230*/  BSYNC.RECONVERGENT B1 ;  /* 0x0000000000017941 */ /* 0x000fea0003800200 */
.L_x_2431:
        /* <DEDUP_REMOVED lines=78> */
.L_x_2428:
        /* <DEDUP_REMOVED lines=86> */
.L_x_2434:
[----:B------:R-:W-:Y:S05]  /*4c80*/  BSYNC.RECONVERGENT B1 ;  /* 0x0000000000017941 */ /* 0x000fea0003800200 */
.L_x_2433:
        /* <DEDUP_REMOVED lines=86> */
.L_x_2436:
[----:B------:R-:W-:Y:S05]  /*51f0*/  BSYNC.RECONVERGENT B1 ;  /* 0x0000000000017941 */ /* 0x000fea0003800200 */
.L_x_2435:
[----:B------:R-:W-:Y:S05]  /*5200*/  @!P4 BRA `(.L_x_2425) ;  /* 0x00000004004cc947 */ /* 0x000fea0003800000 */
[----:B------:R-:W-:Y:S01]  /*5210*/  PRMT R88, R87, 0x7632, R88 ;  /* 0x0000763257587816 */ /* 0x000fe20000000058 */
[-CC-:B------:R-:W-:Y:S01]  /*5220*/  FFMA.FTZ R90, R160, R97.reuse, R98.reuse ;  /* 0x00000061a05a7223 */ /* 0x180fe20000010062 */
[-CC-:B01----:R-:W-:Y:S01]  /*5230*/  FFMA.FTZ R94, R158, R97.reuse, R98.reuse ;  /* 0x000000619e5e7223 */ /* 0x183fe20000010062 */
[-C--:B------:R-:W-:Y:S01]  /*5240*/  FFMA.FTZ R101, R149, R97.reuse, R98 ;  /* 0x0000006195657223 */ /* 0x080fe20000010062 */
[----:B------:R-:W-:Y:S01]  /*5250*/  SHF.L.U32 R88, R88, 0x10, RZ ;  /* 0x0000001058587819 */ /* 0x000fe200000006ff */
[----:B------:R-:W-:Y:S01]  /*5260*/  FADD.FTZ R92, R157, -R90 ;  /* 0x8000005a9d5c7221 */ /* 0x000fe20000010000 */
[-C--:B------:R-:W-:Y:S01]  /*5270*/  FFMA.FTZ R90, R156, R97.reuse, R98 ;  /* 0x000000619c5a7223 */ /* 0x080fe20000010062 */
[----:B------:R-:W-:Y:S01]  /*5280*/  FADD.FTZ R94, R155, -R94 ;  /* 0x8000005e9b5e7221 */ /* 0x000fe20000010000 */
[-C--:B------:R-:W-:Y:S01]  /*5290*/  FFMA.FTZ R95, R147, R97.reuse, R98 ;  /* 0x00000061935f7223 */ /* 0x080fe20000010062 */
[----:B------:R-:W-:Y:S01]  /*52a0*/  FFMA.FTZ R100, R159, R92, R88 ;  /* 0x0000005c9f647223 */ /* 0x000fe20000010058 */
[----:B------:R-:W-:Y:S01]  /*52b0*/  PRMT R92, R86, 0x7632, R92 ;  /* 0x00007632565c7816 */ /* 0x000fe2000000005c */
[----:B------:R-:W-:Y:S01]  /*52c0*/  FADD.FTZ R90, R153, -R90 ;  /* 0x8000005a995a7221 */ /* 0x000fe20000010000 */
[----:B------:R-:W-:Y:S01]  /*52d0*/  PRMT R88, R85, 0x7632, R88 ;  /* 0x0000763255587816 */ /* 0x000fe20000000058 */
[-CC-:B------:R-:W-:Y:S01]  /*52e0*/  FFMA.FTZ R91, R145, R97.reuse, R98.reuse ;  /* 0x00000061915b7223 */ /* 0x180fe20000010062 */
[----:B------:R-:W-:Y:S01]  /*52f0*/  SHF.L.U32 R92, R92, 0x10, RZ ;  /* 0x000000105c5c7819 */ /* 0x000fe200000006ff */
[-CC-:B------:R-:W-:Y:S01]  /*5300*/  FFMA.FTZ R89, R143, R97.reuse, R98.reuse ;  /* 0x000000618f597223 */ /* 0x180fe20000010062 */
[----:B------:R-:W-:Y:S01]  /*5310*/  SHF.L.U32 R93, R88, 0x10, RZ ;  /* 0x00000010585d7819 */ /* 0x000fe200000006ff */
[----:B------:R-:W-:Y:S01]  /*5320*/  FADD.FTZ R88, R150, -R95 ;  /* 0x8000005f96587221 */ /* 0x000fe20000010000 */
[----:B------:R-:W-:Y:S01]  /*5330*/  FFMA.FTZ R98, R152, R97, R98 ;  /* 0x0000006198627223 */ /* 0x000fe20000010062 */
[----:B------:R-:W-:Y:S01]  /*5340*/  FFMA.FTZ R99, R159, R94, R92 ;  /* 0x0000005e9f637223 */ /* 0x000fe2000001005c */
[----:B------:R-:W-:Y:S01]  /*5350*/  SHF.L.U32 R92, R87, 0x10, RZ ;  /* 0x00000010575c7819 */ /* 0x000fe200000006ff */
[----:B------:R-:W-:Y:S01]  /*5360*/  FFMA.FTZ R94, R159, R90, R93 ;  /* 0x0000005a9f5e7223 */ /* 0x000fe2000001005d */
[----:B------:R-:W-:Y:S01]  /*5370*/  FADD.FTZ R90, R154, -R101 ;  /* 0x800000659a5a7221 */ /* 0x000fe20000010000 */
[----:B------:R-:W-:Y:S01]  /*5380*/  SHF.L.U32 R93, R86, 0x10, RZ ;  /* 0x00000010565d7819 */ /* 0x000fe200000006ff */
[----:B------:R-:W-:Y:S01]  /*5390*/  FADD.FTZ R98, R151, -R98 ;  /* 0x8000006297627221 */ /* 0x000fe20000010000 */
[----:B------:R-:W-:Y:S01]  /*53a0*/  ISETP.GE.U32.AND P1, PT, R104, RZ, PT ;  /* 0x000000ff6800720c */ /* 0x000fe20003f26070 */
[C---:B------:R-:W-:Y:S01]  /*53b0*/  FFMA.FTZ R101, R159.reuse, R90, R92 ;  /* 0x0000005a9f657223 */ /* 0x040fe2000001005c */
        /* <DEDUP_REMOVED lines=8> */
[----:B------:R-:W-:Y:S01]  /*5440*/  SHF.L.U32 R90, R85, 0x10, RZ ;  /* 0x00000010555a7819 */ /* 0x000fe200000006ff */
[----:B------:R-:W-:Y:S01]  /*5450*/  FMUL.FTZ R103, R103, UR13 ;  /* 0x0000000d67677c20 */ /* 0x000fe20008410000 */
[----:B------:R-:W-:Y:S01]  /*5460*/  LOP3.LUT P5, RZ, R105, 0xff0000, RZ, 0xc0, !PT ;  /* 0x00ff000069ff7812 */ /* 0x000fe200078ac0ff */
[C---:B------:R-:W-:Y:S01]  /*5470*/  FFMA.FTZ R93, R159.reuse, R88, R89 ;  /* 0x000000589f5d7223 */ /* 0x040fe20000010059 */
[C---:B------:R-:W-:Y:S01]  /*5480*/  FFMA.FTZ R88, R159.reuse, R98, R91 ;  /* 0x000000629f587223 */ /* 0x040fe2000001005b */
[----:B------:R-:W-:Y:S01]  /*5490*/  FFMA.FTZ R95, R159, R92, R90 ;  /* 0x0000005c9f5f7223 */ /* 0x000fe2000001005a */
[CC--:B------:R-:W-:Y:S01]  /*54a0*/  FMUL.FTZ R159, R100.reuse, R96.reuse ;  /* 0x00000060649f7220 */ /* 0x0c0fe20000410000 */
[C---:B------:R-:W-:Y:S01]  /*54b0*/  F2FP.BF16.F32.PACK_AB R90, R99.reuse, R97 ;  /* 0x00000061635a723e */ /* 0x040fe200000010ff */
[-C--:B------:R-:W-:Y:S01]  /*54c0*/  FMUL.FTZ R99, R99, R96.reuse ;  /* 0x0000006063637220 */ /* 0x080fe20000410000 */
[-C--:B------:R-:W-:Y:S01]  /*54d0*/  FMUL.FTZ R98, R97, R96.reuse ;  /* 0x0000006061627220 */ /* 0x080fe20000410000 */
[----:B------:R-:W-:Y:S01]  /*54e0*/  F2FP.BF16.F32.PACK_AB R91, R100, R101 ;  /* 0x00000065645b723e */ /* 0x000fe200000010ff */
[-C--:B------:R-:W-:Y:S01]  /*54f0*/  FMUL.FTZ R101, R95, R96.reuse ;  /* 0x000000605f657220 */ /* 0x080fe20000410000 */
[----:B------:R-:W-:Y:S01]  /*5500*/  F2FP.BF16.F32.PACK_AB R89, R94, R95 ;  /* 0x0000005f5e59723e */ /* 0x000fe200000010ff */
[----:B------:R-:W-:Y:S01]  /*5510*/  FMUL.FTZ R159, R159, UR13 ;  /* 0x0000000d9f9f7c20 */ /* 0x000fe20008410000 */
[----:B------:R-:W-:Y:S01]  /*5520*/  ISETP.GE.U32.AND.EX P1, PT, R105, 0x1000000, PT, P1 ;  /* 0x010000006900780c */ /* 0x000fe20003f26110 */
[----:B------:R-:W-:Y:S01]  /*5530*/  FMUL.FTZ R99, R99, UR13 ;  /* 0x0000000d63637c20 */ /* 0x000fe20008410000 */
[----:B------:R-:W-:Y:S01]  /*5540*/  FSEL R95, R103, RZ, P5 ;  /* 0x000000ff675f7208 */ /* 0x000fe20002800000 */
[----:B------:R-:W-:Y:S01]  /*5550*/  FMUL.FTZ R98, R98, UR13 ;  /* 0x0000000d62627c20 */ /* 0x000fe20008410000 */
        /* <DEDUP_REMOVED lines=11> */
[----:B------:R-:W-:Y:S01]  /*5610*/  FMUL.FTZ R100, R100, UR13 ;  /* 0x0000000d64647c20 */ /* 0x000fe20008410000 */
[----:B------:R-:W-:Y:S01]  /*5620*/  F2FP.BF16.F32.PACK_AB R94, R99, R94 ;  /* 0x0000005e635e723e */ /* 0x000fe200000010ff */
[----:B------:R-:W0:Y:S01]  /*5630*/  LDC.64 R96, c[0x0][0x478] ;  /* 0x00011e00ff607b82 */ /* 0x000e220000000a00 */
[----:B------:R-:W-:-:S02]  /*5640*/  LOP3.LUT P6, RZ, R104, 0xff0000, RZ, 0xc0, !PT ;  /* 0x00ff000068ff7812 */ /* 0x000fc400078cc0ff */
[----:B------:R-:W-:Y:S02]  /*5650*/  F2FP.BF16.F32.PACK_AB R88, R88, R93 ;  /* 0x0000005d5858723e */ /* 0x000fe400000010ff */
[----:B------:R-:W-:Y:S02]  /*5660*/  FSEL R93, R101, RZ, P6 ;  /* 0x000000ff655d7208 */ /* 0x000fe40003000000 */
[C---:B------:R-:W-:Y:S01]  /*5670*/  LOP3.LUT P1, RZ, R104.reuse, 0xff000000, RZ, 0xc0, !PT ;  /* 0xff00000068ff7812 */ /* 0x040fe2000782c0ff */
[----:B------:R-:W1:Y:S01]  /*5680*/  LDC.64 R98, c[0x0][0x468] ;  /* 0x00011a00ff627b82 */ /* 0x000e620000000a00 */
[C---:B------:R-:W-:Y:S02]  /*5690*/  LOP3.LUT P5, RZ, R104.reuse, 0xff, RZ, 0xc0, !PT ;  /* 0x000000ff68ff7812 */ /* 0x040fe400078ac0ff */
[----:B------:R-:W-:Y:S02]  /*56a0*/  LOP3.LUT P6, RZ, R104, 0xff00, RZ, 0xc0, !PT ;  /* 0x0000ff0068ff7812 */ /* 0x000fe400078cc0ff */
[----:B------:R-:W-:-:S02]  /*56b0*/  FSEL R102, R102, RZ, P1 ;  /* 0x000000ff66667208 */ /* 0x000fc40000800000 */
[----:B------:R-:W-:Y:S02]  /*56c0*/  FSEL R92, R92, RZ, P5 ;  /* 0x000000ff5c5c7208 */ /* 0x000fe40002800000 */
[----:B------:R-:W-:Y:S02]  /*56d0*/  FSEL R101, R100, RZ, P6 ;  /* 0x000000ff64657208 */ /* 0x000fe40003000000 */
[----:B------:R-:W-:Y:S02]  /*56e0*/  F2FP.BF16.F32.PACK_AB R93, R102, R93 ;  /* 0x0000005d665d723e */ /* 0x000fe400000010ff */
[----:B------:R-:W-:Y:S01]  /*56f0*/  F2FP.BF16.F32.PACK_AB R92, R101, R92 ;  /* 0x0000005c655c723e */ /* 0x000fe200000010ff */
[----:B0-----:R-:W-:-:S05]  /*5700*/  IMAD.WIDE.U32 R96, R112, 0x10, R96 ;  /* 0x0000001070607825 */ /* 0x001fca00078e0060 */
[----:B------:R2:W-:Y:S01]  /*5710*/  STG.E.128 desc[UR8][R96.64], R88 ;  /* 0x0000005860007986 */ /* 0x0005e2000c101d08 */
[----:B-1----:R-:W-:-:S05]  /*5720*/  IMAD.WIDE.U32 R98, R112, 0x10, R98 ;  /* 0x0000001070627825 */ /* 0x002fca00078e0062 */
[----:B------:R2:W-:Y:S02]  /*5730*/  STG.E.128 desc[UR8][R98.64], R92 ;  /* 0x0000005c62007986 */ /* 0x0005e4000c101d08 */
.L_x_2425:
[----:B------:R-:W-:Y:S05]  /*5740*/  BSYNC.RECONVERGENT B0 ;  /* 0x0000000000007941 */ /* 0x000fea0003800200 */
.L_x_2415:
[----:B01234-:R-:W0:Y:S01]  /*5750*/  LDC.64 R92, c[0x0][0x380] ;  /* 0x0000e000ff5c7b82 */ /* 0x01fe220000000a00 */
[----:B------:R-:W-:Y:S01]  /*5760*/  UPLOP3.LUT UP1, UPT, UPT, UPT, UP1, 0x40, 0x4 ;  /* 0x000000000004789c */ /* 0x000fe20003f2e810 */
[----:B0-----:R-:W-:-:S04]  /*5770*/  IADD3 R111, PT, PT, R111, R92, RZ ;  /* 0x0000005c6f6f7210 */ /* 0x001fc80007ffe0ff */
[----:B------:R-:W-:-:S13]  /*5780*/  ISETP.GE.AND P1, PT, R111, R93, PT ;  /* 0x0000005d6f00720c */ /* 0x000fda0003f26270 */
[----:B------:R-:W-:Y:S05]  /*5790*/  @!P1 BRA `(.L_x_2437) ;  /* 0xffffffac007c9947 */ /* 0x000fea000383ffff */
.L_x_2406:
        /* <DEDUP_REMOVED lines=31> */
.L_x_2438:
        /* <DEDUP_REMOVED lines=15> */
.L_x_10702:


//--------------------- .text._ZN10layer_norm13ln_bwd_kernelINS_13Kernel_traitsIf13__nv_bfloat16S2_S2_fjLj6144ELj1ELj1ELj8ELj16ENS_18Kernel_traits_baseILj6144EfS2_S2_S2_fjLj256EEEEELb1ELb0ELb0ELb1EEEvNS_9BwdParamsE --------------------------
	.section	.text._ZN10layer_norm13ln_bwd_kernelINS_13Kernel_traitsIf13__nv_bfloat16S2_S2_fjLj6144ELj1ELj1ELj8ELj16ENS_18Kernel_traits_baseILj6144EfS2_S2_S2_fjLj256EEEEELb1ELb0ELb0ELb1EEEvNS_9BwdParamsE,"ax",@progbits
	.align	128
        .global         _ZN10layer_norm13ln_bwd_kernelINS_13Kernel_traitsIf13__nv_bfloat16S2_S2_fjLj6144ELj1ELj1ELj8ELj16ENS_18Kernel_traits_baseILj6144EfS2_S2_S2_fjLj256EEEEELb1ELb0ELb0ELb1EEEvNS_9BwdParamsE
        .type           _ZN10layer_norm13ln_bwd_kernelINS_13Kernel_traitsIf13__nv_bfloat16S2_S2_fjLj6144ELj1ELj1ELj8ELj16ENS_18Kernel_traits_baseILj6144EfS2_S2_S2_fjLj256EEEEELb1ELb0ELb0ELb1EEEvNS_9BwdParamsE,@function
        .size           _ZN10layer_norm13ln_bwd_kernelINS_13Kernel_traitsIf13__nv_bfloat16S2_S2_fjLj6144ELj1ELj1ELj8ELj16ENS_18Kernel_traits_baseILj6144EfS2_S2_S2_fjLj256EEEEELb1ELb0ELb0ELb1EEEvNS_9BwdParamsE,(.L_x_10703 - _ZN10layer_norm13ln_bwd_kernelINS_13Kernel_traitsIf13__nv_bfloat16S2_S2_fjLj6144ELj1ELj1ELj8ELj16ENS_18Kernel_traits_baseILj6144EfS2_S2_S2_fjLj256EEEEELb1ELb0ELb0ELb1EEEvNS_9BwdParamsE)
        .other          _ZN10layer_norm13ln_bwd_kernelINS_13Kernel_traitsIf13__nv_bfloat16S2_S2_fjLj6144ELj1ELj1ELj8ELj16ENS_18Kernel_traits_baseILj6144EfS2_S2_S2_fjLj256EEEEELb1ELb0ELb0ELb1EEEvNS_9BwdParamsE,@"STO_CUDA_ENTRY STV_DEFAULT"
_ZN10layer_norm13ln_bwd_kernelINS_13Kernel_traitsIf13__nv_bfloat16S2_S2_fjLj6144ELj1ELj1ELj8ELj16ENS_18Kernel_traits_baseILj6144EfS2_S2_S2_fjLj256EEEEELb1ELb0ELb0ELb1EEEvNS_9BwdParamsE:
.text._ZN10layer_norm13ln_bwd_kernelINS_13Kernel_traitsIf13__nv_bfloat16S2_S2_fjLj6144ELj1ELj1ELj8ELj16ENS_18Kernel_traits_baseILj6144EfS2_S2_S2_fjLj256EEEEELb1ELb0ELb0ELb1EEEvNS_9BwdParamsE:
        /* <DEDUP_REMOVED lines=58> */
[----:B0-----:R-:W5:Y:S01]  /*03a0*/  LDG.E.128 R24, desc[UR6][R106.64] ;  /* 0x000000066a187981 */ /* 0x001f62000c1e1d00 */
[----:B------:R-:W-:Y:S01]  /*03b0*/  CS2R R70, SRZ ;  /* 0x0000000000467805 */ /* 0x000fe2000001ff00 */
[----:B------:R-:W0:Y:S02]  /*03c0*/  LDCU.U8 UR8, c[0x0][0x410] ;  /* 0x00008200ff0877ac */ /* 0x000e240008000000 */
[----:B------:R-:W5:Y:S01]  /*03d0*/  LDG.E.128 R20, desc[UR6][R106.64+0x10] ;  /* 0x000010066a147981 */ /* 0x000f62000c1e1d00 */
[----:B------:R-:W-:Y:S01]  /*03e0*/  CS2R R68, SRZ ;  /* 0x0000000000447805 */ /* 0x000fe2000001ff00 */
[----:B------:R-:W4:Y:S02]  /*03f0*/  LDCU UR12, c[0x0][0x400] ;  /* 0x00008000ff0c77ac */ /* 0x000f240008000800 */
[----:B------:R-:W5:Y:S01]  /*0400*/  LDG.E.128 R16, desc[UR6][R106.64+0x2000] ;  /* 0x002000066a107981 */ /* 0x000f62000c1e1d00 */
[----:B------:R-:W-:Y:S01]  /*0410*/  MOV R115, RZ ;  /* 0x000000ff00737202 */ /* 0x000fe20000000f00 */
[----:B------:R-:W0:Y:S02]  /*0420*/  LDCU.64 UR14, c[0x0][0x478] ;  /* 0x00008f00ff0e77ac */ /* 0x000e240008000a00 */
[----:B------:R-:W5:Y:S01]  /*0430*/  LDG.E.128 R12, desc[UR6][R106.64+0x2010] ;  /* 0x002010066a0c7981 */ /* 0x000f62000c1e1d00 */
[----:B------:R-:W0:Y:S03]  /*0440*/  LDCU.64 UR10, c[0x0][0x438] ;  /* 0x00008700ff0a77ac */ /* 0x000e260008000a00 */
[----:B------:R-:W5:Y:S04]  /*0450*/  LDG.E.128 R8, desc[UR6][R106.64+0x4000] ;  /* 0x004000066a087981 */ /* 0x000f68000c1e1d00 */
[----:B------:R2:W5:Y:S01]  /*0460*/  LDG.E.128 R4, desc[UR6][R106.64+0x4010] ;  /* 0x004010066a047981 */ /* 0x000562000c1e1d00 */
[----:B-1----:R-:W-:-:S04]  /*0470*/  ISETP.NE.U32.AND P1, PT, R2, RZ, PT ;  /* 0x000000ff0200720c */ /* 0x002fc80003f25070 */
[----:B------:R-:W-:Y:S02]  /*0480*/  ISETP.NE.AND.EX P1, PT, R3, RZ, PT, P1 ;  /* 0x000000ff0300720c */ /* 0x000fe40003f25310 */
[----:B------:R-:W-:Y:S01]  /*0490*/  CS2R R2, SRZ ;  /* 0x0000000000027805 */ /* 0x000fe2000001ff00 */
[----:B0-234-:R-:W-:-:S10]  /*04a0*/  HFMA2 R107, -RZ, RZ, 0, 0 ;  /* 0x00000000ff6b7431 */ /* 0x01dfd400000001ff */
.L_x_2449:
[----:B------:R-:W0:Y:S01]  /*04b0*/  S2R R106, SR_TID.X ;  /* 0x00000000006a7919 */ /* 0x000e220000002100 */
[----:B------:R-:W1:Y:S01]  /*04c0*/  LDC.64 R60, c[0x0][0x3a8] ;  /* 0x0000ea00ff3c7b82 */ /* 0x000e620000000a00 */
[----:B------:R-:W-:-:S05]  /*04d0*/  IMAD R0, R114, UR9, RZ ;  /* 0x0000000972007c24 */ /* 0x000fca000f8e02ff */
[----:B------:R-:W-:Y:S02]  /*04e0*/  SHF.R.S32.HI R45, RZ, 0x1f, R0 ;  /* 0x0000001fff2d7819 */ /* 0x000fe40000011400 */
[----:B------:R-:W2:Y:S02]  /*04f0*/  LDC.64 R122, c[0x0][0x3c0] ;  /* 0x0000f000ff7a7b82 */ /* 0x000ea40000000a00 */
[----:B------:R-:W-:-:S06]  /*0500*/  LEA.HI R45, R45, R0, RZ, 0x3 ;  /* 0x000000002d2d7211 */ /* 0x000fcc00078f18ff */
[----:B------:R-:W3:Y:S08]  /*0510*/  LDC.64 R64, c[0x0][0x428] ;  /* 0x00010a00ff407b82 */ /* 0x000ef00000000a00 */
[----:B------:R-:W4:Y:S01]  /*0520*/  LDC.64 R124, c[0x0][0x3c8] ;  /* 0x0000f200ff7c7b82 */ /* 0x000f220000000a00 */
[----:B0-----:R-:W-:-:S04]  /*0530*/  LEA.HI.SX32 R121, R45, R106, 0x1d ;  /* 0x0000006a2d797211 */ /* 0x001fc800078feaff */
[C---:B------:R-:W-:Y:S01]  /*0540*/  IADD3 R119, PT, PT, R121.reuse, 0x100, RZ ;  /* 0x0000010079777810 */ /* 0x040fe20007ffe0ff */
[C---:B-1----:R-:W-:Y:S01]  /*0550*/  IMAD.WIDE.U32 R44, R121.reuse, 0x10, R60 ;  /* 0x00000010792c7825 */ /* 0x042fe200078e003c */
[----:B------:R-:W-:-:S03]  /*0560*/  IADD3 R117, PT, PT, R121, 0x200, RZ ;  /* 0x0000020079757810 */ /* 0x000fc60007ffe0ff */
[----:B--2---:R-:W-:Y:S02]  /*0570*/  IMAD.WIDE R122, R114, 0x4, R122 ;  /* 0x00000004727a7825 */ /* 0x004fe400078e027a */
[----:B------:R-:W2:Y:S02]  /*0580*/  LDG.E.128 R44, desc[UR6][R44.64] ;  /* 0x000000062c2c7981 */ /* 0x000ea4000c1e1d00 */
[----:B------:R-:W-:Y:S02]  /*0590*/  IMAD.WIDE.U32 R52, R119, 0x10, R60 ;  /* 0x0000001077347825 */ /* 0x000fe400078e003c */
[----:B------:R-:W2:Y:S02]  /*05a0*/  LDG.E R137, desc[UR6][R122.64] ;  /* 0x000000067a897981 */ /* 0x000ea4000c1e1900 */
[--C-:B---3--:R-:W-:Y:S02]  /*05b0*/  IMAD.WIDE.U32 R48, R121, 0x10, R64.reuse ;  /* 0x0000001079307825 */ /* 0x108fe400078e0040 */
[----:B------:R-:W3:Y:S02]  /*05c0*/  LDG.E.128 R52, desc[UR6][R52.64] ;  /* 0x0000000634347981 */ /* 0x000ee4000c1e1d00 */
[----:B------:R-:W-:-:S02]  /*05d0*/  IMAD.WIDE.U32 R56, R119, 0x10, R64 ;  /* 0x0000001077387825 */ /* 0x000fc400078e0040 */
[----:B------:R-:W3:Y:S02]  /*05e0*/  LDG.E.128 R48, desc[UR6][R48.64] ;  /* 0x0000000630307981 */ /* 0x000ee4000c1e1d00 */
[----:B------:R-:W-:Y:S02]  /*05f0*/  IMAD.WIDE.U32 R60, R117, 0x10, R60 ;  /* 0x00000010753c7825 */ /* 0x000fe400078e003c */
[----:B------:R-:W3:Y:S04]  /*0600*/  LDG.E.128 R56, desc[UR6][R56.64] ;  /* 0x0000000638387981 */ /* 0x000ee8000c1e1d00 */
[----:B------:R-:W3:Y:S01]  /*0610*/  LDG.E.128 R60, desc[UR6][R60.64] ;  /* 0x000000063c3c7981 */ /* 0x000ee2000c1e1d00 */
[----:B----4-:R-:W-:-:S05]  /*0620*/  IMAD.WIDE R124, R114, 0x4, R124 ;  /* 0x00000004727c7825 */ /* 0x010fca00078e027c */
[----:B------:R-:W4:Y:S01]  /*0630*/  LDG.E R116, desc[UR6][R124.64] ;  /* 0x000000067c747981 */ /* 0x000f22000c1e1900 */
[----:B------:R-:W-:-:S06]  /*0640*/  IMAD.WIDE.U32 R64, R117, 0x10, R64 ;  /* 0x0000001075407825 */ /* 0x000fcc00078e0040 */
[----:B------:R-:W4:Y:S01]  /*0650*/  LDG.E.128 R64, desc[UR6][R64.64] ;  /* 0x0000000640407981 */ /* 0x000f22000c1e1d00 */
[----:B------:R-:W0:Y:S01]  /*0660*/  S2R R0, SR_CgaCtaId ;  /* 0x0000000000007919 */ /* 0x000e220000008800 */
[----:B------:R-:W-:Y:S02]  /*0670*/  LOP3.LUT P3, RZ, R106, 0x1f, RZ, 0xc0, !PT ;  /* 0x0000001f6aff7812 */ /* 0x000fe4000786c0ff */
[----:B------:R-:W-:Y:S02]  /*0680*/  PLOP3.LUT P0, PT, PT, PT, PT, 0x80, 0x8 ;  /* 0x000000000008781c */ /* 0x000fe40003f0f070 */
[----:B------:R-:W-:-:S09]  /*0690*/  MOV R131, 0x400 ;  /* 0x0000040000837802 */ /* 0x000fd20000000f00 */
[----:B------:R-:W-:Y:S02]  /*06a0*/  @!P3 PLOP3.LUT P0, PT, P2, PT, PT, 0x80, 0x8 ;  /* 0x000000000008b81c */ /* 0x000fe4000170f070 */
[----:B------:R-:W-:-:S04]  /*06b0*/  @!P3 SHF.R.U32.HI R118, RZ, 0x2, R106 ;  /* 0x00000002ff76b819 */ /* 0x000fc8000001166a */
[----:B------:R-:W-:Y:S02]  /*06c0*/  @!P3 LOP3.LUT R118, R118, 0x38, RZ, 0xc0, !PT ;  /* 0x000000387676b812 */ /* 0x000fe400078ec0ff */
[----:B0-----:R-:W-:-:S04]  /*06d0*/  LEA R131, R0, R131, 0x18 ;  /* 0x0000008300837211 */ /* 0x001fc800078ec0ff */
[----:B------:R-:W-:-:S04]  /*06e0*/  IADD3 R132, PT, PT, R131, 0x6040, RZ ;  /* 0x0000604083847810 */ /* 0x000fc80007ffe0ff */
[----:B------:R-:W-:Y:S02]  /*06f0*/  @!P3 MOV R0, R132 ;  /* 0x000000840000b202 */ /* 0x000fe40000000f00 */
[----:B------:R-:W-:Y:S02]  /*0700*/  @!P0 IADD3 R0, PT, PT, R131, 0x6000, RZ ;  /* 0x0000600083008810 */ /* 0x000fe40007ffe0ff */
[----:B------:R-:W-:Y:S02]  /*0710*/  ISETP.NE.AND P4, PT, RZ, UR8, PT ;  /* 0x00000008ff007c0c */ /* 0x000fe4000bf85270 */
[----:B------:R-:W-:Y:S02]  /*0720*/  @!P3 IADD3 R144, PT, PT, R118, R0, RZ ;  /* 0x000000007690b210 */ /* 0x000fe40007ffe0ff */
[----:B--2---:R-:W-:Y:S02]  /*0730*/  PRMT R0, R44, 0x7632, R0 ;  /* 0x000076322c007816 */ /* 0x004fe40000000000 */
[----:B------:R-:W-:-:S02]  /*0740*/  PRMT R118, R45, 0x7632, R118 ;  /* 0x000076322d767816 */ /* 0x000fc40000000076 */
[----:B------:R-:W-:Y:S02]  /*0750*/  FSEL R143, R137, RZ, !P4 ;  /* 0x000000ff898f7208 */ /* 0x000fe40006000000 */
[----:B------:R-:W-:Y:S02]  /*0760*/  SHF.L.U32 R0, R0, 0x10, RZ ;  /* 0x0000001000007819 */ /* 0x000fe400000006ff */
[C---:B------:R-:W-:Y:S02]  /*0770*/  PRMT R122, R46.reuse, 0x7632, R122 ;  /* 0x000076322e7a7816 */ /* 0x040fe4000000007a */
[----:B------:R-:W-:Y:S02]  /*0780*/  SHF.L.U32 R123, R46, 0x10, RZ ;  /* 0x000000102e7b7819 */ /* 0x000fe400000006ff */
[----:B---3--:R-:W-:Y:S02]  /*0790*/  PRMT R127, R53, 0x7632, R127 ;  /* 0x00007632357f7816 */ /* 0x008fe4000000007f */
[----:B------:R-:W-:-:S02]  /*07a0*/  SHF.L.U32 R45, R45, 0x10, RZ ;  /* 0x000000102d2d7819 */ /* 0x000fc400000006ff */
[----:B------:R-:W-:Y:S02]  /*07b0*/  SHF.L.U32 R44, R44, 0x10, RZ ;  /* 0x000000102c2c7819 */ /* 0x000fe400000006ff */
[C---:B------:R-:W-:Y:S02]  /*07c0*/  PRMT R46, R48.reuse, 0x7632, R46 ;  /* 0x00007632302e7816 */ /* 0x040fe4000000002e */
[----:B------:R-:W-:Y:S02]  /*07d0*/  SHF.L.U32 R139, R55, 0x10, RZ ;  /* 0x00000010378b7819 */ /* 0x000fe400000006ff */
[C---:B------:R-:W-:Y:S02]  /*07e0*/  PRMT R166, R57.reuse, 0x7632, R166 ;  /* 0x0000763239a67816 */ /* 0x040fe400000000a6 */
[----:B------:R-:W-:Y:S01]  /*07f0*/  SHF.L.U32 R147, R57, 0x10, RZ ;  /* 0x0000001039937819 */ /* 0x000fe200000006ff */
[----:B------:R-:W-:Y:S01]  /*0800*/  FADD.FTZ R151, -R143, R0 ;  /* 0x000000008f977221 */ /* 0x000fe20000010100 */
[----:B------:R-:W-:-:S02]  /*0810*/  SHF.L.U32 R48, R48, 0x10, RZ ;  /* 0x0000001030307819 */ /* 0x000fc400000006ff */
[C---:B------:R-:W-:Y:S02]  /*0820*/  PRMT R57, R61.reuse, 0x7632, R57 ;  /* 0x000076323d397816 */ /* 0x040fe40000000039 */
[----:B------:R-:W-:Y:S02]  /*0830*/  SHF.L.U32 R61, R61, 0x10, RZ ;  /* 0x000000103d3d7819 */ /* 0x000fe400000006ff */
[----:B------:R-:W-:Y:S01]  /*0840*/  SHF.L.U32 R0, R127, 0x10, RZ ;  /* 0x000000107f007819 */ /* 0x000fe200000006ff */
[----:B------:R-:W-:Y:S01]  /*0850*/  FADD.FTZ R137, -R143, R45 ;  /* 0x0000002d8f897221 */ /* 0x000fe20000010100 */
[C---:B------:R-:W-:Y:S02]  /*0860*/  PRMT R120, R49.reuse, 0x7632, R120 ;  /* 0x0000763231787816 */ /* 0x040fe40000000078 */
[----:B------:R-:W-:Y:S01]  /*0870*/  SHF.L.U32 R134, R49, 0x10, RZ ;  /* 0x0000001031867819 */ /* 0x000fe200000006ff */
[----:B------:R-:W-:Y:S01]  /*0880*/  FADD.FTZ R49, -R143, R44 ;  /* 0x0000002c8f317221 */ /* 0x000fe20000010100 */
[----:B------:R-:W-:-:S02]  /*0890*/  PRMT R140, R63, 0x7632, R140 ;  /* 0x000076323f8c7816 */ /* 0x000fc4000000008c */
[----:B------:R-:W-:Y:S01]  /*08a0*/  SHF.L.U32 R142, R63, 0x10, RZ ;  /* 0x000000103f8e7819 */ /* 0x000fe200000006ff */
[C---:B------:R-:W-:Y:S01]  /*08b0*/  FADD.FTZ R63, -R143.reuse, R139 ;  /* 0x0000008b8f3f7221 */ /* 0x040fe20000010100 */
[----:B------:R-:W-:Y:S01]  /*08c0*/  SHF.L.U32 R46, R46, 0x10, RZ ;  /* 0x000000102e2e7819 */ /* 0x000fe200000006ff */
[C---:B------:R-:W-:Y:S01]  /*08d0*/  FADD.FTZ R141, -R143.reuse, R123 ;  /* 0x0000007b8f8d7221 */ /* 0x040fe20000010100 */
[----:B-----5:R-:W-:Y:S01]  /*08e0*/  FMUL.FTZ R139, R24, R48 ;  /* 0x00000030188b7220 */ /* 0x020fe20000410000 */
[----:B------:R-:W-:Y:S01]  /*08f0*/  FADD.FTZ R123, -R143, R61 ;  /* 0x0000003d8f7b7221 */ /* 0x000fe20000010100 */
[----:B------:R-:W-:Y:S01]  /*0900*/  PRMT R138, R55, 0x7632, R138 ;  /* 0x00007632378a7816 */ /* 0x000fe2000000008a */
[C---:B------:R-:W-:Y:S01]  /*0910*/  FADD.FTZ R61, -R143.reuse, R0 ;  /* 0x000000008f3d7221 */ /* 0x040fe20000010100 */
[----:B------:R-:W-:Y:S01]  /*0920*/  FADD.FTZ R127, -R143, R142 ;  /* 0x0000008e8f7f7221 */ /* 0x000fe20000010100 */
[C---:B----4-:R-:W-:Y:S01]  /*0930*/  FMUL.FTZ R137, R116.reuse, R137 ;  /* 0x0000008974897220 */ /* 0x050fe20000410000 */
[----:B------:R-:W-:Y:S01]  /*0940*/  FMUL.FTZ R0, R116, R49 ;  /* 0x0000003174007220 */ /* 0x000fe20000410000 */
[----:B------:R-:W-:Y:S01]  /*0950*/  FMUL.FTZ R142, R25, R46 ;  /* 0x0000002e198e7220 */ /* 0x000fe20000410000 */
[----:B------:R-:W-:Y:S01]  /*0960*/  FADD.FTZ R49, RZ, R139 ;  /* 0x0000008bff317221 */ /* 0x000fe20000010000 */
[----:B------:R-:W-:Y:S01]  /*0970*/  SHF.L.U32 R138, R138, 0x10, RZ ;  /* 0x000000108a8a7819 */ /* 0x000fe200000006ff */
[----:B------:R-:W-:Y:S01]  /*0980*/  FADD.FTZ R109, R134, R109 ;  /* 0x0000006d866d7221 */ /* 0x000fe20000010000 */
[----:B------:R-:W-:Y:S01]  /*0990*/  PRMT R125, R47, 0x7632, R125 ;  /* 0x000076322f7d7816 */ /* 0x000fe2000000007d */
[-C--:B------:R-:W-:Y:S01]  /*09a0*/  FFMA.FTZ R110, R137, R134.reuse, R110 ;  /* 0x00000086896e7223 */ /* 0x080fe2000001006e */
[----:B------:R-:W-:Y:S01]  /*09b0*/  SHF.L.U32 R120, R120, 0x10, RZ ;  /* 0x0000001078787819 */ /* 0x000fe200000006ff */
[----:B------:R-:W-:Y:S01]  /*09c0*/  FMUL.FTZ R134, R26, R134 ;  /* 0x000000861a867220 */ /* 0x000fe20000410000 */
[----:B------:R-:W-:Y:S01]  /*09d0*/  SHF.L.U32 R47, R47, 0x10, RZ ;  /* 0x000000102f2f7819 */ /* 0x000fe200000006ff */
[----:B------:R-:W-:Y:S01]  /*09e0*/  FADD.FTZ R49, R142, R49 ;  /* 0x000000318e317221 */ /* 0x000fe20000010000 */
[----:B------:R-:W-:-:S02]  /*09f0*/  PRMT R130, R54, 0x7632, R130 ;  /* 0x0000763236827816 */ /* 0x000fc40000000082 */
[----:B------:R-:W-:Y:S02]  /*0a00*/  SHF.L.U32 R136, R54, 0x10, RZ ;  /* 0x0000001036887819 */ /* 0x000fe400000006ff */
[C---:B------:R-:W-:Y:S02]  /*0a10*/  PRMT R54, R56.reuse, 0x7632, R54 ;  /* 0x0000763238367816 */ /* 0x040fe40000000036 */
[----:B------:R-:W-:Y:S02]  /*0a20*/  SHF.L.U32 R135, R56, 0x10, RZ ;  /* 0x0000001038877819 */ /* 0x000fe400000006ff */
[C---:B------:R-:W-:Y:S02]  /*0a30*/  PRMT R172, R58.reuse, 0x7632, R172 ;  /* 0x000076323aac7816 */ /* 0x040fe400000000ac */
[----:B------:R-:W-:Y:S01]  /*0a40*/  SHF.L.U32 R163, R58, 0x10, RZ ;  /* 0x000000103aa37819 */ /* 0x000fe200000006ff */
[----:B------:R-:W-:Y:S01]  /*0a50*/  FADD.FTZ R169, -R143, R138 ;  /* 0x0000008a8fa97221 */ /* 0x000fe20000010100 */
[----:B------:R-:W-:-:S02]  /*0a60*/  PRMT R126, R52, 0x7632, R126 ;  /* 0x00007632347e7816 */ /* 0x000fc4000000007e */
[----:B------:R-:W-:Y:S02]  /*0a70*/  PRMT R56, R60, 0x7632, R56 ;  /* 0x000076323c387816 */ /* 0x000fe40000000038 */
[----:B------:R-:W-:Y:S01]  /*0a80*/  PRMT R58, R62, 0x7632, R58 ;  /* 0x000076323e3a7816 */ /* 0x000fe2000000003a */
[----:B------:R-:W-:Y:S01]  /*0a90*/  FMUL.FTZ R138, R27, R120 ;  /* 0x000000781b8a7220 */ /* 0x000fe20000410000 */
[----:B------:R-:W-:Y:S01]  /*0aa0*/  PRMT R124, R50, 0x7632, R124 ;  /* 0x00007632327c7816 */ /* 0x000fe2000000007c */
[----:B------:R-:W-:Y:S01]  /*0ab0*/  FADD.FTZ R49, R134, R49 ;  /* 0x0000003186317221 */ /* 0x000fe20000010000 */
[----:B------:R-:W-:Y:S01]  /*0ac0*/  SHF.L.U32 R129, R50, 0x10, RZ ;  /* 0x0000001032817819 */ /* 0x000fe200000006ff */
[----:B------:R-:W-:Y:S01]  /*0ad0*/  FADD.FTZ R145, -R143, R47 ;  /* 0x0000002f8f917221 */ /* 0x000fe20000010100 */
[----:B------:R-:W-:Y:S01]  /*0ae0*/  SHF.L.U32 R125, R125, 0x10, RZ ;  /* 0x000000107d7d7819 */ /* 0x000fe200000006ff */
[----:B------:R-:W-:Y:S01]  /*0af0*/  FADD.FTZ R153, -R143, R136 ;  /* 0x000000888f997221 */ /* 0x000fe20000010100 */
        /* <DEDUP_REMOVED lines=11> */
[----:B------:R-:W-:Y:S01]  /*0bb0*/  SHF.L.U32 R45, R140, 0x10, RZ ;  /* 0x000000108c2d7819 */ /* 0x000fe200000006ff */
[----:B------:R-:W-:Y:S01]  /*0bc0*/  FMUL.FTZ R136, R20, R129 ;  /* 0x0000008114887220 */ /* 0x000fe20000410000 */
[----:B------:R-:W-:Y:S01]  /*0bd0*/  SHF.L.U32 R124, R124, 0x10, RZ ;  /* 0x000000107c7c7819 */ /* 0x000fe200000006ff */
[----:B------:R-:W-:Y:S01]  /*0be0*/  FADD.FTZ R49, R138, R49 ;  /* 0x000000318a317221 */ /* 0x000fe20000010000 */
[----:B------:R-:W-:Y:S01]  /*0bf0*/  PRMT R50, R51, 0x7632, R50 ;  /* 0x0000763233327816 */ /* 0x000fe20000000032 */
[----:B------:R-:W-:Y:S01]  /*0c00*/  FADD.FTZ R53, -R143, R125 ;  /* 0x0000007d8f357221 */ /* 0x000fe20000010100 */
[----:B------:R-:W-:Y:S01]  /*0c10*/  SHF.L.U32 R133, R51, 0x10, RZ ;  /* 0x0000001033857819 */ /* 0x000fe200000006ff */
        /* <DEDUP_REMOVED lines=16> */
[----:B------:R-:W-:Y:S01]  /*0d20*/  SHF.L.U32 R50, R50, 0x10, RZ ;  /* 0x0000001032327819 */ /* 0x000fe200000006ff */
[----:B------:R-:W-:Y:S01]  /*0d30*/  FMUL.FTZ R140, R22, R133 ;  /* 0x00000085168c7220 */ /* 0x000fe20000410000 */
[----:B------:R-:W-:Y:S01]  /*0d40*/  FMUL.FTZ R151, R116, R151 ;  /* 0x0000009774977220 */ /* 0x000fe20000410000 */
[----:B------:R-:W-:Y:S01]  /*0d50*/  FADD.FTZ R49, R143, R44 ;  /* 0x0000002c8f317221 */ /* 0x000fe20000010000 */
[----:B------:R-:W-:Y:S01]  /*0d60*/  FFMA.FTZ R44, R0, R139, RZ ;  /* 0x0000008b002c7223 */ /* 0x000fe200000100ff */
        /* <DEDUP_REMOVED lines=9> */
[C---:B------:R-:W-:Y:S01]  /*0e00*/  FMUL.FTZ R145, R116.reuse, R145 ;  /* 0x0000009174917220 */ /* 0x040fe20000410000 */
[----:B------:R-:W-:Y:S01]  /*0e10*/  FMUL.FTZ R149, R116, R149 ;  /* 0x0000009574957220 */ /* 0x000fe20000410000 */
[----:B------:R-:W-:Y:S01]  /*0e20*/  FFMA.FTZ R44, R137, R134, R44 ;  /* 0x00000086892c7223 */ /* 0x000fe2000001002c */
[----:B------:R-:W-:Y:S01]  /*0e30*/  FMUL.FTZ R128, R17, R56 ;  /* 0x0000003811807220 */ /* 0x000fe20000410000 */
[----:B------:R-:W-:Y:S01]  /*0e40*/  FADD.FTZ R49, R124, R49 ;  /* 0x000000317c317221 */ /* 0x000fe20000010000 */
[C---:B------:R-:W-:Y:S01]  /*0e50*/  FMUL.FTZ R141, R116.reuse, R141 ;  /* 0x0000008d748d7220 */ /* 0x040fe20000410000 */
[----:B------:R-:W-:Y:S01]  /*0e60*/  FADD.FTZ R88, R133, R88 ;  /* 0x0000005885587221 */ /* 0x000fe20000010000 */
[----:B------:R-:W-:Y:S01]  /*0e70*/  FFMA.FTZ R68, R145, R133, R68 ;  /* 0x0000008591447223 */ /* 0x000fe20000010044 */
        /* <DEDUP_REMOVED lines=24> */
[----:B------:R-:W-:-:S02]  /*1000*/  FADD.FTZ R51, R147, R46 ;  /* 0x0000002e93337221 */ /* 0x000fc40000010000 */
[----:B------:R-:W-:Y:S01]  /*1010*/  FFMA.FTZ R44, R156, R154, R49 ;  /* 0x0000009a9c2c7223 */ /* 0x000fe20000010031 */
[----:B------:R-:W-:Y:S01]  /*1020*/  SHF.L.U32 R168, R168, 0x10, RZ ;  /* 0x00000010a8a87819 */ /* 0x000fe200000006ff */
[----:B------:R-:W-:Y:S01]  /*1030*/  FMUL.FTZ R152, R14, R167 ;  /* 0x000000a70e987220 */ /* 0x000fe20000410000 */
[----:B------:R-:W-:Y:S01]  /*1040*/  FADD.FTZ R51, R130, R51 ;  /* 0x0000003382337221 */ /* 0x000fe20000010000 */
[C---:B------:R-:W-:Y:S01]  /*1050*/  FMUL.FTZ R146, R116.reuse, R57 ;  /* 0x0000003974927220 */ /* 0x040fe20000410000 */
[----:B------:R-:W-:Y:S01]  /*1060*/  FFMA.FTZ R49, R133, R124, R44 ;  /* 0x0000007c85317223 */ /* 0x000fe2000001002c */
[----:B------:R-:W-:Y:S01]  /*1070*/  FMUL.FTZ R153, R116, R153 ;  /* 0x0000009974997220 */ /* 0x000fe20000410000 */
[----:B------:R-:W-:Y:S01]  /*1080*/  PRMT R174, R64, 0x7632, R174 ;  /* 0x0000763240ae7816 */ /* 0x000fe200000000ae */
[----:B------:R-:W-:Y:S01]  /*1090*/  FADD.FTZ R51, R152, R51 ;  /* 0x0000003398337221 */ /* 0x000fe20000010000 */
[----:B------:R-:W-:Y:S01]  /*10a0*/  SHF.L.U32 R159, R64, 0x10, RZ ;  /* 0x00000010409f7819 */ /* 0x000fe200000006ff */
[----:B------:R-:W-:Y:S01]  /*10b0*/  FMUL.FTZ R158, R15, R168 ;  /* 0x000000a80f9e7220 */ /* 0x000fe20000410000 */
[----:B------:R-:W-:Y:S01]  /*10c0*/  FFMA.FTZ R44, R146, R128, R49 ;  /* 0x00000080922c7223 */ /* 0x000fe20000010031 */
[----:B------:R-:W-:Y:S01]  /*10d0*/  FADD.FTZ R94, R163, R94 ;  /* 0x0000005ea35e7221 */ /* 0x000fe20000010000 */
[----:B------:R-:W-:Y:S01]  /*10e0*/  FFMA.FTZ R74, R153, R163, R74 ;  /* 0x000000a3994a7223 */ /* 0x000fe2000001004a */
[----:B------:R-:W-:Y:S01]  /*10f0*/  FMUL.FTZ R163, R116, R63 ;  /* 0x0000003f74a37220 */ /* 0x000fe20000410000 */
[----:B------:R-:W-:Y:S01]  /*1100*/  SHF.L.U32 R174, R174, 0x10, RZ ;  /* 0x00000010aeae7819 */ /* 0x000fe200000006ff */
[----:B------:R-:W-:Y:S01]  /*1110*/  FADD.FTZ R46, R158, R51 ;  /* 0x000000339e2e7221 */ /* 0x000fe20000010000 */
[----:B------:R-:W-:Y:S01]  /*1120*/  FMUL.FTZ R63, R8, R159 ;  /* 0x0000009f083f7220 */ /* 0x000fe20000410000 */
[----:B------:R-:W-:Y:S01]  /*1130*/  FMUL.FTZ R150, R116, R61 ;  /* 0x0000003d74967220 */ /* 0x000fe20000410000 */
[----:B------:R-:W-:Y:S01]  /*1140*/  FFMA.FTZ R49, R135, R126, R44 ;  /* 0x0000007e87317223 */ /* 0x000fe2000001002c */
[----:B------:R-:W-:Y:S01]  /*1150*/  PRMT R164, R65, 0x7632, R164 ;  /* 0x0000763241a47816 */ /* 0x000fe200000000a4 */
[----:B------:R-:W-:Y:S01]  /*1160*/  FADD.FTZ R51, R63, R46 ;  /* 0x0000002e3f337221 */ /* 0x000fe20000010000 */
[----:B------:R-:W-:Y:S01]  /*1170*/  SHF.L.U32 R161, R65, 0x10, RZ ;  /* 0x0000001041a17819 */ /* 0x000fe200000006ff */
[----:B------:R-:W-:Y:S01]  /*1180*/  FMUL.FTZ R62, R9, R174 ;  /* 0x000000ae093e7220 */ /* 0x000fe20000410000 */
[----:B------:R-:W-:Y:S01]  /*1190*/  FFMA.FTZ R44, R150, R129, R49 ;  /* 0x00000081962c7223 */ /* 0x000fe20000010031 */
[----:B------:R-:W-:Y:S01]  /*11a0*/  SHF.L.U32 R164, R164, 0x10, RZ ;  /* 0x00000010a4a47819 */ /* 0x000fe200000006ff */
[----:B------:R-:W-:Y:S01]  /*11b0*/  FMUL.FTZ R160, R116, R165 ;  /* 0x000000a574a07220 */ /* 0x000fe20000410000 */
[----:B------:R-:W-:Y:S01]  /*11c0*/  FADD.FTZ R51, R51, R62 ;  /* 0x0000003e33337221 */ /* 0x000fe20000010000 */
[----:B------:R-:W-:Y:S01]  /*11d0*/  FMUL.FTZ R64, R10, R161 ;  /* 0x000000a10a407220 */ /* 0x000fe20000410000 */
[----:B------:R-:W-:Y:S01]  /*11e0*/  FFMA.FTZ R49, R153, R147, R44 ;  /* 0x0000009399317223 */ /* 0x000fe2000001002c */
[C---:B------:R-:W-:Y:S01]  /*11f0*/  PRMT R170, R66.reuse, 0x7632, R170 ;  /* 0x0000763242aa7816 */ /* 0x040fe200000000aa */
[----:B------:R-:W-:Y:S01]  /*1200*/  FMUL.FTZ R60, R11, R164 ;  /* 0x000000a40b3c7220 */ /* 0x000fe20000410000 */
        /* <DEDUP_REMOVED lines=10> */
[----:B------:R-:W-:Y:S01]  /*12b0*/  PRMT R176, R67, 0x7632, R176 ;  /* 0x0000763243b07816 */ /* 0x000fe200000000b0 */
        /* <DEDUP_REMOVED lines=12> */
[----:B------:R-:W-:Y:S01]  /*1380*/  FMUL.FTZ R125, R116, R125 ;  /* 0x0000007d747d7220 */ /* 0x000fe20000410000 */
[----:B------:R-:W-:Y:S02]  /*1390*/  FADD.FTZ R107, R120, R107 ;  /* 0x0000006b786b7221 */ /* 0x000fe40000010000 */
[----:B------:R-:W-:Y:S01]  /*13a0*/  FFMA.FTZ R44, R118, R60, R49 ;  /* 0x0000003c762c7223 */ /* 0x000fe20000010031 */
[----:B------:R-:W-:Y:S01]  /*13b0*/  FFMA.FTZ R108, R149, R120, R108 ;  /* 0x00000078956c7223 */ /* 0x000fe2000001006c */
[----:B------:R-:W-:Y:S02]  /*13c0*/  FMUL.FTZ R120, R116, R47 ;  /* 0x0000002f74787220 */ /* 0x000fe40000410000 */
[----:B------:R-:W-:Y:S01]  /*13d0*/  FFMA.FTZ R47, R125, R65, R44 ;  /* 0x000000417d2f7223 */ /* 0x000fe2000001002c */
[----:B------:R-:W-:Y:S01]  /*13e0*/  SHF.L.U32 R176, R176, 0x10, RZ ;  /* 0x00000010b0b07819 */ /* 0x000fe200000006ff */
[----:B------:R-:W-:-:S02]  /*13f0*/  FMUL.FTZ R127, R116, R127 ;  /* 0x0000007f747f7220 */ /* 0x000fc40000410000 */
        /* <DEDUP_REMOVED lines=42> */
[----:B------:R-:W5:Y:S01]  /*16a0*/  @P0 LDG.E.128 R28, desc[UR6][R52.64] ;  /* 0x00000006341c0981 */ /* 0x000f62000c1e1d00 */
[----:B0-----:R-:W-:-:S04]  /*16b0*/  @P0 IMAD.WIDE.U32 R54, R117, 0x10, R44 ;  /* 0x0000001075360825 */ /* 0x001fc800078e002c */
[----:B------:R-:W0:Y:S01]  /*16c0*/  LDC.64 R44, c[0x0][0x3b0] ;  /* 0x0000ec00ff2c7b82 */ /* 0x000e220000000a00 */
        /* <DEDUP_REMOVED lines=11> */
[----:B-1----:R-:W0:Y:S01]  /*1780*/  LDS.128 R48, [R132] ;  /* 0x0000000084307984 */ /* 0x002e220000000c00 */
[----:B------:R-:W-:-:S02]  /*1790*/  IADD3 R44, PT, PT, R131, 0x6050, RZ ;  /* 0x00006050832c7810 */ /* 0x000fc40007ffe0ff */
        /* <DEDUP_REMOVED lines=58> */
[-CC-:B------:R-:W-:Y:S01]  /*1b40*/  FFMA.FTZ R157, R146, R50.reuse, R51.reuse ;  /* 0x00000032929d7223 */ /* 0x180fe20000010033 */
[-CC-:B------:R-:W-:Y:S01]  /*1b50*/  FFMA.FTZ R132, R153, R50.reuse, R51.reuse ;  /* 0x0000003299847223 */ /* 0x180fe20000010033 */
        /* <DEDUP_REMOVED lines=40> */
[----:B------:R-:W-:Y:S01]  /*1de0*/  LOP3.LUT P3, RZ, R57, 0xff, RZ, 0xc0, !PT ;  /* 0x000000ff39ff7812 */ /* 0x000fe2000786c0ff */
[----:B------:R-:W-:Y:S01]  /*1df0*/  FADD.FTZ R149, R138, -R149 ;  /* 0x800000958a957221 */ /* 0x000fe20000010000 */
[----:B------:R-:W-:Y:S01]  /*1e00*/  FSEL R44, R44, RZ, P4 ;  /* 0x000000ff2c2c7208 */ /* 0x000fe20002000000 */
[----:B------:R-:W-:Y:S01]  /*1e10*/  FADD.FTZ R141, R136, -R141 ;  /* 0x8000008d888d7221 */ /* 0x000fe20000010000 */
[----:B------:R-:W-:Y:S01]  /*1e20*/  ISETP.GE.U32.AND P4, PT, R56, RZ, PT ;  /* 0x000000ff3800720c */ /* 0x000fe20003f86070 */
[----:B------:R-:W-:Y:S01]  /*1e30*/  FADD.FTZ R143, R143, -R148 ;  /* 0x800000948f8f7221 */ /* 0x000fe20000010000 */
[----:B------:R-:W-:Y:S01]  /*1e40*/  FSEL R51, R46, RZ, P5 ;  /* 0x000000ff2e337208 */ /* 0x000fe20002800000 */
[----:B------:R-:W-:Y:S01]  /*1e50*/  FADD.FTZ R133, R124, -R133 ;  /* 0x800000857c857221 */ /* 0x000fe20000010000 */
[----:B------:R-:W-:Y:S01]  /*1e60*/  PRMT R46, R29, 0x7632, R46 ;  /* 0x000076321d2e7816 */ /* 0x000fe2000000002e */
[----:B------:R-:W-:Y:S01]  /*1e70*/  FADD.FTZ R135, R126, -R135 ;  /* 0x800000877e877221 */ /* 0x000fe20000010000 */
[----:B------:R-:W-:Y:S01]  /*1e80*/  FSEL R48, R48, RZ, P6 ;  /* 0x000000ff30307208 */ /* 0x000fe20003000000 */
[----:B------:R-:W-:Y:S01]  /*1e90*/  FADD.FTZ R155, R154, -R155 ;  /* 0x8000009b9a9b7221 */ /* 0x000fe20000010000 */
[C---:B------:R-:W-:Y:S01]  /*1ea0*/  LOP3.LUT P5, RZ, R57.reuse, 0xff00, RZ, 0xc0, !PT ;  /* 0x0000ff0039ff7812 */ /* 0x040fe200078ac0ff */
[----:B------:R-:W-:Y:S01]  /*1eb0*/  FADD.FTZ R157, R128, -R157 ;  /* 0x8000009d809d7221 */ /* 0x000fe20000010000 */
[C---:B------:R-:W-:Y:S01]  /*1ec0*/  LOP3.LUT P6, RZ, R57.reuse, 0xff0000, RZ, 0xc0, !PT ;  /* 0x00ff000039ff7812 */ /* 0x040fe200078cc0ff */
[----:B------:R-:W-:Y:S01]  /*1ed0*/  FADD.FTZ R145, R140, -R145 ;  /* 0x800000918c917221 */ /* 0x000fe20000010000 */
[----:B------:R-:W-:Y:S01]  /*1ee0*/  ISETP.GE.U32.AND.EX P4, PT, R57, 0x1000000, PT, P4 ;  /* 0x010000003900780c */ /* 0x000fe20003f86140 */
[----:B------:R-:W-:Y:S01]  /*1ef0*/  FADD.FTZ R129, R129, -R150 ;  /* 0x8000009681817221 */ /* 0x000fe20000010000 */
        /* <DEDUP_REMOVED lines=14> */
[----:B------:R-:W-:Y:S01]  /*1fe0*/  PRMT R57, R32, 0x7632, R57 ;  /* 0x0000763220397816 */ /* 0x000fe20000000039 */
[----:B------:R-:W-:Y:S01]  /*1ff0*/  FFMA.FTZ R56, R116, R143, R56 ;  /* 0x0000008f74387223 */ /* 0x000fe20000010038 */
[----:B------:R-:W-:Y:S01]  /*2000*/  SHF.L.U32 R67, R32, 0x10, RZ ;  /* 0x0000001020437819 */ /* 0x000fe200000006ff */
[----:B------:R-:W-:Y:S01]  /*2010*/  FMUL.FTZ R66, R66, R131 ;  /* 0x0000008342427220 */ /* 0x000fe20000410000 */
[----:B------:R-:W-:Y:S01]  /*2020*/  SHF.L.U32 R124, R57, 0x10, RZ ;  /* 0x00000010397c7819 */ /* 0x000fe200000006ff */
[----:B------:R-:W-:Y:S01]  /*2030*/  FMUL.FTZ R46, R46, UR4 ;  /* 0x000000042e2e7c20 */ /* 0x000fe20008410000 */
[----:B------:R-:W-:Y:S01]  /*2040*/  SHF.L.U32 R126, R33, 0x10, RZ ;  /* 0x00000010217e7819 */ /* 0x000fe200000006ff */
[----:B------:R-:W-:Y:S01]  /*2050*/  FFMA.FTZ R122, R116, R133, R67 ;  /* 0x00000085747a7223 */ /* 0x000fe20000010043 */
[----:B------:R-:W-:Y:S01]  /*2060*/  SHF.L.U32 R118, R31, 0x10, RZ ;  /* 0x000000101f767819 */ /* 0x000fe200000006ff */
        /* <DEDUP_REMOVED lines=28> */
[----:B------:R-:W-:Y:S01]  /*2230*/  PRMT R46, R33, 0x7632, R46 ;  /* 0x00007632212e7816 */ /* 0x000fe2000000002e */
[----:B------:R-:W-:Y:S01]  /*2240*/  FADD.FTZ R61, R61, -R50 ;  /* 0x800000323d3d7221 */ /* 0x000fe20000010000 */
[----:B------:R-:W-:Y:S01]  /*2250*/  FSEL R125, R120, RZ, P4 ;  /* 0x000000ff787d7208 */ /* 0x000fe20002000000 */
[----:B------:R-:W-:Y:S01]  /*2260*/  FADD.FTZ R59, R59, -R0 ;  /* 0x800000003b3b7221 */ /* 0x000fe20000010000 */
[----:B------:R-:W-:-:S02]  /*2270*/  FSEL R127, R124, RZ, P3 ;  /* 0x000000ff7c7f7208 */ /* 0x000fc40001800000 */
[----:B------:R-:W-:Y:S02]  /*2280*/  FSEL R126, R126, RZ, P5 ;  /* 0x000000ff7e7e7208 */ /* 0x000fe40002800000 */
[C---:B------:R-:W-:Y:S02]  /*2290*/  LOP3.LUT P4, RZ, R55.reuse, 0xff, RZ, 0xc0, !PT ;  /* 0x000000ff37ff7812 */ /* 0x040fe4000788c0ff */
[C---:B------:R-:W-:Y:S02]  /*22a0*/  LOP3.LUT P3, RZ, R55.reuse, 0xff00, RZ, 0xc0, !PT ;  /* 0x0000ff0037ff7812 */ /* 0x040fe4000786c0ff */
[C---:B------:R-:W-:Y:S02]  /*22b0*/  LOP3.LUT P5, RZ, R55.reuse, 0xff0000, RZ, 0xc0, !PT ;  /* 0x00ff000037ff7812 */ /* 0x040fe400078ac0ff */
[----:B------:R-:W-:Y:S02]  /*22c0*/  ISETP.GE.U32.AND.EX P0, PT, R55, 0x1000000, PT, P0 ;  /* 0x010000003700780c */ /* 0x000fe40003f06100 */
[----:B------:R-:W-:-:S02]  /*22d0*/  FSEL R118, R118, RZ, P6 ;  /* 0x000000ff76767208 */ /* 0x000fc40003000000 */
[----:B------:R-:W-:Y:S02]  /*22e0*/  SHF.L.U32 R55, R46, 0x10, RZ ;  /* 0x000000102e377819 */ /* 0x000fe400000006ff */
[----:B------:R-:W-:Y:S02]  /*22f0*/  LOP3.LUT P6, RZ, R54, 0xff000000, RZ, 0xc0, !PT ;  /* 0xff00000036ff7812 */ /* 0x000fe400078cc0ff */
[----:B------:R-:W-:Y:S01]  /*2300*/  PRMT R54, R34, 0x7632, R54 ;  /* 0x0000763222367816 */ /* 0x000fe20000000036 */
[----:B------:R-:W-:Y:S01]  /*2310*/  FFMA.FTZ R46, R116, R129, R55 ;  /* 0x00000081742e7223 */ /* 0x000fe20000010037 */
[----:B------:R-:W-:Y:S01]  /*2320*/  PRMT R57, R35, 0x7632, R57 ;  /* 0x0000763223397816 */ /* 0x000fe20000000039 */
[----:B------:R-:W-:Y:S01]  /*2330*/  FADD.FTZ R129, R58, -R49 ;  /* 0x800000313a817221 */ /* 0x000fe20000010000 */
[----:B------:R-:W-:Y:S01]  /*2340*/  SHF.L.U32 R54, R54, 0x10, RZ ;  /* 0x0000001036367819 */ /* 0x000fe200000006ff */
[----:B------:R-:W-:Y:S01]  /*2350*/  FMUL.FTZ R46, R46, R131 ;  /* 0x000000832e2e7220 */ /* 0x000fe20000410000 */
[----:B------:R-:W-:Y:S01]  /*2360*/  SHF.L.U32 R120, R57, 0x10, RZ ;  /* 0x0000001039787819 */ /* 0x000fe200000006ff */
[----:B------:R-:W-:Y:S01]  /*2370*/  FADD.FTZ R57, R60, -R45 ;  /* 0x8000002d3c397221 */ /* 0x000fe20000010000 */
[----:B------:R-:W-:Y:S01]  /*2380*/  SHF.L.U32 R55, R36, 0x10, RZ ;  /* 0x0000001024377819 */ /* 0x000fe200000006ff */
[C---:B------:R-:W-:Y:S01]  /*2390*/  FFMA.FTZ R54, R116.reuse, R153, R54 ;  /* 0x0000009974367223 */ /* 0x040fe20000010036 */
[----:B------:R-:W-:Y:S01]  /*23a0*/  SHF.L.U32 R128, R37, 0x10, RZ ;  /* 0x0000001025807819 */ /* 0x000fe200000006ff */
[----:B------:R-:W-:Y:S01]  /*23b0*/  FFMA.FTZ R120, R116, R159, R120 ;  /* 0x0000009f74787223 */ /* 0x000fe20000010078 */
[----:B------:R-:W-:Y:S01]  /*23c0*/  SHF.L.U32 R130, R38, 0x10, RZ ;  /* 0x0000001026827819 */ /* 0x000fe200000006ff */
[----:B------:R-:W-:Y:S01]  /*23d0*/  FFMA.FTZ R124, R116, R63, R55 ;  /* 0x0000003f747c7223 */ /* 0x000fe20000010037 */
[----:B------:R-:W-:Y:S01]  /*23e0*/  FMUL.FTZ R46, R46, UR4 ;  /* 0x000000042e2e7c20 */ /* 0x000fe20008410000 */
[-C--:B------:R-:W-:Y:S01]  /*23f0*/  FMUL.FTZ R54, R54, R131.reuse ;  /* 0x0000008336367220 */ /* 0x080fe20000410000 */
[----:B------:R-:W-:Y:S01]  /*2400*/  FMUL.FTZ R120, R120, R131 ;  /* 0x0000008378787220 */ /* 0x000fe20000410000 */
[----:B------:R-:W-:Y:S01]  /*2410*/  SHF.L.U32 R56, R34, 0x10, RZ ;  /* 0x0000001022387819 */ /* 0x000fe200000006ff */
[C---:B------:R-:W-:Y:S01]  /*2420*/  FFMA.FTZ R128, R116.reuse, R161, R128 ;  /* 0x000000a174807223 */ /* 0x040fe20000010080 */
[----:B------:R-:W-:Y:S01]  /*2430*/  SHF.L.U32 R64, R35, 0x10, RZ ;  /* 0x0000001023407819 */ /* 0x000fe200000006ff */
[----:B------:R-:W-:Y:S01]  /*2440*/  FFMA.FTZ R130, R116, R65, R130 ;  /* 0x0000004174827223 */ /* 0x000fe20000010082 */
[-C--:B------:R-:W-:Y:S01]  /*2450*/  FMUL.FTZ R124, R124, R131.reuse ;  /* 0x000000837c7c7220 */ /* 0x080fe20000410000 */
[----:B------:R-:W-:Y:S01]  /*2460*/  FSEL R55, R46, RZ, P6 ;  /* 0x000000ff2e377208 */ /* 0x000fe20003000000 */
[----:B------:R-:W-:Y:S01]  /*2470*/  FMUL.FTZ R46, R54, UR4 ;  /* 0x00000004362e7c20 */ /* 0x000fe20008410000 */
[----:B------:R-:W-:Y:S01]  /*2480*/  FMUL.FTZ R120, R120, UR4 ;  /* 0x0000000478787c20 */ /* 0x000fe20008410000 */
[-C--:B------:R-:W-:Y:S01]  /*2490*/  FMUL.FTZ R128, R128, R131.reuse ;  /* 0x0000008380807220 */ /* 0x080fe20000410000 */
[----:B------:R-:W-:Y:S01]  /*24a0*/  FMUL.FTZ R130, R130, R131 ;  /* 0x0000008382827220 */ /* 0x000fe20000410000 */
[----:B------:R-:W-:Y:S01]  /*24b0*/  FMUL.FTZ R124, R124, UR4 ;  /* 0x000000047c7c7c20 */ /* 0x000fe20008410000 */
[C---:B------:R-:W-:Y:S01]  /*24c0*/  FFMA.FTZ R56, R116.reuse, R147, R56 ;  /* 0x0000009374387223 */ /* 0x040fe20000010038 */
[----:B------:R-:W-:Y:S01]  /*24d0*/  FFMA.FTZ R64, R116, R163, R64 ;  /* 0x000000a374407223 */ /* 0x000fe20000010040 */
[----:B------:R-:W-:Y:S01]  /*24e0*/  LOP3.LUT P6, RZ, R52, 0xff, RZ, 0xc0, !PT ;  /* 0x000000ff34ff7812 */ /* 0x000fe200078cc0ff */
        /* <DEDUP_REMOVED lines=11> */
[----:B------:R-:W-:Y:S02]  /*25a0*/  ISETP.GE.U32.AND P6, PT, R52, RZ, PT ;  /* 0x000000ff3400720c */ /* 0x000fe40003fc6070 */
[----:B------:R-:W-:Y:S02]  /*25b0*/  FSEL R128, R128, RZ, P3 ;  /* 0x000000ff80807208 */ /* 0x000fe40001800000 */
[----:B------:R-:W-:Y:S02]  /*25c0*/  FSEL R130, R130, RZ, P0 ;  /* 0x000000ff82827208 */ /* 0x000fe40000000000 */
[----:B------:R-:W-:-:S02]  /*25d0*/  LOP3.LUT P3, RZ, R53, 0xff00, RZ, 0xc0, !PT ;  /* 0x0000ff0035ff7812 */ /* 0x000fc4000786c0ff */
[C---:B------:R-:W-:Y:S02]  /*25e0*/  LOP3.LUT P0, RZ, R53.reuse, 0xff0000, RZ, 0xc0, !PT ;  /* 0x00ff000035ff7812 */ /* 0x040fe4000780c0ff */
[----:B------:R-:W-:Y:S01]  /*25f0*/  ISETP.GE.U32.AND.EX P6, PT, R53, 0x1000000, PT, P6 ;  /* 0x010000003500780c */ /* 0x000fe20003fc6160 */
[----:B------:R-:W-:Y:S01]  /*2600*/  FADD.FTZ R53, R62, -R47 ;  /* 0x8000002f3e357221 */ /* 0x000fe20000010000 */
[----:B------:R-:W-:Y:S01]  /*2610*/  PRMT R50, R39, 0x7632, R50 ;  /* 0x0000763227327816 */ /* 0x000fe20000000032 */
[----:B------:R-:W0:Y:S01]  /*2620*/  LDC.64 R46, c[0x0][0x468] ;  /* 0x00011a00ff2e7b82 */ /* 0x000e220000000a00 */
[----:B------:R-:W-:Y:S02]  /*2630*/  PRMT R0, R36, 0x7632, R0 ;  /* 0x0000763224007816 */ /* 0x000fe40000000000 */
[----:B------:R-:W-:Y:S02]  /*2640*/  PRMT R45, R37, 0x7632, R45 ;  /* 0x00007632252d7816 */ /* 0x000fe4000000002d */
[----:B------:R-:W-:-:S02]  /*2650*/  PRMT R49, R38, 0x7632, R49 ;  /* 0x0000763226317816 */ /* 0x000fc40000000031 */
[----:B------:R-:W-:Y:S02]  /*2660*/  FSEL R54, R56, RZ, P4 ;  /* 0x000000ff38367208 */ /* 0x000fe40002000000 */
[----:B------:R-:W-:Y:S02]  /*2670*/  FSEL R64, R64, RZ, P5 ;  /* 0x000000ff40407208 */ /* 0x000fe40002800000 */
[C---:B------:R-:W-:Y:S02]  /*2680*/  LOP3.LUT P4, RZ, R52.reuse, 0xff00, RZ, 0xc0, !PT ;  /* 0x0000ff0034ff7812 */ /* 0x040fe4000788c0ff */
[----:B------:R-:W-:Y:S02]  /*2690*/  LOP3.LUT P5, RZ, R52, 0xff000000, RZ, 0xc0, !PT ;  /* 0xff00000034ff7812 */ /* 0x000fe400078ac0ff */
        /* <DEDUP_REMOVED lines=26> */
[----:B------:R-:W-:Y:S01]  /*2840*/  FSEL R65, R53, RZ, P3 ;  /* 0x000000ff35417208 */ /* 0x000fe20001800000 */
[----:B------:R-:W-:Y:S01]  /*2850*/  IMAD.WIDE.U32 R60, R117, 0x10, R46 ;  /* 0x00000010753c7825 */ /* 0x000fe200078e002e */
        /* <DEDUP_REMOVED lines=16> */
.L_x_2441:
[-CC-:B------:R-:W-:Y:S01]  /*2960*/  FFMA.FTZ R41, R156, R50.reuse, R51.reuse ;  /* 0x000000329c297223 */ /* 0x180fe20000010033 */
[-CC-:B------:R-:W-:Y:S01]  /*2970*/  FFMA.FTZ R145, R145, R50.reuse, R51.reuse ;  /* 0x0000003291917223 */ /* 0x180fe20000010033 */
[----:B-----5:R-:W-:Y:S01]  /*2980*/  PRMT R40, R31, 0x7632, R40 ;  /* 0x000076321f287816 */ /* 0x020fe20000000028 */
        /* <DEDUP_REMOVED lines=24> */
[-C--:B------:R-:W-:Y:S01]  /*2b10*/  FFMA.FTZ R151, R151, R50.reuse, R51 ;  /* 0x0000003297977223 */ /* 0x080fe20000010033 */
[C---:B------:R-:W-:Y:S01]  /*2b20*/  LOP3.LUT P0, RZ, R56.reuse, 0xff, RZ, 0xc0, !PT ;  /* 0x000000ff38ff7812 */ /* 0x040fe2000780c0ff */
[--C-:B------:R-:W-:Y:S01]  /*2b30*/  FADD.FTZ R139, R139, -R0.reuse ;  /* 0x800000008b8b7221 */ /* 0x100fe20000010000 */
[----:B------:R-:W-:Y:S01]  /*2b40*/  LOP3.LUT P6, RZ, R56, 0xff00, RZ, 0xc0, !PT ;  /* 0x0000ff0038ff7812 */ /* 0x000fe200078cc0ff */
[----:B------:R-:W-:Y:S01]  /*2b50*/  FADD.FTZ R151, R142, -R151 ;  /* 0x800000978e977221 */ /* 0x000fe20000010000 */
[----:B------:R-:W-:Y:S01]  /*2b60*/  LOP3.LUT P4, RZ, R56, 0xff0000, RZ, 0xc0, !PT ;  /* 0x00ff000038ff7812 */ /* 0x000fe2000788c0ff */
[-C--:B------:R-:W-:Y:S01]  /*2b70*/  FFMA.FTZ R148, R148, R50.reuse, R51 ;  /* 0x0000003294947223 */ /* 0x080fe20000010033 */
[----:B------:R-:W-:Y:S01]  /*2b80*/  LOP3.LUT P3, RZ, R56, 0xff000000, RZ, 0xc0, !PT ;  /* 0xff00000038ff7812 */ /* 0x000fe2000786c0ff */
[----:B------:R-:W-:Y:S01]  /*2b90*/  FADD.FTZ R43, R134, -R43 ;  /* 0x8000002b862b7221 */ /* 0x000fe20000010000 */
[----:B------:R-:W-:Y:S01]  /*2ba0*/  FSEL R56, R44, RZ, P5 ;  /* 0x000000ff2c387208 */ /* 0x000fe20002800000 */
[-CC-:B------:R-:W-:Y:S01]  /*2bb0*/  FFMA.FTZ R44, R153, R50.reuse, R51.reuse ;  /* 0x00000032992c7223 */ /* 0x180fe20000010033 */
[----:B------:R-:W-:Y:S01]  /*2bc0*/  PRMT R0, R30, 0x7632, R0 ;  /* 0x000076321e007816 */ /* 0x000fe20000000000 */
[----:B------:R-:W-:Y:S01]  /*2bd0*/  FADD.FTZ R143, R143, -R148 ;  /* 0x800000948f8f7221 */ /* 0x000fe20000010000 */
[----:B------:R-:W-:Y:S01]  /*2be0*/  SHF.L.U32 R142, R29, 0x10, RZ ;  /* 0x000000101d8e7819 */ /* 0x000fe200000006ff */
[--C-:B------:R-:W-:Y:S01]  /*2bf0*/  FADD.FTZ R147, R147, -R44.reuse ;  /* 0x8000002c93937221 */ /* 0x100fe20000010000 */
[----:B------:R-:W-:Y:S01]  /*2c00*/  PRMT R44, R29, 0x7632, R44 ;  /* 0x000076321d2c7816 */ /* 0x000fe2000000002c */
[-CC-:B------:R-:W-:Y:S01]  /*2c10*/  FFMA.FTZ R149, R149, R50.reuse, R51.reuse ;  /* 0x0000003295957223 */ /* 0x180fe20000010033 */
[----:B------:R-:W-:Y:S01]  /*2c20*/  SHF.L.U32 R45, R0, 0x10, RZ ;  /* 0x00000010002d7819 */ /* 0x000fe200000006ff */
[----:B------:R-:W-:Y:S01]  /*2c30*/  FFMA.FTZ R142, R116, R43, R142 ;  /* 0x0000002b748e7223 */ /* 0x000fe2000001008e */
[----:B------:R-:W-:Y:S01]  /*2c40*/  SHF.L.U32 R46, R44, 0x10, RZ ;  /* 0x000000102c2e7819 */ /* 0x000fe200000006ff */
[-C--:B------:R-:W-:Y:S01]  /*2c50*/  FFMA.FTZ R163, R163, R50.reuse, R51 ;  /* 0x00000032a3a37223 */ /* 0x080fe20000010033 */
[----:B------:R-:W-:Y:S01]  /*2c60*/  SHF.L.U32 R44, R28, 0x10, RZ ;  /* 0x000000101c2c7819 */ /* 0x000fe200000006ff */
[----:B------:R-:W-:Y:S01]  /*2c70*/  FFMA.FTZ R48, R116, R143, R45 ;  /* 0x0000008f74307223 */ /* 0x000fe2000001002d */
[C---:B------:R-:W-:Y:S01]  /*2c80*/  PRMT R43, R35.reuse, 0x7632, R43 ;  /* 0x00007632232b7816 */ /* 0x040fe2000000002b */
[----:B------:R-:W-:Y:S01]  /*2c90*/  FADD.FTZ R149, R138, -R149 ;  /* 0x800000958a957221 */ /* 0x000fe20000010000 */
[-C--:B------:R-:W-:Y:S01]  /*2ca0*/  FFMA.FTZ R47, R162, R50.reuse, R51 ;  /* 0x00000032a22f7223 */ /* 0x080fe20000010033 */
[----:B------:R-:W-:Y:S01]  /*2cb0*/  PRMT R0, R28, 0x7632, R0 ;  /* 0x000076321c007816 */ /* 0x000fe20000000000 */
[----:B------:R-:W-:Y:S01]  /*2cc0*/  FFMA.FTZ R144, R116, R139, R44 ;  /* 0x0000008b74907223 */ /* 0x000fe2000001002c */
[----:B------:R-:W-:Y:S01]  /*2cd0*/  SHF.L.U32 R45, R35, 0x10, RZ ;  /* 0x00000010232d7819 */ /* 0x000fe200000006ff */
[----:B------:R-:W-:Y:S01]  /*2ce0*/  FADD.FTZ R163, R152, -R163 ;  /* 0x800000a398a37221 */ /* 0x000fe20000010000 */
[----:B------:R-:W-:Y:S01]  /*2cf0*/  SHF.L.U32 R44, R43, 0x10, RZ ;  /* 0x000000102b2c7819 */ /* 0x000fe200000006ff */
[----:B------:R-:W-:Y:S01]  /*2d00*/  FMUL.FTZ R43, R48, R131 ;  /* 0x00000083302b7220 */ /* 0x000fe20000410000 */
[----:B------:R-:W-:Y:S01]  /*2d10*/  FADD.FTZ R47, R158, -R47 ;  /* 0x8000002f9e2f7221 */ /* 0x000fe20000010000 */
[----:B------:R-:W-:Y:S01]  /*2d20*/  SHF.L.U32 R0, R0, 0x10, RZ ;  /* 0x0000001000007819 */ /* 0x000fe200000006ff */
[C---:B------:R-:W-:Y:S01]  /*2d30*/  FFMA.FTZ R49, R116.reuse, R149, R46 ;  /* 0x0000009574317223 */ /* 0x040fe2000001002e */
[----:B------:R-:W-:Y:S01]  /*2d40*/  LOP3.LUT P5, RZ, R57, 0xff00, RZ, 0xc0, !PT ;  /* 0x0000ff0039ff7812 */ /* 0x000fe200078ac0ff */
[C---:B------:R-:W-:Y:S01]  /*2d50*/  FFMA.FTZ R136, R116.reuse, R163, R45 ;  /* 0x000000a374887223 */ /* 0x040fe2000001002d */
[----:B------:R-:W-:Y:S01]  /*2d60*/  FMUL.FTZ R57, R43, UR4 ;  /* 0x000000042b397c20 */ /* 0x000fe20008410000 */
[C---:B------:R-:W-:Y:S01]  /*2d70*/  FFMA.FTZ R43, R116.reuse, R47, R44 ;  /* 0x0000002f742b7223 */ /* 0x040fe2000001002c */
[----:B------:R-:W-:Y:S01]  /*2d80*/  FMUL.FTZ R45, R49, R131 ;  /* 0x00000083312d7220 */ /* 0x000fe20000410000 */
[----:B------:R-:W-:Y:S01]  /*2d90*/  FFMA.FTZ R151, R116, R151, R0 ;  /* 0x0000009774977223 */ /* 0x000fe20000010000 */
[-C--:B------:R-:W-:Y:S01]  /*2da0*/  FMUL.FTZ R44, R144, R131.reuse ;  /* 0x00000083902c7220 */ /* 0x080fe20000410000 */
[----:B------:R-:W-:Y:S01]  /*2db0*/  SHF.L.U32 R140, R34, 0x10, RZ ;  /* 0x00000010228c7819 */ /* 0x000fe200000006ff */
[----:B------:R-:W-:Y:S01]  /*2dc0*/  FMUL.FTZ R139, R45, UR4 ;  /* 0x000000042d8b7c20 */ /* 0x000fe20008410000 */
[-C--:B------:R-:W-:Y:S01]  /*2dd0*/  FMUL.FTZ R45, R151, R131.reuse ;  /* 0x00000083972d7220 */ /* 0x080fe20000410000 */
[----:B------:R-:W-:Y:S01]  /*2de0*/  FMUL.FTZ R44, R44, UR4 ;  /* 0x000000042c2c7c20 */ /* 0x000fe20008410000 */
[----:B------:R-:W-:Y:S01]  /*2df0*/  FMUL.FTZ R0, R142, R131 ;  /* 0x000000838e007220 */ /* 0x000fe20000410000 */
[----:B------:R-:W-:Y:S01]  /*2e00*/  FFMA.FTZ R140, R116, R147, R140 ;  /* 0x00000093748c7223 */ /* 0x000fe2000001008c */
        /* <DEDUP_REMOVED lines=15> */
[-C--:B------:R-:W-:Y:S01]  /*2f00*/  FFMA.FTZ R133, R133, R50.reuse, R51 ;  /* 0x0000003285857223 */ /* 0x080fe20000010033 */
[----:B------:R-:W-:Y:S01]  /*2f10*/  LOP3.LUT P3, RZ, R55, 0xff, RZ, 0xc0, !PT ;  /* 0x000000ff37ff7812 */ /* 0x000fe2000786c0ff */
[----:B------:R-:W-:Y:S01]  /*2f20*/  FADD.FTZ R123, R64, -R123 ;  /* 0x8000007b407b7221 */ /* 0x000fe20000010000 */
[----:B------:R-:W-:Y:S01]  /*2f30*/  FSEL R57, R57, RZ, P5 ;  /* 0x000000ff39397208 */ /* 0x000fe20002800000 */
[-CC-:B------:R-:W-:Y:S01]  /*2f40*/  FFMA.FTZ R45, R146, R50.reuse, R51.reuse ;  /* 0x00000032922d7223 */ /* 0x180fe20000010033 */
[----:B------:R-:W-:Y:S01]  /*2f50*/  FSEL R0, R0, RZ, P4 ;  /* 0x000000ff00007208 */ /* 0x000fe20002000000 */
[-CC-:B------:R-:W-:Y:S01]  /*2f60*/  FFMA.FTZ R135, R135, R50.reuse, R51.reuse ;  /* 0x0000003287877223 */ /* 0x180fe20000010033 */
[----:B------:R-:W-:Y:S01]  /*2f70*/  FSEL R138, R46, RZ, P6 ;  /* 0x000000ff2e8a7208 */ /* 0x000fe20003000000 */
[-CC-:B------:R-:W-:Y:S01]  /*2f80*/  FFMA.FTZ R46, R125, R50.reuse, R51.reuse ;  /* 0x000000327d2e7223 */ /* 0x180fe20000010033 */
[----:B------:R-:W-:Y:S01]  /*2f90*/  FSEL R143, R47, RZ, P0 ;  /* 0x000000ff2f8f7208 */ /* 0x000fe20000000000 */
[-CC-:B------:R-:W-:Y:S01]  /*2fa0*/  FFMA.FTZ R150, R150, R50.reuse, R51.reuse ;  /* 0x0000003296967223 */ /* 0x180fe20000010033 */
[C---:B------:R-:W-:Y:S01]  /*2fb0*/  LOP3.LUT P5, RZ, R54.reuse, 0xff, RZ, 0xc0, !PT ;  /* 0x000000ff36ff7812 */ /* 0x040fe200078ac0ff */
[--C-:B------:R-:W-:Y:S01]  /*2fc0*/  FADD.FTZ R65, R65, -R46.reuse ;  /* 0x8000002e41417221 */ /* 0x100fe20000010000 */
[----:B------:R-:W-:Y:S01]  /*2fd0*/  LOP3.LUT P4, RZ, R54, 0xff00, RZ, 0xc0, !PT ;  /* 0x0000ff0036ff7812 */ /* 0x000fe2000788c0ff */
[-CC-:B------:R-:W-:Y:S01]  /*2fe0*/  FFMA.FTZ R47, R160, R50.reuse, R51.reuse ;  /* 0x00000032a02f7223 */ /* 0x180fe20000010033 */
[----:B------:R-:W-:Y:S01]  /*2ff0*/  LOP3.LUT P6, RZ, R54, 0xff0000, RZ, 0xc0, !PT ;  /* 0x00ff000036ff7812 */ /* 0x000fe200078cc0ff */
[-CC-:B------:R-:W-:Y:S01]  /*3000*/  FFMA.FTZ R145, R118, R50.reuse, R51.reuse ;  /* 0x0000003276917223 */ /* 0x180fe20000010033 */
[----:B------:R-:W-:Y:S01]  /*3010*/  LOP3.LUT P0, RZ, R54, 0xff000000, RZ, 0xc0, !PT ;  /* 0xff00000036ff7812 */ /* 0x000fe2000780c0ff */
[-CC-:B------:R-:W-:Y:S01]  /*3020*/  FFMA.FTZ R147, R120, R50.reuse, R51.reuse ;  /* 0x0000003278937223 */ /* 0x180fe20000010033 */
[----:B------:R-:W-:Y:S01]  /*3030*/  FSEL R54, R44, RZ, P3 ;  /* 0x000000ff2c367208 */ /* 0x000fe20001800000 */
[-CC-:B------:R-:W-:Y:S01]  /*3040*/  FFMA.FTZ R44, R67, R50.reuse, R51.reuse ;  /* 0x00000032432c7223 */ /* 0x180fe20000010033 */
[----:B------:R-:W-:Y:S01]  /*3050*/  PRMT R46, R33, 0x7632, R46 ;  /* 0x00007632212e7816 */ /* 0x000fe2000000002e */
[-CC-:B------:R-:W-:Y:S01]  /*3060*/  FFMA.FTZ R67, R66, R50.reuse, R51.reuse ;  /* 0x0000003242437223 */ /* 0x180fe20000010033 */
[-CC-:B------:R-:W-:Y:S01]  /*3070*/  FFMA.FTZ R66, R127, R50.reuse, R51.reuse ;  /* 0x000000327f427223 */ /* 0x180fe20000010033 */
[--C-:B------:R-:W-:Y:S01]  /*3080*/  FADD.FTZ R63, R63, -R44.reuse ;  /* 0x8000002c3f3f7221 */ /* 0x100fe20000010000 */
        /* <DEDUP_REMOVED lines=15> */
[C---:B------:R-:W-:Y:S01]  /*3180*/  FFMA.FTZ R126, R116.reuse, R47, R51 ;  /* 0x0000002f747e7223 */ /* 0x040fe20000010033 */
[C---:B------:R-:W-:Y:S01]  /*3190*/  FFMA.FTZ R129, R116.reuse, R129, R64 ;  /* 0x0000008174817223 */ /* 0x040fe20000010040 */
[C---:B------:R-:W-:Y:S01]  /*31a0*/  FFMA.FTZ R122, R116.reuse, R135, R50 ;  /* 0x00000087747a7223 */ /* 0x040fe20000010032 */
[----:B------:R-:W-:Y:S01]  /*31b0*/  LOP3.LUT P3, RZ, R55, 0xff00, RZ, 0xc0, !PT ;  /* 0x0000ff0037ff7812 */ /* 0x000fe2000786c0ff */
[----:B------:R-:W-:Y:S01]  /*31c0*/  FFMA.FTZ R55, R116, R45, R44 ;  /* 0x0000002d74377223 */ /* 0x000fe2000001002c */
[----:B------:R-:W-:Y:S01]  /*31d0*/  SHF.L.U32 R47, R36, 0x10, RZ ;  /* 0x00000010242f7819 */ /* 0x000fe200000006ff */
[----:B------:R-:W-:Y:S01]  /*31e0*/  FFMA.FTZ R146, R116, R123, R46 ;  /* 0x0000007b74927223 */ /* 0x000fe2000001002e */
[-C--:B------:R-:W-:Y:S01]  /*31f0*/  FMUL.FTZ R45, R126, R131.reuse ;  /* 0x000000837e2d7220 */ /* 0x080fe20000410000 */
[-C--:B------:R-:W-:Y:S01]  /*3200*/  FMUL.FTZ R46, R129, R131.reuse ;  /* 0x00000083812e7220 */ /* 0x080fe20000410000 */
[----:B------:R-:W-:Y:S01]  /*3210*/  FMUL.FTZ R44, R122, R131 ;  /* 0x000000837a2c7220 */ /* 0x000fe20000410000 */
[----:B------:R-:W-:Y:S01]  /*3220*/  FFMA.FTZ R128, R116, R63, R47 ;  /* 0x0000003f74807223 */ /* 0x000fe2000001002f */
[----:B------:R-:W-:Y:S01]  /*3230*/  FMUL.FTZ R47, R45, UR4 ;  /* 0x000000042d2f7c20 */ /* 0x000fe20008410000 */
[----:B------:R-:W-:Y:S01]  /*3240*/  FMUL.FTZ R46, R46, UR4 ;  /* 0x000000042e2e7c20 */ /* 0x000fe20008410000 */
[----:B------:R-:W-:Y:S01]  /*3250*/  FMUL.FTZ R45, R44, UR4 ;  /* 0x000000042c2d7c20 */ /* 0x000fe20008410000 */
[-C--:B------:R-:W-:Y:S01]  /*3260*/  FMUL.FTZ R44, R118, R131.reuse ;  /* 0x00000083762c7220 */ /* 0x080fe20000410000 */
[----:B------:R-:W-:Y:S01]  /*3270*/  SHF.L.U32 R50, R38, 0x10, RZ ;  /* 0x0000001026327819 */ /* 0x000fe200000006ff */
[----:B------:R-:W-:Y:S01]  /*3280*/  FADD.FTZ R61, R61, -R152 ;  /* 0x800000983d3d7221 */ /* 0x000fe20000010000 */
[----:B------:R-:W-:Y:S01]  /*3290*/  FSEL R125, R46, RZ, P0 ;  /* 0x000000ff2e7d7208 */ /* 0x000fe20000000000 */
[----:B------:R-:W-:Y:S01]  /*32a0*/  FMUL.FTZ R44, R44, UR4 ;  /* 0x000000042c2c7c20 */ /* 0x000fe20008410000 */
[----:B------:R-:W-:Y:S01]  /*32b0*/  FMUL.FTZ R46, R128, R131 ;  /* 0x00000083802e7220 */ /* 0x000fe20000410000 */
[----:B------:R-:W-:Y:S01]  /*32c0*/  FSEL R124, R45, RZ, P6 ;  /* 0x000000ff2d7c7208 */ /* 0x000fe20003000000 */
[----:B------:R-:W-:Y:S01]  /*32d0*/  FFMA.FTZ R148, R116, R65, R50 ;  /* 0x0000004174947223 */ /* 0x000fe20000010032 */
[-C--:B------:R-:W-:Y:S01]  /*32e0*/  FMUL.FTZ R45, R55, R131.reuse ;  /* 0x00000083372d7220 */ /* 0x080fe20000410000 */
[----:B------:R-:W-:Y:S01]  /*32f0*/  FSEL R127, R47, RZ, P3 ;  /* 0x000000ff2f7f7208 */ /* 0x000fe20001800000 */
[----:B------:R-:W-:Y:S01]  /*3300*/  FMUL.FTZ R46, R46, UR4 ;  /* 0x000000042e2e7c20 */ /* 0x000fe20008410000 */
[----:B------:R-:W-:Y:S01]  /*3310*/  LOP3.LUT P3, RZ, R52, 0xff, RZ, 0xc0, !PT ;  /* 0x000000ff34ff7812 */ /* 0x000fe2000786c0ff */
[----:B------:R-:W-:Y:S01]  /*3320*/  FMUL.FTZ R45, R45, UR4 ;  /* 0x000000042d2d7c20 */ /* 0x000fe20008410000 */
[----:B------:R-:W-:Y:S01]  /*3330*/  FSEL R120, R44, RZ, P5 ;  /* 0x000000ff2c787208 */ /* 0x000fe20002800000 */
[-C--:B------:R-:W-:Y:S01]  /*3340*/  FMUL.FTZ R44, R148, R131.reuse ;  /* 0x00000083942c7220 */ /* 0x080fe20000410000 */
[----:B------:R-:W-:Y:S01]  /*3350*/  FSEL R130, R46, RZ, P3 ;  /* 0x000000ff2e827208 */ /* 0x000fe20001800000 */
[----:B------:R-:W-:Y:S01]  /*3360*/  FMUL.FTZ R47, R146, R131 ;  /* 0x00000083922f7220 */ /* 0x000fe20000410000 */
[----:B------:R-:W-:Y:S01]  /*3370*/  PRMT R46, R39, 0x7632, R46 ;  /* 0x00007632272e7816 */ /* 0x000fe2000000002e */
[----:B------:R-:W-:Y:S01]  /*3380*/  FMUL.FTZ R50, R44, UR4 ;  /* 0x000000042c327c20 */ /* 0x000fe20008410000 */
[----:B------:R-:W-:Y:S01]  /*3390*/  FSEL R123, R45, RZ, P4 ;  /* 0x000000ff2d7b7208 */ /* 0x000fe20002000000 */
[----:B------:R-:W-:Y:S01]  /*33a0*/  FMUL.FTZ R47, R47, UR4 ;  /* 0x000000042f2f7c20 */ /* 0x000fe20008410000 */
[----:B------:R-:W0:Y:S01]  /*33b0*/  LDC.64 R44, c[0x0][0x478] ;  /* 0x00011e00ff2c7b82 */ /* 0x000e220000000a00 */
[----:B------:R-:W-:Y:S01]  /*33c0*/  SHF.L.U32 R51, R46, 0x10, RZ ;  /* 0x000000102e337819 */ /* 0x000fe200000006ff */
[----:B------:R-:W-:Y:S01]  /*33d0*/  FADD.FTZ R67, R62, -R67 ;  /* 0x800000433e437221 */ /* 0x000fe20000010000 */
[----:B------:R-:W-:Y:S01]  /*33e0*/  LOP3.LUT P4, RZ, R53, 0xff, RZ, 0xc0, !PT ;  /* 0x000000ff35ff7812 */ /* 0x000fe2000788c0ff */
[----:B------:R-:W-:Y:S01]  /*33f0*/  FADD.FTZ R145, R60, -R145 ;  /* 0x800000913c917221 */ /* 0x000fe20000010000 */
[----:B------:R-:W-:Y:S01]  /*3400*/  LOP3.LUT P0, RZ, R52, 0xff0000, RZ, 0xc0, !PT ;  /* 0x00ff000034ff7812 */ /* 0x000fe2000780c0ff */
[----:B------:R-:W-:Y:S01]  /*3410*/  FFMA.FTZ R149, R116, R61, R51 ;  /* 0x0000003d74957223 */ /* 0x000fe20000010033 */
[----:B------:R-:W-:Y:S01]  /*3420*/  FSEL R135, R50, RZ, P4 ;  /* 0x000000ff32877208 */ /* 0x000fe20002000000 */
[----:B------:R-:W-:Y:S01]  /*3430*/  FADD.FTZ R147, R58, -R147 ;  /* 0x800000933a937221 */ /* 0x000fe20000010000 */
[----:B------:R-:W-:Y:S01]  /*3440*/  F2FP.BF16.F32.PACK_AB R51, R41, R40 ;  /* 0x000000282933723e */ /* 0x000fe200000010ff */
[----:B------:R-:W-:Y:S01]  /*3450*/  FADD.FTZ R59, R59, -R66 ;  /* 0x800000423b3b7221 */ /* 0x000fe20000010000 */
[----:B------:R-:W-:-:S02]  /*3460*/  FSEL R133, R47, RZ, P0 ;  /* 0x000000ff2f857208 */ /* 0x000fc40000000000 */
[----:B------:R-:W-:Y:S01]  /*3470*/  F2FP.BF16.F32.PACK_AB R50, R48, R42 ;  /* 0x0000002a3032723e */ /* 0x000fe200000010ff */
[----:B------:R-:W1:Y:S01]  /*3480*/  LDC.64 R46, c[0x0][0x468] ;  /* 0x00011a00ff2e7b82 */ /* 0x000e620000000a00 */
[----:B------:R-:W-:Y:S02]  /*3490*/  PRMT R40, R36, 0x7632, R40 ;  /* 0x0000763224287816 */ /* 0x000fe40000000028 */
[C---:B------:R-:W-:Y:S02]  /*34a0*/  LOP3.LUT P6, RZ, R52.reuse, 0xff00, RZ, 0xc0, !PT ;  /* 0x0000ff0034ff7812 */ /* 0x040fe400078cc0ff */
[C---:B------:R-:W-:Y:S02]  /*34b0*/  LOP3.LUT P5, RZ, R52.reuse, 0xff000000, RZ, 0xc0, !PT ;  /* 0xff00000034ff7812 */ /* 0x040fe400078ac0ff */
[----:B------:R-:W-:Y:S02]  /*34c0*/  ISETP.GE.U32.AND P0, PT, R52, RZ, PT ;  /* 0x000000ff3400720c */ /* 0x000fe40003f06070 */
[----:B------:R-:W-:Y:S01]  /*34d0*/  PRMT R42, R37, 0x7632, R42 ;  /* 0x00007632252a7816 */ /* 0x000fe2000000002a */
[----:B0-----:R-:W-:Y:S01]  /*34e0*/  IMAD.WIDE.U32 R60, R119, 0x10, R44 ;  /* 0x00000010773c7825 */ /* 0x001fe200078e002c */
[----:B------:R-:W-:-:S02]  /*34f0*/  PRMT R52, R38, 0x7632, R52 ;  /* 0x0000763226347816 */ /* 0x000fc40000000034 */
[----:B------:R-:W-:Y:S01]  /*3500*/  SHF.L.U32 R41, R40, 0x10, RZ ;  /* 0x0000001028297819 */ /* 0x000fe200000006ff */
[----:B------:R-:W-:Y:S01]  /*3510*/  IMAD.WIDE.U32 R62, R117, 0x10, R44 ;  /* 0x00000010753e7825 */ /* 0x000fe200078e002c */
[----:B------:R-:W-:Y:S02]  /*3520*/  SHF.L.U32 R42, R42, 0x10, RZ ;  /* 0x000000102a2a7819 */ /* 0x000fe400000006ff */
[----:B------:R-:W-:Y:S01]  /*3530*/  SHF.L.U32 R40, R52, 0x10, RZ ;  /* 0x0000001034287819 */ /* 0x000fe200000006ff */
[C---:B------:R-:W-:Y:S01]  /*3540*/  FFMA.FTZ R41, R116.reuse, R67, R41 ;  /* 0x0000004374297223 */ /* 0x040fe20000010029 */
[----:B------:R-:W-:Y:S01]  /*3550*/  SHF.L.U32 R58, R39, 0x10, RZ ;  /* 0x00000010273a7819 */ /* 0x000fe200000006ff */
[C---:B------:R-:W-:Y:S01]  /*3560*/  FFMA.FTZ R42, R116.reuse, R145, R42 ;  /* 0x00000091742a7223 */ /* 0x040fe2000001002a */
[----:B------:R-:W-:Y:S01]  /*3570*/  F2FP.BF16.F32.PACK_AB R49, R49, R142 ;  /* 0x0000008e3131723e */ /* 0x000fe200000010ff */
[C---:B------:R-:W-:Y:S01]  /*3580*/  FFMA.FTZ R147, R116.reuse, R147, R40 ;  /* 0x0000009374937223 */ /* 0x040fe20000010028 */
[C---:B------:R-:W-:Y:S01]  /*3590*/  LOP3.LUT P3, RZ, R53.reuse, 0xff00, RZ, 0xc0, !PT ;  /* 0x0000ff0035ff7812 */ /* 0x040fe2000786c0ff */
[----:B------:R-:W-:Y:S01]  /*35a0*/  FFMA.FTZ R142, R116, R59, R58 ;  /* 0x0000003b748e7223 */ /* 0x000fe2000001003a */
[----:B------:R-:W-:Y:S01]  /*35b0*/  LOP3.LUT P4, RZ, R53, 0xff0000, RZ, 0xc0, !PT ;  /* 0x00ff000035ff7812 */ /* 0x000fe2000788c0ff */
[----:B------:R-:W-:Y:S01]  /*35c0*/  FMUL.FTZ R58, R41, R131 ;  /* 0x00000083293a7220 */ /* 0x000fe20000410000 */
[----:B------:R-:W-:Y:S01]  /*35d0*/  ISETP.GE.U32.AND.EX P0, PT, R53, 0x1000000, PT, P0 ;  /* 0x010000003500780c */ /* 0x000fe20003f06100 */
[----:B------:R-:W-:Y:S01]  /*35e0*/  IMAD.WIDE.U32 R52, R121, 0x10, R44 ;  /* 0x0000001079347825 */ /* 0x000fe200078e002c */
[----:B------:R-:W-:-:S03]  /*35f0*/  F2FP.BF16.F32.PACK_AB R40, R41, R128 ;  /* 0x000000802928723e */ /* 0x000fc600000010ff */
[CC--:B------:R-:W-:Y:S01]  /*3600*/  FMUL.FTZ R59, R42.reuse, R131.reuse ;  /* 0x000000832a3b7220 */ /* 0x0c0fe20000410000 */
[----:B------:R-:W-:Y:S01]  /*3610*/  F2FP.BF16.F32.PACK_AB R41, R42, R146 ;  /* 0x000000922a29723e */ /* 0x000fe200000010ff */
[----:B------:R-:W-:Y:S01]  /*3620*/  FMUL.FTZ R58, R58, UR4 ;  /* 0x000000043a3a7c20 */ /* 0x000fe20008410000 */
[----:B------:R-:W-:Y:S01]  /*3630*/  F2FP.BF16.F32.PACK_AB R44, R55, R118 ;  /* 0x00000076372c723e */ /* 0x000fe200000010ff */
[-C--:B------:R-:W-:Y:S01]  /*3640*/  FMUL.FTZ R118, R142, R131.reuse ;  /* 0x000000838e767220 */ /* 0x080fe20000410000 */
[C---:B------:R-:W-:Y:S01]  /*3650*/  F2FP.BF16.F32.PACK_AB R42, R147.reuse, R148 ;  /* 0x00000094932a723e */ /* 0x040fe200000010ff */
[-C--:B------:R-:W-:Y:S01]  /*3660*/  FMUL.FTZ R147, R147, R131.reuse ;  /* 0x0000008393937220 */ /* 0x080fe20000410000 */
[----:B------:R-:W-:Y:S01]  /*3670*/  FMUL.FTZ R131, R149, R131 ;  /* 0x0000008395837220 */ /* 0x000fe20000410000 */
[----:B------:R-:W-:Y:S01]  /*3680*/  F2FP.BF16.F32.PACK_AB R48, R151, R144 ;  /* 0x000000909730723e */ /* 0x000fe200000010ff */
[----:B------:R-:W-:Y:S01]  /*3690*/  FMUL.FTZ R118, R118, UR4 ;  /* 0x0000000476767c20 */ /* 0x000fe20008410000 */
[----:B------:R-:W-:Y:S01]  /*36a0*/  FMUL.FTZ R147, R147, UR4 ;  /* 0x0000000493937c20 */ /* 0x000fe20008410000 */
[----:B------:R-:W-:Y:S01]  /*36b0*/  FMUL.FTZ R131, R131, UR4 ;  /* 0x0000000483837c20 */ /* 0x000fe20008410000 */
[----:B------:R-:W-:Y:S01]  /*36c0*/  FMUL.FTZ R59, R59, UR4 ;  /* 0x000000043b3b7c20 */ /* 0x000fe20008410000 */
[----:B------:R0:W-:Y:S01]  /*36d0*/  STG.E.128 desc[UR6][R52.64], R48 ;  /* 0x0000003034007986 */ /* 0x0001e2000c101d06 */
[----:B-1----:R-:W-:Y:S01]  /*36e0*/  IMAD.WIDE.U32 R66, R119, 0x10, R46 ;  /* 0x0000001077427825 */ /* 0x002fe200078e002e */
[----:B------:R-:W-:-:S02]  /*36f0*/  FSEL R118, R118, RZ, P4 ;  /* 0x000000ff76767208 */ /* 0x000fc40002000000 */
[----:B------:R-:W-:Y:S01]  /*3700*/  FSEL R131, R131, RZ, P0 ;  /* 0x000000ff83837208 */ /* 0x000fe20000000000 */
[--C-:B------:R-:W-:Y:S01]  /*3710*/  IMAD.WIDE.U32 R64, R121, 0x10, R46.reuse ;  /* 0x0000001079407825 */ /* 0x100fe200078e002e */
[----:B------:R-:W-:Y:S02]  /*3720*/  FSEL R119, R58, RZ, P6 ;  /* 0x000000ff3a777208 */ /* 0x000fe40003000000 */
[----:B------:R-:W-:Y:S01]  /*3730*/  F2FP.BF16.F32.PACK_AB R45, R129, R122 ;  /* 0x0000007a812d723e */ /* 0x000fe200000010ff */
[----:B------:R-:W-:Y:S01]  /*3740*/  IMAD.WIDE.U32 R116, R117, 0x10, R46 ;  /* 0x0000001075747825 */ /* 0x000fe200078e002e */
[----:B------:R-:W-:Y:S02]  /*3750*/  F2FP.BF16.F32.PACK_AB R47, R43, R136 ;  /* 0x000000882b2f723e */ /* 0x000fe400000010ff */
[----:B------:R-:W-:Y:S02]  /*3760*/  F2FP.BF16.F32.PACK_AB R46, R126, R140 ;  /* 0x0000008c7e2e723e */ /* 0x000fe400000010ff */
[----:B------:R-:W-:-:S02]  /*3770*/  F2FP.BF16.F32.PACK_AB R55, R143, R138 ;  /* 0x0000008a8f37723e */ /* 0x000fc400000010ff */
[----:B------:R-:W-:Y:S02]  /*3780*/  F2FP.BF16.F32.PACK_AB R54, R127, R54 ;  /* 0x000000367f36723e */ /* 0x000fe400000010ff */
[----:B0-----:R-:W-:Y:S02]  /*3790*/  F2FP.BF16.F32.PACK_AB R50, R57, R56 ;  /* 0x000000383932723e */ /* 0x001fe400000010ff */
[----:B------:R-:W-:Y:S02]  /*37a0*/  F2FP.BF16.F32.PACK_AB R49, R139, R0 ;  /* 0x000000008b31723e */ /* 0x000fe400000010ff */
[----:B------:R-:W-:Y:S02]  /*37b0*/  FSEL R56, R147, RZ, P3 ;  /* 0x000000ff93387208 */ /* 0x000fe40001800000 */
[----:B------:R-:W-:Y:S02]  /*37c0*/  F2FP.BF16.F32.PACK_AB R51, R137, R132 ;  /* 0x000000848933723e */ /* 0x000fe400000010ff */
[----:B------:R-:W-:-:S02]  /*37d0*/  F2FP.BF16.F32.PACK_AB R48, R141, R134 ;  /* 0x000000868d30723e */ /* 0x000fc400000010ff */
[----:B------:R-:W-:Y:S02]  /*37e0*/  FSEL R0, R59, RZ, P5 ;  /* 0x000000ff3b007208 */ /* 0x000fe40002800000 */
        /* <DEDUP_REMOVED lines=9> */
[----:B------:R-:W-:Y:S01]  /*3880*/  F2FP.BF16.F32.PACK_AB R56, R119, R130 ;  /* 0x000000827738723e */ /* 0x000fe200000010ff */
[----:B------:R1:W-:Y:S04]  /*3890*/  STG.E.128 desc[UR6][R62.64], R40 ;  /* 0x000000283e007986 */ /* 0x0003e8000c101d06 */
[----:B------:R1:W-:Y:S01]  /*38a0*/  STG.E.128 desc[UR6][R116.64], R56 ;  /* 0x0000003874007986 */ /* 0x0003e2000c101d06 */
[----:B------:R-:W-:Y:S05]  /*38b0*/  BRA `(.L_x_2442) ;  /* 0x0000001800487947 */ /* 0x000fea0003800000 */
.L_x_2440:
        /* <DEDUP_REMOVED lines=65> */
.L_x_2443:
        /* <DEDUP_REMOVED lines=65> */
.L_x_2444:
        /* <DEDUP_REMOVED lines=73> */
.L_x_2445:
[-CC-:B------:R-:W-:Y:S01]  /*4570*/  FFMA.FTZ R0, R153, R50.reuse, R51.reuse ;  /* 0x0000003299007223 */ /* 0x180fe20000010033 */
[-CC-:B0-----:R-:W-:Y:S01]  /*4580*/  FFMA.FTZ R45, R146, R50.reuse, R51.reuse ;  /* 0x00000032922d7223 */ /* 0x181fe20000010033 */
        /* <DEDUP_REMOVED lines=9> */
[-CC-:B------:R-:W-:Y:S01]  /*4620*/  FFMA.FTZ R47, R160, R50.reuse, R51.reuse ;  /* 0x00000032a02f7223 */ /* 0x180fe20000010033 */
[-C--:B------:R-:W-:Y:S01]  /*4630*/  FMUL.FTZ R46, R46, R131.reuse ;  /* 0x000000832e2e7220 */ /* 0x080fe20000410000 */
[----:B------:R-:W-:Y:S01]  /*4640*/  FMUL.FTZ R0, R0, R131 ;  /* 0x0000008300007220 */ /* 0x000fe20000410000 */
[-CC-:B------:R-:W-:Y:S01]  /*4650*/  FFMA.FTZ R57, R162, R50.reuse, R51.reuse ;  /* 0x00000032a2397223 */ /* 0x180fe20000010033 */
[----:B------:R-:W-:Y:S01]  /*4660*/  FFMA.FTZ R133, R133, R50, R51 ;  /* 0x0000003285857223 */ /* 0x000fe20000010033 */
[----:B------:R-:W-:Y:S01]  /*4670*/  FMUL.FTZ R46, R46, UR4 ;  /* 0x000000042e2e7c20 */ /* 0x000fe20008410000 */
        /* <DEDUP_REMOVED lines=44> */
.L_x_2446:
        /* <DEDUP_REMOVED lines=16> */
[----:B------:R-:W-:Y:S01]  /*4a40*/  LOP3.LUT P5, RZ, R53, 0xff0000, RZ, 0xc0, !PT ;  /* 0x00ff000035ff7812 */ /* 0x000fe200078ac0ff */
[----:B------:R-:W-:Y:S01]  /*4a50*/  FMUL.FTZ R44, R116, R123 ;  /* 0x0000007b742c7220 */ /* 0x000fe20000410000 */
[-C--:B------:R-:W-:Y:S01]  /*4a60*/  FMUL.FTZ R0, R54, R131.reuse ;  /* 0x0000008336007220 */ /* 0x080fe20000410000 */
[----:B------:R-:W-:Y:S01]  /*4a70*/  FMUL.FTZ R43, R41, R131 ;  /* 0x00000083292b7220 */ /* 0x000fe20000410000 */
[----:B------:R-:W-:Y:S01]  /*4a80*/  FMUL.FTZ R42, R116, R65 ;  /* 0x00000041742a7220 */ /* 0x000fe20000410000 */
[-CC-:B------:R-:W-:Y:S01]  /*4a90*/  FFMA.FTZ R119, R118, R50.reuse, R51.reuse ;  /* 0x0000003276777223 */ /* 0x180fe20000010033 */
[----:B------:R-:W-:Y:S01]  /*4aa0*/  FMUL.FTZ R45, R0, UR4 ;  /* 0x00000004002d7c20 */ /* 0x000fe20008410000 */
[----:B------:R-:W-:Y:S01]  /*4ab0*/  FMUL.FTZ R43, R43, UR4 ;  /* 0x000000042b2b7c20 */ /* 0x000fe20008410000 */
[-CC-:B------:R-:W-:Y:S01]  /*4ac0*/  FFMA.FTZ R122, R122, R50.reuse, R51.reuse ;  /* 0x000000327a7a7223 */ /* 0x180fe20000010033 */
[-C--:B------:R-:W-:Y:S01]  /*4ad0*/  FMUL.FTZ R0, R44, R131.reuse ;  /* 0x000000832c007220 */ /* 0x080fe20000410000 */
[-CC-:B------:R-:W-:Y:S01]  /*4ae0*/  FFMA.FTZ R57, R66, R50.reuse, R51.reuse ;  /* 0x0000003242397223 */ /* 0x180fe20000010033 */
[----:B------:R-:W-:Y:S01]  /*4af0*/  FSEL R55, R45, RZ, P5 ;  /* 0x000000ff2d377208 */ /* 0x000fe20002800000 */
[----:B------:R-:W-:Y:S01]  /*4b00*/  FFMA.FTZ R46, R67, R50, R51 ;  /* 0x00000032432e7223 */ /* 0x000fe20000010033 */
[----:B------:R-:W-:Y:S01]  /*4b10*/  LOP3.LUT P5, RZ, R53, 0xff00, RZ, 0xc0, !PT ;  /* 0x0000ff0035ff7812 */ /* 0x000fe200078ac0ff */
[----:B------:R-:W-:Y:S01]  /*4b20*/  FMUL.FTZ R40, R42, R131 ;  /* 0x000000832a287220 */ /* 0x000fe20000410000 */
[----:B------:R-:W-:Y:S01]  /*4b30*/  FMUL.FTZ R0, R0, UR4 ;  /* 0x0000000400007c20 */ /* 0x000fe20008410000 */
[----:B------:R-:W-:Y:S01]  /*4b40*/  FADD.FTZ R51, R61, -R122 ;  /* 0x8000007a3d337221 */ /* 0x000fe20000010000 */
[----:B------:R-:W-:Y:S01]  /*4b50*/  FSEL R50, R43, RZ, P5 ;  /* 0x000000ff2b327208 */ /* 0x000fe20002800000 */
[----:B------:R-:W-:Y:S01]  /*4b60*/  FADD.FTZ R43, R60, -R119 ;  /* 0x800000773c2b7221 */ /* 0x000fe20000010000 */
[----:B------:R-:W-:Y:S01]  /*4b70*/  LOP3.LUT P6, RZ, R52, 0xff0000, RZ, 0xc0, !PT ;  /* 0x00ff000034ff7812 */ /* 0x000fe200078cc0ff */
[----:B------:R-:W-:Y:S01]  /*4b80*/  FMUL.FTZ R40, R40, UR4 ;  /* 0x0000000428287c20 */ /* 0x000fe20008410000 */
[----:B------:R-:W-:Y:S01]  /*4b90*/  LOP3.LUT P3, RZ, R53, 0xff, RZ, 0xc0, !PT ;  /* 0x000000ff35ff7812 */ /* 0x000fe2000786c0ff */
[----:B------:R-:W-:Y:S01]  /*4ba0*/  FADD.FTZ R57, R62, -R57 ;  /* 0x800000393e397221 */ /* 0x000fe20000010000 */
[----:B------:R-:W-:Y:S01]  /*4bb0*/  FADD.FTZ R63, R63, -R46 ;  /* 0x8000002e3f3f7221 */ /* 0x000fe20000010000 */
[C---:B------:R-:W-:Y:S01]  /*4bc0*/  FMUL.FTZ R43, R116.reuse, R43 ;  /* 0x0000002b742b7220 */ /* 0x040fe20000410000 */
[----:B------:R-:W-:Y:S01]  /*4bd0*/  FMUL.FTZ R51, R116, R51 ;  /* 0x0000003374337220 */ /* 0x000fe20000410000 */
[----:B------:R-:W-:Y:S01]  /*4be0*/  FSEL R45, R0, RZ, P6 ;  /* 0x000000ff002d7208 */ /* 0x000fe20003000000 */
[----:B------:R-:W-:Y:S01]  /*4bf0*/  FMUL.FTZ R0, R116, R57 ;  /* 0x0000003974007220 */ /* 0x000fe20000410000 */
[----:B------:R-:W-:Y:S01]  /*4c00*/  FSEL R47, R40, RZ, P3 ;  /* 0x000000ff282f7208 */ /* 0x000fe20001800000 */
[----:B------:R-:W-:Y:S01]  /*4c10*/  FMUL.FTZ R40, R116, R63 ;  /* 0x0000003f74287220 */ /* 0x000fe20000410000 */
[----:B------:R-:W-:Y:S01]  /*4c20*/  F2FP.BF16.F32.PACK_AB R42, R41, R42 ;  /* 0x0000002a292a723e */ /* 0x000fe200000010ff */
[CC--:B------:R-:W-:Y:S01]  /*4c30*/  FMUL.FTZ R46, R43.reuse, R131.reuse ;  /* 0x000000832b2e7220 */ /* 0x0c0fe20000410000 */
[----:B------:R-:W-:Y:S01]  /*4c40*/  F2FP.BF16.F32.PACK_AB R41, R43, R44 ;  /* 0x0000002c2b29723e */ /* 0x000fe200000010ff */
[-C--:B------:R-:W-:Y:S01]  /*4c50*/  FMUL.FTZ R44, R0, R131.reuse ;  /* 0x00000083002c7220 */ /* 0x080fe20000410000 */
[C---:B------:R-:W-:Y:S01]  /*4c60*/  F2FP.BF16.F32.PACK_AB R43, R51.reuse, R54 ;  /* 0x00000036332b723e */ /* 0x040fe200000010ff */
[-C--:B------:R-:W-:Y:S01]  /*4c70*/  FMUL.FTZ R51, R51, R131.reuse ;  /* 0x0000008333337220 */ /* 0x080fe20000410000 */
[----:B------:R-:W-:Y:S01]  /*4c80*/  FMUL.FTZ R131, R40, R131 ;  /* 0x0000008328837220 */ /* 0x000fe20000410000 */
[----:B------:R-:W-:Y:S01]  /*4c90*/  ISETP.GE.U32.AND P3, PT, R52, RZ, PT ;  /* 0x000000ff3400720c */ /* 0x000fe20003f66070 */
[----:B------:R-:W-:Y:S01]  /*4ca0*/  FMUL.FTZ R44, R44, UR4 ;  /* 0x000000042c2c7c20 */ /* 0x000fe20008410000 */
[----:B------:R-:W-:Y:S01]  /*4cb0*/  LOP3.LUT P4, RZ, R52, 0xff, RZ, 0xc0, !PT ;  /* 0x000000ff34ff7812 */ /* 0x000fe2000788c0ff */
[----:B------:R-:W-:Y:S01]  /*4cc0*/  FMUL.FTZ R46, R46, UR4 ;  /* 0x000000042e2e7c20 */ /* 0x000fe20008410000 */
[C---:B------:R-:W-:Y:S01]  /*4cd0*/  LOP3.LUT P5, RZ, R52.reuse, 0xff00, RZ, 0xc0, !PT ;  /* 0x0000ff0034ff7812 */ /* 0x040fe200078ac0ff */
[----:B------:R-:W-:Y:S01]  /*4ce0*/  FMUL.FTZ R131, R131, UR4 ;  /* 0x0000000483837c20 */ /* 0x000fe20008410000 */
[----:B------:R-:W-:Y:S01]  /*4cf0*/  LOP3.LUT P6, RZ, R52, 0xff000000, RZ, 0xc0, !PT ;  /* 0xff00000034ff7812 */ /* 0x000fe200078cc0ff */
[----:B------:R-:W-:Y:S01]  /*4d00*/  FMUL.FTZ R52, R51, UR4 ;  /* 0x0000000433347c20 */ /* 0x000fe20008410000 */
[----:B------:R-:W-:-:S02]  /*4d10*/  ISETP.GE.U32.AND.EX P3, PT, R53, 0x1000000, PT, P3 ;  /* 0x010000003500780c */ /* 0x000fc40003f66130 */
[----:B------:R-:W-:Y:S02]  /*4d20*/  F2FP.BF16.F32.PACK_AB R40, R0, R40 ;  /* 0x000000280028723e */ /* 0x000fe400000010ff */
[----:B------:R-:W-:Y:S02]  /*4d30*/  FSEL R51, R44, RZ, P5 ;  /* 0x000000ff2c337208 */ /* 0x000fe40002800000 */
[----:B------:R-:W-:Y:S02]  /*4d40*/  FSEL R0, R46, RZ, P6 ;  /* 0x000000ff2e007208 */ /* 0x000fe40003000000 */
[----:B------:R-:W-:Y:S02]  /*4d50*/  FSEL R52, R52, RZ, P3 ;  /* 0x000000ff34347208 */ /* 0x000fe40001800000 */
[----:B------:R-:W-:Y:S02]  /*4d60*/  FSEL R44, R131, RZ, P4 ;  /* 0x000000ff832c7208 */ /* 0x000fe40002000000 */
[----:B------:R-:W-:-:S02]  /*4d70*/  F2FP.BF16.F32.PACK_AB R46, R50, R47 ;  /* 0x0000002f322e723e */ /* 0x000fc400000010ff */
[----:B------:R-:W-:Y:S02]  /*4d80*/  F2FP.BF16.F32.PACK_AB R45, R0, R45 ;  /* 0x0000002d002d723e */ /* 0x000fe400000010ff */
[----:B------:R-:W-:Y:S02]  /*4d90*/  F2FP.BF16.F32.PACK_AB R47, R52, R55 ;  /* 0x00000037342f723e */ /* 0x000fe400000010ff */
[----:B------:R-:W-:Y:S01]  /*4da0*/  F2FP.BF16.F32.PACK_AB R44, R51, R44 ;  /* 0x0000002c332c723e */ /* 0x000fe200000010ff */
[----:B------:R-:W-:Y:S06]  /*4db0*/  BRA `(.L_x_2448) ;  /* 0x0000000000f47947 */ /* 0x000fec0003800000 */
.L_x_2447:
        /* <DEDUP_REMOVED lines=21> */
[----:B------:R-:W-:Y:S01]  /*4f10*/  FMUL.FTZ R0, R0, R131 ;  /* 0x0000008300007220 */ /* 0x000fe20000410000 */
        /* <DEDUP_REMOVED lines=39> */
.L_x_2448:
[----:B------:R-:W0:Y:S01]  /*5190*/  @P0 LDC.64 R50, c[0x0][0x478] ;  /* 0x00011e00ff320b82 */ /* 0x000e220000000a00 */
[----:B------:R-:W-:-:S04]  /*51a0*/  IMAD.WIDE.U32 R48, R117, 0x10, R48 ;  /* 0x0000001075307825 */ /* 0x000fc800078e0030 */
[----:B0-----:R-:W-:-:S05]  /*51b0*/  @P0 IMAD.WIDE.U32 R50, R117, 0x10, R50 ;  /* 0x0000001075320825 */ /* 0x001fca00078e0032 */
[----:B------:R2:W-:Y:S04]  /*51c0*/  @P0 STG.E.128 desc[UR6][R50.64], R40 ;  /* 0x0000002832000986 */ /* 0x0005e8000c101d06 */
[----:B------:R2:W-:Y:S02]  /*51d0*/  STG.E.128 desc[UR6][R48.64], R44 ;  /* 0x0000002c30007986 */ /* 0x0005e4000c101d06 */
.L_x_2442:
        /* <DEDUP_REMOVED lines=53> */
.L_x_2439:
        /* <DEDUP_REMOVED lines=21> */
.L_x_2450:
        /* <DEDUP_REMOVED lines=16> */
.L_x_10703:


//--------------------- .text._ZN10layer_norm22ln_bwd_finalize_kernelINS_22Kernel_traits_finalizeILj6144Ef13__nv_bfloat16S2_S2_fjLb0ELj1024ELj4ENS_18Kernel_traits_baseILj6144EfS2_S2_S2_fjLj1024EEEEELb0ELb0EEEvNS_9BwdParamsE --------------------------
	.section	.text._ZN10layer_norm22ln_bwd_finalize_kernelINS_22Kernel_traits_finalizeILj6144Ef13__nv_bfloat16S2_S2_fjLb0ELj1024ELj4ENS_18Kernel_traits_baseILj6144EfS2_S2_S2_fjLj1024EEEEELb0ELb0EEEvNS_9BwdParamsE,"ax",@progbits
	.align	128
        .global         _ZN10layer_norm22ln_bwd_finalize_kernelINS_22Kernel_traits_finalizeILj6144Ef13__nv_bfloat16S2_S2_fjLb0ELj1024ELj4ENS_18Kernel_traits_baseILj6144EfS2_S2_S2_fjLj1024EEEEELb0ELb0EEEvNS_9BwdParamsE
        .type           _ZN10layer_norm22ln_bwd_finalize_kernelINS_22Kernel_traits_finalizeILj6144Ef13__nv_bfloat16S2_S2_fjLb0ELj1024ELj4ENS_18Kernel_traits_baseILj6144EfS2_S2_S2_fjLj1024EEEEELb0ELb0EEEvNS_9BwdParamsE,@function
        .size           _ZN10layer_norm22ln_bwd_finalize_kernelINS_22Kernel_traits_finalizeILj6144Ef13__nv_bfloat16S2_S2_fjLb0ELj1024ELj4ENS_18Kernel_traits_baseILj6144EfS2_S2_S2_fjLj1024EEEEELb0ELb0EEEvNS_9BwdParamsE,(.L_x_10704 - _ZN10layer_norm22ln_bwd_finalize_kernelINS_22Kernel_traits_finalizeILj6144Ef13__nv_bfloat16S2_S2_fjLb0ELj1024ELj4ENS_18Kernel_traits_baseILj6144EfS2_S2_S2_fjLj1024EEEEELb0ELb0EEEvNS_9BwdParamsE)
        .other          _ZN10layer_norm22ln_bwd_finalize_kernelINS_22Kernel_traits_finalizeILj6144Ef13__nv_bfloat16S2_S2_fjLb0ELj1024ELj4ENS_18Kernel_traits_baseILj6144EfS2_S2_S2_fjLj1024EEEEELb0ELb0EEEvNS_9BwdParamsE,@"STO_CUDA_ENTRY STV_DEFAULT"
_ZN10layer_norm22ln_bwd_finalize_kernelINS_22Kernel_traits_finalizeILj6144Ef13__nv_bfloat16S2_S2_fjLb0ELj1024ELj4ENS_18Kernel_traits_baseILj6144EfS2_S2_S2_fjLj1024EEEEELb0ELb0EEEvNS_9BwdParamsE:
.text._ZN10layer_norm22ln_bwd_finalize_kernelINS_22Kernel_traits_finalizeILj6144Ef13__nv_bfloat16S2_S2_fjLb0ELj1024ELj4ENS_18Kernel_traits_baseILj6144EfS2_S2_S2_fjLj1024EEEEELb0ELb0EEEvNS_9BwdParamsE:
        /* <DEDUP_REMOVED lines=13> */
[----:B------:R-:W-:Y:S02]  /*00d0*/  LOP3.LUT R57, R0, 0x1f, RZ, 0xc0, !PT ;  /* 0x0000001f00397812 */ /* 0x000fe400078ec0ff */
[----:B------:R-:W-:Y:S02]  /*00e0*/  MOV R2, RZ ;  /* 0x000000ff00027202 */ /* 0x000fe40000000f00 */
[----:B-1----:R-:W-:-:S04]  /*00f0*/  ISETP.GE.U32.AND P0, PT, R3, UR8, PT ;  /* 0x0000000803007c0c */ /* 0x002fc8000bf06070 */
[----:B0-----:R-:W-:-:S13]  /*0100*/  ISETP.GE.U32.OR P0, PT, R7, R54, P0 ;  /* 0x000000360700720c */ /* 0x001fda0000706470 */
        /* <DEDUP_REMOVED lines=12> */
[C---:B------:R-:W-:Y:S01]  /*01d0*/  LOP3.LUT R7, R3.reuse, 0x140, RZ, 0xfc, !PT ;  /* 0x0000014003077812 */ /* 0x040fe200078efcff */
[-CC-:B------:R-:W-:Y:S01]  /*01e0*/  IMAD R32, R32, R54.reuse, R5.reuse ;  /* 0x0000003620207224 */ /* 0x180fe200078e0205 */
[C---:B------:R-:W-:Y:S02]  /*01f0*/  LOP3.LUT R9, R3.reuse, 0x160, RZ, 0xfc, !PT ;  /* 0x0000016003097812 */ /* 0x040fe400078efcff */
[----:B------:R-:W-:Y:S01]  /*0200*/  LOP3.LUT R11, R3, 0x180, RZ, 0xfc, !PT ;  /* 0x00000180030b7812 */ /* 0x000fe200078efcff */
[-CC-:B------:R-:W-:Y:S01]  /*0210*/  IMAD R8, R7, R54.reuse, R5.reuse ;  /* 0x0000003607087224 */ /* 0x180fe200078e0205 */
[----:B------:R-:W-:Y:S01]  /*0220*/  LOP3.LUT R0, R3, 0x100, RZ, 0xfc, !PT ;  /* 0x0000010003007812 */ /* 0x000fe200078efcff */
[-CC-:B------:R-:W-:Y:S01]  /*0230*/  IMAD R10, R9, R54.reuse, R5.reuse ;  /* 0x00000036090a7224 */ /* 0x180fe200078e0205 */
[----:B------:R-:W-:Y:S01]  /*0240*/  LOP3.LUT R13, R3, 0x1a0, RZ, 0xfc, !PT ;  /* 0x000001a0030d7812 */ /* 0x000fe200078efcff */
[-CC-:B------:R-:W-:Y:S01]  /*0250*/  IMAD R12, R11, R54.reuse, R5.reuse ;  /* 0x000000360b0c7224 */ /* 0x180fe200078e0205 */
[C---:B------:R-:W-:Y:S01]  /*0260*/  LOP3.LUT R15, R3.reuse, 0x1c0, RZ, 0xfc, !PT ;  /* 0x000001c0030f7812 */ /* 0x040fe200078efcff */
[-CC-:B------:R-:W-:Y:S01]  /*0270*/  IMAD R4, R0, R54.reuse, R5.reuse ;  /* 0x0000003600047224 */ /* 0x180fe200078e0205 */
        /* <DEDUP_REMOVED lines=17> */
[--C-:B------:R-:W-:Y:S01]  /*0390*/  IMAD R28, R27, R54, R5.reuse ;  /* 0x000000361b1c7224 */ /* 0x100fe200078e0205 */
[----:B------:R-:W-:Y:S01]  /*03a0*/  IADD3 R7, PT, PT, R57, R8, RZ ;  /* 0x0000000839077210 */ /* 0x000fe20007ffe0ff */
[----:B------:R-:W-:-:S02]  /*03b0*/  IMAD R30, R29, R54, R5 ;  /* 0x000000361d1e7224 */ /* 0x000fc400078e0205 */
[----:B------:R-:W-:Y:S02]  /*03c0*/  HFMA2 R2, -RZ, RZ, 0, 0 ;  /* 0x00000000ff027431 */ /* 0x000fe400000001ff */
[----:B------:R-:W-:Y:S01]  /*03d0*/  IMAD R0, R3, R54, R5 ;  /* 0x0000003603007224 */ /* 0x000fe200078e0205 */
[C---:B------:R-:W-:Y:S02]  /*03e0*/  IADD3 R8, PT, PT, R57.reuse, R10, RZ ;  /* 0x0000000a39087210 */ /* 0x040fe40007ffe0ff */
[C---:B------:R-:W-:Y:S02]  /*03f0*/  IADD3 R9, PT, PT, R57.reuse, R12, RZ ;  /* 0x0000000c39097210 */ /* 0x040fe40007ffe0ff */
[C---:B------:R-:W-:Y:S02]  /*0400*/  IADD3 R17, PT, PT, R57.reuse, R4, RZ ;  /* 0x0000000439117210 */ /* 0x040fe40007ffe0ff */
[C---:B------:R-:W-:Y:S02]  /*0410*/  IADD3 R10, PT, PT, R57.reuse, R14, RZ ;  /* 0x0000000e390a7210 */ /* 0x040fe40007ffe0ff */
[----:B------:R-:W-:-:S02]  /*0420*/  IADD3 R11, PT, PT, R57, R16, RZ ;  /* 0x00000010390b7210 */ /* 0x000fc40007ffe0ff */
[C---:B------:R-:W-:Y:S02]  /*0430*/  IADD3 R12, PT, PT, R57.reuse, R18, RZ ;  /* 0x00000012390c7210 */ /* 0x040fe40007ffe0ff */
[C---:B------:R-:W-:Y:S02]  /*0440*/  IADD3 R5, PT, PT, R57.reuse, R32, RZ ;  /* 0x0000002039057210 */ /* 0x040fe40007ffe0ff */
[----:B------:R-:W-:Y:S02]  /*0450*/  IADD3 R0, PT, PT, R57, R0, RZ ;  /* 0x0000000039007210 */ /* 0x000fe40007ffe0ff */
[----:B------:R-:W-:Y:S02]  /*0460*/  IADD3 R19, PT, PT, -R19, RZ, RZ ;  /* 0x000000ff13137210 */ /* 0x000fe40007ffe1ff */
[C---:B------:R-:W-:Y:S02]  /*0470*/  IADD3 R6, PT, PT, R57.reuse, R6, RZ ;  /* 0x0000000639067210 */ /* 0x040fe40007ffe0ff */
[----:B------:R-:W-:-:S02]  /*0480*/  IADD3 R13, PT, PT, R57, R20, RZ ;  /* 0x00000014390d7210 */ /* 0x000fc40007ffe0ff */
[C---:B------:R-:W-:Y:S02]  /*0490*/  IADD3 R14, PT, PT, R57.reuse, R22, RZ ;  /* 0x00000016390e7210 */ /* 0x040fe40007ffe0ff */
[C---:B------:R-:W-:Y:S02]  /*04a0*/  IADD3 R15, PT, PT, R57.reuse, R24, RZ ;  /* 0x00000018390f7210 */ /* 0x040fe40007ffe0ff */
[C---:B------:R-:W-:Y:S02]  /*04b0*/  IADD3 R16, PT, PT, R57.reuse, R26, RZ ;  /* 0x0000001a39107210 */ /* 0x040fe40007ffe0ff */
[C---:B------:R-:W-:Y:S02]  /*04c0*/  IADD3 R4, PT, PT, R57.reuse, R28, RZ ;  /* 0x0000001c39047210 */ /* 0x040fe40007ffe0ff */
[----:B------:R-:W-:-:S07]  /*04d0*/  IADD3 R18, PT, PT, R57, R30, RZ ;  /* 0x0000001e39127210 */ /* 0x000fce0007ffe0ff */
.L_x_2455:
        /* <DEDUP_REMOVED lines=118> */
.L_x_2454:
[----:B------:R-:W-:Y:S05]  /*0c40*/  BSYNC.RECONVERGENT B1 ;  /* 0x0000000000017941 */ /* 0x000fea0003800200 */
.L_x_2453:
        /* <DEDUP_REMOVED lines=16> */
[----:B0-----:R-:W-:-:S04]  /*0d50*/  IMAD.WIDE.U32 R14, R9, 0x4, R6 ;  /* 0x00000004090e7825 */ /* 0x001fc800078e0006 */
[----:B------:R-:W-:Y:S01]  /*0d60*/  IMAD.WIDE.U32 R18, R21, 0x4, R6 ;  /* 0x0000000415127825 */ /* 0x000fe200078e0006 */
[----:B------:R0:W2:Y:S03]  /*0d70*/  LDG.E R10, desc[UR6][R14.64] ;  /* 0x000000060e0a7981 */ /* 0x0000a6000c1e1900 */
[--C-:B-1----:R-:W-:Y:S02]  /*0d80*/  IMAD.WIDE.U32 R16, R9, 0x4, R4.reuse ;  /* 0x0000000409107825 */ /* 0x102fe400078e0004 */
[----:B------:R1:W3:Y:S02]  /*0d90*/  LDG.E R9, desc[UR6][R18.64] ;  /* 0x0000000612097981 */ /* 0x0002e4000c1e1900 */
[----:B------:R-:W-:Y:S02]  /*0da0*/  IMAD.WIDE.U32 R20, R21, 0x4, R4 ;  /* 0x0000000415147825 */ /* 0x000fe400078e0004 */
[----:B------:R4:W5:Y:S02]  /*0db0*/  LDG.E R13, desc[UR6][R16.64] ;  /* 0x00000006100d7981 */ /* 0x000964000c1e1900 */
[----:B------:R-:W-:-:S02]  /*0dc0*/  IMAD.WIDE.U32 R22, R25, 0x4, R6 ;  /* 0x0000000419167825 */ /* 0x000fc400078e0006 */
[----:B------:R-:W5:Y:S02]  /*0dd0*/  LDG.E R32, desc[UR6][R20.64] ;  /* 0x0000000614207981 */ /* 0x000f64000c1e1900 */
[----:B------:R-:W-:Y:S01]  /*0de0*/  IMAD.WIDE.U32 R24, R25, 0x4, R4 ;  /* 0x0000000419187825 */ /* 0x000fe200078e0004 */
[CC--:B0-----:R-:W-:Y:S01]  /*0df0*/  LEA R15, R54.reuse, R35.reuse, 0x5 ;  /* 0x00000023360f7211 */ /* 0x0c1fe200078e28ff */
[----:B------:R0:W5:Y:S02]  /*0e00*/  LDG.E R12, desc[UR6][R22.64] ;  /* 0x00000006160c7981 */ /* 0x000164000c1e1900 */
[C---:B------:R-:W-:Y:S02]  /*0e10*/  IMAD.WIDE.U32 R26, R31.reuse, 0x4, R6 ;  /* 0x000000041f1a7825 */ /* 0x040fe400078e0006 */
[----:B------:R-:W5:Y:S02]  /*0e20*/  LDG.E R24, desc[UR6][R24.64] ;  /* 0x0000000618187981 */ /* 0x000f64000c1e1900 */
[--C-:B-1----:R-:W-:Y:S01]  /*0e30*/  IMAD.WIDE.U32 R18, R31, 0x4, R4.reuse ;  /* 0x000000041f127825 */ /* 0x102fe200078e0004 */
[----:B----4-:R-:W-:Y:S01]  /*0e40*/  LEA R17, R54, R35, 0x6 ;  /* 0x0000002336117211 */ /* 0x010fe200078e30ff */
[----:B------:R-:W4:Y:S02]  /*0e50*/  LDG.E R26, desc[UR6][R26.64] ;  /* 0x000000061a1a7981 */ /* 0x000f24000c1e1900 */
[----:B------:R-:W-:-:S02]  /*0e60*/  IMAD.WIDE.U32 R30, R35, 0x4, R4 ;  /* 0x00000004231e7825 */ /* 0x000fc400078e0004 */
[----:B------:R-:W4:Y:S02]  /*0e70*/  LDG.E R18, desc[UR6][R18.64] ;  /* 0x0000000612127981 */ /* 0x000f24000c1e1900 */
[--C-:B------:R-:W-:Y:S02]  /*0e80*/  IMAD.WIDE.U32 R28, R35, 0x4, R6.reuse ;  /* 0x00000004231c7825 */ /* 0x100fe400078e0006 */
[----:B------:R-:W4:Y:S02]  /*0e90*/  LDG.E R30, desc[UR6][R30.64] ;  /* 0x000000061e1e7981 */ /* 0x000f24000c1e1900 */
[C---:B0-----:R-:W-:Y:S02]  /*0ea0*/  IMAD.WIDE.U32 R22, R15.reuse, 0x4, R6 ;  /* 0x000000040f167825 */ /* 0x041fe400078e0006 */
[----:B------:R0:W4:Y:S02]  /*0eb0*/  LDG.E R11, desc[UR6][R28.64] ;  /* 0x000000061c0b7981 */ /* 0x000124000c1e1900 */
[----:B------:R-:W-:-:S02]  /*0ec0*/  IMAD.WIDE.U32 R20, R15, 0x4, R4 ;  /* 0x000000040f147825 */ /* 0x000fc400078e0004 */
[----:B------:R-:W4:Y:S02]  /*0ed0*/  LDG.E R22, desc[UR6][R22.64] ;  /* 0x0000000616167981 */ /* 0x000f24000c1e1900 */
[C---:B------:R-:W-:Y:S02]  /*0ee0*/  IMAD.WIDE.U32 R14, R17.reuse, 0x4, R6 ;  /* 0x00000004110e7825 */ /* 0x040fe400078e0006 */
[----:B------:R-:W4:Y:S01]  /*0ef0*/  LDG.E R20, desc[UR6][R20.64] ;  /* 0x0000000614147981 */ /* 0x000f22000c1e1900 */
[----:B0-----:R-:W-:Y:S01]  /*0f00*/  LEA R29, R54, R17, 0x5 ;  /* 0x00000011361d7211 */ /* 0x001fe200078e28ff */
[----:B------:R-:W-:Y:S02]  /*0f10*/  IMAD.WIDE.U32 R16, R17, 0x4, R4 ;  /* 0x0000000411107825 */ /* 0x000fe400078e0004 */
[----:B------:R-:W4:Y:S02]  /*0f20*/  LDG.E R14, desc[UR6][R14.64] ;  /* 0x000000060e0e7981 */ /* 0x000f24000c1e1900 */
[----:B------:R-:W-:-:S02]  /*0f30*/  IMAD.WIDE.U32 R6, R29, 0x4, R6 ;  /* 0x000000041d067825 */ /* 0x000fc400078e0006 */
[----:B------:R-:W4:Y:S02]  /*0f40*/  LDG.E R16, desc[UR6][R16.64] ;  /* 0x0000000610107981 */ /* 0x000f24000c1e1900 */
[----:B------:R-:W-:Y:S02]  /*0f50*/  IMAD.WIDE.U32 R4, R29, 0x4, R4 ;  /* 0x000000041d047825 */ /* 0x000fe400078e0004 */
[----:B------:R-:W4:Y:S04]  /*0f60*/  LDG.E R6, desc[UR6][R6.64] ;  /* 0x0000000606067981 */ /* 0x000f28000c1e1900 */
[----:B------:R-:W4:Y:S01]  /*0f70*/  LDG.E R4, desc[UR6][R4.64] ;  /* 0x0000000604047981 */ /* 0x000f22000c1e1900 */
[----:B------:R-:W-:Y:S01]  /*0f80*/  IADD3 R3, PT, PT, R3, 0x100, RZ ;  /* 0x0000010003037810 */ /* 0x000fe20007ffe0ff */
[----:B--2---:R-:W-:-:S04]  /*0f90*/  FADD.FTZ R10, R43, R10 ;  /* 0x0000000a2b0a7221 */ /* 0x004fc80000010000 */
[----:B---3--:R-:W-:Y:S01]  /*0fa0*/  FADD.FTZ R9, R10, R9 ;  /* 0x000000090a097221 */ /* 0x008fe20000010000 */
[----:B-----5:R-:W-:-:S04]  /*0fb0*/  FADD.FTZ R13, R2, R13 ;  /* 0x0000000d020d7221 */ /* 0x020fc80000010000 */
[----:B------:R-:W-:Y:S01]  /*0fc0*/  FADD.FTZ R13, R13, R32 ;  /* 0x000000200d0d7221 */ /* 0x000fe20000010000 */
[----:B------:R-:W-:-:S03]  /*0fd0*/  FADD.FTZ R9, R9, R12 ;  /* 0x0000000c09097221 */ /* 0x000fc60000010000 */
[----:B------:R-:W-:Y:S01]  /*0fe0*/  FADD.FTZ R13, R13, R24 ;  /* 0x000000180d0d7221 */ /* 0x000fe20000010000 */
[----:B----4-:R-:W-:-:S03]  /*0ff0*/  FADD.FTZ R26, R9, R26 ;  /* 0x0000001a091a7221 */ /* 0x010fc60000010000 */
[----:B------:R-:W-:-:S04]  /*1000*/  FADD.FTZ R13, R13, R18 ;  /* 0x000000120d0d7221 */ /* 0x000fc80000010000 */
[----:B------:R-:W-:Y:S01]  /*1010*/  FADD.FTZ R13, R13, R30 ;  /* 0x0000001e0d0d7221 */ /* 0x000fe20000010000 */
[----:B------:R-:W-:-:S04]  /*1020*/  FADD.FTZ R11, R26, R11 ;  /* 0x0000000b1a0b7221 */ /* 0x000fc80000010000 */
[----:B------:R-:W-:Y:S01]  /*1030*/  FADD.FTZ R11, R11, R22 ;  /* 0x000000160b0b7221 */ /* 0x000fe20000010000 */
[----:B------:R-:W-:-:S03]  /*1040*/  FADD.FTZ R13, R13, R20 ;  /* 0x000000140d0d7221 */ /* 0x000fc60000010000 */
[----:B------:R-:W-:Y:S01]  /*1050*/  FADD.FTZ R11, R11, R14 ;  /* 0x0000000e0b0b7221 */ /* 0x000fe20000010000 */
[----:B------:R-:W-:-:S03]  /*1060*/  FADD.FTZ R13, R13, R16 ;  /* 0x000000100d0d7221 */ /* 0x000fc60000010000 */
[----:B------:R-:W-:Y:S01]  /*1070*/  FADD.FTZ R43, R11, R6 ;  /* 0x000000060b2b7221 */ /* 0x000fe20000010000 */
[----:B------:R-:W-:-:S07]  /*1080*/  FADD.FTZ R2, R13, R4 ;  /* 0x000000040d027221 */ /* 0x000fce0000010000 */
.L_x_2457:
[----:B------:R-:W-:Y:S05]  /*1090*/  BSYNC.RECONVERGENT B1 ;  /* 0x0000000000017941 */ /* 0x000fea0003800200 */
.L_x_2456:
        /* <DEDUP_REMOVED lines=37> */
.L_x_2459:
[----:B------:R-:W-:Y:S05]  /*12f0*/  BSYNC.RECONVERGENT B1 ;  /* 0x0000000000017941 */ /* 0x000fea0003800200 */
.L_x_2458:
[----:B------:R-:W-:Y:S05]  /*1300*/  @!P1 BRA `(.L_x_2452) ;  /* 0x00000000003c9947 */ /* 0x000fea0003800000 */
[----:B------:R-:W0:Y:S01]  /*1310*/  LDC.64 R8, c[0x0][0x440] ;  /* 0x00011000ff087b82 */ /* 0x000e220000000a00 */
[----:B------:R-:W-:Y:S01]  /*1320*/  IMAD R0, R3, R54, R0 ;  /* 0x0000003603007224 */ /* 0x000fe200078e0200 */
[----:B------:R-:W-:-:S04]  /*1330*/  IADD3 R12, PT, PT, -R55, RZ, RZ ;  /* 0x000000ff370c7210 */ /* 0x000fc80007ffe1ff */
[----:B------:R-:W-:Y:S02]  /*1340*/  IADD3 R3, PT, PT, R57, R0, RZ ;  /* 0x0000000039037210 */ /* 0x000fe40007ffe0ff */
[----:B------:R-:W1:Y:S05]  /*1350*/  LDC.64 R10, c[0x0][0x448] ;  /* 0x00011200ff0a7b82 */ /* 0x000e6a0000000a00 */
.L_x_2460:
        /* <DEDUP_REMOVED lines=10> */
.L_x_2452:
[----:B------:R-:W-:Y:S05]  /*1400*/  BSYNC.RECONVERGENT B0 ;  /* 0x0000000000007941 */ /* 0x000fea0003800200 */
.L_x_2451:
[----:B------:R-:W0:Y:S01]  /*1410*/  S2R R3, SR_TID.X ;  /* 0x0000000000037919 */ /* 0x000e220000002100 */
[----:B------:R-:W1:Y:S01]  /*1420*/  S2UR UR5, SR_CgaCtaId ;  /* 0x00000000000579c3 */ /* 0x000e620000008800 */
[----:B------:R-:W-:Y:S01]  /*1430*/  UMOV UR4, 0x400 ;  /* 0x0000040000047882 */ /* 0x000fe20000000000 */
[C---:B------:R-:W-:Y:S02]  /*1440*/  SHF.L.U32 R5, R57.reuse, 0x7, RZ ;  /* 0x0000000739057819 */ /* 0x040fe400000006ff */
[----:B------:R-:W-:Y:S02]  /*1450*/  SHF.L.U32 R58, R58, 0x4, RZ ;  /* 0x000000043a3a7819 */ /* 0x000fe400000006ff */
[----:B------:R-:W-:Y:S02]  /*1460*/  ISETP.NE.AND P0, PT, R57, RZ, PT ;  /* 0x000000ff3900720c */ /* 0x000fe40003f05270 */
[----:B------:R-:W-:-:S04]  /*1470*/  LOP3.LUT R58, R58, 0x7ffffff0, RZ, 0xc0, !PT ;  /* 0x7ffffff03a3a7812 */ /* 0x000fc800078ec0ff */
[----:B------:R-:W-:Y:S01]  /*1480*/  IADD3 R11, PT, PT, R57, R58, RZ ;  /* 0x0000003a390b7210 */ /* 0x000fe20007ffe0ff */
[----:B-1----:R-:W-:Y:S01]  /*1490*/  ULEA UR4, UR5, UR4, 0x18 ;  /* 0x0000000405047291 */ /* 0x002fe2000f8ec0ff */
[----:B0-----:R-:W-:-:S04]  /*14a0*/  SHF.R.U32.HI R12, RZ, 0x5, R3 ;  /* 0x00000005ff0c7819 */ /* 0x001fc80000011603 */
[----:B------:R-:W-:-:S04]  /*14b0*/  LOP3.LUT R0, R12, 0x1f, R3, 0x78, !PT ;  /* 0x0000001f0c007812 */ /* 0x000fc800078e7803 */
[C---:B------:R-:W-:Y:S02]  /*14c0*/  LOP3.LUT R3, R0.reuse, 0x3e0, R3, 0xf8, !PT ;  /* 0x000003e000037812 */ /* 0x040fe400078ef803 */
[----:B------:R-:W-:Y:S02]  /*14d0*/  SHF.L.U32 R0, R0, 0x2, RZ ;  /* 0x0000000200007819 */ /* 0x000fe400000006ff */
[----:B------:R-:W-:Y:S02]  /*14e0*/  LEA R3, R3, UR4, 0x2 ;  /* 0x0000000403037c11 */ /* 0x000fe4000f8e10ff */
[----:B------:R-:W-:-:S03]  /*14f0*/  LOP3.LUT R0, R5, R0, RZ, 0xfc, !PT ;  /* 0x0000000005007212 */ /* 0x000fc600078efcff */
[----:B------:R-:W-:Y:S04]  /*1500*/  STS [R3], R2 ;  /* 0x0000000203007388 */ /* 0x000fe80000000800 */
        /* <DEDUP_REMOVED lines=35> */
[----:B0-----:R-:W0:Y:S04]  /*1740*/  LDC.64 R6, c[0x0][0x488] ;  /* 0x00012200ff067b82 */ /* 0x001e280000000a00 */
[----:B------:R-:W1:Y:S04]  /*1750*/  LDS.64 R4, [R57+0x2000] ;  /* 0x0020000039047984 */ /* 0x000e680000000a00 */
[----:B------:R-:W2:Y:S01]  /*1760*/  LDS.64 R2, [R57+0x2080] ;  /* 0x0020800039027984 */ /* 0x000ea20000000a00 */
[----:B------:R-:W3:Y:S01]  /*1770*/  LDC.64 R8, c[0x0][0x480] ;  /* 0x00012000ff087b82 */ /* 0x000ee20000000a00 */
[----:B0-----:R-:W-:-:S04]  /*1780*/  IMAD.WIDE.U32 R6, R11, 0x8, R6 ;  /* 0x000000080b067825 */ /* 0x001fc800078e0006 */
[----:B---3--:R-:W-:Y:S01]  /*1790*/  IMAD.WIDE.U32 R8, R11, 0x8, R8 ;  /* 0x000000080b087825 */ /* 0x008fe200078e0008 */
[----:B-1----:R-:W-:Y:S04]  /*17a0*/  STG.E.64 desc[UR6][R6.64], R4 ;  /* 0x0000000406007986 */ /* 0x002fe8000c101b06 */
[----:B--2---:R-:W-:Y:S01]  /*17b0*/  STG.E.64 desc[UR6][R8.64], R2 ;  /* 0x0000000208007986 */ /* 0x004fe2000c101b06 */
[----:B------:R-:W-:Y:S05]  /*17c0*/  EXIT ;  /* 0x000000000000794d */ /* 0x000fea0003800000 */
.L_x_2461:
        /* <DEDUP_REMOVED lines=11> */
.L_x_10704:


//--------------------- .text._ZN10layer_norm13ln_bwd_kernelINS_13Kernel_traitsIf13__nv_bfloat16S2_S2_fjLj6144ELj1ELj1ELj8ELj16ENS_18Kernel_traits_baseILj6144EfS2_S2_S2_fjLj256EEEEELb1ELb0ELb1ELb0EEEvNS_9BwdParamsE --------------------------
	.section	.text._ZN10layer_norm13ln_bwd_kernelINS_13Kernel_traitsIf13__nv_bfloat16S2_S2_fjLj6144ELj1ELj1ELj8ELj16ENS_18Kernel_traits_baseILj6144EfS2_S2_S2_fjLj256EEEEELb1ELb0ELb1ELb0EEEvNS_9BwdParamsE,"ax",@progbits
	.align	128
        .global         _ZN10layer_norm13ln_bwd_kernelINS_13Kernel_traitsIf13__nv_bfloat16S2_S2_fjLj6144ELj1ELj1ELj8ELj16ENS_18Kernel_traits_baseILj6144EfS2_S2_S2_fjLj256EEEEELb1ELb0ELb1ELb0EEEvNS_9BwdParamsE
        .type           _ZN10layer_norm13ln_bwd_kernelINS_13Kernel_traitsIf13__nv_bfloat16S2_S2_fjLj6144ELj1ELj1ELj8ELj16ENS_18Kernel_traits_baseILj6144EfS2_S2_S2_fjLj256EEEEELb1ELb0ELb1ELb0EEEvNS_9BwdParamsE,@function
        .size           _ZN10layer_norm13ln_bwd_kernelINS_13Kernel_traitsIf13__nv_bfloat16S2_S2_fjLj6144ELj1ELj1ELj8ELj16ENS_18Kernel_traits_baseILj6144EfS2_S2_S2_fjLj256EEEEELb1ELb0ELb1ELb0EEEvNS_9BwdParamsE,(.L_x_10705 - _ZN10layer_norm13ln_bwd_kernelINS_13Kernel_traitsIf13__nv_bfloat16S2_S2_fjLj6144ELj1ELj1ELj8ELj16ENS_18Kernel_traits_baseILj6144EfS2_S2_S2_fjLj256EEEEELb1ELb0ELb1ELb0EEEvNS_9BwdParamsE)
        .other          _ZN10layer_norm13ln_bwd_kernelINS_13Kernel_traitsIf13__nv_bfloat16S2_S2_fjLj6144ELj1ELj1ELj8ELj16ENS_18Kernel_traits_baseILj6144EfS2_S2_S2_fjLj256EEEEELb1ELb0ELb1ELb0EEEvNS_9BwdParamsE,@"STO_CUDA_ENTRY STV_DEFAULT"
_ZN10layer_norm13ln_bwd_kernelINS_13Kernel_traitsIf13__nv_bfloat16S2_S2_fjLj6144ELj1ELj1ELj8ELj16ENS_18Kernel_traits_baseILj6144EfS2_S2_S2_fjLj256EEEEELb1ELb0ELb1ELb0EEEvNS_9BwdParamsE:
.text._ZN10layer_norm13ln_bwd_kernelINS_13Kernel_traitsIf13__nv_bfloat16S2_S2_fjLj6144ELj1ELj1ELj8ELj16ENS_18Kernel_traits_baseILj6144EfS2_S2_S2_fjLj256EEEEELb1ELb0ELb1ELb0EEEvNS_9BwdParamsE:
        /* <DEDUP_REMOVED lines=20> */
[----:B--2---:R-:W5:Y:S01]  /*0140*/  @P1 LDG.E.128 R84, desc[UR8][R2.64] ;  /* 0x0000000802541981 */ /* 0x004f62000c1e1d00 */
[C---:B-1----:R-:W-:Y:S01]  /*0150*/  @P2 IMAD.WIDE.U32 R6, R11.reuse, 0x20, R4 ;  /* 0x000000200b062825 */ /* 0x042fe200078e0004 */
[----:B------:R-:W-:Y:S02]  /*0160*/  @P2 IADD3 R11, PT, PT, R11, 0x100, RZ ;  /* 0x000001000b0b2810 */ /* 0x000fe40007ffe0ff */
[----:B------:R0:W5:Y:S04]  /*0170*/  @P1 LDG.E.128 R80, desc[UR8][R2.64+0x10] ;  /* 0x0000100802501981 */ /* 0x000168000c1e1d00 */
[----:B------:R1:W5:Y:S01]  /*0180*/  @P2 LDG.E.128 R76, desc[UR8][R6.64] ;  /* 0x00000008064c2981 */ /* 0x000362000c1e1d00 */
[----:B----4-:R-:W-:-:S03]  /*0190*/  @P3 IMAD.WIDE.U32 R4, R11, 0x20, R8 ;  /* 0x000000200b043825 */ /* 0x010fc600078e0008 */
[----:B------:R1:W5:Y:S04]  /*01a0*/  @P2 LDG.E.128 R72, desc[UR8][R6.64+0x10] ;  /* 0x0000100806482981 */ /* 0x000368000c1e1d00 */
[----:B------:R1:W5:Y:S04]  /*01b0*/  @P3 LDG.E.128 R68, desc[UR8][R4.64] ;  /* 0x0000000804443981 */ /* 0x000368000c1e1d00 */
[----:B------:R1:W5:Y:S01]  /*01c0*/  @P3 LDG.E.128 R64, desc[UR8][R4.64+0x10] ;  /* 0x0000100804403981 */ /* 0x000362000c1e1d00 */
[----:B0-----:R-:W-:-:S05]  /*01d0*/  IMAD.U32 R2, RZ, RZ, UR4 ;  /* 0x00000004ff027e24 */ /* 0x001fca000f8e00ff */
        /* <DEDUP_REMOVED lines=56> */
.L_x_2575:
        /* <DEDUP_REMOVED lines=17> */
[----:B------:R-:W-:Y:S02]  /*0670*/  HFMA2 R162, -RZ, RZ, 0, 0 ;  /* 0x00000000ffa27431 */ /* 0x000fe400000001ff */
[----:B------:R-:W-:Y:S01]  /*0680*/  VIADD R100, R110, 0xffffffff ;  /* 0xffffffff6e647836 */ /* 0x000fe20000000000 */
[----:B------:R-:W-:Y:S01]  /*0690*/  ISETP.GE.U32.AND P1, PT, R0, 0x100, PT ;  /* 0x000001000000780c */ /* 0x000fe20003f26070 */
[----:B------:R-:W-:Y:S01]  /*06a0*/  BSSY.RECONVERGENT B1, `(.L_x_2465) ;  /* 0x0000076000017945 */ /* 0x000fe20003800200 */
[----:B------:R-:W-:-:S02]  /*06b0*/  ISETP.NE.AND P0, PT, RZ, UR10, PT ;  /* 0x0000000aff007c0c */ /* 0x000fc4000bf05270 */
[----:B------:R-:W-:Y:S02]  /*06c0*/  CS2R R166, SRZ ;  /* 0x0000000000a67805 */ /* 0x000fe4000001ff00 */
        /* <DEDUP_REMOVED lines=33> */
[----:B------:R-:W-:Y:S01]  /*08e0*/  VIADD R162, R162, 0x100 ;  /* 0x00000100a2a27836 */ /* 0x000fe20000000000 */
[----:B------:R-:W-:Y:S02]  /*08f0*/  IADD3 R164, PT, PT, R164, 0x100, RZ ;  /* 0x00000100a4a47810 */ /* 0x000fe40007ffe0ff */
[C---:B---3--:R-:W-:Y:S02]  /*0900*/  PRMT R3, R96.reuse, 0x7632, R3 ;  /* 0x0000763260037816 */ /* 0x048fe40000000003 */
[----:B------:R-:W-:Y:S01]  /*0910*/  SHF.L.U32 R96, R96, 0x10, RZ ;  /* 0x0000001060607819 */ /* 0x000fe200000006ff */
[C---:B------:R-:W-:Y:S01]  /*0920*/  IMAD.U32 R148, R97.reuse, 0x10000, RZ ;  /* 0x0001000061947824 */ /* 0x040fe200078e00ff */
[----:B------:R-:W-:Y:S02]  /*0930*/  PRMT R145, R97, 0x7632, R145 ;  /* 0x0000763261917816 */ /* 0x000fe40000000091 */
[C---:B------:R-:W-:Y:S01]  /*0940*/  PRMT R150, R98.reuse, 0x7632, R150 ;  /* 0x0000763262967816 */ /* 0x040fe20000000096 */
[----:B------:R-:W-:Y:S01]  /*0950*/  FADD.FTZ R97, -R163, R96 ;  /* 0x00000060a3617221 */ /* 0x000fe20000010100 */
[----:B------:R-:W-:-:S02]  /*0960*/  SHF.L.U32 R152, R98, 0x10, RZ ;  /* 0x0000001062987819 */ /* 0x000fc400000006ff */
[C---:B------:R-:W-:Y:S02]  /*0970*/  PRMT R154, R99.reuse, 0x7632, R154 ;  /* 0x00007632639a7816 */ /* 0x040fe4000000009a */
[----:B------:R-:W-:Y:S01]  /*0980*/  SHF.L.U32 R158, R99, 0x10, RZ ;  /* 0x00000010639e7819 */ /* 0x000fe200000006ff */
[----:B------:R-:W-:Y:S01]  /*0990*/  IMAD.U32 R96, R3, 0x10000, RZ ;  /* 0x0001000003607824 */ /* 0x000fe200078e00ff */
[C---:B----4-:R-:W-:Y:S02]  /*09a0*/  PRMT R98, R100.reuse, 0x7632, R98 ;  /* 0x0000763264627816 */ /* 0x050fe40000000062 */
[----:B------:R-:W-:Y:S01]  /*09b0*/  SHF.L.U32 R99, R100, 0x10, RZ ;  /* 0x0000001064637819 */ /* 0x000fe200000006ff */
[----:B------:R-:W-:Y:S01]  /*09c0*/  FMUL.FTZ R3, R128, R97 ;  /* 0x0000006180037220 */ /* 0x000fe20000410000 */
[C---:B------:R-:W-:Y:S02]  /*09d0*/  PRMT R151, R102.reuse, 0x7632, R151 ;  /* 0x0000763266977816 */ /* 0x040fe40000000097 */
[----:B------:R-:W-:-:S02]  /*09e0*/  SHF.L.U32 R153, R102, 0x10, RZ ;  /* 0x0000001066997819 */ /* 0x000fc400000006ff */
[----:B------:R-:W-:Y:S01]  /*09f0*/  SHF.L.U32 R102, R145, 0x10, RZ ;  /* 0x0000001091667819 */ /* 0x000fe200000006ff */
[C---:B------:R-:W-:Y:S01]  /*0a00*/  IMAD.U32 R149, R101.reuse, 0x10000, RZ ;  /* 0x0001000065957824 */ /* 0x040fe200078e00ff */
[----:B------:R-:W-:Y:S01]  /*0a10*/  PRMT R100, R101, 0x7632, R100 ;  /* 0x0000763265647816 */ /* 0x000fe20000000064 */
[----:B------:R-:W-:Y:S02]  /*0a20*/  IMAD.U32 R98, R98, 0x10000, RZ ;  /* 0x0001000062627824 */ /* 0x000fe400078e00ff */
[-C--:B0-----:R-:W-:Y:S01]  /*0a30*/  FMUL.FTZ R146, R84, R99.reuse ;  /* 0x0000006354927220 */ /* 0x081fe20000410000 */
[----:B------:R-:W-:Y:S01]  /*0a40*/  FADD.FTZ R97, -R163, R96 ;  /* 0x00000060a3617221 */ /* 0x000fe20000010100 */
[----:B------:R-:W-:Y:S01]  /*0a50*/  PRMT R155, R103, 0x7632, R155 ;  /* 0x00007632679b7816 */ /* 0x000fe2000000009b */
[----:B------:R-:W-:Y:S01]  /*0a60*/  FADD.FTZ R101, -R163, R148 ;  /* 0x00000094a3657221 */ /* 0x000fe20000010100 */
[----:B------:R-:W-:Y:S01]  /*0a70*/  SHF.L.U32 R157, R103, 0x10, RZ ;  /* 0x00000010679d7819 */ /* 0x000fe200000006ff */
[----:B------:R-:W-:Y:S01]  /*0a80*/  FADD.FTZ R103, -R163, R158 ;  /* 0x0000009ea3677221 */ /* 0x000fe20000010100 */
[----:B------:R-:W-:Y:S01]  /*0a90*/  SHF.L.U32 R156, R150, 0x10, RZ ;  /* 0x00000010969c7819 */ /* 0x000fe200000006ff */
[----:B------:R-:W-:Y:S01]  /*0aa0*/  FADD.FTZ R36, R36, R99 ;  /* 0x0000006324247221 */ /* 0x000fe20000010000 */
[----:B------:R-:W-:Y:S01]  /*0ab0*/  FFMA.FTZ R60, R3, R99, R60 ;  /* 0x00000063033c7223 */ /* 0x000fe2000001003c */
[----:B------:R-:W-:Y:S01]  /*0ac0*/  SHF.L.U32 R158, R154, 0x10, RZ ;  /* 0x000000109a9e7819 */ /* 0x000fe200000006ff */
[----:B------:R-:W-:Y:S01]  /*0ad0*/  FADD.FTZ R99, -R163, R102 ;  /* 0x00000066a3637221 */ /* 0x000fe20000010100 */
[----:B------:R-:W-:Y:S01]  /*0ae0*/  SHF.L.U32 R160, R151, 0x10, RZ ;  /* 0x0000001097a07819 */ /* 0x000fe200000006ff */
[----:B------:R-:W-:Y:S01]  /*0af0*/  FADD.FTZ R147, -R163, R152 ;  /* 0x00000098a3937221 */ /* 0x000fe20000010100 */
[C---:B------:R-:W-:Y:S01]  /*0b00*/  FMUL.FTZ R154, R128.reuse, R97 ;  /* 0x00000061809a7220 */ /* 0x040fe20000410000 */
[----:B------:R-:W-:Y:S01]  /*0b10*/  FMUL.FTZ R151, R85, R98 ;  /* 0x0000006255977220 */ /* 0x000fe20000410000 */
[----:B------:R-:W-:Y:S01]  /*0b20*/  FADD.FTZ R96, RZ, R146 ;  /* 0x00000092ff607221 */ /* 0x000fe20000010000 */
[C---:B------:R-:W-:Y:S01]  /*0b30*/  FMUL.FTZ R145, R128.reuse, R101 ;  /* 0x0000006580917220 */ /* 0x040fe20000410000 */
[----:B------:R-:W-:Y:S01]  /*0b40*/  FFMA.FTZ R97, R3, R146, RZ ;  /* 0x0000009203617223 */ /* 0x000fe200000100ff */
[----:B------:R-:W-:Y:S01]  /*0b50*/  FADD.FTZ R101, -R163, R156 ;  /* 0x0000009ca3657221 */ /* 0x000fe20000010100 */
[----:B------:R-:W-:Y:S01]  /*0b60*/  FMUL.FTZ R156, R128, R99 ;  /* 0x00000063809c7220 */ /* 0x000fe20000410000 */
[----:B------:R-:W-:Y:S01]  /*0b70*/  SHF.L.U32 R100, R100, 0x10, RZ ;  /* 0x0000001064647819 */ /* 0x000fe200000006ff */
[----:B------:R-:W-:Y:S01]  /*0b80*/  FMUL.FTZ R147, R128, R147 ;  /* 0x0000009380937220 */ /* 0x000fe20000410000 */
[----:B------:R-:W-:Y:S01]  /*0b90*/  FADD.FTZ R99, R96, R151 ;  /* 0x0000009760637221 */ /* 0x000fe20000010000 */
[----:B------:R-:W-:Y:S01]  /*0ba0*/  FMUL.FTZ R148, R86, R149 ;  /* 0x0000009556947220 */ /* 0x000fe20000410000 */
[----:B------:R-:W-:Y:S01]  /*0bb0*/  FFMA.FTZ R96, R154, R151, R97 ;  /* 0x000000979a607223 */ /* 0x000fe20000010061 */
[----:B------:R-:W-:Y:S01]  /*0bc0*/  FADD.FTZ R32, R32, R153 ;  /* 0x0000009920207221 */ /* 0x000fe20000010000 */
[-C--:B------:R-:W-:Y:S01]  /*0bd0*/  FFMA.FTZ R56, R147, R153.reuse, R56 ;  /* 0x0000009993387223 */ /* 0x080fe20000010038 */
[----:B------:R-:W-:Y:S01]  /*0be0*/  FMUL.FTZ R150, R80, R153 ;  /* 0x0000009950967220 */ /* 0x000fe20000410000 */
[----:B------:R-:W-:Y:S01]  /*0bf0*/  FADD.FTZ R37, R37, R98 ;  /* 0x0000006225257221 */ /* 0x000fe20000010000 */
[----:B------:R-:W-:Y:S01]  /*0c00*/  FFMA.FTZ R61, R154, R98, R61 ;  /* 0x000000629a3d7223 */ /* 0x000fe2000001003d */
[----:B------:R-:W-:Y:S01]  /*0c10*/  FMUL.FTZ R153, R87, R100 ;  /* 0x0000006457997220 */ /* 0x000fe20000410000 */
[----:B------:R-:W-:Y:S01]  /*0c20*/  FADD.FTZ R98, R99, R148 ;  /* 0x0000009463627221 */ /* 0x000fe20000010000 */
[C---:B------:R-:W-:Y:S01]  /*0c30*/  FFMA.FTZ R97, R145.reuse, R148, R96 ;  /* 0x0000009491617223 */ /* 0x040fe20000010060 */
[----:B------:R-:W-:Y:S01]  /*0c40*/  FADD.FTZ R38, R38, R149 ;  /* 0x0000009526267221 */ /* 0x000fe20000010000 */
[----:B------:R-:W-:Y:S01]  /*0c50*/  FFMA.FTZ R62, R145, R149, R62 ;  /* 0x00000095913e7223 */ /* 0x000fe2000001003e */
[----:B------:R-:W-:Y:S01]  /*0c60*/  FADD.FTZ R99, R98, R153 ;  /* 0x0000009962637221 */ /* 0x000fe20000010000 */
[----:B------:R-:W-:Y:S01]  /*0c70*/  FFMA.FTZ R96, R156, R153, R97 ;  /* 0x000000999c607223 */ /* 0x000fe20000010061 */
[C---:B------:R-:W-:Y:S01]  /*0c80*/  FMUL.FTZ R149, R128.reuse, R103 ;  /* 0x0000006780957220 */ /* 0x040fe20000410000 */
[----:B------:R-:W-:Y:S01]  /*0c90*/  SHF.L.U32 R166, R155, 0x10, RZ ;  /* 0x000000109ba67819 */ /* 0x000fe200000006ff */
[----:B------:R-:W-:Y:S01]  /*0ca0*/  FADD.FTZ R103, -R163, R158 ;  /* 0x0000009ea3677221 */ /* 0x000fe20000010100 */
[----:B------:R-:W-:Y:S01]  /*0cb0*/  FMUL.FTZ R158, R128, R101 ;  /* 0x00000065809e7220 */ /* 0x000fe20000410000 */
[----:B------:R-:W-:Y:S01]  /*0cc0*/  FMUL.FTZ R155, R81, R160 ;  /* 0x000000a0519b7220 */ /* 0x000fe20000410000 */
[----:B------:R-:W-:Y:S01]  /*0cd0*/  FADD.FTZ R98, R99, R150 ;  /* 0x0000009663627221 */ /* 0x000fe20000010000 */
[----:B------:R-:W-:Y:S01]  /*0ce0*/  FFMA.FTZ R97, R147, R150, R96 ;  /* 0x0000009693617223 */ /* 0x000fe20000010060 */
[----:B------:R-:W-:-:S02]  /*0cf0*/  FMUL.FTZ R152, R82, R157 ;  /* 0x0000009d52987220 */ /* 0x000fc40000410000 */
        /* <DEDUP_REMOVED lines=16> */
.L_x_2466:
[----:B----4-:R-:W-:Y:S05]  /*0e00*/  BSYNC.RECONVERGENT B1 ;  /* 0x0000000000017941 */ /* 0x010fea0003800200 */
.L_x_2465:
        /* <DEDUP_REMOVED lines=11> */
[----:B------:R-:W0:Y:S01]  /*0ec0*/  @P0 LDC.64 R106, c[0x0][0x438] ;  /* 0x00010e00ff6a0b82 */ /* 0x000e220000000a00 */
[----:B--2---:R-:W-:-:S04]  /*0ed0*/  IMAD.WIDE.U32 R114, R162, 0x8, R114 ;  /* 0x00000008a2727825 */ /* 0x004fc800078e0072 */
[C---:B0-----:R-:W-:Y:S02]  /*0ee0*/  @P0 IMAD.WIDE.U32 R112, R164.reuse, 0x10, R106 ;  /* 0x00000010a4700825 */ /* 0x041fe400078e006a */
[----:B------:R-:W5:Y:S04]  /*0ef0*/  LDG.E.64 R106, desc[UR8][R114.64] ;  /* 0x00000008726a7981 */ /* 0x000f68000c1e1b00 */
[----:B------:R0:W5:Y:S01]  /*0f00*/  @P0 LDG.E.128 R8, desc[UR8][R112.64] ;  /* 0x0000000870080981 */ /* 0x000162000c1e1d00 */
[----:B------:R-:W-:Y:S01]  /*0f10*/  IADD3 R165, PT, PT, R165, 0x100, RZ ;  /* 0x00000100a5a57810 */ /* 0x000fe20007ffe0ff */
[----:B------:R-:W-:Y:S01]  /*0f20*/  VIADD R164, R164, 0x100 ;  /* 0x00000100a4a47836 */ /* 0x000fe20000000000 */
[----:B------:R-:W-:Y:S02]  /*0f30*/  IADD3 R162, PT, PT, R162, 0x100, RZ ;  /* 0x00000100a2a27810 */ /* 0x000fe40007ffe0ff */
[----:B---3--:R-:W-:-:S02]  /*0f40*/  SHF.L.U32 R120, R96, 0x10, RZ ;  /* 0x0000001060787819 */ /* 0x008fc400000006ff */
[----:B------:R-:W-:Y:S02]  /*0f50*/  PRMT R111, R96, 0x7632, R111 ;  /* 0x00007632606f7816 */ /* 0x000fe4000000006f */
[----:B------:R-:W-:Y:S01]  /*0f60*/  SHF.L.U32 R122, R97, 0x10, RZ ;  /* 0x00000010617a7819 */ /* 0x000fe200000006ff */
[----:B0-----:R-:W-:Y:S01]  /*0f70*/  FADD.FTZ R113, -R163, R120 ;  /* 0x00000078a3717221 */ /* 0x001fe20000010100 */
[----:B------:R-:W-:Y:S02]  /*0f80*/  PRMT R119, R97, 0x7632, R119 ;  /* 0x0000763261777816 */ /* 0x000fe40000000077 */
[C---:B------:R-:W-:Y:S01]  /*0f90*/  PRMT R121, R98.reuse, 0x7632, R121 ;  /* 0x0000763262797816 */ /* 0x040fe20000000079 */
[----:B------:R-:W-:Y:S01]  /*0fa0*/  IMAD.U32 R98, R98, 0x10000, RZ ;  /* 0x0001000062627824 */ /* 0x000fe200078e00ff */
[----:B----4-:R-:W-:Y:S02]  /*0fb0*/  SHF.L.U32 R97, R100, 0x10, RZ ;  /* 0x0000001064617819 */ /* 0x010fe400000006ff */
[----:B------:R-:W-:Y:S01]  /*0fc0*/  SHF.L.U32 R120, R111, 0x10, RZ ;  /* 0x000000106f787819 */ /* 0x000fe200000006ff */
[----:B------:R-:W-:Y:S01]  /*0fd0*/  FMUL.FTZ R111, R128, R113 ;  /* 0x00000071806f7220 */ /* 0x000fe20000410000 */
[----:B------:R-:W-:Y:S01]  /*0fe0*/  PRMT R96, R100, 0x7632, R96 ;  /* 0x0000763264607816 */ /* 0x000fe20000000060 */
[----:B------:R-:W-:Y:S01]  /*0ff0*/  FADD.FTZ R115, -R163, R122 ;  /* 0x0000007aa3737221 */ /* 0x000fe20000010100 */
[----:B------:R-:W-:Y:S01]  /*1000*/  PRMT R123, R99, 0x7632, R123 ;  /* 0x00007632637b7816 */ /* 0x000fe2000000007b */
[----:B------:R-:W-:Y:S01]  /*1010*/  IMAD.U32 R122, R119, 0x10000, RZ ;  /* 0x00010000777a7824 */ /* 0x000fe200078e00ff */
[----:B------:R-:W-:Y:S01]  /*1020*/  SHF.L.U32 R126, R99, 0x10, RZ ;  /* 0x00000010637e7819 */ /* 0x000fe200000006ff */
[----:B------:R-:W-:Y:S01]  /*1030*/  FADD.FTZ R119, -R163, R98 ;  /* 0x00000062a3777221 */ /* 0x000fe20000010100 */
[----:B------:R-:W-:Y:S01]  /*1040*/  PRMT R99, R101, 0x7632, R99 ;  /* 0x0000763265637816 */ /* 0x000fe20000000063 */
[----:B------:R-:W-:Y:S01]  /*1050*/  FADD.FTZ R28, R28, R97 ;  /* 0x000000611c1c7221 */ /* 0x000fe20000010000 */
[----:B------:R-:W-:Y:S01]  /*1060*/  SHF.L.U32 R98, R96, 0x10, RZ ;  /* 0x0000001060627819 */ /* 0x000fe200000006ff */
[-C--:B------:R-:W-:Y:S01]  /*1070*/  FFMA.FTZ R52, R111, R97.reuse, R52 ;  /* 0x000000616f347223 */ /* 0x080fe20000010034 */
[----:B------:R-:W-:Y:S01]  /*1080*/  FMUL.FTZ R112, R76, R97 ;  /* 0x000000614c707220 */ /* 0x000fe20000410000 */
[----:B------:R-:W-:Y:S01]  /*1090*/  FADD.FTZ R97, -R163, R120 ;  /* 0x00000078a3617221 */ /* 0x000fe20000010100 */
[----:B------:R-:W-:Y:S01]  /*10a0*/  FMUL.FTZ R113, R128, R115 ;  /* 0x0000007380717220 */ /* 0x000fe20000410000 */
[----:B------:R-:W-:-:S02]  /*10b0*/  IMAD.U32 R100, R99, 0x10000, RZ ;  /* 0x0001000063647824 */ /* 0x000fc400078e00ff */
[C---:B------:R-:W-:Y:S01]  /*10c0*/  FMUL.FTZ R115, R128.reuse, R119 ;  /* 0x0000007780737220 */ /* 0x040fe20000410000 */
[----:B------:R-:W-:Y:S01]  /*10d0*/  FADD.FTZ R99, -R163, R122 ;  /* 0x0000007aa3637221 */ /* 0x000fe20000010100 */
[----:B------:R-:W-:Y:S01]  /*10e0*/  SHF.L.U32 R101, R101, 0x10, RZ ;  /* 0x0000001065657819 */ /* 0x000fe200000006ff */
[----:B------:R-:W-:Y:S01]  /*10f0*/  FMUL.FTZ R120, R128, R97 ;  /* 0x0000006180787220 */ /* 0x000fe20000410000 */
[----:B------:R-:W-:Y:S01]  /*1100*/  FADD.FTZ R96, R167, R112 ;  /* 0x00000070a7607221 */ /* 0x000fe20000010000 */
[----:B------:R-:W-:Y:S01]  /*1110*/  FMUL.FTZ R119, R77, R98 ;  /* 0x000000624d777220 */ /* 0x000fe20000410000 */
[----:B------:R-:W-:Y:S01]  /*1120*/  FFMA.FTZ R97, R111, R112, R166 ;  /* 0x000000706f617223 */ /* 0x000fe200000100a6 */
[C---:B------:R-:W-:Y:S01]  /*1130*/  PRMT R116, R102.reuse, 0x7632, R116 ;  /* 0x0000763266747816 */ /* 0x040fe20000000074 */
[----:B------:R-:W-:Y:S01]  /*1140*/  IMAD.U32 R117, R102, 0x10000, RZ ;  /* 0x0001000066757824 */ /* 0x000fe200078e00ff */
[----:B------:R-:W-:Y:S01]  /*1150*/  SHF.L.U32 R124, R121, 0x10, RZ ;  /* 0x00000010797c7819 */ /* 0x000fe200000006ff */
[----:B------:R-:W-:Y:S01]  /*1160*/  FMUL.FTZ R122, R128, R99 ;  /* 0x00000063807a7220 */ /* 0x000fe20000410000 */
[----:B------:R-:W-:Y:S01]  /*1170*/  FADD.FTZ R121, -R163, R126 ;  /* 0x0000007ea3797221 */ /* 0x000fe20000010100 */
        /* <DEDUP_REMOVED lines=15> */
[----:B------:R-:W-:Y:S01]  /*1270*/  FADD.FTZ R101, -R163, R124 ;  /* 0x0000007ca3657221 */ /* 0x000fe20000010100 */
[----:B------:R-:W-:Y:S01]  /*1280*/  FADD.FTZ R99, R98, R121 ;  /* 0x0000007962637221 */ /* 0x000fe20000010000 */
[----:B------:R-:W-:Y:S01]  /*1290*/  FFMA.FTZ R96, R122, R121, R97 ;  /* 0x000000797a607223 */ /* 0x000fe20000010061 */
[----:B------:R-:W-:-:S02]  /*12a0*/  PRMT R118, R103, 0x7632, R118 ;  /* 0x0000763267767816 */ /* 0x000fc40000000076 */
[----:B------:R-:W-:Y:S01]  /*12b0*/  SHF.L.U32 R103, R103, 0x10, RZ ;  /* 0x0000001067677819 */ /* 0x000fe200000006ff */
[----:B------:R-:W-:Y:S01]  /*12c0*/  FMUL.FTZ R124, R128, R101 ;  /* 0x00000065807c7220 */ /* 0x000fe20000410000 */
[----:B------:R-:W-:Y:S01]  /*12d0*/  SHF.L.U32 R126, R123, 0x10, RZ ;  /* 0x000000107b7e7819 */ /* 0x000fe200000006ff */
[----:B------:R-:W-:Y:S01]  /*12e0*/  FMUL.FTZ R123, R73, R102 ;  /* 0x00000066497b7220 */ /* 0x000fe20000410000 */
[----:B------:R-:W-:Y:S01]  /*12f0*/  FADD.FTZ R98, R99, R116 ;  /* 0x0000007463627221 */ /* 0x000fe20000010000 */
[----:B------:R-:W-:Y:S01]  /*1300*/  FFMA.FTZ R97, R115, R116, R96 ;  /* 0x0000007473617223 */ /* 0x000fe20000010060 */
[----:B------:R-:W-:Y:S01]  /*1310*/  SHF.L.U32 R168, R118, 0x10, RZ ;  /* 0x0000001076a87819 */ /* 0x000fe200000006ff */
[----:B------:R-:W-:Y:S01]  /*1320*/  FADD.FTZ R26, R26, R103 ;  /* 0x000000671a1a7221 */ /* 0x000fe20000010000 */
[-C--:B------:R-:W-:Y:S01]  /*1330*/  FFMA.FTZ R50, R117, R103.reuse, R50 ;  /* 0x0000006775327223 */ /* 0x080fe20000010032 */
        /* <DEDUP_REMOVED lines=16> */
.L_x_2468:
[----:B------:R-:W-:Y:S05]  /*1440*/  BSYNC.RECONVERGENT B1 ;  /* 0x0000000000017941 */ /* 0x000fea0003800200 */
.L_x_2467:
        /* <DEDUP_REMOVED lines=18> */
[----:B------:R-:W-:Y:S01]  /*1570*/  SHF.L.U32 R134, R101, 0x10, RZ ;  /* 0x0000001065867819 */ /* 0x000fe200000006ff */
[----:B------:R-:W-:Y:S01]  /*1580*/  FADD.FTZ R137, -R163, R100 ;  /* 0x00000064a3897221 */ /* 0x000fe20000010100 */
[C---:B------:R-:W-:Y:S02]  /*1590*/  PRMT R101, R102.reuse, 0x7632, R101 ;  /* 0x0000763266657816 */ /* 0x040fe40000000065 */
[----:B------:R-:W-:-:S02]  /*15a0*/  SHF.L.U32 R102, R102, 0x10, RZ ;  /* 0x0000001066667819 */ /* 0x000fc400000006ff */
[----:B------:R-:W-:Y:S01]  /*15b0*/  SHF.L.U32 R100, R129, 0x10, RZ ;  /* 0x0000001081647819 */ /* 0x000fe200000006ff */
[C---:B------:R-:W-:Y:S01]  /*15c0*/  IMAD.U32 R136, R103.reuse, 0x10000, RZ ;  /* 0x0001000067887824 */ /* 0x040fe200078e00ff */
[----:B------:R-:W-:Y:S01]  /*15d0*/  PRMT R133, R103, 0x7632, R133 ;  /* 0x0000763267857816 */ /* 0x000fe20000000085 */
[----:B------:R-:W-:Y:S01]  /*15e0*/  FADD.FTZ R141, -R163, R102 ;  /* 0x00000066a38d7221 */ /* 0x000fe20000010100 */
[----:B------:R-:W-:Y:S01]  /*15f0*/  SHF.L.U32 R102, R101, 0x10, RZ ;  /* 0x0000001065667819 */ /* 0x000fe200000006ff */
[C---:B------:R-:W-:Y:S01]  /*1600*/  FADD.FTZ R103, -R163.reuse, R100 ;  /* 0x00000064a3677221 */ /* 0x040fe20000010100 */
[----:B------:R-:W-:Y:S01]  /*1610*/  SHF.L.U32 R132, R132, 0x10, RZ ;  /* 0x0000001084847819 */ /* 0x000fe200000006ff */
[----:B------:R-:W-:Y:S01]  /*1620*/  FADD.FTZ R139, -R163, R134 ;  /* 0x00000086a38b7221 */ /* 0x000fe20000010100 */
[C---:B----4-:R-:W-:Y:S02]  /*1630*/  PRMT R100, R96.reuse, 0x7632, R100 ;  /* 0x0000763260647816 */ /* 0x050fe40000000064 */
[----:B------:R-:W-:Y:S01]  /*1640*/  SHF.L.U32 R101, R96, 0x10, RZ ;  /* 0x0000001060657819 */ /* 0x000fe200000006ff */
[----:B0-----:R-:W-:Y:S01]  /*1650*/  IMAD.U32 R130, R133, 0x10000, RZ ;  /* 0x0001000085827824 */ /* 0x001fe200078e00ff */
[----:B------:R-:W-:Y:S01]  /*1660*/  PRMT R96, R97, 0x7632, R96 ;  /* 0x0000763261607816 */ /* 0x000fe20000000060 */
[----:B------:R-:W-:Y:S01]  /*1670*/  FADD.FTZ R143, -R163, R136 ;  /* 0x00000088a38f7221 */ /* 0x000fe20000010100 */
[----:B------:R-:W-:Y:S01]  /*1680*/  SHF.L.U32 R97, R97, 0x10, RZ ;  /* 0x0000001061617819 */ /* 0x000fe200000006ff */
[C---:B------:R-:W-:Y:S01]  /*1690*/  FADD.FTZ R133, -R163.reuse, R132 ;  /* 0x00000084a3857221 */ /* 0x040fe20000010100 */
[----:B------:R-:W-:Y:S01]  /*16a0*/  SHF.L.U32 R100, R100, 0x10, RZ ;  /* 0x0000001064647819 */ /* 0x000fe200000006ff */
[C---:B------:R-:W-:Y:S01]  /*16b0*/  FADD.FTZ R135, -R163.reuse, R102 ;  /* 0x00000066a3877221 */ /* 0x040fe20000010100 */
[----:B------:R-:W-:Y:S01]  /*16c0*/  FMUL.FTZ R140, R68, R101 ;  /* 0x00000065448c7220 */ /* 0x000fe20000410000 */
[----:B------:R-:W-:Y:S01]  /*16d0*/  FMUL.FTZ R139, R128, R139 ;  /* 0x0000008b808b7220 */ /* 0x000fe20000410000 */
[----:B------:R-:W-:Y:S01]  /*16e0*/  FADD.FTZ R163, -R163, R130 ;  /* 0x00000082a3a37221 */ /* 0x000fe20000010100 */
[----:B------:R-:W-:Y:S01]  /*16f0*/  SHF.L.U32 R129, R98, 0x10, RZ ;  /* 0x0000001062817819 */ /* 0x000fe200000006ff */
[----:B------:R-:W-:Y:S01]  /*1700*/  FMUL.FTZ R137, R128, R137 ;  /* 0x0000008980897220 */ /* 0x000fe20000410000 */
[----:B------:R-:W-:Y:S01]  /*1710*/  PRMT R102, R98, 0x7632, R102 ;  /* 0x0000763262667816 */ /* 0x000fe20000000066 */
[----:B------:R-:W-:Y:S01]  /*1720*/  FMUL.FTZ R141, R128, R141 ;  /* 0x0000008d808d7220 */ /* 0x000fe20000410000 */
[C---:B------:R-:W-:Y:S01]  /*1730*/  PRMT R130, R99.reuse, 0x7632, R130 ;  /* 0x0000763263827816 */ /* 0x040fe20000000082 */
[----:B------:R-:W-:Y:S01]  /*1740*/  IMAD.U32 R99, R99, 0x10000, RZ ;  /* 0x0001000063637824 */ /* 0x000fe200078e00ff */
[----:B------:R-:W-:Y:S01]  /*1750*/  SHF.L.U32 R98, R96, 0x10, RZ ;  /* 0x0000001060627819 */ /* 0x000fe200000006ff */
[----:B------:R-:W-:Y:S01]  /*1760*/  FMUL.FTZ R143, R128, R143 ;  /* 0x0000008f808f7220 */ /* 0x000fe20000410000 */
[----:B------:R-:W-:Y:S01]  /*1770*/  FADD.FTZ R22, R22, R97 ;  /* 0x0000006116167221 */ /* 0x000fe20000010000 */
[-C--:B------:R-:W-:Y:S01]  /*1780*/  FFMA.FTZ R46, R139, R97.reuse, R46 ;  /* 0x000000618b2e7223 */ /* 0x080fe2000001002e */
[----:B------:R-:W-:Y:S01]  /*1790*/  FMUL.FTZ R142, R70, R97 ;  /* 0x00000061468e7220 */ /* 0x000fe20000410000 */
[----:B------:R-:W-:Y:S01]  /*17a0*/  FADD.FTZ R96, R167, R140 ;  /* 0x0000008ca7607221 */ /* 0x000fe20000010000 */
[----:B------:R-:W-:Y:S01]  /*17b0*/  FMUL.FTZ R131, R69, R100 ;  /* 0x0000006445837220 */ /* 0x000fe20000410000 */
[----:B------:R-:W-:Y:S01]  /*17c0*/  FMUL.FTZ R134, R128, R103 ;  /* 0x0000006780867220 */ /* 0x000fe20000410000 */
[----:B------:R-:W-:Y:S01]  /*17d0*/  FFMA.FTZ R97, R137, R140, R166 ;  /* 0x0000008c89617223 */ /* 0x000fe200000100a6 */
[----:B------:R-:W-:Y:S01]  /*17e0*/  FADD.FTZ R16, R16, R129 ;  /* 0x0000008110107221 */ /* 0x000fe20000010000 */
[-C--:B------:R-:W-:Y:S01]  /*17f0*/  FFMA.FTZ R40, R141, R129.reuse, R40 ;  /* 0x000000818d287223 */ /* 0x080fe20000010028 */
[----:B------:R-:W-:Y:S01]  /*1800*/  FMUL.FTZ R144, R64, R129 ;  /* 0x0000008140907220 */ /* 0x000fe20000410000 */
[----:B------:R-:W-:Y:S01]  /*1810*/  FADD.FTZ R18, R18, R99 ;  /* 0x0000006312127221 */ /* 0x000fe20000010000 */
[-C--:B------:R-:W-:Y:S01]  /*1820*/  FFMA.FTZ R42, R143, R99.reuse, R42 ;  /* 0x000000638f2a7223 */ /* 0x080fe2000001002a */
[----:B------:R-:W-:Y:S01]  /*1830*/  FMUL.FTZ R129, R66, R99 ;  /* 0x0000006342817220 */ /* 0x000fe20000410000 */
[----:B------:R-:W-:Y:S01]  /*1840*/  FMUL.FTZ R138, R128, R133 ;  /* 0x00000085808a7220 */ /* 0x000fe20000410000 */
[----:B------:R-:W-:Y:S01]  /*1850*/  FADD.FTZ R99, R96, R131 ;  /* 0x0000008360637221 */ /* 0x000fe20000010000 */
[----:B------:R-:W-:Y:S01]  /*1860*/  FFMA.FTZ R96, R134, R131, R97 ;  /* 0x0000008386607223 */ /* 0x000fe20000010061 */
        /* <DEDUP_REMOVED lines=12> */
[----:B------:R-:W-:Y:S02]  /*1930*/  IMAD.U32 R130, R130, 0x10000, RZ ;  /* 0x0001000082827824 */ /* 0x000fe400078e00ff */
        /* <DEDUP_REMOVED lines=17> */
.L_x_2464:
[----:B------:R-:W0:Y:S01]  /*1a50*/  LDC R127, c[0x0][0x388] ;  /* 0x0000e200ff7f7b82 */ /* 0x000e220000000800 */
[----:B-----5:R-:W-:Y:S01]  /*1a60*/  ISETP.GE.AND P4, PT, R159, 0x1, PT ;  /* 0x000000019f00780c */ /* 0x020fe20003f86270 */
[----:B------:R-:W-:Y:S01]  /*1a70*/  HFMA2 R169, -RZ, RZ, 0, 0 ;  /* 0x00000000ffa97431 */ /* 0x000fe200000001ff */
[----:B------:R-:W-:-:S04]  /*1a80*/  UISETP.NE.U32.AND UP0, UPT, UR12, URZ, UPT ;  /* 0x000000ff0c00728c */ /* 0x000fc8000bf05070 */
[----:B------:R-:W-:-:S07]  /*1a90*/  UISETP.NE.AND.EX UP0, UPT, UR13, URZ, UPT, UP0 ;  /* 0x000000ff0d00728c */ /* 0x000fce000bf05300 */
[----:B------:R-:W-:-:S05]  /*1aa0*/  @P4 IADD3 R96, PT, PT, R159, -0x1, RZ ;  /* 0xffffffff9f604810 */ /* 0x000fca0007ffe0ff */
        /* <DEDUP_REMOVED lines=27> */
.L_x_2470:
        /* <DEDUP_REMOVED lines=12> */
[----:B0-----:R-:W0:Y:S01]  /*1d20*/  @P3 LDC.64 R96, c[0x0][0x3b0] ;  /* 0x0000ec00ff603b82 */ /* 0x001e220000000a00 */
[----:B--2---:R-:W-:-:S05]  /*1d30*/  @P3 IMAD.WIDE.U32 R98, R163, 0x10, R100 ;  /* 0x00000010a3623825 */ /* 0x004fca00078e0064 */
[----:B------:R1:W5:Y:S02]  /*1d40*/  @P3 LDG.E.128 R4, desc[UR8][R98.64] ;  /* 0x0000000862043981 */ /* 0x000364000c1e1d00 */
[----:B------:R-:W2:Y:S08]  /*1d50*/  @P1 LDC.64 R100, c[0x0][0x3b0] ;  /* 0x0000ec00ff641b82 */ /* 0x000eb00000000a00 */
[----:B------:R-:W3:Y:S01]  /*1d60*/  @P2 LDC.64 R162, c[0x0][0x3b0] ;  /* 0x0000ec00ffa22b82 */ /* 0x000ee20000000a00 */
[----:B--2---:R-:W-:-:S04]  /*1d70*/  @P1 IMAD.WIDE.U32 R100, R169, 0x8, R100 ;  /* 0x00000008a9641825 */ /* 0x004fc800078e0064 */
[----:B------:R-:W-:Y:S01]  /*1d80*/  @P1 VIADD R169, R169, 0x100 ;  /* 0x00000100a9a91836 */ /* 0x000fe20000000000 */
[----:B------:R1:W5:Y:S03]  /*1d90*/  @P1 LDG.E.64 R104, desc[UR8][R100.64] ;  /* 0x0000000864681981 */ /* 0x000366000c1e1b00 */
[C---:B---3--:R-:W-:Y:S01]  /*1da0*/  @P2 IMAD.WIDE.U32 R162, R169.reuse, 0x8, R162 ;  /* 0x00000008a9a22825 */ /* 0x048fe200078e00a2 */
[----:B------:R-:W-:-:S04]  /*1db0*/  @P2 IADD3 R169, PT, PT, R169, 0x100, RZ ;  /* 0x00000100a9a92810 */ /* 0x000fc80007ffe0ff */
[----:B------:R1:W5:Y:S01]  /*1dc0*/  @P2 LDG.E.64 R106, desc[UR8][R162.64] ;  /* 0x00000008a26a2981 */ /* 0x000362000c1e1b00 */
[----:B0-----:R-:W-:-:S05]  /*1dd0*/  @P3 IMAD.WIDE.U32 R96, R169, 0x8, R96 ;  /* 0x00000008a9603825 */ /* 0x001fca00078e0060 */
[----:B------:R1:W5:Y:S01]  /*1de0*/  @P3 LDG.E.64 R108, desc[UR8][R96.64] ;  /* 0x00000008606c3981 */ /* 0x000362000c1e1b00 */
[----:B------:R-:W-:-:S07]  /*1df0*/  CS2R R166, SRZ ;  /* 0x0000000000a67805 */ /* 0x000fce000001ff00 */
.L_x_2469:
[----:B----4-:R-:W-:Y:S05]  /*1e00*/  BSYNC.RECONVERGENT B0 ;  /* 0x0000000000007941 */ /* 0x010fea0003800200 */
.L_x_2463:
        /* <DEDUP_REMOVED lines=32> */
.L_x_2472:
[----:B------:R-:W-:Y:S05]  /*2010*/  BSYNC.RECONVERGENT B0 ;  /* 0x0000000000007941 */ /* 0x000fea0003800200 */
.L_x_2471:
[----:B------:R-:W1:Y:S08]  /*2020*/  S2UR UR5, SR_CgaCtaId ;  /* 0x00000000000579c3 */ /* 0x000e700000008800 */
[----:B------:R-:W-:Y:S01]  /*2030*/  BAR.SYNC.DEFER_BLOCKING 0x0 ;  /* 0x0000000000007b1d */ /* 0x000fe20000010000 */
[----:B------:R-:W-:Y:S02]  /*2040*/  @P4 IADD3 R102, PT, PT, R159, -0x1, RZ ;  /* 0xffffffff9f664810 */ /* 0x000fe40007ffe0ff */
[----:B------:R-:W-:-:S02]  /*2050*/  ISETP.NE.AND P0, PT, RZ, UR10, PT ;  /* 0x0000000aff007c0c */ /* 0x000fc4000bf05270 */
[----:B-----5:R-:W-:Y:S01]  /*2060*/  PRMT R103, R12, 0x7632, R103 ;  /* 0x000076320c677816 */ /* 0x020fe20000000067 */
[----:B------:R-:W-:Y:S01]  /*2070*/  UMOV UR4, 0x400 ;  /* 0x0000040000047882 */ /* 0x000fe20000000000 */
[----:B------:R-:W-:Y:S01]  /*2080*/  @P4 IMAD R102, R102, R127, RZ ;  /* 0x0000007f66664224 */ /* 0x000fe200078e02ff */
        /* <DEDUP_REMOVED lines=33> */
[----:B------:R-:W-:Y:S01]  /*22a0*/  FMUL.FTZ R98, R98, UR11 ;  /* 0x0000000b62627c20 */ /* 0x000fe20008410000 */
[----:B------:R-:W-:Y:S01]  /*22b0*/  FADD.FTZ R97, R99, R100 ;  /* 0x0000006463617221 */ /* 0x000fe20000010000 */
        /* <DEDUP_REMOVED lines=27> */
.L_x_2477:
        /* <DEDUP_REMOVED lines=12> */
.L_x_2478:
        /* <DEDUP_REMOVED lines=12> */
.L_x_2479:
        /* <DEDUP_REMOVED lines=12> */
.L_x_2480:
        /* <DEDUP_REMOVED lines=12> */
.L_x_2481:
        /* <DEDUP_REMOVED lines=12> */
.L_x_2482:
        /* <DEDUP_REMOVED lines=12> */
.L_x_2483:
        /* <DEDUP_REMOVED lines=14> */
.L_x_2476:
        /* <DEDUP_REMOVED lines=22> */
.L_x_2485:
[----:B------:R-:W-:Y:S05]  /*2b30*/  @!P4 BRA `(.L_x_2486) ;  /* 0x000000000018c947 */ /* 0x000fea0003800000 */
[----:B------:R-:W-:Y:S01]  /*2b40*/  FMUL.FTZ R92, R94, UR15 ;  /* 0x0000000f5e5c7c20 */ /* 0x000fe20008410000 */
[----:B------:R-:W-:-:S03]  /*2b50*/  LOP3.LUT P5, RZ, R104, 0xff00, RZ, 0xc0, !PT ;  /* 0x0000ff0068ff7812 */ /* 0x000fc600078ac0ff */
[----:B------:R-:W-:-:S05]  /*2b60*/  FMUL.FTZ R92, R92, UR14 ;  /* 0x0000000e5c5c7c20 */ /* 0x000fca0008410000 */
[----:B------:R-:W-:-:S04]  /*2b70*/  FSEL R92, R92, RZ, P5 ;  /* 0x000000ff5c5c7208 */ /* 0x000fc80002800000 */
[----:B------:R-:W-:-:S04]  /*2b80*/  F2FP.BF16.F32.PACK_AB R92, RZ, R92 ;  /* 0x0000005cff5c723e */ /* 0x000fc800000010ff */
[----:B------:R-:W-:-:S07]  /*2b90*/  PRMT R88, R88, 0x5410, R92 ;  /* 0x0000541058587816 */ /* 0x000fce000000005c */
.L_x_2486:
        /* <DEDUP_REMOVED lines=10> */
.L_x_2487:
        /* <DEDUP_REMOVED lines=8> */
.L_x_2488:
        /* <DEDUP_REMOVED lines=21> */
.L_x_2489:
[----:B------:R-:W-:Y:S05]  /*2e10*/  @!P4 BRA `(.L_x_2490) ;  /* 0x000000000018c947 */ /* 0x000fea0003800000 */
[----:B------:R-:W-:Y:S01]  /*2e20*/  FMUL.FTZ R94, R100, UR15 ;  /* 0x0000000f645e7c20 */ /* 0x000fe20008410000 */
[----:B------:R-:W-:-:S03]  /*2e30*/  LOP3.LUT P5, RZ, R105, 0xff00, RZ, 0xc0, !PT ;  /* 0x0000ff0069ff7812 */ /* 0x000fc600078ac0ff */
[----:B------:R-:W-:-:S05]  /*2e40*/  FMUL.FTZ R94, R94, UR14 ;  /* 0x0000000e5e5e7c20 */ /* 0x000fca0008410000 */
[----:B------:R-:W-:-:S04]  /*2e50*/  FSEL R94, R94, RZ, P5 ;  /* 0x000000ff5e5e7208 */ /* 0x000fc80002800000 */
[----:B------:R-:W-:-:S04]  /*2e60*/  F2FP.BF16.F32.PACK_AB R94, RZ, R94 ;  /* 0x0000005eff5e723e */ /* 0x000fc800000010ff */
[----:B------:R-:W-:-:S07]  /*2e70*/  PRMT R90, R90, 0x5410, R94 ;  /* 0x000054105a5a7816 */ /* 0x000fce000000005e */
.L_x_2490:
        /* <DEDUP_REMOVED lines=10> */
.L_x_2491:
        /* <DEDUP_REMOVED lines=10> */
.L_x_2475:
        /* <DEDUP_REMOVED lines=17> */
.L_x_2493:
        /* <DEDUP_REMOVED lines=11> */
.L_x_2494:
        /* <DEDUP_REMOVED lines=11> */
.L_x_2495:
        /* <DEDUP_REMOVED lines=11> */
.L_x_2496:
        /* <DEDUP_REMOVED lines=11> */
.L_x_2497:
        /* <DEDUP_REMOVED lines=11> */
.L_x_2498:
        /* <DEDUP_REMOVED lines=11> */
.L_x_2499:
        /* <DEDUP_REMOVED lines=13> */
.L_x_2492:
        /* <DEDUP_REMOVED lines=24> */
.L_x_2500:
[----:B------:R-:W-:Y:S01]  /*3740*/  @P0 FFMA.FTZ R159, R147, R97, R98 ;  /* 0x00000061939f0223 */ /* 0x000fe20000010062 */
[----:B------:R-:W-:-:S03]  /*3750*/  SHF.L.U32 R101, R101, 0x10, RZ ;  /* 0x0000001065657819 */ /* 0x000fc600000006ff */
[----:B------:R-:W-:Y:S01]  /*3760*/  @P0 FADD.FTZ R92, R150, -R159 ;  /* 0x8000009f965c0221 */ /* 0x000fe20000010000 */
[----:B------:R-:W-:-:S04]  /*3770*/  IMAD.U32 R159, R14, 0x10000, RZ ;  /* 0x000100000e9f7824 */ /* 0x000fc800078e00ff */
        /* <DEDUP_REMOVED lines=12> */
.L_x_2501:
[----:B------:R-:W-:Y:S05]  /*3840*/  @!P4 BRA `(.L_x_2502) ;  /* 0x000000000018c947 */ /* 0x000fea0003800000 */
[----:B------:R-:W-:Y:S01]  /*3850*/  FMUL.FTZ R93, R95, UR15 ;  /* 0x0000000f5f5d7c20 */ /* 0x000fe20008410000 */
[----:B------:R-:W-:-:S03]  /*3860*/  LOP3.LUT P5, RZ, R104, 0xff0000, RZ, 0xc0, !PT ;  /* 0x00ff000068ff7812 */ /* 0x000fc600078ac0ff */
[----:B------:R-:W-:-:S05]  /*3870*/  FMUL.FTZ R93, R93, UR14 ;  /* 0x0000000e5d5d7c20 */ /* 0x000fca0008410000 */
[----:B------:R-:W-:-:S04]  /*3880*/  FSEL R93, R93, RZ, P5 ;  /* 0x000000ff5d5d7208 */ /* 0x000fc80002800000 */
[----:B------:R-:W-:-:S04]  /*3890*/  F2FP.BF16.F32.PACK_AB R93, RZ, R93 ;  /* 0x0000005dff5d723e */ /* 0x000fc800000010ff */
[----:B------:R-:W-:-:S07]  /*38a0*/  PRMT R89, R93, 0x7610, R89 ;  /* 0x000076105d597816 */ /* 0x000fce0000000059 */
.L_x_2502:
        /* <DEDUP_REMOVED lines=16> */
.L_x_2503:
[----:B------:R-:W-:Y:S05]  /*39b0*/  @!P4 BRA `(.L_x_2504) ;  /* 0x000000000018c947 */ /* 0x000fea0003800000 */
[----:B------:R-:W-:Y:S01]  /*39c0*/  FMUL.FTZ R94, R159, UR15 ;  /* 0x0000000f9f5e7c20 */ /* 0x000fe20008410000 */
[----:B------:R-:W-:-:S03]  /*39d0*/  LOP3.LUT P0, RZ, R105, 0xff, RZ, 0xc0, !PT ;  /* 0x000000ff69ff7812 */ /* 0x000fc6000780c0ff */
[----:B------:R-:W-:-:S05]  /*39e0*/  FMUL.FTZ R94, R94, UR14 ;  /* 0x0000000e5e5e7c20 */ /* 0x000fca0008410000 */
[----:B------:R-:W-:-:S04]  /*39f0*/  FSEL R94, R94, RZ, P0 ;  /* 0x000000ff5e5e7208 */ /* 0x000fc80000000000 */
[----:B------:R-:W-:-:S04]  /*3a00*/  F2FP.BF16.F32.PACK_AB R94, RZ, R94 ;  /* 0x0000005eff5e723e */ /* 0x000fc800000010ff */
[----:B------:R-:W-:-:S07]  /*3a10*/  PRMT R90, R94, 0x7610, R90 ;  /* 0x000076105e5a7816 */ /* 0x000fce000000005a */
.L_x_2504:
        /* <DEDUP_REMOVED lines=8> */
.L_x_2505:
[----:B------:R-:W-:Y:S05]  /*3aa0*/  @!P4 BRA `(.L_x_2506) ;  /* 0x000000000018c947 */ /* 0x000fea0003800000 */
[----:B------:R-:W-:Y:S01]  /*3ab0*/  FMUL.FTZ R95, R103, UR15 ;  /* 0x0000000f675f7c20 */ /* 0x000fe20008410000 */
[----:B------:R-:W-:-:S03]  /*3ac0*/  LOP3.LUT P0, RZ, R105, 0xff0000, RZ, 0xc0, !PT ;  /* 0x00ff000069ff7812 */ /* 0x000fc6000780c0ff */
[----:B------:R-:W-:-:S05]  /*3ad0*/  FMUL.FTZ R95, R95, UR14 ;  /* 0x0000000e5f5f7c20 */ /* 0x000fca0008410000 */
[----:B------:R-:W-:-:S04]  /*3ae0*/  FSEL R95, R95, RZ, P0 ;  /* 0x000000ff5f5f7208 */ /* 0x000fc80000000000 */
[----:B------:R-:W-:-:S04]  /*3af0*/  F2FP.BF16.F32.PACK_AB R95, RZ, R95 ;  /* 0x0000005fff5f723e */ /* 0x000fc800000010ff */
[----:B------:R-:W-:-:S07]  /*3b00*/  PRMT R91, R95, 0x7610, R91 ;  /* 0x000076105f5b7816 */ /* 0x000fce000000005b */
.L_x_2506:
        /* <DEDUP_REMOVED lines=9> */
.L_x_2484:
        /* <DEDUP_REMOVED lines=10> */
.L_x_2474:
[----:B------:R-:W-:Y:S05]  /*3c40*/  BSYNC.RECONVERGENT B0 ;  /* 0x0000000000007941 */ /* 0x000fea0003800200 */
.L_x_2473:
        /* <DEDUP_REMOVED lines=10> */
[----:B0-----:R-:W-:-:S12]  /*3cf0*/  IMAD.U32 R103, R11, 0x10000, RZ ;  /* 0x000100000b677824 */ /* 0x001fd800078e00ff */
[----:B------:R-:W-:Y:S01]  /*3d00*/  @P6 PRMT R93, R10, 0x7632, R93 ;  /* 0x000076320a5d6816 */ /* 0x000fe2000000005d */
[-CC-:B------:R-:W-:Y:S01]  /*3d10*/  @P6 FFMA.FTZ R92, R124, R97.reuse, R98.reuse ;  /* 0x000000617c5c6223 */ /* 0x180fe20000010062 */
[----:B------:R-:W-:Y:S01]  /*3d20*/  @P6 FFMA.FTZ R94, R120, R97, R98 ;  /* 0x00000061785e6223 */ /* 0x000fe20000010062 */
[----:B------:R-:W-:Y:S02]  /*3d30*/  @!P6 SHF.L.U32 R100, R99, 0x10, RZ ;  /* 0x000000106364e819 */ /* 0x000fe400000006ff */
[----:B------:R-:W-:Y:S01]  /*3d40*/  @P6 SHF.L.U32 R95, R93, 0x10, RZ ;  /* 0x000000105d5f6819 */ /* 0x000fe200000006ff */
[--C-:B------:R-:W-:Y:S01]  /*3d50*/  @P6 FADD.FTZ R93, R123, -R92.reuse ;  /* 0x8000005c7b5d6221 */ /* 0x100fe20000010000 */
[----:B------:R-:W-:Y:S01]  /*3d60*/  PRMT R92, R8, 0x7632, R92 ;  /* 0x00007632085c7816 */ /* 0x000fe2000000005c */
[----:B------:R-:W-:Y:S01]  /*3d70*/  @P6 FADD.FTZ R94, R119, -R94 ;  /* 0x8000005e775e6221 */ /* 0x000fe20000010000 */
[----:B------:R-:W-:Y:S01]  /*3d80*/  SHF.L.U32 R99, R9, 0x10, RZ ;  /* 0x0000001009637819 */ /* 0x000fe200000006ff */
[----:B------:R-:W-:Y:S01]  /*3d90*/  @P6 FFMA.FTZ R100, R128, R93, R95 ;  /* 0x0000005d80646223 */ /* 0x000fe2000001005f */
[----:B------:R-:W-:Y:S01]  /*3da0*/  @P6 FFMA.FTZ R93, R113, R97, R98 ;  /* 0x00000061715d6223 */ /* 0x000fe20000010062 */
[----:B------:R-:W-:Y:S01]  /*3db0*/  IMAD.U32 R95, R92, 0x10000, RZ ;  /* 0x000100005c5f7824 */ /* 0x000fe200078e00ff */
[----:B------:R-:W-:-:S02]  /*3dc0*/  PRMT R92, R9, 0x7632, R92 ;  /* 0x00007632095c7816 */ /* 0x000fc4000000005c */
[----:B------:R-:W-:Y:S01]  /*3dd0*/  @P6 FADD.FTZ R93, R114, -R93 ;  /* 0x8000005d725d6221 */ /* 0x000fe20000010000 */
[----:B------:R-:W-:Y:S01]  /*3de0*/  @P6 FFMA.FTZ R95, R128, R94, R95 ;  /* 0x0000005e805f6223 */ /* 0x000fe2000001005f */
[----:B------:R-:W-:Y:S01]  /*3df0*/  SHF.L.U32 R94, R92, 0x10, RZ ;  /* 0x000000105c5e7819 */ /* 0x000fe200000006ff */
[--C-:B------:R-:W-:Y:S01]  /*3e00*/  @P6 FFMA.FTZ R92, R122, R97, R98.reuse ;  /* 0x000000617a5c6223 */ /* 0x100fe20000010062 */
[----:B------:R-:W-:Y:S01]  /*3e10*/  @P6 FFMA.FTZ R99, R128, R93, R99 ;  /* 0x0000005d80636223 */ /* 0x000fe20000010063 */
[----:B------:R-:W-:Y:S02]  /*3e20*/  @P6 FFMA.FTZ R93, R115, R97, R98 ;  /* 0x00000061735d6223 */ /* 0x000fe40000010062 */
[----:B------:R-:W-:Y:S02]  /*3e30*/  @P6 FADD.FTZ R101, R121, -R92 ;  /* 0x8000005c79656221 */ /* 0x000fe40000010000 */
[----:B------:R-:W-:Y:S02]  /*3e40*/  @P6 FADD.FTZ R93, R116, -R93 ;  /* 0x8000005d745d6221 */ /* 0x000fe40000010000 */
[----:B------:R-:W-:Y:S01]  /*3e50*/  @P6 FFMA.FTZ R94, R128, R101, R94 ;  /* 0x00000065805e6223 */ /* 0x000fe2000001005e */
[----:B------:R-:W-:-:S05]  /*3e60*/  SHF.L.U32 R101, R10, 0x10, RZ ;  /* 0x000000100a657819 */ /* 0x000fca00000006ff */
[----:B------:R-:W-:Y:S01]  /*3e70*/  @P6 FFMA.FTZ R101, R128, R93, R101 ;  /* 0x0000005d80656223 */ /* 0x000fe20000010065 */
[----:B------:R-:W-:-:S04]  /*3e80*/  @P6 FFMA.FTZ R93, R117, R97, R98 ;  /* 0x00000061755d6223 */ /* 0x000fc80000010062 */
[----:B------:R-:W-:-:S04]  /*3e90*/  @P6 FADD.FTZ R93, R118, -R93 ;  /* 0x8000005d765d6221 */ /* 0x000fc80000010000 */
[----:B------:R-:W-:Y:S01]  /*3ea0*/  @P6 FFMA.FTZ R103, R128, R93, R103 ;  /* 0x0000005d80676223 */ /* 0x000fe20000010067 */
[----:B------:R-:W-:-:S04]  /*3eb0*/  @P6 FFMA.FTZ R93, R111, R97, R98 ;  /* 0x000000616f5d6223 */ /* 0x000fc80000010062 */
[----:B------:R-:W-:Y:S01]  /*3ec0*/  @P6 FADD.FTZ R92, R112, -R93 ;  /* 0x8000005d705c6221 */ /* 0x000fe20000010000 */
        /* <DEDUP_REMOVED lines=9> */
.L_x_2511:
[----:B------:R-:W-:Y:S01]  /*3f60*/  PRMT R92, R11, 0x7632, R92 ;  /* 0x000076320b5c7816 */ /* 0x000fe2000000005c */
[----:B------:R-:W-:-:S03]  /*3f70*/  @P6 FFMA.FTZ R102, R126, R97, R98 ;  /* 0x000000617e666223 */ /* 0x000fc60000010062 */
[----:B------:R-:W-:Y:S01]  /*3f80*/  SHF.L.U32 R159, R92, 0x10, RZ ;  /* 0x000000105c9f7819 */ /* 0x000fe200000006ff */
        /* <DEDUP_REMOVED lines=10> */
.L_x_2512:
[----:B------:R-:W-:Y:S05]  /*4030*/  @!P4 BRA `(.L_x_2513) ;  /* 0x000000000018c947 */ /* 0x000fea0003800000 */
[----:B------:R-:W-:Y:S01]  /*4040*/  FMUL.FTZ R93, R99, UR15 ;  /* 0x0000000f635d7c20 */ /* 0x000fe20008410000 */
[----:B------:R-:W-:-:S03]  /*4050*/  LOP3.LUT P5, RZ, R106, 0xff0000, RZ, 0xc0, !PT ;  /* 0x00ff00006aff7812 */ /* 0x000fc600078ac0ff */
[----:B------:R-:W-:-:S05]  /*4060*/  FMUL.FTZ R93, R93, UR14 ;  /* 0x0000000e5d5d7c20 */ /* 0x000fca0008410000 */
[----:B------:R-:W-:-:S04]  /*4070*/  FSEL R93, R93, RZ, P5 ;  /* 0x000000ff5d5d7208 */ /* 0x000fc80002800000 */
[----:B------:R-:W-:-:S04]  /*4080*/  F2FP.BF16.F32.PACK_AB R93, RZ, R93 ;  /* 0x0000005dff5d723e */ /* 0x000fc800000010ff */
[----:B------:R-:W-:-:S07]  /*4090*/  PRMT R89, R93, 0x7610, R89 ;  /* 0x000076105d597816 */ /* 0x000fce0000000059 */
.L_x_2513:
        /* <DEDUP_REMOVED lines=8> */
.L_x_2514:
[----:B------:R-:W-:Y:S05]  /*4120*/  @!P4 BRA `(.L_x_2515) ;  /* 0x000000000018c947 */ /* 0x000fea0003800000 */
[----:B------:R-:W-:Y:S01]  /*4130*/  FMUL.FTZ R94, R101, UR15 ;  /* 0x0000000f655e7c20 */ /* 0x000fe20008410000 */
[----:B------:R-:W-:-:S03]  /*4140*/  LOP3.LUT P5, RZ, R107, 0xff, RZ, 0xc0, !PT ;  /* 0x000000ff6bff7812 */ /* 0x000fc600078ac0ff */
[----:B------:R-:W-:-:S05]  /*4150*/  FMUL.FTZ R94, R94, UR14 ;  /* 0x0000000e5e5e7c20 */ /* 0x000fca0008410000 */
[----:B------:R-:W-:-:S04]  /*4160*/  FSEL R94, R94, RZ, P5 ;  /* 0x000000ff5e5e7208 */ /* 0x000fc80002800000 */
[----:B------:R-:W-:-:S04]  /*4170*/  F2FP.BF16.F32.PACK_AB R94, RZ, R94 ;  /* 0x0000005eff5e723e */ /* 0x000fc800000010ff */
[----:B------:R-:W-:-:S07]  /*4180*/  PRMT R90, R94, 0x7610, R90 ;  /* 0x000076105e5a7816 */ /* 0x000fce000000005a */
.L_x_2515:
        /* <DEDUP_REMOVED lines=8> */
.L_x_2516:
[----:B------:R-:W-:Y:S05]  /*4210*/  @!P4 BRA `(.L_x_2517) ;  /* 0x000000000018c947 */ /* 0x000fea0003800000 */
[----:B------:R-:W-:Y:S01]  /*4220*/  FMUL.FTZ R95, R103, UR15 ;  /* 0x0000000f675f7c20 */ /* 0x000fe20008410000 */
[----:B------:R-:W-:-:S03]  /*4230*/  LOP3.LUT P5, RZ, R107, 0xff0000, RZ, 0xc0, !PT ;  /* 0x00ff00006bff7812 */ /* 0x000fc600078ac0ff */
[----:B------:R-:W-:-:S05]  /*4240*/  FMUL.FTZ R95, R95, UR14 ;  /* 0x0000000e5f5f7c20 */ /* 0x000fca0008410000 */
[----:B------:R-:W-:-:S04]  /*4250*/  FSEL R95, R95, RZ, P5 ;  /* 0x000000ff5f5f7208 */ /* 0x000fc80002800000 */
[----:B------:R-:W-:-:S04]  /*4260*/  F2FP.BF16.F32.PACK_AB R95, RZ, R95 ;  /* 0x0000005fff5f723e */ /* 0x000fc800000010ff */
[----:B------:R-:W-:-:S07]  /*4270*/  PRMT R91, R95, 0x7610, R91 ;  /* 0x000076105f5b7816 */ /* 0x000fce000000005b */
.L_x_2517:
        /* <DEDUP_REMOVED lines=10> */
.L_x_2510:
[----:B------:R-:W-:Y:S01]  /*4320*/  ISETP.GT.AND P5, PT, R110, RZ, PT ;  /* 0x000000ff6e00720c */ /* 0x000fe20003fa4270 */
[----:B------:R-:W-:-:S12]  /*4330*/  @!P4 BRA `(.L_x_2519) ;  /* 0x000000000028c947 */ /* 0x000fd80003800000 */
[----:B------:R-:W-:Y:S01]  /*4340*/  @P5 FFMA.FTZ R99, R111, R97, R98 ;  /* 0x000000616f635223 */ /* 0x000fe20000010062 */
[----:B------:R-:W-:-:S03]  /*4350*/  LOP3.LUT P6, RZ, R106, 0xff, RZ, 0xc0, !PT ;  /* 0x000000ff6aff7812 */ /* 0x000fc600078cc0ff */
[----:B0-----:R-:W-:Y:S01]  /*4360*/  @P5 FADD.FTZ R100, R112, -R99 ;  /* 0x8000006370645221 */ /* 0x001fe20000010000 */
[----:B------:R-:W-:-:S05]  /*4370*/  SHF.L.U32 R99, R8, 0x10, RZ ;  /* 0x0000001008637819 */ /* 0x000fca00000006ff */
[----:B------:R-:W-:-:S04]  /*4380*/  @P5 FFMA.FTZ R99, R128, R100, R99 ;  /* 0x0000006480635223 */ /* 0x000fc80000010063 */
[----:B------:R-:W-:-:S04]  /*4390*/  FMUL.FTZ R99, R99, UR15 ;  /* 0x0000000f63637c20 */ /* 0x000fc80008410000 */
[----:B------:R-:W-:-:S05]  /*43a0*/  FMUL.FTZ R99, R99, UR14 ;  /* 0x0000000e63637c20 */ /* 0x000fca0008410000 */
[----:B------:R-:W-:-:S04]  /*43b0*/  FSEL R99, R99, RZ, P6 ;  /* 0x000000ff63637208 */ /* 0x000fc80003000000 */
[----:B------:R-:W-:-:S04]  /*43c0*/  F2FP.BF16.F32.PACK_AB R99, RZ, R99 ;  /* 0x00000063ff63723e */ /* 0x000fc800000010ff */
[----:B------:R-:W-:-:S07]  /*43d0*/  PRMT R88, R99, 0x7610, R88 ;  /* 0x0000761063587816 */ /* 0x000fce0000000058 */
.L_x_2519:
        /* <DEDUP_REMOVED lines=12> */
.L_x_2520:
[----:B------:R-:W-:Y:S05]  /*44a0*/  @!P4 BRA `(.L_x_2521) ;  /* 0x000000000028c947 */ /* 0x000fea0003800000 */
        /* <DEDUP_REMOVED lines=10> */
.L_x_2521:
        /* <DEDUP_REMOVED lines=12> */
.L_x_2522:
        /* <DEDUP_REMOVED lines=11> */
.L_x_2523:
        /* <DEDUP_REMOVED lines=12> */
.L_x_2524:
        /* <DEDUP_REMOVED lines=11> */
.L_x_2525:
        /* <DEDUP_REMOVED lines=14> */
.L_x_2509:
        /* <DEDUP_REMOVED lines=26> */
.L_x_2527:
[----:B------:R-:W-:Y:S05]  /*4ab0*/  @!P4 BRA `(.L_x_2528) ;  /* 0x000000000018c947 */ /* 0x000fea0003800000 */
[----:B------:R-:W-:Y:S01]  /*4ac0*/  FMUL.FTZ R92, R100, UR15 ;  /* 0x0000000f645c7c20 */ /* 0x000fe20008410000 */
[----:B------:R-:W-:-:S03]  /*4ad0*/  LOP3.LUT P6, RZ, R106, 0xff00, RZ, 0xc0, !PT ;  /* 0x0000ff006aff7812 */ /* 0x000fc600078cc0ff */
[----:B------:R-:W-:-:S05]  /*4ae0*/  FMUL.FTZ R92, R92, UR14 ;  /* 0x0000000e5c5c7c20 */ /* 0x000fca0008410000 */
[----:B------:R-:W-:-:S04]  /*4af0*/  FSEL R92, R92, RZ, P6 ;  /* 0x000000ff5c5c7208 */ /* 0x000fc80003000000 */
[----:B------:R-:W-:-:S04]  /*4b00*/  F2FP.BF16.F32.PACK_AB R92, RZ, R92 ;  /* 0x0000005cff5c723e */ /* 0x000fc800000010ff */
[----:B------:R-:W-:-:S07]  /*4b10*/  PRMT R88, R88, 0x5410, R92 ;  /* 0x0000541058587816 */ /* 0x000fce000000005c */
.L_x_2528:
        /* <DEDUP_REMOVED lines=10> */
.L_x_2529:
        /* <DEDUP_REMOVED lines=8> */
.L_x_2530:
        /* <DEDUP_REMOVED lines=21> */
.L_x_2531:
[----:B------:R-:W-:Y:S05]  /*4d90*/  @!P4 BRA `(.L_x_2532) ;  /* 0x000000000018c947 */ /* 0x000fea0003800000 */
[----:B------:R-:W-:Y:S01]  /*4da0*/  FMUL.FTZ R94, R102, UR15 ;  /* 0x0000000f665e7c20 */ /* 0x000fe20008410000 */
[----:B------:R-:W-:-:S03]  /*4db0*/  LOP3.LUT P6, RZ, R107, 0xff00, RZ, 0xc0, !PT ;  /* 0x0000ff006bff7812 */ /* 0x000fc600078cc0ff */
[----:B------:R-:W-:-:S05]  /*4dc0*/  FMUL.FTZ R94, R94, UR14 ;  /* 0x0000000e5e5e7c20 */ /* 0x000fca0008410000 */
[----:B------:R-:W-:-:S04]  /*4dd0*/  FSEL R94, R94, RZ, P6 ;  /* 0x000000ff5e5e7208 */ /* 0x000fc80003000000 */
[----:B------:R-:W-:-:S04]  /*4de0*/  F2FP.BF16.F32.PACK_AB R94, RZ, R94 ;  /* 0x0000005eff5e723e */ /* 0x000fc800000010ff */
[----:B------:R-:W-:-:S07]  /*4df0*/  PRMT R90, R90, 0x5410, R94 ;  /* 0x000054105a5a7816 */ /* 0x000fce000000005e */
.L_x_2532:
        /* <DEDUP_REMOVED lines=10> */
.L_x_2533:
        /* <DEDUP_REMOVED lines=10> */
.L_x_2526:
        /* <DEDUP_REMOVED lines=12> */
.L_x_2534:
        /* <DEDUP_REMOVED lines=12> */
.L_x_2535:
        /* <DEDUP_REMOVED lines=12> */
.L_x_2536:
        /* <DEDUP_REMOVED lines=12> */
.L_x_2537:
        /* <DEDUP_REMOVED lines=12> */
.L_x_2538:
        /* <DEDUP_REMOVED lines=12> */
.L_x_2539:
        /* <DEDUP_REMOVED lines=12> */
.L_x_2540:
        /* <DEDUP_REMOVED lines=13> */
.L_x_2518:
        /* <DEDUP_REMOVED lines=8> */
.L_x_2508:
[----:B------:R-:W-:Y:S05]  /*55d0*/  BSYNC.RECONVERGENT B0 ;  /* 0x0000000000007941 */ /* 0x000fea0003800200 */
.L_x_2507:
        /* <DEDUP_REMOVED lines=21> */
[----:B------:R-:W-:Y:S01]  /*5730*/  @P5 FFMA.FTZ R95, R128, R94, R95 ;  /* 0x0000005e805f5223 */ /* 0x000fe2000001005f */
[----:B------:R-:W-:Y:S01]  /*5740*/  SHF.L.U32 R94, R92, 0x10, RZ ;  /* 0x000000105c5e7819 */ /* 0x000fe200000006ff */
[-C--:B------:R-:W-:Y:S01]  /*5750*/  @P5 FFMA.FTZ R110, R143, R97.reuse, R98 ;  /* 0x000000618f6e5223 */ /* 0x080fe20000010062 */
[----:B------:R-:W-:Y:S01]  /*5760*/  PRMT R92, R6, 0x7632, R92 ;  /* 0x00007632065c7816 */ /* 0x000fe2000000005c */
[----:B------:R-:W-:Y:S01]  /*5770*/  @P5 FFMA.FTZ R159, R132, R97, R98 ;  /* 0x00000061849f5223 */ /* 0x000fe20000010062 */
[----:B------:R-:W-:Y:S01]  /*5780*/  SHF.L.U32 R97, R5, 0x10, RZ ;  /* 0x0000001005617819 */ /* 0x000fe200000006ff */
[----:B------:R-:W-:Y:S01]  /*5790*/  @P5 FFMA.FTZ R94, R128, R101, R94 ;  /* 0x00000065805e5223 */ /* 0x000fe2000001005e */
[----:B------:R-:W-:Y:S01]  /*57a0*/  @P5 FADD.FTZ R99, R142, -R99 ;  /* 0x800000638e635221 */ /* 0x000fe20000010000 */
[----:B------:R-:W-:-:S02]  /*57b0*/  IMAD.U32 R98, R92, 0x10000, RZ ;  /* 0x000100005c627824 */ /* 0x000fc400078e00ff */
[----:B------:R-:W-:Y:S01]  /*57c0*/  @P5 FADD.FTZ R101, R135, -R102 ;  /* 0x8000006687655221 */ /* 0x000fe20000010000 */
[C---:B------:R-:W-:Y:S01]  /*57d0*/  PRMT R92, R7.reuse, 0x7632, R92 ;  /* 0x00007632075c7816 */ /* 0x040fe2000000005c */
[----:B------:R-:W-:Y:S01]  /*57e0*/  @P5 FFMA.FTZ R97, R128, R99, R97 ;  /* 0x0000006380615223 */ /* 0x000fe20000010061 */
[----:B------:R-:W-:Y:S01]  /*57f0*/  SHF.L.U32 R99, R6, 0x10, RZ ;  /* 0x0000001006637819 */ /* 0x000fe200000006ff */
[----:B------:R-:W-:Y:S01]  /*5800*/  @P5 FFMA.FTZ R98, R128, R101, R98 ;  /* 0x0000006580625223 */ /* 0x000fe20000010062 */
[----:B------:R-:W-:Y:S01]  /*5810*/  SHF.L.U32 R100, R92, 0x10, RZ ;  /* 0x000000105c647819 */ /* 0x000fe200000006ff */
[----:B------:R-:W-:Y:S01]  /*5820*/  @P5 FADD.FTZ R92, R140, -R93 ;  /* 0x8000005d8c5c5221 */ /* 0x000fe20000010000 */
[----:B------:R-:W-:Y:S01]  /*5830*/  SHF.L.U32 R101, R7, 0x10, RZ ;  /* 0x0000001007657819 */ /* 0x000fe200000006ff */
        /* <DEDUP_REMOVED lines=15> */
.L_x_2545:
        /* <DEDUP_REMOVED lines=8> */
.L_x_2546:
[----:B------:R-:W-:Y:S05]  /*59b0*/  @!P4 BRA `(.L_x_2547) ;  /* 0x000000000018c947 */ /* 0x000fea0003800000 */
[----:B------:R-:W-:Y:S01]  /*59c0*/  FMUL.FTZ R93, R97, UR15 ;  /* 0x0000000f615d7c20 */ /* 0x000fe20008410000 */
[----:B------:R-:W-:-:S03]  /*59d0*/  LOP3.LUT P5, RZ, R108, 0xff0000, RZ, 0xc0, !PT ;  /* 0x00ff00006cff7812 */ /* 0x000fc600078ac0ff */
[----:B------:R-:W-:-:S05]  /*59e0*/  FMUL.FTZ R93, R93, UR14 ;  /* 0x0000000e5d5d7c20 */ /* 0x000fca0008410000 */
[----:B------:R-:W-:-:S04]  /*59f0*/  FSEL R93, R93, RZ, P5 ;  /* 0x000000ff5d5d7208 */ /* 0x000fc80002800000 */
[----:B------:R-:W-:-:S04]  /*5a00*/  F2FP.BF16.F32.PACK_AB R93, RZ, R93 ;  /* 0x0000005dff5d723e */ /* 0x000fc800000010ff */
[----:B------:R-:W-:-:S07]  /*5a10*/  PRMT R89, R93, 0x7610, R89 ;  /* 0x000076105d597816 */ /* 0x000fce0000000059 */
.L_x_2547:
        /* <DEDUP_REMOVED lines=8> */
.L_x_2548:
[----:B------:R-:W-:Y:S05]  /*5aa0*/  @!P4 BRA `(.L_x_2549) ;  /* 0x000000000018c947 */ /* 0x000fea0003800000 */
[----:B------:R-:W-:Y:S01]  /*5ab0*/  FMUL.FTZ R94, R99, UR15 ;  /* 0x0000000f635e7c20 */ /* 0x000fe20008410000 */
[----:B------:R-:W-:-:S03]  /*5ac0*/  LOP3.LUT P5, RZ, R109, 0xff, RZ, 0xc0, !PT ;  /* 0x000000ff6dff7812 */ /* 0x000fc600078ac0ff */
[----:B------:R-:W-:-:S05]  /*5ad0*/  FMUL.FTZ R94, R94, UR14 ;  /* 0x0000000e5e5e7c20 */ /* 0x000fca0008410000 */
[----:B------:R-:W-:-:S04]  /*5ae0*/  FSEL R94, R94, RZ, P5 ;  /* 0x000000ff5e5e7208 */ /* 0x000fc80002800000 */
[----:B------:R-:W-:-:S04]  /*5af0*/  F2FP.BF16.F32.PACK_AB R94, RZ, R94 ;  /* 0x0000005eff5e723e */ /* 0x000fc800000010ff */
[----:B------:R-:W-:-:S07]  /*5b00*/  PRMT R90, R94, 0x7610, R90 ;  /* 0x000076105e5a7816 */ /* 0x000fce000000005a */
.L_x_2549:
        /* <DEDUP_REMOVED lines=8> */
.L_x_2550:
[----:B------:R-:W-:Y:S05]  /*5b90*/  @!P4 BRA `(.L_x_2551) ;  /* 0x000000000018c947 */ /* 0x000fea0003800000 */
[----:B------:R-:W-:Y:S01]  /*5ba0*/  FMUL.FTZ R95, R101, UR15 ;  /* 0x0000000f655f7c20 */ /* 0x000fe20008410000 */
[----:B------:R-:W-:-:S03]  /*5bb0*/  LOP3.LUT P5, RZ, R109, 0xff0000, RZ, 0xc0, !PT ;  /* 0x00ff00006dff7812 */ /* 0x000fc600078ac0ff */
[----:B------:R-:W-:-:S05]  /*5bc0*/  FMUL.FTZ R95, R95, UR14 ;  /* 0x0000000e5f5f7c20 */ /* 0x000fca0008410000 */
[----:B------:R-:W-:-:S04]  /*5bd0*/  FSEL R95, R95, RZ, P5 ;  /* 0x000000ff5f5f7208 */ /* 0x000fc80002800000 */
[----:B------:R-:W-:-:S04]  /*5be0*/  F2FP.BF16.F32.PACK_AB R95, RZ, R95 ;  /* 0x0000005fff5f723e */ /* 0x000fc800000010ff */
[----:B------:R-:W-:-:S07]  /*5bf0*/  PRMT R91, R95, 0x7610, R91 ;  /* 0x000076105f5b7816 */ /* 0x000fce000000005b */
.L_x_2551:
        /* <DEDUP_REMOVED lines=10> */
.L_x_2544:
[----:B------:R-:W-:Y:S01]  /*5ca0*/  ISETP.GT.AND P5, PT, R110, RZ, PT ;  /* 0x000000ff6e00720c */ /* 0x000fe20003fa4270 */
[----:B------:R-:W-:-:S12]  /*5cb0*/  @!P4 BRA `(.L_x_2553) ;  /* 0x000000000028c947 */ /* 0x000fd80003800000 */
[----:B------:R-:W-:Y:S01]  /*5cc0*/  @P5 FFMA.FTZ R99, R137, R97, R98 ;  /* 0x0000006189635223 */ /* 0x000fe20000010062 */
[----:B------:R-:W-:-:S03]  /*5cd0*/  LOP3.LUT P6, RZ, R108, 0xff, RZ, 0xc0, !PT ;  /* 0x000000ff6cff7812 */ /* 0x000fc600078cc0ff */
[----:B0-2---:R-:W-:Y:S01]  /*5ce0*/  @P5 FADD.FTZ R100, R140, -R99 ;  /* 0x800000638c645221 */ /* 0x005fe20000010000 */
[----:B------:R-:W-:-:S05]  /*5cf0*/  SHF.L.U32 R99, R4, 0x10, RZ ;  /* 0x0000001004637819 */ /* 0x000fca00000006ff */
[----:B------:R-:W-:-:S04]  /*5d00*/  @P5 FFMA.FTZ R99, R128, R100, R99 ;  /* 0x0000006480635223 */ /* 0x000fc80000010063 */
[----:B------:R-:W-:-:S04]  /*5d10*/  FMUL.FTZ R99, R99, UR15 ;  /* 0x0000000f63637c20 */ /* 0x000fc80008410000 */
[----:B------:R-:W-:-:S05]  /*5d20*/  FMUL.FTZ R99, R99, UR14 ;  /* 0x0000000e63637c20 */ /* 0x000fca0008410000 */
[----:B------:R-:W-:-:S04]  /*5d30*/  FSEL R99, R99, RZ, P6 ;  /* 0x000000ff63637208 */ /* 0x000fc80003000000 */
[----:B------:R-:W-:-:S04]  /*5d40*/  F2FP.BF16.F32.PACK_AB R99, RZ, R99 ;  /* 0x00000063ff63723e */ /* 0x000fc800000010ff */
[----:B------:R-:W-:-:S07]  /*5d50*/  PRMT R88, R99, 0x7610, R88 ;  /* 0x0000761063587816 */ /* 0x000fce0000000058 */
.L_x_2553:
        /* <DEDUP_REMOVED lines=12> */
.L_x_2554:
[----:B------:R-:W-:Y:S05]  /*5e20*/  @!P4 BRA `(.L_x_2555) ;  /* 0x000000000028c947 */ /* 0x000fea0003800000 */
        /* <DEDUP_REMOVED lines=10> */
.L_x_2555:
        /* <DEDUP_REMOVED lines=12> */
.L_x_2556:
        /* <DEDUP_REMOVED lines=11> */
.L_x_2557:
        /* <DEDUP_REMOVED lines=12> */
.L_x_2558:
        /* <DEDUP_REMOVED lines=11> */
.L_x_2559:
        /* <DEDUP_REMOVED lines=14> */
.L_x_2543:
        /* <DEDUP_REMOVED lines=38> */
.L_x_2561:
[----:B------:R-:W-:Y:S05]  /*64f0*/  @!P4 BRA `(.L_x_2562) ;  /* 0x000000000018c947 */ /* 0x000fea0003800000 */
[----:B------:R-:W-:Y:S01]  /*6500*/  FMUL.FTZ R92, R100, UR15 ;  /* 0x0000000f645c7c20 */ /* 0x000fe20008410000 */
[----:B------:R-:W-:-:S03]  /*6510*/  LOP3.LUT P6, RZ, R108, 0xff00, RZ, 0xc0, !PT ;  /* 0x0000ff006cff7812 */ /* 0x000fc600078cc0ff */
[----:B------:R-:W-:-:S05]  /*6520*/  FMUL.FTZ R92, R92, UR14 ;  /* 0x0000000e5c5c7c20 */ /* 0x000fca0008410000 */
[----:B------:R-:W-:-:S04]  /*6530*/  FSEL R92, R92, RZ, P6 ;  /* 0x000000ff5c5c7208 */ /* 0x000fc80003000000 */
[----:B------:R-:W-:-:S04]  /*6540*/  F2FP.BF16.F32.PACK_AB R92, RZ, R92 ;  /* 0x0000005cff5c723e */ /* 0x000fc800000010ff */
[----:B------:R-:W-:-:S07]  /*6550*/  PRMT R88, R88, 0x5410, R92 ;  /* 0x0000541058587816 */ /* 0x000fce000000005c */
.L_x_2562:
        /* <DEDUP_REMOVED lines=10> */
.L_x_2563:
[----:B------:R-:W-:Y:S05]  /*6600*/  @!P4 BRA `(.L_x_2564) ;  /* 0x000000000018c947 */ /* 0x000fea0003800000 */
[----:B------:R-:W-:Y:S01]  /*6610*/  FMUL.FTZ R93, R95, UR15 ;  /* 0x0000000f5f5d7c20 */ /* 0x000fe20008410000 */
[----:B------:R-:W-:-:S03]  /*6620*/  LOP3.LUT P6, RZ, R108, 0xff000000, RZ, 0xc0, !PT ;  /* 0xff0000006cff7812 */ /* 0x000fc600078cc0ff */
[----:B------:R-:W-:-:S05]  /*6630*/  FMUL.FTZ R93, R93, UR14 ;  /* 0x0000000e5d5d7c20 */ /* 0x000fca0008410000 */
[----:B------:R-:W-:-:S04]  /*6640*/  FSEL R93, R93, RZ, P6 ;  /* 0x000000ff5d5d7208 */ /* 0x000fc80003000000 */
[----:B------:R-:W-:-:S04]  /*6650*/  F2FP.BF16.F32.PACK_AB R93, RZ, R93 ;  /* 0x0000005dff5d723e */ /* 0x000fc800000010ff */
[----:B------:R-:W-:-:S07]  /*6660*/  PRMT R89, R89, 0x5410, R93 ;  /* 0x0000541059597816 */ /* 0x000fce000000005d */
.L_x_2564:
        /* <DEDUP_REMOVED lines=10> */
.L_x_2565:
[----:B------:R-:W-:Y:S05]  /*6710*/  @!P4 BRA `(.L_x_2566) ;  /* 0x000000000018c947 */ /* 0x000fea0003800000 */
[----:B------:R-:W-:Y:S01]  /*6720*/  FMUL.FTZ R94, R98, UR15 ;  /* 0x0000000f625e7c20 */ /* 0x000fe20008410000 */
[----:B------:R-:W-:-:S03]  /*6730*/  LOP3.LUT P6, RZ, R109, 0xff00, RZ, 0xc0, !PT ;  /* 0x0000ff006dff7812 */ /* 0x000fc600078cc0ff */
[----:B------:R-:W-:-:S05]  /*6740*/  FMUL.FTZ R94, R94, UR14 ;  /* 0x0000000e5e5e7c20 */ /* 0x000fca0008410000 */
[----:B------:R-:W-:-:S04]  /*6750*/  FSEL R94, R94, RZ, P6 ;  /* 0x000000ff5e5e7208 */ /* 0x000fc80003000000 */
[----:B------:R-:W-:-:S04]  /*6760*/  F2FP.BF16.F32.PACK_AB R94, RZ, R94 ;  /* 0x0000005eff5e723e */ /* 0x000fc800000010ff */
[----:B------:R-:W-:-:S07]  /*6770*/  PRMT R90, R90, 0x5410, R94 ;  /* 0x000054105a5a7816 */ /* 0x000fce000000005e */
.L_x_2566:
        /* <DEDUP_REMOVED lines=10> */
.L_x_2567:
        /* <DEDUP_REMOVED lines=10> */
.L_x_2560:
        /* <DEDUP_REMOVED lines=12> */
.L_x_2568:
        /* <DEDUP_REMOVED lines=12> */
.L_x_2569:
        /* <DEDUP_REMOVED lines=12> */
.L_x_2570:
        /* <DEDUP_REMOVED lines=12> */
.L_x_2571:
        /* <DEDUP_REMOVED lines=12> */
.L_x_2572:
        /* <DEDUP_REMOVED lines=12> */
.L_x_2573:
        /* <DEDUP_REMOVED lines=12> */
.L_x_2574:
        /* <DEDUP_REMOVED lines=13> */
.L_x_2552:
[----:B------:R-:W1:Y:S08]  /*6ed0*/  @P0 LDC.64 R98, c[0x0][0x478] ;  /* 0x00011e00ff620b82 */ /* 0x000e700000000a00 */
[----:B0-2---:R-:W0:Y:S01]  /*6ee0*/  @P4 LDC.64 R100, c[0x0][0x468] ;  /* 0x00011a00ff644b82 */ /* 0x005e220000000a00 */
[----:B-1----:R-:W-:-:S05]  /*6ef0*/  @P0 IMAD.WIDE.U32 R98, R161, 0x10, R98 ;  /* 0x00000010a1620825 */ /* 0x002fca00078e0062 */
[----:B------:R1:W-:Y:S01]  /*6f00*/  @P0 STG.E.128 desc[UR8][R98.64], R92 ;  /* 0x0000005c62000986 */ /* 0x0003e2000c101d08 */
[----:B0-----:R-:W-:-:S05]  /*6f10*/  @P4 IMAD.WIDE.U32 R96, R96, 0x10, R100 ;  /* 0x0000001060604825 */ /* 0x001fca00078e0064 */
[----:B------:R1:W-:Y:S02]  /*6f20*/  @P4 STG.E.128 desc[UR8][R96.64], R88 ;  /* 0x0000005860004986 */ /* 0x0003e4000c101d08 */
.L_x_2542:
[----:B------:R-:W-:Y:S05]  /*6f30*/  BSYNC.RECONVERGENT B0 ;  /* 0x0000000000007941 */ /* 0x000fea0003800200 */
.L_x_2541:
[----:B-1----:R-:W1:Y:S01]  /*6f40*/  LDC.64 R96, c[0x0][0x380] ;  /* 0x0000e000ff607b82 */ /* 0x002e620000000a00 */
[----:B------:R-:W-:Y:S01]  /*6f50*/  UPLOP3.LUT UP1, UPT, UPT, UPT, UP1, 0x40, 0x4 ;  /* 0x000000000004789c */ /* 0x000fe20003f2e810 */
[----:B-1----:R-:W-:-:S04]  /*6f60*/  IADD3 R2, PT, PT, R2, R96, RZ ;  /* 0x0000006002027210 */ /* 0x002fc80007ffe0ff */
[----:B------:R-:W-:-:S13]  /*6f70*/  ISETP.GE.AND P0, PT, R2, R97, PT ;  /* 0x000000610200720c */ /* 0x000fda0003f06270 */
[----:B------:R-:W-:Y:S05]  /*6f80*/  @!P0 BRA `(.L_x_2575) ;  /* 0xffffff9400748947 */ /* 0x000fea000383ffff */
.L_x_2462:
        /* <DEDUP_REMOVED lines=31> */
.L_x_2576:
        /* <DEDUP_REMOVED lines=16> */
.L_x_10705:


//--------------------- .text._ZN10layer_norm22ln_bwd_finalize_kernelINS_22Kernel_traits_finalizeILj6144Ef13__nv_bfloat16S2_S2_fjLb0ELj1024ELj4ENS_18Kernel_traits_baseILj6144EfS2_S2_S2_fjLj1024EEEEELb0ELb1EEEvNS_9BwdParamsE --------------------------
	.section	.text._ZN10layer_norm22ln_bwd_finalize_kernelINS_22Kernel_traits_finalizeILj6144Ef13__nv_bfloat16S2_S2_fjLb0ELj1024ELj4ENS_18Kernel_traits_baseILj6144EfS2_S2_S2_fjLj1024EEEEELb0ELb1EEEvNS_9BwdParamsE,"ax",@progbits
	.align	128
        .global         _ZN10layer_norm22ln_bwd_finalize_kernelINS_22Kernel_traits_finalizeILj6144Ef13__nv_bfloat16S2_S2_fjLb0ELj1024ELj4ENS_18Kernel_traits_baseILj6144EfS2_S2_S2_fjLj1024EEEEELb0ELb1EEEvNS_9BwdParamsE
        .type           _ZN10layer_norm22ln_bwd_finalize_kernelINS_22Kernel_traits_finalizeILj6144Ef13__nv_bfloat16S2_S2_fjLb0ELj1024ELj4ENS_18Kernel_traits_baseILj6144EfS2_S2_S2_fjLj1024EEEEELb0ELb1EEEvNS_9BwdParamsE,@function
        .size           _ZN10layer_norm22ln_bwd_finalize_kernelINS_22Kernel_traits_finalizeILj6144Ef13__nv_bfloat16S2_S2_fjLb0ELj1024ELj4ENS_18Kernel_traits_baseILj6144EfS2_S2_S2_fjLj1024EEEEELb0ELb1EEEvNS_9BwdParamsE,(.L_x_10706 - _ZN10layer_norm22ln_bwd_finalize_kernelINS_22Kernel_traits_finalizeILj6144Ef13__nv_bfloat16S2_S2_fjLb0ELj1024ELj4ENS_18Kernel_traits_baseILj6144EfS2_S2_S2_fjLj1024EEEEELb0ELb1EEEvNS_9BwdParamsE)
        .other          _ZN10layer_norm22ln_bwd_finalize_kernelINS_22Kernel_traits_finalizeILj6144Ef13__nv_bfloat16S2_S2_fjLb0ELj1024ELj4ENS_18Kernel_traits_baseILj6144EfS2_S2_S2_fjLj1024EEEEELb0ELb1EEEvNS_9BwdParamsE,@"STO_CUDA_ENTRY STV_DEFAULT"
_ZN10layer_norm22ln_bwd_finalize_kernelINS_22Kernel_traits_finalizeILj6144Ef13__nv_bfloat16S2_S2_fjLb0ELj1024ELj4ENS_18Kernel_traits_baseILj6144EfS2_S2_S2_fjLj1024EEEEELb0ELb1EEEvNS_9BwdParamsE:
.text._ZN10layer_norm22ln_bwd_finalize_kernelINS_22Kernel_traits_finalizeILj6144Ef13__nv_bfloat16S2_S2_fjLb0ELj1024ELj4ENS_18Kernel_traits_baseILj6144EfS2_S2_S2_fjLj1024EEEEELb0ELb1EEEvNS_9BwdParamsE:
        /* <DEDUP_REMOVED lines=28> */
[C---:B------:R-:W-:Y:S02]  /*01c0*/  LOP3.LUT R7, R3.reuse, 0x160, RZ, 0xfc, !PT ;  /* 0x0000016003077812 */ /* 0x040fe400078efcff */
        /* <DEDUP_REMOVED lines=10> */
[----:B------:R-:W-:Y:S01]  /*0270*/  LOP3.LUT R21, R3, 0xe0, RZ, 0xfc, !PT ;  /* 0x000000e003157812 */ /* 0x000fe200078efcff */
[-CC-:B0-----:R-:W-:Y:S01]  /*0280*/  IMAD R8, R7, R55.reuse, R0.reuse ;  /* 0x0000003707087224 */ /* 0x181fe200078e0200 */
[----:B------:R-:W-:Y:S01]  /*0290*/  LOP3.LUT R23, R3, 0x40, RZ, 0xfc, !PT ;  /* 0x0000004003177812 */ /* 0x000fe200078efcff */
[-CC-:B------:R-:W-:Y:S01]  /*02a0*/  IMAD R10, R9, R55.reuse, R0.reuse ;  /* 0x00000037090a7224 */ /* 0x180fe200078e0200 */
[----:B------:R-:W-:Y:S01]  /*02b0*/  LOP3.LUT R25, R3, 0x60, RZ, 0xfc, !PT ;  /* 0x0000006003197812 */ /* 0x000fe200078efcff */
[-CC-:B------:R-:W-:Y:S01]  /*02c0*/  IMAD R34, R34, R55.reuse, R0.reuse ;  /* 0x0000003722227224 */ /* 0x180fe200078e0200 */
[----:B------:R-:W-:Y:S01]  /*02d0*/  LOP3.LUT R27, R54, 0xffffff0, RZ, 0xc0, !PT ;  /* 0x0ffffff0361b7812 */ /* 0x000fe200078ec0ff */
[-CC-:B------:R-:W-:Y:S01]  /*02e0*/  IMAD R16, R2, R55.reuse, R0.reuse ;  /* 0x0000003702107224 */ /* 0x180fe200078e0200 */
[----:B------:R-:W-:Y:S01]  /*02f0*/  IADD3 R7, PT, PT, R57, R8, RZ ;  /* 0x0000000839077210 */ /* 0x000fe20007ffe0ff */
[----:B------:R-:W-:-:S02]  /*0300*/  IMAD R4, R4, R55, R0 ;  /* 0x0000003704047224 */ /* 0x000fc400078e0200 */
[----:B------:R-:W-:Y:S02]  /*0310*/  HFMA2 R2, -RZ, RZ, 0, 0 ;  /* 0x00000000ff027431 */ /* 0x000fe400000001ff */
        /* <DEDUP_REMOVED lines=19> */
[----:B------:R-:W-:Y:S01]  /*0450*/  IADD3 R18, PT, PT, R57, R22, RZ ;  /* 0x0000001639127210 */ /* 0x000fe20007ffe0ff */
[----:B------:R-:W-:Y:S01]  /*0460*/  IMAD R0, R3, R55, R0 ;  /* 0x0000003703007224 */ /* 0x000fe200078e0200 */
[----:B------:R-:W-:-:S02]  /*0470*/  IADD3 R13, PT, PT, R57, R24, RZ ;  /* 0x00000018390d7210 */ /* 0x000fc40007ffe0ff */
[C---:B------:R-:W-:Y:S02]  /*0480*/  IADD3 R14, PT, PT, R57.reuse, R26, RZ ;  /* 0x0000001a390e7210 */ /* 0x040fe40007ffe0ff */
[C---:B------:R-:W-:Y:S02]  /*0490*/  IADD3 R15, PT, PT, R57.reuse, R28, RZ ;  /* 0x0000001c390f7210 */ /* 0x040fe40007ffe0ff */
[C---:B------:R-:W-:Y:S02]  /*04a0*/  IADD3 R4, PT, PT, R57.reuse, R30, RZ ;  /* 0x0000001e39047210 */ /* 0x040fe40007ffe0ff */
[C---:B------:R-:W-:Y:S02]  /*04b0*/  IADD3 R17, PT, PT, R57.reuse, R32, RZ ;  /* 0x0000002039117210 */ /* 0x040fe40007ffe0ff */
[----:B------:R-:W-:-:S07]  /*04c0*/  IADD3 R0, PT, PT, R57, R0, RZ ;  /* 0x0000000039007210 */ /* 0x000fce0007ffe0ff */
.L_x_2581:
        /* <DEDUP_REMOVED lines=118> */
.L_x_2580:
[----:B------:R-:W-:Y:S05]  /*0c30*/  BSYNC.RECONVERGENT B1 ;  /* 0x0000000000017941 */ /* 0x000fea0003800200 */
.L_x_2579:
        /* <DEDUP_REMOVED lines=17> */
[----:B------:R-:W-:Y:S01]  /*0d50*/  IMAD.WIDE.U32 R18, R21, 0x4, R6 ;  /* 0x0000000415127825 */ /* 0x000fe200078e0006 */
[----:B------:R0:W3:Y:S03]  /*0d60*/  LDG.E R10, desc[UR6][R14.64] ;  /* 0x000000060e0a7981 */ /* 0x0000e6000c1e1900 */
[--C-:B--2---:R-:W-:Y:S01]  /*0d70*/  IMAD.WIDE.U32 R16, R9, 0x4, R4.reuse ;  /* 0x0000000409107825 */ /* 0x104fe200078e0004 */
[----:B------:R-:W-:Y:S01]  /*0d80*/  LEA R31, R32, R25, 0x5 ;  /* 0x00000019201f7211 */ /* 0x000fe200078e28ff */
[----:B------:R1:W2:Y:S02]  /*0d90*/  LDG.E R9, desc[UR6][R18.64] ;  /* 0x0000000612097981 */ /* 0x0002a4000c1e1900 */
[----:B------:R-:W-:Y:S02]  /*0da0*/  IMAD.WIDE.U32 R20, R21, 0x4, R4 ;  /* 0x0000000415147825 */ /* 0x000fe400078e0004 */
[----:B------:R4:W5:Y:S02]  /*0db0*/  LDG.E R13, desc[UR6][R16.64] ;  /* 0x00000006100d7981 */ /* 0x000964000c1e1900 */
[----:B------:R-:W-:-:S02]  /*0dc0*/  IMAD.WIDE.U32 R22, R25, 0x4, R6 ;  /* 0x0000000419167825 */ /* 0x000fc400078e0006 */
[----:B------:R-:W5:Y:S02]  /*0dd0*/  LDG.E R28, desc[UR6][R20.64] ;  /* 0x00000006141c7981 */ /* 0x000f64000c1e1900 */
[----:B------:R-:W-:Y:S02]  /*0de0*/  IMAD.WIDE.U32 R24, R25, 0x4, R4 ;  /* 0x0000000419187825 */ /* 0x000fe400078e0004 */
[----:B------:R4:W5:Y:S02]  /*0df0*/  LDG.E R12, desc[UR6][R22.64] ;  /* 0x00000006160c7981 */ /* 0x000964000c1e1900 */
[C---:B0-----:R-:W-:Y:S02]  /*0e00*/  IMAD.WIDE.U32 R14, R31.reuse, 0x4, R6 ;  /* 0x000000041f0e7825 */ /* 0x041fe400078e0006 */
[----:B------:R0:W5:Y:S02]  /*0e10*/  LDG.E R30, desc[UR6][R24.64] ;  /* 0x00000006181e7981 */ /* 0x000164000c1e1900 */
[--C-:B-1----:R-:W-:Y:S01]  /*0e20*/  IMAD.WIDE.U32 R18, R31, 0x4, R4.reuse ;  /* 0x000000041f127825 */ /* 0x102fe200078e0004 */
[----:B------:R-:W-:Y:S01]  /*0e30*/  LEA R31, R32, R33, 0x5 ;  /* 0x00000021201f7211 */ /* 0x000fe200078e28ff */
[----:B------:R-:W5:Y:S02]  /*0e40*/  LDG.E R14, desc[UR6][R14.64] ;  /* 0x000000060e0e7981 */ /* 0x000f64000c1e1900 */
[----:B----4-:R-:W-:-:S02]  /*0e50*/  IMAD.WIDE.U32 R16, R33, 0x4, R4 ;  /* 0x0000000421107825 */ /* 0x010fc400078e0004 */
[----:B------:R-:W4:Y:S02]  /*0e60*/  LDG.E R18, desc[UR6][R18.64] ;  /* 0x0000000612127981 */ /* 0x000f24000c1e1900 */
[--C-:B------:R-:W-:Y:S01]  /*0e70*/  IMAD.WIDE.U32 R26, R33, 0x4, R6.reuse ;  /* 0x00000004211a7825 */ /* 0x100fe200078e0006 */
[C---:B------:R-:W-:Y:S01]  /*0e80*/  LEA R33, R32.reuse, R33, 0x6 ;  /* 0x0000002120217211 */ /* 0x040fe200078e30ff */
[----:B------:R-:W4:Y:S02]  /*0e90*/  LDG.E R16, desc[UR6][R16.64] ;  /* 0x0000000610107981 */ /* 0x000f24000c1e1900 */
[C---:B------:R-:W-:Y:S02]  /*0ea0*/  IMAD.WIDE.U32 R22, R31.reuse, 0x4, R6 ;  /* 0x000000041f167825 */ /* 0x040fe400078e0006 */
[----:B------:R1:W4:Y:S02]  /*0eb0*/  LDG.E R11, desc[UR6][R26.64] ;  /* 0x000000061a0b7981 */ /* 0x000324000c1e1900 */
[--C-:B------:R-:W-:Y:S01]  /*0ec0*/  IMAD.WIDE.U32 R20, R31, 0x4, R4.reuse ;  /* 0x000000041f147825 */ /* 0x100fe200078e0004 */
[----:B------:R-:W-:Y:S01]  /*0ed0*/  LEA R31, R32, R33, 0x5 ;  /* 0x00000021201f7211 */ /* 0x000fe200078e28ff */
[----:B------:R-:W4:Y:S02]  /*0ee0*/  LDG.E R22, desc[UR6][R22.64] ;  /* 0x0000000616167981 */ /* 0x000f24000c1e1900 */
[----:B0-----:R-:W-:-:S02]  /*0ef0*/  IMAD.WIDE.U32 R24, R33, 0x4, R4 ;  /* 0x0000000421187825 */ /* 0x001fc400078e0004 */
[----:B------:R-:W4:Y:S02]  /*0f00*/  LDG.E R20, desc[UR6][R20.64] ;  /* 0x0000000614147981 */ /* 0x000f24000c1e1900 */
[--C-:B-1----:R-:W-:Y:S02]  /*0f10*/  IMAD.WIDE.U32 R26, R33, 0x4, R6.reuse ;  /* 0x00000004211a7825 */ /* 0x102fe400078e0006 */
[----:B------:R-:W4:Y:S02]  /*0f20*/  LDG.E R24, desc[UR6][R24.64] ;  /* 0x0000000618187981 */ /* 0x000f24000c1e1900 */
[C---:B------:R-:W-:Y:S02]  /*0f30*/  IMAD.WIDE.U32 R6, R31.reuse, 0x4, R6 ;  /* 0x000000041f067825 */ /* 0x040fe400078e0006 */
[----:B------:R-:W4:Y:S02]  /*0f40*/  LDG.E R26, desc[UR6][R26.64] ;  /* 0x000000061a1a7981 */ /* 0x000f24000c1e1900 */
[----:B------:R-:W-:-:S02]  /*0f50*/  IMAD.WIDE.U32 R4, R31, 0x4, R4 ;  /* 0x000000041f047825 */ /* 0x000fc400078e0004 */
[----:B------:R-:W4:Y:S04]  /*0f60*/  LDG.E R6, desc[UR6][R6.64] ;  /* 0x0000000606067981 */ /* 0x000f28000c1e1900 */
[----:B------:R-:W4:Y:S01]  /*0f70*/  LDG.E R4, desc[UR6][R4.64] ;  /* 0x0000000604047981 */ /* 0x000f22000c1e1900 */
[----:B------:R-:W-:Y:S01]  /*0f80*/  IADD3 R3, PT, PT, R3, 0x100, RZ ;  /* 0x0000010003037810 */ /* 0x000fe20007ffe0ff */
[----:B---3--:R-:W-:-:S04]  /*0f90*/  FADD.FTZ R10, R43, R10 ;  /* 0x0000000a2b0a7221 */ /* 0x008fc80000010000 */
[----:B--2---:R-:W-:Y:S01]  /*0fa0*/  FADD.FTZ R9, R10, R9 ;  /* 0x000000090a097221 */ /* 0x004fe20000010000 */
[----:B-----5:R-:W-:-:S04]  /*0fb0*/  FADD.FTZ R13, R2, R13 ;  /* 0x0000000d020d7221 */ /* 0x020fc80000010000 */
[----:B------:R-:W-:Y:S01]  /*0fc0*/  FADD.FTZ R13, R13, R28 ;  /* 0x0000001c0d0d7221 */ /* 0x000fe20000010000 */
[----:B------:R-:W-:-:S03]  /*0fd0*/  FADD.FTZ R9, R9, R12 ;  /* 0x0000000c09097221 */ /* 0x000fc60000010000 */
[----:B------:R-:W-:Y:S01]  /*0fe0*/  FADD.FTZ R13, R13, R30 ;  /* 0x0000001e0d0d7221 */ /* 0x000fe20000010000 */
[----:B------:R-:W-:-:S03]  /*0ff0*/  FADD.FTZ R14, R9, R14 ;  /* 0x0000000e090e7221 */ /* 0x000fc60000010000 */
[----:B----4-:R-:W-:-:S04]  /*1000*/  FADD.FTZ R13, R13, R18 ;  /* 0x000000120d0d7221 */ /* 0x010fc80000010000 */
        /* <DEDUP_REMOVED lines=8> */
.L_x_2583:
[----:B------:R-:W-:Y:S05]  /*1090*/  BSYNC.RECONVERGENT B1 ;  /* 0x0000000000017941 */ /* 0x000fea0003800200 */
.L_x_2582:
        /* <DEDUP_REMOVED lines=38> */
.L_x_2585:
[----:B------:R-:W-:Y:S05]  /*1300*/  BSYNC.RECONVERGENT B1 ;  /* 0x0000000000017941 */ /* 0x000fea0003800200 */
.L_x_2584:
[----:B------:R-:W-:Y:S05]  /*1310*/  @!P1 BRA `(.L_x_2578) ;  /* 0x0000000000409947 */ /* 0x000fea0003800000 */
[----:B------:R-:W0:Y:S01]  /*1320*/  LDC R14, c[0x0][0x388] ;  /* 0x0000e200ff0e7b82 */ /* 0x000e220000000800 */
[----:B------:R-:W-:-:S07]  /*1330*/  IADD3 R12, PT, PT, -R54, RZ, RZ ;  /* 0x000000ff360c7210 */ /* 0x000fce0007ffe1ff */
[----:B------:R-:W1:Y:S08]  /*1340*/  LDC.64 R8, c[0x0][0x440] ;  /* 0x00011000ff087b82 */ /* 0x000e700000000a00 */
[----:B------:R-:W2:Y:S01]  /*1350*/  LDC.64 R10, c[0x0][0x448] ;  /* 0x00011200ff0a7b82 */ /* 0x000ea20000000a00 */
[----:B0-----:R-:W-:-:S05]  /*1360*/  IMAD R0, R3, R14, R0 ;  /* 0x0000000e03007224 */ /* 0x001fca00078e0200 */
[----:B------:R-:W-:-:S07]  /*1370*/  IADD3 R3, PT, PT, R57, R0, RZ ;  /* 0x0000000039037210 */ /* 0x000fce0007ffe0ff */
.L_x_2586:
        /* <DEDUP_REMOVED lines=10> */
.L_x_2578:
[----:B------:R-:W-:Y:S05]  /*1420*/  BSYNC.RECONVERGENT B0 ;  /* 0x0000000000007941 */ /* 0x000fea0003800200 */
.L_x_2577:
[----:B------:R-:W0:Y:S01]  /*1430*/  S2R R3, SR_TID.X ;  /* 0x0000000000037919 */ /* 0x000e220000002100 */
[----:B------:R-:W1:Y:S01]  /*1440*/  S2UR UR5, SR_CgaCtaId ;  /* 0x00000000000579c3 */ /* 0x000e620000008800 */
[----:B------:R-:W-:Y:S01]  /*1450*/  UMOV UR4, 0x400 ;  /* 0x0000040000047882 */ /* 0x000fe20000000000 */
[C---:B------:R-:W-:Y:S02]  /*1460*/  SHF.L.U32 R5, R57.reuse, 0x7, RZ ;  /* 0x0000000739057819 */ /* 0x040fe400000006ff */
[C---:B------:R-:W-:Y:S02]  /*1470*/  ISETP.NE.AND P1, PT, R57.reuse, RZ, PT ;  /* 0x000000ff3900720c */ /* 0x040fe40003f25270 */
[----:B------:R-:W-:Y:S01]  /*1480*/  ISETP.GT.U32.AND P0, PT, R57, 0xf, PT ;  /* 0x0000000f3900780c */ /* 0x000fe20003f04070 */
[----:B-1----:R-:W-:Y:S01]  /*1490*/  ULEA UR4, UR5, UR4, 0x18 ;  /* 0x0000000405047291 */ /* 0x002fe2000f8ec0ff */
[----:B0-----:R-:W-:-:S04]  /*14a0*/  SHF.R.U32.HI R12, RZ, 0x5, R3 ;  /* 0x00000005ff0c7819 */ /* 0x001fc80000011603 */
[C-C-:B------:R-:W-:Y:S02]  /*14b0*/  LOP3.LUT R0, R12.reuse, 0x1f, R3.reuse, 0x78, !PT ;  /* 0x0000001f0c007812 */ /* 0x140fe400078e7803 */
[----:B------:R-:W-:Y:S02]  /*14c0*/  ISETP.NE.OR P0, PT, R12, 0x1f, P0 ;  /* 0x0000001f0c00780c */ /* 0x000fe40000705670 */
        /* <DEDUP_REMOVED lines=44> */
[----:B-1----:R-:W-:Y:S04]  /*1790*/  STG.E.64 desc[UR6][R6.64], R4 ;  /* 0x0000000406007986 */ /* 0x002fe8000c101b06 */
[----:B--2---:R-:W-:Y:S01]  /*17a0*/  STG.E.64 desc[UR6][R8.64], R2 ;  /* 0x0000000208007986 */ /* 0x004fe2000c101b06 */
[----:B------:R-:W-:Y:S05]  /*17b0*/  EXIT ;  /* 0x000000000000794d */ /* 0x000fea0003800000 */
.L_x_2587:
        /* <DEDUP_REMOVED lines=12> */
.L_x_10706:


//--------------------- .text._ZN10layer_norm13ln_bwd_kernelINS_13Kernel_traitsIf13__nv_bfloat16S2_S2_fjLj6144ELj1ELj1ELj8ELj16ENS_18Kernel_traits_baseILj6144EfS2_S2_S2_fjLj256EEEEELb1ELb0ELb1ELb1EEEvNS_9BwdParamsE --------------------------
	.section	.text._ZN10layer_norm13ln_bwd_kernelINS_13Kernel_traitsIf13__nv_bfloat16S2_S2_fjLj6144ELj1ELj1ELj8ELj16ENS_18Kernel_traits_baseILj6144EfS2_S2_S2_fjLj256EEEEELb1ELb0ELb1ELb1EEEvNS_9BwdParamsE,"ax",@progbits
	.align	128
        .global         _ZN10layer_norm13ln_bwd_kernelINS_13Kernel_traitsIf13__nv_bfloat16S2_S2_fjLj6144ELj1ELj1ELj8ELj16ENS_18Kernel_traits_baseILj6144EfS2_S2_S2_fjLj256EEEEELb1ELb0ELb1ELb1EEEvNS_9BwdParamsE
        .type           _ZN10layer_norm13ln_bwd_kernelINS_13Kernel_traitsIf13__nv_bfloat16S2_S2_fjLj6144ELj1ELj1ELj8ELj16ENS_18Kernel_traits_baseILj6144EfS2_S2_S2_fjLj256EEEEELb1ELb0ELb1ELb1EEEvNS_9BwdParamsE,@function
        .size           _ZN10layer_norm13ln_bwd_kernelINS_13Kernel_traitsIf13__nv_bfloat16S2_S2_fjLj6144ELj1ELj1ELj8ELj16ENS_18Kernel_traits_baseILj6144EfS2_S2_S2_fjLj256EEEEELb1ELb0ELb1ELb1EEEvNS_9BwdParamsE,(.L_x_10707 - _ZN10layer_norm13ln_bwd_kernelINS_13Kernel_traitsIf13__nv_bfloat16S2_S2_fjLj6144ELj1ELj1ELj8ELj16ENS_18Kernel_traits_baseILj6144EfS2_S2_S2_fjLj256EEEEELb1ELb0ELb1ELb1EEEvNS_9BwdParamsE)
        .other          _ZN10layer_norm13ln_bwd_kernelINS_13Kernel_traitsIf13__nv_bfloat16S2_S2_fjLj6144ELj1ELj1ELj8ELj16ENS_18Kernel_traits_baseILj6144EfS2_S2_S2_fjLj256EEEEELb1ELb0ELb1ELb1EEEvNS_9BwdParamsE,@"STO_CUDA_ENTRY STV_DEFAULT"
_ZN10layer_norm13ln_bwd_kernelINS_13Kernel_traitsIf13__nv_bfloat16S2_S2_fjLj6144ELj1ELj1ELj8ELj16ENS_18Kernel_traits_baseILj6144EfS2_S2_S2_fjLj256EEEEELb1ELb0ELb1ELb1EEEvNS_9BwdParamsE:
.text._ZN10layer_norm13ln_bwd_kernelINS_13Kernel_traitsIf13__nv_bfloat16S2_S2_fjLj6144ELj1ELj1ELj8ELj16ENS_18Kernel_traits_baseILj6144EfS2_S2_S2_fjLj256EEEEELb1ELb0ELb1ELb1EEEvNS_9BwdParamsE:
        /* <DEDUP_REMOVED lines=48> */
.L_x_2689:
        /* <DEDUP_REMOVED lines=24> */
[C---:B------:R-:W-:Y:S01]  /*0480*/  IADD3 R137, PT, PT, R107.reuse, 0x100, RZ ;  /* 0x000001006b897810 */ /* 0x040fe20007ffe0ff */
[----:B-1----:R-:W-:Y:S01]  /*0490*/  IMAD.WIDE.U32 R96, R107, 0x10, R128 ;  /* 0x000000106b607825 */ /* 0x002fe200078e0080 */
[----:B------:R-:W-:Y:S02]  /*04a0*/  IADD3 R121, PT, PT, R3, 0x100, RZ ;  /* 0x0000010003797810 */ /* 0x000fe40007ffe0ff */
[----:B------:R-:W-:Y:S01]  /*04b0*/  IADD3 R139, PT, PT, R107, 0x200, RZ ;  /* 0x000002006b8b7810 */ /* 0x000fe20007ffe0ff */
[----:B------:R-:W-:Y:S02]  /*04c0*/  IMAD.WIDE R104, R0, 0x4, R104 ;  /* 0x0000000400687825 */ /* 0x000fe400078e0268 */
[----:B------:R-:W3:Y:S02]  /*04d0*/  LDG.E.128 R96, desc[UR12][R96.64] ;  /* 0x0000000c60607981 */ /* 0x000ee4000c1e1d00 */
[----:B------:R-:W-:Y:S02]  /*04e0*/  IMAD.WIDE.U32 R116, R137, 0x10, R128 ;  /* 0x0000001089747825 */ /* 0x000fe400078e0080 */
[----:B------:R0:W4:Y:S02]  /*04f0*/  LDG.E R147, desc[UR12][R104.64] ;  /* 0x0000000c68937981 */ /* 0x000124000c1e1900 */
[C-C-:B--2---:R-:W-:Y:S01]  /*0500*/  IMAD.WIDE.U32 R100, R3.reuse, 0x10, R124.reuse ;  /* 0x0000001003647825 */ /* 0x144fe200078e007c */
[----:B------:R-:W-:Y:S01]  /*0510*/  IADD3 R3, PT, PT, R3, 0x200, RZ ;  /* 0x0000020003037810 */ /* 0x000fe20007ffe0ff */
[----:B------:R-:W2:Y:S02]  /*0520*/  LDG.E.128 R116, desc[UR12][R116.64] ;  /* 0x0000000c74747981 */ /* 0x000ea4000c1e1d00 */
[----:B------:R-:W-:-:S02]  /*0530*/  IMAD.WIDE.U32 R120, R121, 0x10, R124 ;  /* 0x0000001079787825 */ /* 0x000fc400078e007c */
[----:B------:R-:W2:Y:S02]  /*0540*/  LDG.E.128 R100, desc[UR12][R100.64] ;  /* 0x0000000c64647981 */ /* 0x000ea4000c1e1d00 */
[----:B------:R-:W-:Y:S01]  /*0550*/  IMAD.WIDE.U32 R128, R139, 0x10, R128 ;  /* 0x000000108b807825 */ /* 0x000fe200078e0080 */
[----:B------:R-:W-:Y:S01]  /*0560*/  MOV R113, UR7 ;  /* 0x0000000700717c02 */ /* 0x000fe20008000f00 */
[----:B------:R-:W2:Y:S01]  /*0570*/  LDG.E.128 R120, desc[UR12][R120.64] ;  /* 0x0000000c78787981 */ /* 0x000ea2000c1e1d00 */
[----:B------:R-:W-:Y:S01]  /*0580*/  ISETP.NE.U32.AND P0, PT, RZ, UR6, PT ;  /* 0x00000006ff007c0c */ /* 0x000fe2000bf05070 */
[----:B------:R-:W-:Y:S01]  /*0590*/  IMAD.WIDE.U32 R124, R3, 0x10, R124 ;  /* 0x00000010037c7825 */ /* 0x000fe200078e007c */
[----:B-----5:R-:W-:Y:S01]  /*05a0*/  ISETP.GE.AND P2, PT, R112, 0x1, PT ;  /* 0x000000017000780c */ /* 0x020fe20003f46270 */
[----:B------:R-:W2:Y:S01]  /*05b0*/  LDG.E.128 R128, desc[UR12][R128.64] ;  /* 0x0000000c80807981 */ /* 0x000ea2000c1e1d00 */
[----:B0-----:R-:W0:Y:S03]  /*05c0*/  LDC.64 R104, c[0x0][0x3b0] ;  /* 0x0000ec00ff687b82 */ /* 0x001e260000000a00 */
[----:B------:R-:W2:Y:S01]  /*05d0*/  LDG.E.128 R124, desc[UR12][R124.64] ;  /* 0x0000000c7c7c7981 */ /* 0x000ea2000c1e1d00 */
[----:B------:R-:W-:-:S07]  /*05e0*/  ISETP.NE.AND.EX P0, PT, R113, RZ, PT, P0 ;  /* 0x000000ff7100720c */ /* 0x000fce0003f05300 */
[----:B------:R-:W-:-:S06]  /*05f0*/  @P2 IADD3 R3, PT, PT, R112, -0x1, RZ ;  /* 0xffffffff70032810 */ /* 0x000fcc0007ffe0ff */
[----:B------:R-:W1:Y:S01]  /*0600*/  @P0 LDC.64 R114, c[0x0][0x438] ;  /* 0x00010e00ff720b82 */ /* 0x000e620000000a00 */
[----:B------:R-:W-:-:S05]  /*0610*/  @P2 IMAD R3, R3, R106, RZ ;  /* 0x0000006a03032224 */ /* 0x000fca00078e02ff */
[----:B------:R-:W-:Y:S02]  /*0620*/  @P2 SHF.R.S32.HI R106, RZ, 0x1f, R3 ;  /* 0x0000001fff6a2819 */ /* 0x000fe40000011403 */
[----:B------:R-:W-:Y:S01]  /*0630*/  MOV R109, RZ ;  /* 0x000000ff006d7202 */ /* 0x000fe20000000f00 */
[----:B------:R-:W0:Y:S01]  /*0640*/  @P0 LDC.64 R132, c[0x0][0x438] ;  /* 0x00010e00ff840b82 */ /* 0x000e220000000a00 */
[----:B------:R-:W-:-:S04]  /*0650*/  @P2 LEA.HI R106, R106, R3, RZ, 0x3 ;  /* 0x000000036a6a2211 */ /* 0x000fc800078f18ff */
[----:B------:R-:W-:-:S03]  /*0660*/  @P2 LEA.HI.SX32 R109, R106, R111, 0x1d ;  /* 0x0000006f6a6d2211 */ /* 0x000fc600078feaff */
[----:B------:R-:W0:Y:S01]  /*0670*/  @P0 LDC.64 R134, c[0x0][0x438] ;  /* 0x00010e00ff860b82 */ /* 0x000e220000000a00 */
[----:B------:R-:W-:Y:S01]  /*0680*/  IADD3 R3, PT, PT, R109, 0x200, RZ ;  /* 0x000002006d037810 */ /* 0x000fe20007ffe0ff */
[----:B-1----:R-:W-:Y:S01]  /*0690*/  @P0 IMAD.WIDE.U32 R114, R107, 0x10, R114 ;  /* 0x000000106b720825 */ /* 0x002fe200078e0072 */
[----:B------:R-:W-:-:S03]  /*06a0*/  IADD3 R107, PT, PT, R109, 0x100, RZ ;  /* 0x000001006d6b7810 */ /* 0x000fc60007ffe0ff */
[--C-:B0-----:R-:W-:Y:S01]  /*06b0*/  IMAD.WIDE.U32 R108, R109, 0x8, R104.reuse ;  /* 0x000000086d6c7825 */ /* 0x101fe200078e0068 */
[----:B------:R0:W5:Y:S03]  /*06c0*/  @P0 LDG.E.128 R12, desc[UR12][R114.64] ;  /* 0x0000000c720c0981 */ /* 0x000166000c1e1d00 */
[--C-:B------:R-:W-:Y:S02]  /*06d0*/  IMAD.WIDE.U32 R106, R107, 0x8, R104.reuse ;  /* 0x000000086b6a7825 */ /* 0x100fe400078e0068 */
[----:B------:R-:W5:Y:S02]  /*06e0*/  LDG.E.64 R108, desc[UR12][R108.64] ;  /* 0x0000000c6c6c7981 */ /* 0x000f64000c1e1b00 */
[----:B------:R-:W-:Y:S02]  /*06f0*/  IMAD.WIDE.U32 R104, R3, 0x8, R104 ;  /* 0x0000000803687825 */ /* 0x000fe400078e0068 */
[----:B------:R-:W5:Y:S04]  /*0700*/  LDG.E.64 R106, desc[UR12][R106.64] ;  /* 0x0000000c6a6a7981 */ /* 0x000f68000c1e1b00 */
[----:B------:R-:W5:Y:S01]  /*0710*/  LDG.E.64 R104, desc[UR12][R104.64] ;  /* 0x0000000c68687981 */ /* 0x000f62000c1e1b00 */
[----:B------:R-:W-:-:S04]  /*0720*/  @P0 IMAD.WIDE.U32 R132, R137, 0x10, R132 ;  /* 0x0000001089840825 */ /* 0x000fc800078e0084 */
[----:B------:R-:W-:Y:S01]  /*0730*/  @P0 IMAD.WIDE.U32 R134, R139, 0x10, R134 ;  /* 0x000000108b860825 */ /* 0x000fe200078e0086 */
[----:B------:R1:W5:Y:S04]  /*0740*/  @P0 LDG.E.128 R8, desc[UR12][R132.64] ;  /* 0x0000000c84080981 */ /* 0x000368000c1e1d00 */
[----:B------:R1:W5:Y:S01]  /*0750*/  @P0 LDG.E.128 R4, desc[UR12][R134.64] ;  /* 0x0000000c86040981 */ /* 0x000362000c1e1d00 */
[----:B------:R-:W-:Y:S02]  /*0760*/  ISETP.NE.AND P0, PT, RZ, UR11, PT ;  /* 0x0000000bff007c0c */ /* 0x000fe4000bf05270 */
[----:B---3--:R-:W-:Y:S02]  /*0770*/  PRMT R3, R96, 0x7632, R3 ;  /* 0x0000763260037816 */ /* 0x008fe40000000003 */
[----:B------:R-:W-:-:S02]  /*0780*/  PRMT R137, R98, 0x7632, R137 ;  /* 0x0000763262897816 */ /* 0x000fc40000000089 */
[----:B----4-:R-:W-:Y:S02]  /*0790*/  FSEL R167, R147, RZ, !P0 ;  /* 0x000000ff93a77208 */ /* 0x010fe40004000000 */
[----:B------:R-:W-:Y:S02]  /*07a0*/  SHF.L.U32 R3, R3, 0x10, RZ ;  /* 0x0000001003037819 */ /* 0x000fe400000006ff */
[----:B0-----:R-:W-:Y:S02]  /*07b0*/  SHF.L.U32 R114, R98, 0x10, RZ ;  /* 0x0000001062727819 */ /* 0x001fe400000006ff */
[----:B--2---:R-:W-:Y:S01]  /*07c0*/  PRMT R145, R118, 0x7632, R145 ;  /* 0x0000763276917816 */ /* 0x004fe20000000091 */
[----:B------:R-:W-:Y:S01]  /*07d0*/  IMAD.U32 R96, R96, 0x10000, RZ ;  /* 0x0001000060607824 */ /* 0x000fe200078e00ff */
[C---:B------:R-:W-:Y:S02]  /*07e0*/  PRMT R98, R100.reuse, 0x7632, R98 ;  /* 0x0000763264627816 */ /* 0x040fe40000000062 */
[----:B------:R-:W-:-:S02]  /*07f0*/  SHF.L.U32 R111, R100, 0x10, RZ ;  /* 0x00000010646f7819 */ /* 0x000fc400000006ff */
[C---:B------:R-:W-:Y:S01]  /*0800*/  PRMT R100, R101.reuse, 0x7632, R100 ;  /* 0x0000763265647816 */ /* 0x040fe20000000064 */
[C---:B------:R-:W-:Y:S01]  /*0810*/  IMAD.U32 R143, R120.reuse, 0x10000, RZ ;  /* 0x00010000788f7824 */ /* 0x040fe200078e00ff */
[----:B-1----:R-:W-:Y:S01]  /*0820*/  SHF.L.U32 R133, R101, 0x10, RZ ;  /* 0x0000001065857819 */ /* 0x002fe200000006ff */
[----:B------:R-:W-:Y:S01]  /*0830*/  FADD.FTZ R101, -R167, R3 ;  /* 0x00000003a7657221 */ /* 0x000fe20000010100 */
[C---:B------:R-:W-:Y:S02]  /*0840*/  PRMT R146, R121.reuse, 0x7632, R146 ;  /* 0x0000763279927816 */ /* 0x040fe40000000092 */
[----:B------:R-:W-:Y:S02]  /*0850*/  SHF.L.U32 R149, R121, 0x10, RZ ;  /* 0x0000001079957819 */ /* 0x000fe400000006ff */
[----:B------:R-:W-:Y:S02]  /*0860*/  PRMT R141, R120, 0x7632, R141 ;  /* 0x00007632788d7816 */ /* 0x000fe4000000008d */
[----:B------:R-:W-:-:S02]  /*0870*/  PRMT R121, R129, 0x7632, R121 ;  /* 0x0000763281797816 */ /* 0x000fc40000000079 */
[----:B------:R-:W-:Y:S02]  /*0880*/  PRMT R120, R128, 0x7632, R120 ;  /* 0x0000763280787816 */ /* 0x000fe40000000078 */
[----:B------:R-:W-:Y:S02]  /*0890*/  SHF.L.U32 R3, R145, 0x10, RZ ;  /* 0x0000001091037819 */ /* 0x000fe400000006ff */
[C---:B------:R-:W-:Y:S02]  /*08a0*/  PRMT R138, R99.reuse, 0x7632, R138 ;  /* 0x00007632638a7816 */ /* 0x040fe4000000008a */
[----:B------:R-:W-:Y:S01]  /*08b0*/  SHF.L.U32 R134, R99, 0x10, RZ ;  /* 0x0000001063867819 */ /* 0x000fe200000006ff */
[----:B------:R-:W-:Y:S01]  /*08c0*/  FADD.FTZ R99, -R167, R96 ;  /* 0x00000060a7637221 */ /* 0x000fe20000010100 */
[----:B------:R-:W-:Y:S02]  /*08d0*/  SHF.L.U32 R156, R131, 0x10, RZ ;  /* 0x00000010839c7819 */ /* 0x000fe400000006ff */
[----:B------:R-:W-:-:S02]  /*08e0*/  PRMT R142, R117, 0x7632, R142 ;  /* 0x00007632758e7816 */ /* 0x000fc4000000008e */
[----:B------:R-:W-:Y:S01]  /*08f0*/  SHF.L.U32 R144, R117, 0x10, RZ ;  /* 0x0000001075907819 */ /* 0x000fe200000006ff */
[----:B------:R-:W-:Y:S01]  /*0900*/  FADD.FTZ R117, -R167, R114 ;  /* 0x00000072a7757221 */ /* 0x000fe20000010100 */
[----:B------:R-:W-:Y:S01]  /*0910*/  SHF.L.U32 R121, R121, 0x10, RZ ;  /* 0x0000001079797819 */ /* 0x000fe200000006ff */
[----:B------:R-:W-:Y:S01]  /*0920*/  FADD.FTZ R157, -R167, R3 ;  /* 0x00000003a79d7221 */ /* 0x000fe20000010100 */
[C---:B------:R-:W-:Y:S01]  /*0930*/  PRMT R136, R97.reuse, 0x7632, R136 ;  /* 0x0000763261887816 */ /* 0x040fe20000000088 */
[----:B------:R-:W-:Y:S01]  /*0940*/  IMAD.U32 R98, R98, 0x10000, RZ ;  /* 0x0001000062627824 */ /* 0x000fe200078e00ff */
[----:B------:R-:W-:Y:S01]  /*0950*/  SHF.L.U32 R120, R120, 0x10, RZ ;  /* 0x0000001078787819 */ /* 0x000fe200000006ff */
[----:B------:R-:W-:Y:S01]  /*0960*/  FMUL.FTZ R114, R36, R111 ;  /* 0x0000006f24727220 */ /* 0x000fe20000410000 */
[----:B------:R-:W-:Y:S01]  /*0970*/  PRMT R96, R124, 0x7632, R96 ;  /* 0x000076327c607816 */ /* 0x000fe20000000060 */
[----:B------:R-:W-:Y:S01]  /*0980*/  FMUL.FTZ R3, R110, R99 ;  /* 0x000000636e037220 */ /* 0x000fe20000410000 */
[----:B------:R-:W-:Y:S01]  /*0990*/  SHF.L.U32 R97, R97, 0x10, RZ ;  /* 0x0000001061617819 */ /* 0x000fe200000006ff */
[----:B------:R-:W-:Y:S01]  /*09a0*/  FADD.FTZ R183, -R167, R156 ;  /* 0x0000009ca7b77221 */ /* 0x000fe20000010100 */
[----:B------:R-:W-:-:S02]  /*09b0*/  PRMT R140, R116, 0x7632, R140 ;  /* 0x00007632748c7816 */ /* 0x000fc4000000008c */
[C---:B------:R-:W-:Y:S02]  /*09c0*/  PRMT R154, R123.reuse, 0x7632, R154 ;  /* 0x000076327b9a7816 */ /* 0x040fe4000000009a */
[----:B------:R-:W-:Y:S01]  /*09d0*/  SHF.L.U32 R161, R123, 0x10, RZ ;  /* 0x000000107ba17819 */ /* 0x000fe200000006ff */
[----:B------:R-:W-:Y:S01]  /*09e0*/  FADD.FTZ R175, -R167, R121 ;  /* 0x00000079a7af7221 */ /* 0x000fe20000010100 */
[----:B------:R-:W-:Y:S02]  /*09f0*/  SHF.L.U32 R116, R116, 0x10, RZ ;  /* 0x0000001074747819 */ /* 0x000fe400000006ff */
[----:B------:R-:W-:Y:S02]  /*0a00*/  PRMT R150, R119, 0x7632, R150 ;  /* 0x0000763277967816 */ /* 0x000fe40000000096 */
[----:B------:R-:W-:Y:S02]  /*0a10*/  PRMT R123, R130, 0x7632, R123 ;  /* 0x00007632827b7816 */ /* 0x000fe4000000007b */
[----:B------:R-:W-:Y:S01]  /*0a20*/  PRMT R152, R131, 0x7632, R152 ;  /* 0x0000763283987816 */ /* 0x000fe20000000098 */
[----:B------:R-:W-:Y:S01]  /*0a30*/  FADD.FTZ R169, -R167, R120 ;  /* 0x00000078a7a97221 */ /* 0x000fe20000010100 */
[----:B------:R-:W-:Y:S01]  /*0a40*/  SHF.L.U32 R156, R96, 0x10, RZ ;  /* 0x00000010609c7819 */ /* 0x000fe200000006ff */
[----:B------:R-:W-:Y:S01]  /*0a50*/  FMUL.FTZ R121, R37, R98 ;  /* 0x0000006225797220 */ /* 0x000fe20000410000 */
[----:B------:R-:W-:Y:S01]  /*0a60*/  SHF.L.U32 R136, R136, 0x10, RZ ;  /* 0x0000001088887819 */ /* 0x000fe200000006ff */
[----:B------:R-:W-:Y:S01]  /*0a70*/  FADD.FTZ R96, RZ, R114 ;  /* 0x00000072ff607221 */ /* 0x000fe20000010000 */
[----:B------:R-:W-:Y:S01]  /*0a80*/  SHF.L.U32 R151, R119, 0x10, RZ ;  /* 0x0000001077977819 */ /* 0x000fe200000006ff */
[----:B------:R-:W-:Y:S01]  /*0a90*/  FADD.FTZ R115, -R167, R97 ;  /* 0x00000061a7737221 */ /* 0x000fe20000010100 */
[----:B------:R-:W-:Y:S01]  /*0aa0*/  PRMT R148, R122, 0x7632, R148 ;  /* 0x000076327a947816 */ /* 0x000fe20000000094 */
[----:B------:R-:W-:Y:S01]  /*0ab0*/  FMUL.FTZ R120, R110, R101 ;  /* 0x000000656e787220 */ /* 0x000fe20000410000 */
[----:B------:R-:W-:Y:S01]  /*0ac0*/  SHF.L.U32 R155, R122, 0x10, RZ ;  /* 0x000000107a9b7819 */ /* 0x000fe200000006ff */
[----:B------:R-:W-:Y:S01]  /*0ad0*/  FFMA.FTZ R99, R3, R114, RZ ;  /* 0x0000007203637223 */ /* 0x000fe200000100ff */
[----:B------:R-:W-:Y:S01]  /*0ae0*/  SHF.L.U32 R118, R118, 0x10, RZ ;  /* 0x0000001076767819 */ /* 0x000fe200000006ff */
[----:B------:R-:W-:Y:S01]  /*0af0*/  FADD.FTZ R131, -R167, R116 ;  /* 0x00000074a7837221 */ /* 0x000fe20000010100 */
[----:B------:R-:W-:Y:S01]  /*0b00*/  SHF.L.U32 R128, R128, 0x10, RZ ;  /* 0x0000001080807819 */ /* 0x000fe200000006ff */
        /* <DEDUP_REMOVED lines=9> */
[----:B------:R-:W-:Y:S01]  /*0ba0*/  FMUL.FTZ R116, R38, R133 ;  /* 0x0000008526747220 */ /* 0x000fe20000410000 */
[----:B------:R-:W-:Y:S01]  /*0bb0*/  PRMT R132, R102, 0x7632, R132 ;  /* 0x0000763266847816 */ /* 0x000fe20000000084 */
[----:B------:R-:W-:Y:S01]  /*0bc0*/  FADD.FTZ R101, R96, R121 ;  /* 0x0000007960657221 */ /* 0x000fe20000010000 */
[----:B------:R-:W-:Y:S02]  /*0bd0*/  SHF.L.U32 R135, R102, 0x10, RZ ;  /* 0x0000001066877819 */ /* 0x000fe400000006ff */
[----:B------:R-:W-:Y:S01]  /*0be0*/  SHF.L.U32 R100, R100, 0x10, RZ ;  /* 0x0000001064647819 */ /* 0x000fe200000006ff */
[----:B------:R-:W-:Y:S01]  /*0bf0*/  FMUL.FTZ R115, R110, R115 ;  /* 0x000000736e737220 */ /* 0x000fe20000410000 */
[C---:B------:R-:W-:Y:S01]  /*0c00*/  PRMT R102, R103.reuse, 0x7632, R102 ;  /* 0x0000763267667816 */ /* 0x040fe20000000066 */
[C---:B------:R-:W-:Y:S01]  /*0c10*/  FFMA.FTZ R96, R120.reuse, R121, R99 ;  /* 0x0000007978607223 */ /* 0x040fe20000010063 */
        /* <DEDUP_REMOVED lines=28> */
[----:B------:R-:W-:Y:S01]  /*0de0*/  PRMT R130, R125, 0x7632, R130 ;  /* 0x000076327d827816 */ /* 0x000fe20000000082 */
[----:B------:R-:W-:Y:S01]  /*0df0*/  FADD.FTZ R98, R101, R118 ;  /* 0x0000007665627221 */ /* 0x000fe20000010000 */
[----:B------:R-:W-:Y:S01]  /*0e00*/  SHF.L.U32 R173, R125, 0x10, RZ ;  /* 0x000000107dad7819 */ /* 0x000fe200000006ff */
[----:B------:R-:W-:Y:S01]  /*0e10*/  FMUL.FTZ R125, R33, R132 ;  /* 0x00000084217d7220 */ /* 0x000fe20000410000 */
[C---:B------:R-:W-:Y:S01]  /*0e20*/  PRMT R142, R126.reuse, 0x7632, R142 ;  /* 0x000076327e8e7816 */ /* 0x040fe2000000008e */
[----:B------:R-:W-:Y:S01]  /*0e30*/  FFMA.FTZ R99, R117, R118, R96 ;  /* 0x0000007675637223 */ /* 0x000fe20000010060 */
[----:B------:R-:W-:Y:S01]  /*0e40*/  SHF.L.U32 R179, R126, 0x10, RZ ;  /* 0x000000107eb37819 */ /* 0x000fe200000006ff */
[----:B------:R-:W-:Y:S01]  /*0e50*/  FMUL.FTZ R126, R110, R137 ;  /* 0x000000896e7e7220 */ /* 0x000fe20000410000 */
        /* <DEDUP_REMOVED lines=11> */
[----:B------:R-:W-:Y:S01]  /*0f10*/  FADD.FTZ R87, R87, R100 ;  /* 0x0000006457577221 */ /* 0x000fe20000010000 */
[----:B------:R-:W-:Y:S01]  /*0f20*/  FFMA.FTZ R43, R124, R100, R43 ;  /* 0x000000647c2b7223 */ /* 0x000fe2000001002b */
[----:B------:R-:W-:Y:S01]  /*0f30*/  SHF.L.U32 R100, R141, 0x10, RZ ;  /* 0x000000108d647819 */ /* 0x000fe200000006ff */
[----:B------:R-:W-:Y:S01]  /*0f40*/  FMUL.FTZ R140, R28, R143 ;  /* 0x0000008f1c8c7220 */ /* 0x000fe20000410000 */
[----:B------:R-:W-:Y:S01]  /*0f50*/  FADD.FTZ R101, R98, R127 ;  /* 0x0000007f62657221 */ /* 0x000fe20000010000 */
[----:B------:R-:W-:Y:S01]  /*0f60*/  FADD.FTZ R83, R83, R102 ;  /* 0x0000006653537221 */ /* 0x000fe20000010000 */
[----:B------:R-:W-:Y:S01]  /*0f70*/  FFMA.FTZ R47, R128, R102, R47 ;  /* 0x00000066802f7223 */ /* 0x000fe2000001002f */
[----:B------:R-:W-:Y:S01]  /*0f80*/  FMUL.FTZ R129, R110, R131 ;  /* 0x000000836e817220 */ /* 0x000fe20000410000 */
        /* <DEDUP_REMOVED lines=71> */
[----:B------:R-:W-:Y:S01]  /*1400*/  FADD.FTZ R71, R71, R158 ;  /* 0x0000009e47477221 */ /* 0x000fe20000010000 */
[C---:B------:R-:W-:Y:S01]  /*1410*/  FFMA.FTZ R59, R156.reuse, R158, R59 ;  /* 0x0000009e9c3b7223 */ /* 0x040fe2000001003b */
        /* <DEDUP_REMOVED lines=39> */
.L_x_2589:
        /* <DEDUP_REMOVED lines=44> */
.L_x_2590:
        /* <DEDUP_REMOVED lines=32> */
.L_x_2592:
[----:B------:R-:W-:Y:S05]  /*1b50*/  BSYNC.RECONVERGENT B0 ;  /* 0x0000000000007941 */ /* 0x000fea0003800200 */
.L_x_2591:
[----:B------:R-:W1:Y:S08]  /*1b60*/  S2UR UR5, SR_CgaCtaId ;  /* 0x00000000000579c3 */ /* 0x000e700000008800 */
[----:B------:R-:W-:Y:S01]  /*1b70*/  BAR.SYNC.DEFER_BLOCKING 0x0 ;  /* 0x0000000000007b1d */ /* 0x000fe20000010000 */
[----:B------:R-:W-:Y:S02]  /*1b80*/  @P2 IADD3 R112, PT, PT, R112, -0x1, RZ ;  /* 0xffffffff70702810 */ /* 0x000fe40007ffe0ff */
[----:B------:R-:W-:-:S02]  /*1b90*/  ISETP.NE.U32.AND P0, PT, RZ, UR6, PT ;  /* 0x00000006ff007c0c */ /* 0x000fc4000bf05070 */
[----:B------:R-:W-:Y:S01]  /*1ba0*/  ISETP.NE.AND P3, PT, RZ, UR11, PT ;  /* 0x0000000bff007c0c */ /* 0x000fe2000bf65270 */
[----:B------:R-:W-:Y:S01]  /*1bb0*/  UMOV UR4, 0x400 ;  /* 0x0000040000047882 */ /* 0x000fe20000000000 */
[----:B------:R-:W-:Y:S01]  /*1bc0*/  ISETP.NE.AND.EX P0, PT, R113, RZ, PT, P0 ;  /* 0x000000ff7100720c */ /* 0x000fe20003f05300 */
        /* <DEDUP_REMOVED lines=25> */
[----:B------:R-:W-:Y:S01]  /*1d60*/  FADD.FTZ R100, R103, R100 ;  /* 0x0000006467647221 */ /* 0x000fe20000010000 */
[----:B-----5:R-:W-:Y:S02]  /*1d70*/  PRMT R102, R14, 0x7632, R102 ;  /* 0x000076320e667816 */ /* 0x020fe40000000066 */
[----:B------:R-:W-:Y:S01]  /*1d80*/  PRMT R103, R13, 0x7632, R103 ;  /* 0x000076320d677816 */ /* 0x000fe20000000067 */
[-C--:B-1----:R-:W-:Y:S02]  /*1d90*/  @P2 IMAD R112, R112, R101.reuse, RZ ;  /* 0x0000006570702224 */ /* 0x082fe400078e02ff */
[----:B------:R-:W-:Y:S02]  /*1da0*/  IMAD R101, R0, R101, RZ ;  /* 0x0000006500657224 */ /* 0x000fe400078e02ff */
[----:B0-----:R-:W-:Y:S01]  /*1db0*/  FADD.FTZ R161, R161, R96 ;  /* 0x00000060a1a17221 */ /* 0x001fe20000010000 */
[----:B------:R-:W-:Y:S01]  /*1dc0*/  FADD.FTZ R100, R100, R97 ;  /* 0x0000006164647221 */ /* 0x000fe20000010000 */
[----:B------:R-:W-:-:S02]  /*1dd0*/  @P2 SHF.R.S32.HI R97, RZ, 0x1f, R112 ;  /* 0x0000001fff612819 */ /* 0x000fc40000011470 */
[----:B------:R-:W-:Y:S01]  /*1de0*/  FADD.FTZ R161, R98, R161 ;  /* 0x000000a162a17221 */ /* 0x000fe20000010000 */
[----:B------:R-:W-:Y:S01]  /*1df0*/  FADD.FTZ R98, R99, R100 ;  /* 0x0000006463627221 */ /* 0x000fe20000010000 */
[----:B------:R-:W-:Y:S02]  /*1e00*/  SHF.R.S32.HI R100, RZ, 0x1f, R101 ;  /* 0x0000001fff647819 */ /* 0x000fe40000011465 */
[----:B------:R-:W-:Y:S01]  /*1e10*/  @P2 LEA.HI R112, R97, R112, RZ, 0x3 ;  /* 0x0000007061702211 */ /* 0x000fe200078f18ff */
[----:B------:R-:W-:Y:S01]  /*1e20*/  FMUL.FTZ R99, R161, UR14 ;  /* 0x0000000ea1637c20 */ /* 0x000fe20008410000 */
[----:B------:R-:W-:Y:S01]  /*1e30*/  LEA.HI R100, R100, R101, RZ, 0x3 ;  /* 0x0000006564647211 */ /* 0x000fe200078f18ff */
[----:B------:R-:W-:Y:S01]  /*1e40*/  FMUL.FTZ R98, R98, UR14 ;  /* 0x0000000e62627c20 */ /* 0x000fe20008410000 */
[----:B------:R-:W-:Y:S02]  /*1e50*/  MOV R96, RZ ;  /* 0x000000ff00607202 */ /* 0x000fe40000000f00 */
[----:B------:R-:W-:-:S02]  /*1e60*/  @P2 LEA.HI.SX32 R96, R112, R111, 0x1d ;  /* 0x0000006f70602211 */ /* 0x000fc400078feaff */
[----:B------:R-:W-:Y:S02]  /*1e70*/  LEA.HI.SX32 R97, R100, R111, 0x1d ;  /* 0x0000006f64617211 */ /* 0x000fe400078feaff */
[----:B------:R-:W-:Y:S02]  /*1e80*/  FSEL R99, R99, RZ, !P3 ;  /* 0x000000ff63637208 */ /* 0x000fe40005800000 */
        /* <DEDUP_REMOVED lines=21> */
.L_x_2595:
        /* <DEDUP_REMOVED lines=12> */
.L_x_2596:
        /* <DEDUP_REMOVED lines=12> */
.L_x_2597:
        /* <DEDUP_REMOVED lines=12> */
.L_x_2598:
        /* <DEDUP_REMOVED lines=12> */
.L_x_2599:
        /* <DEDUP_REMOVED lines=12> */
.L_x_2600:
        /* <DEDUP_REMOVED lines=12> */
.L_x_2601:
        /* <DEDUP_REMOVED lines=14> */
.L_x_2594:
        /* <DEDUP_REMOVED lines=22> */
.L_x_2603:
[----:B------:R-:W-:Y:S05]  /*26a0*/  @!P2 BRA `(.L_x_2604) ;  /* 0x000000000018a947 */ /* 0x000fea0003800000 */
[----:B------:R-:W-:Y:S01]  /*26b0*/  FMUL.FTZ R92, R94, UR17 ;  /* 0x000000115e5c7c20 */ /* 0x000fe20008410000 */
[----:B------:R-:W-:-:S03]  /*26c0*/  LOP3.LUT P1, RZ, R108, 0xff00, RZ, 0xc0, !PT ;  /* 0x0000ff006cff7812 */ /* 0x000fc6000782c0ff */
[----:B------:R-:W-:-:S05]  /*26d0*/  FMUL.FTZ R92, R92, UR16 ;  /* 0x000000105c5c7c20 */ /* 0x000fca0008410000 */
[----:B------:R-:W-:-:S04]  /*26e0*/  FSEL R92, R92, RZ, P1 ;  /* 0x000000ff5c5c7208 */ /* 0x000fc80000800000 */
[----:B------:R-:W-:-:S04]  /*26f0*/  F2FP.BF16.F32.PACK_AB R92, RZ, R92 ;  /* 0x0000005cff5c723e */ /* 0x000fc800000010ff */
[----:B------:R-:W-:-:S07]  /*2700*/  PRMT R88, R88, 0x5410, R92 ;  /* 0x0000541058587816 */ /* 0x000fce000000005c */
.L_x_2604:
        /* <DEDUP_REMOVED lines=10> */
.L_x_2605:
        /* <DEDUP_REMOVED lines=8> */
.L_x_2606:
        /* <DEDUP_REMOVED lines=21> */
.L_x_2607:
[----:B------:R-:W-:Y:S05]  /*2980*/  @!P2 BRA `(.L_x_2608) ;  /* 0x000000000018a947 */ /* 0x000fea0003800000 */
[----:B------:R-:W-:Y:S01]  /*2990*/  FMUL.FTZ R94, R102, UR17 ;  /* 0x00000011665e7c20 */ /* 0x000fe20008410000 */
[----:B------:R-:W-:-:S03]  /*29a0*/  LOP3.LUT P1, RZ, R109, 0xff00, RZ, 0xc0, !PT ;  /* 0x0000ff006dff7812 */ /* 0x000fc6000782c0ff */
[----:B------:R-:W-:-:S05]  /*29b0*/  FMUL.FTZ R94, R94, UR16 ;  /* 0x000000105e5e7c20 */ /* 0x000fca0008410000 */
[----:B------:R-:W-:-:S04]  /*29c0*/  FSEL R94, R94, RZ, P1 ;  /* 0x000000ff5e5e7208 */ /* 0x000fc80000800000 */
[----:B------:R-:W-:-:S04]  /*29d0*/  F2FP.BF16.F32.PACK_AB R94, RZ, R94 ;  /* 0x0000005eff5e723e */ /* 0x000fc800000010ff */
[----:B------:R-:W-:-:S07]  /*29e0*/  PRMT R90, R90, 0x5410, R94 ;  /* 0x000054105a5a7816 */ /* 0x000fce000000005e */
.L_x_2608:
        /* <DEDUP_REMOVED lines=10> */
.L_x_2609:
        /* <DEDUP_REMOVED lines=10> */
.L_x_2593:
        /* <DEDUP_REMOVED lines=17> */
.L_x_2611:
        /* <DEDUP_REMOVED lines=11> */
.L_x_2612:
        /* <DEDUP_REMOVED lines=11> */
.L_x_2613:
        /* <DEDUP_REMOVED lines=11> */
.L_x_2614:
        /* <DEDUP_REMOVED lines=11> */
.L_x_2615:
        /* <DEDUP_REMOVED lines=11> */
.L_x_2616:
        /* <DEDUP_REMOVED lines=11> */
.L_x_2617:
        /* <DEDUP_REMOVED lines=13> */
.L_x_2610:
[----:B------:R-:W-:Y:S02]  /*3130*/  ISETP.GT.AND P3, PT, R2, RZ, PT ;  /* 0x000000ff0200720c */ /* 0x000fe40003f64270 */
[----:B------:R-:W-:Y:S02]  /*3140*/  SHF.L.U32 R95, R112, 0x10, RZ ;  /* 0x00000010705f7819 */ /* 0x000fe400000006ff */
[----:B------:R-:W-:Y:S02]  /*3150*/  SHF.L.U32 R94, R103, 0x10, RZ ;  /* 0x00000010675e7819 */ /* 0x000fe400000006ff */
[----:B------:R-:W-:Y:S02]  /*3160*/  SHF.L.U32 R103, R13, 0x10, RZ ;  /* 0x000000100d677819 */ /* 0x000fe400000006ff */
[----:B------:R-:W-:-:S05]  /*3170*/  SHF.L.U32 R102, R102, 0x10, RZ ;  /* 0x0000001066667819 */ /* 0x000fca00000006ff */
[-CC-:B------:R-:W-:Y:S01]  /*3180*/  @P3 FFMA.FTZ R92, R120, R98.reuse, R99.reuse ;  /* 0x00000062785c3223 */ /* 0x180fe20000010063 */
[----:B------:R-:W-:-:S03]  /*3190*/  @P3 FFMA.FTZ R93, R115, R98, R99 ;  /* 0x00000062735d3223 */ /* 0x000fc60000010063 */
[----:B------:R-:W-:Y:S01]  /*31a0*/  @P3 FADD.FTZ R92, R121, -R92 ;  /* 0x8000005c795c3221 */ /* 0x000fe20000010000 */
[----:B------:R-:W-:-:S03]  /*31b0*/  @P3 FADD.FTZ R93, R116, -R93 ;  /* 0x8000005d745d3221 */ /* 0x000fc60000010000 */
[----:B------:R-:W-:Y:S01]  /*31c0*/  @P3 FFMA.FTZ R95, R110, R92, R95 ;  /* 0x0000005c6e5f3223 */ /* 0x000fe2000001005f */
[-C--:B------:R-:W-:Y:S01]  /*31d0*/  @P3 FFMA.FTZ R92, R124, R98.reuse, R99 ;  /* 0x000000627c5c3223 */ /* 0x080fe20000010063 */
[----:B------:R-:W-:Y:S01]  /*31e0*/  @P3 FFMA.FTZ R103, R110, R93, R103 ;  /* 0x0000005d6e673223 */ /* 0x000fe20000010067 */
[-CC-:B------:R-:W-:Y:S02]  /*31f0*/  @P3 FFMA.FTZ R93, R117, R98.reuse, R99.reuse ;  /* 0x00000062755d3223 */ /* 0x180fe40000010063 */
[----:B------:R-:W-:Y:S01]  /*3200*/  @P3 FADD.FTZ R161, R123, -R92 ;  /* 0x8000005c7ba13221 */ /* 0x000fe20000010000 */
[----:B------:R-:W-:Y:S01]  /*3210*/  @P3 FFMA.FTZ R92, R126, R98, R99 ;  /* 0x000000627e5c3223 */ /* 0x000fe20000010063 */
[----:B------:R-:W-:Y:S02]  /*3220*/  @P3 FADD.FTZ R93, R118, -R93 ;  /* 0x8000005d765d3221 */ /* 0x000fe40000010000 */
[----:B------:R-:W-:Y:S01]  /*3230*/  @P3 FFMA.FTZ R94, R110, R161, R94 ;  /* 0x000000a16e5e3223 */ /* 0x000fe2000001005e */
[----:B------:R-:W-:Y:S01]  /*3240*/  SHF.L.U32 R161, R14, 0x10, RZ ;  /* 0x000000100ea17819 */ /* 0x000fe200000006ff */
[----:B------:R-:W-:-:S04]  /*3250*/  @P3 FADD.FTZ R163, R125, -R92 ;  /* 0x8000005c7da33221 */ /* 0x000fc80000010000 */
[C---:B------:R-:W-:Y:S01]  /*3260*/  @P3 FFMA.FTZ R161, R110.reuse, R93, R161 ;  /* 0x0000005d6ea13223 */ /* 0x040fe200000100a1 */
[----:B------:R-:W-:Y:S01]  /*3270*/  @P1 FFMA.FTZ R93, R3, R98, R99 ;  /* 0x00000062035d1223 */ /* 0x000fe20000010063 */
[----:B------:R-:W-:-:S03]  /*3280*/  @P3 FFMA.FTZ R102, R110, R163, R102 ;  /* 0x000000a36e663223 */ /* 0x000fc60000010066 */
        /* <DEDUP_REMOVED lines=10> */
.L_x_2618:
        /* <DEDUP_REMOVED lines=16> */
.L_x_2619:
[----:B------:R-:W-:Y:S05]  /*3430*/  @!P2 BRA `(.L_x_2620) ;  /* 0x000000000018a947 */ /* 0x000fea0003800000 */
[----:B------:R-:W-:Y:S01]  /*3440*/  FMUL.FTZ R93, R103, UR17 ;  /* 0x00000011675d7c20 */ /* 0x000fe20008410000 */
[----:B------:R-:W-:-:S03]  /*3450*/  LOP3.LUT P0, RZ, R108, 0xff0000, RZ, 0xc0, !PT ;  /* 0x00ff00006cff7812 */ /* 0x000fc6000780c0ff */
[----:B------:R-:W-:-:S05]  /*3460*/  FMUL.FTZ R93, R93, UR16 ;  /* 0x000000105d5d7c20 */ /* 0x000fca0008410000 */
[----:B------:R-:W-:-:S04]  /*3470*/  FSEL R93, R93, RZ, P0 ;  /* 0x000000ff5d5d7208 */ /* 0x000fc80000000000 */
[----:B------:R-:W-:-:S04]  /*3480*/  F2FP.BF16.F32.PACK_AB R93, RZ, R93 ;  /* 0x0000005dff5d723e */ /* 0x000fc800000010ff */
[----:B------:R-:W-:-:S07]  /*3490*/  PRMT R89, R93, 0x7610, R89 ;  /* 0x000076105d597816 */ /* 0x000fce0000000059 */
.L_x_2620:
        /* <DEDUP_REMOVED lines=8> */
.L_x_2621:
[----:B------:R-:W-:Y:S05]  /*3520*/  @!P2 BRA `(.L_x_2622) ;  /* 0x000000000018a947 */ /* 0x000fea0003800000 */
[----:B------:R-:W-:Y:S01]  /*3530*/  FMUL.FTZ R94, R161, UR17 ;  /* 0x00000011a15e7c20 */ /* 0x000fe20008410000 */
[----:B------:R-:W-:-:S03]  /*3540*/  LOP3.LUT P0, RZ, R109, 0xff, RZ, 0xc0, !PT ;  /* 0x000000ff6dff7812 */ /* 0x000fc6000780c0ff */
[----:B------:R-:W-:-:S05]  /*3550*/  FMUL.FTZ R94, R94, UR16 ;  /* 0x000000105e5e7c20 */ /* 0x000fca0008410000 */
[----:B------:R-:W-:-:S04]  /*3560*/  FSEL R94, R94, RZ, P0 ;  /* 0x000000ff5e5e7208 */ /* 0x000fc80000000000 */
[----:B------:R-:W-:-:S04]  /*3570*/  F2FP.BF16.F32.PACK_AB R94, RZ, R94 ;  /* 0x0000005eff5e723e */ /* 0x000fc800000010ff */
[----:B------:R-:W-:-:S07]  /*3580*/  PRMT R90, R94, 0x7610, R90 ;  /* 0x000076105e5a7816 */ /* 0x000fce000000005a */
.L_x_2622:
        /* <DEDUP_REMOVED lines=8> */
.L_x_2623:
[----:B------:R-:W-:Y:S05]  /*3610*/  @!P2 BRA `(.L_x_2624) ;  /* 0x000000000018a947 */ /* 0x000fea0003800000 */
[----:B------:R-:W-:Y:S01]  /*3620*/  FMUL.FTZ R95, R163, UR17 ;  /* 0x00000011a35f7c20 */ /* 0x000fe20008410000 */
[----:B------:R-:W-:-:S03]  /*3630*/  LOP3.LUT P0, RZ, R109, 0xff0000, RZ, 0xc0, !PT ;  /* 0x00ff00006dff7812 */ /* 0x000fc6000780c0ff */
[----:B------:R-:W-:-:S05]  /*3640*/  FMUL.FTZ R95, R95, UR16 ;  /* 0x000000105f5f7c20 */ /* 0x000fca0008410000 */
[----:B------:R-:W-:-:S04]  /*3650*/  FSEL R95, R95, RZ, P0 ;  /* 0x000000ff5f5f7208 */ /* 0x000fc80000000000 */
[----:B------:R-:W-:-:S04]  /*3660*/  F2FP.BF16.F32.PACK_AB R95, RZ, R95 ;  /* 0x0000005fff5f723e */ /* 0x000fc800000010ff */
[----:B------:R-:W-:-:S07]  /*3670*/  PRMT R91, R95, 0x7610, R91 ;  /* 0x000076105f5b7816 */ /* 0x000fce000000005b */
.L_x_2624:
        /* <DEDUP_REMOVED lines=9> */
.L_x_2602:
        /* <DEDUP_REMOVED lines=22> */
[----:B------:R-:W-:Y:S01]  /*3870*/  SHF.L.U32 R94, R92, 0x10, RZ ;  /* 0x000000105c5e7819 */ /* 0x000fe200000006ff */
[-C--:B------:R-:W-:Y:S01]  /*3880*/  @P3 FFMA.FTZ R92, R148, R98.reuse, R99 ;  /* 0x00000062945c3223 */ /* 0x080fe20000010063 */
[----:B------:R-:W-:Y:S01]  /*3890*/  @P3 FFMA.FTZ R101, R110, R93, R101 ;  /* 0x0000005d6e653223 */ /* 0x000fe20000010065 */
[-C--:B------:R-:W-:Y:S02]  /*38a0*/  @P3 FFMA.FTZ R93, R139, R98.reuse, R99 ;  /* 0x000000628b5d3223 */ /* 0x080fe40000010063 */
[--C-:B------:R-:W-:Y:S01]  /*38b0*/  @P3 FADD.FTZ R103, R147, -R92.reuse ;  /* 0x8000005c93673221 */ /* 0x100fe20000010000 */
[----:B------:R-:W-:Y:S01]  /*38c0*/  PRMT R92, R10, 0x7632, R92 ;  /* 0x000076320a5c7816 */ /* 0x000fe2000000005c */
[----:B------:R-:W-:Y:S02]  /*38d0*/  @P3 FADD.FTZ R93, R136, -R93 ;  /* 0x8000005d885d3221 */ /* 0x000fe40000010000 */
[----:B------:R-:W-:Y:S01]  /*38e0*/  @P3 FFMA.FTZ R94, R110, R103, R94 ;  /* 0x000000676e5e3223 */ /* 0x000fe2000001005e */
[----:B------:R-:W-:Y:S01]  /*38f0*/  SHF.L.U32 R102, R92, 0x10, RZ ;  /* 0x000000105c667819 */ /* 0x000fe200000006ff */
[----:B------:R-:W-:Y:S01]  /*3900*/  @P3 FFMA.FTZ R92, R150, R98, R99 ;  /* 0x00000062965c3223 */ /* 0x000fe20000010063 */
[----:B------:R-:W-:-:S03]  /*3910*/  SHF.L.U32 R103, R10, 0x10, RZ ;  /* 0x000000100a677819 */ /* 0x000fc600000006ff */
[--C-:B------:R-:W-:Y:S01]  /*3920*/  @P3 FADD.FTZ R109, R149, -R92.reuse ;  /* 0x8000005c956d3221 */ /* 0x100fe20000010000 */
[----:B------:R-:W-:Y:S01]  /*3930*/  PRMT R92, R11, 0x7632, R92 ;  /* 0x000076320b5c7816 */ /* 0x000fe2000000005c */
[C---:B------:R-:W-:Y:S01]  /*3940*/  @P3 FFMA.FTZ R103, R110.reuse, R93, R103 ;  /* 0x0000005d6e673223 */ /* 0x040fe20000010067 */
[-C--:B------:R-:W-:Y:S01]  /*3950*/  @P3 FFMA.FTZ R93, R137, R98.reuse, R99 ;  /* 0x00000062895d3223 */ /* 0x080fe20000010063 */
[----:B------:R-:W-:Y:S01]  /*3960*/  @P3 FFMA.FTZ R102, R110, R109, R102 ;  /* 0x0000006d6e663223 */ /* 0x000fe20000010066 */
[----:B------:R-:W-:Y:S02]  /*3970*/  SHF.L.U32 R109, R11, 0x10, RZ ;  /* 0x000000100b6d7819 */ /* 0x000fe400000006ff */
[----:B------:R-:W-:Y:S01]  /*3980*/  @P3 FADD.FTZ R93, R134, -R93 ;  /* 0x8000005d865d3221 */ /* 0x000fe20000010000 */
[----:B------:R-:W-:Y:S01]  /*3990*/  SHF.L.U32 R108, R92, 0x10, RZ ;  /* 0x000000105c6c7819 */ /* 0x000fe200000006ff */
[-C--:B------:R-:W-:Y:S02]  /*39a0*/  @P3 FFMA.FTZ R92, R152, R98.reuse, R99 ;  /* 0x00000062985c3223 */ /* 0x080fe40000010063 */
        /* <DEDUP_REMOVED lines=14> */
.L_x_2627:
        /* <DEDUP_REMOVED lines=8> */
.L_x_2628:
[----:B------:R-:W-:Y:S05]  /*3b10*/  @!P2 BRA `(.L_x_2629) ;  /* 0x000000000018a947 */ /* 0x000fea0003800000 */
[----:B------:R-:W-:Y:S01]  /*3b20*/  FMUL.FTZ R93, R101, UR17 ;  /* 0x00000011655d7c20 */ /* 0x000fe20008410000 */
[----:B------:R-:W-:-:S03]  /*3b30*/  LOP3.LUT P3, RZ, R106, 0xff0000, RZ, 0xc0, !PT ;  /* 0x00ff00006aff7812 */ /* 0x000fc6000786c0ff */
[----:B------:R-:W-:-:S05]  /*3b40*/  FMUL.FTZ R93, R93, UR16 ;  /* 0x000000105d5d7c20 */ /* 0x000fca0008410000 */
[----:B------:R-:W-:-:S04]  /*3b50*/  FSEL R93, R93, RZ, P3 ;  /* 0x000000ff5d5d7208 */ /* 0x000fc80001800000 */
[----:B------:R-:W-:-:S04]  /*3b60*/  F2FP.BF16.F32.PACK_AB R93, RZ, R93 ;  /* 0x0000005dff5d723e */ /* 0x000fc800000010ff */
[----:B------:R-:W-:-:S07]  /*3b70*/  PRMT R89, R93, 0x7610, R89 ;  /* 0x000076105d597816 */ /* 0x000fce0000000059 */
.L_x_2629:
        /* <DEDUP_REMOVED lines=8> */
.L_x_2630:
[----:B------:R-:W-:Y:S05]  /*3c00*/  @!P2 BRA `(.L_x_2631) ;  /* 0x000000000018a947 */ /* 0x000fea0003800000 */
[----:B------:R-:W-:Y:S01]  /*3c10*/  FMUL.FTZ R94, R103, UR17 ;  /* 0x00000011675e7c20 */ /* 0x000fe20008410000 */
[----:B------:R-:W-:-:S03]  /*3c20*/  LOP3.LUT P3, RZ, R107, 0xff, RZ, 0xc0, !PT ;  /* 0x000000ff6bff7812 */ /* 0x000fc6000786c0ff */
[----:B------:R-:W-:-:S05]  /*3c30*/  FMUL.FTZ R94, R94, UR16 ;  /* 0x000000105e5e7c20 */ /* 0x000fca0008410000 */
[----:B------:R-:W-:-:S04]  /*3c40*/  FSEL R94, R94, RZ, P3 ;  /* 0x000000ff5e5e7208 */ /* 0x000fc80001800000 */
[----:B------:R-:W-:-:S04]  /*3c50*/  F2FP.BF16.F32.PACK_AB R94, RZ, R94 ;  /* 0x0000005eff5e723e */ /* 0x000fc800000010ff */
[----:B------:R-:W-:-:S07]  /*3c60*/  PRMT R90, R94, 0x7610, R90 ;  /* 0x000076105e5a7816 */ /* 0x000fce000000005a */
.L_x_2631:
        /* <DEDUP_REMOVED lines=8> */
.L_x_2632:
[----:B------:R-:W-:Y:S05]  /*3cf0*/  @!P2 BRA `(.L_x_2633) ;  /* 0x000000000018a947 */ /* 0x000fea0003800000 */
[----:B------:R-:W-:Y:S01]  /*3d00*/  FMUL.FTZ R95, R109, UR17 ;  /* 0x000000116d5f7c20 */ /* 0x000fe20008410000 */
[----:B------:R-:W-:-:S03]  /*3d10*/  LOP3.LUT P3, RZ, R107, 0xff0000, RZ, 0xc0, !PT ;  /* 0x00ff00006bff7812 */ /* 0x000fc6000786c0ff */
[----:B------:R-:W-:-:S05]  /*3d20*/  FMUL.FTZ R95, R95, UR16 ;  /* 0x000000105f5f7c20 */ /* 0x000fca0008410000 */
[----:B------:R-:W-:-:S04]  /*3d30*/  FSEL R95, R95, RZ, P3 ;  /* 0x000000ff5f5f7208 */ /* 0x000fc80001800000 */
[----:B------:R-:W-:-:S04]  /*3d40*/  F2FP.BF16.F32.PACK_AB R95, RZ, R95 ;  /* 0x0000005fff5f723e */ /* 0x000fc800000010ff */
[----:B------:R-:W-:-:S07]  /*3d50*/  PRMT R91, R95, 0x7610, R91 ;  /* 0x000076105f5b7816 */ /* 0x000fce000000005b */
.L_x_2633:
        /* <DEDUP_REMOVED lines=10> */
.L_x_2626:
        /* <DEDUP_REMOVED lines=12> */
.L_x_2635:
        /* <DEDUP_REMOVED lines=12> */
.L_x_2636:
        /* <DEDUP_REMOVED lines=11> */
.L_x_2637:
        /* <DEDUP_REMOVED lines=12> */
.L_x_2638:
        /* <DEDUP_REMOVED lines=11> */
.L_x_2639:
        /* <DEDUP_REMOVED lines=12> */
.L_x_2640:
        /* <DEDUP_REMOVED lines=11> */
.L_x_2641:
        /* <DEDUP_REMOVED lines=14> */
.L_x_2625:
[----:B------:R-:W-:Y:S05]  /*43f0*/  @!P0 BRA `(.L_x_2642) ;  /* 0x00000004007c8947 */ /* 0x000fea0003800000 */
[-CC-:B0-----:R-:W-:Y:S01]  /*4400*/  FFMA.FTZ R92, R146, R98.reuse, R99.reuse ;  /* 0x00000062925c7223 */ /* 0x181fe20000010063 */
[-CC-:B------:R-:W-:Y:S01]  /*4410*/  FFMA.FTZ R93, R129, R98.reuse, R99.reuse ;  /* 0x00000062815d7223 */ /* 0x180fe20000010063 */
[-CC-:B------:R-:W-:Y:S01]  /*4420*/  FFMA.FTZ R103, R131, R98.reuse, R99.reuse ;  /* 0x0000006283677223 */ /* 0x180fe20000010063 */
        /* <DEDUP_REMOVED lines=19> */
.L_x_2643:
[----:B------:R-:W-:Y:S05]  /*4560*/  @!P2 BRA `(.L_x_2644) ;  /* 0x000000000018a947 */ /* 0x000fea0003800000 */
[----:B------:R-:W-:Y:S01]  /*4570*/  FMUL.FTZ R92, R102, UR17 ;  /* 0x00000011665c7c20 */ /* 0x000fe20008410000 */
[----:B------:R-:W-:-:S03]  /*4580*/  LOP3.LUT P4, RZ, R106, 0xff00, RZ, 0xc0, !PT ;  /* 0x0000ff006aff7812 */ /* 0x000fc6000788c0ff */
[----:B------:R-:W-:-:S05]  /*4590*/  FMUL.FTZ R92, R92, UR16 ;  /* 0x000000105c5c7c20 */ /* 0x000fca0008410000 */
[----:B------:R-:W-:-:S04]  /*45a0*/  FSEL R92, R92, RZ, P4 ;  /* 0x000000ff5c5c7208 */ /* 0x000fc80002000000 */
[----:B------:R-:W-:-:S04]  /*45b0*/  F2FP.BF16.F32.PACK_AB R92, RZ, R92 ;  /* 0x0000005cff5c723e */ /* 0x000fc800000010ff */
[----:B------:R-:W-:-:S07]  /*45c0*/  PRMT R88, R88, 0x5410, R92 ;  /* 0x0000541058587816 */ /* 0x000fce000000005c */
.L_x_2644:
        /* <DEDUP_REMOVED lines=10> */
.L_x_2645:
        /* <DEDUP_REMOVED lines=8> */
.L_x_2646:
[-CC-:B------:R-:W-:Y:S01]  /*46f0*/  FFMA.FTZ R94, R150, R98.reuse, R99.reuse ;  /* 0x00000062965e7223 */ /* 0x180fe20000010063 */
[-CC-:B------:R-:W-:Y:S01]  /*4700*/  FFMA.FTZ R95, R139, R98.reuse, R99.reuse ;  /* 0x000000628b5f7223 */ /* 0x180fe20000010063 */
[-CC-:B------:R-:W-:Y:S02]  /*4710*/  FFMA.FTZ R109, R137, R98.reuse, R99.reuse ;  /* 0x00000062896d7223 */ /* 0x180fe40000010063 */
        /* <DEDUP_REMOVED lines=18> */
.L_x_2647:
[----:B------:R-:W-:Y:S05]  /*4840*/  @!P2 BRA `(.L_x_2648) ;  /* 0x000000000018a947 */ /* 0x000fea0003800000 */
[----:B------:R-:W-:Y:S01]  /*4850*/  FMUL.FTZ R94, R108, UR17 ;  /* 0x000000116c5e7c20 */ /* 0x000fe20008410000 */
[----:B------:R-:W-:-:S03]  /*4860*/  LOP3.LUT P4, RZ, R107, 0xff00, RZ, 0xc0, !PT ;  /* 0x0000ff006bff7812 */ /* 0x000fc6000788c0ff */
[----:B------:R-:W-:-:S05]  /*4870*/  FMUL.FTZ R94, R94, UR16 ;  /* 0x000000105e5e7c20 */ /* 0x000fca0008410000 */
[----:B------:R-:W-:-:S04]  /*4880*/  FSEL R94, R94, RZ, P4 ;  /* 0x000000ff5e5e7208 */ /* 0x000fc80002000000 */
[----:B------:R-:W-:-:S04]  /*4890*/  F2FP.BF16.F32.PACK_AB R94, RZ, R94 ;  /* 0x0000005eff5e723e */ /* 0x000fc800000010ff */
[----:B------:R-:W-:-:S07]  /*48a0*/  PRMT R90, R90, 0x5410, R94 ;  /* 0x000054105a5a7816 */ /* 0x000fce000000005e */
.L_x_2648:
        /* <DEDUP_REMOVED lines=10> */
.L_x_2649:
        /* <DEDUP_REMOVED lines=10> */
.L_x_2642:
        /* <DEDUP_REMOVED lines=12> */
.L_x_2650:
        /* <DEDUP_REMOVED lines=12> */
.L_x_2651:
        /* <DEDUP_REMOVED lines=12> */
.L_x_2652:
        /* <DEDUP_REMOVED lines=12> */
.L_x_2653:
        /* <DEDUP_REMOVED lines=12> */
.L_x_2654:
        /* <DEDUP_REMOVED lines=12> */
.L_x_2655:
        /* <DEDUP_REMOVED lines=12> */
.L_x_2656:
        /* <DEDUP_REMOVED lines=13> */
.L_x_2634:
        /* <DEDUP_REMOVED lines=11> */
[----:B------:R-:W-:-:S04]  /*50b0*/  PRMT R2, R4, 0x7632, R2 ;  /* 0x0000763204027816 */ /* 0x000fc80000000002 */
[----:B0-----:R-:W-:Y:S02]  /*50c0*/  SHF.L.U32 R95, R2, 0x10, RZ ;  /* 0x00000010025f7819 */ /* 0x001fe400000006ff */
[----:B------:R-:W-:-:S04]  /*50d0*/  PRMT R2, R5, 0x7632, R2 ;  /* 0x0000763205027816 */ /* 0x000fc80000000002 */
        /* <DEDUP_REMOVED lines=17> */
[----:B------:R-:W-:Y:S01]  /*51f0*/  PRMT R2, R7, 0x7632, R2 ;  /* 0x0000763207027816 */ /* 0x000fe20000000002 */
[----:B------:R-:W-:Y:S01]  /*5200*/  @P1 FADD.FTZ R103, R157, -R102 ;  /* 0x800000669d671221 */ /* 0x000fe20000010000 */
[----:B------:R-:W-:Y:S01]  /*5210*/  SHF.L.U32 R101, R6, 0x10, RZ ;  /* 0x0000001006657819 */ /* 0x000fe200000006ff */
[----:B------:R-:W-:Y:S01]  /*5220*/  @P1 FADD.FTZ R92, R153, -R92 ;  /* 0x8000005c995c1221 */ /* 0x000fe20000010000 */
[----:B------:R-:W-:Y:S01]  /*5230*/  SHF.L.U32 R100, R2, 0x10, RZ ;  /* 0x0000001002647819 */ /* 0x000fe200000006ff */
[----:B------:R-:W-:Y:S01]  /*5240*/  @P1 FADD.FTZ R2, R132, -R93 ;  /* 0x8000005d84021221 */ /* 0x000fe20000010000 */
[C---:B------:R-:W-:Y:S01]  /*5250*/  @P1 FFMA.FTZ R98, R110.reuse, R103, R98 ;  /* 0x000000676e621223 */ /* 0x040fe20000010062 */
[----:B------:R-:W-:Y:S01]  /*5260*/  @P1 FFMA.FTZ R101, R110, R107, R101 ;  /* 0x0000006b6e651223 */ /* 0x000fe20000010065 */
[----:B------:R-:W-:Y:S01]  /*5270*/  SHF.L.U32 R93, R4, 0x10, RZ ;  /* 0x00000010045d7819 */ /* 0x000fe200000006ff */
[----:B------:R-:W-:Y:S01]  /*5280*/  @P1 FADD.FTZ R109, R144, -R109 ;  /* 0x8000006d906d1221 */ /* 0x000fe20000010000 */
[----:B------:R-:W-:-:S02]  /*5290*/  IMAD.U32 R103, R7, 0x10000, RZ ;  /* 0x0001000007677824 */ /* 0x000fc400078e00ff */
[----:B------:R-:W-:Y:S01]  /*52a0*/  @P1 FADD.FTZ R107, R159, -R106 ;  /* 0x8000006a9f6b1221 */ /* 0x000fe20000010000 */
        /* <DEDUP_REMOVED lines=11> */
.L_x_2659:
        /* <DEDUP_REMOVED lines=8> */
.L_x_2660:
[----:B------:R-:W-:Y:S05]  /*53e0*/  @!P2 BRA `(.L_x_2661) ;  /* 0x000000000018a947 */ /* 0x000fea0003800000 */
[----:B------:R-:W-:Y:S01]  /*53f0*/  FMUL.FTZ R2, R99, UR17 ;  /* 0x0000001163027c20 */ /* 0x000fe20008410000 */
[----:B------:R-:W-:-:S03]  /*5400*/  LOP3.LUT P1, RZ, R104, 0xff0000, RZ, 0xc0, !PT ;  /* 0x00ff000068ff7812 */ /* 0x000fc6000782c0ff */
[----:B------:R-:W-:-:S05]  /*5410*/  FMUL.FTZ R2, R2, UR16 ;  /* 0x0000001002027c20 */ /* 0x000fca0008410000 */
[----:B------:R-:W-:-:S04]  /*5420*/  FSEL R2, R2, RZ, P1 ;  /* 0x000000ff02027208 */ /* 0x000fc80000800000 */
[----:B------:R-:W-:-:S04]  /*5430*/  F2FP.BF16.F32.PACK_AB R2, RZ, R2 ;  /* 0x00000002ff02723e */ /* 0x000fc800000010ff */
[----:B------:R-:W-:-:S07]  /*5440*/  PRMT R89, R2, 0x7610, R89 ;  /* 0x0000761002597816 */ /* 0x000fce0000000059 */
.L_x_2661:
        /* <DEDUP_REMOVED lines=8> */
.L_x_2662:
[----:B------:R-:W-:Y:S05]  /*54d0*/  @!P2 BRA `(.L_x_2663) ;  /* 0x000000000018a947 */ /* 0x000fea0003800000 */
[----:B------:R-:W-:Y:S01]  /*54e0*/  FMUL.FTZ R2, R101, UR17 ;  /* 0x0000001165027c20 */ /* 0x000fe20008410000 */
[----:B------:R-:W-:-:S03]  /*54f0*/  LOP3.LUT P1, RZ, R105, 0xff, RZ, 0xc0, !PT ;  /* 0x000000ff69ff7812 */ /* 0x000fc6000782c0ff */
[----:B------:R-:W-:-:S05]  /*5500*/  FMUL.FTZ R2, R2, UR16 ;  /* 0x0000001002027c20 */ /* 0x000fca0008410000 */
[----:B------:R-:W-:-:S04]  /*5510*/  FSEL R2, R2, RZ, P1 ;  /* 0x000000ff02027208 */ /* 0x000fc80000800000 */
[----:B------:R-:W-:-:S04]  /*5520*/  F2FP.BF16.F32.PACK_AB R2, RZ, R2 ;  /* 0x00000002ff02723e */ /* 0x000fc800000010ff */
[----:B------:R-:W-:-:S07]  /*5530*/  PRMT R90, R2, 0x7610, R90 ;  /* 0x00007610025a7816 */ /* 0x000fce000000005a */
.L_x_2663:
[----:B------:R-:W-:Y:S05]  /*5540*/  @!P2 BRA `(.L_x_2664) ;  /* 0x000000000018a947 */ /* 0x000fea0003800000 */
[----:B------:R-:W-:Y:S01]  /*5550*/  FMUL.FTZ R2, R98, UR17 ;  /* 0x0000001162027c20 */ /* 0x000fe20008410000 */
[----:B------:R-:W-:-:S03]  /*5560*/  LOP3.LUT P1, RZ, R105, 0xff00, RZ, 0xc0, !PT ;  /* 0x0000ff0069ff7812 */ /* 0x000fc6000782c0ff */
[----:B------:R-:W-:-:S05]  /*5570*/  FMUL.FTZ R2, R2, UR16 ;  /* 0x0000001002027c20 */ /* 0x000fca0008410000 */
[----:B------:R-:W-:-:S04]  /*5580*/  FSEL R2, R2, RZ, P1 ;  /* 0x000000ff02027208 */ /* 0x000fc80000800000 */
[----:B------:R-:W-:-:S04]  /*5590*/  F2FP.BF16.F32.PACK_AB R2, RZ, R2 ;  /* 0x00000002ff02723e */ /* 0x000fc800000010ff */
[----:B------:R-:W-:-:S07]  /*55a0*/  PRMT R90, R90, 0x5410, R2 ;  /* 0x000054105a5a7816 */ /* 0x000fce0000000002 */
.L_x_2664:
[----:B------:R-:W-:Y:S05]  /*55b0*/  @!P2 BRA `(.L_x_2665) ;  /* 0x000000000018a947 */ /* 0x000fea0003800000 */
[----:B------:R-:W-:Y:S01]  /*55c0*/  FMUL.FTZ R2, R103, UR17 ;  /* 0x0000001167027c20 */ /* 0x000fe20008410000 */
[----:B------:R-:W-:-:S03]  /*55d0*/  LOP3.LUT P1, RZ, R105, 0xff0000, RZ, 0xc0, !PT ;  /* 0x00ff000069ff7812 */ /* 0x000fc6000782c0ff */
[----:B------:R-:W-:-:S05]  /*55e0*/  FMUL.FTZ R2, R2, UR16 ;  /* 0x0000001002027c20 */ /* 0x000fca0008410000 */
[----:B------:R-:W-:-:S04]  /*55f0*/  FSEL R2, R2, RZ, P1 ;  /* 0x000000ff02027208 */ /* 0x000fc80000800000 */
[----:B------:R-:W-:-:S04]  /*5600*/  F2FP.BF16.F32.PACK_AB R2, RZ, R2 ;  /* 0x00000002ff02723e */ /* 0x000fc800000010ff */
[----:B------:R-:W-:-:S07]  /*5610*/  PRMT R91, R2, 0x7610, R91 ;  /* 0x00007610025b7816 */ /* 0x000fce000000005b */
.L_x_2665:
        /* <DEDUP_REMOVED lines=11> */
.L_x_2658:
        /* <DEDUP_REMOVED lines=12> */
.L_x_2667:
        /* <DEDUP_REMOVED lines=11> */
.L_x_2668:
        /* <DEDUP_REMOVED lines=11> */
.L_x_2669:
[----:B------:R-:W-:Y:S05]  /*58f0*/  @!P2 BRA `(.L_x_2670) ;  /* 0x00000000002ca947 */ /* 0x000fea0003800000 */
[----:B------:R-:W-:Y:S01]  /*5900*/  PRMT R2, R5, 0x7632, R2 ;  /* 0x0000763205027816 */ /* 0x000fe20000000002 */
[----:B------:R-:W-:Y:S01]  /*5910*/  @P1 FFMA.FTZ R100, R156, R98, R99 ;  /* 0x000000629c641223 */ /* 0x000fe20000010063 */
        /* <DEDUP_REMOVED lines=8> */
[----:B0-----:R-:W-:-:S07]  /*59a0*/  PRMT R89, R89, 0x5410, R101 ;  /* 0x0000541059597816 */ /* 0x001fce0000000065 */
.L_x_2670:
        /* <DEDUP_REMOVED lines=11> */
.L_x_2671:
        /* <DEDUP_REMOVED lines=12> */
.L_x_2672:
        /* <DEDUP_REMOVED lines=11> */
.L_x_2673:
[----:B------:R-:W-:Y:S05]  /*5bd0*/  @!P2 BRA `(.L_x_2666) ;  /* 0x0000000c0038a947 */ /* 0x000fea0003800000 */
[----:B------:R-:W-:Y:S01]  /*5be0*/  PRMT R2, R7, 0x7632, R2 ;  /* 0x0000763207027816 */ /* 0x000fe20000000002 */
[----:B------:R-:W-:-:S03]  /*5bf0*/  @P1 FFMA.FTZ R98, R160, R98, R99 ;  /* 0x00000062a0621223 */ /* 0x000fc60000010063 */
        /* <DEDUP_REMOVED lines=11> */
.L_x_2657:
[----:B------:R-:W-:Y:S05]  /*5cb0*/  @!P0 BRA `(.L_x_2674) ;  /* 0x00000004007c8947 */ /* 0x000fea0003800000 */
[----:B------:R-:W-:Y:S01]  /*5cc0*/  ISETP.GT.AND P1, PT, R2, RZ, PT ;  /* 0x000000ff0200720c */ /* 0x000fe20003f24270 */
[-CC-:B------:R-:W-:Y:S01]  /*5cd0*/  FFMA.FTZ R2, R154, R98.reuse, R99.reuse ;  /* 0x000000629a027223 */ /* 0x180fe20000010063 */
[-CC-:B0-----:R-:W-:Y:S01]  /*5ce0*/  FFMA.FTZ R93, R135, R98.reuse, R99.reuse ;  /* 0x00000062875d7223 */ /* 0x181fe20000010063 */
        /* <DEDUP_REMOVED lines=31> */
.L_x_2675:
[----:B------:R-:W-:Y:S05]  /*5ee0*/  @!P2 BRA `(.L_x_2676) ;  /* 0x000000000018a947 */ /* 0x000fea0003800000 */
[----:B------:R-:W-:Y:S01]  /*5ef0*/  FMUL.FTZ R2, R101, UR17 ;  /* 0x0000001165027c20 */ /* 0x000fe20008410000 */
[----:B------:R-:W-:-:S03]  /*5f00*/  LOP3.LUT P3, RZ, R104, 0xff00, RZ, 0xc0, !PT ;  /* 0x0000ff0068ff7812 */ /* 0x000fc6000786c0ff */
[----:B------:R-:W-:-:S05]  /*5f10*/  FMUL.FTZ R2, R2, UR16 ;  /* 0x0000001002027c20 */ /* 0x000fca0008410000 */
[----:B------:R-:W-:-:S04]  /*5f20*/  FSEL R2, R2, RZ, P3 ;  /* 0x000000ff02027208 */ /* 0x000fc80001800000 */
[----:B------:R-:W-:-:S04]  /*5f30*/  F2FP.BF16.F32.PACK_AB R2, RZ, R2 ;  /* 0x00000002ff02723e */ /* 0x000fc800000010ff */
[----:B------:R-:W-:-:S07]  /*5f40*/  PRMT R88, R88, 0x5410, R2 ;  /* 0x0000541058587816 */ /* 0x000fce0000000002 */
.L_x_2676:
        /* <DEDUP_REMOVED lines=10> */
.L_x_2677:
[----:B------:R-:W-:Y:S05]  /*5ff0*/  @!P2 BRA `(.L_x_2678) ;  /* 0x000000000018a947 */ /* 0x000fea0003800000 */
[----:B------:R-:W-:Y:S01]  /*6000*/  FMUL.FTZ R2, R94, UR17 ;  /* 0x000000115e027c20 */ /* 0x000fe20008410000 */
[----:B------:R-:W-:-:S03]  /*6010*/  LOP3.LUT P3, RZ, R104, 0xff000000, RZ, 0xc0, !PT ;  /* 0xff00000068ff7812 */ /* 0x000fc6000786c0ff */
[----:B------:R-:W-:-:S05]  /*6020*/  FMUL.FTZ R2, R2, UR16 ;  /* 0x0000001002027c20 */ /* 0x000fca0008410000 */
[----:B------:R-:W-:-:S04]  /*6030*/  FSEL R2, R2, RZ, P3 ;  /* 0x000000ff02027208 */ /* 0x000fc80001800000 */
[----:B------:R-:W-:-:S04]  /*6040*/  F2FP.BF16.F32.PACK_AB R2, RZ, R2 ;  /* 0x00000002ff02723e */ /* 0x000fc800000010ff */
[----:B------:R-:W-:-:S07]  /*6050*/  PRMT R89, R89, 0x5410, R2 ;  /* 0x0000541059597816 */ /* 0x000fce0000000002 */
.L_x_2678:
        /* <DEDUP_REMOVED lines=12> */
.L_x_2679:
[----:B------:R-:W-:Y:S05]  /*6120*/  @!P2 BRA `(.L_x_2680) ;  /* 0x000000000018a947 */ /* 0x000fea0003800000 */
[----:B------:R-:W-:Y:S01]  /*6130*/  FMUL.FTZ R2, R101, UR17 ;  /* 0x0000001165027c20 */ /* 0x000fe20008410000 */
[----:B------:R-:W-:-:S03]  /*6140*/  LOP3.LUT P1, RZ, R105, 0xff00, RZ, 0xc0, !PT ;  /* 0x0000ff0069ff7812 */ /* 0x000fc6000782c0ff */
[----:B------:R-:W-:-:S05]  /*6150*/  FMUL.FTZ R2, R2, UR16 ;  /* 0x0000001002027c20 */ /* 0x000fca0008410000 */
[----:B------:R-:W-:-:S04]  /*6160*/  FSEL R2, R2, RZ, P1 ;  /* 0x000000ff02027208 */ /* 0x000fc80000800000 */
[----:B------:R-:W-:-:S04]  /*6170*/  F2FP.BF16.F32.PACK_AB R2, RZ, R2 ;  /* 0x00000002ff02723e */ /* 0x000fc800000010ff */
[----:B------:R-:W-:-:S07]  /*6180*/  PRMT R90, R90, 0x5410, R2 ;  /* 0x000054105a5a7816 */ /* 0x000fce0000000002 */
.L_x_2680:
[----:B------:R-:W-:Y:S05]  /*6190*/  @!P2 BRA `(.L_x_2681) ;  /* 0x000000000018a947 */ /* 0x000fea0003800000 */
[----:B------:R-:W-:Y:S01]  /*61a0*/  FMUL.FTZ R2, R99, UR17 ;  /* 0x0000001163027c20 */ /* 0x000fe20008410000 */
[----:B------:R-:W-:-:S03]  /*61b0*/  LOP3.LUT P1, RZ, R105, 0xff0000, RZ, 0xc0, !PT ;  /* 0x00ff000069ff7812 */ /* 0x000fc6000782c0ff */
[----:B------:R-:W-:-:S05]  /*61c0*/  FMUL.FTZ R2, R2, UR16 ;  /* 0x0000001002027c20 */ /* 0x000fca0008410000 */
[----:B------:R-:W-:-:S04]  /*61d0*/  FSEL R2, R2, RZ, P1 ;  /* 0x000000ff02027208 */ /* 0x000fc80000800000 */
[----:B------:R-:W-:-:S04]  /*61e0*/  F2FP.BF16.F32.PACK_AB R2, RZ, R2 ;  /* 0x00000002ff02723e */ /* 0x000fc800000010ff */
[----:B------:R-:W-:-:S07]  /*61f0*/  PRMT R91, R2, 0x7610, R91 ;  /* 0x00007610025b7816 */ /* 0x000fce000000005b */
.L_x_2681:
        /* <DEDUP_REMOVED lines=11> */
.L_x_2674:
        /* <DEDUP_REMOVED lines=12> */
.L_x_2682:
        /* <DEDUP_REMOVED lines=12> */
.L_x_2683:
        /* <DEDUP_REMOVED lines=12> */
.L_x_2684:
        /* <DEDUP_REMOVED lines=12> */
.L_x_2685:
        /* <DEDUP_REMOVED lines=12> */
.L_x_2686:
        /* <DEDUP_REMOVED lines=12> */
.L_x_2687:
        /* <DEDUP_REMOVED lines=12> */
.L_x_2688:
        /* <DEDUP_REMOVED lines=13> */
.L_x_2666:
        /* <DEDUP_REMOVED lines=13> */
.L_x_2588:
        /* <DEDUP_REMOVED lines=21> */
.L_x_2690:
        /* <DEDUP_REMOVED lines=10> */
.L_x_10707:


//--------------------- .text._ZN10layer_norm13ln_bwd_kernelINS_13Kernel_traitsIf13__nv_bfloat16S2_S2_fjLj6144ELj1ELj1ELj8ELj16ENS_18Kernel_traits_baseILj6144EfS2_S2_S2_fjLj256EEEEELb1ELb1ELb0ELb0EEEvNS_9BwdParamsE --------------------------
	.section	.text._ZN10layer_norm13ln_bwd_kernelINS_13Kernel_traitsIf13__nv_bfloat16S2_S2_fjLj6144ELj1ELj1ELj8ELj16ENS_18Kernel_traits_baseILj6144EfS2_S2_S2_fjLj256EEEEELb1ELb1ELb0ELb0EEEvNS_9BwdParamsE,"ax",@progbits
	.align	128
        .global         _ZN10layer_norm13ln_bwd_kernelINS_13Kernel_traitsIf13__nv_bfloat16S2_S2_fjLj6144ELj1ELj1ELj8ELj16ENS_18Kernel_traits_baseILj6144EfS2_S2_S2_fjLj256EEEEELb1ELb1ELb0ELb0EEEvNS_9BwdParamsE
        .type           _ZN10layer_norm13ln_bwd_kernelINS_13Kernel_traitsIf13__nv_bfloat16S2_S2_fjLj6144ELj1ELj1ELj8ELj16ENS_18Kernel_traits_baseILj6144EfS2_S2_S2_fjLj256EEEEELb1ELb1ELb0ELb0EEEvNS_9BwdParamsE,@function
        .size           _ZN10layer_norm13ln_bwd_kernelINS_13Kernel_traitsIf13__nv_bfloat16S2_S2_fjLj6144ELj1ELj1ELj8ELj16ENS_18Kernel_traits_baseILj6144EfS2_S2_S2_fjLj256EEEEELb1ELb1ELb0ELb0EEEvNS_9BwdParamsE,(.L_x_10708 - _ZN10layer_norm13ln_bwd_kernelINS_13Kernel_traitsIf13__nv_bfloat16S2_S2_fjLj6144ELj1ELj1ELj8ELj16ENS_18Kernel_traits_baseILj6144EfS2_S2_S2_fjLj256EEEEELb1ELb1ELb0ELb0EEEvNS_9BwdParamsE)
        .other          _ZN10layer_norm13ln_bwd_kernelINS_13Kernel_traitsIf13__nv_bfloat16S2_S2_fjLj6144ELj1ELj1ELj8ELj16ENS_18Kernel_traits_baseILj6144EfS2_S2_S2_fjLj256EEEEELb1ELb1ELb0ELb0EEEvNS_9BwdParamsE,@"STO_CUDA_ENTRY STV_DEFAULT"
_ZN10layer_norm13ln_bwd_kernelINS_13Kernel_traitsIf13__nv_bfloat16S2_S2_fjLj6144ELj1ELj1ELj8ELj16ENS_18Kernel_traits_baseILj6144EfS2_S2_S2_fjLj256EEEEELb1ELb1ELb0ELb0EEEvNS_9BwdParamsE:
.text._ZN10layer_norm13ln_bwd_kernelINS_13Kernel_traitsIf13__nv_bfloat16S2_S2_fjLj6144ELj1ELj1ELj8ELj16ENS_18Kernel_traits_baseILj6144EfS2_S2_S2_fjLj256EEEEELb1ELb1ELb0ELb0EEEvNS_9BwdParamsE:
        /* <DEDUP_REMOVED lines=126> */
.L_x_2721:
[----:B------:R-:W0:Y:S08]  /*07e0*/  LDC.64 R166, c[0x0][0x3c0] ;  /* 0x0000f000ffa67b82 */ /* 0x000e300000000a00 */
[----:B------:R-:W1:Y:S08]  /*07f0*/  LDC R2, c[0x0][0x388] ;  /* 0x0000e200ff027b82 */ /* 0x000e700000000800 */
[----:B------:R-:W2:Y:S01]  /*0800*/  LDC.64 R164, c[0x0][0x3c8] ;  /* 0x0000f200ffa47b82 */ /* 0x000ea20000000a00 */
[----:B0-----:R-:W-:-:S06]  /*0810*/  IMAD.WIDE R166, R5, 0x4, R166 ;  /* 0x0000000405a67825 */ /* 0x001fcc00078e02a6 */
[----:B------:R-:W3:Y:S01]  /*0820*/  LDG.E R166, desc[UR4][R166.64] ;  /* 0x00000004a6a67981 */ /* 0x000ee2000c1e1900 */
[----:B------:R-:W-:Y:S01]  /*0830*/  ISETP.GE.U32.AND P3, PT, R3, 0x100, PT ;  /* 0x000001000300780c */ /* 0x000fe20003f66070 */
[----:B-1----:R-:W-:Y:S01]  /*0840*/  IMAD R6, R5, R2, RZ ;  /* 0x0000000205067224 */ /* 0x002fe200078e02ff */
[C---:B------:R-:W-:Y:S01]  /*0850*/  ISETP.GE.U32.AND P5, PT, R3.reuse, 0x200, PT ;  /* 0x000002000300780c */ /* 0x040fe20003fa6070 */
[----:B------:R-:W0:Y:S01]  /*0860*/  S2R R172, SR_CgaCtaId ;  /* 0x0000000000ac7919 */ /* 0x000e220000008800 */
[----:B------:R-:W-:Y:S02]  /*0870*/  ISETP.GE.U32.AND P4, PT, R3, 0x300, PT ;  /* 0x000003000300780c */ /* 0x000fe40003f86070 */
[----:B------:R-:W-:Y:S01]  /*0880*/  SHF.R.S32.HI R169, RZ, 0x1f, R6 ;  /* 0x0000001fffa97819 */ /* 0x000fe20000011406 */
[----:B--2---:R-:W-:-:S03]  /*0890*/  IMAD.WIDE R164, R5, 0x4, R164 ;  /* 0x0000000405a47825 */ /* 0x004fc600078e02a4 */
        /* <DEDUP_REMOVED lines=8> */
[----:B---3--:R-:W-:Y:S01]  /*0920*/  FSEL R173, R166, RZ, !P0 ;  /* 0x000000ffa6ad7208 */ /* 0x008fe20004000000 */
[----:B0-----:R-:W-:Y:S06]  /*0930*/  @!P3 BRA `(.L_x_2693) ;  /* 0x00000004007cb947 */ /* 0x001fec0003800000 */
        /* <DEDUP_REMOVED lines=19> */
[----:B------:R-:W-:Y:S02]  /*0a70*/  PRMT R165, R168, 0x7632, R165 ;  /* 0x00007632a8a57816 */ /* 0x000fe400000000a5 */
[----:B------:R-:W-:Y:S01]  /*0a80*/  SHF.L.U32 R176, R176, 0x10, RZ ;  /* 0x00000010b0b07819 */ /* 0x000fe200000006ff */
[----:B-----5:R-:W-:Y:S01]  /*0a90*/  FMUL.FTZ R207, R206, R207 ;  /* 0x000000cfcecf7220 */ /* 0x020fe20000410000 */
[----:B------:R-:W-:-:S02]  /*0aa0*/  SHF.L.U32 R205, R168, 0x10, RZ ;  /* 0x00000010a8cd7819 */ /* 0x000fc400000006ff */
[----:B------:R-:W-:Y:S01]  /*0ab0*/  SHF.L.U32 R202, R165, 0x10, RZ ;  /* 0x00000010a5ca7819 */ /* 0x000fe200000006ff */
[C---:B------:R-:W-:Y:S01]  /*0ac0*/  FADD.FTZ R165, -R173.reuse, R176 ;  /* 0x000000b0ada57221 */ /* 0x040fe20000010100 */
[----:B------:R-:W-:Y:S01]  /*0ad0*/  FADD.FTZ R203, -R173, R178 ;  /* 0x000000b2adcb7221 */ /* 0x000fe20000010100 */
[----:B------:R-:W-:Y:S01]  /*0ae0*/  PRMT R179, R166, 0x7632, R179 ;  /* 0x00007632a6b37816 */ /* 0x000fe200000000b3 */
[----:B------:R-:W-:Y:S01]  /*0af0*/  FADD.FTZ R84, R84, R205 ;  /* 0x000000cd54547221 */ /* 0x000fe20000010000 */
[----:B------:R-:W-:Y:S01]  /*0b00*/  SHF.L.U32 R194, R166, 0x10, RZ ;  /* 0x00000010a6c27819 */ /* 0x000fe200000006ff */
[----:B------:R-:W-:Y:S01]  /*0b10*/  FFMA.FTZ R108, R207, R205, R108 ;  /* 0x000000cdcf6c7223 */ /* 0x000fe2000001006c */
[C---:B------:R-:W-:Y:S01]  /*0b20*/  PRMT R189, R167.reuse, 0x7632, R189 ;  /* 0x00007632a7bd7816 */ /* 0x040fe200000000bd */
[----:B------:R-:W-:Y:S01]  /*0b30*/  FMUL.FTZ R204, R206, R165 ;  /* 0x000000a5cecc7220 */ /* 0x000fe20000410000 */
[----:B------:R-:W-:Y:S01]  /*0b40*/  SHF.L.U32 R196, R167, 0x10, RZ ;  /* 0x00000010a7c47819 */ /* 0x000fe200000006ff */
[----:B------:R-:W-:Y:S01]  /*0b50*/  FMUL.FTZ R205, R124, R205 ;  /* 0x000000cd7ccd7220 */ /* 0x000fe20000410000 */
[----:B------:R-:W-:-:S02]  /*0b60*/  PRMT R166, R169, 0x7632, R166 ;  /* 0x00007632a9a67816 */ /* 0x000fc400000000a6 */
[----:B------:R-:W-:Y:S01]  /*0b70*/  PRMT R167, R170, 0x7632, R167 ;  /* 0x00007632aaa77816 */ /* 0x000fe200000000a7 */
[----:B------:R-:W-:Y:S01]  /*0b80*/  FMUL.FTZ R203, R206, R203 ;  /* 0x000000cbcecb7220 */ /* 0x000fe20000410000 */
[----:B------:R-:W-:Y:S01]  /*0b90*/  SHF.L.U32 R169, R169, 0x10, RZ ;  /* 0x00000010a9a97819 */ /* 0x000fe200000006ff */
[----:B------:R-:W-:Y:S01]  /*0ba0*/  FADD.FTZ R85, R85, R202 ;  /* 0x000000ca55557221 */ /* 0x000fe20000010000 */
[----:B------:R-:W-:Y:S01]  /*0bb0*/  SHF.L.U32 R164, R177, 0x10, RZ ;  /* 0x00000010b1a47819 */ /* 0x000fe200000006ff */
[-C--:B------:R-:W-:Y:S01]  /*0bc0*/  FFMA.FTZ R109, R204, R202.reuse, R109 ;  /* 0x000000cacc6d7223 */ /* 0x080fe2000001006d */
[----:B0-----:R-:W-:Y:S01]  /*0bd0*/  SHF.L.U32 R174, R167, 0x10, RZ ;  /* 0x00000010a7ae7819 */ /* 0x001fe200000006ff */
[----:B------:R-:W-:Y:S01]  /*0be0*/  FMUL.FTZ R202, R125, R202 ;  /* 0x000000ca7dca7220 */ /* 0x000fe20000410000 */
[----:B------:R-:W-:Y:S01]  /*0bf0*/  FADD.FTZ R165, RZ, R205 ;  /* 0x000000cdffa57221 */ /* 0x000fe20000010000 */
[----:B------:R-:W-:Y:S01]  /*0c00*/  FFMA.FTZ R167, R207, R205, RZ ;  /* 0x000000cdcfa77223 */ /* 0x000fe200000100ff */
[----:B------:R-:W-:Y:S01]  /*0c10*/  FADD.FTZ R86, R86, R169 ;  /* 0x000000a956567221 */ /* 0x000fe20000010000 */
[-C--:B------:R-:W-:Y:S01]  /*0c20*/  FFMA.FTZ R110, R203, R169.reuse, R110 ;  /* 0x000000a9cb6e7223 */ /* 0x080fe2000001006e */
[----:B------:R-:W-:Y:S01]  /*0c30*/  FMUL.FTZ R201, R126, R169 ;  /* 0x000000a97ec97220 */ /* 0x000fe20000410000 */
[C---:B------:R-:W-:Y:S01]  /*0c40*/  FADD.FTZ R197, -R173.reuse, R194 ;  /* 0x000000c2adc57221 */ /* 0x040fe20000010100 */
        /* <DEDUP_REMOVED lines=46> */
.L_x_2693:
[----:B----4-:R-:W-:Y:S05]  /*0f30*/  BSYNC.RECONVERGENT B0 ;  /* 0x0000000000007941 */ /* 0x010fea0003800200 */
.L_x_2692:
        /* <DEDUP_REMOVED lines=17> */
[C---:B---3--:R-:W-:Y:S02]  /*1050*/  PRMT R7, R8.reuse, 0x7632, R7 ;  /* 0x0000763208077816 */ /* 0x048fe40000000007 */
[----:B------:R-:W-:Y:S02]  /*1060*/  SHF.L.U32 R8, R8, 0x10, RZ ;  /* 0x0000001008087819 */ /* 0x000fe400000006ff */
[C---:B------:R-:W-:Y:S02]  /*1070*/  PRMT R18, R9.reuse, 0x7632, R18 ;  /* 0x0000763209127816 */ /* 0x040fe40000000012 */
[----:B------:R-:W-:Y:S01]  /*1080*/  SHF.L.U32 R20, R9, 0x10, RZ ;  /* 0x0000001009147819 */ /* 0x000fe200000006ff */
[----:B------:R-:W-:Y:S01]  /*1090*/  FADD.FTZ R9, -R173, R8 ;  /* 0x00000008ad097221 */ /* 0x000fe20000010100 */
[----:B------:R-:W-:-:S02]  /*10a0*/  SHF.L.U32 R22, R10, 0x10, RZ ;  /* 0x000000100a167819 */ /* 0x000fc400000006ff */
[C---:B------:R-:W-:Y:S02]  /*10b0*/  PRMT R164, R11.reuse, 0x7632, R164 ;  /* 0x000076320ba47816 */ /* 0x040fe400000000a4 */
[----:B------:R-:W-:Y:S02]  /*10c0*/  SHF.L.U32 R166, R11, 0x10, RZ ;  /* 0x000000100ba67819 */ /* 0x000fe400000006ff */
[C---:B----4-:R-:W-:Y:S02]  /*10d0*/  PRMT R21, R14.reuse, 0x7632, R21 ;  /* 0x000076320e157816 */ /* 0x050fe40000000015 */
[----:B------:R-:W-:Y:S02]  /*10e0*/  SHF.L.U32 R165, R14, 0x10, RZ ;  /* 0x000000100ea57819 */ /* 0x000fe400000006ff */
[----:B------:R-:W-:Y:S02]  /*10f0*/  PRMT R19, R10, 0x7632, R19 ;  /* 0x000076320a137816 */ /* 0x000fe40000000013 */
[----:B------:R-:W-:-:S02]  /*1100*/  SHF.L.U32 R11, R12, 0x10, RZ ;  /* 0x000000100c0b7819 */ /* 0x000fc400000006ff */
[----:B------:R-:W-:Y:S01]  /*1110*/  SHF.L.U32 R14, R7, 0x10, RZ ;  /* 0x00000010070e7819 */ /* 0x000fe200000006ff */
[----:B-----5:R-:W-:Y:S01]  /*1120*/  FMUL.FTZ R7, R206, R9 ;  /* 0x00000009ce077220 */ /* 0x020fe20000410000 */
[----:B------:R-:W-:Y:S02]  /*1130*/  PRMT R10, R12, 0x7632, R10 ;  /* 0x000076320c0a7816 */ /* 0x000fe4000000000a */
[C---:B------:R-:W-:Y:S02]  /*1140*/  PRMT R167, R15.reuse, 0x7632, R167 ;  /* 0x000076320fa77816 */ /* 0x040fe400000000a7 */
[----:B------:R-:W-:Y:S01]  /*1150*/  SHF.L.U32 R171, R15, 0x10, RZ ;  /* 0x000000100fab7819 */ /* 0x000fe200000006ff */
[----:B------:R-:W-:Y:S01]  /*1160*/  FADD.FTZ R15, -R173, R22 ;  /* 0x00000016ad0f7221 */ /* 0x000fe20000010100 */
[C---:B------:R-:W-:Y:S02]  /*1170*/  PRMT R12, R13.reuse, 0x7632, R12 ;  /* 0x000076320d0c7816 */ /* 0x040fe4000000000c */
[----:B0-----:R-:W-:Y:S01]  /*1180*/  SHF.L.U32 R17, R13, 0x10, RZ ;  /* 0x000000100d117819 */ /* 0x001fe200000006ff */
[----:B------:R-:W-:Y:S01]  /*1190*/  FADD.FTZ R13, -R173, R20 ;  /* 0x00000014ad0d7221 */ /* 0x000fe20000010100 */
[----:B------:R-:W-:Y:S01]  /*11a0*/  SHF.L.U32 R20, R19, 0x10, RZ ;  /* 0x0000001013147819 */ /* 0x000fe200000006ff */
[----:B------:R-:W-:Y:S01]  /*11b0*/  FADD.FTZ R19, -R173, R166 ;  /* 0x000000a6ad137221 */ /* 0x000fe20000010100 */
[----:B------:R-:W-:Y:S01]  /*11c0*/  SHF.L.U32 R16, R18, 0x10, RZ ;  /* 0x0000001012107819 */ /* 0x000fe200000006ff */
[----:B------:R-:W-:Y:S01]  /*11d0*/  FADD.FTZ R76, R76, R11 ;  /* 0x0000000b4c4c7221 */ /* 0x000fe20000010000 */
[-C--:B------:R-:W-:Y:S01]  /*11e0*/  FFMA.FTZ R100, R7, R11.reuse, R100 ;  /* 0x0000000b07647223 */ /* 0x080fe20000010064 */
[----:B------:R-:W-:Y:S01]  /*11f0*/  FMUL.FTZ R8, R156, R11 ;  /* 0x0000000b9c087220 */ /* 0x000fe20000410000 */
[----:B------:R-:W-:Y:S01]  /*1200*/  FMUL.FTZ R11, R206, R15 ;  /* 0x0000000fce0b7220 */ /* 0x000fe20000410000 */
[C---:B------:R-:W-:Y:S01]  /*1210*/  FADD.FTZ R15, -R173.reuse, R14 ;  /* 0x0000000ead0f7221 */ /* 0x040fe20000010100 */
[----:B------:R-:W-:Y:S01]  /*1220*/  SHF.L.U32 R18, R10, 0x10, RZ ;  /* 0x000000100a127819 */ /* 0x000fe200000006ff */
[C---:B------:R-:W-:Y:S01]  /*1230*/  FMUL.FTZ R9, R206.reuse, R13 ;  /* 0x0000000dce097220 */ /* 0x040fe20000410000 */
[----:B------:R-:W-:Y:S01]  /*1240*/  FMUL.FTZ R13, R206, R19 ;  /* 0x00000013ce0d7220 */ /* 0x000fe20000410000 */
[----:B------:R-:W-:Y:S01]  /*1250*/  SHF.L.U32 R166, R164, 0x10, RZ ;  /* 0x00000010a4a67819 */ /* 0x000fe200000006ff */
[----:B------:R-:W-:Y:S01]  /*1260*/  FADD.FTZ R19, -R173, R16 ;  /* 0x00000010ad137221 */ /* 0x000fe20000010100 */
[----:B------:R-:W-:Y:S01]  /*1270*/  SHF.L.U32 R164, R21, 0x10, RZ ;  /* 0x0000001015a47819 */ /* 0x000fe200000006ff */
[----:B------:R-:W-:Y:S01]  /*1280*/  FMUL.FTZ R16, R206, R15 ;  /* 0x0000000fce107220 */ /* 0x000fe20000410000 */
[----:B------:R-:W-:Y:S01]  /*1290*/  FADD.FTZ R21, -R173, R20 ;  /* 0x00000014ad157221 */ /* 0x000fe20000010100 */
[----:B------:R-:W-:Y:S01]  /*12a0*/  FADD.FTZ R78, R78, R17 ;  /* 0x000000114e4e7221 */ /* 0x000fe20000010000 */
[-C--:B------:R-:W-:Y:S01]  /*12b0*/  FFMA.FTZ R102, R9, R17.reuse, R102 ;  /* 0x0000001109667223 */ /* 0x080fe20000010066 */
        /* <DEDUP_REMOVED lines=39> */
[----:B------:R-:W-:Y:S01]  /*1530*/  FADD.FTZ R169, R166, R21 ;  /* 0x00000015a6a97221 */ /* 0x000fe20000010000 */
[----:B------:R-:W-:-:S07]  /*1540*/  FFMA.FTZ R168, R22, R21, R164 ;  /* 0x0000001516a87223 */ /* 0x000fce00000100a4 */
.L_x_2695:
[----:B------:R-:W-:Y:S05]  /*1550*/  BSYNC.RECONVERGENT B0 ;  /* 0x0000000000007941 */ /* 0x000fea0003800200 */
.L_x_2694:
        /* <DEDUP_REMOVED lines=19> */
[C---:B------:R-:W-:Y:S02]  /*1690*/  PRMT R170, R165.reuse, 0x7632, R170 ;  /* 0x00007632a5aa7816 */ /* 0x040fe400000000aa */
[----:B------:R-:W-:Y:S01]  /*16a0*/  SHF.L.U32 R176, R165, 0x10, RZ ;  /* 0x00000010a5b07819 */ /* 0x000fe200000006ff */
[----:B------:R-:W-:Y:S01]  /*16b0*/  FADD.FTZ R165, -R173, R164 ;  /* 0x000000a4ada57221 */ /* 0x000fe20000010100 */
[----:B------:R-:W-:-:S02]  /*16c0*/  SHF.L.U32 R166, R166, 0x10, RZ ;  /* 0x00000010a6a67819 */ /* 0x000fc400000006ff */
[----:B------:R-:W-:Y:S02]  /*16d0*/  SHF.L.U32 R164, R23, 0x10, RZ ;  /* 0x0000001017a47819 */ /* 0x000fe400000006ff */
[----:B------:R-:W-:Y:S01]  /*16e0*/  PRMT R177, R167, 0x7632, R177 ;  /* 0x00007632a7b17816 */ /* 0x000fe200000000b1 */
[----:B------:R-:W-:Y:S01]  /*16f0*/  FADD.FTZ R187, -R173, R166 ;  /* 0x000000a6adbb7221 */ /* 0x000fe20000010100 */
[----:B------:R-:W-:Y:S01]  /*1700*/  SHF.L.U32 R166, R171, 0x10, RZ ;  /* 0x00000010aba67819 */ /* 0x000fe200000006ff */
[----:B------:R-:W-:Y:S01]  /*1710*/  FADD.FTZ R171, -R173, R164 ;  /* 0x000000a4adab7221 */ /* 0x000fe20000010100 */
[----:B------:R-:W-:Y:S01]  /*1720*/  SHF.L.U32 R178, R167, 0x10, RZ ;  /* 0x00000010a7b27819 */ /* 0x000fe200000006ff */
[----:B------:R-:W-:Y:S01]  /*1730*/  FADD.FTZ R185, -R173, R176 ;  /* 0x000000b0adb97221 */ /* 0x000fe20000010100 */
[C---:B----4-:R-:W-:Y:S02]  /*1740*/  PRMT R164, R24.reuse, 0x7632, R164 ;  /* 0x0000763218a47816 */ /* 0x050fe400000000a4 */
[----:B------:R-:W-:-:S02]  /*1750*/  SHF.L.U32 R167, R24, 0x10, RZ ;  /* 0x0000001018a77819 */ /* 0x000fc400000006ff */
[----:B------:R-:W-:Y:S02]  /*1760*/  SHF.L.U32 R170, R170, 0x10, RZ ;  /* 0x00000010aaaa7819 */ /* 0x000fe400000006ff */
[----:B0-----:R-:W-:Y:S02]  /*1770*/  SHF.L.U32 R174, R177, 0x10, RZ ;  /* 0x00000010b1ae7819 */ /* 0x001fe400000006ff */
[C---:B------:R-:W-:Y:S01]  /*1780*/  PRMT R24, R25.reuse, 0x7632, R24 ;  /* 0x0000763219187816 */ /* 0x040fe20000000018 */
[----:B------:R-:W-:Y:S01]  /*1790*/  FMUL.FTZ R186, R140, R167 ;  /* 0x000000a78cba7220 */ /* 0x000fe20000410000 */
[----:B------:R-:W-:Y:S01]  /*17a0*/  SHF.L.U32 R25, R25, 0x10, RZ ;  /* 0x0000001019197819 */ /* 0x000fe200000006ff */
[----:B-----5:R-:W-:Y:S01]  /*17b0*/  FMUL.FTZ R185, R206, R185 ;  /* 0x000000b9ceb97220 */ /* 0x020fe20000410000 */
[----:B------:R-:W-:Y:S01]  /*17c0*/  SHF.L.U32 R164, R164, 0x10, RZ ;  /* 0x00000010a4a47819 */ /* 0x000fe200000006ff */
[C---:B------:R-:W-:Y:S01]  /*17d0*/  FADD.FTZ R181, -R173.reuse, R178 ;  /* 0x000000b2adb57221 */ /* 0x040fe20000010100 */
[C---:B------:R-:W-:Y:S01]  /*17e0*/  FADD.FTZ R175, -R173.reuse, R170 ;  /* 0x000000aaadaf7221 */ /* 0x040fe20000010100 */
[C---:B------:R-:W-:Y:S01]  /*17f0*/  FADD.FTZ R177, -R173.reuse, R166 ;  /* 0x000000a6adb17221 */ /* 0x040fe20000010100 */
[----:B------:R-:W-:Y:S01]  /*1800*/  FADD.FTZ R215, -R173, R174 ;  /* 0x000000aeadd77221 */ /* 0x000fe20000010100 */
[----:B------:R-:W-:Y:S01]  /*1810*/  FMUL.FTZ R23, R206, R165 ;  /* 0x000000a5ce177220 */ /* 0x000fe20000410000 */
[----:B------:R-:W-:-:S02]  /*1820*/  PRMT R166, R26, 0x7632, R166 ;  /* 0x000076321aa67816 */ /* 0x000fc400000000a6 */
        /* <DEDUP_REMOVED lines=8> */
[----:B------:R-:W-:Y:S01]  /*18b0*/  FMUL.FTZ R27, R141, R164 ;  /* 0x000000a48d1b7220 */ /* 0x000fe20000410000 */
[C---:B------:R-:W-:Y:S01]  /*18c0*/  FMUL.FTZ R192, R206.reuse, R171 ;  /* 0x000000abcec07220 */ /* 0x040fe20000410000 */
[----:B------:R-:W-:Y:S01]  /*18d0*/  FFMA.FTZ R25, R23, R186, R168 ;  /* 0x000000ba17197223 */ /* 0x000fe200000100a8 */
[----:B------:R-:W-:Y:S01]  /*18e0*/  FMUL.FTZ R182, R206, R175 ;  /* 0x000000afceb67220 */ /* 0x000fe20000410000 */
[----:B------:R-:W-:-:S02]  /*18f0*/  FADD.FTZ R165, R24, R27 ;  /* 0x0000001b18a57221 */ /* 0x000fc40000010000 */
[----:B------:R-:W-:Y:S01]  /*1900*/  FFMA.FTZ R24, R192, R27, R25 ;  /* 0x0000001bc0187223 */ /* 0x000fe20000010019 */
[----:B------:R-:W-:Y:S01]  /*1910*/  FADD.FTZ R71, R71, R26 ;  /* 0x0000001a47477221 */ /* 0x000fe20000010000 */
[-C--:B------:R-:W-:Y:S01]  /*1920*/  FFMA.FTZ R95, R182, R26.reuse, R95 ;  /* 0x0000001ab65f7223 */ /* 0x080fe2000001005f */
        /* <DEDUP_REMOVED lines=35> */
.L_x_2697:
[----:B------:R-:W-:Y:S05]  /*1b60*/  BSYNC.RECONVERGENT B0 ;  /* 0x0000000000007941 */ /* 0x000fea0003800200 */
.L_x_2696:
        /* <DEDUP_REMOVED lines=80> */
[----:B------:R-:W-:Y:S01]  /*2070*/  LOP3.LUT P6, RZ, R212, 0xff0000, RZ, 0xc0, !PT ;  /* 0x00ff0000d4ff7812 */ /* 0x000fe200078cc0ff */
[-C--:B------:R-:W-:Y:S01]  /*2080*/  FFMA.FTZ R174, R200, R169.reuse, R170 ;  /* 0x000000a9c8ae7223 */ /* 0x080fe200000100aa */
[----:B------:R-:W-:Y:S01]  /*2090*/  MOV R173, RZ ;  /* 0x000000ff00ad7202 */ /* 0x000fe20000000f00 */
[----:B------:R-:W-:Y:S01]  /*20a0*/  FADD.FTZ R171, R201, -R172 ;  /* 0x800000acc9ab7221 */ /* 0x000fe20000010000 */
[-CC-:B------:R-:W-:Y:S01]  /*20b0*/  FFMA.FTZ R176, R197, R169.reuse, R170.reuse ;  /* 0x000000a9c5b07223 */ /* 0x180fe200000100aa */
[----:B------:R-:W-:Y:S01]  /*20c0*/  FFMA.FTZ R179, R189, R169, R170 ;  /* 0x000000a9bdb37223 */ /* 0x000fe200000100aa */
[----:B------:R-:W-:Y:S01]  /*20d0*/  CS2R R214, SRZ ;  /* 0x0000000000d67805 */ /* 0x000fe2000001ff00 */
[----:B-----5:R-:W-:Y:S02]  /*20e0*/  FMUL.FTZ R171, R206, R171 ;  /* 0x000000abceab7220 */ /* 0x020fe40000410000 */
[----:B------:R-:W-:-:S02]  /*20f0*/  FADD.FTZ R179, R194, -R179 ;  /* 0x800000b3c2b37221 */ /* 0x000fc40000010000 */
[-C--:B------:R-:W-:Y:S02]  /*2100*/  FMUL.FTZ R171, R171, R168.reuse ;  /* 0x000000a8abab7220 */ /* 0x080fe40000410000 */
[----:B------:R-:W-:Y:S02]  /*2110*/  FMUL.FTZ R179, R206, R179 ;  /* 0x000000b3ceb37220 */ /* 0x000fe40000410000 */
[----:B------:R-:W-:Y:S01]  /*2120*/  FMUL.FTZ R175, R171, UR11 ;  /* 0x0000000babaf7c20 */ /* 0x000fe20008410000 */
[----:B------:R-:W-:Y:S01]  /*2130*/  @P6 SHF.L.U32 R171, R165, 0x10, RZ ;  /* 0x00000010a5ab6819 */ /* 0x000fe200000006ff */
[----:B------:R-:W-:Y:S02]  /*2140*/  FMUL.FTZ R179, R179, R168 ;  /* 0x000000a8b3b37220 */ /* 0x000fe40000410000 */
[----:B------:R-:W-:Y:S02]  /*2150*/  FMUL.FTZ R172, R118, R175 ;  /* 0x000000af76ac7220 */ /* 0x000fe40000410000 */
[----:B------:R-:W-:Y:S01]  /*2160*/  @P6 FMUL.FTZ R173, R175, R171 ;  /* 0x000000abafad6220 */ /* 0x000fe20000410000 */
[----:B------:R-:W-:Y:S01]  /*2170*/  FADD.FTZ R175, R199, -R174 ;  /* 0x800000aec7af7221 */ /* 0x000fe20000010000 */
[----:B------:R-:W-:Y:S01]  /*2180*/  FMUL.FTZ R179, R179, UR11 ;  /* 0x0000000bb3b37c20 */ /* 0x000fe20008410000 */
[----:B------:R-:W-:Y:S01]  /*2190*/  FSEL R171, R172, RZ, P6 ;  /* 0x000000ffacab7208 */ /* 0x000fe20003000000 */
[----:B------:R-:W-:Y:S01]  /*21a0*/  FADD.FTZ R62, R62, R173 ;  /* 0x000000ad3e3e7221 */ /* 0x000fe20000010000 */
[----:B------:R-:W-:Y:S01]  /*21b0*/  LOP3.LUT P6, RZ, R212, 0xff000000, RZ, 0xc0, !PT ;  /* 0xff000000d4ff7812 */ /* 0x000fe200078cc0ff */
[----:B------:R-:W-:-:S04]  /*21c0*/  FMUL.FTZ R175, R206, R175 ;  /* 0x000000afceaf7220 */ /* 0x000fc80000410000 */
[----:B------:R-:W-:-:S04]  /*21d0*/  FMUL.FTZ R175, R175, R168 ;  /* 0x000000a8afaf7220 */ /* 0x000fc80000410000 */
[----:B------:R-:W-:Y:S01]  /*21e0*/  FMUL.FTZ R178, R175, UR11 ;  /* 0x0000000bafb27c20 */ /* 0x000fe20008410000 */
[----:B------:R-:W-:-:S03]  /*21f0*/  CS2R R174, SRZ ;  /* 0x0000000000ae7805 */ /* 0x000fc6000001ff00 */
[----:B------:R-:W-:Y:S01]  /*2200*/  @P6 PRMT R165, R165, 0x7632, R165 ;  /* 0x00007632a5a56816 */ /* 0x000fe200000000a5 */
[----:B------:R-:W-:-:S03]  /*2210*/  FMUL.FTZ R172, R119, R178 ;  /* 0x000000b277ac7220 */ /* 0x000fc60000410000 */
[----:B------:R-:W-:Y:S02]  /*2220*/  @P6 SHF.L.U32 R165, R165, 0x10, RZ ;  /* 0x00000010a5a56819 */ /* 0x000fe400000006ff */
[----:B------:R-:W-:-:S03]  /*2230*/  FSEL R172, R172, RZ, P6 ;  /* 0x000000ffacac7208 */ /* 0x000fc60003000000 */
[----:B------:R-:W-:Y:S01]  /*2240*/  @P6 FMUL.FTZ R174, R178, R165 ;  /* 0x000000a5b2ae6220 */ /* 0x000fe20000410000 */
[----:B------:R-:W-:Y:S01]  /*2250*/  FADD.FTZ R165, R195, -R176 ;  /* 0x800000b0c3a57221 */ /* 0x000fe20000010000 */
[----:B------:R-:W-:Y:S01]  /*2260*/  LOP3.LUT P6, RZ, R213, 0xff, RZ, 0xc0, !PT ;  /* 0x000000ffd5ff7812 */ /* 0x000fe200078cc0ff */
[----:B------:R-:W-:Y:S01]  /*2270*/  FFMA.FTZ R178, R198, R169, R170 ;  /* 0x000000a9c6b27223 */ /* 0x000fe200000100aa */
[----:B------:R-:W-:Y:S01]  /*2280*/  FADD.FTZ R63, R63, R174 ;  /* 0x000000ae3f3f7221 */ /* 0x000fe20000010000 */
[----:B------:R-:W-:-:S04]  /*2290*/  FMUL.FTZ R165, R206, R165 ;  /* 0x000000a5cea57220 */ /* 0x000fc80000410000 */
[----:B------:R-:W-:-:S04]  /*22a0*/  FMUL.FTZ R165, R165, R168 ;  /* 0x000000a8a5a57220 */ /* 0x000fc80000410000 */
[----:B------:R-:W-:Y:S02]  /*22b0*/  FMUL.FTZ R177, R165, UR11 ;  /* 0x0000000ba5b17c20 */ /* 0x000fe40008410000 */
[----:B------:R-:W-:Y:S02]  /*22c0*/  @P6 SHF.L.U32 R165, R166, 0x10, RZ ;  /* 0x00000010a6a56819 */ /* 0x000fe400000006ff */
[----:B------:R-:W-:-:S03]  /*22d0*/  FMUL.FTZ R176, R112, R177 ;  /* 0x000000b170b07220 */ /* 0x000fc60000410000 */
[----:B------:R-:W-:Y:S01]  /*22e0*/  @P6 FMUL.FTZ R175, R177, R165 ;  /* 0x000000a5b1af6220 */ /* 0x000fe20000410000 */
[----:B------:R-:W-:Y:S01]  /*22f0*/  FADD.FTZ R177, R193, -R178 ;  /* 0x800000b2c1b17221 */ /* 0x000fe20000010000 */
[----:B------:R-:W-:Y:S01]  /*2300*/  FSEL R165, R176, RZ, P6 ;  /* 0x000000ffb0a57208 */ /* 0x000fe20003000000 */
[----:B------:R-:W-:Y:S01]  /*2310*/  HFMA2 R176, -RZ, RZ, 0, 0 ;  /* 0x00000000ffb07431 */ /* 0x000fe200000001ff */
[----:B------:R-:W-:Y:S01]  /*2320*/  LOP3.LUT P6, RZ, R213, 0xff00, RZ, 0xc0, !PT ;  /* 0x0000ff00d5ff7812 */ /* 0x000fe200078cc0ff */
[----:B------:R-:W-:-:S04]  /*2330*/  FMUL.FTZ R177, R206, R177 ;  /* 0x000000b1ceb17220 */ /* 0x000fc80000410000 */
[----:B------:R-:W-:-:S04]  /*2340*/  FMUL.FTZ R177, R177, R168 ;  /* 0x000000a8b1b17220 */ /* 0x000fc80000410000 */
[----:B------:R-:W-:-:S04]  /*2350*/  FMUL.FTZ R178, R177, UR11 ;  /* 0x0000000bb1b27c20 */ /* 0x000fc80008410000 */
[----:B------:R-:W-:Y:S01]  /*2360*/  @P6 PRMT R166, R166, 0x7632, R166 ;  /* 0x00007632a6a66816 */ /* 0x000fe200000000a6 */
[----:B------:R-:W-:-:S03]  /*2370*/  FMUL.FTZ R177, R113, R178 ;  /* 0x000000b271b17220 */ /* 0x000fc60000410000 */
[----:B------:R-:W-:-:S05]  /*2380*/  @P6 SHF.L.U32 R166, R166, 0x10, RZ ;  /* 0x00000010a6a66819 */ /* 0x000fca00000006ff */
[----:B------:R-:W-:Y:S01]  /*2390*/  @P6 FMUL.FTZ R176, R178, R166 ;  /* 0x000000a6b2b06220 */ /* 0x000fe20000410000 */
[----:B------:R-:W-:Y:S01]  /*23a0*/  FSEL R166, R177, RZ, P6 ;  /* 0x000000ffb1a67208 */ /* 0x000fe20003000000 */
[----:B------:R-:W-:Y:S01]  /*23b0*/  FMUL.FTZ R178, R114, R179 ;  /* 0x000000b372b27220 */ /* 0x000fe20000410000 */
[----:B------:R-:W-:Y:S01]  /*23c0*/  LOP3.LUT P6, RZ, R213, 0xff0000, RZ, 0xc0, !PT ;  /* 0x00ff0000d5ff7812 */ /* 0x000fe200078cc0ff */
[----:B------:R-:W-:Y:S01]  /*23d0*/  FADD.FTZ R176, R57, R176 ;  /* 0x000000b039b07221 */ /* 0x000fe20000010000 */
[----:B------:R-:W-:Y:S02]  /*23e0*/  F2FP.BF16.F32.PACK_AB R166, R166, R165 ;  /* 0x000000a5a6a6723e */ /* 0x000fe400000010ff */
[----:B------:R-:W-:Y:S01]  /*23f0*/  FSEL R218, R178, RZ, P6 ;  /* 0x000000ffb2da7208 */ /* 0x000fe20003000000 */
[----:B------:R-:W-:Y:S01]  /*2400*/  FFMA.FTZ R178, R196, R169, R170 ;  /* 0x000000a9c4b27223 */ /* 0x000fe200000100aa */
[----:B------:R-:W-:-:S07]  /*2410*/  F2FP.BF16.F32.PACK_AB R165, R172, R171 ;  /* 0x000000abaca5723e */ /* 0x000fce00000010ff */
[----:B------:R-:W-:-:S05]  /*2420*/  @P6 SHF.L.U32 R177, R167, 0x10, RZ ;  /* 0x00000010a7b16819 */ /* 0x000fca00000006ff */
[----:B------:R-:W-:Y:S01]  /*2430*/  @P6 FMUL.FTZ R215, R179, R177 ;  /* 0x000000b1b3d76220 */ /* 0x000fe20000410000 */
[----:B------:R-:W-:Y:S01]  /*2440*/  ISETP.GE.U32.AND P6, PT, R212, RZ, PT ;  /* 0x000000ffd400720c */ /* 0x000fe20003fc6070 */
[----:B------:R-:W-:Y:S01]  /*2450*/  FADD.FTZ R177, R191, -R178 ;  /* 0x800000b2bfb17221 */ /* 0x000fe20000010000 */
[----:B------:R-:W-:Y:S01]  /*2460*/  FFMA.FTZ R178, R207, R169, R170 ;  /* 0x000000a9cfb27223 */ /* 0x000fe200000100aa */
[----:B------:R-:W-:Y:S01]  /*2470*/  FADD.FTZ R215, R58, R215 ;  /* 0x000000d73ad77221 */ /* 0x000fe20000010000 */
[----:B------:R-:W-:Y:S01]  /*2480*/  ISETP.GE.U32.AND.EX P6, PT, R213, 0x1000000, PT, P6 ;  /* 0x01000000d500780c */ /* 0x000fe20003fc6160 */
[----:B------:R-:W-:-:S04]  /*2490*/  FMUL.FTZ R177, R206, R177 ;  /* 0x000000b1ceb17220 */ /* 0x000fc80000410000 */
[----:B------:R-:W-:-:S04]  /*24a0*/  FMUL.FTZ R177, R177, R168 ;  /* 0x000000a8b1b17220 */ /* 0x000fc80000410000 */
[----:B------:R-:W-:-:S04]  /*24b0*/  FMUL.FTZ R216, R177, UR11 ;  /* 0x0000000bb1d87c20 */ /* 0x000fc80008410000 */
[----:B------:R-:W-:Y:S01]  /*24c0*/  @P6 PRMT R167, R167, 0x7632, R167 ;  /* 0x00007632a7a76816 */ /* 0x000fe200000000a7 */
[----:B------:R-:W-:-:S03]  /*24d0*/  FMUL.FTZ R177, R115, R216 ;  /* 0x000000d873b17220 */ /* 0x000fc60000410000 */
[----:B------:R-:W-:Y:S02]  /*24e0*/  @P6 SHF.L.U32 R167, R167, 0x10, RZ ;  /* 0x00000010a7a76819 */ /* 0x000fe400000006ff */
[----:B------:R-:W-:-:S03]  /*24f0*/  FSEL R179, R177, RZ, P6 ;  /* 0x000000ffb1b37208 */ /* 0x000fc60003000000 */
[----:B------:R-:W-:Y:S01]  /*2500*/  @P6 FMUL.FTZ R214, R216, R167 ;  /* 0x000000a7d8d66220 */ /* 0x000fe20000410000 */
[----:B------:R-:W-:Y:S01]  /*2510*/  FADD.FTZ R167, R205, -R178 ;  /* 0x800000b2cda77221 */ /* 0x000fe20000010000 */
[----:B------:R-:W-:Y:S02]  /*2520*/  LOP3.LUT P6, RZ, R212, 0xff, RZ, 0xc0, !PT ;  /* 0x000000ffd4ff7812 */ /* 0x000fe400078cc0ff */
[----:B------:R-:W-:Y:S01]  /*2530*/  FADD.FTZ R214, R59, R214 ;  /* 0x000000d63bd67221 */ /* 0x000fe20000010000 */
[----:B------:R-:W-:-:S04]  /*2540*/  FMUL.FTZ R167, R206, R167 ;  /* 0x000000a7cea77220 */ /* 0x000fc80000410000 */
[----:B------:R-:W-:-:S04]  /*2550*/  FMUL.FTZ R167, R167, R168 ;  /* 0x000000a8a7a77220 */ /* 0x000fc80000410000 */
[----:B------:R-:W-:Y:S01]  /*2560*/  FMUL.FTZ R216, R167, UR11 ;  /* 0x0000000ba7d87c20 */ /* 0x000fe20008410000 */
[----:B------:R-:W-:Y:S02]  /*2570*/  MOV R167, RZ ;  /* 0x000000ff00a77202 */ /* 0x000fe40000000f00 */
[----:B------:R-:W-:Y:S01]  /*2580*/  @P6 SHF.L.U32 R177, R164, 0x10, RZ ;  /* 0x00000010a4b16819 */ /* 0x000fe200000006ff */
[----:B------:R-:W-:-:S04]  /*2590*/  FMUL.FTZ R178, R116, R216 ;  /* 0x000000d874b27220 */ /* 0x000fc80000410000 */
[----:B------:R-:W-:Y:S01]  /*25a0*/  @P6 FMUL.FTZ R167, R216, R177 ;  /* 0x000000b1d8a76220 */ /* 0x000fe20000410000 */
[----:B------:R-:W-:Y:S01]  /*25b0*/  FFMA.FTZ R177, R204, R169, R170 ;  /* 0x000000a9ccb17223 */ /* 0x000fe200000100aa */
[----:B------:R-:W-:Y:S02]  /*25c0*/  FSEL R216, R178, RZ, P6 ;  /* 0x000000ffb2d87208 */ /* 0x000fe40003000000 */
[----:B------:R-:W-:Y:S01]  /*25d0*/  LOP3.LUT P6, RZ, R212, 0xff00, RZ, 0xc0, !PT ;  /* 0x0000ff00d4ff7812 */ /* 0x000fe200078cc0ff */
[----:B------:R-:W-:Y:S01]  /*25e0*/  FADD.FTZ R177, R202, -R177 ;  /* 0x800000b1cab17221 */ /* 0x000fe20000010000 */
[----:B------:R-:W-:Y:S01]  /*25f0*/  FADD.FTZ R60, R60, R167 ;  /* 0x000000a73c3c7221 */ /* 0x000fe20000010000 */
[----:B------:R-:W-:Y:S02]  /*2600*/  F2FP.BF16.F32.PACK_AB R167, R179, R218 ;  /* 0x000000dab3a7723e */ /* 0x000fe400000010ff */
[----:B------:R-:W-:-:S04]  /*2610*/  FMUL.FTZ R177, R206, R177 ;  /* 0x000000b1ceb17220 */ /* 0x000fc80000410000 */
[----:B------:R-:W-:-:S04]  /*2620*/  FMUL.FTZ R177, R177, R168 ;  /* 0x000000a8b1b17220 */ /* 0x000fc80000410000 */
[----:B------:R-:W-:Y:S01]  /*2630*/  @P6 PRMT R178, R164, 0x7632, R178 ;  /* 0x00007632a4b26816 */ /* 0x000fe200000000b2 */
[----:B------:R-:W-:Y:S01]  /*2640*/  FMUL.FTZ R217, R177, UR11 ;  /* 0x0000000bb1d97c20 */ /* 0x000fe20008410000 */
[----:B------:R-:W-:Y:S02]  /*2650*/  HFMA2 R164, -RZ, RZ, 0, 0 ;  /* 0x00000000ffa47431 */ /* 0x000fe400000001ff */
[----:B------:R-:W-:Y:S01]  /*2660*/  FADD.FTZ R177, R56, R175 ;  /* 0x000000af38b17221 */ /* 0x000fe20000010000 */
[----:B------:R-:W-:Y:S01]  /*2670*/  @P6 SHF.L.U32 R178, R178, 0x10, RZ ;  /* 0x00000010b2b26819 */ /* 0x000fe200000006ff */
[----:B------:R-:W-:-:S04]  /*2680*/  FMUL.FTZ R56, R117, R217 ;  /* 0x000000d975387220 */ /* 0x000fc80000410000 */
[----:B------:R-:W-:Y:S01]  /*2690*/  @P6 FMUL.FTZ R164, R217, R178 ;  /* 0x000000b2d9a46220 */ /* 0x000fe20000410000 */
[----:B------:R-:W-:-:S03]  /*26a0*/  FSEL R57, R56, RZ, P6 ;  /* 0x000000ff38397208 */ /* 0x000fc60003000000 */
[----:B------:R-:W-:Y:S01]  /*26b0*/  FADD.FTZ R61, R61, R164 ;  /* 0x000000a43d3d7221 */ /* 0x000fe20000010000 */
[----:B------:R-:W-:Y:S01]  /*26c0*/  F2FP.BF16.F32.PACK_AB R164, R57, R216 ;  /* 0x000000d839a4723e */ /* 0x000fe200000010ff */
[----:B------:R-:W-:Y:S06]  /*26d0*/  BRA `(.L_x_2703) ;  /* 0x0000000400ac7947 */ /* 0x000fec0003800000 */
.L_x_2702:
[-CC-:B------:R-:W-:Y:S01]  /*26e0*/  FFMA.FTZ R160, R203, R169.reuse, R170.reuse ;  /* 0x000000a9cba07223 */ /* 0x180fe200000100aa */
[----:B------:R-:W-:Y:S01]  /*26f0*/  LOP3.LUT P6, RZ, R212, 0xff0000, RZ, 0xc0, !PT ;  /* 0x00ff0000d4ff7812 */ /* 0x000fe200078cc0ff */
[-C--:B------:R-:W-:Y:S01]  /*2700*/  FFMA.FTZ R162, R200, R169.reuse, R170 ;  /* 0x000000a9c8a27223 */ /* 0x080fe200000100aa */
[----:B------:R-:W-:Y:S01]  /*2710*/  MOV R163, RZ ;  /* 0x000000ff00a37202 */ /* 0x000fe20000000f00 */
[----:B------:R-:W-:Y:S01]  /*2720*/  FADD.FTZ R161, R201, -R160 ;  /* 0x800000a0c9a17221 */ /* 0x000fe20000010000 */
[-CC-:B------:R-:W-:Y:S01]  /*2730*/  FFMA.FTZ R176, R197, R169.reuse, R170.reuse ;  /* 0x000000a9c5b07223 */ /* 0x180fe200000100aa */
[--C-:B------:R-:W-:Y:S01]  /*2740*/  FFMA.FTZ R179, R189, R169, R170.reuse ;  /* 0x000000a9bdb37223 */ /* 0x100fe200000100aa */
[----:B------:R-:W-:Y:S01]  /*2750*/  CS2R R214, SRZ ;  /* 0x0000000000d67805 */ /* 0x000fe2000001ff00 */
[----:B-----5:R-:W-:Y:S01]  /*2760*/  FMUL.FTZ R161, R206, R161 ;  /* 0x000000a1cea17220 */ /* 0x020fe20000410000 */
[-CC-:B------:R-:W-:Y:S01]  /*2770*/  FFMA.FTZ R216, R207, R169.reuse, R170.reuse ;  /* 0x000000a9cfd87223 */ /* 0x180fe200000100aa */
[----:B------:R-:W-:Y:S01]  /*2780*/  FADD.FTZ R179, R194, -R179 ;  /* 0x800000b3c2b37221 */ /* 0x000fe20000010000 */
[----:B------:R-:W-:Y:S01]  /*2790*/  FFMA.FTZ R221, R204, R169, R170 ;  /* 0x000000a9ccdd7223 */ /* 0x000fe200000100aa */
[----:B------:R-:W-:-:S02]  /*27a0*/  FMUL.FTZ R160, R161, R168 ;  /* 0x000000a8a1a07220 */ /* 0x000fc40000410000 */
[----:B------:R-:W-:Y:S01]  /*27b0*/  FMUL.FTZ R179, R206, R179 ;  /* 0x000000b3ceb37220 */ /* 0x000fe20000410000 */
[----:B------:R-:W-:Y:S01]  /*27c0*/  FADD.FTZ R221, R202, -R221 ;  /* 0x800000ddcadd7221 */ /* 0x000fe20000010000 */
[----:B------:R-:W-:Y:S01]  /*27d0*/  FMUL.FTZ R173, R160, UR11 ;  /* 0x0000000ba0ad7c20 */ /* 0x000fe20008410000 */
[----:B------:R-:W-:Y:S02]  /*27e0*/  @P6 SHF.L.U32 R160, R165, 0x10, RZ ;  /* 0x00000010a5a06819 */ /* 0x000fe400000006ff */
[----:B------:R-:W-:Y:S01]  /*27f0*/  FMUL.FTZ R221, R206, R221 ;  /* 0x000000ddcedd7220 */ /* 0x000fe20000410000 */
[----:B------:R-:W-:Y:S02]  /*2800*/  FMUL.FTZ R171, R118, R173 ;  /* 0x000000ad76ab7220 */ /* 0x000fe40000410000 */
[----:B------:R-:W-:Y:S01]  /*2810*/  @P6 FMUL.FTZ R163, R173, R160 ;  /* 0x000000a0ada36220 */ /* 0x000fe20000410000 */
[----:B------:R-:W-:Y:S02]  /*2820*/  FADD.FTZ R173, R199, -R162 ;  /* 0x800000a2c7ad7221 */ /* 0x000fe40000010000 */
[----:B------:R-:W-:Y:S01]  /*2830*/  FSEL R171, R171, RZ, P6 ;  /* 0x000000ffabab7208 */ /* 0x000fe20003000000 */
[----:B------:R-:W-:Y:S01]  /*2840*/  FADD.FTZ R62, R62, R163 ;  /* 0x000000a33e3e7221 */ /* 0x000fe20000010000 */
[----:B------:R-:W-:Y:S01]  /*2850*/  LOP3.LUT P6, RZ, R212, 0xff000000, RZ, 0xc0, !PT ;  /* 0xff000000d4ff7812 */ /* 0x000fe200078cc0ff */
[----:B------:R-:W-:Y:S01]  /*2860*/  FMUL.FTZ R160, R206, R173 ;  /* 0x000000adcea07220 */ /* 0x000fe20000410000 */
[----:B------:R-:W-:Y:S01]  /*2870*/  FADD.FTZ R173, R195, -R176 ;  /* 0x800000b0c3ad7221 */ /* 0x000fe20000010000 */
[----:B------:R-:W-:-:S02]  /*2880*/  CS2R R176, SRZ ;  /* 0x0000000000b07805 */ /* 0x000fc4000001ff00 */
[----:B------:R-:W-:Y:S01]  /*2890*/  FMUL.FTZ R162, R160, R168 ;  /* 0x000000a8a0a27220 */ /* 0x000fe20000410000 */
[----:B------:R-:W-:Y:S01]  /*28a0*/  FMUL.FTZ R173, R206, R173 ;  /* 0x000000adcead7220 */ /* 0x000fe20000410000 */
[----:B------:R-:W-:Y:S02]  /*28b0*/  F2FP.BF16.F32.PACK_AB R161, R160, R161 ;  /* 0x000000a1a0a1723e */ /* 0x000fe400000010ff */
[----:B------:R-:W-:Y:S01]  /*28c0*/  FMUL.FTZ R174, R162, UR11 ;  /* 0x0000000ba2ae7c20 */ /* 0x000fe20008410000 */
[----:B------:R-:W-:-:S03]  /*28d0*/  HFMA2 R162, -RZ, RZ, 0, 0 ;  /* 0x00000000ffa27431 */ /* 0x000fc600000001ff */
[----:B------:R-:W-:Y:S01]  /*28e0*/  @P6 PRMT R165, R165, 0x7632, R165 ;  /* 0x00007632a5a56816 */ /* 0x000fe200000000a5 */
[----:B------:R-:W-:-:S03]  /*28f0*/  FMUL.FTZ R172, R119, R174 ;  /* 0x000000ae77ac7220 */ /* 0x000fc60000410000 */
[----:B------:R-:W-:Y:S02]  /*2900*/  @P6 SHF.L.U32 R165, R165, 0x10, RZ ;  /* 0x00000010a5a56819 */ /* 0x000fe400000006ff */
[----:B------:R-:W-:-:S03]  /*2910*/  FSEL R172, R172, RZ, P6 ;  /* 0x000000ffacac7208 */ /* 0x000fc60003000000 */
[----:B------:R-:W-:Y:S01]  /*2920*/  @P6 FMUL.FTZ R162, R174, R165 ;  /* 0x000000a5aea26220 */ /* 0x000fe20000410000 */
[----:B------:R-:W-:Y:S01]  /*2930*/  LOP3.LUT P6, RZ, R213, 0xff, RZ, 0xc0, !PT ;  /* 0x000000ffd5ff7812 */ /* 0x000fe200078cc0ff */
[----:B------:R-:W-:Y:S02]  /*2940*/  FMUL.FTZ R165, R173, R168 ;  /* 0x000000a8ada57220 */ /* 0x000fe40000410000 */
[----:B------:R-:W-:Y:S02]  /*2950*/  FADD.FTZ R63, R63, R162 ;  /* 0x000000a23f3f7221 */ /* 0x000fe40000010000 */
[----:B------:R-:W-:-:S04]  /*2960*/  FMUL.FTZ R175, R165, UR11 ;  /* 0x0000000ba5af7c20 */ /* 0x000fc80008410000 */
[----:B------:R-:W-:-:S04]  /*2970*/  FMUL.FTZ R165, R112, R175 ;  /* 0x000000af70a57220 */ /* 0x000fc80000410000 */
[----:B------:R-:W-:Y:S02]  /*2980*/  @P6 SHF.L.U32 R174, R166, 0x10, RZ ;  /* 0x00000010a6ae6819 */ /* 0x000fe400000006ff */
[----:B------:R-:W-:-:S03]  /*2990*/  FSEL R165, R165, RZ, P6 ;  /* 0x000000ffa5a57208 */ /* 0x000fc60003000000 */
[----:B------:R-:W-:Y:S01]  /*29a0*/  @P6 FMUL.FTZ R177, R175, R174 ;  /* 0x000000aeafb16220 */ /* 0x000fe20000410000 */
[----:B------:R-:W-:Y:S01]  /*29b0*/  FFMA.FTZ R174, R198, R169, R170 ;  /* 0x000000a9c6ae7223 */ /* 0x000fe200000100aa */
[----:B------:R-:W-:Y:S02]  /*29c0*/  LOP3.LUT P6, RZ, R213, 0xff00, RZ, 0xc0, !PT ;  /* 0x0000ff00d5ff7812 */ /* 0x000fe400078cc0ff */
[----:B------:R-:W-:Y:S01]  /*29d0*/  FADD.FTZ R177, R56, R177 ;  /* 0x000000b138b17221 */ /* 0x000fe20000010000 */
[----:B------:R-:W-:-:S04]  /*29e0*/  FADD.FTZ R175, R193, -R174 ;  /* 0x800000aec1af7221 */ /* 0x000fc80000010000 */
[----:B------:R-:W-:-:S04]  /*29f0*/  FMUL.FTZ R174, R206, R175 ;  /* 0x000000afceae7220 */ /* 0x000fc80000410000 */
[C---:B------:R-:W-:Y:S01]  /*2a00*/  FMUL.FTZ R175, R174.reuse, R168 ;  /* 0x000000a8aeaf7220 */ /* 0x040fe20000410000 */
[----:B------:R-:W-:Y:S02]  /*2a10*/  F2FP.BF16.F32.PACK_AB R162, R174, R173 ;  /* 0x000000adaea2723e */ /* 0x000fe400000010ff */
[----:B------:R-:W-:Y:S01]  /*2a20*/  @P6 PRMT R166, R166, 0x7632, R166 ;  /* 0x00007632a6a66816 */ /* 0x000fe200000000a6 */
[----:B------:R-:W-:-:S03]  /*2a30*/  FMUL.FTZ R178, R175, UR11 ;  /* 0x0000000bafb27c20 */ /* 0x000fc60008410000 */
[----:B------:R-:W-:Y:S01]  /*2a40*/  @P6 SHF.L.U32 R175, R166, 0x10, RZ ;  /* 0x00000010a6af6819 */ /* 0x000fe200000006ff */
[----:B------:R-:W-:-:S04]  /*2a50*/  FMUL.FTZ R166, R113, R178 ;  /* 0x000000b271a67220 */ /* 0x000fc80000410000 */
[----:B------:R-:W-:Y:S01]  /*2a60*/  @P6 FMUL.FTZ R176, R178, R175 ;  /* 0x000000afb2b06220 */ /* 0x000fe20000410000 */
[----:B------:R-:W-:Y:S01]  /*2a70*/  FSEL R166, R166, RZ, P6 ;  /* 0x000000ffa6a67208 */ /* 0x000fe20003000000 */
[----:B------:R-:W-:Y:S01]  /*2a80*/  FMUL.FTZ R175, R179, R168 ;  /* 0x000000a8b3af7220 */ /* 0x000fe20000410000 */
[----:B------:R-:W-:Y:S01]  /*2a90*/  LOP3.LUT P6, RZ, R213, 0xff0000, RZ, 0xc0, !PT ;  /* 0x00ff0000d5ff7812 */ /* 0x000fe200078cc0ff */
[----:B------:R-:W-:Y:S01]  /*2aa0*/  FADD.FTZ R176, R57, R176 ;  /* 0x000000b039b07221 */ /* 0x000fe20000010000 */
[----:B------:R-:W-:Y:S01]  /*2ab0*/  F2FP.BF16.F32.PACK_AB R166, R166, R165 ;  /* 0x000000a5a6a6723e */ /* 0x000fe200000010ff */
[----:B------:R-:W-:Y:S01]  /*2ac0*/  FMUL.FTZ R217, R175, UR11 ;  /* 0x0000000bafd97c20 */ /* 0x000fe20008410000 */
[----:B------:R-:W-:-:S03]  /*2ad0*/  F2FP.BF16.F32.PACK_AB R165, R172, R171 ;  /* 0x000000abaca5723e */ /* 0x000fc600000010ff */
[----:B------:R-:W-:-:S05]  /*2ae0*/  FMUL.FTZ R175, R114, R217 ;  /* 0x000000d972af7220 */ /* 0x000fca0000410000 */
[----:B------:R-:W-:Y:S02]  /*2af0*/  FSEL R175, R175, RZ, P6 ;  /* 0x000000ffafaf7208 */ /* 0x000fe40003000000 */
[----:B------:R-:W-:-:S05]  /*2b00*/  @P6 SHF.L.U32 R178, R167, 0x10, RZ ;  /* 0x00000010a7b26819 */ /* 0x000fca00000006ff */
[----:B------:R-:W-:Y:S01]  /*2b10*/  @P6 FMUL.FTZ R215, R217, R178 ;  /* 0x000000b2d9d76220 */ /* 0x000fe20000410000 */
[----:B------:R-:W-:Y:S01]  /*2b20*/  ISETP.GE.U32.AND P6, PT, R212, RZ, PT ;  /* 0x000000ffd400720c */ /* 0x000fe20003fc6070 */
[----:B------:R-:W-:Y:S02]  /*2b30*/  FFMA.FTZ R178, R196, R169, R170 ;  /* 0x000000a9c4b27223 */ /* 0x000fe400000100aa */
[----:B------:R-:W-:Y:S01]  /*2b40*/  FADD.FTZ R215, R58, R215 ;  /* 0x000000d73ad77221 */ /* 0x000fe20000010000 */
[----:B------:R-:W-:Y:S01]  /*2b50*/  ISETP.GE.U32.AND.EX P6, PT, R213, 0x1000000, PT, P6 ;  /* 0x01000000d500780c */ /* 0x000fe20003fc6160 */
[----:B------:R-:W-:-:S04]  /*2b60*/  FADD.FTZ R217, R191, -R178 ;  /* 0x800000b2bfd97221 */ /* 0x000fc80000010000 */
[----:B------:R-:W-:-:S04]  /*2b70*/  FMUL.FTZ R220, R206, R217 ;  /* 0x000000d9cedc7220 */ /* 0x000fc80000410000 */
[C---:B------:R-:W-:Y:S01]  /*2b80*/  FMUL.FTZ R178, R220.reuse, R168 ;  /* 0x000000a8dcb27220 */ /* 0x040fe20000410000 */
[----:B------:R-:W-:-:S03]  /*2b90*/  F2FP.BF16.F32.PACK_AB R163, R220, R179 ;  /* 0x000000b3dca3723e */ /* 0x000fc600000010ff */
[----:B------:R-:W-:Y:S01]  /*2ba0*/  @P6 PRMT R167, R167, 0x7632, R167 ;  /* 0x00007632a7a76816 */ /* 0x000fe200000000a7 */
[----:B------:R-:W-:-:S03]  /*2bb0*/  FMUL.FTZ R178, R178, UR11 ;  /* 0x0000000bb2b27c20 */ /* 0x000fc60008410000 */
[----:B------:R-:W-:Y:S01]  /*2bc0*/  @P6 SHF.L.U32 R217, R167, 0x10, RZ ;  /* 0x00000010a7d96819 */ /* 0x000fe200000006ff */
[----:B------:R-:W-:-:S04]  /*2bd0*/  FMUL.FTZ R167, R115, R178 ;  /* 0x000000b273a77220 */ /* 0x000fc80000410000 */
[----:B------:R-:W-:Y:S01]  /*2be0*/  @P6 FMUL.FTZ R214, R178, R217 ;  /* 0x000000d9b2d66220 */ /* 0x000fe20000410000 */
[----:B------:R-:W-:Y:S01]  /*2bf0*/  FADD.FTZ R217, R205, -R216 ;  /* 0x800000d8cdd97221 */ /* 0x000fe20000010000 */
[----:B------:R-:W-:Y:S02]  /*2c00*/  FSEL R216, R167, RZ, P6 ;  /* 0x000000ffa7d87208 */ /* 0x000fe40003000000 */
[----:B------:R-:W-:Y:S01]  /*2c10*/  LOP3.LUT P6, RZ, R212, 0xff, RZ, 0xc0, !PT ;  /* 0x000000ffd4ff7812 */ /* 0x000fe200078cc0ff */
[----:B------:R-:W-:Y:S01]  /*2c20*/  FMUL.FTZ R219, R206, R217 ;  /* 0x000000d9cedb7220 */ /* 0x000fe20000410000 */
[----:B------:R-:W-:-:S03]  /*2c30*/  FADD.FTZ R214, R59, R214 ;  /* 0x000000d63bd67221 */ /* 0x000fc60000010000 */
[----:B------:R-:W-:Y:S01]  /*2c40*/  FMUL.FTZ R167, R219, R168 ;  /* 0x000000a8dba77220 */ /* 0x000fe20000410000 */
[----:B------:R-:W-:-:S03]  /*2c50*/  F2FP.BF16.F32.PACK_AB R160, R221, R219 ;  /* 0x000000dbdda0723e */ /* 0x000fc600000010ff */
[----:B------:R-:W-:Y:S01]  /*2c60*/  FMUL.FTZ R217, R167, UR11 ;  /* 0x0000000ba7d97c20 */ /* 0x000fe20008410000 */
[----:B------:R-:W-:-:S03]  /*2c70*/  MOV R167, RZ ;  /* 0x000000ff00a77202 */ /* 0x000fc60000000f00 */
[----:B------:R-:W-:Y:S01]  /*2c80*/  @P6 SHF.L.U32 R218, R164, 0x10, RZ ;  /* 0x00000010a4da6819 */ /* 0x000fe200000006ff */
[----:B------:R-:W-:-:S04]  /*2c90*/  FMUL.FTZ R178, R116, R217 ;  /* 0x000000d974b27220 */ /* 0x000fc80000410000 */
[----:B------:R-:W-:Y:S01]  /*2ca0*/  @P6 FMUL.FTZ R167, R217, R218 ;  /* 0x000000dad9a76220 */ /* 0x000fe20000410000 */
[----:B------:R-:W-:Y:S01]  /*2cb0*/  FSEL R217, R178, RZ, P6 ;  /* 0x000000ffb2d97208 */ /* 0x000fe20003000000 */
[----:B------:R-:W-:Y:S01]  /*2cc0*/  HFMA2 R178, -RZ, RZ, 0, 0 ;  /* 0x00000000ffb27431 */ /* 0x000fe200000001ff */
[----:B------:R-:W-:Y:S01]  /*2cd0*/  LOP3.LUT P6, RZ, R212, 0xff00, RZ, 0xc0, !PT ;  /* 0x0000ff00d4ff7812 */ /* 0x000fe200078cc0ff */
[----:B------:R-:W-:Y:S01]  /*2ce0*/  FADD.FTZ R60, R60, R167 ;  /* 0x000000a73c3c7221 */ /* 0x000fe20000010000 */
[----:B------:R-:W-:-:S11]  /*2cf0*/  F2FP.BF16.F32.PACK_AB R167, R216, R175 ;  /* 0x000000afd8a7723e */ /* 0x000fd600000010ff */
[----:B------:R-:W-:Y:S01]  /*2d00*/  @P6 PRMT R218, R164, 0x7632, R218 ;  /* 0x00007632a4da6816 */ /* 0x000fe200000000da */
[----:B------:R-:W-:-:S03]  /*2d10*/  FMUL.FTZ R164, R221, R168 ;  /* 0x000000a8dda47220 */ /* 0x000fc60000410000 */
[----:B------:R-:W-:Y:S01]  /*2d20*/  @P6 SHF.L.U32 R223, R218, 0x10, RZ ;  /* 0x00000010dadf6819 */ /* 0x000fe200000006ff */
[----:B------:R-:W-:-:S04]  /*2d30*/  FMUL.FTZ R164, R164, UR11 ;  /* 0x0000000ba4a47c20 */ /* 0x000fc80008410000 */
[----:B------:R-:W-:Y:S01]  /*2d40*/  FMUL.FTZ R56, R117, R164 ;  /* 0x000000a475387220 */ /* 0x000fe20000410000 */
[----:B------:R-:W-:-:S04]  /*2d50*/  @P6 FMUL.FTZ R178, R164, R223 ;  /* 0x000000dfa4b26220 */ /* 0x000fc80000410000 */
[----:B------:R-:W-:Y:S01]  /*2d60*/  FSEL R56, R56, RZ, P6 ;  /* 0x000000ff38387208 */ /* 0x000fe20003000000 */
[----:B------:R-:W-:-:S03]  /*2d70*/  FADD.FTZ R61, R61, R178 ;  /* 0x000000b23d3d7221 */ /* 0x000fc60000010000 */
[----:B------:R-:W-:-:S07]  /*2d80*/  F2FP.BF16.F32.PACK_AB R164, R56, R217 ;  /* 0x000000d938a4723e */ /* 0x000fce00000010ff */
.L_x_2703:
        /* <DEDUP_REMOVED lines=11> */
.L_x_2701:
[----:B------:R-:W-:Y:S05]  /*2e40*/  BSYNC.RECONVERGENT B1 ;  /* 0x0000000000017941 */ /* 0x000fea0003800200 */
.L_x_2700:
        /* <DEDUP_REMOVED lines=10> */
[--C-:B------:R-:W-:Y:S01]  /*2ef0*/  FFMA.FTZ R162, R18, R169, R170.reuse ;  /* 0x000000a912a27223 */ /* 0x100fe200000100aa */
[----:B------:R-:W-:Y:S01]  /*2f00*/  MOV R163, RZ ;  /* 0x000000ff00a37202 */ /* 0x000fe20000000f00 */
[----:B------:R-:W-:Y:S01]  /*2f10*/  FADD.FTZ R161, R10, -R161 ;  /* 0x800000a10aa17221 */ /* 0x000fe20000010000 */
[----:B------:R-:W-:Y:S01]  /*2f20*/  MOV R175, RZ ;  /* 0x000000ff00af7202 */ /* 0x000fe20000000f00 */
[----:B------:R-:W-:Y:S01]  /*2f30*/  HFMA2 R178, -RZ, RZ, 0, 0 ;  /* 0x00000000ffb27431 */ /* 0x000fe200000001ff */
[----:B------:R-:W-:Y:S01]  /*2f40*/  MOV R215, RZ ;  /* 0x000000ff00d77202 */ /* 0x000fe20000000f00 */
[----:B-----5:R-:W-:Y:S01]  /*2f50*/  FMUL.FTZ R161, R206, R161 ;  /* 0x000000a1cea17220 */ /* 0x020fe20000410000 */
[----:B------:R-:W-:Y:S01]  /*2f60*/  FFMA.FTZ R214, R22, R169, R170 ;  /* 0x000000a916d67223 */ /* 0x000fe200000100aa */
[----:B------:R-:W-:-:S02]  /*2f70*/  HFMA2 R216, -RZ, RZ, 0, 0 ;  /* 0x00000000ffd87431 */ /* 0x000fc400000001ff */
[----:B------:R-:W-:-:S04]  /*2f80*/  FMUL.FTZ R160, R161, R168 ;  /* 0x000000a8a1a07220 */ /* 0x000fc80000410000 */
[----:B------:R-:W-:Y:S01]  /*2f90*/  FMUL.FTZ R173, R160, UR11 ;  /* 0x0000000ba0ad7c20 */ /* 0x000fe20008410000 */
[----:B------:R-:W-:-:S03]  /*2fa0*/  @P6 SHF.L.U32 R160, R165, 0x10, RZ ;  /* 0x00000010a5a06819 */ /* 0x000fc600000006ff */
[----:B------:R-:W-:Y:S02]  /*2fb0*/  FMUL.FTZ R171, R150, R173 ;  /* 0x000000ad96ab7220 */ /* 0x000fe40000410000 */
[----:B------:R-:W-:Y:S01]  /*2fc0*/  @P6 FMUL.FTZ R163, R173, R160 ;  /* 0x000000a0ada36220 */ /* 0x000fe20000410000 */
[----:B------:R-:W-:Y:S02]  /*2fd0*/  FADD.FTZ R173, R17, -R162 ;  /* 0x800000a211ad7221 */ /* 0x000fe40000010000 */
[----:B------:R-:W-:Y:S01]  /*2fe0*/  FSEL R171, R171, RZ, P6 ;  /* 0x000000ffabab7208 */ /* 0x000fe20003000000 */
[----:B------:R-:W-:Y:S01]  /*2ff0*/  FADD.FTZ R54, R54, R163 ;  /* 0x000000a336367221 */ /* 0x000fe20000010000 */
[----:B------:R-:W-:Y:S01]  /*3000*/  LOP3.LUT P6, RZ, R210, 0xff000000, RZ, 0xc0, !PT ;  /* 0xff000000d2ff7812 */ /* 0x000fe200078cc0ff */
[----:B------:R-:W-:Y:S01]  /*3010*/  FMUL.FTZ R160, R206, R173 ;  /* 0x000000adcea07220 */ /* 0x000fe20000410000 */
[----:B------:R-:W-:-:S03]  /*3020*/  FFMA.FTZ R173, R11, R169, R170 ;  /* 0x000000a90bad7223 */ /* 0x000fc600000100aa */
[----:B------:R-:W-:Y:S01]  /*3030*/  FMUL.FTZ R162, R160, R168 ;  /* 0x000000a8a0a27220 */ /* 0x000fe20000410000 */
[----:B------:R-:W-:Y:S01]  /*3040*/  FADD.FTZ R173, R12, -R173 ;  /* 0x800000ad0cad7221 */ /* 0x000fe20000010000 */
[----:B------:R-:W-:Y:S02]  /*3050*/  F2FP.BF16.F32.PACK_AB R161, R160, R161 ;  /* 0x000000a1a0a1723e */ /* 0x000fe400000010ff */
[----:B------:R-:W-:Y:S01]  /*3060*/  FMUL.FTZ R174, R162, UR11 ;  /* 0x0000000ba2ae7c20 */ /* 0x000fe20008410000 */
[----:B------:R-:W-:Y:S02]  /*3070*/  HFMA2 R162, -RZ, RZ, 0, 0 ;  /* 0x00000000ffa27431 */ /* 0x000fe400000001ff */
[----:B------:R-:W-:Y:S01]  /*3080*/  FMUL.FTZ R173, R206, R173 ;  /* 0x000000adcead7220 */ /* 0x000fe20000410000 */
        /* <DEDUP_REMOVED lines=10> */
[----:B------:R-:W-:-:S05]  /*3130*/  @P6 SHF.L.U32 R165, R166, 0x10, RZ ;  /* 0x00000010a6a56819 */ /* 0x000fca00000006ff */
[----:B------:R-:W-:Y:S01]  /*3140*/  @P6 FMUL.FTZ R175, R176, R165 ;  /* 0x000000a5b0af6220 */ /* 0x000fe20000410000 */
[----:B------:R-:W-:Y:S01]  /*3150*/  FFMA.FTZ R176, R20, R169, R170 ;  /* 0x000000a914b07223 */ /* 0x000fe200000100aa */
[----:B------:R-:W-:Y:S02]  /*3160*/  FSEL R165, R174, RZ, P6 ;  /* 0x000000ffaea57208 */ /* 0x000fe40003000000 */
[----:B------:R-:W-:Y:S01]  /*3170*/  LOP3.LUT P6, RZ, R211, 0xff00, RZ, 0xc0, !PT ;  /* 0x0000ff00d3ff7812 */ /* 0x000fe200078cc0ff */
[----:B------:R-:W-:Y:S01]  /*3180*/  FADD.FTZ R177, R19, -R176 ;  /* 0x800000b013b17221 */ /* 0x000fe20000010000 */
[----:B------:R-:W-:-:S03]  /*3190*/  FADD.FTZ R48, R48, R175 ;  /* 0x000000af30307221 */ /* 0x000fc60000010000 */
[----:B------:R-:W-:Y:S01]  /*31a0*/  FMUL.FTZ R174, R206, R177 ;  /* 0x000000b1ceae7220 */ /* 0x000fe20000410000 */
[----:B------:R-:W-:-:S03]  /*31b0*/  FFMA.FTZ R177, R13, R169, R170 ;  /* 0x000000a90db17223 */ /* 0x000fc600000100aa */
[----:B------:R-:W-:Y:S01]  /*31c0*/  FMUL.FTZ R176, R174, R168 ;  /* 0x000000a8aeb07220 */ /* 0x000fe20000410000 */
[----:B------:R-:W-:Y:S01]  /*31d0*/  FADD.FTZ R177, R14, -R177 ;  /* 0x800000b10eb17221 */ /* 0x000fe20000010000 */
[----:B------:R-:W-:Y:S02]  /*31e0*/  F2FP.BF16.F32.PACK_AB R162, R174, R173 ;  /* 0x000000adaea2723e */ /* 0x000fe400000010ff */
[----:B------:R-:W-:Y:S01]  /*31f0*/  @P6 PRMT R166, R166, 0x7632, R166 ;  /* 0x00007632a6a66816 */ /* 0x000fe200000000a6 */
[----:B------:R-:W-:Y:S01]  /*3200*/  FMUL.FTZ R179, R176, UR11 ;  /* 0x0000000bb0b37c20 */ /* 0x000fe20008410000 */
[----:B------:R-:W-:Y:S02]  /*3210*/  FMUL.FTZ R177, R206, R177 ;  /* 0x000000b1ceb17220 */ /* 0x000fe40000410000 */
        /* <DEDUP_REMOVED lines=10> */
[----:B------:R-:W-:-:S06]  /*32c0*/  FMUL.FTZ R179, R146, R217 ;  /* 0x000000d992b37220 */ /* 0x000fcc0000410000 */
[----:B------:R-:W-:-:S05]  /*32d0*/  @P6 SHF.L.U32 R176, R167, 0x10, RZ ;  /* 0x00000010a7b06819 */ /* 0x000fca00000006ff */
[----:B------:R-:W-:Y:S01]  /*32e0*/  @P6 FMUL.FTZ R215, R217, R176 ;  /* 0x000000b0d9d76220 */ /* 0x000fe20000410000 */
[----:B------:R-:W-:Y:S01]  /*32f0*/  FSEL R176, R179, RZ, P6 ;  /* 0x000000ffb3b07208 */ /* 0x000fe20003000000 */
[----:B------:R-:W-:Y:S01]  /*3300*/  FADD.FTZ R179, R21, -R214 ;  /* 0x800000d615b37221 */ /* 0x000fe20000010000 */
[----:B------:R-:W-:Y:S01]  /*3310*/  ISETP.GE.U32.AND P6, PT, R210, RZ, PT ;  /* 0x000000ffd200720c */ /* 0x000fe20003fc6070 */
[----:B------:R-:W-:Y:S02]  /*3320*/  FADD.FTZ R215, R50, R215 ;  /* 0x000000d732d77221 */ /* 0x000fe40000010000 */
[----:B------:R-:W-:Y:S01]  /*3330*/  FMUL.FTZ R221, R206, R179 ;  /* 0x000000b3cedd7220 */ /* 0x000fe20000410000 */
[----:B------:R-:W-:-:S03]  /*3340*/  ISETP.GE.U32.AND.EX P6, PT, R211, 0x1000000, PT, P6 ;  /* 0x01000000d300780c */ /* 0x000fc60003fc6160 */
[C---:B------:R-:W-:Y:S01]  /*3350*/  FMUL.FTZ R179, R221.reuse, R168 ;  /* 0x000000a8ddb37220 */ /* 0x040fe20000410000 */
[----:B------:R-:W-:-:S03]  /*3360*/  F2FP.BF16.F32.PACK_AB R163, R221, R177 ;  /* 0x000000b1dda3723e */ /* 0x000fc600000010ff */
[----:B------:R-:W-:-:S04]  /*3370*/  FMUL.FTZ R218, R179, UR11 ;  /* 0x0000000bb3da7c20 */ /* 0x000fc80008410000 */
[----:B------:R-:W-:Y:S02]  /*3380*/  FMUL.FTZ R214, R147, R218 ;  /* 0x000000da93d67220 */ /* 0x000fe40000410000 */
[----:B------:R-:W-:-:S03]  /*3390*/  @P6 PRMT R167, R167, 0x7632, R167 ;  /* 0x00007632a7a76816 */ /* 0x000fc600000000a7 */
[----:B------:R-:W-:Y:S02]  /*33a0*/  FSEL R217, R214, RZ, P6 ;  /* 0x000000ffd6d97208 */ /* 0x000fe40003000000 */
[----:B------:R-:W-:Y:S01]  /*33b0*/  @P6 SHF.L.U32 R179, R167, 0x10, RZ ;  /* 0x00000010a7b36819 */ /* 0x000fe200000006ff */
[----:B------:R-:W-:-:S04]  /*33c0*/  FFMA.FTZ R167, R7, R169, R170 ;  /* 0x000000a907a77223 */ /* 0x000fc800000100aa */
[----:B------:R-:W-:Y:S01]  /*33d0*/  FADD.FTZ R167, R8, -R167 ;  /* 0x800000a708a77221 */ /* 0x000fe20000010000 */
[----:B------:R-:W-:Y:S01]  /*33e0*/  @P6 FMUL.FTZ R216, R218, R179 ;  /* 0x000000b3dad86220 */ /* 0x000fe20000410000 */
[----:B------:R-:W-:Y:S02]  /*33f0*/  LOP3.LUT P6, RZ, R210, 0xff, RZ, 0xc0, !PT ;  /* 0x000000ffd2ff7812 */ /* 0x000fe400078cc0ff */
[----:B------:R-:W-:Y:S01]  /*3400*/  FMUL.FTZ R219, R206, R167 ;  /* 0x000000a7cedb7220 */ /* 0x000fe20000410000 */
[----:B------:R-:W-:-:S03]  /*3410*/  FADD.FTZ R51, R51, R216 ;  /* 0x000000d833337221 */ /* 0x000fc60000010000 */
[----:B------:R-:W-:-:S04]  /*3420*/  FMUL.FTZ R167, R219, R168 ;  /* 0x000000a8dba77220 */ /* 0x000fc80000410000 */
[----:B------:R-:W-:Y:S01]  /*3430*/  FMUL.FTZ R218, R167, UR11 ;  /* 0x0000000ba7da7c20 */ /* 0x000fe20008410000 */
[----:B------:R-:W-:Y:S02]  /*3440*/  MOV R167, RZ ;  /* 0x000000ff00a77202 */ /* 0x000fe40000000f00 */
[----:B------:R-:W-:Y:S01]  /*3450*/  @P6 SHF.L.U32 R179, R164, 0x10, RZ ;  /* 0x00000010a4b36819 */ /* 0x000fe200000006ff */
[----:B------:R-:W-:-:S04]  /*3460*/  FMUL.FTZ R214, R148, R218 ;  /* 0x000000da94d67220 */ /* 0x000fc80000410000 */
[----:B------:R-:W-:Y:S01]  /*3470*/  @P6 FMUL.FTZ R167, R218, R179 ;  /* 0x000000b3daa76220 */ /* 0x000fe20000410000 */
[----:B------:R-:W-:Y:S01]  /*3480*/  FSEL R218, R214, RZ, P6 ;  /* 0x000000ffd6da7208 */ /* 0x000fe20003000000 */
[----:B------:R-:W-:Y:S01]  /*3490*/  FFMA.FTZ R214, R16, R169, R170 ;  /* 0x000000a910d67223 */ /* 0x000fe200000100aa */
[----:B------:R-:W-:Y:S01]  /*34a0*/  LOP3.LUT P6, RZ, R210, 0xff00, RZ, 0xc0, !PT ;  /* 0x0000ff00d2ff7812 */ /* 0x000fe200078cc0ff */
[----:B------:R-:W-:Y:S01]  /*34b0*/  FADD.FTZ R52, R52, R167 ;  /* 0x000000a734347221 */ /* 0x000fe20000010000 */
[----:B------:R-:W-:Y:S01]  /*34c0*/  F2FP.BF16.F32.PACK_AB R167, R217, R176 ;  /* 0x000000b0d9a7723e */ /* 0x000fe200000010ff */
[----:B------:R-:W-:Y:S01]  /*34d0*/  FADD.FTZ R179, R15, -R214 ;  /* 0x800000d60fb37221 */ /* 0x000fe20000010000 */
[----:B------:R-:W-:-:S03]  /*34e0*/  HFMA2 R214, -RZ, RZ, 0, 0 ;  /* 0x00000000ffd67431 */ /* 0x000fc600000001ff */
[----:B------:R-:W-:-:S05]  /*34f0*/  FMUL.FTZ R220, R206, R179 ;  /* 0x000000b3cedc7220 */ /* 0x000fca0000410000 */
[----:B------:R-:W-:Y:S02]  /*3500*/  F2FP.BF16.F32.PACK_AB R160, R220, R219 ;  /* 0x000000dbdca0723e */ /* 0x000fe400000010ff */
        /* <DEDUP_REMOVED lines=8> */
[----:B------:R-:W-:Y:S01]  /*3590*/  F2FP.BF16.F32.PACK_AB R164, R173, R218 ;  /* 0x000000daada4723e */ /* 0x000fe200000010ff */
[----:B------:R-:W-:Y:S06]  /*35a0*/  BRA `(.L_x_2707) ;  /* 0x0000000400a07947 */ /* 0x000fec0003800000 */
.L_x_2706:
[-CC-:B------:R-:W-:Y:S01]  /*35b0*/  FFMA.FTZ R171, R9, R169.reuse, R170.reuse ;  /* 0x000000a909ab7223 */ /* 0x180fe200000100aa */
[----:B------:R-:W-:Y:S01]  /*35c0*/  LOP3.LUT P6, RZ, R210, 0xff0000, RZ, 0xc0, !PT ;  /* 0x00ff0000d2ff7812 */ /* 0x000fe200078cc0ff */
[-CC-:B------:R-:W-:Y:S01]  /*35d0*/  FFMA.FTZ R174, R18, R169.reuse, R170.reuse ;  /* 0x000000a912ae7223 */ /* 0x180fe200000100aa */
[----:B------:R-:W-:Y:S01]  /*35e0*/  MOV R173, RZ ;  /* 0x000000ff00ad7202 */ /* 0x000fe20000000f00 */
[----:B------:R-:W-:Y:S01]  /*35f0*/  FADD.FTZ R171, R10, -R171 ;  /* 0x800000ab0aab7221 */ /* 0x000fe20000010000 */
[----:B------:R-:W-:Y:S01]  /*3600*/  FFMA.FTZ R179, R13, R169, R170 ;  /* 0x000000a90db37223 */ /* 0x000fe200000100aa */
[----:B------:R-:W-:Y:S02]  /*3610*/  CS2R R214, SRZ ;  /* 0x0000000000d67805 */ /* 0x000fe4000001ff00 */
[----:B-----5:R-:W-:Y:S01]  /*3620*/  FMUL.FTZ R171, R206, R171 ;  /* 0x000000abceab7220 */ /* 0x020fe20000410000 */
[----:B------:R-:W-:-:S03]  /*3630*/  FADD.FTZ R179, R14, -R179 ;  /* 0x800000b30eb37221 */ /* 0x000fc60000010000 */
[----:B------:R-:W-:Y:S02]  /*3640*/  FMUL.FTZ R171, R168, R171 ;  /* 0x000000aba8ab7220 */ /* 0x000fe40000410000 */
[----:B------:R-:W-:Y:S02]  /*3650*/  @P6 SHF.L.U32 R172, R165, 0x10, RZ ;  /* 0x00000010a5ac6819 */ /* 0x000fe400000006ff */
[----:B------:R-:W-:-:S04]  /*3660*/  FMUL.FTZ R175, R171, UR11 ;  /* 0x0000000babaf7c20 */ /* 0x000fc80008410000 */
[-C--:B------:R-:W-:Y:S01]  /*3670*/  FMUL.FTZ R171, R150, R175.reuse ;  /* 0x000000af96ab7220 */ /* 0x080fe20000410000 */
[----:B------:R-:W-:Y:S01]  /*3680*/  @P6 FMUL.FTZ R173, R172, R175 ;  /* 0x000000afacad6220 */ /* 0x000fe20000410000 */
[----:B------:R-:W-:Y:S01]  /*3690*/  FADD.FTZ R175, R17, -R174 ;  /* 0x800000ae11af7221 */ /* 0x000fe20000010000 */
[----:B------:R-:W-:Y:S02]  /*36a0*/  HFMA2 R174, -RZ, RZ, 0, 0 ;  /* 0x00000000ffae7431 */ /* 0x000fe400000001ff */
[----:B------:R-:W-:Y:S01]  /*36b0*/  FSEL R171, R171, RZ, P6 ;  /* 0x000000ffabab7208 */ /* 0x000fe20003000000 */
[----:B------:R-:W-:Y:S01]  /*36c0*/  FMUL.FTZ R175, R206, R175 ;  /* 0x000000afceaf7220 */ /* 0x000fe20000410000 */
[----:B------:R-:W-:Y:S01]  /*36d0*/  LOP3.LUT P6, RZ, R210, 0xff000000, RZ, 0xc0, !PT ;  /* 0xff000000d2ff7812 */ /* 0x000fe200078cc0ff */
[----:B------:R-:W-:Y:S02]  /*36e0*/  FADD.FTZ R54, R54, R173 ;  /* 0x000000ad36367221 */ /* 0x000fe40000010000 */
[----:B------:R-:W-:Y:S01]  /*36f0*/  FMUL.FTZ R172, R168, R175 ;  /* 0x000000afa8ac7220 */ /* 0x000fe20000410000 */
[----:B------:R-:W-:-:S03]  /*3700*/  FFMA.FTZ R175, R11, R169, R170 ;  /* 0x000000a90baf7223 */ /* 0x000fc600000100aa */
[----:B------:R-:W-:Y:S01]  /*3710*/  FMUL.FTZ R176, R172, UR11 ;  /* 0x0000000bacb07c20 */ /* 0x000fe20008410000 */
[----:B------:R-:W-:-:S03]  /*3720*/  FADD.FTZ R175, R12, -R175 ;  /* 0x800000af0caf7221 */ /* 0x000fc60000010000 */
[----:B------:R-:W-:Y:S02]  /*3730*/  FMUL.FTZ R172, R151, R176 ;  /* 0x000000b097ac7220 */ /* 0x000fe40000410000 */
[----:B------:R-:W-:-:S03]  /*3740*/  @P6 PRMT R165, R165, 0x7632, R165 ;  /* 0x00007632a5a56816 */ /* 0x000fc600000000a5 */
[----:B------:R-:W-:Y:S02]  /*3750*/  FSEL R172, R172, RZ, P6 ;  /* 0x000000ffacac7208 */ /* 0x000fe40003000000 */
[----:B------:R-:W-:-:S05]  /*3760*/  @P6 SHF.L.U32 R165, R165, 0x10, RZ ;  /* 0x00000010a5a56819 */ /* 0x000fca00000006ff */
[----:B------:R-:W-:Y:S01]  /*3770*/  @P6 FMUL.FTZ R174, R165, R176 ;  /* 0x000000b0a5ae6220 */ /* 0x000fe20000410000 */
[----:B------:R-:W-:Y:S01]  /*3780*/  LOP3.LUT P6, RZ, R211, 0xff, RZ, 0xc0, !PT ;  /* 0x000000ffd3ff7812 */ /* 0x000fe200078cc0ff */
[----:B------:R-:W-:Y:S01]  /*3790*/  FMUL.FTZ R165, R206, R175 ;  /* 0x000000afcea57220 */ /* 0x000fe20000410000 */
[----:B------:R-:W-:Y:S01]  /*37a0*/  MOV R175, RZ ;  /* 0x000000ff00af7202 */ /* 0x000fe20000000f00 */
[----:B------:R-:W-:Y:S02]  /*37b0*/  FADD.FTZ R55, R55, R174 ;  /* 0x000000ae37377221 */ /* 0x000fe40000010000 */
[----:B------:R-:W-:-:S04]  /*37c0*/  FMUL.FTZ R165, R168, R165 ;  /* 0x000000a5a8a57220 */ /* 0x000fc80000410000 */
[----:B------:R-:W-:-:S04]  /*37d0*/  FMUL.FTZ R177, R165, UR11 ;  /* 0x0000000ba5b17c20 */ /* 0x000fc80008410000 */
[----:B------:R-:W-:Y:S01]  /*37e0*/  @P6 SHF.L.U32 R176, R166, 0x10, RZ ;  /* 0x00000010a6b06819 */ /* 0x000fe200000006ff */
[----:B------:R-:W-:-:S04]  /*37f0*/  FMUL.FTZ R165, R144, R177 ;  /* 0x000000b190a57220 */ /* 0x000fc80000410000 */
[----:B------:R-:W-:Y:S01]  /*3800*/  @P6 FMUL.FTZ R175, R176, R177 ;  /* 0x000000b1b0af6220 */ /* 0x000fe20000410000 */
[----:B------:R-:W-:Y:S01]  /*3810*/  FFMA.FTZ R176, R20, R169, R170 ;  /* 0x000000a914b07223 */ /* 0x000fe200000100aa */
[----:B------:R-:W-:Y:S02]  /*3820*/  FSEL R165, R165, RZ, P6 ;  /* 0x000000ffa5a57208 */ /* 0x000fe40003000000 */
[----:B------:R-:W-:Y:S01]  /*3830*/  LOP3.LUT P6, RZ, R211, 0xff00, RZ, 0xc0, !PT ;  /* 0x0000ff00d3ff7812 */ /* 0x000fe200078cc0ff */
[----:B------:R-:W-:Y:S01]  /*3840*/  FADD.FTZ R177, R19, -R176 ;  /* 0x800000b013b17221 */ /* 0x000fe20000010000 */
[----:B------:R-:W-:-:S03]  /*3850*/  FADD.FTZ R48, R48, R175 ;  /* 0x000000af30307221 */ /* 0x000fc60000010000 */
[----:B------:R-:W-:-:S04]  /*3860*/  FMUL.FTZ R177, R206, R177 ;  /* 0x000000b1ceb17220 */ /* 0x000fc80000410000 */
[----:B------:R-:W-:-:S04]  /*3870*/  FMUL.FTZ R176, R168, R177 ;  /* 0x000000b1a8b07220 */ /* 0x000fc80000410000 */
[----:B------:R-:W-:Y:S01]  /*3880*/  @P6 PRMT R166, R166, 0x7632, R166 ;  /* 0x00007632a6a66816 */ /* 0x000fe200000000a6 */
[----:B------:R-:W-:Y:S01]  /*3890*/  FMUL.FTZ R178, R176, UR11 ;  /* 0x0000000bb0b27c20 */ /* 0x000fe20008410000 */
[----:B------:R-:W-:Y:S02]  /*38a0*/  HFMA2 R176, -RZ, RZ, 0, 0 ;  /* 0x00000000ffb07431 */ /* 0x000fe400000001ff */
        /* <DEDUP_REMOVED lines=8> */
[----:B------:R-:W-:Y:S01]  /*3930*/  FMUL.FTZ R177, R168, R177 ;  /* 0x000000b1a8b17220 */ /* 0x000fe20000410000 */
[----:B------:R-:W-:-:S03]  /*3940*/  F2FP.BF16.F32.PACK_AB R165, R172, R171 ;  /* 0x000000abaca5723e */ /* 0x000fc600000010ff */
[----:B------:R-:W-:-:S04]  /*3950*/  FMUL.FTZ R179, R177, UR11 ;  /* 0x0000000bb1b37c20 */ /* 0x000fc80008410000 */
[----:B------:R-:W-:Y:S02]  /*3960*/  FMUL.FTZ R177, R146, R179 ;  /* 0x000000b392b17220 */ /* 0x000fe40000410000 */
[----:B------:R-:W-:-:S03]  /*3970*/  @P6 SHF.L.U32 R178, R167, 0x10, RZ ;  /* 0x00000010a7b26819 */ /* 0x000fc600000006ff */
[----:B------:R-:W-:Y:S02]  /*3980*/  FSEL R216, R177, RZ, P6 ;  /* 0x000000ffb1d87208 */ /* 0x000fe40003000000 */
[----:B------:R-:W-:Y:S01]  /*3990*/  @P6 FMUL.FTZ R215, R178, R179 ;  /* 0x000000b3b2d76220 */ /* 0x000fe20000410000 */
[----:B------:R-:W-:Y:S01]  /*39a0*/  ISETP.GE.U32.AND P6, PT, R210, RZ, PT ;  /* 0x000000ffd200720c */ /* 0x000fe20003fc6070 */
[----:B------:R-:W-:Y:S02]  /*39b0*/  FFMA.FTZ R178, R22, R169, R170 ;  /* 0x000000a916b27223 */ /* 0x000fe400000100aa */
[----:B------:R-:W-:Y:S01]  /*39c0*/  FADD.FTZ R215, R50, R215 ;  /* 0x000000d732d77221 */ /* 0x000fe20000010000 */
[----:B------:R-:W-:Y:S01]  /*39d0*/  ISETP.GE.U32.AND.EX P6, PT, R211, 0x1000000, PT, P6 ;  /* 0x01000000d300780c */ /* 0x000fe20003fc6160 */
[----:B------:R-:W-:-:S04]  /*39e0*/  FADD.FTZ R177, R21, -R178 ;  /* 0x800000b215b17221 */ /* 0x000fc80000010000 */
[----:B------:R-:W-:-:S04]  /*39f0*/  FMUL.FTZ R177, R206, R177 ;  /* 0x000000b1ceb17220 */ /* 0x000fc80000410000 */
[----:B------:R-:W-:-:S04]  /*3a00*/  FMUL.FTZ R177, R168, R177 ;  /* 0x000000b1a8b17220 */ /* 0x000fc80000410000 */
[----:B------:R-:W-:Y:S01]  /*3a10*/  @P6 PRMT R167, R167, 0x7632, R167 ;  /* 0x00007632a7a76816 */ /* 0x000fe200000000a7 */
[----:B------:R-:W-:Y:S01]  /*3a20*/  FMUL.FTZ R178, R177, UR11 ;  /* 0x0000000bb1b27c20 */ /* 0x000fe20008410000 */
[----:B------:R-:W-:Y:S02]  /*3a30*/  FFMA.FTZ R177, R7, R169, R170 ;  /* 0x000000a907b17223 */ /* 0x000fe400000100aa */
[----:B------:R-:W-:Y:S01]  /*3a40*/  @P6 SHF.L.U32 R179, R167, 0x10, RZ ;  /* 0x00000010a7b36819 */ /* 0x000fe200000006ff */
[----:B------:R-:W-:Y:S01]  /*3a50*/  FMUL.FTZ R167, R147, R178 ;  /* 0x000000b293a77220 */ /* 0x000fe20000410000 */
[----:B------:R-:W-:-:S03]  /*3a60*/  FADD.FTZ R177, R8, -R177 ;  /* 0x800000b108b17221 */ /* 0x000fc60000010000 */
[----:B------:R-:W-:Y:S01]  /*3a70*/  @P6 FMUL.FTZ R214, R179, R178 ;  /* 0x000000b2b3d66220 */ /* 0x000fe20000410000 */
[----:B------:R-:W-:Y:S01]  /*3a80*/  FSEL R179, R167, RZ, P6 ;  /* 0x000000ffa7b37208 */ /* 0x000fe20003000000 */
[----:B------:R-:W-:Y:S01]  /*3a90*/  FMUL.FTZ R167, R206, R177 ;  /* 0x000000b1cea77220 */ /* 0x000fe20000410000 */
[----:B------:R-:W-:Y:S01]  /*3aa0*/  LOP3.LUT P6, RZ, R210, 0xff, RZ, 0xc0, !PT ;  /* 0x000000ffd2ff7812 */ /* 0x000fe200078cc0ff */
[----:B------:R-:W-:Y:S02]  /*3ab0*/  FADD.FTZ R51, R51, R214 ;  /* 0x000000d633337221 */ /* 0x000fe40000010000 */
[----:B------:R-:W-:-:S04]  /*3ac0*/  FMUL.FTZ R167, R168, R167 ;  /* 0x000000a7a8a77220 */ /* 0x000fc80000410000 */
[----:B------:R-:W-:Y:S01]  /*3ad0*/  FMUL.FTZ R217, R167, UR11 ;  /* 0x0000000ba7d97c20 */ /* 0x000fe20008410000 */
[----:B------:R-:W-:-:S03]  /*3ae0*/  MOV R167, RZ ;  /* 0x000000ff00a77202 */ /* 0x000fc60000000f00 */
[----:B------:R-:W-:Y:S02]  /*3af0*/  FMUL.FTZ R177, R148, R217 ;  /* 0x000000d994b17220 */ /* 0x000fe40000410000 */
[----:B------:R-:W-:-:S03]  /*3b00*/  @P6 SHF.L.U32 R178, R164, 0x10, RZ ;  /* 0x00000010a4b26819 */ /* 0x000fc600000006ff */
[----:B------:R-:W-:Y:S02]  /*3b10*/  FSEL R177, R177, RZ, P6 ;  /* 0x000000ffb1b17208 */ /* 0x000fe40003000000 */
[----:B------:R-:W-:Y:S01]  /*3b20*/  @P6 FMUL.FTZ R167, R178, R217 ;  /* 0x000000d9b2a76220 */ /* 0x000fe20000410000 */
[----:B------:R-:W-:Y:S01]  /*3b30*/  LOP3.LUT P6, RZ, R210, 0xff00, RZ, 0xc0, !PT ;  /* 0x0000ff00d2ff7812 */ /* 0x000fe200078cc0ff */
[----:B------:R-:W-:Y:S02]  /*3b40*/  FFMA.FTZ R178, R16, R169, R170 ;  /* 0x000000a910b27223 */ /* 0x000fe400000100aa */
[----:B------:R-:W-:Y:S01]  /*3b50*/  FADD.FTZ R52, R52, R167 ;  /* 0x000000a734347221 */ /* 0x000fe20000010000 */
[----:B------:R-:W-:Y:S01]  /*3b60*/  F2FP.BF16.F32.PACK_AB R167, R179, R216 ;  /* 0x000000d8b3a7723e */ /* 0x000fe200000010ff */
[----:B------:R-:W-:Y:S01]  /*3b70*/  FADD.FTZ R217, R15, -R178 ;  /* 0x800000b20fd97221 */ /* 0x000fe20000010000 */
[----:B------:R-:W-:-:S03]  /*3b80*/  HFMA2 R178, -RZ, RZ, 0, 0 ;  /* 0x00000000ffb27431 */ /* 0x000fc600000001ff */
[----:B------:R-:W-:-:S04]  /*3b90*/  FMUL.FTZ R217, R206, R217 ;  /* 0x000000d9ced97220 */ /* 0x000fc80000410000 */
[----:B------:R-:W-:Y:S01]  /*3ba0*/  @P6 PRMT R218, R164, 0x7632, R218 ;  /* 0x00007632a4da6816 */ /* 0x000fe200000000da */
[----:B------:R-:W-:-:S03]  /*3bb0*/  FMUL.FTZ R164, R168, R217 ;  /* 0x000000d9a8a47220 */ /* 0x000fc60000410000 */
[----:B------:R-:W-:Y:S01]  /*3bc0*/  @P6 SHF.L.U32 R217, R218, 0x10, RZ ;  /* 0x00000010dad96819 */ /* 0x000fe200000006ff */
[----:B------:R-:W-:-:S04]  /*3bd0*/  FMUL.FTZ R164, R164, UR11 ;  /* 0x0000000ba4a47c20 */ /* 0x000fc80008410000 */
[-C--:B------:R-:W-:Y:S01]  /*3be0*/  @P6 FMUL.FTZ R178, R217, R164.reuse ;  /* 0x000000a4d9b26220 */ /* 0x080fe20000410000 */
[----:B------:R-:W-:-:S03]  /*3bf0*/  FMUL.FTZ R164, R149, R164 ;  /* 0x000000a495a47220 */ /* 0x000fc60000410000 */
[----:B------:R-:W-:Y:S02]  /*3c00*/  FADD.FTZ R53, R53, R178 ;  /* 0x000000b235357221 */ /* 0x000fe40000010000 */
[----:B------:R-:W-:-:S04]  /*3c10*/  FSEL R164, R164, RZ, P6 ;  /* 0x000000ffa4a47208 */ /* 0x000fc80003000000 */
[----:B------:R-:W-:-:S07]  /*3c20*/  F2FP.BF16.F32.PACK_AB R164, R164, R177 ;  /* 0x000000b1a4a4723e */ /* 0x000fce00000010ff */
.L_x_2707:
        /* <DEDUP_REMOVED lines=8> */
.L_x_2705:
[----:B------:R-:W-:Y:S05]  /*3cb0*/  BSYNC.RECONVERGENT B1 ;  /* 0x0000000000017941 */ /* 0x000fea0003800200 */
.L_x_2704:
        /* <DEDUP_REMOVED lines=9> */
[-CC-:B------:R-:W-:Y:S01]  /*3d50*/  FFMA.FTZ R173, R182, R169.reuse, R170.reuse ;  /* 0x000000a9b6ad7223 */ /* 0x180fe200000100aa */
[----:B------:R-:W-:Y:S01]  /*3d60*/  MOV R163, RZ ;  /* 0x000000ff00a37202 */ /* 0x000fe20000000f00 */
[----:B------:R-:W-:Y:S01]  /*3d70*/  FADD.FTZ R161, R188, -R161 ;  /* 0x800000a1bca17221 */ /* 0x000fe20000010000 */
[--C-:B------:R-:W-:Y:S01]  /*3d80*/  FFMA.FTZ R177, R180, R169, R170.reuse ;  /* 0x000000a9b4b17223 */ /* 0x100fe200000100aa */
[----:B------:R-:W-:Y:S01]  /*3d90*/  FADD.FTZ R173, R26, -R173 ;  /* 0x800000ad1aad7221 */ /* 0x000fe20000010000 */
[----:B------:R-:W-:Y:S02]  /*3da0*/  HFMA2 R178, -RZ, RZ, 0, 0 ;  /* 0x00000000ffb27431 */ /* 0x000fe400000001ff */
[----:B-----5:R-:W-:Y:S01]  /*3db0*/  FMUL.FTZ R161, R206, R161 ;  /* 0x000000a1cea17220 */ /* 0x020fe20000410000 */
[----:B------:R-:W-:Y:S01]  /*3dc0*/  FADD.FTZ R177, R24, -R177 ;  /* 0x800000b118b17221 */ /* 0x000fe20000010000 */
[----:B------:R-:W-:Y:S01]  /*3dd0*/  FFMA.FTZ R214, R181, R169, R170 ;  /* 0x000000a9b5d67223 */ /* 0x000fe200000100aa */
[----:B------:R-:W-:Y:S01]  /*3de0*/  MOV R215, RZ ;  /* 0x000000ff00d77202 */ /* 0x000fe20000000f00 */
[----:B------:R-:W-:Y:S01]  /*3df0*/  FMUL.FTZ R160, R161, R168 ;  /* 0x000000a8a1a07220 */ /* 0x000fe20000410000 */
[----:B------:R-:W-:-:S03]  /*3e00*/  HFMA2 R216, -RZ, RZ, 0, 0 ;  /* 0x00000000ffd87431 */ /* 0x000fc600000001ff */
[----:B------:R-:W-:Y:S01]  /*3e10*/  FMUL.FTZ R175, R160, UR11 ;  /* 0x0000000ba0af7c20 */ /* 0x000fe20008410000 */
[----:B------:R-:W-:-:S03]  /*3e20*/  @P6 SHF.L.U32 R160, R165, 0x10, RZ ;  /* 0x00000010a5a06819 */ /* 0x000fc600000006ff */
[----:B------:R-:W-:Y:S02]  /*3e30*/  FMUL.FTZ R171, R134, R175 ;  /* 0x000000af86ab7220 */ /* 0x000fe40000410000 */
[----:B------:R-:W-:Y:S01]  /*3e40*/  @P6 FMUL.FTZ R163, R175, R160 ;  /* 0x000000a0afa36220 */ /* 0x000fe20000410000 */
[----:B------:R-:W-:Y:S01]  /*3e50*/  FMUL.FTZ R160, R206, R173 ;  /* 0x000000adcea07220 */ /* 0x000fe20000410000 */
[----:B------:R-:W-:Y:S01]  /*3e60*/  FFMA.FTZ R173, R187, R169, R170 ;  /* 0x000000a9bbad7223 */ /* 0x000fe200000100aa */
[----:B------:R-:W-:Y:S01]  /*3e70*/  FSEL R171, R171, RZ, P6 ;  /* 0x000000ffabab7208 */ /* 0x000fe20003000000 */
[----:B------:R-:W-:Y:S01]  /*3e80*/  FADD.FTZ R46, R46, R163 ;  /* 0x000000a32e2e7221 */ /* 0x000fe20000010000 */
[----:B------:R-:W-:Y:S01]  /*3e90*/  LOP3.LUT P6, RZ, R208, 0xff000000, RZ, 0xc0, !PT ;  /* 0xff000000d0ff7812 */ /* 0x000fe200078cc0ff */
[----:B------:R-:W-:Y:S01]  /*3ea0*/  FMUL.FTZ R162, R160, R168 ;  /* 0x000000a8a0a27220 */ /* 0x000fe20000410000 */
[----:B------:R-:W-:Y:S01]  /*3eb0*/  FADD.FTZ R173, R190, -R173 ;  /* 0x800000adbead7221 */ /* 0x000fe20000010000 */
[----:B------:R-:W-:-:S02]  /*3ec0*/  MOV R175, RZ ;  /* 0x000000ff00af7202 */ /* 0x000fc40000000f00 */
[----:B------:R-:W-:Y:S01]  /*3ed0*/  FMUL.FTZ R174, R162, UR11 ;  /* 0x0000000ba2ae7c20 */ /* 0x000fe20008410000 */
[----:B------:R-:W-:Y:S02]  /*3ee0*/  HFMA2 R162, -RZ, RZ, 0, 0 ;  /* 0x00000000ffa27431 */ /* 0x000fe400000001ff */
[----:B------:R-:W-:Y:S01]  /*3ef0*/  FMUL.FTZ R173, R206, R173 ;  /* 0x000000adcead7220 */ /* 0x000fe20000410000 */
[----:B------:R-:W-:Y:S01]  /*3f00*/  F2FP.BF16.F32.PACK_AB R161, R160, R161 ;  /* 0x000000a1a0a1723e */ /* 0x000fe200000010ff */
[----:B------:R-:W-:-:S03]  /*3f10*/  FMUL.FTZ R172, R135, R174 ;  /* 0x000000ae87ac7220 */ /* 0x000fc60000410000 */
[----:B------:R-:W-:Y:S02]  /*3f20*/  @P6 PRMT R165, R165, 0x7632, R165 ;  /* 0x00007632a5a56816 */ /* 0x000fe400000000a5 */
[----:B------:R-:W-:Y:S02]  /*3f30*/  FSEL R172, R172, RZ, P6 ;  /* 0x000000ffacac7208 */ /* 0x000fe40003000000 */
[----:B------:R-:W-:-:S05]  /*3f40*/  @P6 SHF.L.U32 R165, R165, 0x10, RZ ;  /* 0x00000010a5a56819 */ /* 0x000fca00000006ff */
        /* <DEDUP_REMOVED lines=8> */
[----:B------:R-:W-:Y:S01]  /*3fd0*/  FSEL R165, R174, RZ, P6 ;  /* 0x000000ffaea57208 */ /* 0x000fe20003000000 */
[----:B------:R-:W-:Y:S01]  /*3fe0*/  FMUL.FTZ R174, R206, R177 ;  /* 0x000000b1ceae7220 */ /* 0x000fe20000410000 */
[----:B------:R-:W-:Y:S01]  /*3ff0*/  LOP3.LUT P6, RZ, R209, 0xff00, RZ, 0xc0, !PT ;  /* 0x0000ff00d1ff7812 */ /* 0x000fe200078cc0ff */
[----:B------:R-:W-:Y:S02]  /*4000*/  FADD.FTZ R175, R40, R175 ;  /* 0x000000af28af7221 */ /* 0x000fe40000010000 */
[C---:B------:R-:W-:Y:S01]  /*4010*/  FMUL.FTZ R176, R174.reuse, R168 ;  /* 0x000000a8aeb07220 */ /* 0x040fe20000410000 */
[----:B------:R-:W-:-:S03]  /*4020*/  F2FP.BF16.F32.PACK_AB R162, R174, R173 ;  /* 0x000000adaea2723e */ /* 0x000fc600000010ff */
[----:B------:R-:W-:-:S04]  /*4030*/  FMUL.FTZ R177, R176, UR11 ;  /* 0x0000000bb0b17c20 */ /* 0x000fc80008410000 */
[----:B------:R-:W-:Y:S02]  /*4040*/  FMUL.FTZ R176, R129, R177 ;  /* 0x000000b181b07220 */ /* 0x000fe40000410000 */
[----:B------:R-:W-:-:S04]  /*4050*/  @P6 PRMT R166, R166, 0x7632, R166 ;  /* 0x00007632a6a66816 */ /* 0x000fc800000000a6 */
[----:B------:R-:W-:-:S05]  /*4060*/  @P6 SHF.L.U32 R166, R166, 0x10, RZ ;  /* 0x00000010a6a66819 */ /* 0x000fca00000006ff */
[----:B------:R-:W-:Y:S01]  /*4070*/  @P6 FMUL.FTZ R178, R177, R166 ;  /* 0x000000a6b1b26220 */ /* 0x000fe20000410000 */
[----:B------:R-:W-:Y:S01]  /*4080*/  FADD.FTZ R177, R25, -R214 ;  /* 0x800000d619b17221 */ /* 0x000fe20000010000 */
[----:B------:R-:W-:Y:S01]  /*4090*/  FSEL R166, R176, RZ, P6 ;  /* 0x000000ffb0a67208 */ /* 0x000fe20003000000 */
[----:B------:R-:W-:Y:S01]  /*40a0*/  FFMA.FTZ R214, R184, R169, R170 ;  /* 0x000000a9b8d67223 */ /* 0x000fe200000100aa */
[----:B------:R-:W-:Y:S01]  /*40b0*/  LOP3.LUT P6, RZ, R209, 0xff0000, RZ, 0xc0, !PT ;  /* 0x00ff0000d1ff7812 */ /* 0x000fe200078cc0ff */
[----:B------:R-:W-:Y:S01]  /*40c0*/  FMUL.FTZ R177, R206, R177 ;  /* 0x000000b1ceb17220 */ /* 0x000fe20000410000 */
[----:B------:R-:W-:Y:S01]  /*40d0*/  FADD.FTZ R178, R41, R178 ;  /* 0x000000b229b27221 */ /* 0x000fe20000010000 */
[----:B------:R-:W-:Y:S02]  /*40e0*/  F2FP.BF16.F32.PACK_AB R166, R166, R165 ;  /* 0x000000a5a6a6723e */ /* 0x000fe400000010ff */
[----:B------:R-:W-:Y:S01]  /*40f0*/  FMUL.FTZ R176, R177, R168 ;  /* 0x000000a8b1b07220 */ /* 0x000fe20000410000 */
[----:B------:R-:W-:-:S03]  /*4100*/  F2FP.BF16.F32.PACK_AB R165, R172, R171 ;  /* 0x000000abaca5723e */ /* 0x000fc600000010ff */
[----:B------:R-:W-:-:S04]  /*4110*/  FMUL.FTZ R217, R176, UR11 ;  /* 0x0000000bb0d97c20 */ /* 0x000fc80008410000 */
[----:B------:R-:W-:Y:S01]  /*4120*/  @P6 SHF.L.U32 R176, R167, 0x10, RZ ;  /* 0x00000010a7b06819 */ /* 0x000fe200000006ff */
[----:B------:R-:W-:-:S04]  /*4130*/  FMUL.FTZ R179, R130, R217 ;  /* 0x000000d982b37220 */ /* 0x000fc80000410000 */
        /* <DEDUP_REMOVED lines=14> */
[-CC-:B------:R-:W-:Y:S01]  /*4220*/  FFMA.FTZ R167, R23, R169.reuse, R170.reuse ;  /* 0x000000a917a77223 */ /* 0x180fe200000100aa */
[----:B------:R-:W-:-:S03]  /*4230*/  FFMA.FTZ R170, R192, R169, R170 ;  /* 0x000000a9c0aa7223 */ /* 0x000fc600000100aa */
[----:B------:R-:W-:Y:S01]  /*4240*/  FADD.FTZ R167, R186, -R167 ;  /* 0x800000a7baa77221 */ /* 0x000fe20000010000 */
[----:B------:R-:W-:Y:S01]  /*4250*/  @P6 FMUL.FTZ R216, R218, R179 ;  /* 0x000000b3dad86220 */ /* 0x000fe20000410000 */
[----:B------:R-:W-:Y:S01]  /*4260*/  LOP3.LUT P6, RZ, R208, 0xff, RZ, 0xc0, !PT ;  /* 0x000000ffd0ff7812 */ /* 0x000fe200078cc0ff */
[----:B------:R-:W-:Y:S01]  /*4270*/  FADD.FTZ R169, R27, -R170 ;  /* 0x800000aa1ba97221 */ /* 0x000fe20000010000 */
[C---:B------:R-:W-:Y:S01]  /*4280*/  FMUL.FTZ R219, R206.reuse, R167 ;  /* 0x000000a7cedb7220 */ /* 0x040fe20000410000 */
[----:B------:R-:W-:Y:S02]  /*4290*/  FADD.FTZ R43, R43, R216 ;  /* 0x000000d82b2b7221 */ /* 0x000fe40000010000 */
[----:B------:R-:W-:Y:S01]  /*42a0*/  FMUL.FTZ R206, R206, R169 ;  /* 0x000000a9cece7220 */ /* 0x000fe20000410000 */
[----:B------:R-:W-:-:S03]  /*42b0*/  FMUL.FTZ R167, R219, R168 ;  /* 0x000000a8dba77220 */ /* 0x000fc60000410000 */
[----:B------:R-:W-:Y:S01]  /*42c0*/  FMUL.FTZ R168, R206, R168 ;  /* 0x000000a8cea87220 */ /* 0x000fe20000410000 */
[----:B------:R-:W-:Y:S01]  /*42d0*/  FMUL.FTZ R218, R167, UR11 ;  /* 0x0000000ba7da7c20 */ /* 0x000fe20008410000 */
[----:B------:R-:W-:Y:S02]  /*42e0*/  MOV R167, RZ ;  /* 0x000000ff00a77202 */ /* 0x000fe40000000f00 */
[----:B------:R-:W-:Y:S01]  /*42f0*/  @P6 SHF.L.U32 R179, R164, 0x10, RZ ;  /* 0x00000010a4b36819 */ /* 0x000fe200000006ff */
[----:B------:R-:W-:Y:S01]  /*4300*/  FMUL.FTZ R214, R132, R218 ;  /* 0x000000da84d67220 */ /* 0x000fe20000410000 */
[----:B------:R-:W-:Y:S01]  /*4310*/  FMUL.FTZ R168, R168, UR11 ;  /* 0x0000000ba8a87c20 */ /* 0x000fe20008410000 */
[----:B------:R-:W-:Y:S02]  /*4320*/  F2FP.BF16.F32.PACK_AB R160, R206, R219 ;  /* 0x000000dbcea0723e */ /* 0x000fe400000010ff */
[----:B------:R-:W-:Y:S01]  /*4330*/  @P6 FMUL.FTZ R167, R218, R179 ;  /* 0x000000b3daa76220 */ /* 0x000fe20000410000 */
[----:B------:R-:W-:Y:S01]  /*4340*/  FSEL R214, R214, RZ, P6 ;  /* 0x000000ffd6d67208 */ /* 0x000fe20003000000 */
[----:B------:R-:W-:Y:S01]  /*4350*/  FMUL.FTZ R40, R133, R168 ;  /* 0x000000a885287220 */ /* 0x000fe20000410000 */
[----:B------:R-:W-:Y:S01]  /*4360*/  LOP3.LUT P6, RZ, R208, 0xff00, RZ, 0xc0, !PT ;  /* 0x0000ff00d0ff7812 */ /* 0x000fe200078cc0ff */
[----:B------:R-:W-:Y:S01]  /*4370*/  FADD.FTZ R44, R44, R167 ;  /* 0x000000a72c2c7221 */ /* 0x000fe20000010000 */
[----:B------:R-:W-:-:S02]  /*4380*/  F2FP.BF16.F32.PACK_AB R167, R217, R176 ;  /* 0x000000b0d9a7723e */ /* 0x000fc400000010ff */
[----:B------:R-:W-:-:S09]  /*4390*/  FSEL R41, R40, RZ, P6 ;  /* 0x000000ff28297208 */ /* 0x000fd20003000000 */
[----:B------:R-:W-:Y:S01]  /*43a0*/  @P6 PRMT R169, R164, 0x7632, R169 ;  /* 0x00007632a4a96816 */ /* 0x000fe200000000a9 */
[----:B------:R-:W-:-:S03]  /*43b0*/  HFMA2 R164, -RZ, RZ, 0, 0 ;  /* 0x00000000ffa47431 */ /* 0x000fc600000001ff */
[----:B------:R-:W-:-:S05]  /*43c0*/  @P6 SHF.L.U32 R169, R169, 0x10, RZ ;  /* 0x00000010a9a96819 */ /* 0x000fca00000006ff */
[----:B------:R-:W-:-:S04]  /*43d0*/  @P6 FMUL.FTZ R164, R168, R169 ;  /* 0x000000a9a8a46220 */ /* 0x000fc80000410000 */
[----:B------:R-:W-:Y:S01]  /*43e0*/  FADD.FTZ R45, R45, R164 ;  /* 0x000000a42d2d7221 */ /* 0x000fe20000010000 */
[----:B------:R-:W-:Y:S01]  /*43f0*/  F2FP.BF16.F32.PACK_AB R164, R41, R214 ;  /* 0x000000d629a4723e */ /* 0x000fe200000010ff */
[----:B------:R-:W-:Y:S06]  /*4400*/  BRA `(.L_x_2710) ;  /* 0x0000000400a47947 */ /* 0x000fec0003800000 */
.L_x_2709:
[-CC-:B------:R-:W-:Y:S01]  /*4410*/  FFMA.FTZ R171, R185, R169.reuse, R170.reuse ;  /* 0x000000a9b9ab7223 */ /* 0x180fe200000100aa */
[----:B------:R-:W-:Y:S01]  /*4420*/  LOP3.LUT P6, RZ, R208, 0xff0000, RZ, 0xc0, !PT ;  /* 0x00ff0000d0ff7812 */ /* 0x000fe200078cc0ff */
[-CC-:B------:R-:W-:Y:S01]  /*4430*/  FFMA.FTZ R177, R182, R169.reuse, R170.reuse ;  /* 0x000000a9b6b17223 */ /* 0x180fe200000100aa */
[----:B------:R-:W-:Y:S01]  /*4440*/  MOV R173, RZ ;  /* 0x000000ff00ad7202 */ /* 0x000fe20000000f00 */
[----:B------:R-:W-:Y:S01]  /*4450*/  FADD.FTZ R171, R188, -R171 ;  /* 0x800000abbcab7221 */ /* 0x000fe20000010000 */
[----:B------:R-:W-:Y:S02]  /*4460*/  HFMA2 R174, -RZ, RZ, 0, 0 ;  /* 0x00000000ffae7431 */ /* 0x000fe400000001ff */
[----:B------:R-:W-:Y:S01]  /*4470*/  FADD.FTZ R177, R26, -R177 ;  /* 0x800000b11ab17221 */ /* 0x000fe20000010000 */
[----:B------:R-:W-:Y:S01]  /*4480*/  FFMA.FTZ R214, R181, R169, R170 ;  /* 0x000000a9b5d67223 */ /* 0x000fe200000100aa */
[C---:B-----5:R-:W-:Y:S01]  /*4490*/  FMUL.FTZ R171, R206.reuse, R171 ;  /* 0x000000abceab7220 */ /* 0x060fe20000410000 */
[----:B------:R-:W-:Y:S01]  /*44a0*/  MOV R179, RZ ;  /* 0x000000ff00b37202 */ /* 0x000fe20000000f00 */
[----:B------:R-:W-:-:S02]  /*44b0*/  FMUL.FTZ R177, R206, R177 ;  /* 0x000000b1ceb17220 */ /* 0x000fc40000410000 */
[----:B------:R-:W-:Y:S01]  /*44c0*/  FMUL.FTZ R171, R168, R171 ;  /* 0x000000aba8ab7220 */ /* 0x000fe20000410000 */
[----:B------:R-:W-:-:S03]  /*44d0*/  @P6 SHF.L.U32 R172, R165, 0x10, RZ ;  /* 0x00000010a5ac6819 */ /* 0x000fc600000006ff */
[----:B------:R-:W-:-:S04]  /*44e0*/  FMUL.FTZ R175, R171, UR11 ;  /* 0x0000000babaf7c20 */ /* 0x000fc80008410000 */
[-C--:B------:R-:W-:Y:S01]  /*44f0*/  FMUL.FTZ R171, R134, R175.reuse ;  /* 0x000000af86ab7220 */ /* 0x080fe20000410000 */
[----:B------:R-:W-:Y:S01]  /*4500*/  @P6 FMUL.FTZ R173, R172, R175 ;  /* 0x000000afacad6220 */ /* 0x000fe20000410000 */
[----:B------:R-:W-:Y:S01]  /*4510*/  FMUL.FTZ R172, R168, R177 ;  /* 0x000000b1a8ac7220 */ /* 0x000fe20000410000 */
[----:B------:R-:W-:Y:S02]  /*4520*/  FFMA.FTZ R175, R187, R169, R170 ;  /* 0x000000a9bbaf7223 */ /* 0x000fe400000100aa */
[----:B------:R-:W-:Y:S01]  /*4530*/  FSEL R171, R171, RZ, P6 ;  /* 0x000000ffabab7208 */ /* 0x000fe20003000000 */
[----:B------:R-:W-:Y:S01]  /*4540*/  FMUL.FTZ R176, R172, UR11 ;  /* 0x0000000bacb07c20 */ /* 0x000fe20008410000 */
[----:B------:R-:W-:Y:S01]  /*4550*/  LOP3.LUT P6, RZ, R208, 0xff000000, RZ, 0xc0, !PT ;  /* 0xff000000d0ff7812 */ /* 0x000fe200078cc0ff */
[----:B------:R-:W-:Y:S01]  /*4560*/  FADD.FTZ R175, R190, -R175 ;  /* 0x800000afbeaf7221 */ /* 0x000fe20000010000 */
[----:B------:R-:W-:Y:S01]  /*4570*/  FADD.FTZ R46, R46, R173 ;  /* 0x000000ad2e2e7221 */ /* 0x000fe20000010000 */
[----:B------:R-:W-:-:S05]  /*4580*/  FMUL.FTZ R172, R135, R176 ;  /* 0x000000b087ac7220 */ /* 0x000fca0000410000 */
[----:B------:R-:W-:-:S05]  /*4590*/  FSEL R172, R172, RZ, P6 ;  /* 0x000000ffacac7208 */ /* 0x000fca0003000000 */
[----:B------:R-:W-:-:S04]  /*45a0*/  @P6 PRMT R165, R165, 0x7632, R165 ;  /* 0x00007632a5a56816 */ /* 0x000fc800000000a5 */
        /* <DEDUP_REMOVED lines=24> */
[----:B------:R-:W-:Y:S01]  /*4730*/  FADD.FTZ R177, R25, -R214 ;  /* 0x800000d619b17221 */ /* 0x000fe20000010000 */
[----:B------:R-:W-:Y:S01]  /*4740*/  FSEL R166, R166, RZ, P6 ;  /* 0x000000ffa6a67208 */ /* 0x000fe20003000000 */
[----:B------:R-:W-:Y:S01]  /*4750*/  HFMA2 R214, -RZ, RZ, 0, 0 ;  /* 0x00000000ffd67431 */ /* 0x000fe200000001ff */
[----:B------:R-:W-:Y:S01]  /*4760*/  LOP3.LUT P6, RZ, R209, 0xff0000, RZ, 0xc0, !PT ;  /* 0x00ff0000d1ff7812 */ /* 0x000fe200078cc0ff */
[----:B------:R-:W-:Y:S01]  /*4770*/  FMUL.FTZ R177, R206, R177 ;  /* 0x000000b1ceb17220 */ /* 0x000fe20000410000 */
[----:B------:R-:W-:Y:S02]  /*4780*/  F2FP.BF16.F32.PACK_AB R166, R166, R165 ;  /* 0x000000a5a6a6723e */ /* 0x000fe400000010ff */
[----:B------:R-:W-:Y:S01]  /*4790*/  F2FP.BF16.F32.PACK_AB R165, R172, R171 ;  /* 0x000000abaca5723e */ /* 0x000fe200000010ff */
[----:B------:R-:W-:-:S04]  /*47a0*/  FMUL.FTZ R177, R168, R177 ;  /* 0x000000b1a8b17220 */ /* 0x000fc80000410000 */
[----:B------:R-:W-:-:S04]  /*47b0*/  FMUL.FTZ R215, R177, UR11 ;  /* 0x0000000bb1d77c20 */ /* 0x000fc80008410000 */
[----:B------:R-:W-:Y:S01]  /*47c0*/  @P6 SHF.L.U32 R178, R167, 0x10, RZ ;  /* 0x00000010a7b26819 */ /* 0x000fe200000006ff */
[----:B------:R-:W-:-:S04]  /*47d0*/  FMUL.FTZ R177, R130, R215 ;  /* 0x000000d782b17220 */ /* 0x000fc80000410000 */
[----:B------:R-:W-:Y:S01]  /*47e0*/  @P6 FMUL.FTZ R179, R178, R215 ;  /* 0x000000d7b2b36220 */ /* 0x000fe20000410000 */
[----:B------:R-:W-:Y:S01]  /*47f0*/  FSEL R216, R177, RZ, P6 ;  /* 0x000000ffb1d87208 */ /* 0x000fe20003000000 */
[----:B------:R-:W-:Y:S01]  /*4800*/  FFMA.FTZ R178, R184, R169, R170 ;  /* 0x000000a9b8b27223 */ /* 0x000fe200000100aa */
[----:B------:R-:W-:Y:S01]  /*4810*/  ISETP.GE.U32.AND P6, PT, R208, RZ, PT ;  /* 0x000000ffd000720c */ /* 0x000fe20003fc6070 */
[----:B------:R-:W-:Y:S02]  /*4820*/  FADD.FTZ R42, R42, R179 ;  /* 0x000000b32a2a7221 */ /* 0x000fe40000010000 */
[----:B------:R-:W-:Y:S01]  /*4830*/  FADD.FTZ R177, R183, -R178 ;  /* 0x800000b2b7b17221 */ /* 0x000fe20000010000 */
[----:B------:R-:W-:-:S03]  /*4840*/  ISETP.GE.U32.AND.EX P6, PT, R209, 0x1000000, PT, P6 ;  /* 0x01000000d100780c */ /* 0x000fc60003fc6160 */
[----:B------:R-:W-:-:S04]  /*4850*/  FMUL.FTZ R177, R206, R177 ;  /* 0x000000b1ceb17220 */ /* 0x000fc80000410000 */
[----:B------:R-:W-:-:S04]  /*4860*/  FMUL.FTZ R177, R168, R177 ;  /* 0x000000b1a8b17220 */ /* 0x000fc80000410000 */
[----:B------:R-:W-:Y:S01]  /*4870*/  FMUL.FTZ R178, R177, UR11 ;  /* 0x0000000bb1b27c20 */ /* 0x000fe20008410000 */
[-CC-:B------:R-:W-:Y:S01]  /*4880*/  FFMA.FTZ R177, R23, R169.reuse, R170.reuse ;  /* 0x000000a917b17223 */ /* 0x180fe200000100aa */
[----:B------:R-:W-:Y:S01]  /*4890*/  @P6 PRMT R167, R167, 0x7632, R167 ;  /* 0x00007632a7a76816 */ /* 0x000fe200000000a7 */
[----:B------:R-:W-:Y:S02]  /*48a0*/  FFMA.FTZ R170, R192, R169, R170 ;  /* 0x000000a9c0aa7223 */ /* 0x000fe400000100aa */
[----:B------:R-:W-:Y:S01]  /*48b0*/  FADD.FTZ R177, R186, -R177 ;  /* 0x800000b1bab17221 */ /* 0x000fe20000010000 */
[----:B------:R-:W-:Y:S01]  /*48c0*/  @P6 SHF.L.U32 R215, R167, 0x10, RZ ;  /* 0x00000010a7d76819 */ /* 0x000fe200000006ff */
[----:B------:R-:W-:Y:S01]  /*48d0*/  FMUL.FTZ R167, R131, R178 ;  /* 0x000000b283a77220 */ /* 0x000fe20000410000 */
[----:B------:R-:W-:-:S03]  /*48e0*/  FADD.FTZ R169, R27, -R170 ;  /* 0x800000aa1ba97221 */ /* 0x000fc60000010000 */
[----:B------:R-:W-:Y:S01]  /*48f0*/  @P6 FMUL.FTZ R214, R215, R178 ;  /* 0x000000b2d7d66220 */ /* 0x000fe20000410000 */
[----:B------:R-:W-:Y:S01]  /*4900*/  FSEL R215, R167, RZ, P6 ;  /* 0x000000ffa7d77208 */ /* 0x000fe20003000000 */
[----:B------:R-:W-:Y:S01]  /*4910*/  FMUL.FTZ R167, R206, R177 ;  /* 0x000000b1cea77220 */ /* 0x000fe20000410000 */
[----:B------:R-:W-:Y:S01]  /*4920*/  LOP3.LUT P6, RZ, R208, 0xff, RZ, 0xc0, !PT ;  /* 0x000000ffd0ff7812 */ /* 0x000fe200078cc0ff */
[----:B------:R-:W-:Y:S01]  /*4930*/  FMUL.FTZ R169, R206, R169 ;  /* 0x000000a9cea97220 */ /* 0x000fe20000410000 */
[----:B------:R-:W-:Y:S01]  /*4940*/  FADD.FTZ R43, R43, R214 ;  /* 0x000000d62b2b7221 */ /* 0x000fe20000010000 */
[C---:B------:R-:W-:Y:S02]  /*4950*/  FMUL.FTZ R167, R168.reuse, R167 ;  /* 0x000000a7a8a77220 */ /* 0x040fe40000410000 */
[----:B------:R-:W-:Y:S02]  /*4960*/  FMUL.FTZ R168, R168, R169 ;  /* 0x000000a9a8a87220 */ /* 0x000fe40000410000 */
[----:B------:R-:W-:Y:S01]  /*4970*/  FMUL.FTZ R217, R167, UR11 ;  /* 0x0000000ba7d97c20 */ /* 0x000fe20008410000 */
[----:B------:R-:W-:Y:S01]  /*4980*/  MOV R167, RZ ;  /* 0x000000ff00a77202 */ /* 0x000fe20000000f00 */
[----:B------:R-:W-:-:S02]  /*4990*/  FMUL.FTZ R168, R168, UR11 ;  /* 0x0000000ba8a87c20 */ /* 0x000fc40008410000 */
[-C--:B------:R-:W-:Y:S02]  /*49a0*/  FMUL.FTZ R177, R132, R217.reuse ;  /* 0x000000d984b17220 */ /* 0x080fe40000410000 */
[----:B------:R-:W-:Y:S01]  /*49b0*/  @P6 SHF.L.U32 R178, R164, 0x10, RZ ;  /* 0x00000010a4b26819 */ /* 0x000fe200000006ff */
[----:B------:R-:W-:Y:S02]  /*49c0*/  FMUL.FTZ R40, R133, R168 ;  /* 0x000000a885287220 */ /* 0x000fe40000410000 */
[----:B------:R-:W-:Y:S02]  /*49d0*/  FSEL R177, R177, RZ, P6 ;  /* 0x000000ffb1b17208 */ /* 0x000fe40003000000 */
[----:B------:R-:W-:Y:S01]  /*49e0*/  @P6 FMUL.FTZ R167, R178, R217 ;  /* 0x000000d9b2a76220 */ /* 0x000fe20000410000 */
[----:B------:R-:W-:Y:S01]  /*49f0*/  LOP3.LUT P6, RZ, R208, 0xff00, RZ, 0xc0, !PT ;  /* 0x0000ff00d0ff7812 */ /* 0x000fe200078cc0ff */
[----:B------:R-:W-:Y:S02]  /*4a00*/  FADD.FTZ R178, R41, R176 ;  /* 0x000000b029b27221 */ /* 0x000fe40000010000 */
[----:B------:R-:W-:Y:S01]  /*4a10*/  FADD.FTZ R44, R44, R167 ;  /* 0x000000a72c2c7221 */ /* 0x000fe20000010000 */
[----:B------:R-:W-:-:S02]  /*4a20*/  FSEL R40, R40, RZ, P6 ;  /* 0x000000ff28287208 */ /* 0x000fc40003000000 */
[----:B------:R-:W-:-:S07]  /*4a30*/  F2FP.BF16.F32.PACK_AB R167, R215, R216 ;  /* 0x000000d8d7a7723e */ /* 0x000fce00000010ff */
[----:B------:R-:W-:Y:S01]  /*4a40*/  @P6 PRMT R170, R164, 0x7632, R170 ;  /* 0x00007632a4aa6816 */ /* 0x000fe200000000aa */
[----:B------:R-:W-:-:S03]  /*4a50*/  HFMA2 R164, -RZ, RZ, 0, 0 ;  /* 0x00000000ffa47431 */ /* 0x000fc600000001ff */
[----:B------:R-:W-:-:S05]  /*4a60*/  @P6 SHF.L.U32 R169, R170, 0x10, RZ ;  /* 0x00000010aaa96819 */ /* 0x000fca00000006ff */
[----:B------:R-:W-:-:S04]  /*4a70*/  @P6 FMUL.FTZ R164, R169, R168 ;  /* 0x000000a8a9a46220 */ /* 0x000fc80000410000 */
[----:B------:R-:W-:Y:S01]  /*4a80*/  FADD.FTZ R45, R45, R164 ;  /* 0x000000a42d2d7221 */ /* 0x000fe20000010000 */
[----:B------:R-:W-:-:S07]  /*4a90*/  F2FP.BF16.F32.PACK_AB R164, R40, R177 ;  /* 0x000000b128a4723e */ /* 0x000fce00000010ff */
.L_x_2710:
[----:B------:R-:W0:Y:S08]  /*4aa0*/  @P0 LDC.64 R168, c[0x0][0x478] ;  /* 0x00011e00ffa80b82 */ /* 0x000e300000000a00 */
        /* <DEDUP_REMOVED lines=8> */
.L_x_2699:
        /* <DEDUP_REMOVED lines=8> */
[-C--:B------:R-:W-:Y:S01]  /*4bb0*/  FFMA.FTZ R174, R203, R169.reuse, R170 ;  /* 0x000000a9cbae7223 */ /* 0x080fe200000100aa */
[----:B------:R-:W-:Y:S01]  /*4bc0*/  PRMT R172, R37, 0x7632, R172 ;  /* 0x0000763225ac7816 */ /* 0x000fe200000000ac */
[----:B------:R-:W-:Y:S01]  /*4bd0*/  FFMA.FTZ R176, R200, R169, R170 ;  /* 0x000000a9c8b07223 */ /* 0x000fe200000100aa */
[----:B------:R-:W-:Y:S01]  /*4be0*/  LOP3.LUT P0, RZ, R212, 0xff000000, RZ, 0xc0, !PT ;  /* 0xff000000d4ff7812 */ /* 0x000fe2000780c0ff */
[----:B------:R-:W-:Y:S01]  /*4bf0*/  FADD.FTZ R173, R201, -R174 ;  /* 0x800000aec9ad7221 */ /* 0x000fe20000010000 */
[----:B------:R-:W-:Y:S01]  /*4c00*/  SHF.L.U32 R171, R37, 0x10, RZ ;  /* 0x0000001025ab7819 */ /* 0x000fe200000006ff */
[----:B------:R-:W-:Y:S01]  /*4c10*/  FADD.FTZ R176, R199, -R176 ;  /* 0x800000b0c7b07221 */ /* 0x000fe20000010000 */
[----:B------:R-:W-:Y:S01]  /*4c20*/  SHF.L.U32 R175, R172, 0x10, RZ ;  /* 0x00000010acaf7819 */ /* 0x000fe200000006ff */
[----:B------:R-:W-:Y:S01]  /*4c30*/  HFMA2 R174, -RZ, RZ, 0, 0 ;  /* 0x00000000ffae7431 */ /* 0x000fe200000001ff */
[----:B------:R-:W-:Y:S01]  /*4c40*/  LOP3.LUT P6, RZ, R212, 0xff0000, RZ, 0xc0, !PT ;  /* 0x00ff0000d4ff7812 */ /* 0x000fe200078cc0ff */
[C---:B-----5:R-:W-:Y:S01]  /*4c50*/  FFMA.FTZ R173, R206.reuse, R173, R171 ;  /* 0x000000adcead7223 */ /* 0x060fe200000100ab */
[----:B------:R-:W-:Y:S01]  /*4c60*/  MOV R171, RZ ;  /* 0x000000ff00ab7202 */ /* 0x000fe20000000f00 */
[----:B------:R-:W-:Y:S01]  /*4c70*/  FFMA.FTZ R175, R206, R176, R175 ;  /* 0x000000b0ceaf7223 */ /* 0x000fe200000100af */
[----:B------:R-:W-:Y:S01]  /*4c80*/  FFMA.FTZ R216, R196, R169, R170 ;  /* 0x000000a9c4d87223 */ /* 0x000fe200000100aa */
[-C--:B------:R-:W-:Y:S01]  /*4c90*/  FMUL.FTZ R173, R173, R168.reuse ;  /* 0x000000a8adad7220 */ /* 0x080fe20000410000 */
[----:B------:R-:W-:Y:S01]  /*4ca0*/  MOV R215, RZ ;  /* 0x000000ff00d77202 */ /* 0x000fe20000000f00 */
[----:B------:R-:W-:Y:S01]  /*4cb0*/  FMUL.FTZ R175, R175, R168 ;  /* 0x000000a8afaf7220 */ /* 0x000fe20000410000 */
[----:B------:R-:W-:Y:S01]  /*4cc0*/  @P0 PRMT R172, R165, 0x7632, R172 ;  /* 0x00007632a5ac0816 */ /* 0x000fe200000000ac */
[----:B------:R-:W-:Y:S01]  /*4cd0*/  FMUL.FTZ R176, R173, UR11 ;  /* 0x0000000badb07c20 */ /* 0x000fe20008410000 */
[----:B------:R-:W-:Y:S01]  /*4ce0*/  FADD.FTZ R216, R191, -R216 ;  /* 0x800000d8bfd87221 */ /* 0x000fe20000010000 */
[----:B------:R-:W-:Y:S01]  /*4cf0*/  FMUL.FTZ R178, R175, UR11 ;  /* 0x0000000bafb27c20 */ /* 0x000fe20008410000 */
[----:B------:R-:W-:Y:S01]  /*4d00*/  @P0 SHF.L.U32 R173, R172, 0x10, RZ ;  /* 0x00000010acad0819 */ /* 0x000fe200000006ff */
[----:B------:R-:W-:Y:S01]  /*4d10*/  FMUL.FTZ R172, R118, R176 ;  /* 0x000000b076ac7220 */ /* 0x000fe20000410000 */
[----:B------:R-:W-:Y:S01]  /*4d20*/  @P6 SHF.L.U32 R165, R165, 0x10, RZ ;  /* 0x00000010a5a56819 */ /* 0x000fe200000006ff */
[----:B------:R-:W-:-:S02]  /*4d30*/  FMUL.FTZ R175, R119, R178 ;  /* 0x000000b277af7220 */ /* 0x000fc40000410000 */
[----:B------:R-:W-:Y:S01]  /*4d40*/  @P0 FMUL.FTZ R174, R178, R173 ;  /* 0x000000adb2ae0220 */ /* 0x000fe20000410000 */
[--C-:B------:R-:W-:Y:S01]  /*4d50*/  FFMA.FTZ R178, R198, R169, R170.reuse ;  /* 0x000000a9c6b27223 */ /* 0x100fe200000100aa */
[----:B------:R-:W-:Y:S01]  /*4d60*/  @P6 FMUL.FTZ R171, R176, R165 ;  /* 0x000000a5b0ab6220 */ /* 0x000fe20000410000 */
[----:B------:R-:W-:Y:S01]  /*4d70*/  FSEL R165, R172, RZ, P6 ;  /* 0x000000ffaca57208 */ /* 0x000fe20003000000 */
[----:B------:R-:W-:Y:S01]  /*4d80*/  FFMA.FTZ R176, R197, R169, R170 ;  /* 0x000000a9c5b07223 */ /* 0x000fe200000100aa */
[----:B------:R-:W-:Y:S01]  /*4d90*/  FSEL R172, R175, RZ, P0 ;  /* 0x000000ffafac7208 */ /* 0x000fe20000000000 */
[----:B------:R-:W-:Y:S01]  /*4da0*/  FADD.FTZ R178, R193, -R178 ;  /* 0x800000b2c1b27221 */ /* 0x000fe20000010000 */
[C---:B------:R-:W-:Y:S01]  /*4db0*/  PRMT R175, R38.reuse, 0x7632, R175 ;  /* 0x0000763226af7816 */ /* 0x040fe200000000af */
[----:B------:R-:W-:Y:S01]  /*4dc0*/  FADD.FTZ R176, R195, -R176 ;  /* 0x800000b0c3b07221 */ /* 0x000fe20000010000 */
[----:B------:R-:W-:Y:S01]  /*4dd0*/  SHF.L.U32 R173, R38, 0x10, RZ ;  /* 0x0000001026ad7819 */ /* 0x000fe200000006ff */
[----:B------:R-:W-:Y:S01]  /*4de0*/  FADD.FTZ R62, R62, R171 ;  /* 0x000000ab3e3e7221 */ /* 0x000fe20000010000 */
[----:B------:R-:W-:Y:S01]  /*4df0*/  LOP3.LUT P0, RZ, R213, 0xff00, RZ, 0xc0, !PT ;  /* 0x0000ff00d5ff7812 */ /* 0x000fe2000780c0ff */
[----:B------:R-:W-:Y:S01]  /*4e00*/  FADD.FTZ R63, R63, R174 ;  /* 0x000000ae3f3f7221 */ /* 0x000fe20000010000 */
[----:B------:R-:W-:Y:S01]  /*4e10*/  SHF.L.U32 R177, R175, 0x10, RZ ;  /* 0x00000010afb17819 */ /* 0x000fe200000006ff */
[C---:B------:R-:W-:Y:S01]  /*4e20*/  FFMA.FTZ R175, R206.reuse, R176, R173 ;  /* 0x000000b0ceaf7223 */ /* 0x040fe200000100ad */
[----:B------:R-:W-:Y:S01]  /*4e30*/  LOP3.LUT P6, RZ, R213, 0xff, RZ, 0xc0, !PT ;  /* 0x000000ffd5ff7812 */ /* 0x000fe200078cc0ff */
[----:B------:R-:W-:Y:S01]  /*4e40*/  HFMA2 R176, -RZ, RZ, 0, 0 ;  /* 0x00000000ffb07431 */ /* 0x000fe200000001ff */
[----:B------:R-:W-:Y:S01]  /*4e50*/  MOV R173, RZ ;  /* 0x000000ff00ad7202 */ /* 0x000fe20000000f00 */
[----:B------:R-:W-:Y:S01]  /*4e60*/  FFMA.FTZ R177, R206, R178, R177 ;  /* 0x000000b2ceb17223 */ /* 0x000fe200000100b1 */
[----:B------:R-:W-:Y:S01]  /*4e70*/  FMUL.FTZ R175, R175, R168 ;  /* 0x000000a8afaf7220 */ /* 0x000fe20000410000 */
[----:B------:R-:W-:-:S02]  /*4e80*/  F2FP.BF16.F32.PACK_AB R165, R172, R165 ;  /* 0x000000a5aca5723e */ /* 0x000fc400000010ff */
[----:B------:R-:W-:Y:S01]  /*4e90*/  FMUL.FTZ R177, R177, R168 ;  /* 0x000000a8b1b17220 */ /* 0x000fe20000410000 */
[----:B------:R-:W-:Y:S01]  /*4ea0*/  FMUL.FTZ R179, R175, UR11 ;  /* 0x0000000bafb37c20 */ /* 0x000fe20008410000 */
[----:B------:R-:W-:Y:S02]  /*4eb0*/  @P0 PRMT R178, R166, 0x7632, R178 ;  /* 0x00007632a6b20816 */ /* 0x000fe400000000b2 */
[----:B------:R-:W-:Y:S01]  /*4ec0*/  FMUL.FTZ R214, R177, UR11 ;  /* 0x0000000bb1d67c20 */ /* 0x000fe20008410000 */
[----:B------:R-:W-:Y:S01]  /*4ed0*/  FMUL.FTZ R175, R112, R179 ;  /* 0x000000b370af7220 */ /* 0x000fe20000410000 */
[----:B------:R-:W-:Y:S02]  /*4ee0*/  @P6 SHF.L.U32 R166, R166, 0x10, RZ ;  /* 0x00000010a6a66819 */ /* 0x000fe400000006ff */
[----:B------:R-:W-:Y:S01]  /*4ef0*/  @P0 SHF.L.U32 R178, R178, 0x10, RZ ;  /* 0x00000010b2b20819 */ /* 0x000fe200000006ff */
[----:B------:R-:W-:Y:S02]  /*4f00*/  FMUL.FTZ R177, R113, R214 ;  /* 0x000000d671b17220 */ /* 0x000fe40000410000 */
[----:B------:R-:W-:Y:S01]  /*4f10*/  @P6 FMUL.FTZ R173, R179, R166 ;  /* 0x000000a6b3ad6220 */ /* 0x000fe20000410000 */
[----:B------:R-:W-:Y:S01]  /*4f20*/  FSEL R166, R175, RZ, P6 ;  /* 0x000000ffafa67208 */ /* 0x000fe20003000000 */
[----:B------:R-:W-:Y:S01]  /*4f30*/  @P0 FMUL.FTZ R176, R214, R178 ;  /* 0x000000b2d6b00220 */ /* 0x000fe20000410000 */
[----:B------:R-:W-:Y:S01]  /*4f40*/  FSEL R175, R177, RZ, P0 ;  /* 0x000000ffb1af7208 */ /* 0x000fe20000000000 */
[----:B------:R-:W-:Y:S01]  /*4f50*/  FFMA.FTZ R179, R189, R169, R170 ;  /* 0x000000a9bdb37223 */ /* 0x000fe200000100aa */
[----:B------:R-:W-:Y:S01]  /*4f60*/  ISETP.GE.U32.AND P0, PT, R212, RZ, PT ;  /* 0x000000ffd400720c */ /* 0x000fe20003f06070 */
[----:B------:R-:W-:Y:S01]  /*4f70*/  FADD.FTZ R56, R56, R173 ;  /* 0x000000ad38387221 */ /* 0x000fe20000010000 */
[----:B------:R-:W-:Y:S01]  /*4f80*/  PRMT R178, R39, 0x7632, R178 ;  /* 0x0000763227b27816 */ /* 0x000fe200000000b2 */
[----:B------:R-:W-:Y:S01]  /*4f90*/  FADD.FTZ R214, R194, -R179 ;  /* 0x800000b3c2d67221 */ /* 0x000fe20000010000 */
[----:B------:R-:W-:Y:S01]  /*4fa0*/  ISETP.GE.U32.AND.EX P0, PT, R213, 0x1000000, PT, P0 ;  /* 0x01000000d500780c */ /* 0x000fe20003f06100 */
[----:B------:R-:W-:Y:S01]  /*4fb0*/  FADD.FTZ R57, R57, R176 ;  /* 0x000000b039397221 */ /* 0x000fe20000010000 */
[----:B------:R-:W-:-:S02]  /*4fc0*/  SHF.L.U32 R177, R39, 0x10, RZ ;  /* 0x0000001027b17819 */ /* 0x000fc400000006ff */
[----:B------:R-:W-:Y:S02]  /*4fd0*/  SHF.L.U32 R179, R178, 0x10, RZ ;  /* 0x00000010b2b37819 */ /* 0x000fe400000006ff */
[----:B------:R-:W-:Y:S01]  /*4fe0*/  LOP3.LUT P6, RZ, R213, 0xff0000, RZ, 0xc0, !PT ;  /* 0x00ff0000d5ff7812 */ /* 0x000fe200078cc0ff */
[C---:B------:R-:W-:Y:S01]  /*4ff0*/  FFMA.FTZ R177, R206.reuse, R214, R177 ;  /* 0x000000d6ceb17223 */ /* 0x040fe200000100b1 */
[----:B------:R-:W-:Y:S01]  /*5000*/  F2FP.BF16.F32.PACK_AB R166, R175, R166 ;  /* 0x000000a6afa6723e */ /* 0x000fe200000010ff */
[----:B------:R-:W-:Y:S01]  /*5010*/  FFMA.FTZ R179, R206, R216, R179 ;  /* 0x000000d8ceb37223 */ /* 0x000fe200000100b3 */
[----:B------:R-:W-:Y:S02]  /*5020*/  HFMA2 R216, -RZ, RZ, 0, 0 ;  /* 0x00000000ffd87431 */ /* 0x000fe400000001ff */
[-C--:B------:R-:W-:Y:S01]  /*5030*/  FMUL.FTZ R177, R177, R168.reuse ;  /* 0x000000a8b1b17220 */ /* 0x080fe20000410000 */
[----:B------:R-:W-:Y:S01]  /*5040*/  FMUL.FTZ R179, R179, R168 ;  /* 0x000000a8b3b37220 */ /* 0x000fe20000410000 */
[----:B------:R-:W-:-:S02]  /*5050*/  @P0 PRMT R178, R167, 0x7632, R178 ;  /* 0x00007632a7b20816 */ /* 0x000fc400000000b2 */
[----:B------:R-:W-:Y:S01]  /*5060*/  FMUL.FTZ R214, R177, UR11 ;  /* 0x0000000bb1d67c20 */ /* 0x000fe20008410000 */
[----:B------:R-:W-:Y:S01]  /*5070*/  FMUL.FTZ R217, R179, UR11 ;  /* 0x0000000bb3d97c20 */ /* 0x000fe20008410000 */
[----:B------:R-:W-:Y:S02]  /*5080*/  @P0 SHF.L.U32 R178, R178, 0x10, RZ ;  /* 0x00000010b2b20819 */ /* 0x000fe400000006ff */
[----:B------:R-:W-:Y:S01]  /*5090*/  FMUL.FTZ R177, R114, R214 ;  /* 0x000000d672b17220 */ /* 0x000fe20000410000 */
[----:B------:R-:W-:Y:S01]  /*50a0*/  @P6 SHF.L.U32 R167, R167, 0x10, RZ ;  /* 0x00000010a7a76819 */ /* 0x000fe200000006ff */
[----:B------:R-:W-:Y:S01]  /*50b0*/  FMUL.FTZ R179, R115, R217 ;  /* 0x000000d973b37220 */ /* 0x000fe20000410000 */
[----:B------:R-:W-:Y:S02]  /*50c0*/  @P0 FMUL.FTZ R216, R217, R178 ;  /* 0x000000b2d9d80220 */ /* 0x000fe40000410000 */
[----:B------:R-:W-:Y:S01]  /*50d0*/  FSEL R218, R177, RZ, P6 ;  /* 0x000000ffb1da7208 */ /* 0x000fe20003000000 */
[----:B------:R-:W-:Y:S01]  /*50e0*/  @P6 FMUL.FTZ R215, R214, R167 ;  /* 0x000000a7d6d76220 */ /* 0x000fe20000410000 */
[----:B------:R-:W-:Y:S01]  /*50f0*/  LOP3.LUT P6, RZ, R212, 0xff, RZ, 0xc0, !PT ;  /* 0x000000ffd4ff7812 */ /* 0x000fe200078cc0ff */
[-CC-:B------:R-:W-:Y:S01]  /*5100*/  FFMA.FTZ R178, R207, R169.reuse, R170.reuse ;  /* 0x000000a9cfb27223 */ /* 0x180fe200000100aa */
[----:B------:R-:W-:Y:S01]  /*5110*/  FSEL R217, R179, RZ, P0 ;  /* 0x000000ffb3d97208 */ /* 0x000fe20000000000 */
[----:B------:R-:W-:Y:S01]  /*5120*/  FFMA.FTZ R179, R204, R169, R170 ;  /* 0x000000a9ccb37223 */ /* 0x000fe200000100aa */
[----:B------:R-:W-:Y:S01]  /*5130*/  LOP3.LUT P0, RZ, R212, 0xff00, RZ, 0xc0, !PT ;  /* 0x0000ff00d4ff7812 */ /* 0x000fe2000780c0ff */
[----:B------:R-:W-:Y:S01]  /*5140*/  FADD.FTZ R178, R205, -R178 ;  /* 0x800000b2cdb27221 */ /* 0x000fe20000010000 */
[----:B------:R-:W-:Y:S01]  /*5150*/  PRMT R177, R36, 0x7632, R177 ;  /* 0x0000763224b17816 */ /* 0x000fe200000000b1 */
[----:B------:R-:W-:Y:S01]  /*5160*/  FADD.FTZ R214, R202, -R179 ;  /* 0x800000b3cad67221 */ /* 0x000fe20000010000 */
[----:B------:R-:W-:Y:S01]  /*5170*/  SHF.L.U32 R167, R36, 0x10, RZ ;  /* 0x0000001024a77819 */ /* 0x000fe200000006ff */
[----:B------:R-:W-:Y:S01]  /*5180*/  FADD.FTZ R58, R58, R215 ;  /* 0x000000d73a3a7221 */ /* 0x000fe20000010000 */
[----:B------:R-:W-:Y:S01]  /*5190*/  SHF.L.U32 R177, R177, 0x10, RZ ;  /* 0x00000010b1b17819 */ /* 0x000fe200000006ff */
[----:B------:R-:W-:-:S02]  /*51a0*/  FADD.FTZ R59, R59, R216 ;  /* 0x000000d83b3b7221 */ /* 0x000fc40000010000 */
[----:B------:R-:W-:Y:S01]  /*51b0*/  FFMA.FTZ R167, R206, R178, R167 ;  /* 0x000000b2cea77223 */ /* 0x000fe200000100a7 */
[----:B------:R-:W-:Y:S01]  /*51c0*/  @P6 SHF.L.U32 R178, R164, 0x10, RZ ;  /* 0x00000010a4b26819 */ /* 0x000fe200000006ff */
[----:B------:R-:W-:Y:S01]  /*51d0*/  FFMA.FTZ R179, R206, R214, R177 ;  /* 0x000000d6ceb37223 */ /* 0x000fe200000100b1 */
[----:B------:R-:W-:Y:S01]  /*51e0*/  HFMA2 R214, -RZ, RZ, 0, 0 ;  /* 0x00000000ffd67431 */ /* 0x000fe200000001ff */
[----:B------:R-:W-:Y:S01]  /*51f0*/  @P0 PRMT R164, R164, 0x7632, R164 ;  /* 0x00007632a4a40816 */ /* 0x000fe200000000a4 */
[-C--:B------:R-:W-:Y:S01]  /*5200*/  FMUL.FTZ R167, R167, R168.reuse ;  /* 0x000000a8a7a77220 */ /* 0x080fe20000410000 */
[----:B------:R-:W-:Y:S01]  /*5210*/  FMUL.FTZ R179, R179, R168 ;  /* 0x000000a8b3b37220 */ /* 0x000fe20000410000 */
[----:B------:R-:W-:Y:S02]  /*5220*/  MOV R177, RZ ;  /* 0x000000ff00b17202 */ /* 0x000fe40000000f00 */
[----:B------:R-:W-:Y:S01]  /*5230*/  @P0 SHF.L.U32 R164, R164, 0x10, RZ ;  /* 0x00000010a4a40819 */ /* 0x000fe200000006ff */
[----:B------:R-:W-:Y:S01]  /*5240*/  FMUL.FTZ R179, R179, UR11 ;  /* 0x0000000bb3b37c20 */ /* 0x000fe20008410000 */
[----:B------:R-:W-:-:S03]  /*5250*/  FMUL.FTZ R167, R167, UR11 ;  /* 0x0000000ba7a77c20 */ /* 0x000fc60008410000 */
[----:B------:R-:W-:Y:S01]  /*5260*/  @P0 FMUL.FTZ R214, R179, R164 ;  /* 0x000000a4b3d60220 */ /* 0x000fe20000410000 */
[----:B------:R-:W-:Y:S01]  /*5270*/  @P6 FMUL.FTZ R177, R167, R178 ;  /* 0x000000b2a7b16220 */ /* 0x000fe20000410000 */
[----:B------:R-:W-:Y:S01]  /*5280*/  FMUL.FTZ R164, R116, R167 ;  /* 0x000000a774a47220 */ /* 0x000fe20000410000 */
[----:B------:R-:W-:Y:S01]  /*5290*/  FMUL.FTZ R167, R117, R179 ;  /* 0x000000b375a77220 */ /* 0x000fe20000410000 */
[----:B------:R-:W-:Y:S01]  /*52a0*/  FADD.FTZ R61, R61, R214 ;  /* 0x000000d63d3d7221 */ /* 0x000fe20000010000 */
[----:B------:R-:W-:Y:S02]  /*52b0*/  FADD.FTZ R60, R60, R177 ;  /* 0x000000b13c3c7221 */ /* 0x000fe40000010000 */
[----:B------:R-:W-:Y:S02]  /*52c0*/  FSEL R164, R164, RZ, P6 ;  /* 0x000000ffa4a47208 */ /* 0x000fe40003000000 */
[----:B------:R-:W-:Y:S02]  /*52d0*/  FSEL R171, R167, RZ, P0 ;  /* 0x000000ffa7ab7208 */ /* 0x000fe40000000000 */
[----:B------:R-:W-:-:S02]  /*52e0*/  F2FP.BF16.F32.PACK_AB R167, R217, R218 ;  /* 0x000000dad9a7723e */ /* 0x000fc400000010ff */
[----:B------:R-:W-:Y:S01]  /*52f0*/  F2FP.BF16.F32.PACK_AB R164, R171, R164 ;  /* 0x000000a4aba4723e */ /* 0x000fe200000010ff */
[----:B------:R-:W-:Y:S06]  /*5300*/  BRA `(.L_x_2714) ;  /* 0x0000000400e47947 */ /* 0x000fec0003800000 */
.L_x_2713:
[-CC-:B------:R-:W-:Y:S01]  /*5310*/  FFMA.FTZ R160, R203, R169.reuse, R170.reuse ;  /* 0x000000a9cba07223 */ /* 0x180fe200000100aa */
[----:B------:R-:W-:Y:S01]  /*5320*/  PRMT R171, R37, 0x7632, R171 ;  /* 0x0000763225ab7816 */ /* 0x000fe200000000ab */
[----:B------:R-:W-:Y:S01]  /*5330*/  FFMA.FTZ R162, R200, R169, R170 ;  /* 0x000000a9c8a27223 */ /* 0x000fe200000100aa */
[C---:B------:R-:W-:Y:S01]  /*5340*/  LOP3.LUT P0, RZ, R212.reuse, 0xff000000, RZ, 0xc0, !PT ;  /* 0xff000000d4ff7812 */ /* 0x040fe2000780c0ff */
[----:B------:R-:W-:Y:S01]  /*5350*/  FADD.FTZ R161, R201, -R160 ;  /* 0x800000a0c9a17221 */ /* 0x000fe20000010000 */
[----:B------:R-:W-:Y:S01]  /*5360*/  SHF.L.U32 R163, R37, 0x10, RZ ;  /* 0x0000001025a37819 */ /* 0x000fe200000006ff */
[----:B------:R-:W-:Y:S01]  /*5370*/  HFMA2 R174, -RZ, RZ, 0, 0 ;  /* 0x00000000ffae7431 */ /* 0x000fe200000001ff */
[----:B------:R-:W-:Y:S01]  /*5380*/  SHF.L.U32 R172, R171, 0x10, RZ ;  /* 0x00000010abac7819 */ /* 0x000fe200000006ff */
[----:B------:R-:W-:Y:S01]  /*5390*/  FADD.FTZ R171, R199, -R162 ;  /* 0x800000a2c7ab7221 */ /* 0x000fe20000010000 */
[----:B------:R-:W-:Y:S01]  /*53a0*/  LOP3.LUT P6, RZ, R212, 0xff0000, RZ, 0xc0, !PT ;  /* 0x00ff0000d4ff7812 */ /* 0x000fe200078cc0ff */
[C---:B-----5:R-:W-:Y:S01]  /*53b0*/  FFMA.FTZ R160, R206.reuse, R161, R163 ;  /* 0x000000a1cea07223 */ /* 0x060fe200000100a3 */
[----:B------:R-:W-:Y:S01]  /*53c0*/  MOV R163, RZ ;  /* 0x000000ff00a37202 */ /* 0x000fe20000000f00 */
[----:B------:R-:W-:Y:S01]  /*53d0*/  FFMA.FTZ R161, R206, R171, R172 ;  /* 0x000000abcea17223 */ /* 0x000fe200000100ac */
[----:B------:R-:W-:Y:S01]  /*53e0*/  PRMT R175, R38, 0x7632, R175 ;  /* 0x0000763226af7816 */ /* 0x000fe200000000af */
[----:B------:R-:W-:Y:S01]  /*53f0*/  FMUL.FTZ R162, R160, R168 ;  /* 0x000000a8a0a27220 */ /* 0x000fe20000410000 */
[----:B------:R-:W-:-:S02]  /*5400*/  HFMA2 R216, -RZ, RZ, 0, 0 ;  /* 0x00000000ffd87431 */ /* 0x000fc400000001ff */
[----:B------:R-:W-:Y:S01]  /*5410*/  FMUL.FTZ R171, R161, R168 ;  /* 0x000000a8a1ab7220 */ /* 0x000fe20000410000 */
[----:B------:R-:W-:Y:S01]  /*5420*/  @P0 PRMT R172, R165, 0x7632, R172 ;  /* 0x00007632a5ac0816 */ /* 0x000fe200000000ac */
[----:B------:R-:W-:Y:S01]  /*5430*/  FMUL.FTZ R173, R162, UR11 ;  /* 0x0000000ba2ad7c20 */ /* 0x000fe20008410000 */
[----:B------:R-:W-:Y:S01]  /*5440*/  SHF.L.U32 R178, R175, 0x10, RZ ;  /* 0x00000010afb27819 */ /* 0x000fe200000006ff */
[----:B------:R-:W-:Y:S01]  /*5450*/  FMUL.FTZ R162, R171, UR11 ;  /* 0x0000000baba27c20 */ /* 0x000fe20008410000 */
[----:B------:R-:W-:Y:S01]  /*5460*/  @P0 SHF.L.U32 R171, R172, 0x10, RZ ;  /* 0x00000010acab0819 */ /* 0x000fe200000006ff */
[--C-:B------:R-:W-:Y:S01]  /*5470*/  FFMA.FTZ R219, R204, R169, R170.reuse ;  /* 0x000000a9ccdb7223 */ /* 0x100fe200000100aa */
[----:B------:R-:W-:Y:S01]  /*5480*/  @P6 SHF.L.U32 R176, R165, 0x10, RZ ;  /* 0x00000010a5b06819 */ /* 0x000fe200000006ff */
[-C--:B------:R-:W-:Y:S01]  /*5490*/  FMUL.FTZ R172, R119, R162.reuse ;  /* 0x000000a277ac7220 */ /* 0x080fe20000410000 */
[----:B------:R-:W-:Y:S01]  /*54a0*/  FMUL.FTZ R165, R118, R173 ;  /* 0x000000ad76a57220 */ /* 0x000fe20000410000 */
[----:B------:R-:W-:Y:S01]  /*54b0*/  @P0 FMUL.FTZ R174, R171, R162 ;  /* 0x000000a2abae0220 */ /* 0x000fe20000410000 */
[--C-:B------:R-:W-:Y:S01]  /*54c0*/  FFMA.FTZ R162, R197, R169, R170.reuse ;  /* 0x000000a9c5a27223 */ /* 0x100fe200000100aa */
[----:B------:R-:W-:Y:S01]  /*54d0*/  @P6 FMUL.FTZ R163, R176, R173 ;  /* 0x000000adb0a36220 */ /* 0x000fe20000410000 */
[----:B------:R-:W-:Y:S01]  /*54e0*/  FFMA.FTZ R176, R198, R169, R170 ;  /* 0x000000a9c6b07223 */ /* 0x000fe200000100aa */
[----:B------:R-:W-:Y:S01]  /*54f0*/  FSEL R172, R172, RZ, P0 ;  /* 0x000000ffacac7208 */ /* 0x000fe20000000000 */
[----:B------:R-:W-:Y:S01]  /*5500*/  FADD.FTZ R171, R195, -R162 ;  /* 0x800000a2c3ab7221 */ /* 0x000fe20000010000 */
[----:B------:R-:W-:Y:S01]  /*5510*/  SHF.L.U32 R173, R38, 0x10, RZ ;  /* 0x0000001026ad7819 */ /* 0x000fe200000006ff */
[----:B------:R-:W-:Y:S01]  /*5520*/  FADD.FTZ R175, R193, -R176 ;  /* 0x800000b0c1af7221 */ /* 0x000fe20000010000 */
[----:B------:R-:W-:Y:S01]  /*5530*/  LOP3.LUT P0, RZ, R213, 0xff00, RZ, 0xc0, !PT ;  /* 0x0000ff00d5ff7812 */ /* 0x000fe2000780c0ff */
[----:B------:R-:W-:Y:S01]  /*5540*/  HFMA2 R176, -RZ, RZ, 0, 0 ;  /* 0x00000000ffb07431 */ /* 0x000fe200000001ff */
[----:B------:R-:W-:Y:S01]  /*5550*/  FSEL R165, R165, RZ, P6 ;  /* 0x000000ffa5a57208 */ /* 0x000fe20003000000 */
[C---:B------:R-:W-:Y:S01]  /*5560*/  FFMA.FTZ R162, R206.reuse, R171, R173 ;  /* 0x000000abcea27223 */ /* 0x040fe200000100ad */
[----:B------:R-:W-:Y:S01]  /*5570*/  LOP3.LUT P6, RZ, R213, 0xff, RZ, 0xc0, !PT ;  /* 0x000000ffd5ff7812 */ /* 0x000fe200078cc0ff */
[----:B------:R-:W-:Y:S01]  /*5580*/  FFMA.FTZ R171, R206, R175, R178 ;  /* 0x000000afceab7223 */ /* 0x000fe200000100b2 */
[----:B------:R-:W-:Y:S01]  /*5590*/  MOV R175, RZ ;  /* 0x000000ff00af7202 */ /* 0x000fe20000000f00 */
[-C--:B------:R-:W-:Y:S01]  /*55a0*/  FMUL.FTZ R173, R162, R168.reuse ;  /* 0x000000a8a2ad7220 */ /* 0x080fe20000410000 */
[----:B------:R-:W-:Y:S01]  /*55b0*/  FADD.FTZ R221, R202, -R219 ;  /* 0x800000dbcadd7221 */ /* 0x000fe20000010000 */
[C---:B------:R-:W-:Y:S01]  /*55c0*/  FMUL.FTZ R177, R171.reuse, R168 ;  /* 0x000000a8abb17220 */ /* 0x040fe20000410000 */
[----:B------:R-:W-:Y:S01]  /*55d0*/  F2FP.BF16.F32.PACK_AB R162, R171, R162 ;  /* 0x000000a2aba2723e */ /* 0x000fe200000010ff */
[----:B------:R-:W-:Y:S01]  /*55e0*/  FMUL.FTZ R179, R173, UR11 ;  /* 0x0000000badb37c20 */ /* 0x000fe20008410000 */
[----:B------:R-:W-:Y:S01]  /*55f0*/  FADD.FTZ R62, R62, R163 ;  /* 0x000000a33e3e7221 */ /* 0x000fe20000010000 */
[C---:B------:R-:W-:Y:S01]  /*5600*/  @P0 PRMT R215, R166.reuse, 0x7632, R215 ;  /* 0x00007632a6d70816 */ /* 0x040fe200000000d7 */
[----:B------:R-:W-:Y:S01]  /*5610*/  FMUL.FTZ R178, R177, UR11 ;  /* 0x0000000bb1b27c20 */ /* 0x000fe20008410000 */
[----:B------:R-:W-:Y:S01]  /*5620*/  FFMA.FTZ R177, R189, R169, R170 ;  /* 0x000000a9bdb17223 */ /* 0x000fe200000100aa */
[----:B------:R-:W-:Y:S01]  /*5630*/  F2FP.BF16.F32.PACK_AB R161, R161, R160 ;  /* 0x000000a0a1a1723e */ /* 0x000fe200000010ff */
[----:B------:R-:W-:Y:S01]  /*5640*/  FADD.FTZ R63, R63, R174 ;  /* 0x000000ae3f3f7221 */ /* 0x000fe20000010000 */
[----:B------:R-:W-:Y:S01]  /*5650*/  @P6 SHF.L.U32 R214, R166, 0x10, RZ ;  /* 0x00000010a6d66819 */ /* 0x000fe200000006ff */
[-C--:B------:R-:W-:Y:S01]  /*5660*/  FMUL.FTZ R173, R113, R178.reuse ;  /* 0x000000b271ad7220 */ /* 0x080fe20000410000 */
[----:B------:R-:W-:Y:S01]  /*5670*/  @P0 SHF.L.U32 R215, R215, 0x10, RZ ;  /* 0x00000010d7d70819 */ /* 0x000fe200000006ff */
[-C--:B------:R-:W-:Y:S01]  /*5680*/  FMUL.FTZ R166, R112, R179.reuse ;  /* 0x000000b370a67220 */ /* 0x080fe20000410000 */
[----:B------:R-:W-:Y:S01]  /*5690*/  FADD.FTZ R177, R194, -R177 ;  /* 0x800000b1c2b17221 */ /* 0x000fe20000010000 */
[----:B------:R-:W-:Y:S01]  /*56a0*/  @P6 FMUL.FTZ R175, R214, R179 ;  /* 0x000000b3d6af6220 */ /* 0x000fe20000410000 */
[----:B------:R-:W-:Y:S01]  /*56b0*/  FSEL R173, R173, RZ, P0 ;  /* 0x000000ffadad7208 */ /* 0x000fe20000000000 */
[----:B------:R-:W-:Y:S01]  /*56c0*/  @P0 FMUL.FTZ R176, R215, R178 ;  /* 0x000000b2d7b00220 */ /* 0x000fe20000410000 */
[----:B------:R-:W-:Y:S01]  /*56d0*/  ISETP.GE.U32.AND P0, PT, R212, RZ, PT ;  /* 0x000000ffd400720c */ /* 0x000fe20003f06070 */
[----:B------:R-:W-:Y:S01]  /*56e0*/  FFMA.FTZ R178, R196, R169, R170 ;  /* 0x000000a9c4b27223 */ /* 0x000fe200000100aa */
[----:B------:R-:W-:Y:S01]  /*56f0*/  PRMT R214, R39, 0x7632, R214 ;  /* 0x0000763227d67816 */ /* 0x000fe200000000d6 */
[----:B------:R-:W-:Y:S01]  /*5700*/  FADD.FTZ R56, R56, R175 ;  /* 0x000000af38387221 */ /* 0x000fe20000010000 */
[----:B------:R-:W-:Y:S01]  /*5710*/  ISETP.GE.U32.AND.EX P0, PT, R213, 0x1000000, PT, P0 ;  /* 0x01000000d500780c */ /* 0x000fe20003f06100 */
[----:B------:R-:W-:Y:S01]  /*5720*/  FADD.FTZ R215, R191, -R178 ;  /* 0x800000b2bfd77221 */ /* 0x000fe20000010000 */
[----:B------:R-:W-:Y:S01]  /*5730*/  SHF.L.U32 R179, R39, 0x10, RZ ;  /* 0x0000001027b37819 */ /* 0x000fe200000006ff */
[----:B------:R-:W-:Y:S01]  /*5740*/  FADD.FTZ R57, R57, R176 ;  /* 0x000000b039397221 */ /* 0x000fe20000010000 */
[----:B------:R-:W-:-:S02]  /*5750*/  SHF.L.U32 R214, R214, 0x10, RZ ;  /* 0x00000010d6d67819 */ /* 0x000fc400000006ff */
[----:B------:R-:W-:Y:S01]  /*5760*/  FSEL R166, R166, RZ, P6 ;  /* 0x000000ffa6a67208 */ /* 0x000fe20003000000 */
[C---:B------:R-:W-:Y:S01]  /*5770*/  FFMA.FTZ R177, R206.reuse, R177, R179 ;  /* 0x000000b1ceb17223 */ /* 0x040fe200000100b3 */
[----:B------:R-:W-:Y:S01]  /*5780*/  LOP3.LUT P6, RZ, R213, 0xff0000, RZ, 0xc0, !PT ;  /* 0x00ff0000d5ff7812 */ /* 0x000fe200078cc0ff */
[----:B------:R-:W-:Y:S01]  /*5790*/  FFMA.FTZ R222, R206, R215, R214 ;  /* 0x000000d7cede7223 */ /* 0x000fe200000100d6 */
[----:B------:R-:W-:Y:S01]  /*57a0*/  MOV R179, RZ ;  /* 0x000000ff00b37202 */ /* 0x000fe20000000f00 */
[----:B------:R-:W-:Y:S01]  /*57b0*/  FMUL.FTZ R178, R177, R168 ;  /* 0x000000a8b1b27220 */ /* 0x000fe20000410000 */
[----:B------:R-:W-:Y:S01]  /*57c0*/  F2FP.BF16.F32.PACK_AB R166, R173, R166 ;  /* 0x000000a6ada6723e */ /* 0x000fe200000010ff */
[----:B------:R-:W-:Y:S01]  /*57d0*/  FMUL.FTZ R214, R222, R168 ;  /* 0x000000a8ded67220 */ /* 0x000fe20000410000 */
[----:B------:R-:W-:Y:S01]  /*57e0*/  @P0 PRMT R217, R167, 0x7632, R217 ;  /* 0x00007632a7d90816 */ /* 0x000fe200000000d9 */
[----:B------:R-:W-:Y:S01]  /*57f0*/  FMUL.FTZ R215, R178, UR11 ;  /* 0x0000000bb2d77c20 */ /* 0x000fe20008410000 */
[----:B------:R-:W-:Y:S01]  /*5800*/  F2FP.BF16.F32.PACK_AB R163, R222, R177 ;  /* 0x000000b1dea3723e */ /* 0x000fe200000010ff */
[----:B------:R-:W-:Y:S01]  /*5810*/  FMUL.FTZ R214, R214, UR11 ;  /* 0x0000000bd6d67c20 */ /* 0x000fe20008410000 */
[----:B------:R-:W-:-:S02]  /*5820*/  @P0 SHF.L.U32 R217, R217, 0x10, RZ ;  /* 0x00000010d9d90819 */ /* 0x000fc400000006ff */
[----:B------:R-:W-:Y:S01]  /*5830*/  F2FP.BF16.F32.PACK_AB R165, R172, R165 ;  /* 0x000000a5aca5723e */ /* 0x000fe200000010ff */
[-C--:B------:R-:W-:Y:S01]  /*5840*/  FMUL.FTZ R178, R115, R214.reuse ;  /* 0x000000d673b27220 */ /* 0x080fe20000410000 */
[----:B------:R-:W-:Y:S01]  /*5850*/  @P6 SHF.L.U32 R218, R167, 0x10, RZ ;  /* 0x00000010a7da6819 */ /* 0x000fe200000006ff */
[-C--:B------:R-:W-:Y:S01]  /*5860*/  FMUL.FTZ R167, R114, R215.reuse ;  /* 0x000000d772a77220 */ /* 0x080fe20000410000 */
[----:B------:R-:W-:Y:S01]  /*5870*/  @P0 FMUL.FTZ R216, R217, R214 ;  /* 0x000000d6d9d80220 */ /* 0x000fe20000410000 */
[----:B------:R-:W-:Y:S02]  /*5880*/  SHF.L.U32 R217, R36, 0x10, RZ ;  /* 0x0000001024d97819 */ /* 0x000fe400000006ff */
[----:B------:R-:W-:Y:S01]  /*5890*/  @P6 FMUL.FTZ R179, R218, R215 ;  /* 0x000000d7dab36220 */ /* 0x000fe20000410000 */
[----:B------:R-:W-:Y:S01]  /*58a0*/  FSEL R218, R167, RZ, P6 ;  /* 0x000000ffa7da7208 */ /* 0x000fe20003000000 */
[----:B------:R-:W-:Y:S01]  /*58b0*/  FADD.FTZ R59, R59, R216 ;  /* 0x000000d83b3b7221 */ /* 0x000fe20000010000 */
[----:B------:R-:W-:Y:S01]  /*58c0*/  FSEL R215, R178, RZ, P0 ;  /* 0x000000ffb2d77208 */ /* 0x000fe20000000000 */
[----:B------:R-:W-:Y:S01]  /*58d0*/  FFMA.FTZ R178, R207, R169, R170 ;  /* 0x000000a9cfb27223 */ /* 0x000fe200000100aa */
[----:B------:R-:W-:Y:S01]  /*58e0*/  LOP3.LUT P6, RZ, R212, 0xff, RZ, 0xc0, !PT ;  /* 0x000000ffd4ff7812 */ /* 0x000fe200078cc0ff */
[----:B------:R-:W-:Y:S01]  /*58f0*/  FADD.FTZ R58, R58, R179 ;  /* 0x000000b33a3a7221 */ /* 0x000fe20000010000 */
[----:B------:R-:W-:Y:S01]  /*5900*/  LOP3.LUT P0, RZ, R212, 0xff00, RZ, 0xc0, !PT ;  /* 0x0000ff00d4ff7812 */ /* 0x000fe2000780c0ff */
[----:B------:R-:W-:Y:S01]  /*5910*/  FADD.FTZ R167, R205, -R178 ;  /* 0x800000b2cda77221 */ /* 0x000fe20000010000 */
[----:B------:R-:W-:-:S03]  /*5920*/  PRMT R214, R36, 0x7632, R214 ;  /* 0x0000763224d67816 */ /* 0x000fc600000000d6 */
[----:B------:R-:W-:Y:S01]  /*5930*/  FFMA.FTZ R219, R206, R167, R217 ;  /* 0x000000a7cedb7223 */ /* 0x000fe200000100d9 */
[----:B------:R-:W-:Y:S02]  /*5940*/  SHF.L.U32 R214, R214, 0x10, RZ ;  /* 0x00000010d6d67819 */ /* 0x000fe400000006ff */
[----:B------:R-:W-:-:S03]  /*5950*/  MOV R167, RZ ;  /* 0x000000ff00a77202 */ /* 0x000fc60000000f00 */
[----:B------:R-:W-:Y:S01]  /*5960*/  @P6 SHF.L.U32 R220, R164, 0x10, RZ ;  /* 0x00000010a4dc6819 */ /* 0x000fe200000006ff */
[----:B------:R-:W-:Y:S01]  /*5970*/  FFMA.FTZ R221, R206, R221, R214 ;  /* 0x000000ddcedd7223 */ /* 0x000fe200000100d6 */
[----:B------:R-:W-:Y:S01]  /*5980*/  @P0 PRMT R217, R164, 0x7632, R217 ;  /* 0x00007632a4d90816 */ /* 0x000fe200000000d9 */
[-C--:B------:R-:W-:Y:S01]  /*5990*/  FMUL.FTZ R164, R219, R168.reuse ;  /* 0x000000a8dba47220 */ /* 0x080fe20000410000 */
[----:B------:R-:W-:Y:S02]  /*59a0*/  HFMA2 R214, -RZ, RZ, 0, 0 ;  /* 0x00000000ffd67431 */ /* 0x000fe400000001ff */
[----:B------:R-:W-:Y:S01]  /*59b0*/  FMUL.FTZ R178, R221, R168 ;  /* 0x000000a8ddb27220 */ /* 0x000fe20000410000 */
[----:B------:R-:W-:Y:S01]  /*59c0*/  @P0 SHF.L.U32 R223, R217, 0x10, RZ ;  /* 0x00000010d9df0819 */ /* 0x000fe200000006ff */
[----:B------:R-:W-:Y:S01]  /*59d0*/  FMUL.FTZ R217, R164, UR11 ;  /* 0x0000000ba4d97c20 */ /* 0x000fe20008410000 */
[----:B------:R-:W-:Y:S01]  /*59e0*/  F2FP.BF16.F32.PACK_AB R160, R221, R219 ;  /* 0x000000dbdda0723e */ /* 0x000fe200000010ff */
[----:B------:R-:W-:-:S02]  /*59f0*/  FMUL.FTZ R178, R178, UR11 ;  /* 0x0000000bb2b27c20 */ /* 0x000fc40008410000 */
[-C--:B------:R-:W-:Y:S01]  /*5a00*/  @P6 FMUL.FTZ R167, R220, R217.reuse ;  /* 0x000000d9dca76220 */ /* 0x080fe20000410000 */
[----:B------:R-:W-:Y:S01]  /*5a10*/  FMUL.FTZ R164, R116, R217 ;  /* 0x000000d974a47220 */ /* 0x000fe20000410000 */
[-C--:B------:R-:W-:Y:S02]  /*5a20*/  @P0 FMUL.FTZ R214, R223, R178.reuse ;  /* 0x000000b2dfd60220 */ /* 0x080fe40000410000 */
[----:B------:R-:W-:Y:S01]  /*5a30*/  FADD.FTZ R60, R60, R167 ;  /* 0x000000a73c3c7221 */ /* 0x000fe20000010000 */
[----:B------:R-:W-:Y:S01]  /*5a40*/  FMUL.FTZ R167, R117, R178 ;  /* 0x000000b275a77220 */ /* 0x000fe20000410000 */
[----:B------:R-:W-:Y:S01]  /*5a50*/  FSEL R164, R164, RZ, P6 ;  /* 0x000000ffa4a47208 */ /* 0x000fe20003000000 */
[----:B------:R-:W-:-:S03]  /*5a60*/  FADD.FTZ R61, R61, R214 ;  /* 0x000000d63d3d7221 */ /* 0x000fc60000010000 */
[----:B------:R-:W-:Y:S02]  /*5a70*/  FSEL R171, R167, RZ, P0 ;  /* 0x000000ffa7ab7208 */ /* 0x000fe40000000000 */
[----:B------:R-:W-:Y:S02]  /*5a80*/  F2FP.BF16.F32.PACK_AB R167, R215, R218 ;  /* 0x000000dad7a7723e */ /* 0x000fe400000010ff */
[----:B------:R-:W-:-:S07]  /*5a90*/  F2FP.BF16.F32.PACK_AB R164, R171, R164 ;  /* 0x000000a4aba4723e */ /* 0x000fce00000010ff */
.L_x_2714:
        /* <DEDUP_REMOVED lines=9> */
.L_x_2712:
[----:B------:R-:W-:Y:S05]  /*5b30*/  BSYNC.RECONVERGENT B1 ;  /* 0x0000000000017941 */ /* 0x000fea0003800200 */
.L_x_2711:
        /* <DEDUP_REMOVED lines=9> */
[----:B------:R-:W-:Y:S01]  /*5bd0*/  SHF.L.U32 R161, R33, 0x10, RZ ;  /* 0x0000001021a17819 */ /* 0x000fe200000006ff */
[-CC-:B------:R-:W-:Y:S01]  /*5be0*/  FFMA.FTZ R162, R18, R169.reuse, R170.reuse ;  /* 0x000000a912a27223 */ /* 0x180fe200000100aa */
[----:B------:R-:W-:Y:S01]  /*5bf0*/  LOP3.LUT P6, RZ, R210, 0xff0000, RZ, 0xc0, !PT ;  /* 0x00ff0000d2ff7812 */ /* 0x000fe200078cc0ff */
[----:B------:R-:W-:Y:S01]  /*5c00*/  FADD.FTZ R163, R10, -R163 ;  /* 0x800000a30aa37221 */ /* 0x000fe20000010000 */
[-CC-:B------:R-:W-:Y:S01]  /*5c10*/  FFMA.FTZ R175, R11, R169.reuse, R170.reuse ;  /* 0x000000a90baf7223 */ /* 0x180fe200000100aa */
[----:B------:R-:W-:Y:S02]  /*5c20*/  HFMA2 R178, -RZ, RZ, 0, 0 ;  /* 0x00000000ffb27431 */ /* 0x000fe400000001ff */
[--C-:B------:R-:W-:Y:S01]  /*5c30*/  FFMA.FTZ R179, R13, R169, R170.reuse ;  /* 0x000000a90db37223 */ /* 0x100fe200000100aa */
[----:B-----5:R-:W-:Y:S01]  /*5c40*/  FFMA.FTZ R161, R206, R163, R161 ;  /* 0x000000a3cea17223 */ /* 0x020fe200000100a1 */
[----:B------:R-:W-:Y:S01]  /*5c50*/  MOV R163, RZ ;  /* 0x000000ff00a37202 */ /* 0x000fe20000000f00 */
[----:B------:R-:W-:Y:S01]  /*5c60*/  FADD.FTZ R175, R12, -R175 ;  /* 0x800000af0caf7221 */ /* 0x000fe20000010000 */
[----:B------:R-:W-:Y:S01]  /*5c70*/  FADD.FTZ R179, R14, -R179 ;  /* 0x800000b30eb37221 */ /* 0x000fe20000010000 */
[----:B------:R-:W-:Y:S01]  /*5c80*/  FMUL.FTZ R160, R161, R168 ;  /* 0x000000a8a1a07220 */ /* 0x000fe20000410000 */
[----:B------:R-:W-:Y:S01]  /*5c90*/  MOV R215, RZ ;  /* 0x000000ff00d77202 */ /* 0x000fe20000000f00 */
[----:B------:R-:W-:Y:S01]  /*5ca0*/  FFMA.FTZ R214, R22, R169, R170 ;  /* 0x000000a916d67223 */ /* 0x000fe200000100aa */
[----:B------:R-:W-:-:S02]  /*5cb0*/  HFMA2 R216, -RZ, RZ, 0, 0 ;  /* 0x00000000ffd87431 */ /* 0x000fc400000001ff */
[----:B------:R-:W-:Y:S01]  /*5cc0*/  FMUL.FTZ R173, R160, UR11 ;  /* 0x0000000ba0ad7c20 */ /* 0x000fe20008410000 */
[----:B------:R-:W-:Y:S01]  /*5cd0*/  @P6 SHF.L.U32 R160, R165, 0x10, RZ ;  /* 0x00000010a5a06819 */ /* 0x000fe200000006ff */
[----:B------:R-:W-:Y:S02]  /*5ce0*/  FADD.FTZ R214, R21, -R214 ;  /* 0x800000d615d67221 */ /* 0x000fe40000010000 */
[----:B------:R-:W-:Y:S02]  /*5cf0*/  FMUL.FTZ R171, R150, R173 ;  /* 0x000000ad96ab7220 */ /* 0x000fe40000410000 */
[----:B------:R-:W-:Y:S01]  /*5d00*/  @P6 FMUL.FTZ R163, R173, R160 ;  /* 0x000000a0ada36220 */ /* 0x000fe20000410000 */
[----:B------:R-:W-:Y:S02]  /*5d10*/  PRMT R160, R33, 0x7632, R160 ;  /* 0x0000763221a07816 */ /* 0x000fe400000000a0 */
[----:B------:R-:W-:Y:S01]  /*5d20*/  FSEL R171, R171, RZ, P6 ;  /* 0x000000ffabab7208 */ /* 0x000fe20003000000 */
[----:B------:R-:W-:Y:S01]  /*5d30*/  FADD.FTZ R54, R54, R163 ;  /* 0x000000a336367221 */ /* 0x000fe20000010000 */
[----:B------:R-:W-:-:S02]  /*5d40*/  LOP3.LUT P6, RZ, R210, 0xff000000, RZ, 0xc0, !PT ;  /* 0xff000000d2ff7812 */ /* 0x000fc400078cc0ff */
[----:B------:R-:W-:Y:S01]  /*5d50*/  SHF.L.U32 R173, R160, 0x10, RZ ;  /* 0x00000010a0ad7819 */ /* 0x000fe200000006ff */
[----:B------:R-:W-:Y:S01]  /*5d60*/  FADD.FTZ R160, R17, -R162 ;  /* 0x800000a211a07221 */ /* 0x000fe20000010000 */
[----:B------:R-:W-:-:S03]  /*5d70*/  HFMA2 R162, -RZ, RZ, 0, 0 ;  /* 0x00000000ffa27431 */ /* 0x000fc600000001ff */
[----:B------:R-:W-:Y:S01]  /*5d80*/  FFMA.FTZ R160, R206, R160, R173 ;  /* 0x000000a0cea07223 */ /* 0x000fe200000100ad */
[----:B------:R-:W-:-:S03]  /*5d90*/  SHF.L.U32 R173, R34, 0x10, RZ ;  /* 0x0000001022ad7819 */ /* 0x000fc600000006ff */
[C---:B------:R-:W-:Y:S01]  /*5da0*/  FMUL.FTZ R172, R160.reuse, R168 ;  /* 0x000000a8a0ac7220 */ /* 0x040fe20000410000 */
[----:B------:R-:W-:Y:S01]  /*5db0*/  F2FP.BF16.F32.PACK_AB R161, R160, R161 ;  /* 0x000000a1a0a1723e */ /* 0x000fe200000010ff */
[----:B------:R-:W-:Y:S01]  /*5dc0*/  FFMA.FTZ R173, R206, R175, R173 ;  /* 0x000000afcead7223 */ /* 0x000fe200000100ad */
[----:B------:R-:W-:Y:S01]  /*5dd0*/  @P6 PRMT R165, R165, 0x7632, R165 ;  /* 0x00007632a5a56816 */ /* 0x000fe200000000a5 */
[----:B------:R-:W-:Y:S01]  /*5de0*/  FMUL.FTZ R174, R172, UR11 ;  /* 0x0000000bacae7c20 */ /* 0x000fe20008410000 */
[----:B------:R-:W-:Y:S02]  /*5df0*/  MOV R175, RZ ;  /* 0x000000ff00af7202 */ /* 0x000fe40000000f00 */
[----:B------:R-:W-:Y:S01]  /*5e00*/  @P6 SHF.L.U32 R165, R165, 0x10, RZ ;  /* 0x00000010a5a56819 */ /* 0x000fe200000006ff */
[----:B------:R-:W-:-:S04]  /*5e10*/  FMUL.FTZ R172, R151, R174 ;  /* 0x000000ae97ac7220 */ /* 0x000fc80000410000 */
[----:B------:R-:W-:Y:S01]  /*5e20*/  @P6 FMUL.FTZ R162, R174, R165 ;  /* 0x000000a5aea26220 */ /* 0x000fe20000410000 */
[----:B------:R-:W-:Y:S01]  /*5e30*/  FSEL R172, R172, RZ, P6 ;  /* 0x000000ffacac7208 */ /* 0x000fe20003000000 */
[----:B------:R-:W-:Y:S01]  /*5e40*/  FMUL.FTZ R165, R173, R168 ;  /* 0x000000a8ada57220 */ /* 0x000fe20000410000 */
[----:B------:R-:W-:Y:S01]  /*5e50*/  LOP3.LUT P6, RZ, R211, 0xff, RZ, 0xc0, !PT ;  /* 0x000000ffd3ff7812 */ /* 0x000fe200078cc0ff */
[----:B------:R-:W-:Y:S02]  /*5e60*/  FADD.FTZ R55, R55, R162 ;  /* 0x000000a237377221 */ /* 0x000fe40000010000 */
[----:B------:R-:W-:-:S04]  /*5e70*/  FMUL.FTZ R176, R165, UR11 ;  /* 0x0000000ba5b07c20 */ /* 0x000fc80008410000 */
[----:B------:R-:W-:-:S06]  /*5e80*/  FMUL.FTZ R174, R144, R176 ;  /* 0x000000b090ae7220 */ /* 0x000fcc0000410000 */
[----:B------:R-:W-:Y:S02]  /*5e90*/  @P6 SHF.L.U32 R165, R166, 0x10, RZ ;  /* 0x00000010a6a56819 */ /* 0x000fe400000006ff */
[----:B------:R-:W-:-:S03]  /*5ea0*/  PRMT R166, R34, 0x7632, R166 ;  /* 0x0000763222a67816 */ /* 0x000fc600000000a6 */
[----:B------:R-:W-:Y:S01]  /*5eb0*/  @P6 FMUL.FTZ R175, R176, R165 ;  /* 0x000000a5b0af6220 */ /* 0x000fe20000410000 */
[----:B------:R-:W-:Y:S01]  /*5ec0*/  FSEL R165, R174, RZ, P6 ;  /* 0x000000ffaea57208 */ /* 0x000fe20003000000 */
[----:B------:R-:W-:Y:S01]  /*5ed0*/  FFMA.FTZ R174, R20, R169, R170 ;  /* 0x000000a914ae7223 */ /* 0x000fe200000100aa */
[----:B------:R-:W-:Y:S01]  /*5ee0*/  LOP3.LUT P6, RZ, R211, 0xff00, RZ, 0xc0, !PT ;  /* 0x0000ff00d3ff7812 */ /* 0x000fe200078cc0ff */
[----:B------:R-:W-:Y:S01]  /*5ef0*/  FADD.FTZ R48, R48, R175 ;  /* 0x000000af30307221 */ /* 0x000fe20000010000 */
[----:B------:R-:W-:Y:S01]  /*5f00*/  SHF.L.U32 R177, R166, 0x10, RZ ;  /* 0x00000010a6b17819 */ /* 0x000fe200000006ff */
[----:B------:R-:W-:-:S04]  /*5f10*/  FADD.FTZ R174, R19, -R174 ;  /* 0x800000ae13ae7221 */ /* 0x000fc80000010000 */
[----:B------:R-:W-:-:S04]  /*5f20*/  FFMA.FTZ R174, R206, R174, R177 ;  /* 0x000000aeceae7223 */ /* 0x000fc800000100b1 */
[C---:B------:R-:W-:Y:S01]  /*5f30*/  FMUL.FTZ R176, R174.reuse, R168 ;  /* 0x000000a8aeb07220 */ /* 0x040fe20000410000 */
[----:B------:R-:W-:Y:S02]  /*5f40*/  F2FP.BF16.F32.PACK_AB R162, R174, R173 ;  /* 0x000000adaea2723e */ /* 0x000fe400000010ff */
[----:B------:R-:W-:Y:S01]  /*5f50*/  @P6 PRMT R166, R166, 0x7632, R166 ;  /* 0x00007632a6a66816 */ /* 0x000fe200000000a6 */
[----:B------:R-:W-:-:S03]  /*5f60*/  FMUL.FTZ R177, R176, UR11 ;  /* 0x0000000bb0b17c20 */ /* 0x000fc60008410000 */
[----:B------:R-:W-:Y:S01]  /*5f70*/  @P6 SHF.L.U32 R166, R166, 0x10, RZ ;  /* 0x00000010a6a66819 */ /* 0x000fe200000006ff */
[----:B------:R-:W-:-:S04]  /*5f80*/  FMUL.FTZ R176, R145, R177 ;  /* 0x000000b191b07220 */ /* 0x000fc80000410000 */
[----:B------:R-:W-:Y:S01]  /*5f90*/  @P6 FMUL.FTZ R178, R177, R166 ;  /* 0x000000a6b1b26220 */ /* 0x000fe20000410000 */
[----:B------:R-:W-:Y:S02]  /*5fa0*/  SHF.L.U32 R177, R35, 0x10, RZ ;  /* 0x0000001023b17819 */ /* 0x000fe400000006ff */
[----:B------:R-:W-:Y:S01]  /*5fb0*/  FSEL R166, R176, RZ, P6 ;  /* 0x000000ffb0a67208 */ /* 0x000fe20003000000 */
[----:B------:R-:W-:Y:S01]  /*5fc0*/  FADD.FTZ R49, R49, R178 ;  /* 0x000000b231317221 */ /* 0x000fe20000010000 */
[----:B------:R-:W-:Y:S01]  /*5fd0*/  LOP3.LUT P6, RZ, R211, 0xff0000, RZ, 0xc0, !PT ;  /* 0x00ff0000d3ff7812 */ /* 0x000fe200078cc0ff */
[----:B------:R-:W-:Y:S01]  /*5fe0*/  FFMA.FTZ R177, R206, R179, R177 ;  /* 0x000000b3ceb17223 */ /* 0x000fe200000100b1 */
[----:B------:R-:W-:Y:S02]  /*5ff0*/  F2FP.BF16.F32.PACK_AB R166, R166, R165 ;  /* 0x000000a5a6a6723e */ /* 0x000fe400000010ff */
[----:B------:R-:W-:Y:S01]  /*6000*/  F2FP.BF16.F32.PACK_AB R165, R172, R171 ;  /* 0x000000abaca5723e */ /* 0x000fe200000010ff */
[----:B------:R-:W-:-:S04]  /*6010*/  FMUL.FTZ R176, R177, R168 ;  /* 0x000000a8b1b07220 */ /* 0x000fc80000410000 */
[----:B------:R-:W-:-:S04]  /*6020*/  FMUL.FTZ R217, R176, UR11 ;  /* 0x0000000bb0d97c20 */ /* 0x000fc80008410000 */
[----:B------:R-:W-:Y:S01]  /*6030*/  @P6 SHF.L.U32 R176, R167, 0x10, RZ ;  /* 0x00000010a7b06819 */ /* 0x000fe200000006ff */
[----:B------:R-:W-:Y:S01]  /*6040*/  FMUL.FTZ R179, R146, R217 ;  /* 0x000000d992b37220 */ /* 0x000fe20000410000 */
[----:B------:R-:W-:-:S03]  /*6050*/  PRMT R167, R35, 0x7632, R167 ;  /* 0x0000763223a77816 */ /* 0x000fc600000000a7 */
[----:B------:R-:W-:Y:S01]  /*6060*/  @P6 FMUL.FTZ R215, R217, R176 ;  /* 0x000000b0d9d76220 */ /* 0x000fe20000410000 */
[----:B------:R-:W-:Y:S01]  /*6070*/  FSEL R176, R179, RZ, P6 ;  /* 0x000000ffb3b07208 */ /* 0x000fe20003000000 */
[----:B------:R-:W-:Y:S01]  /*6080*/  FFMA.FTZ R217, R7, R169, R170 ;  /* 0x000000a907d97223 */ /* 0x000fe200000100aa */
[----:B------:R-:W-:Y:S01]  /*6090*/  ISETP.GE.U32.AND P6, PT, R210, RZ, PT ;  /* 0x000000ffd200720c */ /* 0x000fe20003fc6070 */
[----:B------:R-:W-:Y:S01]  /*60a0*/  FADD.FTZ R215, R50, R215 ;  /* 0x000000d732d77221 */ /* 0x000fe20000010000 */
[----:B------:R-:W-:Y:S01]  /*60b0*/  SHF.L.U32 R179, R167, 0x10, RZ ;  /* 0x00000010a7b37819 */ /* 0x000fe200000006ff */
[----:B------:R-:W-:Y:S01]  /*60c0*/  FADD.FTZ R219, R8, -R217 ;  /* 0x800000d908db7221 */ /* 0x000fe20000010000 */
[----:B------:R-:W-:-:S03]  /*60d0*/  ISETP.GE.U32.AND.EX P6, PT, R211, 0x1000000, PT, P6 ;  /* 0x01000000d300780c */ /* 0x000fc60003fc6160 */
[----:B------:R-:W-:-:S04]  /*60e0*/  FFMA.FTZ R221, R206, R214, R179 ;  /* 0x000000d6cedd7223 */ /* 0x000fc800000100b3 */
[C---:B------:R-:W-:Y:S01]  /*60f0*/  FMUL.FTZ R179, R221.reuse, R168 ;  /* 0x000000a8ddb37220 */ /* 0x040fe20000410000 */
[----:B------:R-:W-:-:S03]  /*6100*/  F2FP.BF16.F32.PACK_AB R163, R221, R177 ;  /* 0x000000b1dda3723e */ /* 0x000fc600000010ff */
[----:B------:R-:W-:Y:S02]  /*6110*/  FMUL.FTZ R214, R179, UR11 ;  /* 0x0000000bb3d67c20 */ /* 0x000fe40008410000 */
[----:B------:R-:W-:Y:S02]  /*6120*/  @P6 PRMT R167, R167, 0x7632, R167 ;  /* 0x00007632a7a76816 */ /* 0x000fe400000000a7 */
[----:B------:R-:W-:Y:S02]  /*6130*/  FMUL.FTZ R179, R147, R214 ;  /* 0x000000d693b37220 */ /* 0x000fe40000410000 */
[----:B------:R-:W-:-:S03]  /*6140*/  @P6 SHF.L.U32 R167, R167, 0x10, RZ ;  /* 0x00000010a7a76819 */ /* 0x000fc600000006ff */
[----:B------:R-:W-:Y:S02]  /*6150*/  FSEL R217, R179, RZ, P6 ;  /* 0x000000ffb3d97208 */ /* 0x000fe40003000000 */
[----:B------:R-:W-:Y:S01]  /*6160*/  @P6 FMUL.FTZ R216, R214, R167 ;  /* 0x000000a7d6d86220 */ /* 0x000fe20000410000 */
[----:B------:R-:W-:Y:S02]  /*6170*/  SHF.L.U32 R167, R32, 0x10, RZ ;  /* 0x0000001020a77819 */ /* 0x000fe400000006ff */
[----:B------:R-:W-:Y:S01]  /*6180*/  LOP3.LUT P6, RZ, R210, 0xff, RZ, 0xc0, !PT ;  /* 0x000000ffd2ff7812 */ /* 0x000fe200078cc0ff */
[----:B------:R-:W-:Y:S02]  /*6190*/  FADD.FTZ R51, R51, R216 ;  /* 0x000000d833337221 */ /* 0x000fe40000010000 */
[----:B------:R-:W-:-:S04]  /*61a0*/  FFMA.FTZ R219, R206, R219, R167 ;  /* 0x000000dbcedb7223 */ /* 0x000fc800000100a7 */
[----:B------:R-:W-:-:S04]  /*61b0*/  FMUL.FTZ R167, R219, R168 ;  /* 0x000000a8dba77220 */ /* 0x000fc80000410000 */
[----:B------:R-:W-:Y:S01]  /*61c0*/  FMUL.FTZ R218, R167, UR11 ;  /* 0x0000000ba7da7c20 */ /* 0x000fe20008410000 */
[----:B------:R-:W-:Y:S02]  /*61d0*/  MOV R167, RZ ;  /* 0x000000ff00a77202 */ /* 0x000fe40000000f00 */
[----:B------:R-:W-:Y:S01]  /*61e0*/  @P6 SHF.L.U32 R179, R164, 0x10, RZ ;  /* 0x00000010a4b36819 */ /* 0x000fe200000006ff */
[----:B------:R-:W-:Y:S01]  /*61f0*/  FMUL.FTZ R214, R148, R218 ;  /* 0x000000da94d67220 */ /* 0x000fe20000410000 */
[----:B------:R-:W-:-:S03]  /*6200*/  PRMT R164, R32, 0x7632, R164 ;  /* 0x0000763220a47816 */ /* 0x000fc600000000a4 */
[----:B------:R-:W-:Y:S01]  /*6210*/  @P6 FMUL.FTZ R167, R218, R179 ;  /* 0x000000b3daa76220 */ /* 0x000fe20000410000 */
[----:B------:R-:W-:Y:S01]  /*6220*/  FSEL R218, R214, RZ, P6 ;  /* 0x000000ffd6da7208 */ /* 0x000fe20003000000 */
[----:B------:R-:W-:Y:S01]  /*6230*/  FFMA.FTZ R214, R16, R169, R170 ;  /* 0x000000a910d67223 */ /* 0x000fe200000100aa */
[----:B------:R-:W-:Y:S01]  /*6240*/  LOP3.LUT P6, RZ, R210, 0xff00, RZ, 0xc0, !PT ;  /* 0x0000ff00d2ff7812 */ /* 0x000fe200078cc0ff */
[----:B------:R-:W-:Y:S01]  /*6250*/  FADD.FTZ R52, R52, R167 ;  /* 0x000000a734347221 */ /* 0x000fe20000010000 */
[----:B------:R-:W-:Y:S01]  /*6260*/  SHF.L.U32 R179, R164, 0x10, RZ ;  /* 0x00000010a4b37819 */ /* 0x000fe200000006ff */
[----:B------:R-:W-:Y:S01]  /*6270*/  FADD.FTZ R214, R15, -R214 ;  /* 0x800000d60fd67221 */ /* 0x000fe20000010000 */
[----:B------:R-:W-:-:S03]  /*6280*/  F2FP.BF16.F32.PACK_AB R167, R217, R176 ;  /* 0x000000b0d9a7723e */ /* 0x000fc600000010ff */
[----:B------:R-:W-:Y:S01]  /*6290*/  FFMA.FTZ R220, R206, R214, R179 ;  /* 0x000000d6cedc7223 */ /* 0x000fe200000100b3 */
[----:B------:R-:W-:-:S04]  /*62a0*/  HFMA2 R214, -RZ, RZ, 0, 0 ;  /* 0x00000000ffd67431 */ /* 0x000fc800000001ff */
        /* <DEDUP_REMOVED lines=11> */
.L_x_2717:
[----:B------:R-:W-:Y:S01]  /*6360*/  FFMA.FTZ R171, R9, R169, R170 ;  /* 0x000000a909ab7223 */ /* 0x000fe200000100aa */
[----:B------:R-:W-:Y:S01]  /*6370*/  SHF.L.U32 R173, R33, 0x10, RZ ;  /* 0x0000001021ad7819 */ /* 0x000fe200000006ff */
[----:B------:R-:W-:Y:S01]  /*6380*/  HFMA2 R174, -RZ, RZ, 0, 0 ;  /* 0x00000000ffae7431 */ /* 0x000fe200000001ff */
[----:B------:R-:W-:Y:S01]  /*6390*/  LOP3.LUT P6, RZ, R210, 0xff0000, RZ, 0xc0, !PT ;  /* 0x00ff0000d2ff7812 */ /* 0x000fe200078cc0ff */
[----:B------:R-:W-:Y:S01]  /*63a0*/  FADD.FTZ R171, R10, -R171 ;  /* 0x800000ab0aab7221 */ /* 0x000fe20000010000 */
[----:B------:R-:W-:-:S03]  /*63b0*/  CS2R R214, SRZ ;  /* 0x0000000000d67805 */ /* 0x000fc6000001ff00 */
[----:B-----5:R-:W-:Y:S01]  /*63c0*/  FFMA.FTZ R171, R206, R171, R173 ;  /* 0x000000abceab7223 */ /* 0x020fe200000100ad */
[----:B------:R-:W-:-:S03]  /*63d0*/  MOV R173, RZ ;  /* 0x000000ff00ad7202 */ /* 0x000fc60000000f00 */
[----:B------:R-:W-:-:S04]  /*63e0*/  FMUL.FTZ R171, R168, R171 ;  /* 0x000000aba8ab7220 */ /* 0x000fc80000410000 */
[----:B------:R-:W-:Y:S01]  /*63f0*/  FMUL.FTZ R175, R171, UR11 ;  /* 0x0000000babaf7c20 */ /* 0x000fe20008410000 */
[----:B------:R-:W-:Y:S02]  /*6400*/  @P6 SHF.L.U32 R172, R165, 0x10, RZ ;  /* 0x00000010a5ac6819 */ /* 0x000fe400000006ff */
[----:B------:R-:W-:Y:S01]  /*6410*/  PRMT R165, R33, 0x7632, R165 ;  /* 0x0000763221a57816 */ /* 0x000fe200000000a5 */
[-C--:B------:R-:W-:Y:S02]  /*6420*/  FMUL.FTZ R171, R150, R175.reuse ;  /* 0x000000af96ab7220 */ /* 0x080fe40000410000 */
[----:B------:R-:W-:Y:S01]  /*6430*/  @P6 FMUL.FTZ R173, R172, R175 ;  /* 0x000000afacad6220 */ /* 0x000fe20000410000 */
[----:B------:R-:W-:Y:S01]  /*6440*/  FFMA.FTZ R172, R18, R169, R170 ;  /* 0x000000a912ac7223 */ /* 0x000fe200000100aa */
[----:B------:R-:W-:Y:S02]  /*6450*/  SHF.L.U32 R177, R165, 0x10, RZ ;  /* 0x00000010a5b17819 */ /* 0x000fe400000006ff */
[----:B------:R-:W-:Y:S01]  /*6460*/  FSEL R171, R171, RZ, P6 ;  /* 0x000000ffabab7208 */ /* 0x000fe20003000000 */
[----:B------:R-:W-:Y:S01]  /*6470*/  FADD.FTZ R175, R17, -R172 ;  /* 0x800000ac11af7221 */ /* 0x000fe20000010000 */
[----:B------:R-:W-:Y:S01]  /*6480*/  LOP3.LUT P6, RZ, R210, 0xff000000, RZ, 0xc0, !PT ;  /* 0xff000000d2ff7812 */ /* 0x000fe200078cc0ff */
[----:B------:R-:W-:-:S02]  /*6490*/  FADD.FTZ R54, R54, R173 ;  /* 0x000000ad36367221 */ /* 0x000fc40000010000 */
[----:B------:R-:W-:-:S04]  /*64a0*/  FFMA.FTZ R175, R206, R175, R177 ;  /* 0x000000afceaf7223 */ /* 0x000fc800000100b1 */
[----:B------:R-:W-:Y:S01]  /*64b0*/  FMUL.FTZ R172, R168, R175 ;  /* 0x000000afa8ac7220 */ /* 0x000fe20000410000 */
[----:B------:R-:W-:-:S03]  /*64c0*/  FFMA.FTZ R175, R11, R169, R170 ;  /* 0x000000a90baf7223 */ /* 0x000fc600000100aa */
[----:B------:R-:W-:Y:S01]  /*64d0*/  FMUL.FTZ R176, R172, UR11 ;  /* 0x0000000bacb07c20 */ /* 0x000fe20008410000 */
[----:B------:R-:W-:Y:S01]  /*64e0*/  FADD.FTZ R175, R12, -R175 ;  /* 0x800000af0caf7221 */ /* 0x000fe20000010000 */
        /* <DEDUP_REMOVED lines=8> */
[----:B------:R-:W-:Y:S01]  /*6570*/  FFMA.FTZ R165, R206, R175, R165 ;  /* 0x000000afcea57223 */ /* 0x000fe200000100a5 */
[----:B------:R-:W-:-:S03]  /*6580*/  MOV R175, RZ ;  /* 0x000000ff00af7202 */ /* 0x000fc60000000f00 */
[----:B------:R-:W-:-:S04]  /*6590*/  FMUL.FTZ R165, R168, R165 ;  /* 0x000000a5a8a57220 */ /* 0x000fc80000410000 */
[----:B------:R-:W-:Y:S02]  /*65a0*/  FMUL.FTZ R177, R165, UR11 ;  /* 0x0000000ba5b17c20 */ /* 0x000fe40008410000 */
[----:B------:R-:W-:Y:S02]  /*65b0*/  @P6 SHF.L.U32 R176, R166, 0x10, RZ ;  /* 0x00000010a6b06819 */ /* 0x000fe400000006ff */
[-C--:B------:R-:W-:Y:S01]  /*65c0*/  FMUL.FTZ R165, R144, R177.reuse ;  /* 0x000000b190a57220 */ /* 0x080fe20000410000 */
[----:B------:R-:W-:Y:S02]  /*65d0*/  PRMT R166, R34, 0x7632, R166 ;  /* 0x0000763222a67816 */ /* 0x000fe400000000a6 */
[----:B------:R-:W-:Y:S01]  /*65e0*/  @P6 FMUL.FTZ R175, R176, R177 ;  /* 0x000000b1b0af6220 */ /* 0x000fe20000410000 */
[----:B------:R-:W-:Y:S01]  /*65f0*/  FFMA.FTZ R176, R20, R169, R170 ;  /* 0x000000a914b07223 */ /* 0x000fe200000100aa */
[----:B------:R-:W-:Y:S02]  /*6600*/  FSEL R165, R165, RZ, P6 ;  /* 0x000000ffa5a57208 */ /* 0x000fe40003000000 */
[----:B------:R-:W-:Y:S01]  /*6610*/  LOP3.LUT P6, RZ, R211, 0xff00, RZ, 0xc0, !PT ;  /* 0x0000ff00d3ff7812 */ /* 0x000fe200078cc0ff */
[----:B------:R-:W-:Y:S01]  /*6620*/  FADD.FTZ R177, R19, -R176 ;  /* 0x800000b013b17221 */ /* 0x000fe20000010000 */
[----:B------:R-:W-:Y:S01]  /*6630*/  SHF.L.U32 R179, R166, 0x10, RZ ;  /* 0x00000010a6b37819 */ /* 0x000fe200000006ff */
[----:B------:R-:W-:-:S02]  /*6640*/  HFMA2 R176, -RZ, RZ, 0, 0 ;  /* 0x00000000ffb07431 */ /* 0x000fc400000001ff */
[----:B------:R-:W-:Y:S02]  /*6650*/  FADD.FTZ R48, R48, R175 ;  /* 0x000000af30307221 */ /* 0x000fe40000010000 */
[----:B------:R-:W-:Y:S01]  /*6660*/  FFMA.FTZ R177, R206, R177, R179 ;  /* 0x000000b1ceb17223 */ /* 0x000fe200000100b3 */
[----:B------:R-:W-:-:S03]  /*6670*/  FFMA.FTZ R179, R13, R169, R170 ;  /* 0x000000a90db37223 */ /* 0x000fc600000100aa */
[----:B------:R-:W-:Y:S01]  /*6680*/  FMUL.FTZ R177, R168, R177 ;  /* 0x000000b1a8b17220 */ /* 0x000fe20000410000 */
[----:B------:R-:W-:Y:S01]  /*6690*/  FADD.FTZ R179, R14, -R179 ;  /* 0x800000b30eb37221 */ /* 0x000fe20000010000 */
[----:B------:R-:W-:Y:S02]  /*66a0*/  @P6 PRMT R166, R166, 0x7632, R166 ;  /* 0x00007632a6a66816 */ /* 0x000fe400000000a6 */
[----:B------:R-:W-:Y:S02]  /*66b0*/  FMUL.FTZ R178, R177, UR11 ;  /* 0x0000000bb1b27c20 */ /* 0x000fe40008410000 */
[----:B------:R-:W-:Y:S02]  /*66c0*/  @P6 SHF.L.U32 R177, R166, 0x10, RZ ;  /* 0x00000010a6b16819 */ /* 0x000fe400000006ff */
[----:B------:R-:W-:-:S03]  /*66d0*/  FMUL.FTZ R166, R145, R178 ;  /* 0x000000b291a67220 */ /* 0x000fc60000410000 */
        /* <DEDUP_REMOVED lines=22> */
[----:B------:R-:W-:Y:S01]  /*6840*/  FMUL.FTZ R178, R168, R179 ;  /* 0x000000b3a8b27220 */ /* 0x000fe20000410000 */
[----:B------:R-:W-:-:S03]  /*6850*/  FFMA.FTZ R179, R7, R169, R170 ;  /* 0x000000a907b37223 */ /* 0x000fc600000100aa */
[----:B------:R-:W-:Y:S01]  /*6860*/  FMUL.FTZ R178, R178, UR11 ;  /* 0x0000000bb2b27c20 */ /* 0x000fe20008410000 */
[----:B------:R-:W-:Y:S01]  /*6870*/  FADD.FTZ R179, R8, -R179 ;  /* 0x800000b308b37221 */ /* 0x000fe20000010000 */
[----:B------:R-:W-:-:S04]  /*6880*/  @P6 PRMT R167, R167, 0x7632, R167 ;  /* 0x00007632a7a76816 */ /* 0x000fc800000000a7 */
[----:B------:R-:W-:Y:S01]  /*6890*/  @P6 SHF.L.U32 R217, R167, 0x10, RZ ;  /* 0x00000010a7d96819 */ /* 0x000fe200000006ff */
[----:B------:R-:W-:-:S04]  /*68a0*/  FMUL.FTZ R167, R147, R178 ;  /* 0x000000b293a77220 */ /* 0x000fc80000410000 */
[----:B------:R-:W-:Y:S01]  /*68b0*/  @P6 FMUL.FTZ R214, R217, R178 ;  /* 0x000000b2d9d66220 */ /* 0x000fe20000410000 */
[----:B------:R-:W-:Y:S02]  /*68c0*/  SHF.L.U32 R217, R32, 0x10, RZ ;  /* 0x0000001020d97819 */ /* 0x000fe400000006ff */
[----:B------:R-:W-:Y:S01]  /*68d0*/  FSEL R216, R167, RZ, P6 ;  /* 0x000000ffa7d87208 */ /* 0x000fe20003000000 */
[----:B------:R-:W-:Y:S01]  /*68e0*/  FADD.FTZ R51, R51, R214 ;  /* 0x000000d633337221 */ /* 0x000fe20000010000 */
[----:B------:R-:W-:Y:S01]  /*68f0*/  LOP3.LUT P6, RZ, R210, 0xff, RZ, 0xc0, !PT ;  /* 0x000000ffd2ff7812 */ /* 0x000fe200078cc0ff */
[----:B------:R-:W-:-:S04]  /*6900*/  FFMA.FTZ R167, R206, R179, R217 ;  /* 0x000000b3cea77223 */ /* 0x000fc800000100d9 */
[----:B------:R-:W-:-:S04]  /*6910*/  FMUL.FTZ R167, R168, R167 ;  /* 0x000000a7a8a77220 */ /* 0x000fc80000410000 */
[----:B------:R-:W-:Y:S01]  /*6920*/  FMUL.FTZ R179, R167, UR11 ;  /* 0x0000000ba7b37c20 */ /* 0x000fe20008410000 */
[----:B------:R-:W-:-:S03]  /*6930*/  MOV R167, RZ ;  /* 0x000000ff00a77202 */ /* 0x000fc60000000f00 */
        /* <DEDUP_REMOVED lines=10> */
[----:B------:R-:W-:Y:S01]  /*69e0*/  HFMA2 R178, -RZ, RZ, 0, 0 ;  /* 0x00000000ffb27431 */ /* 0x000fe200000001ff */
[----:B------:R-:W-:Y:S02]  /*69f0*/  F2FP.BF16.F32.PACK_AB R167, R216, R177 ;  /* 0x000000b1d8a7723e */ /* 0x000fe400000010ff */
[----:B------:R-:W-:-:S06]  /*6a00*/  FFMA.FTZ R217, R206, R217, R219 ;  /* 0x000000d9ced97223 */ /* 0x000fcc00000100db */
        /* <DEDUP_REMOVED lines=9> */
.L_x_2718:
        /* <DEDUP_REMOVED lines=8> */
.L_x_2716:
[----:B------:R-:W-:Y:S05]  /*6b20*/  BSYNC.RECONVERGENT B1 ;  /* 0x0000000000017941 */ /* 0x000fea0003800200 */
.L_x_2715:
        /* <DEDUP_REMOVED lines=14> */
[----:B------:R-:W-:Y:S01]  /*6c10*/  FFMA.FTZ R214, R181, R169, R170 ;  /* 0x000000a9b5d67223 */ /* 0x000fe200000100aa */
[----:B-----5:R-:W-:Y:S01]  /*6c20*/  FFMA.FTZ R161, R206, R163, R161 ;  /* 0x000000a3cea17223 */ /* 0x020fe200000100a1 */
[----:B------:R-:W-:-:S02]  /*6c30*/  CS2R R162, SRZ ;  /* 0x0000000000a27805 */ /* 0x000fc4000001ff00 */
[----:B------:R-:W-:Y:S01]  /*6c40*/  MOV R215, RZ ;  /* 0x000000ff00d77202 */ /* 0x000fe20000000f00 */
[----:B------:R-:W-:Y:S01]  /*6c50*/  FADD.FTZ R214, R25, -R214 ;  /* 0x800000d619d67221 */ /* 0x000fe20000010000 */
[----:B------:R-:W-:Y:S01]  /*6c60*/  FMUL.FTZ R160, R161, R168 ;  /* 0x000000a8a1a07220 */ /* 0x000fe20000410000 */
[----:B------:R-:W-:-:S03]  /*6c70*/  HFMA2 R216, -RZ, RZ, 0, 0 ;  /* 0x00000000ffd87431 */ /* 0x000fc600000001ff */
[----:B------:R-:W-:Y:S01]  /*6c80*/  FMUL.FTZ R173, R160, UR11 ;  /* 0x0000000ba0ad7c20 */ /* 0x000fe20008410000 */
[----:B------:R-:W-:-:S03]  /*6c90*/  @P6 SHF.L.U32 R160, R165, 0x10, RZ ;  /* 0x00000010a5a06819 */ /* 0x000fc600000006ff */
[----:B------:R-:W-:Y:S02]  /*6ca0*/  FMUL.FTZ R171, R134, R173 ;  /* 0x000000ad86ab7220 */ /* 0x000fe40000410000 */
[----:B------:R-:W-:Y:S01]  /*6cb0*/  @P6 FMUL.FTZ R163, R173, R160 ;  /* 0x000000a0ada36220 */ /* 0x000fe20000410000 */
[----:B------:R-:W-:Y:S02]  /*6cc0*/  PRMT R160, R29, 0x7632, R160 ;  /* 0x000076321da07816 */ /* 0x000fe400000000a0 */
[----:B------:R-:W-:Y:S01]  /*6cd0*/  FSEL R171, R171, RZ, P6 ;  /* 0x000000ffabab7208 */ /* 0x000fe20003000000 */
[----:B------:R-:W-:Y:S01]  /*6ce0*/  FADD.FTZ R46, R46, R163 ;  /* 0x000000a32e2e7221 */ /* 0x000fe20000010000 */
[----:B------:R-:W-:Y:S02]  /*6cf0*/  LOP3.LUT P6, RZ, R208, 0xff000000, RZ, 0xc0, !PT ;  /* 0xff000000d0ff7812 */ /* 0x000fe400078cc0ff */
[----:B------:R-:W-:Y:S01]  /*6d00*/  SHF.L.U32 R173, R160, 0x10, RZ ;  /* 0x00000010a0ad7819 */ /* 0x000fe200000006ff */
[----:B------:R-:W-:Y:S01]  /*6d10*/  FADD.FTZ R160, R26, -R175 ;  /* 0x800000af1aa07221 */ /* 0x000fe20000010000 */
[----:B------:R-:W-:-:S03]  /*6d20*/  FFMA.FTZ R175, R187, R169, R170 ;  /* 0x000000a9bbaf7223 */ /* 0x000fc600000100aa */
[----:B------:R-:W-:Y:S01]  /*6d30*/  FFMA.FTZ R160, R206, R160, R173 ;  /* 0x000000a0cea07223 */ /* 0x000fe200000100ad */
[----:B------:R-:W-:Y:S01]  /*6d40*/  SHF.L.U32 R173, R30, 0x10, RZ ;  /* 0x000000101ead7819 */ /* 0x000fe200000006ff */
[----:B------:R-:W-:Y:S02]  /*6d50*/  FADD.FTZ R175, R190, -R175 ;  /* 0x800000afbeaf7221 */ /* 0x000fe40000010000 */
        /* <DEDUP_REMOVED lines=19> */
[----:B------:R-:W-:Y:S01]  /*6e90*/  FADD.FTZ R174, R24, -R179 ;  /* 0x800000b318ae7221 */ /* 0x000fe20000010000 */
[----:B------:R-:W-:Y:S01]  /*6ea0*/  LOP3.LUT P6, RZ, R209, 0xff00, RZ, 0xc0, !PT ;  /* 0x0000ff00d1ff7812 */ /* 0x000fe200078cc0ff */
[----:B------:R-:W-:Y:S01]  /*6eb0*/  FADD.FTZ R175, R40, R175 ;  /* 0x000000af28af7221 */ /* 0x000fe20000010000 */
[----:B------:R-:W-:-:S05]  /*6ec0*/  SHF.L.U32 R177, R166, 0x10, RZ ;  /* 0x00000010a6b17819 */ /* 0x000fca00000006ff */
        /* <DEDUP_REMOVED lines=13> */
[----:B------:R-:W-:Y:S01]  /*6fa0*/  FFMA.FTZ R214, R184, R169, R170 ;  /* 0x000000a9b8d67223 */ /* 0x000fe200000100aa */
[----:B------:R-:W-:Y:S02]  /*6fb0*/  F2FP.BF16.F32.PACK_AB R166, R166, R165 ;  /* 0x000000a5a6a6723e */ /* 0x000fe400000010ff */
[----:B------:R-:W-:Y:S01]  /*6fc0*/  FMUL.FTZ R176, R177, R168 ;  /* 0x000000a8b1b07220 */ /* 0x000fe20000410000 */
[----:B------:R-:W-:Y:S01]  /*6fd0*/  FADD.FTZ R214, R183, -R214 ;  /* 0x800000d6b7d67221 */ /* 0x000fe20000010000 */
[----:B------:R-:W-:-:S02]  /*6fe0*/  F2FP.BF16.F32.PACK_AB R165, R172, R171 ;  /* 0x000000abaca5723e */ /* 0x000fc400000010ff */
[----:B------:R-:W-:-:S04]  /*6ff0*/  FMUL.FTZ R217, R176, UR11 ;  /* 0x0000000bb0d97c20 */ /* 0x000fc80008410000 */
[----:B------:R-:W-:Y:S01]  /*7000*/  @P6 SHF.L.U32 R176, R167, 0x10, RZ ;  /* 0x00000010a7b06819 */ /* 0x000fe200000006ff */
[----:B------:R-:W-:Y:S01]  /*7010*/  FMUL.FTZ R179, R130, R217 ;  /* 0x000000d982b37220 */ /* 0x000fe20000410000 */
[----:B------:R-:W-:-:S03]  /*7020*/  PRMT R167, R31, 0x7632, R167 ;  /* 0x000076321fa77816 */ /* 0x000fc600000000a7 */
[----:B------:R-:W-:Y:S01]  /*7030*/  @P6 FMUL.FTZ R215, R217, R176 ;  /* 0x000000b0d9d76220 */ /* 0x000fe20000410000 */
[----:B------:R-:W-:Y:S01]  /*7040*/  FSEL R176, R179, RZ, P6 ;  /* 0x000000ffb3b07208 */ /* 0x000fe20003000000 */
[-CC-:B------:R-:W-:Y:S01]  /*7050*/  FFMA.FTZ R217, R23, R169.reuse, R170.reuse ;  /* 0x000000a917d97223 */ /* 0x180fe200000100aa */
[----:B------:R-:W-:Y:S01]  /*7060*/  ISETP.GE.U32.AND P6, PT, R208, RZ, PT ;  /* 0x000000ffd000720c */ /* 0x000fe20003fc6070 */
[----:B------:R-:W-:Y:S01]  /*7070*/  FFMA.FTZ R170, R192, R169, R170 ;  /* 0x000000a9c0aa7223 */ /* 0x000fe200000100aa */
[----:B------:R-:W-:Y:S01]  /*7080*/  SHF.L.U32 R179, R167, 0x10, RZ ;  /* 0x00000010a7b37819 */ /* 0x000fe200000006ff */
[----:B------:R-:W-:Y:S01]  /*7090*/  FADD.FTZ R219, R186, -R217 ;  /* 0x800000d9badb7221 */ /* 0x000fe20000010000 */
[----:B------:R-:W-:Y:S01]  /*70a0*/  ISETP.GE.U32.AND.EX P6, PT, R209, 0x1000000, PT, P6 ;  /* 0x01000000d100780c */ /* 0x000fe20003fc6160 */
[----:B------:R-:W-:Y:S01]  /*70b0*/  FADD.FTZ R170, R27, -R170 ;  /* 0x800000aa1baa7221 */ /* 0x000fe20000010000 */
[----:B------:R-:W-:Y:S01]  /*70c0*/  FADD.FTZ R42, R42, R215 ;  /* 0x000000d72a2a7221 */ /* 0x000fe20000010000 */
        /* <DEDUP_REMOVED lines=20> */
[----:B------:R-:W-:Y:S02]  /*7210*/  FSEL R214, R214, RZ, P6 ;  /* 0x000000ffd6d67208 */ /* 0x000fe40003000000 */
[----:B------:R-:W-:Y:S01]  /*7220*/  LOP3.LUT P6, RZ, R208, 0xff00, RZ, 0xc0, !PT ;  /* 0x0000ff00d0ff7812 */ /* 0x000fe200078cc0ff */
[----:B------:R-:W-:Y:S01]  /*7230*/  FADD.FTZ R44, R44, R167 ;  /* 0x000000a72c2c7221 */ /* 0x000fe20000010000 */
[----:B------:R-:W-:Y:S02]  /*7240*/  SHF.L.U32 R169, R164, 0x10, RZ ;  /* 0x00000010a4a97819 */ /* 0x000fe400000006ff */
[----:B------:R-:W-:-:S03]  /*7250*/  F2FP.BF16.F32.PACK_AB R167, R217, R176 ;  /* 0x000000b0d9a7723e */ /* 0x000fc600000010ff */
[----:B------:R-:W-:-:S04]  /*7260*/  FFMA.FTZ R206, R206, R170, R169 ;  /* 0x000000aacece7223 */ /* 0x000fc800000100a9 */
[C---:B------:R-:W-:Y:S01]  /*7270*/  FMUL.FTZ R168, R206.reuse, R168 ;  /* 0x000000a8cea87220 */ /* 0x040fe20000410000 */
[----:B------:R-:W-:Y:S02]  /*7280*/  F2FP.BF16.F32.PACK_AB R160, R206, R219 ;  /* 0x000000dbcea0723e */ /* 0x000fe400000010ff */
[----:B------:R-:W-:Y:S01]  /*7290*/  @P6 PRMT R169, R164, 0x7632, R169 ;  /* 0x00007632a4a96816 */ /* 0x000fe200000000a9 */
[----:B------:R-:W-:Y:S01]  /*72a0*/  FMUL.FTZ R168, R168, UR11 ;  /* 0x0000000ba8a87c20 */ /* 0x000fe20008410000 */
[----:B------:R-:W-:Y:S02]  /*72b0*/  HFMA2 R164, -RZ, RZ, 0, 0 ;  /* 0x00000000ffa47431 */ /* 0x000fe400000001ff */
[----:B------:R-:W-:Y:S01]  /*72c0*/  @P6 SHF.L.U32 R169, R169, 0x10, RZ ;  /* 0x00000010a9a96819 */ /* 0x000fe200000006ff */
[----:B------:R-:W-:-:S04]  /*72d0*/  FMUL.FTZ R40, R133, R168 ;  /* 0x000000a885287220 */ /* 0x000fc80000410000 */
[----:B------:R-:W-:Y:S01]  /*72e0*/  @P6 FMUL.FTZ R164, R168, R169 ;  /* 0x000000a9a8a46220 */ /* 0x000fe20000410000 */
[----:B------:R-:W-:-:S03]  /*72f0*/  FSEL R41, R40, RZ, P6 ;  /* 0x000000ff28297208 */ /* 0x000fc60003000000 */
[----:B------:R-:W-:Y:S01]  /*7300*/  FADD.FTZ R45, R45, R164 ;  /* 0x000000a42d2d7221 */ /* 0x000fe20000010000 */
[----:B------:R-:W-:Y:S01]  /*7310*/  F2FP.BF16.F32.PACK_AB R164, R41, R214 ;  /* 0x000000d629a4723e */ /* 0x000fe200000010ff */
[----:B------:R-:W-:Y:S06]  /*7320*/  BRA `(.L_x_2720) ;  /* 0x0000000400d47947 */ /* 0x000fec0003800000 */
.L_x_2719:
[-CC-:B------:R-:W-:Y:S01]  /*7330*/  FFMA.FTZ R171, R185, R169.reuse, R170.reuse ;  /* 0x000000a9b9ab7223 */ /* 0x180fe200000100aa */
[----:B------:R-:W-:Y:S01]  /*7340*/  SHF.L.U32 R173, R29, 0x10, RZ ;  /* 0x000000101dad7819 */ /* 0x000fe200000006ff */
[----:B------:R-:W-:Y:S01]  /*7350*/  HFMA2 R174, -RZ, RZ, 0, 0 ;  /* 0x00000000ffae7431 */ /* 0x000fe200000001ff */
[----:B------:R-:W-:Y:S01]  /*7360*/  LOP3.LUT P6, RZ, R208, 0xff0000, RZ, 0xc0, !PT ;  /* 0x00ff0000d0ff7812 */ /* 0x000fe200078cc0ff */
[----:B------:R-:W-:Y:S01]  /*7370*/  FADD.FTZ R171, R188, -R171 ;  /* 0x800000abbcab7221 */ /* 0x000fe20000010000 */
[----:B------:R-:W-:-:S03]  /*7380*/  FFMA.FTZ R214, R181, R169, R170 ;  /* 0x000000a9b5d67223 */ /* 0x000fc600000100aa */
        /* <DEDUP_REMOVED lines=36> */
[----:B------:R-:W-:Y:S01]  /*75d0*/  FSEL R165, R165, RZ, P6 ;  /* 0x000000ffa5a57208 */ /* 0x000fe20003000000 */
[----:B------:R-:W-:Y:S01]  /*75e0*/  HFMA2 R176, -RZ, RZ, 0, 0 ;  /* 0x00000000ffb07431 */ /* 0x000fe200000001ff */
[----:B------:R-:W-:Y:S01]  /*75f0*/  LOP3.LUT P6, RZ, R209, 0xff00, RZ, 0xc0, !PT ;  /* 0x0000ff00d1ff7812 */ /* 0x000fe200078cc0ff */
[----:B------:R-:W-:Y:S01]  /*7600*/  FADD.FTZ R177, R24, -R177 ;  /* 0x800000b118b17221 */ /* 0x000fe20000010000 */
[----:B------:R-:W-:Y:S01]  /*7610*/  SHF.L.U32 R179, R166, 0x10, RZ ;  /* 0x00000010a6b37819 */ /* 0x000fe200000006ff */
[----:B------:R-:W-:-:S04]  /*7620*/  FADD.FTZ R175, R40, R175 ;  /* 0x000000af28af7221 */ /* 0x000fc80000010000 */
[----:B------:R-:W-:Y:S01]  /*7630*/  FFMA.FTZ R177, R206, R177, R179 ;  /* 0x000000b1ceb17223 */ /* 0x000fe200000100b3 */
[----:B------:R-:W-:-:S03]  /*7640*/  SHF.L.U32 R179, R31, 0x10, RZ ;  /* 0x000000101fb37819 */ /* 0x000fc600000006ff */
[----:B------:R-:W-:Y:S02]  /*7650*/  FMUL.FTZ R177, R168, R177 ;  /* 0x000000b1a8b17220 */ /* 0x000fe40000410000 */
[----:B------:R-:W-:Y:S02]  /*7660*/  @P6 PRMT R166, R166, 0x7632, R166 ;  /* 0x00007632a6a66816 */ /* 0x000fe400000000a6 */
        /* <DEDUP_REMOVED lines=8> */
[----:B------:R-:W-:Y:S01]  /*76f0*/  FFMA.FTZ R177, R206, R177, R179 ;  /* 0x000000b1ceb17223 */ /* 0x000fe200000100b3 */
[----:B------:R-:W-:Y:S02]  /*7700*/  MOV R179, RZ ;  /* 0x000000ff00b37202 */ /* 0x000fe40000000f00 */
[----:B------:R-:W-:Y:S01]  /*7710*/  F2FP.BF16.F32.PACK_AB R166, R166, R165 ;  /* 0x000000a5a6a6723e */ /* 0x000fe200000010ff */
[----:B------:R-:W-:Y:S01]  /*7720*/  FMUL.FTZ R177, R168, R177 ;  /* 0x000000b1a8b17220 */ /* 0x000fe20000410000 */
[----:B------:R-:W-:-:S03]  /*7730*/  F2FP.BF16.F32.PACK_AB R165, R172, R171 ;  /* 0x000000abaca5723e */ /* 0x000fc600000010ff */
        /* <DEDUP_REMOVED lines=14> */
[-CC-:B------:R-:W-:Y:S01]  /*7820*/  FFMA.FTZ R215, R23, R169.reuse, R170.reuse ;  /* 0x000000a917d77223 */ /* 0x180fe200000100aa */
[----:B------:R-:W-:Y:S02]  /*7830*/  FFMA.FTZ R170, R192, R169, R170 ;  /* 0x000000a9c0aa7223 */ /* 0x000fe400000100aa */
[----:B------:R-:W-:Y:S01]  /*7840*/  FMUL.FTZ R178, R178, UR11 ;  /* 0x0000000bb2b27c20 */ /* 0x000fe20008410000 */
[----:B------:R-:W-:Y:S01]  /*7850*/  FADD.FTZ R215, R186, -R215 ;  /* 0x800000d7bad77221 */ /* 0x000fe20000010000 */
[----:B------:R-:W-:Y:S01]  /*7860*/  @P6 PRMT R167, R167, 0x7632, R167 ;  /* 0x00007632a7a76816 */ /* 0x000fe200000000a7 */
[----:B------:R-:W-:-:S03]  /*7870*/  FADD.FTZ R169, R27, -R170 ;  /* 0x800000aa1ba97221 */ /* 0x000fc60000010000 */
        /* <DEDUP_REMOVED lines=16> */
[----:B------:R-:W-:Y:S01]  /*7980*/  FADD.FTZ R178, R41, R176 ;  /* 0x000000b029b27221 */ /* 0x000fe20000010000 */
[----:B------:R-:W-:Y:S01]  /*7990*/  LOP3.LUT P6, RZ, R208, 0xff00, RZ, 0xc0, !PT ;  /* 0x0000ff00d0ff7812 */ /* 0x000fe200078cc0ff */
[----:B------:R-:W-:Y:S01]  /*79a0*/  FADD.FTZ R44, R44, R167 ;  /* 0x000000a72c2c7221 */ /* 0x000fe20000010000 */
[----:B------:R-:W-:Y:S02]  /*79b0*/  SHF.L.U32 R217, R164, 0x10, RZ ;  /* 0x00000010a4d97819 */ /* 0x000fe400000006ff */
[----:B------:R-:W-:-:S03]  /*79c0*/  F2FP.BF16.F32.PACK_AB R167, R216, R177 ;  /* 0x000000b1d8a7723e */ /* 0x000fc600000010ff */
[----:B------:R-:W-:-:S04]  /*79d0*/  FFMA.FTZ R169, R206, R169, R217 ;  /* 0x000000a9cea97223 */ /* 0x000fc800000100d9 */
[----:B------:R-:W-:Y:S02]  /*79e0*/  FMUL.FTZ R168, R168, R169 ;  /* 0x000000a9a8a87220 */ /* 0x000fe40000410000 */
[----:B------:R-:W-:Y:S01]  /*79f0*/  @P6 PRMT R170, R164, 0x7632, R170 ;  /* 0x00007632a4aa6816 */ /* 0x000fe200000000aa */
[----:B------:R-:W-:Y:S02]  /*7a00*/  HFMA2 R164, -RZ, RZ, 0, 0 ;  /* 0x00000000ffa47431 */ /* 0x000fe400000001ff */
[----:B------:R-:W-:Y:S01]  /*7a10*/  FMUL.FTZ R168, R168, UR11 ;  /* 0x0000000ba8a87c20 */ /* 0x000fe20008410000 */
[----:B------:R-:W-:-:S03]  /*7a20*/  @P6 SHF.L.U32 R169, R170, 0x10, RZ ;  /* 0x00000010aaa96819 */ /* 0x000fc600000006ff */
[-C--:B------:R-:W-:Y:S02]  /*7a30*/  FMUL.FTZ R40, R133, R168.reuse ;  /* 0x000000a885287220 */ /* 0x080fe40000410000 */
[----:B------:R-:W-:-:S03]  /*7a40*/  @P6 FMUL.FTZ R164, R169, R168 ;  /* 0x000000a8a9a46220 */ /* 0x000fc60000410000 */
[----:B------:R-:W-:Y:S01]  /*7a50*/  FSEL R40, R40, RZ, P6 ;  /* 0x000000ff28287208 */ /* 0x000fe20003000000 */
[----:B------:R-:W-:-:S03]  /*7a60*/  FADD.FTZ R45, R45, R164 ;  /* 0x000000a42d2d7221 */ /* 0x000fc60000010000 */
[----:B------:R-:W-:-:S07]  /*7a70*/  F2FP.BF16.F32.PACK_AB R164, R40, R215 ;  /* 0x000000d728a4723e */ /* 0x000fce00000010ff */
.L_x_2720:
[----:B------:R-:W0:Y:S08]  /*7a80*/  @P0 LDC.64 R168, c[0x0][0x478] ;  /* 0x00011e00ffa80b82 */ /* 0x000e300000000a00 */
[----:B------:R-:W1:Y:S01]  /*7a90*/  LDC.64 R40, c[0x0][0x468] ;  /* 0x00011a00ff287b82 */ /* 0x000e620000000a00 */
[----:B0-----:R-:W-:-:S05]  /*7aa0*/  @P0 IMAD.WIDE.U32 R168, R6, 0x10, R168 ;  /* 0x0000001006a80825 */ /* 0x001fca00078e00a8 */
[----:B------:R4:W-:Y:S01]  /*7ab0*/  @P0 STG.E.128 desc[UR4][R168.64], R160 ;  /* 0x000000a0a8000986 */ /* 0x0009e2000c101d04 */
[----:B-1----:R-:W-:Y:S01]  /*7ac0*/  IMAD.WIDE.U32 R170, R6, 0x10, R40 ;  /* 0x0000001006aa7825 */ /* 0x002fe200078e0028 */
[----:B------:R-:W-:Y:S02]  /*7ad0*/  MOV R40, R175 ;  /* 0x000000af00287202 */ /* 0x000fe40000000f00 */
[----:B------:R-:W-:Y:S02]  /*7ae0*/  MOV R41, R178 ;  /* 0x000000b200297202 */ /* 0x000fe40000000f00 */
[----:B------:R4:W-:Y:S05]  /*7af0*/  STG.E.128 desc[UR4][R170.64], R164 ;  /* 0x000000a4aa007986 */ /* 0x0009ea000c101d04 */
.L_x_2708:
[----:B------:R-:W-:Y:S05]  /*7b00*/  BSYNC.RECONVERGENT B0 ;  /* 0x0000000000007941 */ /* 0x000fea0003800200 */
.L_x_2698:
[----:B0-234-:R-:W0:Y:S01]  /*7b10*/  LDC.64 R164, c[0x0][0x380] ;  /* 0x0000e000ffa47b82 */ /* 0x01de220000000a00 */
[----:B------:R-:W-:Y:S02]  /*7b20*/  PLOP3.LUT P2, PT, P2, PT, PT, 0x8, 0x80 ;  /* 0x000000000080781c */ /* 0x000fe4000174e170 */
[----:B0-----:R-:W-:-:S04]  /*7b30*/  IADD3 R5, PT, PT, R5, R164, RZ ;  /* 0x000000a405057210 */ /* 0x001fc80007ffe0ff */
[----:B------:R-:W-:-:S13]  /*7b40*/  ISETP.GE.AND P0, PT, R5, R165, PT ;  /* 0x000000a50500720c */ /* 0x000fda0003f06270 */
[----:B------:R-:W-:Y:S05]  /*7b50*/  @!P0 BRA `(.L_x_2721) ;  /* 0xffffff8c00208947 */ /* 0x000fea000383ffff */
.L_x_2691:
        /* <DEDUP_REMOVED lines=17> */
.L_x_2723:
[----:B------:R-:W-:Y:S05]  /*7c70*/  BSYNC.RECONVERGENT B0 ;  /* 0x0000000000007941 */ /* 0x000fea0003800200 */
.L_x_2722:
        /* <DEDUP_REMOVED lines=15> */
.L_x_2725:
[----:B------:R-:W-:Y:S05]  /*7d70*/  BSYNC.RECONVERGENT B0 ;  /* 0x0000000000007941 */ /* 0x000fea0003800200 */
.L_x_2724:
        /* <DEDUP_REMOVED lines=14> */
.L_x_2726:
        /* <DEDUP_REMOVED lines=10> */
.L_x_10708:


//--------------------- .text._ZN10layer_norm13ln_bwd_kernelINS_13Kernel_traitsIf13__nv_bfloat16S2_S2_fjLj6144ELj1ELj1ELj8ELj16ENS_18Kernel_traits_baseILj6144EfS2_S2_S2_fjLj256EEEEELb1ELb1ELb0ELb1EEEvNS_9BwdParamsE --------------------------
	.section	.text._ZN10layer_norm13ln_bwd_kernelINS_13Kernel_traitsIf13__nv_bfloat16S2_S2_fjLj6144ELj1ELj1ELj8ELj16ENS_18Kernel_traits_baseILj6144EfS2_S2_S2_fjLj256EEEEELb1ELb1ELb0ELb1EEEvNS_9BwdParamsE,"ax",@progbits
	.align	128
        .global         _ZN10layer_norm13ln_bwd_kernelINS_13Kernel_traitsIf13__nv_bfloat16S2_S2_fjLj6144ELj1ELj1ELj8ELj16ENS_18Kernel_traits_baseILj6144EfS2_S2_S2_fjLj256EEEEELb1ELb1ELb0ELb1EEEvNS_9BwdParamsE
        .type           _ZN10layer_norm13ln_bwd_kernelINS_13Kernel_traitsIf13__nv_bfloat16S2_S2_fjLj6144ELj1ELj1ELj8ELj16ENS_18Kernel_traits_baseILj6144EfS2_S2_S2_fjLj256EEEEELb1ELb1ELb0ELb1EEEvNS_9BwdParamsE,@function
        .size           _ZN10layer_norm13ln_bwd_kernelINS_13Kernel_traitsIf13__nv_bfloat16S2_S2_fjLj6144ELj1ELj1ELj8ELj16ENS_18Kernel_traits_baseILj6144EfS2_S2_S2_fjLj256EEEEELb1ELb1ELb0ELb1EEEvNS_9BwdParamsE,(.L_x_10709 - _ZN10layer_norm13ln_bwd_kernelINS_13Kernel_traitsIf13__nv_bfloat16S2_S2_fjLj6144ELj1ELj1ELj8ELj16ENS_18Kernel_traits_baseILj6144EfS2_S2_S2_fjLj256EEEEELb1ELb1ELb0ELb1EEEvNS_9BwdParamsE)
        .other          _ZN10layer_norm13ln_bwd_kernelINS_13Kernel_traitsIf13__nv_bfloat16S2_S2_fjLj6144ELj1ELj1ELj8ELj16ENS_18Kernel_traits_baseILj6144EfS2_S2_S2_fjLj256EEEEELb1ELb1ELb0ELb1EEEvNS_9BwdParamsE,@"STO_CUDA_ENTRY STV_DEFAULT"
_ZN10layer_norm13ln_bwd_kernelINS_13Kernel_traitsIf13__nv_bfloat16S2_S2_fjLj6144ELj1ELj1ELj8ELj16ENS_18Kernel_traits_baseILj6144EfS2_S2_S2_fjLj256EEEEELb1ELb1ELb0ELb1EEEvNS_9BwdParamsE:
.text._ZN10layer_norm13ln_bwd_kernelINS_13Kernel_traitsIf13__nv_bfloat16S2_S2_fjLj6144ELj1ELj1ELj8ELj16ENS_18Kernel_traits_baseILj6144EfS2_S2_S2_fjLj256EEEEELb1ELb1ELb0ELb1EEEvNS_9BwdParamsE:
        /* <DEDUP_REMOVED lines=106> */
[----:B------:R-:W1:Y:S01]  /*06a0*/  LDCU UR12, c[0x0][0x400] ;  /* 0x00008000ff0c77ac */ /* 0x000e620008000800 */
[----:B------:R-:W4:Y:S01]  /*06b0*/  LDCU.64 UR14, c[0x0][0x478] ;  /* 0x00008f00ff0e77ac */ /* 0x000f220008000a00 */
[----:B------:R-:W0:Y:S04]  /*06c0*/  LDCU.64 UR10, c[0x0][0x438] ;  /* 0x00008700ff0a77ac */ /* 0x000e280008000a00 */
.L_x_2742:
[----:B------:R-:W2:Y:S01]  /*06d0*/  LDC.64 R124, c[0x0][0x3a8] ;  /* 0x0000ea00ff7c7b82 */ /* 0x000ea20000000a00 */
[----:B---3--:R-:W-:-:S05]  /*06e0*/  IMAD R108, R163, UR9, RZ ;  /* 0x00000009a36c7c24 */ /* 0x008fca000f8e02ff */
[----:B------:R-:W-:Y:S02]  /*06f0*/  SHF.R.S32.HI R109, RZ, 0x1f, R108 ;  /* 0x0000001fff6d7819 */ /* 0x000fe4000001146c */
[----:B------:R-:W3:Y:S02]  /*0700*/  LDC.64 R130, c[0x0][0x3c0] ;  /* 0x0000f000ff827b82 */ /* 0x000ee40000000a00 */
[----:B------:R-:W-:-:S04]  /*0710*/  LEA.HI R108, R109, R108, RZ, 0x3 ;  /* 0x0000006c6d6c7211 */ /* 0x000fc800078f18ff */
[----:B------:R-:W-:Y:S02]  /*0720*/  LEA.HI.SX32 R183, R108, R145, 0x1d ;  /* 0x000000916cb77211 */ /* 0x000fe400078feaff */
[----:B------:R-:W1:Y:S02]  /*0730*/  LDC.64 R128, c[0x0][0x428] ;  /* 0x00010a00ff807b82 */ /* 0x000e640000000a00 */
[----:B------:R-:W-:-:S05]  /*0740*/  IADD3 R166, PT, PT, R183, 0x100, RZ ;  /* 0x00000100b7a67810 */ /* 0x000fca0007ffe0ff */
[--C-:B--2---:R-:W-:Y:S01]  /*0750*/  IMAD.WIDE.U32 R116, R166, 0x10, R124.reuse ;  /* 0x00000010a6747825 */ /* 0x104fe200078e007c */
[----:B------:R-:W2:Y:S03]  /*0760*/  LDC.64 R170, c[0x0][0x3c8] ;  /* 0x0000f200ffaa7b82 */ /* 0x000ea60000000a00 */
[C---:B------:R-:W-:Y:S02]  /*0770*/  IMAD.WIDE.U32 R108, R183.reuse, 0x10, R124 ;  /* 0x00000010b76c7825 */ /* 0x040fe400078e007c */
[----:B------:R-:W4:Y:S04]  /*0780*/  LDG.E.128 R116, desc[UR6][R116.64] ;  /* 0x0000000674747981 */ /* 0x000f28000c1e1d00 */
[----:B------:R-:W4:Y:S01]  /*0790*/  LDG.E.128 R108, desc[UR6][R108.64] ;  /* 0x000000066c6c7981 */ /* 0x000f22000c1e1d00 */
[----:B------:R-:W-:Y:S01]  /*07a0*/  IADD3 R164, PT, PT, R183, 0x200, RZ ;  /* 0x00000200b7a47810 */ /* 0x000fe20007ffe0ff */
[----:B---3--:R-:W-:-:S04]  /*07b0*/  IMAD.WIDE R168, R163, 0x4, R130 ;  /* 0x00000004a3a87825 */ /* 0x008fc800078e0282 */
[--C-:B-1----:R-:W-:Y:S01]  /*07c0*/  IMAD.WIDE.U32 R112, R183, 0x10, R128.reuse ;  /* 0x00000010b7707825 */ /* 0x102fe200078e0080 */
[----:B------:R-:W3:Y:S03]  /*07d0*/  LDG.E R179, desc[UR6][R168.64] ;  /* 0x00000006a8b37981 */ /* 0x000ee6000c1e1900 */
[----:B------:R-:W-:Y:S02]  /*07e0*/  IMAD.WIDE.U32 R120, R166, 0x10, R128 ;  /* 0x00000010a6787825 */ /* 0x000fe400078e0080 */
[----:B------:R-:W3:Y:S02]  /*07f0*/  LDG.E.128 R112, desc[UR6][R112.64] ;  /* 0x0000000670707981 */ /* 0x000ee4000c1e1d00 */
[C---:B------:R-:W-:Y:S02]  /*0800*/  IMAD.WIDE.U32 R124, R164.reuse, 0x10, R124 ;  /* 0x00000010a47c7825 */ /* 0x040fe400078e007c */
[----:B------:R-:W3:Y:S02]  /*0810*/  LDG.E.128 R120, desc[UR6][R120.64] ;  /* 0x0000000678787981 */ /* 0x000ee4000c1e1d00 */
[----:B------:R-:W-:-:S02]  /*0820*/  IMAD.WIDE.U32 R128, R164, 0x10, R128 ;  /* 0x00000010a4807825 */ /* 0x000fc400078e0080 */
[----:B------:R-:W3:Y:S02]  /*0830*/  LDG.E.128 R124, desc[UR6][R124.64] ;  /* 0x000000067c7c7981 */ /* 0x000ee4000c1e1d00 */
[----:B--2---:R-:W-:Y:S02]  /*0840*/  IMAD.WIDE R170, R163, 0x4, R170 ;  /* 0x00000004a3aa7825 */ /* 0x004fe400078e02aa */
[----:B------:R-:W2:Y:S04]  /*0850*/  LDG.E.128 R128, desc[UR6][R128.64] ;  /* 0x0000000680807981 */ /* 0x000ea8000c1e1d00 */
[----:B------:R4:W2:Y:S01]  /*0860*/  LDG.E R165, desc[UR6][R170.64] ;  /* 0x00000006aaa57981 */ /* 0x0008a2000c1e1900 */
[----:B0-----:R-:W-:-:S04]  /*0870*/  ISETP.NE.U32.AND P0, PT, RZ, UR10, PT ;  /* 0x0000000aff007c0c */ /* 0x001fc8000bf05070 */
[----:B------:R-:W-:Y:S02]  /*0880*/  ISETP.NE.AND.EX P0, PT, RZ, UR11, PT, P0 ;  /* 0x0000000bff007c0c */ /* 0x000fe4000bf05300 */
[----:B------:R-:W-:Y:S01]  /*0890*/  ISETP.NE.AND P4, PT, RZ, UR8, PT ;  /* 0x00000008ff007c0c */ /* 0x000fe2000bf85270 */
[----:B------:R-:W0:Y:S01]  /*08a0*/  S2R R235, SR_CgaCtaId ;  /* 0x0000000000eb7919 */ /* 0x000e220000008800 */
[----:B------:R-:W-:Y:S02]  /*08b0*/  LOP3.LUT P2, RZ, R145, 0x1f, RZ, 0xc0, !PT ;  /* 0x0000001f91ff7812 */ /* 0x000fe4000784c0ff */
[C---:B----4-:R-:W-:Y:S02]  /*08c0*/  PRMT R170, R116.reuse, 0x7632, R170 ;  /* 0x0000763274aa7816 */ /* 0x050fe400000000aa */
[----:B------:R-:W-:Y:S02]  /*08d0*/  SHF.L.U32 R202, R116, 0x10, RZ ;  /* 0x0000001074ca7819 */ /* 0x000fe400000006ff */
[----:B------:R-:W-:-:S02]  /*08e0*/  PRMT R176, R117, 0x7632, R176 ;  /* 0x0000763275b07816 */ /* 0x000fc400000000b0 */
[----:B------:R-:W-:Y:S02]  /*08f0*/  SHF.L.U32 R198, R117, 0x10, RZ ;  /* 0x0000001075c67819 */ /* 0x000fe400000006ff */
[----:B------:R-:W1:Y:S01]  /*0900*/  @P1 LDC.64 R116, c[0x0][0x3e0] ;  /* 0x0000f800ff741b82 */ /* 0x000e620000000a00 */
[C---:B------:R-:W-:Y:S02]  /*0910*/  PRMT R167, R108.reuse, 0x7632, R167 ;  /* 0x000076326ca77816 */ /* 0x040fe400000000a7 */
[----:B------:R-:W-:Y:S02]  /*0920*/  SHF.L.U32 R206, R108, 0x10, RZ ;  /* 0x000000106cce7819 */ /* 0x000fe400000006ff */
[C---:B------:R-:W-:Y:S02]  /*0930*/  PRMT R172, R109.reuse, 0x7632, R172 ;  /* 0x000076326dac7816 */ /* 0x040fe400000000ac */
[----:B------:R-:W-:Y:S02]  /*0940*/  SHF.L.U32 R224, R109, 0x10, RZ ;  /* 0x000000106de07819 */ /* 0x000fe400000006ff */
[----:B------:R-:W4:Y:S01]  /*0950*/  LDC.64 R108, c[0x0][0x3b0] ;  /* 0x0000ec00ff6c7b82 */ /* 0x000f220000000a00 */
[----:B------:R-:W-:-:S02]  /*0960*/  PRMT R174, R110, 0x7632, R174 ;  /* 0x000076326eae7816 */ /* 0x000fc400000000ae */
[----:B------:R-:W-:Y:S02]  /*0970*/  SHF.L.U32 R226, R110, 0x10, RZ ;  /* 0x000000106ee27819 */ /* 0x000fe400000006ff */
[C---:B------:R-:W-:Y:S02]  /*0980*/  PRMT R168, R111.reuse, 0x7632, R168 ;  /* 0x000076326fa87816 */ /* 0x040fe400000000a8 */
[----:B------:R-:W-:Y:S02]  /*0990*/  SHF.L.U32 R214, R111, 0x10, RZ ;  /* 0x000000106fd67819 */ /* 0x000fe400000006ff */
[----:B------:R-:W0:Y:S01]  /*09a0*/  @P0 LDC.64 R110, c[0x0][0x438] ;  /* 0x00010e00ff6e0b82 */ /* 0x000e220000000a00 */
[----:B---3--:R-:W-:Y:S02]  /*09b0*/  FSEL R179, R179, RZ, !P4 ;  /* 0x000000ffb3b37208 */ /* 0x008fe40006000000 */
[C---:B------:R-:W-:Y:S02]  /*09c0*/  PRMT R177, R118.reuse, 0x7632, R177 ;  /* 0x0000763276b17816 */ /* 0x040fe400000000b1 */
[----:B------:R-:W-:Y:S01]  /*09d0*/  SHF.L.U32 R194, R118, 0x10, RZ ;  /* 0x0000001076c27819 */ /* 0x000fe200000006ff */
[----:B-1----:R-:W-:Y:S01]  /*09e0*/  @P1 IMAD.WIDE R116, R163, 0x2, R116 ;  /* 0x00000002a3741825 */ /* 0x002fe200078e0274 */
[----:B------:R-:W-:-:S02]  /*09f0*/  PRMT R169, R112, 0x7632, R169 ;  /* 0x0000763270a97816 */ /* 0x000fc400000000a9 */
[----:B------:R-:W-:Y:S02]  /*0a00*/  SHF.L.U32 R203, R112, 0x10, RZ ;  /* 0x0000001070cb7819 */ /* 0x000fe400000006ff */
[C---:B------:R-:W-:Y:S02]  /*0a10*/  PRMT R118, R119.reuse, 0x7632, R118 ;  /* 0x0000763277767816 */ /* 0x040fe40000000076 */
[----:B------:R-:W-:Y:S02]  /*0a20*/  SHF.L.U32 R190, R119, 0x10, RZ ;  /* 0x0000001077be7819 */ /* 0x000fe400000006ff */
[C---:B------:R-:W-:Y:S02]  /*0a30*/  PRMT R227, R121.reuse, 0x7632, R227 ;  /* 0x0000763279e37816 */ /* 0x040fe400000000e3 */
[----:B------:R-:W-:Y:S02]  /*0a40*/  SHF.L.U32 R180, R121, 0x10, RZ ;  /* 0x0000001079b47819 */ /* 0x000fe400000006ff */
[----:B------:R-:W-:-:S02]  /*0a50*/  PRMT R228, R122, 0x7632, R228 ;  /* 0x000076327ae47816 */ /* 0x000fc400000000e4 */
[----:B------:R-:W-:Y:S01]  /*0a60*/  SHF.L.U32 R184, R122, 0x10, RZ ;  /* 0x000000107ab87819 */ /* 0x000fe200000006ff */
[----:B------:R-:W-:Y:S01]  /*0a70*/  FADD.FTZ R206, -R179, R206 ;  /* 0x000000ceb3ce7221 */ /* 0x000fe20000010100 */
[----:B------:R-:W-:Y:S01]  /*0a80*/  PRMT R119, R124, 0x7632, R119 ;  /* 0x000076327c777816 */ /* 0x000fe20000000077 */
[----:B------:R1:W3:Y:S01]  /*0a90*/  @P1 LDG.E.U16 R223, desc[UR6][R116.64] ;  /* 0x0000000674df1981 */ /* 0x0002e2000c1e1500 */
[----:B------:R-:W-:Y:S02]  /*0aa0*/  PRMT R121, R125, 0x7632, R121 ;  /* 0x000076327d797816 */ /* 0x000fe40000000079 */
[----:B------:R-:W-:Y:S02]  /*0ab0*/  PRMT R122, R126, 0x7632, R122 ;  /* 0x000076327e7a7816 */ /* 0x000fe4000000007a */
[----:B------:R-:W-:Y:S02]  /*0ac0*/  SHF.L.U32 R167, R167, 0x10, RZ ;  /* 0x00000010a7a77819 */ /* 0x000fe400000006ff */
[----:B------:R-:W-:-:S02]  /*0ad0*/  SHF.L.U32 R174, R174, 0x10, RZ ;  /* 0x00000010aeae7819 */ /* 0x000fc400000006ff */
[----:B------:R-:W-:Y:S02]  /*0ae0*/  SHF.L.U32 R168, R168, 0x10, RZ ;  /* 0x00000010a8a87819 */ /* 0x000fe400000006ff */
[----:B------:R-:W-:Y:S02]  /*0af0*/  SHF.L.U32 R124, R124, 0x10, RZ ;  /* 0x000000107c7c7819 */ /* 0x000fe400000006ff */
[----:B------:R-:W-:Y:S02]  /*0b00*/  SHF.L.U32 R125, R125, 0x10, RZ ;  /* 0x000000107d7d7819 */ /* 0x000fe400000006ff */
[----:B------:R-:W-:Y:S01]  /*0b10*/  SHF.L.U32 R126, R126, 0x10, RZ ;  /* 0x000000107e7e7819 */ /* 0x000fe200000006ff */
[----:B-----5:R-:W-:Y:S01]  /*0b20*/  FMUL.FTZ R211, R88, R203 ;  /* 0x000000cb58d37220 */ /* 0x020fe20000410000 */
[----:B-1----:R-:W-:Y:S01]  /*0b30*/  SHF.L.U32 R117, R169, 0x10, RZ ;  /* 0x00000010a9757819 */ /* 0x002fe200000006ff */
[C---:B------:R-:W-:Y:S01]  /*0b40*/  FADD.FTZ R212, -R179.reuse, R167 ;  /* 0x000000a7b3d47221 */ /* 0x040fe20000010100 */
[----:B------:R-:W-:Y:S01]  /*0b50*/  SHF.L.U32 R176, R176, 0x10, RZ ;  /* 0x00000010b0b07819 */ /* 0x000fe200000006ff */
[----:B------:R-:W-:Y:S01]  /*0b60*/  FADD.FTZ R210, -R179, R174 ;  /* 0x000000aeb3d27221 */ /* 0x000fe20000010100 */
[----:B------:R-:W-:Y:S01]  /*0b70*/  PRMT R229, R123, 0x7632, R229 ;  /* 0x000076327be57816 */ /* 0x000fe200000000e5 */
[----:B------:R-:W-:Y:S01]  /*0b80*/  FADD.FTZ R208, -R179, R168 ;  /* 0x000000a8b3d07221 */ /* 0x000fe20000010100 */
[----:B------:R-:W-:Y:S01]  /*0b90*/  SHF.L.U32 R185, R123, 0x10, RZ ;  /* 0x000000107bb97819 */ /* 0x000fe200000006ff */
[----:B--2---:R-:W-:Y:S01]  /*0ba0*/  FMUL.FTZ R206, R165, R206 ;  /* 0x000000cea5ce7220 */ /* 0x004fe20000410000 */
[----:B------:R-:W-:Y:S01]  /*0bb0*/  SHF.L.U32 R196, R170, 0x10, RZ ;  /* 0x00000010aac47819 */ /* 0x000fe200000006ff */
[----:B------:R-:W-:Y:S01]  /*0bc0*/  FADD.FTZ R168, -R179, R124 ;  /* 0x0000007cb3a87221 */ /* 0x000fe20000010100 */
[----:B------:R-:W-:Y:S01]  /*0bd0*/  SHF.L.U32 R119, R119, 0x10, RZ ;  /* 0x0000001077777819 */ /* 0x000fe200000006ff */
[----:B------:R-:W-:Y:S01]  /*0be0*/  FADD.FTZ R170, -R179, R125 ;  /* 0x0000007db3aa7221 */ /* 0x000fe20000010100 */
[----:B------:R-:W-:Y:S01]  /*0bf0*/  PRMT R123, R127, 0x7632, R123 ;  /* 0x000076327f7b7816 */ /* 0x000fe2000000007b */
[----:B------:R-:W-:Y:S01]  /*0c00*/  FADD.FTZ R174, -R179, R126 ;  /* 0x0000007eb3ae7221 */ /* 0x000fe20000010100 */
[----:B------:R-:W-:Y:S01]  /*0c10*/  SHF.L.U32 R178, R127, 0x10, RZ ;  /* 0x000000107fb27819 */ /* 0x000fe200000006ff */
[----:B----4-:R-:W-:Y:S01]  /*0c20*/  IMAD.WIDE.U32 R126, R166, 0x8, R108 ;  /* 0x00000008a67e7825 */ /* 0x010fe200078e006c */
[----:B------:R-:W-:-:S02]  /*0c30*/  PRMT R230, R128, 0x7632, R230 ;  /* 0x0000763280e67816 */ /* 0x000fc400000000e6 */
[----:B------:R-:W-:Y:S01]  /*0c40*/  SHF.L.U32 R213, R128, 0x10, RZ ;  /* 0x0000001080d57819 */ /* 0x000fe200000006ff */
[----:B------:R-:W-:Y:S01]  /*0c50*/  IMAD.WIDE.U32 R124, R164, 0x8, R108 ;  /* 0x00000008a47c7825 */ /* 0x000fe200078e006c */
[C---:B------:R-:W-:Y:S02]  /*0c60*/  PRMT R231, R129.reuse, 0x7632, R231 ;  /* 0x0000763281e77816 */ /* 0x040fe400000000e7 */
[----:B------:R-:W-:Y:S01]  /*0c70*/  SHF.L.U32 R216, R129, 0x10, RZ ;  /* 0x0000001081d87819 */ /* 0x000fe200000006ff */
[----:B------:R-:W-:Y:S01]  /*0c80*/  IMAD.WIDE.U32 R128, R183, 0x8, R108 ;  /* 0x00000008b7807825 */ /* 0x000fe200078e006c */
[----:B------:R-:W-:-:S03]  /*0c90*/  PRMT R171, R113, 0x7632, R171 ;  /* 0x0000763271ab7816 */ /* 0x000fc600000000ab */
[----:B------:R-:W-:Y:S01]  /*0ca0*/  FMUL.FTZ R209, R89, R117 ;  /* 0x0000007559d17220 */ /* 0x000fe20000410000 */
[----:B------:R-:W-:Y:S01]  /*0cb0*/  SHF.L.U32 R204, R113, 0x10, RZ ;  /* 0x0000001071cc7819 */ /* 0x000fe200000006ff */
[----:B------:R-:W-:Y:S01]  /*0cc0*/  FADD.FTZ R108, RZ, R211 ;  /* 0x000000d3ff6c7221 */ /* 0x000fe20000010000 */
[----:B------:R-:W-:Y:S01]  /*0cd0*/  SHF.L.U32 R172, R172, 0x10, RZ ;  /* 0x00000010acac7819 */ /* 0x000fe200000006ff */
[C---:B------:R-:W-:Y:S01]  /*0ce0*/  FADD.FTZ R224, -R179.reuse, R224 ;  /* 0x000000e0b3e07221 */ /* 0x040fe20000010100 */
[----:B------:R-:W-:Y:S01]  /*0cf0*/  FADD.FTZ R192, -R179, R176 ;  /* 0x000000b0b3c07221 */ /* 0x000fe20000010100 */
[----:B------:R-:W-:Y:S01]  /*0d00*/  FMUL.FTZ R212, R165, R212 ;  /* 0x000000d4a5d47220 */ /* 0x000fe20000410000 */
[----:B------:R-:W-:Y:S01]  /*0d10*/  FFMA.FTZ R109, R206, R211, RZ ;  /* 0x000000d3ce6d7223 */ /* 0x000fe200000100ff */
[----:B------:R-:W-:Y:S01]  /*0d20*/  FADD.FTZ R176, -R179, R119 ;  /* 0x00000077b3b07221 */ /* 0x000fe20000010100 */
[----:B0-----:R-:W-:Y:S01]  /*0d30*/  @P0 IMAD.WIDE.U32 R110, R164, 0x10, R110 ;  /* 0x00000010a46e0825 */ /* 0x001fe200078e006e */
[----:B------:R-:W-:-:S03]  /*0d40*/  SHF.L.U32 R119, R171, 0x10, RZ ;  /* 0x00000010ab777819 */ /* 0x000fc600000006ff */
[----:B------:R-:W-:Y:S01]  /*0d50*/  FMUL.FTZ R221, R90, R204 ;  /* 0x000000cc5add7220 */ /* 0x000fe20000410000 */
[----:B------:R-:W-:Y:S01]  /*0d60*/  FADD.FTZ R108, R108, R209 ;  /* 0x000000d16c6c7221 */ /* 0x000fe20000010000 */
[----:B------:R-:W-:Y:S01]  /*0d70*/  FADD.FTZ R222, -R179, R172 ;  /* 0x000000acb3de7221 */ /* 0x000fe20000010100 */
[----:B------:R-:W-:Y:S01]  /*0d80*/  SHF.L.U32 R121, R121, 0x10, RZ ;  /* 0x0000001079797819 */ /* 0x000fe200000006ff */
[----:B------:R-:W-:Y:S01]  /*0d90*/  FMUL.FTZ R224, R165, R224 ;  /* 0x000000e0a5e07220 */ /* 0x000fe20000410000 */
[----:B------:R-:W-:Y:S01]  /*0da0*/  FFMA.FTZ R109, R212, R209, R109 ;  /* 0x000000d1d46d7223 */ /* 0x000fe2000001006d */
[C---:B------:R-:W-:Y:S01]  /*0db0*/  PRMT R173, R114.reuse, 0x7632, R173 ;  /* 0x0000763272ad7816 */ /* 0x040fe200000000ad */
[----:B------:R0:W5:Y:S01]  /*0dc0*/  @P0 LDG.E.128 R100, desc[UR6][R110.64] ;  /* 0x000000066e640981 */ /* 0x000162000c1e1d00 */
[----:B------:R-:W-:Y:S01]  /*0dd0*/  SHF.L.U32 R182, R114, 0x10, RZ ;  /* 0x0000001072b67819 */ /* 0x000fe200000006ff */
[----:B------:R-:W-:Y:S01]  /*0de0*/  FMUL.FTZ R218, R91, R119 ;  /* 0x000000775bda7220 */ /* 0x000fe20000410000 */
[----:B------:R-:W-:Y:S01]  /*0df0*/  FADD.FTZ R226, -R179, R226 ;  /* 0x000000e2b3e27221 */ /* 0x000fe20000010100 */
[----:B------:R-:W-:Y:S01]  /*0e00*/  FMUL.FTZ R222, R165, R222 ;  /* 0x000000dea5de7220 */ /* 0x000fe20000410000 */
[----:B------:R-:W-:Y:S01]  /*0e10*/  FFMA.FTZ R109, R224, R221, R109 ;  /* 0x000000dde06d7223 */ /* 0x000fe2000001006d */
[----:B------:R-:W-:Y:S01]  /*0e20*/  FADD.FTZ R172, -R179, R121 ;  /* 0x00000079b3ac7221 */ /* 0x000fe20000010100 */
[----:B------:R-:W-:-:S02]  /*0e30*/  SHF.L.U32 R121, R173, 0x10, RZ ;  /* 0x00000010ad797819 */ /* 0x000fc400000006ff */
[----:B------:R-:W-:Y:S01]  /*0e40*/  SHF.L.U32 R118, R118, 0x10, RZ ;  /* 0x0000001076767819 */ /* 0x000fe200000006ff */
[----:B0-----:R-:W-:Y:S01]  /*0e50*/  FADD.FTZ R111, R108, R221 ;  /* 0x000000dd6c6f7221 */ /* 0x001fe20000010000 */
        /* <DEDUP_REMOVED lines=8> */
[----:B------:R-:W-:Y:S01]  /*0ee0*/  FADD.FTZ R108, R108, R219 ;  /* 0x000000db6c6c7221 */ /* 0x000fe20000010000 */
[----:B------:R-:W0:Y:S01]  /*0ef0*/  @P0 LDC.64 R114, c[0x0][0x438] ;  /* 0x00010e00ff720b82 */ /* 0x000e220000000a00 */
[C---:B------:R-:W-:Y:S01]  /*0f00*/  FADD.FTZ R214, -R179.reuse, R214 ;  /* 0x000000d6b3d67221 */ /* 0x040fe20000010100 */
[----:B------:R-:W-:Y:S01]  /*0f10*/  FADD.FTZ R232, -R179, R118 ;  /* 0x00000076b3e87221 */ /* 0x000fe20000010100 */
[----:B------:R-:W-:Y:S01]  /*0f20*/  FMUL.FTZ R210, R165, R210 ;  /* 0x000000d2a5d27220 */ /* 0x000fe20000410000 */
[----:B------:R-:W-:Y:S01]  /*0f30*/  FFMA.FTZ R109, R226, R219, R109 ;  /* 0x000000dbe26d7223 */ /* 0x000fe2000001006d */
[----:B------:R-:W-:Y:S01]  /*0f40*/  FADD.FTZ R118, -R179, R123 ;  /* 0x0000007bb3767221 */ /* 0x000fe20000010100 */
        /* <DEDUP_REMOVED lines=24> */
[----:B------:R-:W-:Y:S01]  /*10d0*/  FADD.FTZ R110, R109, R200 ;  /* 0x000000c86d6e7221 */ /* 0x000fe20000010000 */
[----:B------:R-:W-:Y:S01]  /*10e0*/  FMUL.FTZ R199, R82, R180 ;  /* 0x000000b452c77220 */ /* 0x000fe20000410000 */
[----:B------:R-:W-:Y:S01]  /*10f0*/  FMUL.FTZ R198, R165, R198 ;  /* 0x000000c6a5c67220 */ /* 0x000fe20000410000 */
[----:B------:R-:W-:Y:S01]  /*1100*/  FFMA.FTZ R109, R193, R200, R108 ;  /* 0x000000c8c16d7223 */ /* 0x000fe2000001006c */
[----:B------:R-:W-:Y:S01]  /*1110*/  SHF.L.U32 R177, R177, 0x10, RZ ;  /* 0x00000010b1b17819 */ /* 0x000fe200000006ff */
[----:B0-----:R-:W-:-:S04]  /*1120*/  @P0 IMAD.WIDE.U32 R114, R183, 0x10, R114 ;  /* 0x00000010b7720825 */ /* 0x001fc800078e0072 */
[----:B------:R-:W-:Y:S01]  /*1130*/  FADD.FTZ R194, -R179, R194 ;  /* 0x000000c2b3c27221 */ /* 0x000fe20000010100 */
[----:B------:R-:W-:Y:S01]  /*1140*/  FMUL.FTZ R196, R83, R227 ;  /* 0x000000e353c47220 */ /* 0x000fe20000410000 */
[----:B------:R-:W-:Y:S01]  /*1150*/  FMUL.FTZ R191, R165, R192 ;  /* 0x000000c0a5bf7220 */ /* 0x000fe20000410000 */
[----:B------:R-:W-:Y:S01]  /*1160*/  FADD.FTZ R111, R110, R199 ;  /* 0x000000c76e6f7221 */ /* 0x000fe20000010000 */
[----:B------:R-:W-:Y:S01]  /*1170*/  FFMA.FTZ R108, R198, R199, R109 ;  /* 0x000000c7c66c7223 */ /* 0x000fe2000001006d */
[----:B------:R-:W-:Y:S01]  /*1180*/  SHF.L.U32 R228, R228, 0x10, RZ ;  /* 0x00000010e4e47819 */ /* 0x000fe200000006ff */
[----:B------:R-:W-:Y:S01]  /*1190*/  FADD.FTZ R188, -R179, R177 ;  /* 0x000000b1b3bc7221 */ /* 0x000fe20000010100 */
[----:B------:R-:W2:Y:S01]  /*11a0*/  @P0 LDG.E.128 R92, desc[UR6][R114.64] ;  /* 0x00000006725c0981 */ /* 0x000ea2000c1e1d00 */
        /* <DEDUP_REMOVED lines=14> */
[----:B------:R-:W-:-:S02]  /*1290*/  PRMT R167, R130, 0x7632, R167 ;  /* 0x0000763282a77816 */ /* 0x000fc400000000a7 */
[----:B------:R-:W-:Y:S01]  /*12a0*/  SHF.L.U32 R217, R130, 0x10, RZ ;  /* 0x0000001082d97819 */ /* 0x000fe200000006ff */
[----:B------:R-:W-:Y:S01]  /*12b0*/  FMUL.FTZ R188, R79, R229 ;  /* 0x000000e54fbc7220 */ /* 0x000fe20000410000 */
[----:B------:R-:W-:Y:S01]  /*12c0*/  PRMT R130, R131, 0x7632, R130 ;  /* 0x0000763283827816 */ /* 0x000fe20000000082 */
[C---:B------:R-:W-:Y:S01]  /*12d0*/  FMUL.FTZ R187, R165.reuse, R232 ;  /* 0x000000e8a5bb7220 */ /* 0x040fe20000410000 */
        /* <DEDUP_REMOVED lines=46> */
[----:B------:R-:W5:Y:S04]  /*15c0*/  LDG.E.64 R126, desc[UR6][R126.64] ;  /* 0x000000067e7e7981 */ /* 0x000f68000c1e1b00 */
[----:B------:R-:W1:Y:S04]  /*15d0*/  SHFL.DOWN PT, R109, R108, 0x10, 0x1f ;  /* 0x0a001f006c6d7f89 */ /* 0x000e6800000e0000 */
[----:B------:R-:W4:Y:S04]  /*15e0*/  SHFL.DOWN PT, R111, R110, 0x10, 0x1f ;  /* 0x0a001f006e6f7f89 */ /* 0x000f2800000e0000 */
[----:B------:R-:W5:Y:S01]  /*15f0*/  LDG.E.64 R124, desc[UR6][R124.64] ;  /* 0x000000067c7c7981 */ /* 0x000f62000c1e1b00 */
[----:B0-----:R-:W-:-:S05]  /*1600*/  @P0 IMAD.WIDE.U32 R112, R166, 0x10, R112 ;  /* 0x00000010a6700825 */ /* 0x001fca00078e0070 */
[----:B------:R0:W5:Y:S01]  /*1610*/  @P0 LDG.E.128 R96, desc[UR6][R112.64] ;  /* 0x0000000670600981 */ /* 0x000162000c1e1d00 */
[----:B-1----:R-:W-:Y:S01]  /*1620*/  FADD.FTZ R109, R108, R109 ;  /* 0x0000006d6c6d7221 */ /* 0x002fe20000010000 */
[----:B----4-:R-:W-:-:S04]  /*1630*/  FADD.FTZ R111, R110, R111 ;  /* 0x0000006f6e6f7221 */ /* 0x010fc80000010000 */
[----:B0-----:R-:W0:Y:S04]  /*1640*/  SHFL.DOWN PT, R112, R109, 0x8, 0x1f ;  /* 0x09001f006d707f89 */ /* 0x001e2800000e0000 */
        /* <DEDUP_REMOVED lines=9> */
[----:B------:R-:W-:Y:S02]  /*16e0*/  PLOP3.LUT P0, PT, PT, PT, PT, 0x80, 0x8 ;  /* 0x000000000008781c */ /* 0x000fe40003f0f070 */
[----:B------:R-:W-:Y:S02]  /*16f0*/  MOV R112, 0x400 ;  /* 0x0000040000707802 */ /* 0x000fe40000000f00 */
[----:B------:R-:W-:Y:S02]  /*1700*/  @!P2 PLOP3.LUT P0, PT, P3, PT, PT, 0x80, 0x8 ;  /* 0x000000000008a81c */ /* 0x000fe40001f0f070 */
        /* <DEDUP_REMOVED lines=31> */
[----:B------:R-:W-:Y:S01]  /*1900*/  FFMA.FTZ R8, R208, R123, R8 ;  /* 0x0000007bd0087223 */ /* 0x000fe20000010008 */
[----:B------:R-:W-:Y:S01]  /*1910*/  FADD.FTZ R33, R120, R33 ;  /* 0x0000002178217221 */ /* 0x000fe20000010000 */
[----:B------:R-:W-:-:S02]  /*1920*/  FFMA.FTZ R9, R202, R120, R9 ;  /* 0x00000078ca097223 */ /* 0x000fc40000010009 */
[----:B------:R-:W3:Y:S01]  /*1930*/  LDS.128 R120, [R232] ;  /* 0x00000000e8787984 */ /* 0x000ee20000000c00 */
        /* <DEDUP_REMOVED lines=16> */
[----:B---3--:R-:W-:Y:S01]  /*1a40*/  FADD.FTZ R185, R185, R120 ;  /* 0x00000078b9b97221 */ /* 0x008fe20000010000 */
        /* <DEDUP_REMOVED lines=43> */
[----:B--2---:R-:W-:-:S02]  /*1d00*/  PRMT R115, R92, 0x7632, R115 ;  /* 0x000076325c737816 */ /* 0x004fc40000000073 */
        /* <DEDUP_REMOVED lines=11> */
[-C--:B------:R-:W-:Y:S01]  /*1dc0*/  FFMA.FTZ R115, R222, R204.reuse, R203 ;  /* 0x000000ccde737223 */ /* 0x080fe200000100cb */
[----:B------:R-:W-:Y:S01]  /*1dd0*/  LOP3.LUT P2, RZ, R128, 0xff000000, RZ, 0xc0, !PT ;  /* 0xff00000080ff7812 */ /* 0x000fe2000784c0ff */
[----:B------:R-:W-:Y:S01]  /*1de0*/  FADD.FTZ R224, R221, -R224 ;  /* 0x800000e0dde07221 */ /* 0x000fe20000010000 */
[----:B------:R-:W-:Y:S02]  /*1df0*/  HFMA2 R180, -RZ, RZ, 0, 0 ;  /* 0x00000000ffb47431 */ /* 0x000fe400000001ff */
[----:B------:R-:W-:Y:S01]  /*1e00*/  FADD.FTZ R218, R218, -R115 ;  /* 0x80000073dada7221 */ /* 0x000fe20000010000 */
[----:B------:R-:W-:Y:S01]  /*1e10*/  FFMA.FTZ R214, R214, R204, R203 ;  /* 0x000000ccd6d67223 */ /* 0x000fe200000100cb */
[----:B------:R-:W-:Y:S01]  /*1e20*/  FMUL.FTZ R113, R165, R224 ;  /* 0x000000e0a5717220 */ /* 0x000fe20000410000 */
[----:B------:R-:W-:-:S02]  /*1e30*/  LOP3.LUT P4, RZ, R129, 0xff0000, RZ, 0xc0, !PT ;  /* 0x00ff000081ff7812 */ /* 0x000fc4000788c0ff */
[----:B------:R-:W-:Y:S01]  /*1e40*/  CS2R R184, SRZ ;  /* 0x0000000000b87805 */ /* 0x000fe2000001ff00 */
[----:B------:R-:W-:Y:S01]  /*1e50*/  FADD.FTZ R214, R215, -R214 ;  /* 0x800000d6d7d67221 */ /* 0x000fe20000010000 */
[----:B------:R-:W-:Y:S01]  /*1e60*/  FMUL.FTZ R113, R113, R186 ;  /* 0x000000ba71717220 */ /* 0x000fe20000410000 */
[--C-:B------:R-:W-:Y:S01]  /*1e70*/  FFMA.FTZ R226, R226, R204, R203.reuse ;  /* 0x000000cce2e27223 */ /* 0x100fe200000100cb */
[----:B------:R-:W-:Y:S01]  /*1e80*/  @P6 SHF.L.U32 R112, R109, 0x10, RZ ;  /* 0x000000106d706819 */ /* 0x000fe200000006ff */
[----:B------:R-:W-:Y:S01]  /*1e90*/  FMUL.FTZ R115, R165, R214 ;  /* 0x000000d6a5737220 */ /* 0x000fe20000410000 */
[----:B------:R-:W-:Y:S01]  /*1ea0*/  FMUL.FTZ R117, R113, UR4 ;  /* 0x0000000471757c20 */ /* 0x000fe20008410000 */
[----:B------:R-:W-:Y:S01]  /*1eb0*/  LOP3.LUT P5, RZ, R129, 0xff, RZ, 0xc0, !PT ;  /* 0x000000ff81ff7812 */ /* 0x000fe200078ac0ff */
[----:B------:R-:W-:Y:S01]  /*1ec0*/  FADD.FTZ R226, R219, -R226 ;  /* 0x800000e2dbe27221 */ /* 0x000fe20000010000 */
[----:B------:R-:W-:Y:S01]  /*1ed0*/  FMUL.FTZ R115, R115, R186 ;  /* 0x000000ba73737220 */ /* 0x000fe20000410000 */
[----:B------:R-:W-:Y:S01]  /*1ee0*/  @P6 FMUL.FTZ R180, R117, R112 ;  /* 0x0000007075b46220 */ /* 0x000fe20000410000 */
[----:B------:R-:W-:Y:S01]  /*1ef0*/  @P2 PRMT R112, R109, 0x7632, R112 ;  /* 0x000076326d702816 */ /* 0x000fe20000000070 */
[----:B------:R-:W-:Y:S01]  /*1f00*/  FMUL.FTZ R109, R165, R218 ;  /* 0x000000daa56d7220 */ /* 0x000fe20000410000 */
[----:B------:R-:W-:Y:S01]  /*1f10*/  @P4 SHF.L.U32 R116, R111, 0x10, RZ ;  /* 0x000000106f744819 */ /* 0x000fe200000006ff */
[----:B------:R-:W-:Y:S01]  /*1f20*/  FMUL.FTZ R121, R115, UR4 ;  /* 0x0000000473797c20 */ /* 0x000fe20008410000 */
[----:B------:R-:W-:Y:S01]  /*1f30*/  @P2 SHF.L.U32 R112, R112, 0x10, RZ ;  /* 0x0000001070702819 */ /* 0x000fe200000006ff */
[----:B------:R-:W-:Y:S01]  /*1f40*/  FMUL.FTZ R109, R109, R186 ;  /* 0x000000ba6d6d7220 */ /* 0x000fe20000410000 */
[----:B------:R-:W-:Y:S01]  /*1f50*/  FMUL.FTZ R113, R165, R226 ;  /* 0x000000e2a5717220 */ /* 0x000fe20000410000 */
[----:B------:R-:W-:Y:S01]  /*1f60*/  @P4 FMUL.FTZ R184, R121, R116 ;  /* 0x0000007479b84220 */ /* 0x000fe20000410000 */
[--C-:B------:R-:W-:Y:S01]  /*1f70*/  FFMA.FTZ R210, R210, R204, R203.reuse ;  /* 0x000000ccd2d27223 */ /* 0x100fe200000100cb */
[----:B------:R-:W-:Y:S01]  /*1f80*/  FMUL.FTZ R120, R109, UR4 ;  /* 0x000000046d787c20 */ /* 0x000fe20008410000 */
[----:B------:R-:W-:Y:S01]  /*1f90*/  FMUL.FTZ R109, R46, R117 ;  /* 0x000000752e6d7220 */ /* 0x000fe20000410000 */
[----:B------:R-:W-:Y:S01]  /*1fa0*/  FMUL.FTZ R113, R113, R186 ;  /* 0x000000ba71717220 */ /* 0x000fe20000410000 */
[----:B------:R-:W-:Y:S01]  /*1fb0*/  @P5 SHF.L.U32 R114, R110, 0x10, RZ ;  /* 0x000000106e725819 */ /* 0x000fe200000006ff */
[----:B------:R-:W-:Y:S01]  /*1fc0*/  @P2 FMUL.FTZ R185, R120, R112 ;  /* 0x0000007078b92220 */ /* 0x000fe20000410000 */
[----:B------:R-:W-:Y:S01]  /*1fd0*/  FMUL.FTZ R112, R47, R120 ;  /* 0x000000782f707220 */ /* 0x000fe20000410000 */
[----:B------:R-:W-:Y:S01]  /*1fe0*/  FSEL R115, R109, RZ, P6 ;  /* 0x000000ff6d737208 */ /* 0x000fe20003000000 */
[----:B------:R-:W-:Y:S01]  /*1ff0*/  FMUL.FTZ R113, R113, UR4 ;  /* 0x0000000471717c20 */ /* 0x000fe20008410000 */
[----:B------:R-:W-:Y:S01]  /*2000*/  LOP3.LUT P6, RZ, R129, 0xff00, RZ, 0xc0, !PT ;  /* 0x0000ff0081ff7812 */ /* 0x000fe200078cc0ff */
[--C-:B------:R-:W-:Y:S01]  /*2010*/  FFMA.FTZ R208, R208, R204, R203.reuse ;  /* 0x000000ccd0d07223 */ /* 0x100fe200000100cb */
[----:B------:R-:W-:Y:S01]  /*2020*/  FSEL R116, R112, RZ, P2 ;  /* 0x000000ff70747208 */ /* 0x000fe20001000000 */
[----:B------:R-:W-:Y:S01]  /*2030*/  FADD.FTZ R210, R207, -R210 ;  /* 0x800000d2cfd27221 */ /* 0x000fe20000010000 */
[----:B------:R-:W-:Y:S01]  /*2040*/  ISETP.GE.U32.AND P2, PT, R128, RZ, PT ;  /* 0x000000ff8000720c */ /* 0x000fe20003f46070 */
[----:B------:R-:W-:Y:S01]  /*2050*/  FMUL.FTZ R109, R50, R121 ;  /* 0x00000079326d7220 */ /* 0x000fe20000410000 */
[----:B------:R-:W-:Y:S01]  /*2060*/  MOV R182, RZ ;  /* 0x000000ff00b67202 */ /* 0x000fe20000000f00 */
[----:B------:R-:W-:Y:S01]  /*2070*/  @P5 FMUL.FTZ R182, R113, R114 ;  /* 0x0000007271b65220 */ /* 0x000fe20000410000 */
[----:B------:R-:W-:Y:S01]  /*2080*/  ISETP.GE.U32.AND.EX P2, PT, R129, 0x1000000, PT, P2 ;  /* 0x010000008100780c */ /* 0x000fe20003f46120 */
[----:B------:R-:W-:Y:S01]  /*2090*/  FMUL.FTZ R113, R48, R113 ;  /* 0x0000007130717220 */ /* 0x000fe20000410000 */
[-CC-:B------:R-:W-:Y:S01]  /*20a0*/  FFMA.FTZ R206, R206, R204.reuse, R203.reuse ;  /* 0x000000cccece7223 */ /* 0x180fe200000100cb */
[----:B------:R-:W-:Y:S01]  /*20b0*/  FADD.FTZ R208, R205, -R208 ;  /* 0x800000d0cdd07221 */ /* 0x000fe20000010000 */
[----:B------:R-:W-:Y:S01]  /*20c0*/  FFMA.FTZ R212, R212, R204, R203 ;  /* 0x000000ccd4d47223 */ /* 0x000fe200000100cb */
[----:B------:R-:W-:Y:S01]  /*20d0*/  FSEL R121, R109, RZ, P4 ;  /* 0x000000ff6d797208 */ /* 0x000fe20002000000 */
[----:B------:R-:W-:Y:S01]  /*20e0*/  FADD.FTZ R206, R211, -R206 ;  /* 0x800000ced3ce7221 */ /* 0x000fe20000010000 */
[----:B------:R-:W-:Y:S01]  /*20f0*/  FSEL R117, R113, RZ, P5 ;  /* 0x000000ff71757208 */ /* 0x000fe20002800000 */
[----:B------:R-:W-:Y:S01]  /*2100*/  FMUL.FTZ R113, R165, R208 ;  /* 0x000000d0a5717220 */ /* 0x000fe20000410000 */
[C---:B------:R-:W-:Y:S01]  /*2110*/  LOP3.LUT P5, RZ, R128.reuse, 0xff, RZ, 0xc0, !PT ;  /* 0x000000ff80ff7812 */ /* 0x040fe200078ac0ff */
[----:B------:R-:W-:Y:S01]  /*2120*/  FADD.FTZ R212, R209, -R212 ;  /* 0x800000d4d1d47221 */ /* 0x000fe20000010000 */
[----:B------:R-:W-:Y:S01]  /*2130*/  LOP3.LUT P4, RZ, R128, 0xff00, RZ, 0xc0, !PT ;  /* 0x0000ff0080ff7812 */ /* 0x000fe2000788c0ff */
[----:B------:R-:W-:Y:S01]  /*2140*/  FMUL.FTZ R113, R113, R186 ;  /* 0x000000ba71717220 */ /* 0x000fe20000410000 */
[----:B------:R-:W-:Y:S01]  /*2150*/  @P2 PRMT R114, R111, 0x7632, R114 ;  /* 0x000076326f722816 */ /* 0x000fe20000000072 */
[----:B------:R-:W-:Y:S01]  /*2160*/  FMUL.FTZ R111, R165, R210 ;  /* 0x000000d2a56f7220 */ /* 0x000fe20000410000 */
[----:B------:R-:W-:Y:S01]  /*2170*/  @P6 PRMT R109, R110, 0x7632, R109 ;  /* 0x000076326e6d6816 */ /* 0x000fe2000000006d */
[----:B------:R-:W-:Y:S01]  /*2180*/  HFMA2 R205, -RZ, RZ, 0, 0 ;  /* 0x00000000ffcd7431 */ /* 0x000fe200000001ff */
[----:B------:R-:W-:Y:S01]  /*2190*/  @P2 SHF.L.U32 R114, R114, 0x10, RZ ;  /* 0x0000001072722819 */ /* 0x000fe200000006ff */
[----:B------:R-:W-:Y:S01]  /*21a0*/  FMUL.FTZ R111, R111, R186 ;  /* 0x000000ba6f6f7220 */ /* 0x000fe20000410000 */
[----:B------:R-:W-:Y:S01]  /*21b0*/  @P6 SHF.L.U32 R112, R109, 0x10, RZ ;  /* 0x000000106d706819 */ /* 0x000fe200000006ff */
[----:B------:R-:W-:Y:S01]  /*21c0*/  FMUL.FTZ R109, R165, R206 ;  /* 0x000000cea56d7220 */ /* 0x000fe20000410000 */
[----:B------:R-:W-:Y:S01]  /*21d0*/  FMUL.FTZ R122, R113, UR4 ;  /* 0x00000004717a7c20 */ /* 0x000fe20008410000 */
[----:B------:R-:W-:Y:S01]  /*21e0*/  FMUL.FTZ R120, R111, UR4 ;  /* 0x000000046f787c20 */ /* 0x000fe20008410000 */
[----:B------:R-:W-:Y:S01]  /*21f0*/  FMUL.FTZ R111, R165, R212 ;  /* 0x000000d4a56f7220 */ /* 0x000fe20000410000 */
[----:B------:R-:W-:Y:S01]  /*2200*/  FMUL.FTZ R109, R109, R186 ;  /* 0x000000ba6d6d7220 */ /* 0x000fe20000410000 */
[----:B------:R-:W-:Y:S01]  /*2210*/  @P5 SHF.L.U32 R110, R108, 0x10, RZ ;  /* 0x000000106c6e5819 */ /* 0x000fe200000006ff */
[----:B------:R-:W-:Y:S01]  /*2220*/  @P2 FMUL.FTZ R205, R122, R114 ;  /* 0x000000727acd2220 */ /* 0x000fe20000410000 */
[----:B------:R-:W-:Y:S01]  /*2230*/  FMUL.FTZ R111, R111, R186 ;  /* 0x000000ba6f6f7220 */ /* 0x000fe20000410000 */
[----:B------:R-:W-:Y:S01]  /*2240*/  @P4 PRMT R108, R108, 0x7632, R108 ;  /* 0x000076326c6c4816 */ /* 0x000fe2000000006c */
[----:B------:R-:W-:Y:S01]  /*2250*/  FMUL.FTZ R113, R109, UR4 ;  /* 0x000000046d717c20 */ /* 0x000fe20008410000 */
[----:B------:R-:W-:Y:S01]  /*2260*/  CS2R R128, SRZ ;  /* 0x0000000000807805 */ /* 0x000fe2000001ff00 */
[----:B------:R-:W-:Y:S01]  /*2270*/  FMUL.FTZ R114, R111, UR4 ;  /* 0x000000046f727c20 */ /* 0x000fe20008410000 */
[----:B------:R-:W-:Y:S01]  /*2280*/  @P6 FMUL.FTZ R129, R120, R112 ;  /* 0x0000007078816220 */ /* 0x000fe20000410000 */
[----:B------:R-:W-:Y:S01]  /*2290*/  @P5 FMUL.FTZ R128, R113, R110 ;  /* 0x0000006e71805220 */ /* 0x000fe20000410000 */
[----:B------:R-:W-:Y:S01]  /*22a0*/  @P4 SHF.L.U32 R109, R108, 0x10, RZ ;  /* 0x000000106c6d4819 */ /* 0x000fe200000006ff */
[----:B------:R-:W-:Y:S01]  /*22b0*/  FMUL.FTZ R112, R51, R122 ;  /* 0x0000007a33707220 */ /* 0x000fe20000410000 */
[----:B------:R-:W-:Y:S01]  /*22c0*/  FMUL.FTZ R111, R49, R120 ;  /* 0x00000078316f7220 */ /* 0x000fe20000410000 */
[----:B------:R-:W-:Y:S01]  /*22d0*/  FMUL.FTZ R108, R44, R113 ;  /* 0x000000712c6c7220 */ /* 0x000fe20000410000 */
[----:B------:R-:W-:Y:S01]  /*22e0*/  FMUL.FTZ R110, R45, R114 ;  /* 0x000000722d6e7220 */ /* 0x000fe20000410000 */
[----:B------:R-:W-:Y:S01]  /*22f0*/  MOV R207, RZ ;  /* 0x000000ff00cf7202 */ /* 0x000fe20000000f00 */
[----:B------:R-:W-:Y:S01]  /*2300*/  @P4 FMUL.FTZ R207, R114, R109 ;  /* 0x0000006d72cf4220 */ /* 0x000fe20000410000 */
[----:B------:R-:W-:-:S02]  /*2310*/  FSEL R112, R112, RZ, P2 ;  /* 0x000000ff70707208 */ /* 0x000fc40001000000 */
[----:B------:R-:W-:Y:S02]  /*2320*/  FSEL R114, R111, RZ, P6 ;  /* 0x000000ff6f727208 */ /* 0x000fe40003000000 */
[----:B------:R-:W-:Y:S02]  /*2330*/  FSEL R108, R108, RZ, P5 ;  /* 0x000000ff6c6c7208 */ /* 0x000fe40002800000 */
[----:B------:R-:W-:Y:S02]  /*2340*/  FSEL R113, R110, RZ, P4 ;  /* 0x000000ff6e717208 */ /* 0x000fe40002000000 */
[----:B------:R-:W-:Y:S02]  /*2350*/  F2FP.BF16.F32.PACK_AB R111, R112, R121 ;  /* 0x00000079706f723e */ /* 0x000fe400000010ff */
[----:B------:R-:W-:Y:S02]  /*2360*/  F2FP.BF16.F32.PACK_AB R110, R114, R117 ;  /* 0x00000075726e723e */ /* 0x000fe400000010ff */
[----:B------:R-:W-:-:S02]  /*2370*/  F2FP.BF16.F32.PACK_AB R109, R116, R115 ;  /* 0x00000073746d723e */ /* 0x000fc400000010ff */
[----:B------:R-:W-:Y:S01]  /*2380*/  F2FP.BF16.F32.PACK_AB R108, R113, R108 ;  /* 0x0000006c716c723e */ /* 0x000fe200000010ff */
[----:B------:R-:W-:Y:S06]  /*2390*/  BRA `(.L_x_2730) ;  /* 0x00000004008c7947 */ /* 0x000fec0003800000 */
.L_x_2729:
[-CC-:B------:R-:W-:Y:S01]  /*23a0*/  FFMA.FTZ R224, R224, R204.reuse, R203.reuse ;  /* 0x000000cce0e07223 */ /* 0x180fe200000100cb */
[----:B-----5:R-:W-:Y:S01]  /*23b0*/  LOP3.LUT P6, RZ, R128, 0xff0000, RZ, 0xc0, !PT ;  /* 0x00ff000080ff7812 */ /* 0x020fe200078cc0ff */
[-CC-:B------:R-:W-:Y:S01]  /*23c0*/  FFMA.FTZ R107, R222, R204.reuse, R203.reuse ;  /* 0x000000ccde6b7223 */ /* 0x180fe200000100cb */
[----:B------:R-:W-:Y:S01]  /*23d0*/  LOP3.LUT P2, RZ, R128, 0xff000000, RZ, 0xc0, !PT ;  /* 0xff00000080ff7812 */ /* 0x000fe2000784c0ff */
[----:B------:R-:W-:Y:S01]  /*23e0*/  FADD.FTZ R224, R221, -R224 ;  /* 0x800000e0dde07221 */ /* 0x000fe20000010000 */
[-CC-:B------:R-:W-:Y:S01]  /*23f0*/  FFMA.FTZ R226, R226, R204.reuse, R203.reuse ;  /* 0x000000cce2e27223 */ /* 0x180fe200000100cb */
[----:B------:R-:W-:Y:S01]  /*2400*/  LOP3.LUT P5, RZ, R129, 0xff, RZ, 0xc0, !PT ;  /* 0x000000ff81ff7812 */ /* 0x000fe200078ac0ff */
[----:B------:R-:W-:Y:S01]  /*2410*/  FFMA.FTZ R214, R214, R204, R203 ;  /* 0x000000ccd6d67223 */ /* 0x000fe200000100cb */
[----:B------:R-:W-:Y:S01]  /*2420*/  FMUL.FTZ R105, R165, R224 ;  /* 0x000000e0a5697220 */ /* 0x000fe20000410000 */
[----:B------:R-:W-:Y:S02]  /*2430*/  HFMA2 R180, -RZ, RZ, 0, 0 ;  /* 0x00000000ffb47431 */ /* 0x000fe400000001ff */
[----:B------:R-:W-:Y:S01]  /*2440*/  FADD.FTZ R226, R219, -R226 ;  /* 0x800000e2dbe27221 */ /* 0x000fe20000010000 */
[----:B------:R-:W-:Y:S01]  /*2450*/  LOP3.LUT P4, RZ, R129, 0xff0000, RZ, 0xc0, !PT ;  /* 0x00ff000081ff7812 */ /* 0x000fe2000788c0ff */
[----:B------:R-:W-:Y:S01]  /*2460*/  FMUL.FTZ R104, R105, R186 ;  /* 0x000000ba69687220 */ /* 0x000fe20000410000 */
[----:B------:R-:W-:Y:S01]  /*2470*/  FADD.FTZ R214, R215, -R214 ;  /* 0x800000d6d7d67221 */ /* 0x000fe20000010000 */
[----:B------:R-:W-:Y:S01]  /*2480*/  @P6 SHF.L.U32 R106, R109, 0x10, RZ ;  /* 0x000000106d6a6819 */ /* 0x000fe200000006ff */
[----:B------:R-:W-:Y:S01]  /*2490*/  FMUL.FTZ R113, R165, R226 ;  /* 0x000000e2a5717220 */ /* 0x000fe20000410000 */
[----:B------:R-:W-:Y:S01]  /*24a0*/  FMUL.FTZ R115, R104, UR4 ;  /* 0x0000000468737c20 */ /* 0x000fe20008410000 */
[----:B------:R-:W-:Y:S01]  /*24b0*/  FADD.FTZ R104, R218, -R107 ;  /* 0x8000006bda687221 */ /* 0x000fe20000010000 */
[----:B------:R-:W-:Y:S01]  /*24c0*/  @P2 PRMT R109, R109, 0x7632, R109 ;  /* 0x000076326d6d2816 */ /* 0x000fe2000000006d */
[----:B------:R-:W-:Y:S01]  /*24d0*/  FMUL.FTZ R213, R165, R214 ;  /* 0x000000d6a5d57220 */ /* 0x000fe20000410000 */
[----:B------:R-:W-:Y:S01]  /*24e0*/  @P6 FMUL.FTZ R180, R115, R106 ;  /* 0x0000006a73b46220 */ /* 0x000fe20000410000 */
[----:B------:R-:W-:Y:S01]  /*24f0*/  FMUL.FTZ R104, R165, R104 ;  /* 0x00000068a5687220 */ /* 0x000fe20000410000 */
[-C--:B------:R-:W-:Y:S01]  /*2500*/  FMUL.FTZ R107, R113, R186.reuse ;  /* 0x000000ba716b7220 */ /* 0x080fe20000410000 */
[----:B------:R-:W-:Y:S01]  /*2510*/  @P2 SHF.L.U32 R121, R109, 0x10, RZ ;  /* 0x000000106d792819 */ /* 0x000fe200000006ff */
[-C--:B------:R-:W-:Y:S01]  /*2520*/  FMUL.FTZ R109, R213, R186.reuse ;  /* 0x000000bad56d7220 */ /* 0x080fe20000410000 */
[----:B------:R-:W-:Y:S01]  /*2530*/  FMUL.FTZ R106, R104, R186 ;  /* 0x000000ba686a7220 */ /* 0x000fe20000410000 */
[----:B------:R-:W-:-:S02]  /*2540*/  @P5 SHF.L.U32 R112, R110, 0x10, RZ ;  /* 0x000000106e705819 */ /* 0x000fc400000006ff */
[----:B------:R-:W-:Y:S01]  /*2550*/  CS2R R184, SRZ ;  /* 0x0000000000b87805 */ /* 0x000fe2000001ff00 */
[----:B------:R-:W-:Y:S01]  /*2560*/  FMUL.FTZ R107, R107, UR4 ;  /* 0x000000046b6b7c20 */ /* 0x000fe20008410000 */
[----:B------:R-:W-:Y:S01]  /*2570*/  FMUL.FTZ R106, R106, UR4 ;  /* 0x000000046a6a7c20 */ /* 0x000fe20008410000 */
[----:B------:R-:W-:Y:S01]  /*2580*/  @P4 SHF.L.U32 R114, R111, 0x10, RZ ;  /* 0x000000106f724819 */ /* 0x000fe200000006ff */
[----:B------:R-:W-:Y:S01]  /*2590*/  FMUL.FTZ R117, R109, UR4 ;  /* 0x000000046d757c20 */ /* 0x000fe20008410000 */
[----:B------:R-:W-:Y:S01]  /*25a0*/  MOV R182, RZ ;  /* 0x000000ff00b67202 */ /* 0x000fe20000000f00 */
[----:B------:R-:W-:Y:S01]  /*25b0*/  @P2 FMUL.FTZ R185, R106, R121 ;  /* 0x000000796ab92220 */ /* 0x000fe20000410000 */
[----:B------:R-:W-:Y:S01]  /*25c0*/  FMUL.FTZ R106, R47, R106 ;  /* 0x0000006a2f6a7220 */ /* 0x000fe20000410000 */
[----:B------:R-:W-:Y:S01]  /*25d0*/  FMUL.FTZ R109, R46, R115 ;  /* 0x000000732e6d7220 */ /* 0x000fe20000410000 */
[----:B------:R-:W-:Y:S01]  /*25e0*/  @P5 FMUL.FTZ R182, R107, R112 ;  /* 0x000000706bb65220 */ /* 0x000fe20000410000 */
[----:B------:R-:W-:Y:S01]  /*25f0*/  FMUL.FTZ R107, R48, R107 ;  /* 0x0000006b306b7220 */ /* 0x000fe20000410000 */
[----:B------:R-:W-:Y:S01]  /*2600*/  FMUL.FTZ R112, R50, R117 ;  /* 0x0000007532707220 */ /* 0x000fe20000410000 */
[----:B------:R-:W-:Y:S01]  /*2610*/  @P4 FMUL.FTZ R184, R117, R114 ;  /* 0x0000007275b84220 */ /* 0x000fe20000410000 */
[----:B------:R-:W-:Y:S01]  /*2620*/  FSEL R114, R106, RZ, P2 ;  /* 0x000000ff6a727208 */ /* 0x000fe20001000000 */
[-CC-:B------:R-:W-:Y:S01]  /*2630*/  FFMA.FTZ R208, R208, R204.reuse, R203.reuse ;  /* 0x000000ccd0d07223 */ /* 0x180fe200000100cb */
[----:B------:R-:W-:Y:S01]  /*2640*/  FSEL R109, R109, RZ, P6 ;  /* 0x000000ff6d6d7208 */ /* 0x000fe20003000000 */
[-CC-:B------:R-:W-:Y:S01]  /*2650*/  FFMA.FTZ R212, R212, R204.reuse, R203.reuse ;  /* 0x000000ccd4d47223 */ /* 0x180fe200000100cb */
[----:B------:R-:W-:Y:S01]  /*2660*/  ISETP.GE.U32.AND P2, PT, R128, RZ, PT ;  /* 0x000000ff8000720c */ /* 0x000fe20003f46070 */
[-CC-:B------:R-:W-:Y:S01]  /*2670*/  FFMA.FTZ R210, R210, R204.reuse, R203.reuse ;  /* 0x000000ccd2d27223 */ /* 0x180fe200000100cb */
[----:B------:R-:W-:Y:S01]  /*2680*/  LOP3.LUT P6, RZ, R129, 0xff00, RZ, 0xc0, !PT ;  /* 0x0000ff0081ff7812 */ /* 0x000fe200078cc0ff */
[----:B------:R-:W-:Y:S01]  /*2690*/  FFMA.FTZ R206, R206, R204, R203 ;  /* 0x000000cccece7223 */ /* 0x000fe200000100cb */
[----:B------:R-:W-:Y:S01]  /*26a0*/  FSEL R116, R107, RZ, P5 ;  /* 0x000000ff6b747208 */ /* 0x000fe20002800000 */
[----:B------:R-:W-:Y:S01]  /*26b0*/  FADD.FTZ R208, R205, -R208 ;  /* 0x800000d0cdd07221 */ /* 0x000fe20000010000 */
[----:B------:R-:W-:Y:S01]  /*26c0*/  LOP3.LUT P5, RZ, R128, 0xff, RZ, 0xc0, !PT ;  /* 0x000000ff80ff7812 */ /* 0x000fe200078ac0ff */
[----:B------:R-:W-:Y:S01]  /*26d0*/  FADD.FTZ R212, R209, -R212 ;  /* 0x800000d4d1d47221 */ /* 0x000fe20000010000 */
[----:B------:R-:W-:Y:S01]  /*26e0*/  FSEL R117, R112, RZ, P4 ;  /* 0x000000ff70757208 */ /* 0x000fe20002000000 */
[----:B------:R-:W-:Y:S01]  /*26f0*/  FADD.FTZ R210, R207, -R210 ;  /* 0x800000d2cfd27221 */ /* 0x000fe20000010000 */
[----:B------:R-:W-:Y:S01]  /*2700*/  LOP3.LUT P4, RZ, R128, 0xff00, RZ, 0xc0, !PT ;  /* 0x0000ff0080ff7812 */ /* 0x000fe2000788c0ff */
[----:B------:R-:W-:Y:S01]  /*2710*/  FADD.FTZ R206, R211, -R206 ;  /* 0x800000ced3ce7221 */ /* 0x000fe20000010000 */
[----:B------:R-:W-:Y:S01]  /*2720*/  ISETP.GE.U32.AND.EX P2, PT, R129, 0x1000000, PT, P2 ;  /* 0x010000008100780c */ /* 0x000fe20003f46120 */
[C---:B------:R-:W-:Y:S01]  /*2730*/  FMUL.FTZ R208, R165.reuse, R208 ;  /* 0x000000d0a5d07220 */ /* 0x040fe20000410000 */
[C---:B------:R-:W-:Y:S01]  /*2740*/  FMUL.FTZ R212, R165.reuse, R212 ;  /* 0x000000d4a5d47220 */ /* 0x040fe20000410000 */
[----:B------:R-:W-:Y:S01]  /*2750*/  @P6 PRMT R110, R110, 0x7632, R110 ;  /* 0x000076326e6e6816 */ /* 0x000fe2000000006e */
[C---:B------:R-:W-:Y:S01]  /*2760*/  FMUL.FTZ R210, R165.reuse, R210 ;  /* 0x000000d2a5d27220 */ /* 0x040fe20000410000 */
[----:B------:R-:W-:Y:S01]  /*2770*/  FMUL.FTZ R121, R165, R206 ;  /* 0x000000cea5797220 */ /* 0x000fe20000410000 */
[-C--:B------:R-:W-:Y:S01]  /*2780*/  FMUL.FTZ R107, R212, R186.reuse ;  /* 0x000000bad46b7220 */ /* 0x080fe20000410000 */
[----:B------:R-:W-:Y:S01]  /*2790*/  @P5 SHF.L.U32 R120, R108, 0x10, RZ ;  /* 0x000000106c785819 */ /* 0x000fe200000006ff */
[----:B------:R-:W-:Y:S01]  /*27a0*/  HFMA2 R205, -RZ, RZ, 0, 0 ;  /* 0x00000000ffcd7431 */ /* 0x000fe200000001ff */
[----:B------:R-:W-:Y:S01]  /*27b0*/  @P6 SHF.L.U32 R123, R110, 0x10, RZ ;  /* 0x000000106e7b6819 */ /* 0x000fe200000006ff */
[----:B------:R-:W-:Y:S01]  /*27c0*/  FMUL.FTZ R110, R208, R186 ;  /* 0x000000bad06e7220 */ /* 0x000fe20000410000 */
[----:B------:R-:W-:-:S02]  /*27d0*/  @P4 PRMT R108, R108, 0x7632, R108 ;  /* 0x000076326c6c4816 */ /* 0x000fc4000000006c */
[----:B------:R-:W-:Y:S02]  /*27e0*/  CS2R R128, SRZ ;  /* 0x0000000000807805 */ /* 0x000fe4000001ff00 */
[----:B------:R-:W-:Y:S01]  /*27f0*/  @P2 PRMT R106, R111, 0x7632, R106 ;  /* 0x000076326f6a2816 */ /* 0x000fe2000000006a */
[----:B------:R-:W-:Y:S01]  /*2800*/  FMUL.FTZ R112, R110, UR4 ;  /* 0x000000046e707c20 */ /* 0x000fe20008410000 */
[----:B------:R-:W-:Y:S01]  /*2810*/  @P4 SHF.L.U32 R111, R108, 0x10, RZ ;  /* 0x000000106c6f4819 */ /* 0x000fe200000006ff */
[-C--:B------:R-:W-:Y:S01]  /*2820*/  FMUL.FTZ R108, R210, R186.reuse ;  /* 0x000000bad26c7220 */ /* 0x080fe20000410000 */
[----:B------:R-:W-:Y:S01]  /*2830*/  @P2 SHF.L.U32 R209, R106, 0x10, RZ ;  /* 0x000000106ad12819 */ /* 0x000fe200000006ff */
[----:B------:R-:W-:Y:S01]  /*2840*/  FMUL.FTZ R106, R121, R186 ;  /* 0x000000ba796a7220 */ /* 0x000fe20000410000 */
[----:B------:R-:W-:Y:S01]  /*2850*/  FMUL.FTZ R110, R107, UR4 ;  /* 0x000000046b6e7c20 */ /* 0x000fe20008410000 */
[----:B------:R-:W-:Y:S01]  /*2860*/  FMUL.FTZ R108, R108, UR4 ;  /* 0x000000046c6c7c20 */ /* 0x000fe20008410000 */
[----:B------:R-:W-:Y:S01]  /*2870*/  MOV R207, RZ ;  /* 0x000000ff00cf7202 */ /* 0x000fe20000000f00 */
[----:B------:R-:W-:Y:S01]  /*2880*/  FMUL.FTZ R115, R106, UR4 ;  /* 0x000000046a737c20 */ /* 0x000fe20008410000 */
[----:B------:R-:W-:Y:S01]  /*2890*/  @P4 FMUL.FTZ R207, R110, R111 ;  /* 0x0000006f6ecf4220 */ /* 0x000fe20000410000 */
[----:B------:R-:W-:Y:S01]  /*28a0*/  @P6 FMUL.FTZ R129, R108, R123 ;  /* 0x0000007b6c816220 */ /* 0x000fe20000410000 */
[----:B------:R-:W-:Y:S01]  /*28b0*/  @P2 FMUL.FTZ R205, R112, R209 ;  /* 0x000000d170cd2220 */ /* 0x000fe20000410000 */
[----:B------:R-:W-:Y:S01]  /*28c0*/  FMUL.FTZ R111, R49, R108 ;  /* 0x0000006c316f7220 */ /* 0x000fe20000410000 */
[----:B------:R-:W-:Y:S01]  /*28d0*/  FMUL.FTZ R112, R51, R112 ;  /* 0x0000007033707220 */ /* 0x000fe20000410000 */
[----:B------:R-:W-:Y:S01]  /*28e0*/  FMUL.FTZ R108, R44, R115 ;  /* 0x000000732c6c7220 */ /* 0x000fe20000410000 */
[----:B------:R-:W-:Y:S01]  /*28f0*/  FMUL.FTZ R110, R45, R110 ;  /* 0x0000006e2d6e7220 */ /* 0x000fe20000410000 */
[----:B------:R-:W-:Y:S01]  /*2900*/  @P5 FMUL.FTZ R128, R115, R120 ;  /* 0x0000007873805220 */ /* 0x000fe20000410000 */
        /* <DEDUP_REMOVED lines=8> */
[----:B------:R-:W-:Y:S02]  /*2990*/  F2FP.BF16.F32.PACK_AB R111, R112, R117 ;  /* 0x00000075706f723e */ /* 0x000fe400000010ff */
[----:B------:R-:W-:Y:S02]  /*29a0*/  F2FP.BF16.F32.PACK_AB R110, R115, R116 ;  /* 0x00000074736e723e */ /* 0x000fe400000010ff */
[----:B------:R-:W-:Y:S02]  /*29b0*/  F2FP.BF16.F32.PACK_AB R109, R114, R109 ;  /* 0x0000006d726d723e */ /* 0x000fe400000010ff */
[----:B------:R-:W-:-:S07]  /*29c0*/  F2FP.BF16.F32.PACK_AB R108, R113, R108 ;  /* 0x0000006c716c723e */ /* 0x000fce00000010ff */
.L_x_2730:
        /* <DEDUP_REMOVED lines=11> */
[-CC-:B------:R-:W-:Y:S01]  /*2a80*/  FFMA.FTZ R194, R194, R204.reuse, R203.reuse ;  /* 0x000000ccc2c27223 */ /* 0x180fe200000100cb */
[-CC-:B------:R-:W-:Y:S01]  /*2a90*/  FFMA.FTZ R191, R191, R204.reuse, R203.reuse ;  /* 0x000000ccbfbf7223 */ /* 0x180fe200000100cb */
[----:B------:R-:W-:Y:S01]  /*2aa0*/  FADD.FTZ R198, R199, -R198 ;  /* 0x800000c6c7c67221 */ /* 0x000fe20000010000 */
[----:B------:R-:W-:Y:S01]  /*2ab0*/  LOP3.LUT P5, RZ, R127, 0xff, RZ, 0xc0, !PT ;  /* 0x000000ff7fff7812 */ /* 0x000fe200078ac0ff */
[----:B------:R-:W-:Y:S01]  /*2ac0*/  FFMA.FTZ R190, R190, R204, R203 ;  /* 0x000000ccbebe7223 */ /* 0x000fe200000100cb */
[----:B------:R-:W-:Y:S01]  /*2ad0*/  LOP3.LUT P2, RZ, R126, 0xff000000, RZ, 0xc0, !PT ;  /* 0xff0000007eff7812 */ /* 0x000fe2000784c0ff */
[----:B0-----:R-:W-:Y:S01]  /*2ae0*/  FMUL.FTZ R105, R165, R198 ;  /* 0x000000c6a5697220 */ /* 0x001fe20000410000 */
[----:B------:R-:W-:Y:S01]  /*2af0*/  FADD.FTZ R194, R197, -R194 ;  /* 0x800000c2c5c27221 */ /* 0x000fe20000010000 */
[----:B------:R-:W-:-:S02]  /*2b00*/  HFMA2 R183, -RZ, RZ, 0, 0 ;  /* 0x00000000ffb77431 */ /* 0x000fc400000001ff */
[----:B------:R-:W-:Y:S01]  /*2b10*/  FADD.FTZ R196, R196, -R191 ;  /* 0x800000bfc4c47221 */ /* 0x000fe20000010000 */
[----:B------:R-:W-:Y:S01]  /*2b20*/  FMUL.FTZ R104, R105, R186 ;  /* 0x000000ba69687220 */ /* 0x000fe20000410000 */
[----:B------:R-:W-:Y:S01]  /*2b30*/  FMUL.FTZ R123, R165, R194 ;  /* 0x000000c2a57b7220 */ /* 0x000fe20000410000 */
[----:B-----5:R-:W-:Y:S01]  /*2b40*/  @P6 SHF.L.U32 R106, R113, 0x10, RZ ;  /* 0x00000010716a6819 */ /* 0x020fe200000006ff */
[----:B------:R-:W-:Y:S01]  /*2b50*/  FMUL.FTZ R196, R165, R196 ;  /* 0x000000c4a5c47220 */ /* 0x000fe20000410000 */
[----:B------:R-:W-:Y:S01]  /*2b60*/  FMUL.FTZ R111, R104, UR4 ;  /* 0x00000004686f7c20 */ /* 0x000fe20008410000 */
[----:B------:R-:W-:Y:S01]  /*2b70*/  FADD.FTZ R104, R195, -R190 ;  /* 0x800000bec3687221 */ /* 0x000fe20000010000 */
[----:B------:R-:W-:Y:S02]  /*2b80*/  LOP3.LUT P4, RZ, R127, 0xff0000, RZ, 0xc0, !PT ;  /* 0x00ff00007fff7812 */ /* 0x000fe4000788c0ff */
[----:B------:R-:W-:Y:S01]  /*2b90*/  CS2R R190, SRZ ;  /* 0x0000000000be7805 */ /* 0x000fe2000001ff00 */
[----:B------:R-:W-:Y:S01]  /*2ba0*/  @P6 FMUL.FTZ R183, R111, R106 ;  /* 0x0000006a6fb76220 */ /* 0x000fe20000410000 */
[----:B------:R-:W-:Y:S01]  /*2bb0*/  FMUL.FTZ R197, R165, R104 ;  /* 0x00000068a5c57220 */ /* 0x000fe20000410000 */
[-C--:B------:R-:W-:Y:S01]  /*2bc0*/  FMUL.FTZ R106, R123, R186.reuse ;  /* 0x000000ba7b6a7220 */ /* 0x080fe20000410000 */
[-C--:B------:R-:W-:Y:S01]  /*2bd0*/  FMUL.FTZ R104, R196, R186.reuse ;  /* 0x000000bac4687220 */ /* 0x080fe20000410000 */
[----:B------:R-:W-:Y:S01]  /*2be0*/  @P5 SHF.L.U32 R107, R114, 0x10, RZ ;  /* 0x00000010726b5819 */ /* 0x000fe200000006ff */
[----:B------:R-:W-:Y:S01]  /*2bf0*/  FMUL.FTZ R108, R197, R186 ;  /* 0x000000bac56c7220 */ /* 0x000fe20000410000 */
[----:B------:R-:W-:Y:S01]  /*2c00*/  FMUL.FTZ R120, R106, UR4 ;  /* 0x000000046a787c20 */ /* 0x000fe20008410000 */
[----:B------:R-:W-:Y:S01]  /*2c10*/  @P2 PRMT R113, R113, 0x7632, R113 ;  /* 0x0000763271712816 */ /* 0x000fe20000000071 */
[----:B------:R-:W-:Y:S01]  /*2c20*/  FMUL.FTZ R110, R104, UR4 ;  /* 0x00000004686e7c20 */ /* 0x000fe20008410000 */
[----:B------:R-:W-:Y:S01]  /*2c30*/  FMUL.FTZ R104, R54, R111 ;  /* 0x0000006f36687220 */ /* 0x000fe20000410000 */
[----:B------:R-:W-:Y:S01]  /*2c40*/  FMUL.FTZ R108, R108, UR4 ;  /* 0x000000046c6c7c20 */ /* 0x000fe20008410000 */
[----:B------:R-:W-:Y:S01]  /*2c50*/  @P5 FMUL.FTZ R191, R120, R107 ;  /* 0x0000006b78bf5220 */ /* 0x000fe20000410000 */
[----:B------:R-:W-:Y:S01]  /*2c60*/  @P2 SHF.L.U32 R113, R113, 0x10, RZ ;  /* 0x0000001071712819 */ /* 0x000fe200000006ff */
[----:B------:R-:W-:Y:S01]  /*2c70*/  FMUL.FTZ R106, R55, R110 ;  /* 0x0000006e376a7220 */ /* 0x000fe20000410000 */
[----:B------:R-:W-:Y:S01]  /*2c80*/  FMUL.FTZ R107, R56, R120 ;  /* 0x00000078386b7220 */ /* 0x000fe20000410000 */
[----:B------:R-:W-:Y:S01]  /*2c90*/  @P4 SHF.L.U32 R109, R115, 0x10, RZ ;  /* 0x00000010736d4819 */ /* 0x000fe200000006ff */
[--C-:B------:R-:W-:Y:S01]  /*2ca0*/  FFMA.FTZ R187, R187, R204, R203.reuse ;  /* 0x000000ccbbbb7223 */ /* 0x100fe200000100cb */
[----:B------:R-:W-:Y:S01]  /*2cb0*/  FSEL R120, R104, RZ, P6 ;  /* 0x000000ff68787208 */ /* 0x000fe20003000000 */
[----:B------:R-:W-:Y:S01]  /*2cc0*/  FMUL.FTZ R104, R58, R108 ;  /* 0x0000006c3a687220 */ /* 0x000fe20000410000 */
[----:B------:R-:W-:Y:S01]  /*2cd0*/  LOP3.LUT P6, RZ, R127, 0xff00, RZ, 0xc0, !PT ;  /* 0x0000ff007fff7812 */ /* 0x000fe200078cc0ff */
[-CC-:B------:R-:W-:Y:S01]  /*2ce0*/  FFMA.FTZ R202, R202, R204.reuse, R203.reuse ;  /* 0x000000cccaca7223 */ /* 0x180fe200000100cb */
[----:B------:R-:W-:Y:S01]  /*2cf0*/  MOV R195, RZ ;  /* 0x000000ff00c37202 */ /* 0x000fe20000000f00 */
[----:B------:R-:W-:Y:S01]  /*2d00*/  @P2 FMUL.FTZ R190, R110, R113 ;  /* 0x000000716ebe2220 */ /* 0x000fe20000410000 */
[----:B------:R-:W-:Y:S01]  /*2d10*/  FSEL R121, R106, RZ, P2 ;  /* 0x000000ff6a797208 */ /* 0x000fe20001000000 */
[----:B------:R-:W-:Y:S01]  /*2d20*/  @P4 FMUL.FTZ R195, R108, R109 ;  /* 0x0000006d6cc34220 */ /* 0x000fe20000410000 */
[----:B------:R-:W-:Y:S01]  /*2d30*/  FSEL R122, R107, RZ, P5 ;  /* 0x000000ff6b7a7208 */ /* 0x000fe20002800000 */
[-C--:B------:R-:W-:Y:S01]  /*2d40*/  FFMA.FTZ R189, R189, R204.reuse, R203 ;  /* 0x000000ccbdbd7223 */ /* 0x080fe200000100cb */
[----:B------:R-:W-:Y:S01]  /*2d50*/  ISETP.GE.U32.AND P2, PT, R126, RZ, PT ;  /* 0x000000ff7e00720c */ /* 0x000fe20003f46070 */
[----:B------:R-:W-:Y:S01]  /*2d60*/  FADD.FTZ R108, R188, -R187 ;  /* 0x800000bbbc6c7221 */ /* 0x000fe20000010000 */
[----:B------:R-:W-:Y:S01]  /*2d70*/  LOP3.LUT P5, RZ, R126, 0xff, RZ, 0xc0, !PT ;  /* 0x000000ff7eff7812 */ /* 0x000fe200078ac0ff */
[----:B------:R-:W-:Y:S01]  /*2d80*/  FFMA.FTZ R193, R193, R204, R203 ;  /* 0x000000ccc1c17223 */ /* 0x000fe200000100cb */
[----:B------:R-:W-:Y:S01]  /*2d90*/  FSEL R194, R104, RZ, P4 ;  /* 0x000000ff68c27208 */ /* 0x000fe20002000000 */
[----:B------:R-:W-:Y:S01]  /*2da0*/  FADD.FTZ R202, R201, -R202 ;  /* 0x800000cac9ca7221 */ /* 0x000fe20000010000 */
[----:B------:R-:W-:Y:S01]  /*2db0*/  LOP3.LUT P4, RZ, R126, 0xff00, RZ, 0xc0, !PT ;  /* 0x0000ff007eff7812 */ /* 0x000fe2000788c0ff */
[----:B------:R-:W-:Y:S01]  /*2dc0*/  FADD.FTZ R104, R192, -R189 ;  /* 0x800000bdc0687221 */ /* 0x000fe20000010000 */
[----:B------:R-:W-:Y:S01]  /*2dd0*/  ISETP.GE.U32.AND.EX P2, PT, R127, 0x1000000, PT, P2 ;  /* 0x010000007f00780c */ /* 0x000fe20003f46120 */
[C---:B------:R-:W-:Y:S01]  /*2de0*/  FMUL.FTZ R111, R165.reuse, R108 ;  /* 0x0000006ca56f7220 */ /* 0x040fe20000410000 */
[----:B------:R-:W-:Y:S01]  /*2df0*/  FADD.FTZ R200, R200, -R193 ;  /* 0x800000c1c8c87221 */ /* 0x000fe20000010000 */
[C---:B------:R-:W-:Y:S01]  /*2e00*/  FMUL.FTZ R113, R165.reuse, R202 ;  /* 0x000000caa5717220 */ /* 0x040fe20000410000 */
[----:B------:R-:W-:Y:S01]  /*2e10*/  FMUL.FTZ R110, R165, R104 ;  /* 0x00000068a56e7220 */ /* 0x000fe20000410000 */
[----:B------:R-:W-:Y:S01]  /*2e20*/  FMUL.FTZ R109, R111, R186 ;  /* 0x000000ba6f6d7220 */ /* 0x000fe20000410000 */
[----:B------:R-:W-:Y:S01]  /*2e30*/  FMUL.FTZ R200, R165, R200 ;  /* 0x000000c8a5c87220 */ /* 0x000fe20000410000 */
[-C--:B------:R-:W-:Y:S01]  /*2e40*/  FMUL.FTZ R104, R113, R186.reuse ;  /* 0x000000ba71687220 */ /* 0x080fe20000410000 */
[----:B------:R-:W-:Y:S01]  /*2e50*/  @P6 PRMT R114, R114, 0x7632, R114 ;  /* 0x0000763272726816 */ /* 0x000fe20000000072 */
[----:B------:R-:W-:Y:S01]  /*2e60*/  FMUL.FTZ R108, R110, R186 ;  /* 0x000000ba6e6c7220 */ /* 0x000fe20000410000 */
[----:B------:R-:W-:Y:S01]  /*2e70*/  @P5 SHF.L.U32 R106, R112, 0x10, RZ ;  /* 0x00000010706a5819 */ /* 0x000fe200000006ff */
[----:B------:R-:W-:Y:S01]  /*2e80*/  FMUL.FTZ R198, R109, UR4 ;  /* 0x000000046dc67c20 */ /* 0x000fe20008410000 */
[----:B------:R-:W-:-:S02]  /*2e90*/  HFMA2 R192, -RZ, RZ, 0, 0 ;  /* 0x00000000ffc07431 */ /* 0x000fc400000001ff */
[----:B------:R-:W-:Y:S01]  /*2ea0*/  FMUL.FTZ R107, R200, R186 ;  /* 0x000000bac86b7220 */ /* 0x000fe20000410000 */
[----:B------:R-:W-:Y:S01]  /*2eb0*/  FMUL.FTZ R109, R104, UR4 ;  /* 0x00000004686d7c20 */ /* 0x000fe20008410000 */
[----:B------:R-:W-:Y:S02]  /*2ec0*/  @P6 SHF.L.U32 R114, R114, 0x10, RZ ;  /* 0x0000001072726819 */ /* 0x000fe400000006ff */
[----:B------:R-:W-:Y:S02]  /*2ed0*/  CS2R R126, SRZ ;  /* 0x00000000007e7805 */ /* 0x000fe4000001ff00 */
[----:B------:R-:W-:Y:S01]  /*2ee0*/  @P4 PRMT R112, R112, 0x7632, R112 ;  /* 0x0000763270704816 */ /* 0x000fe20000000070 */
[----:B------:R-:W-:Y:S01]  /*2ef0*/  FMUL.FTZ R108, R108, UR4 ;  /* 0x000000046c6c7c20 */ /* 0x000fe20008410000 */
[----:B------:R-:W-:Y:S01]  /*2f00*/  @P2 PRMT R115, R115, 0x7632, R115 ;  /* 0x0000763273732816 */ /* 0x000fe20000000073 */
[----:B------:R-:W-:Y:S01]  /*2f10*/  FMUL.FTZ R104, R107, UR4 ;  /* 0x000000046b687c20 */ /* 0x000fe20008410000 */
[----:B------:R-:W-:Y:S01]  /*2f20*/  @P5 FMUL.FTZ R127, R109, R106 ;  /* 0x0000006a6d7f5220 */ /* 0x000fe20000410000 */
[----:B------:R-:W-:Y:S01]  /*2f30*/  F2FP.BF16.F32.PACK_AB R106, R110, R123 ;  /* 0x0000007b6e6a723e */ /* 0x000fe200000010ff */
[----:B------:R-:W-:Y:S01]  /*2f40*/  @P6 FMUL.FTZ R192, R108, R114 ;  /* 0x000000726cc06220 */ /* 0x000fe20000410000 */
[----:B------:R-:W-:Y:S01]  /*2f50*/  @P4 SHF.L.U32 R112, R112, 0x10, RZ ;  /* 0x0000001070704819 */ /* 0x000fe200000006ff */
[----:B------:R-:W-:Y:S01]  /*2f60*/  FMUL.FTZ R110, R57, R108 ;  /* 0x0000006c396e7220 */ /* 0x000fe20000410000 */
[----:B------:R-:W-:Y:S01]  /*2f70*/  @P2 SHF.L.U32 R115, R115, 0x10, RZ ;  /* 0x0000001073732819 */ /* 0x000fe200000006ff */
[----:B------:R-:W-:Y:S01]  /*2f80*/  FMUL.FTZ R108, R52, R109 ;  /* 0x0000006d346c7220 */ /* 0x000fe20000410000 */
[----:B------:R-:W-:Y:S01]  /*2f90*/  F2FP.BF16.F32.PACK_AB R107, R111, R197 ;  /* 0x000000c56f6b723e */ /* 0x000fe200000010ff */
[----:B------:R-:W-:Y:S01]  /*2fa0*/  FMUL.FTZ R111, R59, R198 ;  /* 0x000000c63b6f7220 */ /* 0x000fe20000410000 */
[----:B------:R-:W-:Y:S01]  /*2fb0*/  FMUL.FTZ R109, R53, R104 ;  /* 0x00000068356d7220 */ /* 0x000fe20000410000 */
[----:B------:R-:W-:Y:S01]  /*2fc0*/  MOV R188, RZ ;  /* 0x000000ff00bc7202 */ /* 0x000fe20000000f00 */
[----:B------:R-:W-:Y:S01]  /*2fd0*/  @P4 FMUL.FTZ R126, R104, R112 ;  /* 0x00000070687e4220 */ /* 0x000fe20000410000 */
        /* <DEDUP_REMOVED lines=10> */
[----:B------:R-:W-:Y:S01]  /*3080*/  F2FP.BF16.F32.PACK_AB R108, R113, R108 ;  /* 0x0000006c716c723e */ /* 0x000fe200000010ff */
[----:B------:R-:W-:Y:S06]  /*3090*/  BRA `(.L_x_2732) ;  /* 0x0000000400807947 */ /* 0x000fec0003800000 */
.L_x_2731:
[-CC-:B------:R-:W-:Y:S01]  /*30a0*/  FFMA.FTZ R198, R198, R204.reuse, R203.reuse ;  /* 0x000000ccc6c67223 */ /* 0x180fe200000100cb */
[C---:B------:R-:W-:Y:S01]  /*30b0*/  LOP3.LUT P6, RZ, R126.reuse, 0xff0000, RZ, 0xc0, !PT ;  /* 0x00ff00007eff7812 */ /* 0x040fe200078cc0ff */
[-CC-:B------:R-:W-:Y:S01]  /*30c0*/  FFMA.FTZ R191, R191, R204.reuse, R203.reuse ;  /* 0x000000ccbfbf7223 */ /* 0x180fe200000100cb */
[----:B------:R-:W-:Y:S01]  /*30d0*/  LOP3.LUT P2, RZ, R126, 0xff000000, RZ, 0xc0, !PT ;  /* 0xff0000007eff7812 */ /* 0x000fe2000784c0ff */
[----:B------:R-:W-:Y:S01]  /*30e0*/  FADD.FTZ R198, R199, -R198 ;  /* 0x800000c6c7c67221 */ /* 0x000fe20000010000 */
[-CC-:B------:R-:W-:Y:S01]  /*30f0*/  FFMA.FTZ R194, R194, R204.reuse, R203.reuse ;  /* 0x000000ccc2c27223 */ /* 0x180fe200000100cb */
[----:B------:R-:W-:Y:S01]  /*3100*/  FFMA.FTZ R190, R190, R204, R203 ;  /* 0x000000ccbebe7223 */ /* 0x000fe200000100cb */
[----:B------:R-:W-:Y:S01]  /*3110*/  FADD.FTZ R196, R196, -R191 ;  /* 0x800000bfc4c47221 */ /* 0x000fe20000010000 */
[----:B0-----:R-:W-:Y:S01]  /*3120*/  FMUL.FTZ R109, R165, R198 ;  /* 0x000000c6a56d7220 */ /* 0x001fe20000410000 */
[----:B------:R-:W-:Y:S01]  /*3130*/  LOP3.LUT P4, RZ, R127, 0xff0000, RZ, 0xc0, !PT ;  /* 0x00ff00007fff7812 */ /* 0x000fe2000788c0ff */
[----:B------:R-:W-:Y:S01]  /*3140*/  FADD.FTZ R194, R197, -R194 ;  /* 0x800000c2c5c27221 */ /* 0x000fe20000010000 */
[----:B------:R-:W-:-:S02]  /*3150*/  HFMA2 R183, -RZ, RZ, 0, 0 ;  /* 0x00000000ffb77431 */ /* 0x000fc400000001ff */
[----:B------:R-:W-:Y:S01]  /*3160*/  FMUL.FTZ R108, R186, R109 ;  /* 0x0000006dba6c7220 */ /* 0x000fe20000410000 */
[----:B------:R-:W-:Y:S01]  /*3170*/  FMUL.FTZ R109, R165, R196 ;  /* 0x000000c4a56d7220 */ /* 0x000fe20000410000 */
[----:B-----5:R-:W-:Y:S01]  /*3180*/  @P6 SHF.L.U32 R110, R113, 0x10, RZ ;  /* 0x00000010716e6819 */ /* 0x020fe200000006ff */
[----:B------:R-:W-:Y:S01]  /*3190*/  FMUL.FTZ R121, R165, R194 ;  /* 0x000000c2a5797220 */ /* 0x000fe20000410000 */
[----:B------:R-:W-:Y:S01]  /*31a0*/  FMUL.FTZ R111, R108, UR4 ;  /* 0x000000046c6f7c20 */ /* 0x000fe20008410000 */
[----:B------:R-:W-:Y:S01]  /*31b0*/  FADD.FTZ R108, R195, -R190 ;  /* 0x800000bec36c7221 */ /* 0x000fe20000010000 */
[----:B------:R-:W-:Y:S02]  /*31c0*/  @P2 PRMT R113, R113, 0x7632, R113 ;  /* 0x0000763271712816 */ /* 0x000fe40000000071 */
[----:B------:R-:W-:Y:S02]  /*31d0*/  CS2R R190, SRZ ;  /* 0x0000000000be7805 */ /* 0x000fe4000001ff00 */
[----:B------:R-:W-:Y:S01]  /*31e0*/  LOP3.LUT P5, RZ, R127, 0xff, RZ, 0xc0, !PT ;  /* 0x000000ff7fff7812 */ /* 0x000fe200078ac0ff */
[----:B------:R-:W-:Y:S01]  /*31f0*/  FMUL.FTZ R197, R165, R108 ;  /* 0x0000006ca5c57220 */ /* 0x000fe20000410000 */
[----:B------:R-:W-:Y:S01]  /*3200*/  FMUL.FTZ R108, R186, R109 ;  /* 0x0000006dba6c7220 */ /* 0x000fe20000410000 */
[----:B------:R-:W-:Y:S01]  /*3210*/  @P6 FMUL.FTZ R183, R110, R111 ;  /* 0x0000006f6eb76220 */ /* 0x000fe20000410000 */
[C---:B------:R-:W-:Y:S01]  /*3220*/  FMUL.FTZ R109, R186.reuse, R121 ;  /* 0x00000079ba6d7220 */ /* 0x040fe20000410000 */
[----:B------:R-:W-:Y:S01]  /*3230*/  FMUL.FTZ R110, R186, R197 ;  /* 0x000000c5ba6e7220 */ /* 0x000fe20000410000 */
[----:B------:R-:W-:Y:S01]  /*3240*/  FMUL.FTZ R120, R108, UR4 ;  /* 0x000000046c787c20 */ /* 0x000fe20008410000 */
[----:B------:R-:W-:Y:S01]  /*3250*/  @P2 SHF.L.U32 R123, R113, 0x10, RZ ;  /* 0x00000010717b2819 */ /* 0x000fe200000006ff */
[----:B------:R-:W-:Y:S01]  /*3260*/  FMUL.FTZ R108, R54, R111 ;  /* 0x0000006f366c7220 */ /* 0x000fe20000410000 */
[----:B------:R-:W-:Y:S01]  /*3270*/  @P4 SHF.L.U32 R194, R115, 0x10, RZ ;  /* 0x0000001073c24819 */ /* 0x000fe200000006ff */
[----:B------:R-:W-:Y:S01]  /*3280*/  FMUL.FTZ R113, R109, UR4 ;  /* 0x000000046d717c20 */ /* 0x000fe20008410000 */
[----:B------:R-:W-:Y:S01]  /*3290*/  FMUL.FTZ R121, R110, UR4 ;  /* 0x000000046e797c20 */ /* 0x000fe20008410000 */
[-C--:B------:R-:W-:Y:S01]  /*32a0*/  FMUL.FTZ R109, R55, R120.reuse ;  /* 0x00000078376d7220 */ /* 0x080fe20000410000 */
[----:B------:R-:W-:Y:S01]  /*32b0*/  @P2 FMUL.FTZ R190, R123, R120 ;  /* 0x000000787bbe2220 */ /* 0x000fe20000410000 */
[----:B------:R-:W-:Y:S01]  /*32c0*/  MOV R195, RZ ;  /* 0x000000ff00c37202 */ /* 0x000fe20000000f00 */
[-C--:B------:R-:W-:Y:S01]  /*32d0*/  @P4 FMUL.FTZ R195, R194, R121.reuse ;  /* 0x00000079c2c34220 */ /* 0x080fe20000410000 */
[----:B------:R-:W-:Y:S01]  /*32e0*/  FSEL R120, R108, RZ, P6 ;  /* 0x000000ff6c787208 */ /* 0x000fe20003000000 */
[----:B------:R-:W-:Y:S01]  /*32f0*/  FMUL.FTZ R108, R58, R121 ;  /* 0x000000793a6c7220 */ /* 0x000fe20000410000 */
[----:B------:R-:W-:Y:S01]  /*3300*/  FSEL R121, R109, RZ, P2 ;  /* 0x000000ff6d797208 */ /* 0x000fe20001000000 */
[-C--:B------:R-:W-:Y:S01]  /*3310*/  FMUL.FTZ R110, R56, R113.reuse ;  /* 0x00000071386e7220 */ /* 0x080fe20000410000 */
[----:B------:R-:W-:Y:S01]  /*3320*/  ISETP.GE.U32.AND P2, PT, R126, RZ, PT ;  /* 0x000000ff7e00720c */ /* 0x000fe20003f46070 */
[-CC-:B------:R-:W-:Y:S01]  /*3330*/  FFMA.FTZ R189, R189, R204.reuse, R203.reuse ;  /* 0x000000ccbdbd7223 */ /* 0x180fe200000100cb */
[----:B------:R-:W-:Y:S01]  /*3340*/  @P5 SHF.L.U32 R122, R114, 0x10, RZ ;  /* 0x00000010727a5819 */ /* 0x000fe200000006ff */
[-CC-:B------:R-:W-:Y:S01]  /*3350*/  FFMA.FTZ R202, R202, R204.reuse, R203.reuse ;  /* 0x000000cccaca7223 */ /* 0x180fe200000100cb */
[----:B------:R-:W-:Y:S01]  /*3360*/  LOP3.LUT P6, RZ, R127, 0xff00, RZ, 0xc0, !PT ;  /* 0x0000ff007fff7812 */ /* 0x000fe200078cc0ff */
[-CC-:B------:R-:W-:Y:S01]  /*3370*/  FFMA.FTZ R187, R187, R204.reuse, R203.reuse ;  /* 0x000000ccbbbb7223 */ /* 0x180fe200000100cb */
[----:B------:R-:W-:Y:S01]  /*3380*/  ISETP.GE.U32.AND.EX P2, PT, R127, 0x1000000, PT, P2 ;  /* 0x010000007f00780c */ /* 0x000fe20003f46120 */
[----:B------:R-:W-:Y:S01]  /*3390*/  @P5 FMUL.FTZ R191, R122, R113 ;  /* 0x000000717abf5220 */ /* 0x000fe20000410000 */
[----:B------:R-:W-:Y:S01]  /*33a0*/  FSEL R122, R110, RZ, P5 ;  /* 0x000000ff6e7a7208 */ /* 0x000fe20002800000 */
[----:B------:R-:W-:Y:S01]  /*33b0*/  FADD.FTZ R202, R201, -R202 ;  /* 0x800000cac9ca7221 */ /* 0x000fe20000010000 */
[----:B------:R-:W-:Y:S01]  /*33c0*/  LOP3.LUT P5, RZ, R126, 0xff, RZ, 0xc0, !PT ;  /* 0x000000ff7eff7812 */ /* 0x000fe200078ac0ff */
[----:B------:R-:W-:Y:S01]  /*33d0*/  FFMA.FTZ R193, R193, R204, R203 ;  /* 0x000000ccc1c17223 */ /* 0x000fe200000100cb */
[----:B------:R-:W-:Y:S01]  /*33e0*/  FSEL R194, R108, RZ, P4 ;  /* 0x000000ff6cc27208 */ /* 0x000fe20002000000 */
[----:B------:R-:W-:Y:S01]  /*33f0*/  FADD.FTZ R108, R192, -R189 ;  /* 0x800000bdc06c7221 */ /* 0x000fe20000010000 */
[----:B------:R-:W-:Y:S01]  /*3400*/  LOP3.LUT P4, RZ, R126, 0xff00, RZ, 0xc0, !PT ;  /* 0x0000ff007eff7812 */ /* 0x000fe2000788c0ff */
[----:B------:R-:W-:Y:S01]  /*3410*/  FADD.FTZ R110, R188, -R187 ;  /* 0x800000bbbc6e7221 */ /* 0x000fe20000010000 */
[C---:B------:R-:W-:Y:S01]  /*3420*/  FMUL.FTZ R111, R165.reuse, R202 ;  /* 0x000000caa56f7220 */ /* 0x040fe20000410000 */
[----:B------:R-:W-:Y:S01]  /*3430*/  FMUL.FTZ R109, R165, R108 ;  /* 0x0000006ca56d7220 */ /* 0x000fe20000410000 */
[----:B------:R-:W-:Y:S01]  /*3440*/  FADD.FTZ R200, R200, -R193 ;  /* 0x800000c1c8c87221 */ /* 0x000fe20000010000 */
[----:B------:R-:W-:Y:S01]  /*3450*/  @P6 PRMT R114, R114, 0x7632, R114 ;  /* 0x0000763272726816 */ /* 0x000fe20000000072 */
[C---:B------:R-:W-:Y:S01]  /*3460*/  FMUL.FTZ R108, R186.reuse, R111 ;  /* 0x0000006fba6c7220 */ /* 0x040fe20000410000 */
[----:B------:R-:W-:Y:S01]  /*3470*/  @P2 PRMT R123, R115, 0x7632, R123 ;  /* 0x00007632737b2816 */ /* 0x000fe2000000007b */
[----:B------:R-:W-:Y:S01]  /*3480*/  FMUL.FTZ R109, R186, R109 ;  /* 0x0000006dba6d7220 */ /* 0x000fe20000410000 */
[----:B------:R-:W-:Y:S01]  /*3490*/  FMUL.FTZ R115, R165, R110 ;  /* 0x0000006ea5737220 */ /* 0x000fe20000410000 */
[----:B------:R-:W-:-:S02]  /*34a0*/  HFMA2 R192, -RZ, RZ, 0, 0 ;  /* 0x00000000ffc07431 */ /* 0x000fc400000001ff */
[----:B------:R-:W-:Y:S01]  /*34b0*/  FMUL.FTZ R111, R165, R200 ;  /* 0x000000c8a56f7220 */ /* 0x000fe20000410000 */
[----:B------:R-:W-:Y:S01]  /*34c0*/  @P6 SHF.L.U32 R113, R114, 0x10, RZ ;  /* 0x0000001072716819 */ /* 0x000fe200000006ff */
[----:B------:R-:W-:Y:S01]  /*34d0*/  FMUL.FTZ R114, R109, UR4 ;  /* 0x000000046d727c20 */ /* 0x000fe20008410000 */
[----:B------:R-:W-:Y:S01]  /*34e0*/  @P5 SHF.L.U32 R126, R112, 0x10, RZ ;  /* 0x00000010707e5819 */ /* 0x000fe200000006ff */
[----:B------:R-:W-:Y:S01]  /*34f0*/  FMUL.FTZ R110, R186, R115 ;  /* 0x00000073ba6e7220 */ /* 0x000fe20000410000 */
[----:B------:R-:W-:Y:S01]  /*3500*/  @P4 PRMT R112, R112, 0x7632, R112 ;  /* 0x0000763270704816 */ /* 0x000fe20000000070 */
[----:B------:R-:W-:Y:S01]  /*3510*/  FMUL.FTZ R109, R108, UR4 ;  /* 0x000000046c6d7c20 */ /* 0x000fe20008410000 */
[----:B------:R-:W-:Y:S01]  /*3520*/  FMUL.FTZ R108, R186, R111 ;  /* 0x0000006fba6c7220 */ /* 0x000fe20000410000 */
[----:B------:R-:W-:Y:S01]  /*3530*/  HFMA2 R127, -RZ, RZ, 0, 0 ;  /* 0x00000000ff7f7431 */ /* 0x000fe200000001ff */
[----:B------:R-:W-:Y:S01]  /*3540*/  @P2 SHF.L.U32 R123, R123, 0x10, RZ ;  /* 0x000000107b7b2819 */ /* 0x000fe200000006ff */
[----:B------:R-:W-:Y:S01]  /*3550*/  @P6 FMUL.FTZ R192, R113, R114 ;  /* 0x0000007271c06220 */ /* 0x000fe20000410000 */
[----:B------:R-:W-:Y:S01]  /*3560*/  FMUL.FTZ R110, R110, UR4 ;  /* 0x000000046e6e7c20 */ /* 0x000fe20008410000 */
[----:B------:R-:W-:Y:S01]  /*3570*/  @P4 SHF.L.U32 R113, R112, 0x10, RZ ;  /* 0x0000001070714819 */ /* 0x000fe200000006ff */
[----:B------:R-:W-:Y:S01]  /*3580*/  FMUL.FTZ R112, R108, UR4 ;  /* 0x000000046c707c20 */ /* 0x000fe20008410000 */
[----:B------:R-:W-:Y:S01]  /*3590*/  MOV R188, RZ ;  /* 0x000000ff00bc7202 */ /* 0x000fe20000000f00 */
[-C--:B------:R-:W-:Y:S01]  /*35a0*/  @P2 FMUL.FTZ R188, R123, R110.reuse ;  /* 0x0000006e7bbc2220 */ /* 0x080fe20000410000 */
[-C--:B------:R-:W-:Y:S01]  /*35b0*/  @P5 FMUL.FTZ R127, R126, R109.reuse ;  /* 0x0000006d7e7f5220 */ /* 0x080fe20000410000 */
[----:B------:R-:W-:Y:S01]  /*35c0*/  FMUL.FTZ R111, R59, R110 ;  /* 0x0000006e3b6f7220 */ /* 0x000fe20000410000 */
[----:B------:R-:W-:Y:S01]  /*35d0*/  FMUL.FTZ R108, R52, R109 ;  /* 0x0000006d346c7220 */ /* 0x000fe20000410000 */
[----:B------:R-:W-:Y:S01]  /*35e0*/  FMUL.FTZ R110, R57, R114 ;  /* 0x00000072396e7220 */ /* 0x000fe20000410000 */
[-C--:B------:R-:W-:Y:S01]  /*35f0*/  FMUL.FTZ R109, R53, R112.reuse ;  /* 0x00000070356d7220 */ /* 0x080fe20000410000 */
        /* <DEDUP_REMOVED lines=10> */
.L_x_2732:
        /* <DEDUP_REMOVED lines=9> */
[C---:B------:R-:W-:Y:S01]  /*3730*/  LOP3.LUT P5, RZ, R124.reuse, 0xff0000, RZ, 0xc0, !PT ;  /* 0x00ff00007cff7812 */ /* 0x040fe200078ac0ff */
[-CC-:B0-----:R-:W-:Y:S01]  /*3740*/  FFMA.FTZ R106, R173, R204.reuse, R203.reuse ;  /* 0x000000ccad6a7223 */ /* 0x181fe200000100cb */
[----:B------:R-:W-:Y:S01]  /*3750*/  LOP3.LUT P2, RZ, R124, 0xff000000, RZ, 0xc0, !PT ;  /* 0xff0000007cff7812 */ /* 0x000fe2000784c0ff */
[----:B------:R-:W-:Y:S01]  /*3760*/  FADD.FTZ R170, R169, -R170 ;  /* 0x800000aaa9aa7221 */ /* 0x000fe20000010000 */
[-CC-:B------:R-:W-:Y:S01]  /*3770*/  FFMA.FTZ R107, R174, R204.reuse, R203.reuse ;  /* 0x000000ccae6b7223 */ /* 0x180fe200000100cb */
[----:B------:R-:W-:Y:S01]  /*3780*/  FADD.FTZ R106, R171, -R106 ;  /* 0x8000006aab6a7221 */ /* 0x000fe20000010000 */
[----:B------:R-:W-:Y:S01]  /*3790*/  FFMA.FTZ R108, R177, R204, R203 ;  /* 0x000000ccb16c7223 */ /* 0x000fe200000100cb */
[----:B------:R-:W-:Y:S01]  /*37a0*/  FMUL.FTZ R111, R165, R170 ;  /* 0x000000aaa56f7220 */ /* 0x000fe20000410000 */
[----:B------:R-:W-:Y:S01]  /*37b0*/  FADD.FTZ R172, R172, -R107 ;  /* 0x8000006bacac7221 */ /* 0x000fe20000010000 */
[----:B------:R-:W-:Y:S01]  /*37c0*/  LOP3.LUT P4, RZ, R125, 0xff, RZ, 0xc0, !PT ;  /* 0x000000ff7dff7812 */ /* 0x000fe2000788c0ff */
[----:B------:R-:W-:Y:S01]  /*37d0*/  FMUL.FTZ R110, R165, R106 ;  /* 0x0000006aa56e7220 */ /* 0x000fe20000410000 */
[----:B------:R-:W-:Y:S01]  /*37e0*/  FMUL.FTZ R104, R111, R186 ;  /* 0x000000ba6f687220 */ /* 0x000fe20000410000 */
[----:B------:R-:W-:Y:S01]  /*37f0*/  FADD.FTZ R108, R175, -R108 ;  /* 0x8000006caf6c7221 */ /* 0x000fe20000010000 */
[----:B-----5:R-:W-:Y:S01]  /*3800*/  @P5 SHF.L.U32 R105, R113, 0x10, RZ ;  /* 0x0000001071695819 */ /* 0x020fe200000006ff */
[C---:B------:R-:W-:Y:S01]  /*3810*/  FMUL.FTZ R171, R165.reuse, R172 ;  /* 0x000000aca5ab7220 */ /* 0x040fe20000410000 */
[----:B------:R-:W-:Y:S01]  /*3820*/  FMUL.FTZ R109, R104, UR4 ;  /* 0x00000004686d7c20 */ /* 0x000fe20008410000 */
[----:B------:R-:W-:Y:S01]  /*3830*/  CS2R R118, SRZ ;  /* 0x0000000000767805 */ /* 0x000fe2000001ff00 */
[----:B------:R-:W-:Y:S01]  /*3840*/  FMUL.FTZ R104, R110, R186 ;  /* 0x000000ba6e687220 */ /* 0x000fe20000410000 */
[----:B------:R-:W-:Y:S01]  /*3850*/  FMUL.FTZ R170, R165, R108 ;  /* 0x0000006ca5aa7220 */ /* 0x000fe20000410000 */
[----:B------:R-:W-:Y:S01]  /*3860*/  @P5 FMUL.FTZ R119, R109, R105 ;  /* 0x000000696d775220 */ /* 0x000fe20000410000 */
[-C--:B------:R-:W-:Y:S01]  /*3870*/  FMUL.FTZ R105, R171, R186.reuse ;  /* 0x000000baab697220 */ /* 0x080fe20000410000 */
[----:B------:R-:W-:Y:S01]  /*3880*/  @P2 PRMT R113, R113, 0x7632, R113 ;  /* 0x0000763271712816 */ /* 0x000fe20000000071 */
[----:B------:R-:W-:Y:S01]  /*3890*/  FMUL.FTZ R108, R104, UR4 ;  /* 0x00000004686c7c20 */ /* 0x000fe20008410000 */
[----:B------:R-:W-:Y:S01]  /*38a0*/  LOP3.LUT P6, RZ, R125, 0xff00, RZ, 0xc0, !PT ;  /* 0x0000ff007dff7812 */ /* 0x000fe200078cc0ff */
[----:B------:R-:W-:Y:S01]  /*38b0*/  FMUL.FTZ R122, R105, UR4 ;  /* 0x00000004697a7c20 */ /* 0x000fe20008410000 */
[----:B------:R-:W-:Y:S01]  /*38c0*/  @P2 SHF.L.U32 R113, R113, 0x10, RZ ;  /* 0x0000001071712819 */ /* 0x000fe200000006ff */
[----:B------:R-:W-:Y:S01]  /*38d0*/  FMUL.FTZ R106, R170, R186 ;  /* 0x000000baaa6a7220 */ /* 0x000fe20000410000 */
[----:B------:R-:W-:Y:S01]  /*38e0*/  FMUL.FTZ R105, R63, R108 ;  /* 0x0000006c3f697220 */ /* 0x000fe20000410000 */
[----:B------:R-:W-:Y:S01]  /*38f0*/  @P4 SHF.L.U32 R107, R114, 0x10, RZ ;  /* 0x00000010726b4819 */ /* 0x000fe200000006ff */
[----:B------:R-:W-:Y:S01]  /*3900*/  FMUL.FTZ R104, R62, R109 ;  /* 0x0000006d3e687220 */ /* 0x000fe20000410000 */
[----:B------:R-:W-:Y:S01]  /*3910*/  CS2R R120, SRZ ;  /* 0x0000000000787805 */ /* 0x000fe2000001ff00 */
[----:B------:R-:W-:Y:S01]  /*3920*/  FMUL.FTZ R123, R106, UR4 ;  /* 0x000000046a7b7c20 */ /* 0x000fe20008410000 */
[----:B------:R-:W-:Y:S01]  /*3930*/  @P2 FMUL.FTZ R118, R108, R113 ;  /* 0x000000716c762220 */ /* 0x000fe20000410000 */
[----:B------:R-:W-:Y:S01]  /*3940*/  FSEL R169, R105, RZ, P2 ;  /* 0x000000ff69a97208 */ /* 0x000fe20001000000 */
[----:B------:R-:W-:Y:S01]  /*3950*/  @P4 FMUL.FTZ R121, R122, R107 ;  /* 0x0000006b7a794220 */ /* 0x000fe20000410000 */
[----:B------:R-:W-:Y:S01]  /*3960*/  FMUL.FTZ R106, R64, R122 ;  /* 0x0000007a406a7220 */ /* 0x000fe20000410000 */
[----:B------:R-:W-:Y:S01]  /*3970*/  ISETP.GE.U32.AND P2, PT, R124, RZ, PT ;  /* 0x000000ff7c00720c */ /* 0x000fe20003f46070 */
[----:B------:R-:W-:Y:S01]  /*3980*/  FFMA.FTZ R105, R178, R204, R203 ;  /* 0x000000ccb2697223 */ /* 0x000fe200000100cb */
[----:B------:R-:W-:Y:S01]  /*3990*/  FSEL R122, R104, RZ, P5 ;  /* 0x000000ff687a7208 */ /* 0x000fe20002800000 */
[----:B------:R-:W-:Y:S01]  /*39a0*/  FMUL.FTZ R104, R65, R123 ;  /* 0x0000007b41687220 */ /* 0x000fe20000410000 */
[----:B------:R-:W-:Y:S01]  /*39b0*/  @P6 PRMT R114, R114, 0x7632, R114 ;  /* 0x0000763272726816 */ /* 0x000fe20000000072 */
[----:B------:R-:W-:Y:S01]  /*39c0*/  FADD.FTZ R176, R176, -R105 ;  /* 0x80000069b0b07221 */ /* 0x000fe20000010000 */
[----:B------:R-:W-:-:S02]  /*39d0*/  ISETP.GE.U32.AND.EX P2, PT, R125, 0x1000000, PT, P2 ;  /* 0x010000007d00780c */ /* 0x000fc40003f46120 */
[----:B------:R-:W-:Y:S01]  /*39e0*/  FSEL R173, R104, RZ, P6 ;  /* 0x000000ff68ad7208 */ /* 0x000fe20003000000 */
[-CC-:B------:R-:W-:Y:S01]  /*39f0*/  FFMA.FTZ R104, R167, R204.reuse, R203.reuse ;  /* 0x000000cca7687223 */ /* 0x180fe200000100cb */
[----:B------:R-:W-:Y:S02]  /*3a00*/  @P6 SHF.L.U32 R114, R114, 0x10, RZ ;  /* 0x0000001072726819 */ /* 0x000fe400000006ff */
[----:B------:R-:W-:Y:S01]  /*3a10*/  FSEL R166, R106, RZ, P4 ;  /* 0x000000ff6aa67208 */ /* 0x000fe20002000000 */
[-CC-:B------:R-:W-:Y:S01]  /*3a20*/  FFMA.FTZ R106, R181, R204.reuse, R203.reuse ;  /* 0x000000ccb56a7223 */ /* 0x180fe200000100cb */
[----:B------:R-:W-:Y:S01]  /*3a30*/  FFMA.FTZ R203, R168, R204, R203 ;  /* 0x000000cca8cb7223 */ /* 0x000fe200000100cb */
[----:B------:R-:W-:Y:S01]  /*3a40*/  LOP3.LUT P5, RZ, R124, 0xff, RZ, 0xc0, !PT ;  /* 0x000000ff7cff7812 */ /* 0x000fe200078ac0ff */
[----:B------:R-:W-:Y:S01]  /*3a50*/  FADD.FTZ R104, R131, -R104 ;  /* 0x8000006883687221 */ /* 0x000fe20000010000 */
[----:B------:R-:W-:Y:S01]  /*3a60*/  @P6 FMUL.FTZ R120, R123, R114 ;  /* 0x000000727b786220 */ /* 0x000fe20000410000 */
[----:B------:R-:W-:Y:S01]  /*3a70*/  FADD.FTZ R106, R179, -R106 ;  /* 0x8000006ab36a7221 */ /* 0x000fe20000010000 */
[----:B------:R-:W-:Y:S01]  /*3a80*/  LOP3.LUT P6, RZ, R125, 0xff0000, RZ, 0xc0, !PT ;  /* 0x00ff00007dff7812 */ /* 0x000fe200078cc0ff */
[----:B------:R-:W-:Y:S01]  /*3a90*/  FADD.FTZ R130, R130, -R203 ;  /* 0x800000cb82827221 */ /* 0x000fe20000010000 */
[----:B------:R-:W-:Y:S01]  /*3aa0*/  LOP3.LUT P4, RZ, R124, 0xff00, RZ, 0xc0, !PT ;  /* 0x0000ff007cff7812 */ /* 0x000fe2000788c0ff */
[C---:B------:R-:W-:Y:S01]  /*3ab0*/  FMUL.FTZ R113, R165.reuse, R104 ;  /* 0x00000068a5717220 */ /* 0x040fe20000410000 */
[C---:B------:R-:W-:Y:S01]  /*3ac0*/  FMUL.FTZ R131, R165.reuse, R176 ;  /* 0x000000b0a5837220 */ /* 0x040fe20000410000 */
[----:B------:R-:W-:Y:S01]  /*3ad0*/  FMUL.FTZ R167, R165, R106 ;  /* 0x0000006aa5a77220 */ /* 0x000fe20000410000 */
[----:B------:R-:W-:Y:S01]  /*3ae0*/  @P2 PRMT R104, R115, 0x7632, R104 ;  /* 0x0000763273682816 */ /* 0x000fe20000000068 */
[----:B------:R-:W-:Y:S01]  /*3af0*/  FMUL.FTZ R165, R165, R130 ;  /* 0x00000082a5a57220 */ /* 0x000fe20000410000 */
[-C--:B------:R-:W-:Y:S01]  /*3b00*/  FMUL.FTZ R106, R131, R186.reuse ;  /* 0x000000ba836a7220 */ /* 0x080fe20000410000 */
[-C--:B------:R-:W-:Y:S01]  /*3b10*/  FMUL.FTZ R108, R167, R186.reuse ;  /* 0x000000baa76c7220 */ /* 0x080fe20000410000 */
[----:B------:R-:W-:Y:S01]  /*3b20*/  @P2 SHF.L.U32 R109, R104, 0x10, RZ ;  /* 0x00000010686d2819 */ /* 0x000fe200000006ff */
[-C--:B------:R-:W-:Y:S01]  /*3b30*/  FMUL.FTZ R104, R165, R186.reuse ;  /* 0x000000baa5687220 */ /* 0x080fe20000410000 */
[----:B------:R-:W-:Y:S01]  /*3b40*/  @P5 SHF.L.U32 R105, R112, 0x10, RZ ;  /* 0x0000001070695819 */ /* 0x000fe200000006ff */
[----:B------:R-:W-:Y:S01]  /*3b50*/  FMUL.FTZ R186, R113, R186 ;  /* 0x000000ba71ba7220 */ /* 0x000fe20000410000 */
[----:B------:R-:W-:Y:S01]  /*3b60*/  @P6 SHF.L.U32 R107, R115, 0x10, RZ ;  /* 0x00000010736b6819 */ /* 0x000fe200000006ff */
[----:B------:R-:W-:Y:S01]  /*3b70*/  FMUL.FTZ R104, R104, UR4 ;  /* 0x0000000468687c20 */ /* 0x000fe20008410000 */
[----:B------:R-:W-:-:S02]  /*3b80*/  @P4 PRMT R112, R112, 0x7632, R112 ;  /* 0x0000763270704816 */ /* 0x000fc40000000070 */
[----:B------:R-:W-:Y:S01]  /*3b90*/  CS2R R114, SRZ ;  /* 0x0000000000727805 */ /* 0x000fe2000001ff00 */
[----:B------:R-:W-:Y:S01]  /*3ba0*/  FMUL.FTZ R108, R108, UR4 ;  /* 0x000000046c6c7c20 */ /* 0x000fe20008410000 */
[----:B------:R-:W-:Y:S01]  /*3bb0*/  FMUL.FTZ R124, R106, UR4 ;  /* 0x000000046a7c7c20 */ /* 0x000fe20008410000 */
[----:B------:R-:W-:Y:S01]  /*3bc0*/  FMUL.FTZ R186, R186, UR4 ;  /* 0x00000004baba7c20 */ /* 0x000fe20008410000 */
[----:B------:R-:W-:Y:S01]  /*3bd0*/  @P5 FMUL.FTZ R115, R104, R105 ;  /* 0x0000006968735220 */ /* 0x000fe20000410000 */
[----:B------:R-:W-:Y:S01]  /*3be0*/  MOV R125, RZ ;  /* 0x000000ff007d7202 */ /* 0x000fe20000000f00 */
[----:B------:R-:W-:Y:S01]  /*3bf0*/  @P2 FMUL.FTZ R125, R108, R109 ;  /* 0x0000006d6c7d2220 */ /* 0x000fe20000410000 */
[----:B------:R-:W-:Y:S01]  /*3c00*/  F2FP.BF16.F32.PACK_AB R105, R110, R111 ;  /* 0x0000006f6e69723e */ /* 0x000fe200000010ff */
[----:B------:R-:W-:Y:S01]  /*3c10*/  FMUL.FTZ R111, R67, R108 ;  /* 0x0000006c436f7220 */ /* 0x000fe20000410000 */
[----:B------:R-:W-:Y:S01]  /*3c20*/  @P4 SHF.L.U32 R112, R112, 0x10, RZ ;  /* 0x0000001070704819 */ /* 0x000fe200000006ff */
[----:B------:R-:W-:Y:S01]  /*3c30*/  FMUL.FTZ R110, R66, R124 ;  /* 0x0000007c426e7220 */ /* 0x000fe20000410000 */
[----:B------:R-:W-:Y:S01]  /*3c40*/  FMUL.FTZ R108, R60, R104 ;  /* 0x000000683c6c7220 */ /* 0x000fe20000410000 */
[----:B------:R-:W-:Y:S01]  /*3c50*/  FMUL.FTZ R109, R61, R186 ;  /* 0x000000ba3d6d7220 */ /* 0x000fe20000410000 */
[----:B------:R-:W-:-:S02]  /*3c60*/  HFMA2 R123, -RZ, RZ, 0, 0 ;  /* 0x00000000ff7b7431 */ /* 0x000fc400000001ff */
[----:B------:R-:W-:Y:S01]  /*3c70*/  @P4 FMUL.FTZ R114, R186, R112 ;  /* 0x00000070ba724220 */ /* 0x000fe20000410000 */
[----:B------:R-:W-:Y:S02]  /*3c80*/  F2FP.BF16.F32.PACK_AB R104, R113, R165 ;  /* 0x000000a57168723e */ /* 0x000fe400000010ff */
[----:B------:R-:W-:Y:S02]  /*3c90*/  FSEL R112, R110, RZ, P6 ;  /* 0x000000ff6e707208 */ /* 0x000fe40003000000 */
[----:B------:R-:W-:Y:S01]  /*3ca0*/  FSEL R111, R111, RZ, P2 ;  /* 0x000000ff6f6f7208 */ /* 0x000fe20001000000 */
[----:B------:R-:W-:Y:S01]  /*3cb0*/  @P6 FMUL.FTZ R123, R124, R107 ;  /* 0x0000006b7c7b6220 */ /* 0x000fe20000410000 */
[----:B------:R-:W-:Y:S02]  /*3cc0*/  FSEL R108, R108, RZ, P5 ;  /* 0x000000ff6c6c7208 */ /* 0x000fe40002800000 */
[----:B------:R-:W-:Y:S02]  /*3cd0*/  FSEL R113, R109, RZ, P4 ;  /* 0x000000ff6d717208 */ /* 0x000fe40002000000 */
[----:B------:R-:W-:-:S02]  /*3ce0*/  F2FP.BF16.F32.PACK_AB R106, R170, R171 ;  /* 0x000000abaa6a723e */ /* 0x000fc400000010ff */
[----:B------:R-:W-:Y:S02]  /*3cf0*/  F2FP.BF16.F32.PACK_AB R107, R167, R131 ;  /* 0x00000083a76b723e */ /* 0x000fe400000010ff */
[----:B------:R-:W-:Y:S02]  /*3d00*/  F2FP.BF16.F32.PACK_AB R110, R173, R166 ;  /* 0x000000a6ad6e723e */ /* 0x000fe400000010ff */
[----:B------:R-:W-:Y:S02]  /*3d10*/  F2FP.BF16.F32.PACK_AB R109, R169, R122 ;  /* 0x0000007aa96d723e */ /* 0x000fe400000010ff */
[----:B------:R-:W-:Y:S02]  /*3d20*/  F2FP.BF16.F32.PACK_AB R111, R111, R112 ;  /* 0x000000706f6f723e */ /* 0x000fe400000010ff */
[----:B------:R-:W-:Y:S01]  /*3d30*/  F2FP.BF16.F32.PACK_AB R108, R113, R108 ;  /* 0x0000006c716c723e */ /* 0x000fe200000010ff */
[----:B------:R-:W-:Y:S06]  /*3d40*/  BRA `(.L_x_2734) ;  /* 0x0000000400847947 */ /* 0x000fec0003800000 */
.L_x_2733:
[-CC-:B------:R-:W-:Y:S01]  /*3d50*/  FFMA.FTZ R170, R170, R204.reuse, R203.reuse ;  /* 0x000000ccaaaa7223 */ /* 0x180fe200000100cb */
[C---:B------:R-:W-:Y:S01]  /*3d60*/  LOP3.LUT P6, RZ, R124.reuse, 0xff0000, RZ, 0xc0, !PT ;  /* 0x00ff00007cff7812 */ /* 0x040fe200078cc0ff */
[-CC-:B------:R-:W-:Y:S01]  /*3d70*/  FFMA.FTZ R118, R173, R204.reuse, R203.reuse ;  /* 0x000000ccad767223 */ /* 0x180fe200000100cb */
[----:B------:R-:W-:Y:S01]  /*3d80*/  LOP3.LUT P2, RZ, R124, 0xff000000, RZ, 0xc0, !PT ;  /* 0xff0000007cff7812 */ /* 0x000fe2000784c0ff */
[----:B------:R-:W-:Y:S01]  /*3d90*/  FADD.FTZ R170, R169, -R170 ;  /* 0x800000aaa9aa7221 */ /* 0x000fe20000010000 */
[----:B0-----:R-:W-:Y:S01]  /*3da0*/  FFMA.FTZ R121, R174, R204, R203 ;  /* 0x000000ccae797223 */ /* 0x001fe200000100cb */
[----:B------:R-:W-:Y:S01]  /*3db0*/  LOP3.LUT P5, RZ, R125, 0xff, RZ, 0xc0, !PT ;  /* 0x000000ff7dff7812 */ /* 0x000fe200078ac0ff */
[----:B------:R-:W-:Y:S02]  /*3dc0*/  HFMA2 R119, -RZ, RZ, 0, 0 ;  /* 0x00000000ff777431 */ /* 0x000fe400000001ff */
[----:B------:R-:W-:Y:S01]  /*3dd0*/  FMUL.FTZ R109, R165, R170 ;  /* 0x000000aaa56d7220 */ /* 0x000fe20000410000 */
[----:B------:R-:W-:Y:S01]  /*3de0*/  FADD.FTZ R172, R172, -R121 ;  /* 0x80000079acac7221 */ /* 0x000fe20000010000 */
[----:B------:R-:W-:Y:S01]  /*3df0*/  LOP3.LUT P4, RZ, R125, 0xff0000, RZ, 0xc0, !PT ;  /* 0x00ff00007dff7812 */ /* 0x000fe2000788c0ff */
[----:B------:R-:W-:-:S02]  /*3e00*/  HFMA2 R121, -RZ, RZ, 0, 0 ;  /* 0x00000000ff797431 */ /* 0x000fc400000001ff */
[----:B------:R-:W-:Y:S01]  /*3e10*/  FMUL.FTZ R108, R186, R109 ;  /* 0x0000006dba6c7220 */ /* 0x000fe20000410000 */
[----:B------:R-:W-:Y:S01]  /*3e20*/  FFMA.FTZ R109, R178, R204, R203 ;  /* 0x000000ccb26d7223 */ /* 0x000fe200000100cb */
[----:B-----5:R-:W-:Y:S01]  /*3e30*/  @P6 SHF.L.U32 R110, R113, 0x10, RZ ;  /* 0x00000010716e6819 */ /* 0x020fe200000006ff */
[----:B------:R-:W-:Y:S01]  /*3e40*/  FMUL.FTZ R169, R165, R172 ;  /* 0x000000aca5a97220 */ /* 0x000fe20000410000 */
[----:B------:R-:W-:Y:S01]  /*3e50*/  FMUL.FTZ R111, R108, UR4 ;  /* 0x000000046c6f7c20 */ /* 0x000fe20008410000 */
[----:B------:R-:W-:Y:S01]  /*3e60*/  FADD.FTZ R108, R171, -R118 ;  /* 0x80000076ab6c7221 */ /* 0x000fe20000010000 */
[----:B------:R-:W-:Y:S01]  /*3e70*/  FADD.FTZ R176, R176, -R109 ;  /* 0x8000006db0b07221 */ /* 0x000fe20000010000 */
[----:B------:R-:W-:Y:S01]  /*3e80*/  @P2 PRMT R113, R113, 0x7632, R113 ;  /* 0x0000763271712816 */ /* 0x000fe20000000071 */
[----:B------:R-:W-:Y:S01]  /*3e90*/  @P6 FMUL.FTZ R119, R110, R111 ;  /* 0x0000006f6e776220 */ /* 0x000fe20000410000 */
[C---:B------:R-:W-:Y:S01]  /*3ea0*/  FMUL.FTZ R109, R165.reuse, R108 ;  /* 0x0000006ca56d7220 */ /* 0x040fe20000410000 */
[----:B------:R-:W-:Y:S01]  /*3eb0*/  FMUL.FTZ R173, R165, R176 ;  /* 0x000000b0a5ad7220 */ /* 0x000fe20000410000 */
[----:B------:R-:W-:-:S02]  /*3ec0*/  @P5 SHF.L.U32 R122, R114, 0x10, RZ ;  /* 0x00000010727a5819 */ /* 0x000fc400000006ff */
[C---:B------:R-:W-:Y:S01]  /*3ed0*/  FMUL.FTZ R108, R186.reuse, R109 ;  /* 0x0000006dba6c7220 */ /* 0x040fe20000410000 */
[C---:B------:R-:W-:Y:S01]  /*3ee0*/  FMUL.FTZ R109, R186.reuse, R169 ;  /* 0x000000a9ba6d7220 */ /* 0x040fe20000410000 */
[----:B------:R-:W-:Y:S01]  /*3ef0*/  FMUL.FTZ R110, R186, R173 ;  /* 0x000000adba6e7220 */ /* 0x000fe20000410000 */
[----:B------:R-:W-:Y:S01]  /*3f00*/  @P2 SHF.L.U32 R171, R113, 0x10, RZ ;  /* 0x0000001071ab2819 */ /* 0x000fe200000006ff */
[----:B------:R-:W-:Y:S01]  /*3f10*/  FMUL.FTZ R120, R108, UR4 ;  /* 0x000000046c787c20 */ /* 0x000fe20008410000 */
[----:B------:R-:W-:Y:S01]  /*3f20*/  FMUL.FTZ R113, R109, UR4 ;  /* 0x000000046d717c20 */ /* 0x000fe20008410000 */
[----:B------:R-:W-:Y:S01]  /*3f30*/  FMUL.FTZ R108, R62, R111 ;  /* 0x0000006f3e6c7220 */ /* 0x000fe20000410000 */
[----:B------:R-:W-:Y:S01]  /*3f40*/  @P4 SHF.L.U32 R166, R115, 0x10, RZ ;  /* 0x0000001073a64819 */ /* 0x000fe200000006ff */
[----:B------:R-:W-:Y:S01]  /*3f50*/  FMUL.FTZ R169, R110, UR4 ;  /* 0x000000046ea97c20 */ /* 0x000fe20008410000 */
[-C--:B------:R-:W-:Y:S01]  /*3f60*/  FMUL.FTZ R109, R63, R120.reuse ;  /* 0x000000783f6d7220 */ /* 0x080fe20000410000 */
[-C--:B------:R-:W-:Y:S01]  /*3f70*/  @P5 FMUL.FTZ R121, R122, R113.reuse ;  /* 0x000000717a795220 */ /* 0x080fe20000410000 */
[----:B------:R-:W-:Y:S01]  /*3f80*/  FSEL R122, R108, RZ, P6 ;  /* 0x000000ff6c7a7208 */ /* 0x000fe20003000000 */
[----:B------:R-:W-:Y:S01]  /*3f90*/  FMUL.FTZ R110, R64, R113 ;  /* 0x00000071406e7220 */ /* 0x000fe20000410000 */
[----:B------:R-:W-:Y:S01]  /*3fa0*/  MOV R123, RZ ;  /* 0x000000ff007b7202 */ /* 0x000fe20000000f00 */
[-C--:B------:R-:W-:Y:S01]  /*3fb0*/  FMUL.FTZ R108, R66, R169.reuse ;  /* 0x000000a9426c7220 */ /* 0x080fe20000410000 */
[----:B------:R-:W-:Y:S01]  /*3fc0*/  MOV R118, RZ ;  /* 0x000000ff00767202 */ /* 0x000fe20000000f00 */
[----:B------:R-:W-:Y:S01]  /*3fd0*/  @P4 FMUL.FTZ R123, R166, R169 ;  /* 0x000000a9a67b4220 */ /* 0x000fe20000410000 */
[----:B------:R-:W-:Y:S01]  /*3fe0*/  @P2 FMUL.FTZ R118, R171, R120 ;  /* 0x00000078ab762220 */ /* 0x000fe20000410000 */
[----:B------:R-:W-:Y:S01]  /*3ff0*/  FSEL R169, R109, RZ, P2 ;  /* 0x000000ff6da97208 */ /* 0x000fe20001000000 */
[----:B------:R-:W-:Y:S01]  /*4000*/  FFMA.FTZ R120, R181, R204, R203 ;  /* 0x000000ccb5787223 */ /* 0x000fe200000100cb */
[----:B------:R-:W-:-:S02]  /*4010*/  ISETP.GE.U32.AND P2, PT, R124, RZ, PT ;  /* 0x000000ff7c00720c */ /* 0x000fc40003f46070 */
[----:B------:R-:W-:Y:S01]  /*4020*/  LOP3.LUT P6, RZ, R125, 0xff00, RZ, 0xc0, !PT ;  /* 0x0000ff007dff7812 */ /* 0x000fe200078cc0ff */
[----:B------:R-:W-:Y:S01]  /*4030*/  FADD.FTZ R120, R179, -R120 ;  /* 0x80000078b3787221 */ /* 0x000fe20000010000 */
[----:B------:R-:W-:Y:S01]  /*4040*/  FSEL R166, R110, RZ, P5 ;  /* 0x000000ff6ea67208 */ /* 0x000fe20002800000 */
[-CC-:B------:R-:W-:Y:S01]  /*4050*/  FFMA.FTZ R110, R177, R204.reuse, R203.reuse ;  /* 0x000000ccb16e7223 */ /* 0x180fe200000100cb */
[----:B------:R-:W-:Y:S01]  /*4060*/  FSEL R170, R108, RZ, P4 ;  /* 0x000000ff6caa7208 */ /* 0x000fe20002000000 */
[-CC-:B------:R-:W-:Y:S01]  /*4070*/  FFMA.FTZ R108, R167, R204.reuse, R203.reuse ;  /* 0x000000cca76c7223 */ /* 0x180fe200000100cb */
[----:B------:R-:W-:Y:S01]  /*4080*/  LOP3.LUT P5, RZ, R124, 0xff, RZ, 0xc0, !PT ;  /* 0x000000ff7cff7812 */ /* 0x000fe200078ac0ff */
[----:B------:R-:W-:Y:S01]  /*4090*/  FFMA.FTZ R203, R168, R204, R203 ;  /* 0x000000cca8cb7223 */ /* 0x000fe200000100cb */
[----:B------:R-:W-:Y:S01]  /*40a0*/  LOP3.LUT P4, RZ, R124, 0xff00, RZ, 0xc0, !PT ;  /* 0x0000ff007cff7812 */ /* 0x000fe2000788c0ff */
[----:B------:R-:W-:Y:S01]  /*40b0*/  FADD.FTZ R108, R131, -R108 ;  /* 0x8000006c836c7221 */ /* 0x000fe20000010000 */
[----:B------:R-:W-:Y:S01]  /*40c0*/  ISETP.GE.U32.AND.EX P2, PT, R125, 0x1000000, PT, P2 ;  /* 0x010000007d00780c */ /* 0x000fe20003f46120 */
[----:B------:R-:W-:Y:S01]  /*40d0*/  FADD.FTZ R110, R175, -R110 ;  /* 0x8000006eaf6e7221 */ /* 0x000fe20000010000 */
[----:B------:R-:W-:Y:S01]  /*40e0*/  FADD.FTZ R130, R130, -R203 ;  /* 0x800000cb82827221 */ /* 0x000fe20000010000 */
[C---:B------:R-:W-:Y:S01]  /*40f0*/  FMUL.FTZ R111, R165.reuse, R108 ;  /* 0x0000006ca56f7220 */ /* 0x040fe20000410000 */
[C---:B------:R-:W-:Y:S01]  /*4100*/  FMUL.FTZ R167, R165.reuse, R120 ;  /* 0x00000078a5a77220 */ /* 0x040fe20000410000 */
[C---:B------:R-:W-:Y:S01]  /*4110*/  FMUL.FTZ R109, R165.reuse, R110 ;  /* 0x0000006ea56d7220 */ /* 0x040fe20000410000 */
[----:B------:R-:W-:Y:S01]  /*4120*/  @P6 PRMT R108, R114, 0x7632, R108 ;  /* 0x00007632726c6816 */ /* 0x000fe2000000006c */
[----:B------:R-:W-:Y:S01]  /*4130*/  FMUL.FTZ R165, R165, R130 ;  /* 0x00000082a5a57220 */ /* 0x000fe20000410000 */
[----:B------:R-:W-:Y:S01]  /*4140*/  FMUL.FTZ R110, R186, R167 ;  /* 0x000000a7ba6e7220 */ /* 0x000fe20000410000 */
[----:B------:R-:W-:Y:S01]  /*4150*/  @P5 SHF.L.U32 R114, R112, 0x10, RZ ;  /* 0x0000001070725819 */ /* 0x000fe200000006ff */
[----:B------:R-:W-:Y:S01]  /*4160*/  FMUL.FTZ R109, R186, R109 ;  /* 0x0000006dba6d7220 */ /* 0x000fe20000410000 */
[----:B------:R-:W-:Y:S01]  /*4170*/  @P4 PRMT R113, R112, 0x7632, R113 ;  /* 0x0000763270714816 */ /* 0x000fe20000000071 */
[----:B------:R-:W-:Y:S01]  /*4180*/  FMUL.FTZ R110, R110, UR4 ;  /* 0x000000046e6e7c20 */ /* 0x000fe20008410000 */
[----:B------:R-:W-:Y:S01]  /*4190*/  @P2 PRMT R112, R115, 0x7632, R112 ;  /* 0x0000763273702816 */ /* 0x000fe20000000070 */
[----:B------:R-:W-:Y:S01]  /*41a0*/  HFMA2 R115, -RZ, RZ, 0, 0 ;  /* 0x00000000ff737431 */ /* 0x000fe200000001ff */
[----:B------:R-:W-:Y:S01]  /*41b0*/  @P6 SHF.L.U32 R131, R108, 0x10, RZ ;  /* 0x000000106c836819 */ /* 0x000fe200000006ff */
[C---:B------:R-:W-:Y:S01]  /*41c0*/  FMUL.FTZ R108, R186.reuse, R165 ;  /* 0x000000a5ba6c7220 */ /* 0x040fe20000410000 */
[----:B------:R-:W-:Y:S01]  /*41d0*/  FMUL.FTZ R186, R186, R111 ;  /* 0x0000006fbaba7220 */ /* 0x000fe20000410000 */
[----:B------:R-:W-:Y:S01]  /*41e0*/  @P2 SHF.L.U32 R165, R112, 0x10, RZ ;  /* 0x0000001070a52819 */ /* 0x000fe200000006ff */
[----:B------:R-:W-:Y:S01]  /*41f0*/  FMUL.FTZ R112, R109, UR4 ;  /* 0x000000046d707c20 */ /* 0x000fe20008410000 */
[----:B------:R-:W-:Y:S01]  /*4200*/  FMUL.FTZ R109, R108, UR4 ;  /* 0x000000046c6d7c20 */ /* 0x000fe20008410000 */
[----:B------:R-:W-:Y:S01]  /*4210*/  FMUL.FTZ R186, R186, UR4 ;  /* 0x00000004baba7c20 */ /* 0x000fe20008410000 */
[----:B------:R-:W-:Y:S01]  /*4220*/  HFMA2 R120, -RZ, RZ, 0, 0 ;  /* 0x00000000ff787431 */ /* 0x000fe200000001ff */
[----:B------:R-:W-:Y:S01]  /*4230*/  MOV R125, RZ ;  /* 0x000000ff007d7202 */ /* 0x000fe20000000f00 */
[-C--:B------:R-:W-:Y:S01]  /*4240*/  @P2 FMUL.FTZ R125, R165, R110.reuse ;  /* 0x0000006ea57d2220 */ /* 0x080fe20000410000 */
[-C--:B------:R-:W-:Y:S01]  /*4250*/  @P5 FMUL.FTZ R115, R114, R109.reuse ;  /* 0x0000006d72735220 */ /* 0x080fe20000410000 */
[----:B------:R-:W-:Y:S01]  /*4260*/  @P4 SHF.L.U32 R113, R113, 0x10, RZ ;  /* 0x0000001071714819 */ /* 0x000fe200000006ff */
[----:B------:R-:W-:Y:S01]  /*4270*/  FMUL.FTZ R111, R67, R110 ;  /* 0x0000006e436f7220 */ /* 0x000fe20000410000 */
[----:B------:R-:W-:Y:S01]  /*4280*/  FMUL.FTZ R108, R60, R109 ;  /* 0x0000006d3c6c7220 */ /* 0x000fe20000410000 */
[----:B------:R-:W-:Y:S01]  /*4290*/  FMUL.FTZ R110, R65, R112 ;  /* 0x00000070416e7220 */ /* 0x000fe20000410000 */
[----:B------:R-:W-:Y:S01]  /*42a0*/  FMUL.FTZ R109, R61, R186 ;  /* 0x000000ba3d6d7220 */ /* 0x000fe20000410000 */
[----:B------:R-:W-:Y:S01]  /*42b0*/  MOV R114, RZ ;  /* 0x000000ff00727202 */ /* 0x000fe20000000f00 */
[----:B------:R-:W-:Y:S01]  /*42c0*/  @P6 FMUL.FTZ R120, R131, R112 ;  /* 0x0000007083786220 */ /* 0x000fe20000410000 */
        /* <DEDUP_REMOVED lines=9> */
.L_x_2734:
[----:B------:R-:W0:Y:S01]  /*4360*/  @P0 LDC.64 R112, c[0x0][0x478] ;  /* 0x00011e00ff700b82 */ /* 0x000e220000000a00 */
[----:B------:R-:W-:-:S04]  /*4370*/  IMAD.WIDE.U32 R116, R164, 0x10, R116 ;  /* 0x00000010a4747825 */ /* 0x000fc800078e0074 */
[----:B0-----:R-:W-:-:S05]  /*4380*/  @P0 IMAD.WIDE.U32 R112, R164, 0x10, R112 ;  /* 0x00000010a4700825 */ /* 0x001fca00078e0070 */
[----:B------:R0:W-:Y:S04]  /*4390*/  @P0 STG.E.128 desc[UR6][R112.64], R104 ;  /* 0x0000006870000986 */ /* 0x0001e8000c101d06 */
[----:B------:R0:W-:Y:S01]  /*43a0*/  STG.E.128 desc[UR6][R116.64], R108 ;  /* 0x0000006c74007986 */ /* 0x0001e2000c101d06 */
[----:B------:R-:W-:Y:S05]  /*43b0*/  BRA `(.L_x_2735) ;  /* 0x0000002800c07947 */ /* 0x000fea0003800000 */
.L_x_2728:
        /* <DEDUP_REMOVED lines=8> */
[-C--:B------:R-:W-:Y:S01]  /*4440*/  FFMA.FTZ R224, R224, R204.reuse, R203 ;  /* 0x000000cce0e07223 */ /* 0x080fe200000100cb */
[----:B------:R-:W-:Y:S01]  /*4450*/  LOP3.LUT P2, RZ, R128, 0xff000000, RZ, 0xc0, !PT ;  /* 0xff00000080ff7812 */ /* 0x000fe2000784c0ff */
[--C-:B------:R-:W-:Y:S01]  /*4460*/  FADD.FTZ R115, R218, -R113.reuse ;  /* 0x80000071da737221 */ /* 0x100fe20000010000 */
[C---:B------:R-:W-:Y:S01]  /*4470*/  PRMT R113, R93.reuse, 0x7632, R113 ;  /* 0x000076325d717816 */ /* 0x040fe20000000071 */
[----:B------:R-:W-:Y:S01]  /*4480*/  FFMA.FTZ R226, R226, R204, R203 ;  /* 0x000000cce2e27223 */ /* 0x000fe200000100cb */
[----:B------:R-:W-:Y:S01]  /*4490*/  SHF.L.U32 R112, R93, 0x10, RZ ;  /* 0x000000105d707819 */ /* 0x000fe200000006ff */
[----:B------:R-:W-:Y:S01]  /*44a0*/  FADD.FTZ R224, R221, -R224 ;  /* 0x800000e0dde07221 */ /* 0x000fe20000010000 */
[----:B------:R-:W-:Y:S01]  /*44b0*/  SHF.L.U32 R116, R113, 0x10, RZ ;  /* 0x0000001071747819 */ /* 0x000fe200000006ff */
[----:B------:R-:W-:Y:S01]  /*44c0*/  FADD.FTZ R117, R219, -R226 ;  /* 0x800000e2db757221 */ /* 0x000fe20000010000 */
[----:B------:R-:W-:Y:S01]  /*44d0*/  SHF.L.U32 R120, R94, 0x10, RZ ;  /* 0x000000105e787819 */ /* 0x000fe200000006ff */
[----:B------:R-:W-:Y:S01]  /*44e0*/  FFMA.FTZ R113, R165, R224, R112 ;  /* 0x000000e0a5717223 */ /* 0x000fe20000010070 */
[----:B------:R-:W-:Y:S01]  /*44f0*/  LOP3.LUT P6, RZ, R129, 0xff, RZ, 0xc0, !PT ;  /* 0x000000ff81ff7812 */ /* 0x000fe200078cc0ff */
[----:B------:R-:W-:Y:S01]  /*4500*/  FFMA.FTZ R115, R165, R115, R116 ;  /* 0x00000073a5737223 */ /* 0x000fe20000010074 */
[----:B------:R-:W-:Y:S01]  /*4510*/  @P0 SHF.L.U32 R112, R109, 0x10, RZ ;  /* 0x000000106d700819 */ /* 0x000fe200000006ff */
[----:B------:R-:W-:Y:S01]  /*4520*/  FFMA.FTZ R117, R165, R117, R120 ;  /* 0x00000075a5757223 */ /* 0x000fe20000010078 */
[----:B------:R-:W-:Y:S01]  /*4530*/  @P2 PRMT R109, R109, 0x7632, R109 ;  /* 0x000076326d6d2816 */ /* 0x000fe2000000006d */
[-C--:B------:R-:W-:Y:S01]  /*4540*/  FMUL.FTZ R115, R115, R186.reuse ;  /* 0x000000ba73737220 */ /* 0x080fe20000410000 */
[-C--:B------:R-:W-:Y:S01]  /*4550*/  FMUL.FTZ R113, R113, R186.reuse ;  /* 0x000000ba71717220 */ /* 0x080fe20000410000 */
[----:B------:R-:W-:Y:S01]  /*4560*/  FMUL.FTZ R117, R117, R186 ;  /* 0x000000ba75757220 */ /* 0x000fe20000410000 */
[----:B------:R-:W-:Y:S01]  /*4570*/  @P2 SHF.L.U32 R109, R109, 0x10, RZ ;  /* 0x000000106d6d2819 */ /* 0x000fe200000006ff */
[----:B------:R-:W-:Y:S01]  /*4580*/  FMUL.FTZ R120, R115, UR4 ;  /* 0x0000000473787c20 */ /* 0x000fe20008410000 */
[----:B------:R-:W-:-:S02]  /*4590*/  HFMA2 R180, -RZ, RZ, 0, 0 ;  /* 0x00000000ffb47431 */ /* 0x000fc400000001ff */
[----:B------:R-:W-:Y:S01]  /*45a0*/  FMUL.FTZ R113, R113, UR4 ;  /* 0x0000000471717c20 */ /* 0x000fe20008410000 */
[----:B------:R-:W-:Y:S01]  /*45b0*/  CS2R R184, SRZ ;  /* 0x0000000000b87805 */ /* 0x000fe2000001ff00 */
[----:B------:R-:W-:Y:S01]  /*45c0*/  FMUL.FTZ R117, R117, UR4 ;  /* 0x0000000475757c20 */ /* 0x000fe20008410000 */
[----:B------:R-:W-:Y:S01]  /*45d0*/  @P2 FMUL.FTZ R185, R120, R109 ;  /* 0x0000006d78b92220 */ /* 0x000fe20000410000 */
[----:B------:R-:W-:Y:S01]  /*45e0*/  FMUL.FTZ R109, R46, R113 ;  /* 0x000000712e6d7220 */ /* 0x000fe20000410000 */
[----:B------:R-:W-:Y:S01]  /*45f0*/  @P0 FMUL.FTZ R180, R113, R112 ;  /* 0x0000007071b40220 */ /* 0x000fe20000410000 */
[----:B------:R-:W-:Y:S01]  /*4600*/  @P6 SHF.L.U32 R116, R110, 0x10, RZ ;  /* 0x000000106e746819 */ /* 0x000fe200000006ff */
[----:B------:R-:W-:Y:S01]  /*4610*/  FMUL.FTZ R113, R48, R117 ;  /* 0x0000007530717220 */ /* 0x000fe20000410000 */
[----:B------:R-:W-:Y:S01]  /*4620*/  FMUL.FTZ R112, R47, R120 ;  /* 0x000000782f707220 */ /* 0x000fe20000410000 */
[----:B------:R-:W-:Y:S01]  /*4630*/  FSEL R109, R109, RZ, P0 ;  /* 0x000000ff6d6d7208 */ /* 0x000fe20000000000 */
[-CC-:B------:R-:W-:Y:S01]  /*4640*/  FFMA.FTZ R212, R212, R204.reuse, R203.reuse ;  /* 0x000000ccd4d47223 */ /* 0x180fe200000100cb */
[----:B------:R-:W-:Y:S01]  /*4650*/  ISETP.GE.U32.AND P0, PT, R128, RZ, PT ;  /* 0x000000ff8000720c */ /* 0x000fe20003f06070 */
[--C-:B------:R-:W-:Y:S01]  /*4660*/  FFMA.FTZ R210, R210, R204, R203.reuse ;  /* 0x000000ccd2d27223 */ /* 0x100fe200000100cb */
[----:B------:R-:W-:Y:S01]  /*4670*/  MOV R182, RZ ;  /* 0x000000ff00b67202 */ /* 0x000fe20000000f00 */
[----:B------:R-:W-:Y:S01]  /*4680*/  @P6 FMUL.FTZ R182, R117, R116 ;  /* 0x0000007475b66220 */ /* 0x000fe20000410000 */
[----:B------:R-:W-:Y:S01]  /*4690*/  LOP3.LUT P5, RZ, R129, 0xff00, RZ, 0xc0, !PT ;  /* 0x0000ff0081ff7812 */ /* 0x000fe200078ac0ff */
[-CC-:B------:R-:W-:Y:S01]  /*46a0*/  FFMA.FTZ R214, R214, R204.reuse, R203.reuse ;  /* 0x000000ccd6d67223 */ /* 0x180fe200000100cb */
[----:B------:R-:W-:Y:S01]  /*46b0*/  FSEL R113, R113, RZ, P6 ;  /* 0x000000ff71717208 */ /* 0x000fe20003000000 */
[-CC-:B------:R-:W-:Y:S01]  /*46c0*/  FFMA.FTZ R208, R208, R204.reuse, R203.reuse ;  /* 0x000000ccd0d07223 */ /* 0x180fe200000100cb */
[----:B------:R-:W-:Y:S01]  /*46d0*/  LOP3.LUT P4, RZ, R128, 0xff, RZ, 0xc0, !PT ;  /* 0x000000ff80ff7812 */ /* 0x000fe2000788c0ff */
[----:B------:R-:W-:Y:S01]  /*46e0*/  FFMA.FTZ R206, R206, R204, R203 ;  /* 0x000000cccece7223 */ /* 0x000fe200000100cb */
[----:B------:R-:W-:Y:S01]  /*46f0*/  FSEL R112, R112, RZ, P2 ;  /* 0x000000ff70707208 */ /* 0x000fe20001000000 */
[----:B------:R-:W-:Y:S01]  /*4700*/  FADD.FTZ R117, R209, -R212 ;  /* 0x800000d4d1757221 */ /* 0x000fe20000010000 */
[----:B------:R-:W-:Y:S01]  /*4710*/  LOP3.LUT P6, RZ, R129, 0xff0000, RZ, 0xc0, !PT ;  /* 0x00ff000081ff7812 */ /* 0x000fe200078cc0ff */
[----:B------:R-:W-:Y:S01]  /*4720*/  FADD.FTZ R121, R207, -R210 ;  /* 0x800000d2cf797221 */ /* 0x000fe20000010000 */
[----:B------:R-:W-:Y:S01]  /*4730*/  LOP3.LUT P2, RZ, R128, 0xff00, RZ, 0xc0, !PT ;  /* 0x0000ff0080ff7812 */ /* 0x000fe2000784c0ff */
[----:B------:R-:W-:Y:S01]  /*4740*/  FADD.FTZ R123, R215, -R214 ;  /* 0x800000d6d77b7221 */ /* 0x000fe20000010000 */
[----:B------:R-:W-:Y:S01]  /*4750*/  ISETP.GE.U32.AND.EX P0, PT, R129, 0x1000000, PT, P0 ;  /* 0x010000008100780c */ /* 0x000fe20003f06100 */
[----:B------:R-:W-:Y:S01]  /*4760*/  FADD.FTZ R209, R205, -R208 ;  /* 0x800000d0cdd17221 */ /* 0x000fe20000010000 */
[----:B------:R-:W-:Y:S01]  /*4770*/  PRMT R110, R94, 0x7632, R110 ;  /* 0x000076325e6e7816 */ /* 0x000fe2000000006e */
[----:B------:R-:W-:Y:S01]  /*4780*/  FADD.FTZ R211, R211, -R206 ;  /* 0x800000ced3d37221 */ /* 0x000fe20000010000 */
[----:B------:R-:W-:Y:S01]  /*4790*/  PRMT R115, R95, 0x7632, R115 ;  /* 0x000076325f737816 */ /* 0x000fe20000000073 */
[----:B------:R-:W-:Y:S01]  /*47a0*/  HFMA2 R205, -RZ, RZ, 0, 0 ;  /* 0x00000000ffcd7431 */ /* 0x000fe200000001ff */
[----:B------:R-:W-:-:S02]  /*47b0*/  SHF.L.U32 R116, R114, 0x10, RZ ;  /* 0x0000001072747819 */ /* 0x000fc400000006ff */
[----:B------:R-:W-:Y:S02]  /*47c0*/  SHF.L.U32 R120, R110, 0x10, RZ ;  /* 0x000000106e787819 */ /* 0x000fe400000006ff */
[----:B------:R-:W-:Y:S01]  /*47d0*/  SHF.L.U32 R122, R95, 0x10, RZ ;  /* 0x000000105f7a7819 */ /* 0x000fe200000006ff */
[----:B------:R-:W-:Y:S01]  /*47e0*/  FFMA.FTZ R117, R165, R117, R116 ;  /* 0x00000075a5757223 */ /* 0x000fe20000010074 */
[----:B------:R-:W-:Y:S01]  /*47f0*/  SHF.L.U32 R128, R115, 0x10, RZ ;  /* 0x0000001073807819 */ /* 0x000fe200000006ff */
[C---:B------:R-:W-:Y:S01]  /*4800*/  FFMA.FTZ R121, R165.reuse, R121, R120 ;  /* 0x00000079a5797223 */ /* 0x040fe20000010078 */
[----:B------:R-:W-:Y:S01]  /*4810*/  SHF.L.U32 R114, R92, 0x10, RZ ;  /* 0x000000105c727819 */ /* 0x000fe200000006ff */
[----:B------:R-:W-:Y:S01]  /*4820*/  FFMA.FTZ R123, R165, R123, R122 ;  /* 0x0000007ba57b7223 */ /* 0x000fe2000001007a */
[----:B------:R-:W-:Y:S01]  /*4830*/  @P6 SHF.L.U32 R116, R111, 0x10, RZ ;  /* 0x000000106f746819 */ /* 0x000fe200000006ff */
[----:B------:R-:W-:Y:S01]  /*4840*/  FFMA.FTZ R209, R165, R209, R128 ;  /* 0x000000d1a5d17223 */ /* 0x000fe20000010080 */
[-C--:B------:R-:W-:Y:S01]  /*4850*/  FMUL.FTZ R121, R121, R186.reuse ;  /* 0x000000ba79797220 */ /* 0x080fe20000410000 */
[--C-:B------:R-:W-:Y:S01]  /*4860*/  FFMA.FTZ R115, R165, R211, R114.reuse ;  /* 0x000000d3a5737223 */ /* 0x100fe20000010072 */
[----:B------:R-:W-:Y:S01]  /*4870*/  @P5 PRMT R114, R110, 0x7632, R114 ;  /* 0x000076326e725816 */ /* 0x000fe20000000072 */
[-C--:B------:R-:W-:Y:S01]  /*4880*/  FMUL.FTZ R117, R117, R186.reuse ;  /* 0x000000ba75757220 */ /* 0x080fe20000410000 */
[C---:B------:R-:W-:Y:S01]  /*4890*/  @P4 SHF.L.U32 R110, R108.reuse, 0x10, RZ ;  /* 0x000000106c6e4819 */ /* 0x040fe200000006ff */
[-C--:B------:R-:W-:Y:S01]  /*48a0*/  FMUL.FTZ R123, R123, R186.reuse ;  /* 0x000000ba7b7b7220 */ /* 0x080fe20000410000 */
[----:B------:R-:W-:Y:S01]  /*48b0*/  @P2 PRMT R108, R108, 0x7632, R108 ;  /* 0x000076326c6c2816 */ /* 0x000fe2000000006c */
        /* <DEDUP_REMOVED lines=8> */
[----:B------:R-:W-:Y:S01]  /*4940*/  FMUL.FTZ R122, R209, UR4 ;  /* 0x00000004d17a7c20 */ /* 0x000fe20008410000 */
[----:B------:R-:W-:Y:S01]  /*4950*/  FMUL.FTZ R121, R115, UR4 ;  /* 0x0000000473797c20 */ /* 0x000fe20008410000 */
[----:B------:R-:W-:Y:S01]  /*4960*/  FMUL.FTZ R117, R117, UR4 ;  /* 0x0000000475757c20 */ /* 0x000fe20008410000 */
[----:B------:R-:W-:-:S02]  /*4970*/  CS2R R128, SRZ ;  /* 0x0000000000807805 */ /* 0x000fc4000001ff00 */
[----:B------:R-:W-:Y:S01]  /*4980*/  MOV R207, RZ ;  /* 0x000000ff00cf7202 */ /* 0x000fe20000000f00 */
[----:B------:R-:W-:Y:S01]  /*4990*/  @P5 FMUL.FTZ R129, R120, R114 ;  /* 0x0000007278815220 */ /* 0x000fe20000410000 */
[----:B------:R-:W-:Y:S01]  /*49a0*/  @P0 FMUL.FTZ R205, R122, R111 ;  /* 0x0000006f7acd0220 */ /* 0x000fe20000410000 */
[----:B------:R-:W-:Y:S01]  /*49b0*/  @P4 FMUL.FTZ R128, R121, R110 ;  /* 0x0000006e79804220 */ /* 0x000fe20000410000 */
[----:B------:R-:W-:Y:S01]  /*49c0*/  @P2 FMUL.FTZ R207, R117, R108 ;  /* 0x0000006c75cf2220 */ /* 0x000fe20000410000 */
[----:B------:R-:W-:Y:S01]  /*49d0*/  FMUL.FTZ R114, R50, R123 ;  /* 0x0000007b32727220 */ /* 0x000fe20000410000 */
[----:B------:R-:W-:Y:S01]  /*49e0*/  FMUL.FTZ R115, R51, R122 ;  /* 0x0000007a33737220 */ /* 0x000fe20000410000 */
[----:B------:R-:W-:Y:S01]  /*49f0*/  FMUL.FTZ R111, R49, R120 ;  /* 0x00000078316f7220 */ /* 0x000fe20000410000 */
[----:B------:R-:W-:Y:S01]  /*4a00*/  FMUL.FTZ R108, R44, R121 ;  /* 0x000000792c6c7220 */ /* 0x000fe20000410000 */
[----:B------:R-:W-:Y:S01]  /*4a10*/  FMUL.FTZ R110, R45, R117 ;  /* 0x000000752d6e7220 */ /* 0x000fe20000410000 */
[----:B------:R-:W-:Y:S01]  /*4a20*/  @P6 FMUL.FTZ R184, R123, R116 ;  /* 0x000000747bb86220 */ /* 0x000fe20000410000 */
[----:B------:R-:W-:-:S02]  /*4a30*/  FSEL R116, R114, RZ, P6 ;  /* 0x000000ff72747208 */ /* 0x000fc40003000000 */
        /* <DEDUP_REMOVED lines=9> */
.L_x_2736:
[-CC-:B------:R-:W-:Y:S01]  /*4ad0*/  FFMA.FTZ R105, R222, R204.reuse, R203.reuse ;  /* 0x000000ccde697223 */ /* 0x180fe200000100cb */
[----:B-----5:R-:W-:Y:S01]  /*4ae0*/  LOP3.LUT P2, RZ, R128, 0xff000000, RZ, 0xc0, !PT ;  /* 0xff00000080ff7812 */ /* 0x020fe2000784c0ff */
[-C--:B------:R-:W-:Y:S01]  /*4af0*/  FFMA.FTZ R224, R224, R204.reuse, R203 ;  /* 0x000000cce0e07223 */ /* 0x080fe200000100cb */
[----:B------:R-:W-:Y:S01]  /*4b00*/  LOP3.LUT P0, RZ, R128, 0xff0000, RZ, 0xc0, !PT ;  /* 0x00ff000080ff7812 */ /* 0x000fe2000780c0ff */
[--C-:B------:R-:W-:Y:S01]  /*4b10*/  FADD.FTZ R218, R218, -R105.reuse ;  /* 0x80000069dada7221 */ /* 0x100fe20000010000 */
[----:B------:R-:W-:Y:S01]  /*4b20*/  PRMT R105, R93, 0x7632, R105 ;  /* 0x000076325d697816 */ /* 0x000fe20000000069 */
[----:B------:R-:W-:Y:S01]  /*4b30*/  FADD.FTZ R224, R221, -R224 ;  /* 0x800000e0dde07221 */ /* 0x000fe20000010000 */
[----:B------:R-:W-:Y:S01]  /*4b40*/  SHF.L.U32 R104, R93, 0x10, RZ ;  /* 0x000000105d687819 */ /* 0x000fe200000006ff */
[----:B------:R-:W-:Y:S01]  /*4b50*/  FFMA.FTZ R226, R226, R204, R203 ;  /* 0x000000cce2e27223 */ /* 0x000fe200000100cb */
[----:B------:R-:W-:Y:S01]  /*4b60*/  SHF.L.U32 R107, R105, 0x10, RZ ;  /* 0x00000010696b7819 */ /* 0x000fe200000006ff */
[----:B------:R-:W-:Y:S01]  /*4b70*/  HFMA2 R180, -RZ, RZ, 0, 0 ;  /* 0x00000000ffb47431 */ /* 0x000fe200000001ff */
[----:B------:R-:W-:Y:S01]  /*4b80*/  LOP3.LUT P6, RZ, R129, 0xff, RZ, 0xc0, !PT ;  /* 0x000000ff81ff7812 */ /* 0x000fe200078cc0ff */
[----:B------:R-:W-:Y:S01]  /*4b90*/  FFMA.FTZ R105, R165, R224, R104 ;  /* 0x000000e0a5697223 */ /* 0x000fe20000010068 */
[----:B------:R-:W-:Y:S01]  /*4ba0*/  SHF.L.U32 R113, R94, 0x10, RZ ;  /* 0x000000105e717819 */ /* 0x000fe200000006ff */
[----:B------:R-:W-:Y:S01]  /*4bb0*/  FADD.FTZ R226, R219, -R226 ;  /* 0x800000e2dbe27221 */ /* 0x000fe20000010000 */
[----:B------:R-:W-:Y:S01]  /*4bc0*/  FFMA.FTZ R104, R165, R218, R107 ;  /* 0x000000daa5687223 */ /* 0x000fe2000001006b */
[----:B------:R-:W-:Y:S01]  /*4bd0*/  @P2 PRMT R112, R109, 0x7632, R112 ;  /* 0x000076326d702816 */ /* 0x000fe20000000070 */
[----:B------:R-:W-:Y:S01]  /*4be0*/  FMUL.FTZ R106, R105, R186 ;  /* 0x000000ba696a7220 */ /* 0x000fe20000410000 */
[----:B------:R-:W-:Y:S01]  /*4bf0*/  FFMA.FTZ R113, R165, R226, R113 ;  /* 0x000000e2a5717223 */ /* 0x000fe20000010071 */
[-C--:B------:R-:W-:Y:S01]  /*4c00*/  FMUL.FTZ R107, R104, R186.reuse ;  /* 0x000000ba686b7220 */ /* 0x080fe20000410000 */
[----:B------:R-:W-:Y:S01]  /*4c10*/  @P0 SHF.L.U32 R114, R109, 0x10, RZ ;  /* 0x000000106d720819 */ /* 0x000fe200000006ff */
[----:B------:R-:W-:Y:S01]  /*4c20*/  FMUL.FTZ R117, R106, UR4 ;  /* 0x000000046a757c20 */ /* 0x000fe20008410000 */
[----:B------:R-:W-:Y:S01]  /*4c30*/  @P2 SHF.L.U32 R121, R112, 0x10, RZ ;  /* 0x0000001070792819 */ /* 0x000fe200000006ff */
[----:B------:R-:W-:Y:S01]  /*4c40*/  FMUL.FTZ R109, R113, R186 ;  /* 0x000000ba716d7220 */ /* 0x000fe20000410000 */
[----:B------:R-:W-:Y:S01]  /*4c50*/  FMUL.FTZ R112, R107, UR4 ;  /* 0x000000046b707c20 */ /* 0x000fe20008410000 */
[----:B------:R-:W-:-:S02]  /*4c60*/  CS2R R184, SRZ ;  /* 0x0000000000b87805 */ /* 0x000fc4000001ff00 */
[----:B------:R-:W-:Y:S01]  /*4c70*/  @P6 SHF.L.U32 R116, R110, 0x10, RZ ;  /* 0x000000106e746819 */ /* 0x000fe200000006ff */
[----:B------:R-:W-:Y:S01]  /*4c80*/  FMUL.FTZ R107, R109, UR4 ;  /* 0x000000046d6b7c20 */ /* 0x000fe20008410000 */
[-C--:B------:R-:W-:Y:S01]  /*4c90*/  @P2 FMUL.FTZ R185, R121, R112.reuse ;  /* 0x0000007079b92220 */ /* 0x080fe20000410000 */
[-C--:B------:R-:W-:Y:S01]  /*4ca0*/  FMUL.FTZ R109, R46, R117.reuse ;  /* 0x000000752e6d7220 */ /* 0x080fe20000410000 */
[----:B------:R-:W-:Y:S01]  /*4cb0*/  FMUL.FTZ R112, R47, R112 ;  /* 0x000000702f707220 */ /* 0x000fe20000410000 */
[----:B------:R-:W-:Y:S01]  /*4cc0*/  MOV R182, RZ ;  /* 0x000000ff00b67202 */ /* 0x000fe20000000f00 */
[----:B------:R-:W-:Y:S01]  /*4cd0*/  @P0 FMUL.FTZ R180, R114, R117 ;  /* 0x0000007572b40220 */ /* 0x000fe20000410000 */
[-C--:B------:R-:W-:Y:S01]  /*4ce0*/  @P6 FMUL.FTZ R182, R116, R107.reuse ;  /* 0x0000006b74b66220 */ /* 0x080fe20000410000 */
[----:B------:R-:W-:Y:S01]  /*4cf0*/  LOP3.LUT P5, RZ, R129, 0xff00, RZ, 0xc0, !PT ;  /* 0x0000ff0081ff7812 */ /* 0x000fe200078ac0ff */
[----:B------:R-:W-:Y:S01]  /*4d00*/  FMUL.FTZ R114, R48, R107 ;  /* 0x0000006b30727220 */ /* 0x000fe20000410000 */
[----:B------:R-:W-:Y:S01]  /*4d10*/  PRMT R107, R94, 0x7632, R107 ;  /* 0x000076325e6b7816 */ /* 0x000fe2000000006b */
[-CC-:B------:R-:W-:Y:S01]  /*4d20*/  FFMA.FTZ R210, R210, R204.reuse, R203.reuse ;  /* 0x000000ccd2d27223 */ /* 0x180fe200000100cb */
[----:B------:R-:W-:Y:S01]  /*4d30*/  LOP3.LUT P4, RZ, R128, 0xff, RZ, 0xc0, !PT ;  /* 0x000000ff80ff7812 */ /* 0x000fe2000788c0ff */
[-CC-:B------:R-:W-:Y:S01]  /*4d40*/  FFMA.FTZ R212, R212, R204.reuse, R203.reuse ;  /* 0x000000ccd4d47223 */ /* 0x180fe200000100cb */
[----:B------:R-:W-:Y:S01]  /*4d50*/  FSEL R109, R109, RZ, P0 ;  /* 0x000000ff6d6d7208 */ /* 0x000fe20000000000 */
[----:B------:R-:W-:Y:S01]  /*4d60*/  FADD.FTZ R210, R207, -R210 ;  /* 0x800000d2cfd27221 */ /* 0x000fe20000010000 */
[----:B------:R-:W-:Y:S01]  /*4d70*/  FSEL R112, R112, RZ, P2 ;  /* 0x000000ff70707208 */ /* 0x000fe20001000000 */
[-CC-:B------:R-:W-:Y:S01]  /*4d80*/  FFMA.FTZ R206, R206, R204.reuse, R203.reuse ;  /* 0x000000cccece7223 */ /* 0x180fe200000100cb */
[C---:B------:R-:W-:Y:S01]  /*4d90*/  ISETP.GE.U32.AND P0, PT, R128.reuse, RZ, PT ;  /* 0x000000ff8000720c */ /* 0x040fe20003f06070 */
[----:B------:R-:W-:Y:S01]  /*4da0*/  FADD.FTZ R212, R209, -R212 ;  /* 0x800000d4d1d47221 */ /* 0x000fe20000010000 */
[----:B------:R-:W-:Y:S01]  /*4db0*/  LOP3.LUT P2, RZ, R128, 0xff00, RZ, 0xc0, !PT ;  /* 0x0000ff0080ff7812 */ /* 0x000fe2000784c0ff */
[-CC-:B------:R-:W-:Y:S01]  /*4dc0*/  FFMA.FTZ R214, R214, R204.reuse, R203.reuse ;  /* 0x000000ccd6d67223 */ /* 0x180fe200000100cb */
[----:B------:R-:W-:Y:S01]  /*4dd0*/  FSEL R114, R114, RZ, P6 ;  /* 0x000000ff72727208 */ /* 0x000fe20003000000 */
[----:B------:R-:W-:Y:S01]  /*4de0*/  FFMA.FTZ R208, R208, R204, R203 ;  /* 0x000000ccd0d07223 */ /* 0x000fe200000100cb */
[----:B------:R-:W-:Y:S01]  /*4df0*/  SHF.L.U32 R117, R107, 0x10, RZ ;  /* 0x000000106b757819 */ /* 0x000fe200000006ff */
[----:B------:R-:W-:Y:S01]  /*4e00*/  FADD.FTZ R206, R211, -R206 ;  /* 0x800000ced3ce7221 */ /* 0x000fe20000010000 */
[----:B------:R-:W-:Y:S01]  /*4e10*/  LOP3.LUT P6, RZ, R129, 0xff0000, RZ, 0xc0, !PT ;  /* 0x00ff000081ff7812 */ /* 0x000fe200078cc0ff */
[----:B------:R-:W-:Y:S01]  /*4e20*/  FADD.FTZ R214, R215, -R214 ;  /* 0x800000d6d7d67221 */ /* 0x000fe20000010000 */
[----:B------:R-:W-:Y:S01]  /*4e30*/  ISETP.GE.U32.AND.EX P0, PT, R129, 0x1000000, PT, P0 ;  /* 0x010000008100780c */ /* 0x000fe20003f06100 */
[----:B------:R-:W-:Y:S01]  /*4e40*/  FFMA.FTZ R210, R165, R210, R117 ;  /* 0x000000d2a5d27223 */ /* 0x000fe20000010075 */
[----:B------:R-:W-:Y:S01]  /*4e50*/  PRMT R110, R95, 0x7632, R110 ;  /* 0x000076325f6e7816 */ /* 0x000fe2000000006e */
[----:B------:R-:W-:Y:S01]  /*4e60*/  FADD.FTZ R208, R205, -R208 ;  /* 0x800000d0cdd07221 */ /* 0x000fe20000010000 */
[----:B------:R-:W-:Y:S01]  /*4e70*/  SHF.L.U32 R106, R115, 0x10, RZ ;  /* 0x00000010736a7819 */ /* 0x000fe200000006ff */
[----:B------:R-:W-:Y:S01]  /*4e80*/  HFMA2 R205, -RZ, RZ, 0, 0 ;  /* 0x00000000ffcd7431 */ /* 0x000fe200000001ff */
[----:B------:R-:W-:-:S02]  /*4e90*/  SHF.L.U32 R107, R92, 0x10, RZ ;  /* 0x000000105c6b7819 */ /* 0x000fc400000006ff */
[----:B------:R-:W-:Y:S01]  /*4ea0*/  SHF.L.U32 R121, R95, 0x10, RZ ;  /* 0x000000105f797819 */ /* 0x000fe200000006ff */
[C---:B------:R-:W-:Y:S01]  /*4eb0*/  FFMA.FTZ R115, R165.reuse, R212, R106 ;  /* 0x000000d4a5737223 */ /* 0x040fe2000001006a */
[----:B------:R-:W-:Y:S01]  /*4ec0*/  SHF.L.U32 R129, R110, 0x10, RZ ;  /* 0x000000106e817819 */ /* 0x000fe200000006ff */
[----:B------:R-:W-:Y:S01]  /*4ed0*/  FMUL.FTZ R106, R210, R186 ;  /* 0x000000bad26a7220 */ /* 0x000fe20000410000 */
[----:B------:R-:W-:Y:S01]  /*4ee0*/  @P5 PRMT R110, R110, 0x7632, R110 ;  /* 0x000076326e6e5816 */ /* 0x000fe2000000006e */
[C---:B------:R-:W-:Y:S01]  /*4ef0*/  FFMA.FTZ R206, R165.reuse, R206, R107 ;  /* 0x000000cea5ce7223 */ /* 0x040fe2000001006b */
[C---:B------:R-:W-:Y:S01]  /*4f00*/  @P4 SHF.L.U32 R120, R108.reuse, 0x10, RZ ;  /* 0x000000106c784819 */ /* 0x040fe200000006ff */
[C---:B------:R-:W-:Y:S01]  /*4f10*/  FFMA.FTZ R123, R165.reuse, R214, R121 ;  /* 0x000000d6a57b7223 */ /* 0x040fe20000010079 */
[----:B------:R-:W-:Y:S01]  /*4f20*/  @P2 PRMT R108, R108, 0x7632, R108 ;  /* 0x000076326c6c2816 */ /* 0x000fe2000000006c */
[----:B------:R-:W-:Y:S01]  /*4f30*/  FFMA.FTZ R208, R165, R208, R129 ;  /* 0x000000d0a5d07223 */ /* 0x000fe20000010081 */
[----:B------:R-:W-:Y:S01]  /*4f40*/  @P5 SHF.L.U32 R107, R110, 0x10, RZ ;  /* 0x000000106e6b5819 */ /* 0x000fe200000006ff */
[----:B------:R-:W-:Y:S01]  /*4f50*/  FMUL.FTZ R116, R106, UR4 ;  /* 0x000000046a747c20 */ /* 0x000fe20008410000 */
[----:B------:R-:W-:-:S02]  /*4f60*/  @P6 SHF.L.U32 R122, R111, 0x10, RZ ;  /* 0x000000106f7a6819 */ /* 0x000fc400000006ff */
[----:B------:R-:W-:Y:S02]  /*4f70*/  CS2R R128, SRZ ;  /* 0x0000000000807805 */ /* 0x000fe4000001ff00 */
[----:B------:R-:W-:Y:S01]  /*4f80*/  @P0 PRMT R111, R111, 0x7632, R111 ;  /* 0x000076326f6f0816 */ /* 0x000fe2000000006f */
[----:B------:R-:W-:Y:S01]  /*4f90*/  @P5 FMUL.FTZ R129, R107, R116 ;  /* 0x000000746b815220 */ /* 0x000fe20000410000 */
[----:B------:R-:W-:Y:S01]  /*4fa0*/  @P2 SHF.L.U32 R121, R108, 0x10, RZ ;  /* 0x000000106c792819 */ /* 0x000fe200000006ff */
[-C--:B------:R-:W-:Y:S01]  /*4fb0*/  FMUL.FTZ R108, R123, R186.reuse ;  /* 0x000000ba7b6c7220 */ /* 0x080fe20000410000 */
[-C--:B------:R-:W-:Y:S01]  /*4fc0*/  FMUL.FTZ R110, R208, R186.reuse ;  /* 0x000000bad06e7220 */ /* 0x080fe20000410000 */
[-C--:B------:R-:W-:Y:S01]  /*4fd0*/  FMUL.FTZ R107, R115, R186.reuse ;  /* 0x000000ba736b7220 */ /* 0x080fe20000410000 */
[----:B------:R-:W-:Y:S01]  /*4fe0*/  @P0 SHF.L.U32 R209, R111, 0x10, RZ ;  /* 0x000000106fd10819 */ /* 0x000fe200000006ff */
[----:B------:R-:W-:Y:S01]  /*4ff0*/  FMUL.FTZ R106, R206, R186 ;  /* 0x000000bace6a7220 */ /* 0x000fe20000410000 */
[----:B------:R-:W-:Y:S01]  /*5000*/  FMUL.FTZ R111, R108, UR4 ;  /* 0x000000046c6f7c20 */ /* 0x000fe20008410000 */
[----:B------:R-:W-:Y:S01]  /*5010*/  FMUL.FTZ R108, R110, UR4 ;  /* 0x000000046e6c7c20 */ /* 0x000fe20008410000 */
[----:B------:R-:W-:Y:S01]  /*5020*/  FMUL.FTZ R110, R107, UR4 ;  /* 0x000000046b6e7c20 */ /* 0x000fe20008410000 */
[----:B------:R-:W-:Y:S01]  /*5030*/  FMUL.FTZ R117, R106, UR4 ;  /* 0x000000046a757c20 */ /* 0x000fe20008410000 */
[----:B------:R-:W-:Y:S01]  /*5040*/  F2FP.BF16.F32.PACK_AB R105, R104, R105 ;  /* 0x000000696869723e */ /* 0x000fe200000010ff */
[----:B------:R-:W-:Y:S01]  /*5050*/  @P6 FMUL.FTZ R184, R122, R111 ;  /* 0x0000006f7ab86220 */ /* 0x000fe20000410000 */
[----:B------:R-:W-:Y:S01]  /*5060*/  MOV R207, RZ ;  /* 0x000000ff00cf7202 */ /* 0x000fe20000000f00 */
[----:B------:R-:W-:Y:S01]  /*5070*/  @P0 FMUL.FTZ R205, R209, R108 ;  /* 0x0000006cd1cd0220 */ /* 0x000fe20000410000 */
[----:B------:R-:W-:Y:S01]  /*5080*/  F2FP.BF16.F32.PACK_AB R106, R210, R113 ;  /* 0x00000071d26a723e */ /* 0x000fe200000010ff */
[----:B------:R-:W-:Y:S01]  /*5090*/  @P2 FMUL.FTZ R207, R121, R110 ;  /* 0x0000006e79cf2220 */ /* 0x000fe20000410000 */
[----:B------:R-:W-:Y:S01]  /*50a0*/  F2FP.BF16.F32.PACK_AB R104, R115, R206 ;  /* 0x000000ce7368723e */ /* 0x000fe200000010ff */
[----:B------:R-:W-:Y:S01]  /*50b0*/  FMUL.FTZ R113, R50, R111 ;  /* 0x0000006f32717220 */ /* 0x000fe20000410000 */
[----:B------:R-:W-:Y:S01]  /*50c0*/  FMUL.FTZ R115, R51, R108 ;  /* 0x0000006c33737220 */ /* 0x000fe20000410000 */
[----:B------:R-:W-:Y:S01]  /*50d0*/  FMUL.FTZ R111, R49, R116 ;  /* 0x00000074316f7220 */ /* 0x000fe20000410000 */
[-C--:B------:R-:W-:Y:S01]  /*50e0*/  FMUL.FTZ R108, R44, R117.reuse ;  /* 0x000000752c6c7220 */ /* 0x080fe20000410000 */
        /* <DEDUP_REMOVED lines=11> */
[----:B------:R-:W-:-:S07]  /*51a0*/  F2FP.BF16.F32.PACK_AB R108, R113, R108 ;  /* 0x0000006c716c723e */ /* 0x000fce00000010ff */
.L_x_2737:
        /* <DEDUP_REMOVED lines=12> */
[----:B------:R-:W-:Y:S01]  /*5270*/  LOP3.LUT P6, RZ, R126, 0xff0000, RZ, 0xc0, !PT ;  /* 0x00ff00007eff7812 */ /* 0x000fe200078cc0ff */
[-C--:B------:R-:W-:Y:S01]  /*5280*/  FFMA.FTZ R191, R191, R204.reuse, R203 ;  /* 0x000000ccbfbf7223 */ /* 0x080fe200000100cb */
[----:B0-----:R-:W-:Y:S01]  /*5290*/  PRMT R105, R97, 0x7632, R105 ;  /* 0x0000763261697816 */ /* 0x001fe20000000069 */
[----:B------:R-:W-:Y:S01]  /*52a0*/  FADD.FTZ R198, R199, -R198 ;  /* 0x800000c6c7c67221 */ /* 0x000fe20000010000 */
[----:B------:R-:W-:Y:S01]  /*52b0*/  SHF.L.U32 R104, R97, 0x10, RZ ;  /* 0x0000001061687819 */ /* 0x000fe200000006ff */
[----:B------:R-:W-:Y:S01]  /*52c0*/  FADD.FTZ R191, R196, -R191 ;  /* 0x800000bfc4bf7221 */ /* 0x000fe20000010000 */
[----:B------:R-:W-:Y:S01]  /*52d0*/  SHF.L.U32 R106, R105, 0x10, RZ ;  /* 0x00000010696a7819 */ /* 0x000fe200000006ff */
[-CC-:B------:R-:W-:Y:S01]  /*52e0*/  FFMA.FTZ R194, R194, R204.reuse, R203.reuse ;  /* 0x000000ccc2c27223 */ /* 0x180fe200000100cb */
[----:B------:R-:W-:Y:S01]  /*52f0*/  FFMA.FTZ R190, R190, R204, R203 ;  /* 0x000000ccbebe7223 */ /* 0x000fe200000100cb */
[----:B------:R-:W-:Y:S01]  /*5300*/  FFMA.FTZ R105, R165, R198, R104 ;  /* 0x000000c6a5697223 */ /* 0x000fe20000010068 */
[----:B------:R-:W-:Y:S01]  /*5310*/  LOP3.LUT P2, RZ, R127, 0xff, RZ, 0xc0, !PT ;  /* 0x000000ff7fff7812 */ /* 0x000fe2000784c0ff */
[----:B------:R-:W-:Y:S01]  /*5320*/  FFMA.FTZ R104, R165, R191, R106 ;  /* 0x000000bfa5687223 */ /* 0x000fe2000001006a */
[----:B------:R-:W-:Y:S01]  /*5330*/  SHF.L.U32 R108, R98, 0x10, RZ ;  /* 0x00000010626c7819 */ /* 0x000fe200000006ff */
[-C--:B------:R-:W-:Y:S01]  /*5340*/  FMUL.FTZ R106, R105, R186.reuse ;  /* 0x000000ba696a7220 */ /* 0x080fe20000410000 */
[----:B------:R-:W-:Y:S01]  /*5350*/  FADD.FTZ R109, R197, -R194 ;  /* 0x800000c2c56d7221 */ /* 0x000fe20000010000 */
[----:B------:R-:W-:Y:S01]  /*5360*/  SHF.L.U32 R110, R99, 0x10, RZ ;  /* 0x00000010636e7819 */ /* 0x000fe200000006ff */
[----:B------:R-:W-:Y:S01]  /*5370*/  FADD.FTZ R197, R195, -R190 ;  /* 0x800000bec3c57221 */ /* 0x000fe20000010000 */
[----:B------:R-:W-:Y:S01]  /*5380*/  HFMA2 R183, -RZ, RZ, 0, 0 ;  /* 0x00000000ffb77431 */ /* 0x000fe200000001ff */
[----:B-----5:R-:W-:Y:S01]  /*5390*/  @P6 SHF.L.U32 R107, R113, 0x10, RZ ;  /* 0x00000010716b6819 */ /* 0x020fe200000006ff */
[----:B------:R-:W-:Y:S01]  /*53a0*/  FMUL.FTZ R120, R106, UR4 ;  /* 0x000000046a787c20 */ /* 0x000fe20008410000 */
[----:B------:R-:W-:Y:S01]  /*53b0*/  LOP3.LUT P4, RZ, R127, 0xff0000, RZ, 0xc0, !PT ;  /* 0x00ff00007fff7812 */ /* 0x000fe2000788c0ff */
[C---:B------:R-:W-:Y:S01]  /*53c0*/  FFMA.FTZ R109, R165.reuse, R109, R108 ;  /* 0x0000006da56d7223 */ /* 0x040fe2000001006c */
[----:B------:R-:W-:Y:S01]  /*53d0*/  FFMA.FTZ R197, R165, R197, R110 ;  /* 0x000000c5a5c57223 */ /* 0x000fe2000001006e */
[----:B------:R-:W-:Y:S01]  /*53e0*/  LOP3.LUT P5, RZ, R126, 0xff000000, RZ, 0xc0, !PT ;  /* 0xff0000007eff7812 */ /* 0x000fe200078ac0ff */
[-C--:B------:R-:W-:Y:S01]  /*53f0*/  FMUL.FTZ R106, R104, R186.reuse ;  /* 0x000000ba686a7220 */ /* 0x080fe20000410000 */
[----:B------:R-:W-:Y:S01]  /*5400*/  @P6 FMUL.FTZ R183, R120, R107 ;  /* 0x0000006b78b76220 */ /* 0x000fe20000410000 */
[-C--:B------:R-:W-:Y:S01]  /*5410*/  FMUL.FTZ R107, R109, R186.reuse ;  /* 0x000000ba6d6b7220 */ /* 0x080fe20000410000 */
[----:B------:R-:W-:Y:S01]  /*5420*/  FMUL.FTZ R110, R197, R186 ;  /* 0x000000bac56e7220 */ /* 0x000fe20000410000 */
[----:B------:R-:W-:Y:S01]  /*5430*/  FMUL.FTZ R122, R106, UR4 ;  /* 0x000000046a7a7c20 */ /* 0x000fe20008410000 */
[----:B------:R-:W-:Y:S01]  /*5440*/  @P2 SHF.L.U32 R108, R114, 0x10, RZ ;  /* 0x00000010726c2819 */ /* 0x000fe200000006ff */
[----:B------:R-:W-:Y:S01]  /*5450*/  FMUL.FTZ R106, R54, R120 ;  /* 0x00000078366a7220 */ /* 0x000fe20000410000 */
[----:B------:R-:W-:Y:S01]  /*5460*/  FMUL.FTZ R121, R107, UR4 ;  /* 0x000000046b797c20 */ /* 0x000fe20008410000 */
[----:B------:R-:W-:Y:S01]  /*5470*/  FMUL.FTZ R110, R110, UR4 ;  /* 0x000000046e6e7c20 */ /* 0x000fe20008410000 */
[----:B------:R-:W-:-:S02]  /*5480*/  CS2R R190, SRZ ;  /* 0x0000000000be7805 */ /* 0x000fc4000001ff00 */
[----:B------:R-:W-:Y:S01]  /*5490*/  @P4 SHF.L.U32 R111, R115, 0x10, RZ ;  /* 0x00000010736f4819 */ /* 0x000fe200000006ff */
[----:B------:R-:W-:Y:S01]  /*54a0*/  @P2 FMUL.FTZ R191, R121, R108 ;  /* 0x0000006c79bf2220 */ /* 0x000fe20000410000 */
[----:B------:R-:W-:Y:S01]  /*54b0*/  FSEL R123, R106, RZ, P6 ;  /* 0x000000ff6a7b7208 */ /* 0x000fe20003000000 */
[----:B------:R-:W-:Y:S01]  /*54c0*/  FMUL.FTZ R106, R56, R121 ;  /* 0x00000079386a7220 */ /* 0x000fe20000410000 */
[----:B------:R-:W-:Y:S01]  /*54d0*/  FMUL.FTZ R108, R58, R110 ;  /* 0x0000006e3a6c7220 */ /* 0x000fe20000410000 */
[----:B------:R-:W-:Y:S01]  /*54e0*/  FMUL.FTZ R107, R55, R122 ;  /* 0x0000007a376b7220 */ /* 0x000fe20000410000 */
[----:B------:R-:W-:Y:S01]  /*54f0*/  @P5 PRMT R113, R113, 0x7632, R113 ;  /* 0x0000763271715816 */ /* 0x000fe20000000071 */
[-CC-:B------:R-:W-:Y:S01]  /*5500*/  FFMA.FTZ R189, R189, R204.reuse, R203.reuse ;  /* 0x000000ccbdbd7223 */ /* 0x180fe200000100cb */
[----:B------:R-:W-:Y:S01]  /*5510*/  MOV R195, RZ ;  /* 0x000000ff00c37202 */ /* 0x000fe20000000f00 */
[----:B------:R-:W-:Y:S01]  /*5520*/  @P4 FMUL.FTZ R195, R110, R111 ;  /* 0x0000006f6ec34220 */ /* 0x000fe20000410000 */
[-CC-:B------:R-:W-:Y:S01]  /*5530*/  FFMA.FTZ R111, R187, R204.reuse, R203.reuse ;  /* 0x000000ccbb6f7223 */ /* 0x180fe200000100cb */
[----:B------:R-:W-:Y:S01]  /*5540*/  LOP3.LUT P6, RZ, R127, 0xff00, RZ, 0xc0, !PT ;  /* 0x0000ff007fff7812 */ /* 0x000fe200078cc0ff */
[-CC-:B------:R-:W-:Y:S01]  /*5550*/  FFMA.FTZ R202, R202, R204.reuse, R203.reuse ;  /* 0x000000cccaca7223 */ /* 0x180fe200000100cb */
[----:B------:R-:W-:Y:S01]  /*5560*/  FSEL R187, R106, RZ, P2 ;  /* 0x000000ff6abb7208 */ /* 0x000fe20001000000 */
[----:B------:R-:W-:Y:S01]  /*5570*/  FFMA.FTZ R193, R193, R204, R203 ;  /* 0x000000ccc1c17223 */ /* 0x000fe200000100cb */
[----:B------:R-:W-:Y:S01]  /*5580*/  FSEL R196, R108, RZ, P4 ;  /* 0x000000ff6cc47208 */ /* 0x000fe20002000000 */
[----:B------:R-:W-:Y:S01]  /*5590*/  FADD.FTZ R189, R192, -R189 ;  /* 0x800000bdc0bd7221 */ /* 0x000fe20000010000 */
[----:B------:R-:W-:Y:S01]  /*55a0*/  @P5 SHF.L.U32 R113, R113, 0x10, RZ ;  /* 0x0000001071715819 */ /* 0x000fe200000006ff */
[----:B------:R-:W-:Y:S01]  /*55b0*/  FADD.FTZ R111, R188, -R111 ;  /* 0x8000006fbc6f7221 */ /* 0x000fe20000010000 */
[----:B------:R-:W-:Y:S01]  /*55c0*/  FSEL R194, R107, RZ, P5 ;  /* 0x000000ff6bc27208 */ /* 0x000fe20002800000 */
[----:B------:R-:W-:Y:S01]  /*55d0*/  FADD.FTZ R121, R200, -R193 ;  /* 0x800000c1c8797221 */ /* 0x000fe20000010000 */
[----:B------:R-:W-:Y:S01]  /*55e0*/  PRMT R106, R98, 0x7632, R106 ;  /* 0x00007632626a7816 */ /* 0x000fe2000000006a */
[----:B------:R-:W-:Y:S01]  /*55f0*/  @P5 FMUL.FTZ R190, R122, R113 ;  /* 0x000000717abe5220 */ /* 0x000fe20000410000 */
[----:B------:R-:W-:Y:S01]  /*5600*/  PRMT R108, R99, 0x7632, R108 ;  /* 0x00007632636c7816 */ /* 0x000fe2000000006c */
[----:B------:R-:W-:Y:S01]  /*5610*/  FADD.FTZ R113, R201, -R202 ;  /* 0x800000cac9717221 */ /* 0x000fe20000010000 */
[----:B------:R-:W-:Y:S01]  /*5620*/  PRMT R107, R96, 0x7632, R107 ;  /* 0x00007632606b7816 */ /* 0x000fe2000000006b */
[----:B------:R-:W-:Y:S01]  /*5630*/  HFMA2 R192, -RZ, RZ, 0, 0 ;  /* 0x00000000ffc07431 */ /* 0x000fe200000001ff */
[----:B------:R-:W-:-:S02]  /*5640*/  SHF.L.U32 R110, R106, 0x10, RZ ;  /* 0x000000106a6e7819 */ /* 0x000fc400000006ff */
[----:B------:R-:W-:Y:S02]  /*5650*/  SHF.L.U32 R120, R108, 0x10, RZ ;  /* 0x000000106c787819 */ /* 0x000fe400000006ff */
[----:B------:R-:W-:Y:S01]  /*5660*/  ISETP.GE.U32.AND P2, PT, R126, RZ, PT ;  /* 0x000000ff7e00720c */ /* 0x000fe20003f46070 */
[C---:B------:R-:W-:Y:S01]  /*5670*/  FFMA.FTZ R189, R165.reuse, R189, R110 ;  /* 0x000000bda5bd7223 */ /* 0x040fe2000001006e */
[----:B------:R-:W-:Y:S01]  /*5680*/  SHF.L.U32 R106, R96, 0x10, RZ ;  /* 0x00000010606a7819 */ /* 0x000fe200000006ff */
[----:B------:R-:W-:Y:S01]  /*5690*/  FFMA.FTZ R193, R165, R111, R120 ;  /* 0x0000006fa5c17223 */ /* 0x000fe20000010078 */
[----:B------:R-:W-:Y:S01]  /*56a0*/  SHF.L.U32 R108, R107, 0x10, RZ ;  /* 0x000000106b6c7819 */ /* 0x000fe200000006ff */
[-C--:B------:R-:W-:Y:S01]  /*56b0*/  FMUL.FTZ R110, R189, R186.reuse ;  /* 0x000000babd6e7220 */ /* 0x080fe20000410000 */
[C---:B------:R-:W-:Y:S01]  /*56c0*/  LOP3.LUT P5, RZ, R126.reuse, 0xff, RZ, 0xc0, !PT ;  /* 0x000000ff7eff7812 */ /* 0x040fe200078ac0ff */
[C---:B------:R-:W-:Y:S01]  /*56d0*/  FFMA.FTZ R113, R165.reuse, R113, R106 ;  /* 0x00000071a5717223 */ /* 0x040fe2000001006a */
[----:B------:R-:W-:Y:S01]  /*56e0*/  LOP3.LUT P4, RZ, R126, 0xff00, RZ, 0xc0, !PT ;  /* 0x0000ff007eff7812 */ /* 0x000fe2000788c0ff */
[----:B------:R-:W-:Y:S01]  /*56f0*/  FFMA.FTZ R121, R165, R121, R108 ;  /* 0x00000079a5797223 */ /* 0x000fe2000001006c */
[----:B------:R-:W-:Y:S01]  /*5700*/  ISETP.GE.U32.AND.EX P2, PT, R127, 0x1000000, PT, P2 ;  /* 0x010000007f00780c */ /* 0x000fe20003f46120 */
[-C--:B------:R-:W-:Y:S01]  /*5710*/  FMUL.FTZ R111, R193, R186.reuse ;  /* 0x000000bac16f7220 */ /* 0x080fe20000410000 */
[----:B------:R-:W-:Y:S01]  /*5720*/  @P6 PRMT R114, R114, 0x7632, R114 ;  /* 0x0000763272726816 */ /* 0x000fe20000000072 */
[-C--:B------:R-:W-:Y:S01]  /*5730*/  FMUL.FTZ R106, R113, R186.reuse ;  /* 0x000000ba716a7220 */ /* 0x080fe20000410000 */
[----:B------:R-:W-:Y:S01]  /*5740*/  FMUL.FTZ R108, R121, R186 ;  /* 0x000000ba796c7220 */ /* 0x000fe20000410000 */
[----:B------:R-:W-:Y:S01]  /*5750*/  FMUL.FTZ R110, R110, UR4 ;  /* 0x000000046e6e7c20 */ /* 0x000fe20008410000 */
[----:B------:R-:W-:Y:S01]  /*5760*/  @P6 SHF.L.U32 R114, R114, 0x10, RZ ;  /* 0x0000001072726819 */ /* 0x000fe200000006ff */
[----:B------:R-:W-:Y:S01]  /*5770*/  FMUL.FTZ R198, R111, UR4 ;  /* 0x000000046fc67c20 */ /* 0x000fe20008410000 */
[----:B------:R-:W-:Y:S01]  /*5780*/  FMUL.FTZ R120, R106, UR4 ;  /* 0x000000046a787c20 */ /* 0x000fe20008410000 */
[----:B------:R-:W-:Y:S01]  /*5790*/  FMUL.FTZ R122, R108, UR4 ;  /* 0x000000046c7a7c20 */ /* 0x000fe20008410000 */
[----:B------:R-:W-:Y:S01]  /*57a0*/  @P5 SHF.L.U32 R107, R112, 0x10, RZ ;  /* 0x00000010706b5819 */ /* 0x000fe200000006ff */
[----:B------:R-:W-:Y:S01]  /*57b0*/  @P6 FMUL.FTZ R192, R110, R114 ;  /* 0x000000726ec06220 */ /* 0x000fe20000410000 */
[----:B------:R-:W-:Y:S01]  /*57c0*/  F2FP.BF16.F32.PACK_AB R106, R189, R109 ;  /* 0x0000006dbd6a723e */ /* 0x000fe200000010ff */
[----:B------:R-:W-:Y:S01]  /*57d0*/  FMUL.FTZ R111, R59, R198 ;  /* 0x000000c63b6f7220 */ /* 0x000fe20000410000 */
[----:B------:R-:W-:Y:S01]  /*57e0*/  @P4 PRMT R112, R112, 0x7632, R112 ;  /* 0x0000763270704816 */ /* 0x000fe20000000070 */
[----:B------:R-:W-:Y:S01]  /*57f0*/  FMUL.FTZ R110, R57, R110 ;  /* 0x0000006e396e7220 */ /* 0x000fe20000410000 */
[----:B------:R-:W-:Y:S01]  /*5800*/  @P2 PRMT R115, R115, 0x7632, R115 ;  /* 0x0000763273732816 */ /* 0x000fe20000000073 */
[----:B------:R-:W-:Y:S01]  /*5810*/  FMUL.FTZ R108, R52, R120 ;  /* 0x00000078346c7220 */ /* 0x000fe20000410000 */
[----:B------:R-:W-:Y:S01]  /*5820*/  FMUL.FTZ R109, R53, R122 ;  /* 0x0000007a356d7220 */ /* 0x000fe20000410000 */
[----:B------:R-:W-:-:S02]  /*5830*/  F2FP.BF16.F32.PACK_AB R105, R104, R105 ;  /* 0x000000696869723e */ /* 0x000fc400000010ff */
[----:B------:R-:W-:Y:S02]  /*5840*/  CS2R R126, SRZ ;  /* 0x00000000007e7805 */ /* 0x000fe4000001ff00 */
[----:B------:R-:W-:Y:S01]  /*5850*/  @P4 SHF.L.U32 R112, R112, 0x10, RZ ;  /* 0x0000001070704819 */ /* 0x000fe200000006ff */
[----:B------:R-:W-:Y:S01]  /*5860*/  @P5 FMUL.FTZ R127, R120, R107 ;  /* 0x0000006b787f5220 */ /* 0x000fe20000410000 */
[----:B------:R-:W-:Y:S02]  /*5870*/  @P2 SHF.L.U32 R115, R115, 0x10, RZ ;  /* 0x0000001073732819 */ /* 0x000fe400000006ff */
[----:B------:R-:W-:Y:S01]  /*5880*/  F2FP.BF16.F32.PACK_AB R104, R121, R113 ;  /* 0x000000717968723e */ /* 0x000fe200000010ff */
[----:B------:R-:W-:Y:S01]  /*5890*/  @P4 FMUL.FTZ R126, R122, R112 ;  /* 0x000000707a7e4220 */ /* 0x000fe20000410000 */
[----:B------:R-:W-:Y:S02]  /*58a0*/  FSEL R111, R111, RZ, P2 ;  /* 0x000000ff6f6f7208 */ /* 0x000fe40001000000 */
[----:B------:R-:W-:-:S02]  /*58b0*/  FSEL R110, R110, RZ, P6 ;  /* 0x000000ff6e6e7208 */ /* 0x000fc40003000000 */
[----:B------:R-:W-:Y:S02]  /*58c0*/  FSEL R108, R108, RZ, P5 ;  /* 0x000000ff6c6c7208 */ /* 0x000fe40002800000 */
[----:B------:R-:W-:Y:S02]  /*58d0*/  FSEL R113, R109, RZ, P4 ;  /* 0x000000ff6d717208 */ /* 0x000fe40002000000 */
[----:B------:R-:W-:Y:S01]  /*58e0*/  MOV R188, RZ ;  /* 0x000000ff00bc7202 */ /* 0x000fe20000000f00 */
[----:B------:R-:W-:Y:S01]  /*58f0*/  @P2 FMUL.FTZ R188, R198, R115 ;  /* 0x00000073c6bc2220 */ /* 0x000fe20000410000 */
[----:B------:R-:W-:Y:S02]  /*5900*/  F2FP.BF16.F32.PACK_AB R107, R193, R197 ;  /* 0x000000c5c16b723e */ /* 0x000fe400000010ff */
[----:B------:R-:W-:Y:S02]  /*5910*/  F2FP.BF16.F32.PACK_AB R111, R111, R196 ;  /* 0x000000c46f6f723e */ /* 0x000fe400000010ff */
[----:B------:R-:W-:-:S02]  /*5920*/  F2FP.BF16.F32.PACK_AB R110, R110, R187 ;  /* 0x000000bb6e6e723e */ /* 0x000fc400000010ff */
[----:B------:R-:W-:Y:S02]  /*5930*/  F2FP.BF16.F32.PACK_AB R109, R194, R123 ;  /* 0x0000007bc26d723e */ /* 0x000fe400000010ff */
[----:B------:R-:W-:Y:S01]  /*5940*/  F2FP.BF16.F32.PACK_AB R108, R113, R108 ;  /* 0x0000006c716c723e */ /* 0x000fe200000010ff */
[----:B------:R-:W-:Y:S06]  /*5950*/  BRA `(.L_x_2739) ;  /* 0x0000000400b07947 */ /* 0x000fec0003800000 */
.L_x_2738:
[-CC-:B------:R-:W-:Y:S01]  /*5960*/  FFMA.FTZ R198, R198, R204.reuse, R203.reuse ;  /* 0x000000ccc6c67223 */ /* 0x180fe200000100cb */
[----:B------:R-:W-:Y:S01]  /*5970*/  LOP3.LUT P6, RZ, R126, 0xff0000, RZ, 0xc0, !PT ;  /* 0x00ff00007eff7812 */ /* 0x000fe200078cc0ff */
[-C--:B------:R-:W-:Y:S01]  /*5980*/  FFMA.FTZ R191, R191, R204.reuse, R203 ;  /* 0x000000ccbfbf7223 */ /* 0x080fe200000100cb */
[----:B0-----:R-:W-:Y:S01]  /*5990*/  PRMT R109, R97, 0x7632, R109 ;  /* 0x00007632616d7816 */ /* 0x001fe2000000006d */
[----:B------:R-:W-:Y:S01]  /*59a0*/  FADD.FTZ R198, R199, -R198 ;  /* 0x800000c6c7c67221 */ /* 0x000fe20000010000 */
[----:B------:R-:W-:Y:S01]  /*59b0*/  SHF.L.U32 R108, R97, 0x10, RZ ;  /* 0x00000010616c7819 */ /* 0x000fe200000006ff */
[----:B------:R-:W-:Y:S01]  /*59c0*/  FFMA.FTZ R194, R194, R204, R203 ;  /* 0x000000ccc2c27223 */ /* 0x000fe200000100cb */
[----:B------:R-:W-:Y:S01]  /*59d0*/  LOP3.LUT P5, RZ, R126, 0xff000000, RZ, 0xc0, !PT ;  /* 0xff0000007eff7812 */ /* 0x000fe200078ac0ff */
[----:B------:R-:W-:Y:S01]  /*59e0*/  FADD.FTZ R196, R196, -R191 ;  /* 0x800000bfc4c47221 */ /* 0x000fe20000010000 */
[----:B------:R-:W-:Y:S01]  /*59f0*/  SHF.L.U32 R111, R109, 0x10, RZ ;  /* 0x000000106d6f7819 */ /* 0x000fe200000006ff */
[----:B------:R-:W-:Y:S01]  /*5a00*/  FFMA.FTZ R109, R165, R198, R108 ;  /* 0x000000c6a56d7223 */ /* 0x000fe2000001006c */
[----:B------:R-:W-:Y:S01]  /*5a10*/  SHF.L.U32 R120, R98, 0x10, RZ ;  /* 0x0000001062787819 */ /* 0x000fe200000006ff */
[----:B------:R-:W-:Y:S01]  /*5a20*/  FFMA.FTZ R190, R190, R204, R203 ;  /* 0x000000ccbebe7223 */ /* 0x000fe200000100cb */
[----:B------:R-:W-:Y:S01]  /*5a30*/  FADD.FTZ R194, R197, -R194 ;  /* 0x800000c2c5c27221 */ /* 0x000fe20000010000 */
[----:B------:R-:W-:Y:S01]  /*5a40*/  FMUL.FTZ R108, R186, R109 ;  /* 0x0000006dba6c7220 */ /* 0x000fe20000410000 */
[----:B------:R-:W-:Y:S01]  /*5a50*/  FFMA.FTZ R121, R165, R196, R111 ;  /* 0x000000c4a5797223 */ /* 0x000fe2000001006f */
[----:B------:R-:W-:Y:S01]  /*5a60*/  LOP3.LUT P2, RZ, R127, 0xff, RZ, 0xc0, !PT ;  /* 0x000000ff7fff7812 */ /* 0x000fe2000784c0ff */
[----:B------:R-:W-:Y:S01]  /*5a70*/  FADD.FTZ R190, R195, -R190 ;  /* 0x800000bec3be7221 */ /* 0x000fe20000010000 */
[----:B------:R-:W-:Y:S01]  /*5a80*/  SHF.L.U32 R123, R99, 0x10, RZ ;  /* 0x00000010637b7819 */ /* 0x000fe200000006ff */
[----:B------:R-:W-:Y:S01]  /*5a90*/  FMUL.FTZ R111, R108, UR4 ;  /* 0x000000046c6f7c20 */ /* 0x000fe20008410000 */
[----:B-----5:R-:W-:Y:S01]  /*5aa0*/  @P6 SHF.L.U32 R110, R113, 0x10, RZ ;  /* 0x00000010716e6819 */ /* 0x020fe200000006ff */
[----:B------:R-:W-:Y:S01]  /*5ab0*/  FFMA.FTZ R109, R165, R194, R120 ;  /* 0x000000c2a56d7223 */ /* 0x000fe20000010078 */
[----:B------:R-:W-:Y:S01]  /*5ac0*/  @P5 PRMT R113, R113, 0x7632, R113 ;  /* 0x0000763271715816 */ /* 0x000fe20000000071 */
[C---:B------:R-:W-:Y:S01]  /*5ad0*/  FMUL.FTZ R108, R186.reuse, R121 ;  /* 0x00000079ba6c7220 */ /* 0x040fe20000410000 */
[----:B------:R-:W-:Y:S01]  /*5ae0*/  FFMA.FTZ R197, R165, R190, R123 ;  /* 0x000000bea5c57223 */ /* 0x000fe2000001007b */
[----:B------:R-:W-:Y:S01]  /*5af0*/  FMUL.FTZ R109, R186, R109 ;  /* 0x0000006dba6d7220 */ /* 0x000fe20000410000 */
[----:B------:R-:W-:Y:S01]  /*5b00*/  LOP3.LUT P4, RZ, R127, 0xff0000, RZ, 0xc0, !PT ;  /* 0x00ff00007fff7812 */ /* 0x000fe2000788c0ff */
[----:B------:R-:W-:Y:S01]  /*5b10*/  FMUL.FTZ R120, R108, UR4 ;  /* 0x000000046c787c20 */ /* 0x000fe20008410000 */
[----:B------:R-:W-:Y:S01]  /*5b20*/  @P5 SHF.L.U32 R123, R113, 0x10, RZ ;  /* 0x00000010717b5819 */ /* 0x000fe200000006ff */
[-C--:B------:R-:W-:Y:S01]  /*5b30*/  FMUL.FTZ R108, R54, R111.reuse ;  /* 0x0000006f366c7220 */ /* 0x080fe20000410000 */
[----:B------:R-:W-:Y:S01]  /*5b40*/  HFMA2 R183, -RZ, RZ, 0, 0 ;  /* 0x00000000ffb77431 */ /* 0x000fe200000001ff */
[----:B------:R-:W-:Y:S01]  /*5b50*/  CS2R R190, SRZ ;  /* 0x0000000000be7805 */ /* 0x000fe2000001ff00 */
[----:B------:R-:W-:Y:S01]  /*5b60*/  FMUL.FTZ R113, R109, UR4 ;  /* 0x000000046d717c20 */ /* 0x000fe20008410000 */
[-C--:B------:R-:W-:Y:S01]  /*5b70*/  @P5 FMUL.FTZ R190, R123, R120.reuse ;  /* 0x000000787bbe5220 */ /* 0x080fe20000410000 */
[----:B------:R-:W-:Y:S01]  /*5b80*/  FMUL.FTZ R109, R55, R120 ;  /* 0x00000078376d7220 */ /* 0x000fe20000410000 */
[----:B------:R-:W-:Y:S01]  /*5b90*/  @P2 SHF.L.U32 R122, R114, 0x10, RZ ;  /* 0x00000010727a2819 */ /* 0x000fe200000006ff */
[----:B------:R-:W-:Y:S01]  /*5ba0*/  @P6 FMUL.FTZ R183, R110, R111 ;  /* 0x0000006f6eb76220 */ /* 0x000fe20000410000 */
[----:B------:R-:W-:Y:S01]  /*5bb0*/  FSEL R120, R108, RZ, P6 ;  /* 0x000000ff6c787208 */ /* 0x000fe20003000000 */
[----:B------:R-:W-:Y:S01]  /*5bc0*/  FMUL.FTZ R108, R56, R113 ;  /* 0x00000071386c7220 */ /* 0x000fe20000410000 */
[----:B------:R-:W-:Y:S01]  /*5bd0*/  FMUL.FTZ R110, R186, R197 ;  /* 0x000000c5ba6e7220 */ /* 0x000fe20000410000 */
[----:B------:R-:W-:Y:S01]  /*5be0*/  @P2 FMUL.FTZ R191, R122, R113 ;  /* 0x000000717abf2220 */ /* 0x000fe20000410000 */
[----:B------:R-:W-:Y:S01]  /*5bf0*/  @P4 SHF.L.U32 R194, R115, 0x10, RZ ;  /* 0x0000001073c24819 */ /* 0x000fe200000006ff */
[-CC-:B------:R-:W-:Y:S01]  /*5c00*/  FFMA.FTZ R189, R189, R204.reuse, R203.reuse ;  /* 0x000000ccbdbd7223 */ /* 0x180fe200000100cb */
[----:B------:R-:W-:Y:S01]  /*5c10*/  FSEL R122, R108, RZ, P2 ;  /* 0x000000ff6c7a7208 */ /* 0x000fe20001000000 */
[----:B------:R-:W-:Y:S01]  /*5c20*/  FMUL.FTZ R121, R110, UR4 ;  /* 0x000000046e797c20 */ /* 0x000fe20008410000 */
[----:B------:R-:W-:Y:S01]  /*5c30*/  ISETP.GE.U32.AND P2, PT, R126, RZ, PT ;  /* 0x000000ff7e00720c */ /* 0x000fe20003f46070 */
[-CC-:B------:R-:W-:Y:S01]  /*5c40*/  FFMA.FTZ R187, R187, R204.reuse, R203.reuse ;  /* 0x000000ccbbbb7223 */ /* 0x180fe200000100cb */
[----:B------:R-:W-:Y:S01]  /*5c50*/  MOV R195, RZ ;  /* 0x000000ff00c37202 */ /* 0x000fe20000000f00 */
[-C--:B------:R-:W-:Y:S01]  /*5c60*/  @P4 FMUL.FTZ R195, R194, R121.reuse ;  /* 0x00000079c2c34220 */ /* 0x080fe20000410000 */
[----:B------:R-:W-:Y:S01]  /*5c70*/  ISETP.GE.U32.AND.EX P2, PT, R127, 0x1000000, PT, P2 ;  /* 0x010000007f00780c */ /* 0x000fe20003f46120 */
[----:B------:R-:W-:Y:S01]  /*5c80*/  FMUL.FTZ R110, R58, R121 ;  /* 0x000000793a6e7220 */ /* 0x000fe20000410000 */
[----:B------:R-:W-:Y:S01]  /*5c90*/  FSEL R121, R109, RZ, P5 ;  /* 0x000000ff6d797208 */ /* 0x000fe20002800000 */
[-C--:B------:R-:W-:Y:S01]  /*5ca0*/  FFMA.FTZ R202, R202, R204.reuse, R203 ;  /* 0x000000cccaca7223 */ /* 0x080fe200000100cb */
[----:B------:R-:W-:Y:S01]  /*5cb0*/  LOP3.LUT P6, RZ, R127, 0xff00, RZ, 0xc0, !PT ;  /* 0x0000ff007fff7812 */ /* 0x000fe200078cc0ff */
[----:B------:R-:W-:Y:S01]  /*5cc0*/  FADD.FTZ R192, R192, -R189 ;  /* 0x800000bdc0c07221 */ /* 0x000fe20000010000 */
[----:B------:R-:W-:Y:S01]  /*5cd0*/  PRMT R109, R98, 0x7632, R109 ;  /* 0x00007632626d7816 */ /* 0x000fe2000000006d */
[----:B------:R-:W-:Y:S01]  /*5ce0*/  FADD.FTZ R188, R188, -R187 ;  /* 0x800000bbbcbc7221 */ /* 0x000fe20000010000 */
[----:B------:R-:W-:Y:S01]  /*5cf0*/  PRMT R111, R99, 0x7632, R111 ;  /* 0x00007632636f7816 */ /* 0x000fe2000000006f */
[----:B------:R-:W-:Y:S01]  /*5d00*/  FADD.FTZ R202, R201, -R202 ;  /* 0x800000cac9ca7221 */ /* 0x000fe20000010000 */
[----:B------:R-:W-:Y:S01]  /*5d10*/  FSEL R194, R110, RZ, P4 ;  /* 0x000000ff6ec27208 */ /* 0x000fe20002000000 */
[----:B------:R-:W-:Y:S01]  /*5d20*/  FFMA.FTZ R193, R193, R204, R203 ;  /* 0x000000ccc1c17223 */ /* 0x000fe200000100cb */
[----:B------:R-:W-:-:S02]  /*5d30*/  SHF.L.U32 R110, R109, 0x10, RZ ;  /* 0x000000106d6e7819 */ /* 0x000fc400000006ff */
[----:B------:R-:W-:Y:S01]  /*5d40*/  LOP3.LUT P5, RZ, R126, 0xff, RZ, 0xc0, !PT ;  /* 0x000000ff7eff7812 */ /* 0x000fe200078ac0ff */
[----:B------:R-:W-:Y:S01]  /*5d50*/  FADD.FTZ R200, R200, -R193 ;  /* 0x800000c1c8c87221 */ /* 0x000fe20000010000 */
[----:B------:R-:W-:Y:S01]  /*5d60*/  PRMT R108, R96, 0x7632, R108 ;  /* 0x00007632606c7816 */ /* 0x000fe2000000006c */
[----:B------:R-:W-:Y:S01]  /*5d70*/  FFMA.FTZ R123, R165, R192, R110 ;  /* 0x000000c0a57b7223 */ /* 0x000fe2000001006e */
[----:B------:R-:W-:Y:S01]  /*5d80*/  SHF.L.U32 R111, R111, 0x10, RZ ;  /* 0x000000106f6f7819 */ /* 0x000fe200000006ff */
[----:B------:R-:W-:Y:S01]  /*5d90*/  HFMA2 R192, -RZ, RZ, 0, 0 ;  /* 0x00000000ffc07431 */ /* 0x000fe200000001ff */
[----:B------:R-:W-:Y:S02]  /*5da0*/  LOP3.LUT P4, RZ, R126, 0xff00, RZ, 0xc0, !PT ;  /* 0x0000ff007eff7812 */ /* 0x000fe4000788c0ff */
[----:B------:R-:W-:Y:S01]  /*5db0*/  SHF.L.U32 R109, R96, 0x10, RZ ;  /* 0x00000010606d7819 */ /* 0x000fe200000006ff */
[----:B------:R-:W-:Y:S01]  /*5dc0*/  FFMA.FTZ R127, R165, R188, R111 ;  /* 0x000000bca57f7223 */ /* 0x000fe2000001006f */
[----:B------:R-:W-:-:S02]  /*5dd0*/  SHF.L.U32 R113, R108, 0x10, RZ ;  /* 0x000000106c717819 */ /* 0x000fc400000006ff */
[----:B------:R-:W-:Y:S01]  /*5de0*/  @P2 PRMT R108, R115, 0x7632, R108 ;  /* 0x00007632736c2816 */ /* 0x000fe2000000006c */
[C---:B------:R-:W-:Y:S01]  /*5df0*/  FFMA.FTZ R111, R165.reuse, R202, R109 ;  /* 0x000000caa56f7223 */ /* 0x040fe2000001006d */
[----:B------:R-:W-:Y:S01]  /*5e00*/  @P6 PRMT R114, R114, 0x7632, R114 ;  /* 0x0000763272726816 */ /* 0x000fe20000000072 */
[----:B------:R-:W-:Y:S01]  /*5e10*/  FMUL.FTZ R109, R186, R123 ;  /* 0x0000007bba6d7220 */ /* 0x000fe20000410000 */
[----:B------:R-:W-:Y:S01]  /*5e20*/  @P2 SHF.L.U32 R123, R108, 0x10, RZ ;  /* 0x000000106c7b2819 */ /* 0x000fe200000006ff */
[----:B------:R-:W-:Y:S01]  /*5e30*/  FMUL.FTZ R108, R186, R111 ;  /* 0x0000006fba6c7220 */ /* 0x000fe20000410000 */
[----:B------:R-:W-:Y:S01]  /*5e40*/  FFMA.FTZ R113, R165, R200, R113 ;  /* 0x000000c8a5717223 */ /* 0x000fe20000010071 */
[----:B------:R-:W-:Y:S01]  /*5e50*/  @P6 SHF.L.U32 R115, R114, 0x10, RZ ;  /* 0x0000001072736819 */ /* 0x000fe200000006ff */
[----:B------:R-:W-:Y:S01]  /*5e60*/  FMUL.FTZ R114, R109, UR4 ;  /* 0x000000046d727c20 */ /* 0x000fe20008410000 */
[----:B------:R-:W-:Y:S01]  /*5e70*/  @P5 SHF.L.U32 R126, R112, 0x10, RZ ;  /* 0x00000010707e5819 */ /* 0x000fe200000006ff */
[----:B------:R-:W-:Y:S01]  /*5e80*/  FMUL.FTZ R110, R186, R127 ;  /* 0x0000007fba6e7220 */ /* 0x000fe20000410000 */
[----:B------:R-:W-:Y:S01]  /*5e90*/  @P4 PRMT R112, R112, 0x7632, R112 ;  /* 0x0000763270704816 */ /* 0x000fe20000000070 */
[----:B------:R-:W-:Y:S01]  /*5ea0*/  FMUL.FTZ R109, R108, UR4 ;  /* 0x000000046c6d7c20 */ /* 0x000fe20008410000 */
[----:B------:R-:W-:Y:S01]  /*5eb0*/  FMUL.FTZ R108, R186, R113 ;  /* 0x00000071ba6c7220 */ /* 0x000fe20000410000 */
[----:B------:R-:W-:-:S02]  /*5ec0*/  HFMA2 R127, -RZ, RZ, 0, 0 ;  /* 0x00000000ff7f7431 */ /* 0x000fc400000001ff */
        /* <DEDUP_REMOVED lines=21> */
.L_x_2739:
        /* <DEDUP_REMOVED lines=8> */
[-C--:B------:R-:W-:Y:S01]  /*60a0*/  FFMA.FTZ R170, R170, R204.reuse, R203 ;  /* 0x000000ccaaaa7223 */ /* 0x080fe200000100cb */
[----:B0-----:R-:W-:Y:S01]  /*60b0*/  PRMT R105, R101, 0x7632, R105 ;  /* 0x0000763265697816 */ /* 0x001fe20000000069 */
[-CC-:B------:R-:W-:Y:S01]  /*60c0*/  FFMA.FTZ R108, R173, R204.reuse, R203.reuse ;  /* 0x000000ccad6c7223 */ /* 0x180fe200000100cb */
[----:B------:R-:W-:Y:S01]  /*60d0*/  LOP3.LUT P6, RZ, R124, 0xff0000, RZ, 0xc0, !PT ;  /* 0x00ff00007cff7812 */ /* 0x000fe200078cc0ff */
[----:B------:R-:W-:Y:S01]  /*60e0*/  FADD.FTZ R111, R169, -R170 ;  /* 0x800000aaa96f7221 */ /* 0x000fe20000010000 */
[----:B------:R-:W-:Y:S01]  /*60f0*/  SHF.L.U32 R104, R101, 0x10, RZ ;  /* 0x0000001065687819 */ /* 0x000fe200000006ff */
[----:B------:R-:W-:Y:S01]  /*6100*/  FADD.FTZ R171, R171, -R108 ;  /* 0x8000006cabab7221 */ /* 0x000fe20000010000 */
[----:B------:R-:W-:Y:S01]  /*6110*/  SHF.L.U32 R106, R105, 0x10, RZ ;  /* 0x00000010696a7819 */ /* 0x000fe200000006ff */
[-CC-:B------:R-:W-:Y:S01]  /*6120*/  FFMA.FTZ R107, R174, R204.reuse, R203.reuse ;  /* 0x000000ccae6b7223 */ /* 0x180fe200000100cb */
[----:B------:R-:W-:Y:S01]  /*6130*/  LOP3.LUT P2, RZ, R124, 0xff000000, RZ, 0xc0, !PT ;  /* 0xff0000007cff7812 */ /* 0x000fe2000784c0ff */
[C---:B------:R-:W-:Y:S01]  /*6140*/  FFMA.FTZ R111, R165.reuse, R111, R104 ;  /* 0x0000006fa56f7223 */ /* 0x040fe20000010068 */
[----:B------:R-:W-:Y:S01]  /*6150*/  FFMA.FTZ R109, R178, R204, R203 ;  /* 0x000000ccb26d7223 */ /* 0x000fe200000100cb */
[----:B------:R-:W-:Y:S01]  /*6160*/  FFMA.FTZ R166, R165, R171, R106 ;  /* 0x000000aba5a67223 */ /* 0x000fe2000001006a */
[----:B------:R-:W-:Y:S01]  /*6170*/  LOP3.LUT P5, RZ, R125, 0xff, RZ, 0xc0, !PT ;  /* 0x000000ff7dff7812 */ /* 0x000fe200078ac0ff */
[-C--:B------:R-:W-:Y:S01]  /*6180*/  FMUL.FTZ R104, R111, R186.reuse ;  /* 0x000000ba6f687220 */ /* 0x080fe20000410000 */
[----:B------:R-:W-:Y:S01]  /*6190*/  SHF.L.U32 R106, R102, 0x10, RZ ;  /* 0x00000010666a7819 */ /* 0x000fe200000006ff */
[----:B------:R-:W-:Y:S01]  /*61a0*/  FADD.FTZ R107, R172, -R107 ;  /* 0x8000006bac6b7221 */ /* 0x000fe20000010000 */
[----:B------:R-:W-:Y:S01]  /*61b0*/  SHF.L.U32 R108, R103, 0x10, RZ ;  /* 0x00000010676c7819 */ /* 0x000fe200000006ff */
[----:B------:R-:W-:Y:S01]  /*61c0*/  FADD.FTZ R121, R176, -R109 ;  /* 0x8000006db0797221 */ /* 0x000fe20000010000 */
[----:B-----5:R-:W-:Y:S01]  /*61d0*/  @P6 SHF.L.U32 R105, R113, 0x10, RZ ;  /* 0x0000001071696819 */ /* 0x020fe200000006ff */
[----:B------:R-:W-:Y:S01]  /*61e0*/  FMUL.FTZ R109, R104, UR4 ;  /* 0x00000004686d7c20 */ /* 0x000fe20008410000 */
[C---:B------:R-:W-:Y:S01]  /*61f0*/  FFMA.FTZ R169, R165.reuse, R107, R106 ;  /* 0x0000006ba5a97223 */ /* 0x040fe2000001006a */
[----:B------:R-:W-:Y:S01]  /*6200*/  CS2R R118, SRZ ;  /* 0x0000000000767805 */ /* 0x000fe2000001ff00 */
[----:B------:R-:W-:Y:S01]  /*6210*/  FFMA.FTZ R171, R165, R121, R108 ;  /* 0x00000079a5ab7223 */ /* 0x000fe2000001006c */
[-C--:B------:R-:W-:Y:S01]  /*6220*/  FMUL.FTZ R104, R166, R186.reuse ;  /* 0x000000baa6687220 */ /* 0x080fe20000410000 */
[----:B------:R-:W-:Y:S01]  /*6230*/  @P6 FMUL.FTZ R119, R109, R105 ;  /* 0x000000696d776220 */ /* 0x000fe20000410000 */
[----:B------:R-:W-:Y:S01]  /*6240*/  LOP3.LUT P4, RZ, R125, 0xff0000, RZ, 0xc0, !PT ;  /* 0x00ff00007dff7812 */ /* 0x000fe2000788c0ff */
[-C--:B------:R-:W-:Y:S01]  /*6250*/  FMUL.FTZ R105, R169, R186.reuse ;  /* 0x000000baa9697220 */ /* 0x080fe20000410000 */
[----:B------:R-:W-:Y:S01]  /*6260*/  @P2 PRMT R113, R113, 0x7632, R113 ;  /* 0x0000763271712816 */ /* 0x000fe20000000071 */
[----:B------:R-:W-:Y:S01]  /*6270*/  FMUL.FTZ R107, R171, R186 ;  /* 0x000000baab6b7220 */ /* 0x000fe20000410000 */
[----:B------:R-:W-:Y:S01]  /*6280*/  FMUL.FTZ R110, R104, UR4 ;  /* 0x00000004686e7c20 */ /* 0x000fe20008410000 */
[----:B------:R-:W-:-:S02]  /*6290*/  HFMA2 R121, -RZ, RZ, 0, 0 ;  /* 0x00000000ff797431 */ /* 0x000fc400000001ff */
[--C-:B------:R-:W-:Y:S01]  /*62a0*/  FFMA.FTZ R120, R167, R204, R203.reuse ;  /* 0x000000cca7787223 */ /* 0x100fe200000100cb */
[----:B------:R-:W-:Y:S01]  /*62b0*/  @P5 SHF.L.U32 R106, R114, 0x10, RZ ;  /* 0x00000010726a5819 */ /* 0x000fe200000006ff */
[----:B------:R-:W-:Y:S01]  /*62c0*/  FMUL.FTZ R104, R62, R109 ;  /* 0x0000006d3e687220 */ /* 0x000fe20000410000 */
[----:B------:R-:W-:Y:S01]  /*62d0*/  FMUL.FTZ R167, R105, UR4 ;  /* 0x0000000469a77c20 */ /* 0x000fe20008410000 */
[----:B------:R-:W-:Y:S01]  /*62e0*/  @P2 SHF.L.U32 R113, R113, 0x10, RZ ;  /* 0x0000001071712819 */ /* 0x000fe200000006ff */
[----:B------:R-:W-:Y:S01]  /*62f0*/  FMUL.FTZ R107, R107, UR4 ;  /* 0x000000046b6b7c20 */ /* 0x000fe20008410000 */
[----:B------:R-:W-:Y:S01]  /*6300*/  FMUL.FTZ R105, R63, R110 ;  /* 0x0000006e3f697220 */ /* 0x000fe20000410000 */
[----:B------:R-:W-:Y:S01]  /*6310*/  @P5 FMUL.FTZ R121, R167, R106 ;  /* 0x0000006aa7795220 */ /* 0x000fe20000410000 */
[----:B------:R-:W-:Y:S01]  /*6320*/  FSEL R122, R104, RZ, P6 ;  /* 0x000000ff687a7208 */ /* 0x000fe20003000000 */
[----:B------:R-:W-:Y:S01]  /*6330*/  FMUL.FTZ R106, R64, R167 ;  /* 0x000000a7406a7220 */ /* 0x000fe20000410000 */
[----:B------:R-:W-:Y:S01]  /*6340*/  FMUL.FTZ R104, R66, R107 ;  /* 0x0000006b42687220 */ /* 0x000fe20000410000 */
[----:B------:R-:W-:Y:S01]  /*6350*/  @P2 FMUL.FTZ R118, R110, R113 ;  /* 0x000000716e762220 */ /* 0x000fe20000410000 */
[----:B------:R-:W-:Y:S01]  /*6360*/  FSEL R167, R105, RZ, P2 ;  /* 0x000000ff69a77208 */ /* 0x000fe20001000000 */
[-CC-:B------:R-:W-:Y:S01]  /*6370*/  FFMA.FTZ R174, R177, R204.reuse, R203.reuse ;  /* 0x000000ccb1ae7223 */ /* 0x180fe200000100cb */
[----:B------:R-:W-:Y:S01]  /*6380*/  ISETP.GE.U32.AND P2, PT, R124, RZ, PT ;  /* 0x000000ff7c00720c */ /* 0x000fe20003f46070 */
[-CC-:B------:R-:W-:Y:S01]  /*6390*/  FFMA.FTZ R178, R181, R204.reuse, R203.reuse ;  /* 0x000000ccb5b27223 */ /* 0x180fe200000100cb */
[----:B------:R-:W-:Y:S01]  /*63a0*/  @P4 SHF.L.U32 R108, R115, 0x10, RZ ;  /* 0x00000010736c4819 */ /* 0x000fe200000006ff */
[----:B------:R-:W-:Y:S01]  /*63b0*/  FFMA.FTZ R203, R168, R204, R203 ;  /* 0x000000cca8cb7223 */ /* 0x000fe200000100cb */
[----:B------:R-:W-:Y:S01]  /*63c0*/  LOP3.LUT P6, RZ, R125, 0xff00, RZ, 0xc0, !PT ;  /* 0x0000ff007dff7812 */ /* 0x000fe200078cc0ff */
[----:B------:R-:W-:Y:S01]  /*63d0*/  FADD.FTZ R179, R179, -R178 ;  /* 0x800000b2b3b37221 */ /* 0x000fe20000010000 */
[----:B------:R-:W-:Y:S01]  /*63e0*/  FSEL R170, R104, RZ, P4 ;  /* 0x000000ff68aa7208 */ /* 0x000fe20002000000 */
[----:B------:R-:W-:Y:S01]  /*63f0*/  FADD.FTZ R113, R130, -R203 ;  /* 0x800000cb82717221 */ /* 0x000fe20000010000 */
[----:B------:R-:W-:Y:S01]  /*6400*/  ISETP.GE.U32.AND.EX P2, PT, R125, 0x1000000, PT, P2 ;  /* 0x010000007d00780c */ /* 0x000fe20003f46120 */
[----:B------:R-:W-:Y:S01]  /*6410*/  FADD.FTZ R131, R131, -R120 ;  /* 0x8000007883837221 */ /* 0x000fe20000010000 */
[----:B------:R-:W-:Y:S01]  /*6420*/  PRMT R104, R102, 0x7632, R104 ;  /* 0x0000763266687816 */ /* 0x000fe20000000068 */
[----:B------:R-:W-:Y:S01]  /*6430*/  HFMA2 R120, -RZ, RZ, 0, 0 ;  /* 0x00000000ff787431 */ /* 0x000fe200000001ff */
[----:B------:R-:W-:-:S02]  /*6440*/  FSEL R168, R106, RZ, P5 ;  /* 0x000000ff6aa87208 */ /* 0x000fc40002800000 */
[----:B------:R-:W-:Y:S01]  /*6450*/  MOV R123, RZ ;  /* 0x000000ff007b7202 */ /* 0x000fe20000000f00 */
[----:B------:R-:W-:Y:S01]  /*6460*/  @P4 FMUL.FTZ R123, R107, R108 ;  /* 0x0000006c6b7b4220 */ /* 0x000fe20000410000 */
[----:B------:R-:W-:Y:S02]  /*6470*/  PRMT R106, R103, 0x7632, R106 ;  /* 0x00007632676a7816 */ /* 0x000fe4000000006a */
[----:B------:R-:W-:Y:S02]  /*6480*/  PRMT R105, R100, 0x7632, R105 ;  /* 0x0000763264697816 */ /* 0x000fe40000000069 */
[----:B------:R-:W-:Y:S02]  /*6490*/  SHF.L.U32 R108, R104, 0x10, RZ ;  /* 0x00000010686c7819 */ /* 0x000fe400000006ff */
[----:B------:R-:W-:Y:S02]  /*64a0*/  SHF.L.U32 R104, R100, 0x10, RZ ;  /* 0x0000001064687819 */ /* 0x000fe400000006ff */
[----:B------:R-:W-:-:S02]  /*64b0*/  LOP3.LUT P5, RZ, R124, 0xff, RZ, 0xc0, !PT ;  /* 0x000000ff7cff7812 */ /* 0x000fc400078ac0ff */
[----:B------:R-:W-:Y:S01]  /*64c0*/  LOP3.LUT P4, RZ, R124, 0xff00, RZ, 0xc0, !PT ;  /* 0x0000ff007cff7812 */ /* 0x000fe2000788c0ff */
[----:B------:R-:W-:Y:S01]  /*64d0*/  FADD.FTZ R124, R175, -R174 ;  /* 0x800000aeaf7c7221 */ /* 0x000fe20000010000 */
[----:B------:R-:W-:Y:S01]  /*64e0*/  SHF.L.U32 R110, R106, 0x10, RZ ;  /* 0x000000106a6e7819 */ /* 0x000fe200000006ff */
[----:B------:R-:W-:Y:S01]  /*64f0*/  FFMA.FTZ R113, R165, R113, R104 ;  /* 0x00000071a5717223 */ /* 0x000fe20000010068 */
[----:B------:R-:W-:Y:S01]  /*6500*/  SHF.L.U32 R106, R105, 0x10, RZ ;  /* 0x00000010696a7819 */ /* 0x000fe200000006ff */
[C---:B------:R-:W-:Y:S01]  /*6510*/  FFMA.FTZ R124, R165.reuse, R124, R108 ;  /* 0x0000007ca57c7223 */ /* 0x040fe2000001006c */
[----:B------:R-:W-:Y:S01]  /*6520*/  @P6 PRMT R104, R114, 0x7632, R104 ;  /* 0x0000763272686816 */ /* 0x000fe20000000068 */
[C---:B------:R-:W-:Y:S01]  /*6530*/  FFMA.FTZ R130, R165.reuse, R179, R110 ;  /* 0x000000b3a5827223 */ /* 0x040fe2000001006e */
[----:B------:R-:W-:Y:S01]  /*6540*/  MOV R125, RZ ;  /* 0x000000ff007d7202 */ /* 0x000fe20000000f00 */
[--C-:B------:R-:W-:Y:S01]  /*6550*/  FFMA.FTZ R165, R165, R131, R106.reuse ;  /* 0x00000083a5a57223 */ /* 0x100fe2000001006a */
[----:B------:R-:W-:Y:S01]  /*6560*/  @P2 PRMT R106, R115, 0x7632, R106 ;  /* 0x00007632736a2816 */ /* 0x000fe2000000006a */
[-C--:B------:R-:W-:Y:S01]  /*6570*/  FMUL.FTZ R108, R130, R186.reuse ;  /* 0x000000ba826c7220 */ /* 0x080fe20000410000 */
[----:B------:R-:W-:Y:S01]  /*6580*/  @P6 SHF.L.U32 R107, R104, 0x10, RZ ;  /* 0x00000010686b6819 */ /* 0x000fe200000006ff */
[-C--:B------:R-:W-:Y:S01]  /*6590*/  FMUL.FTZ R104, R113, R186.reuse ;  /* 0x000000ba71687220 */ /* 0x080fe20000410000 */
[----:B------:R-:W-:Y:S01]  /*65a0*/  @P2 SHF.L.U32 R109, R106, 0x10, RZ ;  /* 0x000000106a6d2819 */ /* 0x000fe200000006ff */
[-C--:B------:R-:W-:Y:S01]  /*65b0*/  FMUL.FTZ R106, R124, R186.reuse ;  /* 0x000000ba7c6a7220 */ /* 0x080fe20000410000 */
[----:B------:R-:W-:Y:S01]  /*65c0*/  @P5 SHF.L.U32 R105, R112, 0x10, RZ ;  /* 0x0000001070695819 */ /* 0x000fe200000006ff */
[----:B------:R-:W-:Y:S01]  /*65d0*/  FMUL.FTZ R186, R165, R186 ;  /* 0x000000baa5ba7220 */ /* 0x000fe20000410000 */
[----:B------:R-:W-:Y:S01]  /*65e0*/  FMUL.FTZ R104, R104, UR4 ;  /* 0x0000000468687c20 */ /* 0x000fe20008410000 */
[----:B------:R-:W-:Y:S01]  /*65f0*/  CS2R R114, SRZ ;  /* 0x0000000000727805 */ /* 0x000fe2000001ff00 */
[----:B------:R-:W-:Y:S01]  /*6600*/  FMUL.FTZ R110, R106, UR4 ;  /* 0x000000046a6e7c20 */ /* 0x000fe20008410000 */
[----:B------:R-:W-:Y:S01]  /*6610*/  FMUL.FTZ R108, R108, UR4 ;  /* 0x000000046c6c7c20 */ /* 0x000fe20008410000 */
[----:B------:R-:W-:Y:S01]  /*6620*/  FMUL.FTZ R186, R186, UR4 ;  /* 0x00000004baba7c20 */ /* 0x000fe20008410000 */
[----:B------:R-:W-:Y:S01]  /*6630*/  @P5 FMUL.FTZ R115, R104, R105 ;  /* 0x0000006968735220 */ /* 0x000fe20000410000 */
[----:B------:R-:W-:Y:S01]  /*6640*/  F2FP.BF16.F32.PACK_AB R105, R166, R111 ;  /* 0x0000006fa669723e */ /* 0x000fe200000010ff */
[----:B------:R-:W-:Y:S01]  /*6650*/  @P6 FMUL.FTZ R120, R110, R107 ;  /* 0x0000006b6e786220 */ /* 0x000fe20000410000 */
[----:B------:R-:W-:Y:S01]  /*6660*/  @P2 FMUL.FTZ R125, R108, R109 ;  /* 0x0000006d6c7d2220 */ /* 0x000fe20000410000 */
[----:B------:R-:W-:Y:S01]  /*6670*/  FMUL.FTZ R111, R67, R108 ;  /* 0x0000006c436f7220 */ /* 0x000fe20000410000 */
[----:B------:R-:W-:Y:S01]  /*6680*/  @P4 PRMT R112, R112, 0x7632, R112 ;  /* 0x0000763270704816 */ /* 0x000fe20000000070 */
[----:B------:R-:W-:Y:S01]  /*6690*/  FMUL.FTZ R110, R65, R110 ;  /* 0x0000006e416e7220 */ /* 0x000fe20000410000 */
[----:B------:R-:W-:Y:S01]  /*66a0*/  FMUL.FTZ R108, R60, R104 ;  /* 0x000000683c6c7220 */ /* 0x000fe20000410000 */
[----:B------:R-:W-:Y:S01]  /*66b0*/  FMUL.FTZ R109, R61, R186 ;  /* 0x000000ba3d6d7220 */ /* 0x000fe20000410000 */
[----:B------:R-:W-:-:S02]  /*66c0*/  @P4 SHF.L.U32 R112, R112, 0x10, RZ ;  /* 0x0000001070704819 */ /* 0x000fc400000006ff */
[----:B------:R-:W-:Y:S02]  /*66d0*/  F2FP.BF16.F32.PACK_AB R104, R165, R113 ;  /* 0x00000071a568723e */ /* 0x000fe400000010ff */
[----:B------:R-:W-:Y:S01]  /*66e0*/  FSEL R111, R111, RZ, P2 ;  /* 0x000000ff6f6f7208 */ /* 0x000fe20001000000 */
[----:B------:R-:W-:Y:S01]  /*66f0*/  @P4 FMUL.FTZ R114, R186, R112 ;  /* 0x00000070ba724220 */ /* 0x000fe20000410000 */
[----:B------:R-:W-:Y:S02]  /*6700*/  FSEL R131, R110, RZ, P6 ;  /* 0x000000ff6e837208 */ /* 0x000fe40003000000 */
        /* <DEDUP_REMOVED lines=9> */
.L_x_2740:
[-CC-:B------:R-:W-:Y:S01]  /*67a0*/  FFMA.FTZ R170, R170, R204.reuse, R203.reuse ;  /* 0x000000ccaaaa7223 */ /* 0x180fe200000100cb */
[----:B------:R-:W-:Y:S01]  /*67b0*/  LOP3.LUT P6, RZ, R124, 0xff0000, RZ, 0xc0, !PT ;  /* 0x00ff00007cff7812 */ /* 0x000fe200078cc0ff */
[-C--:B0-----:R-:W-:Y:S01]  /*67c0*/  FFMA.FTZ R110, R173, R204.reuse, R203 ;  /* 0x000000ccad6e7223 */ /* 0x081fe200000100cb */
[----:B------:R-:W-:Y:S01]  /*67d0*/  PRMT R109, R101, 0x7632, R109 ;  /* 0x00007632656d7816 */ /* 0x000fe2000000006d */
[----:B------:R-:W-:Y:S01]  /*67e0*/  FADD.FTZ R170, R169, -R170 ;  /* 0x800000aaa9aa7221 */ /* 0x000fe20000010000 */
[----:B------:R-:W-:Y:S01]  /*67f0*/  SHF.L.U32 R108, R101, 0x10, RZ ;  /* 0x00000010656c7819 */ /* 0x000fe200000006ff */
[-CC-:B------:R-:W-:Y:S01]  /*6800*/  FFMA.FTZ R119, R174, R204.reuse, R203.reuse ;  /* 0x000000ccae777223 */ /* 0x180fe200000100cb */
[----:B------:R-:W-:Y:S01]  /*6810*/  LOP3.LUT P2, RZ, R124, 0xff000000, RZ, 0xc0, !PT ;  /* 0xff0000007cff7812 */ /* 0x000fe2000784c0ff */
[----:B------:R-:W-:Y:S01]  /*6820*/  FFMA.FTZ R121, R178, R204, R203 ;  /* 0x000000ccb2797223 */ /* 0x000fe200000100cb */
[----:B------:R-:W-:Y:S01]  /*6830*/  SHF.L.U32 R111, R109, 0x10, RZ ;  /* 0x000000106d6f7819 */ /* 0x000fe200000006ff */
[----:B------:R-:W-:Y:S01]  /*6840*/  FFMA.FTZ R109, R165, R170, R108 ;  /* 0x000000aaa56d7223 */ /* 0x000fe2000001006c */
[----:B------:R-:W-:Y:S01]  /*6850*/  LOP3.LUT P5, RZ, R125, 0xff, RZ, 0xc0, !PT ;  /* 0x000000ff7dff7812 */ /* 0x000fe200078ac0ff */
[----:B------:R-:W-:Y:S01]  /*6860*/  FADD.FTZ R110, R171, -R110 ;  /* 0x8000006eab6e7221 */ /* 0x000fe20000010000 */
[----:B------:R-:W-:Y:S01]  /*6870*/  SHF.L.U32 R118, R102, 0x10, RZ ;  /* 0x0000001066767819 */ /* 0x000fe200000006ff */
[----:B------:R-:W-:Y:S01]  /*6880*/  FADD.FTZ R172, R172, -R119 ;  /* 0x80000077acac7221 */ /* 0x000fe20000010000 */
[----:B------:R-:W-:Y:S01]  /*6890*/  FADD.FTZ R176, R176, -R121 ;  /* 0x80000079b0b07221 */ /* 0x000fe20000010000 */
[----:B------:R-:W-:Y:S01]  /*68a0*/  FMUL.FTZ R108, R186, R109 ;  /* 0x0000006dba6c7220 */ /* 0x000fe20000410000 */
[----:B------:R-:W-:Y:S01]  /*68b0*/  SHF.L.U32 R121, R103, 0x10, RZ ;  /* 0x0000001067797819 */ /* 0x000fe200000006ff */
[----:B------:R-:W-:Y:S01]  /*68c0*/  FFMA.FTZ R194, R167, R204, R203 ;  /* 0x000000cca7c27223 */ /* 0x000fe200000100cb */
[----:B------:R-:W-:Y:S01]  /*68d0*/  LOP3.LUT P4, RZ, R125, 0xff0000, RZ, 0xc0, !PT ;  /* 0x00ff00007dff7812 */ /* 0x000fe2000788c0ff */
[----:B------:R-:W-:Y:S01]  /*68e0*/  FFMA.FTZ R167, R165, R110, R111 ;  /* 0x0000006ea5a77223 */ /* 0x000fe2000001006f */
[----:B------:R-:W-:Y:S01]  /*68f0*/  HFMA2 R119, -RZ, RZ, 0, 0 ;  /* 0x00000000ff777431 */ /* 0x000fe200000001ff */
[----:B-----5:R-:W-:Y:S01]  /*6900*/  @P6 SHF.L.U32 R110, R113, 0x10, RZ ;  /* 0x00000010716e6819 */ /* 0x020fe200000006ff */
[C---:B------:R-:W-:Y:S01]  /*6910*/  FFMA.FTZ R109, R165.reuse, R172, R118 ;  /* 0x000000aca56d7223 */ /* 0x040fe20000010076 */
[----:B------:R-:W-:Y:S01]  /*6920*/  FMUL.FTZ R111, R108, UR4 ;  /* 0x000000046c6f7c20 */ /* 0x000fe20008410000 */
[----:B------:R-:W-:Y:S01]  /*6930*/  FFMA.FTZ R171, R165, R176, R121 ;  /* 0x000000b0a5ab7223 */ /* 0x000fe20000010079 */
[----:B------:R-:W-:Y:S01]  /*6940*/  @P2 PRMT R113, R113, 0x7632, R113 ;  /* 0x0000763271712816 */ /* 0x000fe20000000071 */
[C---:B------:R-:W-:Y:S01]  /*6950*/  FMUL.FTZ R108, R186.reuse, R167 ;  /* 0x000000a7ba6c7220 */ /* 0x040fe20000410000 */
[----:B------:R-:W-:Y:S01]  /*6960*/  FMUL.FTZ R109, R186, R109 ;  /* 0x0000006dba6d7220 */ /* 0x000fe20000410000 */
[----:B------:R-:W-:Y:S01]  /*6970*/  @P6 FMUL.FTZ R119, R110, R111 ;  /* 0x0000006f6e776220 */ /* 0x000fe20000410000 */
[----:B------:R-:W-:-:S02]  /*6980*/  HFMA2 R121, -RZ, RZ, 0, 0 ;  /* 0x00000000ff797431 */ /* 0x000fc400000001ff */
[----:B------:R-:W-:Y:S01]  /*6990*/  FMUL.FTZ R110, R186, R171 ;  /* 0x000000abba6e7220 */ /* 0x000fe20000410000 */
[----:B------:R-:W-:Y:S01]  /*69a0*/  @P5 SHF.L.U32 R122, R114, 0x10, RZ ;  /* 0x00000010727a5819 */ /* 0x000fe200000006ff */
[----:B------:R-:W-:Y:S01]  /*69b0*/  FMUL.FTZ R120, R108, UR4 ;  /* 0x000000046c787c20 */ /* 0x000fe20008410000 */
[----:B------:R-:W-:Y:S01]  /*69c0*/  @P2 SHF.L.U32 R169, R113, 0x10, RZ ;  /* 0x0000001071a92819 */ /* 0x000fe200000006ff */
        /* <DEDUP_REMOVED lines=14> */
[-CC-:B------:R-:W-:Y:S01]  /*6ab0*/  FFMA.FTZ R174, R177, R204.reuse, R203.reuse ;  /* 0x000000ccb1ae7223 */ /* 0x180fe200000100cb */
[-CC-:B------:R-:W-:Y:S01]  /*6ac0*/  FFMA.FTZ R178, R181, R204.reuse, R203.reuse ;  /* 0x000000ccb5b27223 */ /* 0x180fe200000100cb */
[----:B------:R-:W-:Y:S01]  /*6ad0*/  ISETP.GE.U32.AND P2, PT, R124, RZ, PT ;  /* 0x000000ff7c00720c */ /* 0x000fe20003f46070 */
[----:B------:R-:W-:Y:S01]  /*6ae0*/  FFMA.FTZ R203, R168, R204, R203 ;  /* 0x000000cca8cb7223 */ /* 0x000fe200000100cb */
[----:B------:R-:W-:Y:S01]  /*6af0*/  LOP3.LUT P6, RZ, R125, 0xff00, RZ, 0xc0, !PT ;  /* 0x0000ff007dff7812 */ /* 0x000fe200078cc0ff */
[----:B------:R-:W-:Y:S01]  /*6b00*/  FADD.FTZ R174, R175, -R174 ;  /* 0x800000aeafae7221 */ /* 0x000fe20000010000 */
[----:B------:R-:W-:Y:S01]  /*6b10*/  FSEL R166, R110, RZ, P5 ;  /* 0x000000ff6ea67208 */ /* 0x000fe20002800000 */
[----:B------:R-:W-:Y:S01]  /*6b20*/  FADD.FTZ R178, R179, -R178 ;  /* 0x800000b2b3b27221 */ /* 0x000fe20000010000 */
[----:B------:R-:W-:Y:S01]  /*6b30*/  FSEL R168, R108, RZ, P4 ;  /* 0x000000ff6ca87208 */ /* 0x000fe20002000000 */
[----:B------:R-:W-:Y:S01]  /*6b40*/  FADD.FTZ R130, R130, -R203 ;  /* 0x800000cb82827221 */ /* 0x000fe20000010000 */
[C---:B------:R-:W-:Y:S01]  /*6b50*/  LOP3.LUT P5, RZ, R124.reuse, 0xff, RZ, 0xc0, !PT ;  /* 0x000000ff7cff7812 */ /* 0x040fe200078ac0ff */
[----:B------:R-:W-:Y:S01]  /*6b60*/  FADD.FTZ R194, R131, -R194 ;  /* 0x800000c283c27221 */ /* 0x000fe20000010000 */
[----:B------:R-:W-:Y:S01]  /*6b70*/  LOP3.LUT P4, RZ, R124, 0xff00, RZ, 0xc0, !PT ;  /* 0x0000ff007cff7812 */ /* 0x000fe2000788c0ff */
[----:B------:R-:W-:Y:S01]  /*6b80*/  HFMA2 R120, -RZ, RZ, 0, 0 ;  /* 0x00000000ff787431 */ /* 0x000fe200000001ff */
[----:B------:R-:W-:-:S02]  /*6b90*/  ISETP.GE.U32.AND.EX P2, PT, R125, 0x1000000, PT, P2 ;  /* 0x010000007d00780c */ /* 0x000fc40003f46120 */
[----:B------:R-:W-:Y:S02]  /*6ba0*/  PRMT R109, R102, 0x7632, R109 ;  /* 0x00007632666d7816 */ /* 0x000fe4000000006d */
[----:B------:R-:W-:Y:S02]  /*6bb0*/  PRMT R111, R103, 0x7632, R111 ;  /* 0x00007632676f7816 */ /* 0x000fe4000000006f */
[C---:B------:R-:W-:Y:S02]  /*6bc0*/  PRMT R108, R100.reuse, 0x7632, R108 ;  /* 0x00007632646c7816 */ /* 0x040fe4000000006c */
[----:B------:R-:W-:Y:S02]  /*6bd0*/  SHF.L.U32 R110, R109, 0x10, RZ ;  /* 0x000000106d6e7819 */ /* 0x000fe400000006ff */
[----:B------:R-:W-:Y:S02]  /*6be0*/  SHF.L.U32 R111, R111, 0x10, RZ ;  /* 0x000000106f6f7819 */ /* 0x000fe400000006ff */
[----:B------:R-:W-:Y:S01]  /*6bf0*/  SHF.L.U32 R109, R100, 0x10, RZ ;  /* 0x00000010646d7819 */ /* 0x000fe200000006ff */
[C---:B------:R-:W-:Y:S01]  /*6c00*/  FFMA.FTZ R131, R165.reuse, R174, R110 ;  /* 0x000000aea5837223 */ /* 0x040fe2000001006e */
[----:B------:R-:W-:Y:S01]  /*6c10*/  SHF.L.U32 R113, R108, 0x10, RZ ;  /* 0x000000106c717819 */ /* 0x000fe200000006ff */
[C---:B------:R-:W-:Y:S01]  /*6c20*/  FFMA.FTZ R169, R165.reuse, R178, R111 ;  /* 0x000000b2a5a97223 */ /* 0x040fe2000001006f */
[----:B------:R-:W-:Y:S01]  /*6c30*/  @P6 PRMT R108, R114, 0x7632, R108 ;  /* 0x00007632726c6816 */ /* 0x000fe2000000006c */
[C---:B------:R-:W-:Y:S01]  /*6c40*/  FFMA.FTZ R111, R165.reuse, R130, R109 ;  /* 0x00000082a56f7223 */ /* 0x040fe2000001006d */
[C---:B------:R-:W-:Y:S01]  /*6c50*/  @P5 SHF.L.U32 R114, R112.reuse, 0x10, RZ ;  /* 0x0000001070725819 */ /* 0x040fe200000006ff */
[----:B------:R-:W-:Y:S01]  /*6c60*/  FFMA.FTZ R113, R165, R194, R113 ;  /* 0x000000c2a5717223 */ /* 0x000fe20000010071 */
[----:B------:R-:W-:Y:S01]  /*6c70*/  @P4 PRMT R124, R112, 0x7632, R124 ;  /* 0x00007632707c4816 */ /* 0x000fe2000000007c */
[C---:B------:R-:W-:Y:S01]  /*6c80*/  FMUL.FTZ R109, R186.reuse, R131 ;  /* 0x00000083ba6d7220 */ /* 0x040fe20000410000 */
[----:B------:R-:W-:Y:S01]  /*6c90*/  @P2 PRMT R112, R115, 0x7632, R112 ;  /* 0x0000763273702816 */ /* 0x000fe20000000070 */
[----:B------:R-:W-:Y:S01]  /*6ca0*/  FMUL.FTZ R110, R186, R169 ;  /* 0x000000a9ba6e7220 */ /* 0x000fe20000410000 */
[----:B------:R-:W-:Y:S01]  /*6cb0*/  @P6 SHF.L.U32 R165, R108, 0x10, RZ ;  /* 0x000000106ca56819 */ /* 0x000fe200000006ff */
[C---:B------:R-:W-:Y:S01]  /*6cc0*/  FMUL.FTZ R108, R186.reuse, R111 ;  /* 0x0000006fba6c7220 */ /* 0x040fe20000410000 */
[----:B------:R-:W-:Y:S01]  /*6cd0*/  FMUL.FTZ R186, R186, R113 ;  /* 0x00000071baba7220 */ /* 0x000fe20000410000 */
[----:B------:R-:W-:Y:S01]  /*6ce0*/  HFMA2 R115, -RZ, RZ, 0, 0 ;  /* 0x00000000ff737431 */ /* 0x000fe200000001ff */
[----:B------:R-:W-:Y:S01]  /*6cf0*/  @P2 SHF.L.U32 R111, R112, 0x10, RZ ;  /* 0x00000010706f2819 */ /* 0x000fe200000006ff */
[----:B------:R-:W-:Y:S01]  /*6d00*/  FMUL.FTZ R112, R109, UR4 ;  /* 0x000000046d707c20 */ /* 0x000fe20008410000 */
[----:B------:R-:W-:Y:S01]  /*6d10*/  FMUL.FTZ R110, R110, UR4 ;  /* 0x000000046e6e7c20 */ /* 0x000fe20008410000 */
[----:B------:R-:W-:Y:S01]  /*6d20*/  FMUL.FTZ R109, R108, UR4 ;  /* 0x000000046c6d7c20 */ /* 0x000fe20008410000 */
[----:B------:R-:W-:Y:S01]  /*6d30*/  FMUL.FTZ R186, R186, UR4 ;  /* 0x00000004baba7c20 */ /* 0x000fe20008410000 */
[----:B------:R-:W-:Y:S01]  /*6d40*/  MOV R125, RZ ;  /* 0x000000ff007d7202 */ /* 0x000fe20000000f00 */
[-C--:B------:R-:W-:Y:S01]  /*6d50*/  @P2 FMUL.FTZ R125, R111, R110.reuse ;  /* 0x0000006e6f7d2220 */ /* 0x080fe20000410000 */
[-C--:B------:R-:W-:Y:S01]  /*6d60*/  @P5 FMUL.FTZ R115, R114, R109.reuse ;  /* 0x0000006d72735220 */ /* 0x080fe20000410000 */
[----:B------:R-:W-:Y:S01]  /*6d70*/  @P4 SHF.L.U32 R113, R124, 0x10, RZ ;  /* 0x000000107c714819 */ /* 0x000fe200000006ff */
[----:B------:R-:W-:Y:S01]  /*6d80*/  FMUL.FTZ R111, R67, R110 ;  /* 0x0000006e436f7220 */ /* 0x000fe20000410000 */
[----:B------:R-:W-:Y:S01]  /*6d90*/  FMUL.FTZ R108, R60, R109 ;  /* 0x0000006d3c6c7220 */ /* 0x000fe20000410000 */
[----:B------:R-:W-:Y:S01]  /*6da0*/  FMUL.FTZ R110, R65, R112 ;  /* 0x00000070416e7220 */ /* 0x000fe20000410000 */
[-C--:B------:R-:W-:Y:S01]  /*6db0*/  FMUL.FTZ R109, R61, R186.reuse ;  /* 0x000000ba3d6d7220 */ /* 0x080fe20000410000 */
[----:B------:R-:W-:Y:S01]  /*6dc0*/  MOV R114, RZ ;  /* 0x000000ff00727202 */ /* 0x000fe20000000f00 */
[----:B------:R-:W-:Y:S01]  /*6dd0*/  @P4 FMUL.FTZ R114, R113, R186 ;  /* 0x000000ba71724220 */ /* 0x000fe20000410000 */
[----:B------:R-:W-:Y:S01]  /*6de0*/  FSEL R111, R111, RZ, P2 ;  /* 0x000000ff6f6f7208 */ /* 0x000fe20001000000 */
[----:B------:R-:W-:Y:S01]  /*6df0*/  @P6 FMUL.FTZ R120, R165, R112 ;  /* 0x00000070a5786220 */ /* 0x000fe20000410000 */
[----:B------:R-:W-:-:S02]  /*6e00*/  FSEL R131, R110, RZ, P6 ;  /* 0x000000ff6e837208 */ /* 0x000fc40003000000 */
[----:B------:R-:W-:Y:S02]  /*6e10*/  FSEL R108, R108, RZ, P5 ;  /* 0x000000ff6c6c7208 */ /* 0x000fe40002800000 */
[----:B------:R-:W-:Y:S02]  /*6e20*/  FSEL R113, R109, RZ, P4 ;  /* 0x000000ff6d717208 */ /* 0x000fe40002000000 */
[----:B------:R-:W-:Y:S02]  /*6e30*/  F2FP.BF16.F32.PACK_AB R111, R111, R168 ;  /* 0x000000a86f6f723e */ /* 0x000fe400000010ff */
[----:B------:R-:W-:Y:S02]  /*6e40*/  F2FP.BF16.F32.PACK_AB R110, R131, R166 ;  /* 0x000000a6836e723e */ /* 0x000fe400000010ff */
[----:B------:R-:W-:Y:S02]  /*6e50*/  F2FP.BF16.F32.PACK_AB R109, R167, R122 ;  /* 0x0000007aa76d723e */ /* 0x000fe400000010ff */
[----:B------:R-:W-:-:S07]  /*6e60*/  F2FP.BF16.F32.PACK_AB R108, R113, R108 ;  /* 0x0000006c716c723e */ /* 0x000fce00000010ff */
.L_x_2741:
[----:B------:R-:W0:Y:S01]  /*6e70*/  @P0 LDC.64 R112, c[0x0][0x478] ;  /* 0x00011e00ff700b82 */ /* 0x000e220000000a00 */
[----:B------:R-:W-:-:S04]  /*6e80*/  IMAD.WIDE.U32 R116, R164, 0x10, R116 ;  /* 0x00000010a4747825 */ /* 0x000fc800078e0074 */
[----:B0-----:R-:W-:-:S05]  /*6e90*/  @P0 IMAD.WIDE.U32 R112, R164, 0x10, R112 ;  /* 0x00000010a4700825 */ /* 0x001fca00078e0070 */
[----:B------:R1:W-:Y:S04]  /*6ea0*/  @P0 STG.E.128 desc[UR6][R112.64], R104 ;  /* 0x0000006870000986 */ /* 0x0003e8000c101d06 */
[----:B------:R1:W-:Y:S02]  /*6eb0*/  STG.E.128 desc[UR6][R116.64], R108 ;  /* 0x0000006c74007986 */ /* 0x0003e4000c101d06 */
.L_x_2735:
        /* <DEDUP_REMOVED lines=101> */
.L_x_2727:
        /* <DEDUP_REMOVED lines=28> */
.L_x_2743:
        /* <DEDUP_REMOVED lines=11> */
.L_x_10709:


//--------------------- .text._ZN10layer_norm22ln_bwd_finalize_kernelINS_22Kernel_traits_finalizeILj6144Ef13__nv_bfloat16S2_S2_fjLb1ELj1024ELj4ENS_18Kernel_traits_baseILj6144EfS2_S2_S2_fjLj1024EEEEELb1ELb0EEEvNS_9BwdParamsE --------------------------
	.section	.text._ZN10layer_norm22ln_bwd_finalize_kernelINS_22Kernel_traits_finalizeILj6144Ef13__nv_bfloat16S2_S2_fjLb1ELj1024ELj4ENS_18Kernel_traits_baseILj6144EfS2_S2_S2_fjLj1024EEEEELb1ELb0EEEvNS_9BwdParamsE,"ax",@progbits
	.align	128
        .global         _ZN10layer_norm22ln_bwd_finalize_kernelINS_22Kernel_traits_finalizeILj6144Ef13__nv_bfloat16S2_S2_fjLb1ELj1024ELj4ENS_18Kernel_traits_baseILj6144EfS2_S2_S2_fjLj1024EEEEELb1ELb0EEEvNS_9BwdParamsE
        .type           _ZN10layer_norm22ln_bwd_finalize_kernelINS_22Kernel_traits_finalizeILj6144Ef13__nv_bfloat16S2_S2_fjLb1ELj1024ELj4ENS_18Kernel_traits_baseILj6144EfS2_S2_S2_fjLj1024EEEEELb1ELb0EEEvNS_9BwdParamsE,@function
        .size           _ZN10layer_norm22ln_bwd_finalize_kernelINS_22Kernel_traits_finalizeILj6144Ef13__nv_bfloat16S2_S2_fjLb1ELj1024ELj4ENS_18Kernel_traits_baseILj6144EfS2_S2_S2_fjLj1024EEEEELb1ELb0EEEvNS_9BwdParamsE,(.L_x_10710 - _ZN10layer_norm22ln_bwd_finalize_kernelINS_22Kernel_traits_finalizeILj6144Ef13__nv_bfloat16S2_S2_fjLb1ELj1024ELj4ENS_18Kernel_traits_baseILj6144EfS2_S2_S2_fjLj1024EEEEELb1ELb0EEEvNS_9BwdParamsE)
        .other          _ZN10layer_norm22ln_bwd_finalize_kernelINS_22Kernel_traits_finalizeILj6144Ef13__nv_bfloat16S2_S2_fjLb1ELj1024ELj4ENS_18Kernel_traits_baseILj6144EfS2_S2_S2_fjLj1024EEEEELb1ELb0EEEvNS_9BwdParamsE,@"STO_CUDA_ENTRY STV_DEFAULT"
_ZN10layer_norm22ln_bwd_finalize_kernelINS_22Kernel_traits_finalizeILj6144Ef13__nv_bfloat16S2_S2_fjLb1ELj1024ELj4ENS_18Kernel_traits_baseILj6144EfS2_S2_S2_fjLj1024EEEEELb1ELb0EEEvNS_9BwdParamsE:
.text._ZN10layer_norm22ln_bwd_finalize_kernelINS_22Kernel_traits_finalizeILj6144Ef13__nv_bfloat16S2_S2_fjLb1ELj1024ELj4ENS_18Kernel_traits_baseILj6144EfS2_S2_S2_fjLj1024EEEEELb1ELb0EEEvNS_9BwdParamsE:
        /* <DEDUP_REMOVED lines=23> */
[----:B------:R-:W-:Y:S02]  /*0170*/  MOV R18, RZ ;  /* 0x000000ff00127202 */ /* 0x000fe40000000f00 */
[----:B------:R-:W-:Y:S02]  /*0180*/  IADD3 R9, PT, PT, R9, R8, RZ ;  /* 0x0000000809097210 */ /* 0x000fe40007ffe0ff */
[----:B------:R-:W-:-:S02]  /*0190*/  MOV R8, R5 ;  /* 0x0000000500087202 */ /* 0x000fc40000000f00 */
[C---:B------:R-:W-:Y:S02]  /*01a0*/  ISETP.GE.U32.AND P0, PT, R9.reuse, 0xe0, PT ;  /* 0x000000e00900780c */ /* 0x040fe40003f06070 */
[----:B------:R-:W-:Y:S02]  /*01b0*/  MOV R28, RZ ;  /* 0x000000ff001c7202 */ /* 0x000fe40000000f00 */
[----:B------:R-:W-:Y:S02]  /*01c0*/  MOV R7, RZ ;  /* 0x000000ff00077202 */ /* 0x000fe40000000f00 */
[----:B------:R-:W-:-:S07]  /*01d0*/  LEA.HI R10, R9, 0x1, RZ, 0x1b ;  /* 0x00000001090a7811 */ /* 0x000fce00078fd8ff */
[----:B------:R-:W-:Y:S05]  /*01e0*/  @!P0 BRA `(.L_x_2747) ;  /* 0x0000000400c48947 */ /* 0x000fea0003800000 */
        /* <DEDUP_REMOVED lines=13> */
[----:B------:R-:W-:Y:S01]  /*02c0*/  IADD3 R22, PT, PT, R6, R13, RZ ;  /* 0x0000000d06167210 */ /* 0x000fe20007ffe0ff */
        /* <DEDUP_REMOVED lines=11> */
[----:B------:R-:W-:-:S07]  /*0380*/  IADD3 R24, PT, PT, R6, R15, RZ ;  /* 0x0000000f06187210 */ /* 0x000fce0007ffe0ff */
.L_x_2748:
[----:B------:R-:W0:Y:S02]  /*0390*/  LDC.64 R14, c[0x0][0x440] ;  /* 0x00011000ff0e7b82 */ /* 0x000e240000000a00 */
[----:B0-----:R-:W-:-:S04]  /*03a0*/  IMAD.WIDE.U32 R20, R11, 0x4, R14 ;  /* 0x000000040b147825 */ /* 0x001fc800078e000e */
[--C-:B------:R-:W-:Y:S02]  /*03b0*/  IMAD.WIDE.U32 R16, R23, 0x4, R14.reuse ;  /* 0x0000000417107825 */ /* 0x100fe400078e000e */
[----:B------:R-:W2:Y:S04]  /*03c0*/  LDG.E R20, desc[UR6][R20.64] ;  /* 0x0000000614147981 */ /* 0x000ea8000c1e1900 */
[----:B------:R0:W3:Y:S02]  /*03d0*/  LDG.E R12, desc[UR6][R16.64] ;  /* 0x00000006100c7981 */ /* 0x0000e4000c1e1900 */
[----:B0-----:R-:W-:-:S05]  /*03e0*/  IMAD.WIDE.U32 R16, R13, 0x4, R14 ;  /* 0x000000040d107825 */ /* 0x001fca00078e000e */
[----:B------:R0:W4:Y:S02]  /*03f0*/  LDG.E R19, desc[UR6][R16.64] ;  /* 0x0000000610137981 */ /* 0x000124000c1e1900 */
[----:B0-----:R-:W-:-:S04]  /*0400*/  IMAD.WIDE.U32 R16, R22, 0x4, R14 ;  /* 0x0000000416107825 */ /* 0x001fc800078e000e */
[----:B--2---:R-:W-:Y:S01]  /*0410*/  FADD.FTZ R7, R20, R7 ;  /* 0x0000000714077221 */ /* 0x004fe20000010000 */
[----:B------:R-:W-:-:S04]  /*0420*/  IMAD.WIDE.U32 R20, R24, 0x4, R14 ;  /* 0x0000000418147825 */ /* 0x000fc800078e000e */
[----:B---3--:R-:W-:Y:S02]  /*0430*/  FADD.FTZ R7, R7, R12 ;  /* 0x0000000c07077221 */ /* 0x008fe40000010000 */
[----:B------:R0:W2:Y:S02]  /*0440*/  LDG.E R12, desc[UR6][R20.64] ;  /* 0x00000006140c7981 */ /* 0x0000a4000c1e1900 */
[----:B----4-:R-:W-:Y:S02]  /*0450*/  FADD.FTZ R7, R7, R19 ;  /* 0x0000001307077221 */ /* 0x010fe40000010000 */
[----:B------:R1:W3:Y:S01]  /*0460*/  LDG.E R19, desc[UR6][R16.64] ;  /* 0x0000000610137981 */ /* 0x0002e2000c1e1900 */
[----:B0-----:R-:W-:-:S04]  /*0470*/  IMAD.WIDE.U32 R20, R25, 0x4, R14 ;  /* 0x0000000419147825 */ /* 0x001fc800078e000e */
[----:B-1----:R-:W-:-:S04]  /*0480*/  IMAD.WIDE.U32 R16, R27, 0x4, R14 ;  /* 0x000000041b107825 */ /* 0x002fc800078e000e */
[----:B--2---:R-:W-:Y:S02]  /*0490*/  FADD.FTZ R7, R7, R12 ;  /* 0x0000000c07077221 */ /* 0x004fe40000010000 */
[----:B------:R-:W2:Y:S02]  /*04a0*/  LDG.E R12, desc[UR6][R20.64] ;  /* 0x00000006140c7981 */ /* 0x000ea4000c1e1900 */
[----:B---3--:R-:W-:Y:S02]  /*04b0*/  FADD.FTZ R19, R7, R19 ;  /* 0x0000001307137221 */ /* 0x008fe40000010000 */
[----:B------:R0:W3:Y:S02]  /*04c0*/  LDG.E R7, desc[UR6][R16.64] ;  /* 0x0000000610077981 */ /* 0x0000e4000c1e1900 */
[----:B0-----:R-:W0:Y:S01]  /*04d0*/  LDC.64 R16, c[0x0][0x448] ;  /* 0x00011200ff107b82 */ /* 0x001e220000000a00 */
[----:B------:R-:W-:-:S04]  /*04e0*/  IMAD.WIDE.U32 R20, R29, 0x4, R14 ;  /* 0x000000041d147825 */ /* 0x000fc800078e000e */
[----:B0-----:R-:W-:-:S06]  /*04f0*/  IMAD.WIDE.U32 R14, R11, 0x4, R16 ;  /* 0x000000040b0e7825 */ /* 0x001fcc00078e0010 */
[----:B------:R-:W4:Y:S01]  /*0500*/  LDG.E R15, desc[UR6][R14.64] ;  /* 0x000000060e0f7981 */ /* 0x000f22000c1e1900 */
[----:B--2---:R-:W-:-:S03]  /*0510*/  FADD.FTZ R19, R19, R12 ;  /* 0x0000000c13137221 */ /* 0x004fc60000010000 */
[----:B------:R0:W2:Y:S02]  /*0520*/  LDG.E R12, desc[UR6][R20.64] ;  /* 0x00000006140c7981 */ /* 0x0000a4000c1e1900 */
[----:B0-----:R-:W-:-:S04]  /*0530*/  IMAD.WIDE.U32 R20, R23, 0x4, R16 ;  /* 0x0000000417147825 */ /* 0x001fc800078e0010 */
[----:B---3--:R-:W-:Y:S02]  /*0540*/  FADD.FTZ R7, R19, R7 ;  /* 0x0000000713077221 */ /* 0x008fe40000010000 */
[----:B------:R-:W3:Y:S01]  /*0550*/  LDG.E R19, desc[UR6][R20.64] ;  /* 0x0000000614137981 */ /* 0x000ee2000c1e1900 */
[----:B----4-:R-:W-:Y:S01]  /*0560*/  FADD.FTZ R28, R15, R28 ;  /* 0x0000001c0f1c7221 */ /* 0x010fe20000010000 */
[----:B------:R-:W-:-:S04]  /*0570*/  IMAD.WIDE.U32 R14, R13, 0x4, R16 ;  /* 0x000000040d0e7825 */ /* 0x000fc800078e0010 */
[----:B---3--:R-:W-:Y:S02]  /*0580*/  FADD.FTZ R19, R28, R19 ;  /* 0x000000131c137221 */ /* 0x008fe40000010000 */
[----:B------:R-:W3:Y:S01]  /*0590*/  LDG.E R28, desc[UR6][R14.64] ;  /* 0x000000060e1c7981 */ /* 0x000ee2000c1e1900 */
        /* <DEDUP_REMOVED lines=8> */
[----:B------:R0:W3:Y:S01]  /*0620*/  LDG.E R19, desc[UR6][R20.64] ;  /* 0x0000000614137981 */ /* 0x0000e2000c1e1900 */
[----:B------:R-:W-:-:S04]  /*0630*/  IMAD.WIDE.U32 R14, R27, 0x4, R16 ;  /* 0x000000041b0e7825 */ /* 0x000fc800078e0010 */
[----:B0-----:R-:W-:-:S04]  /*0640*/  IMAD.WIDE.U32 R20, R29, 0x4, R16 ;  /* 0x000000041d147825 */ /* 0x001fc800078e0010 */
[----:B---3--:R-:W-:Y:S02]  /*0650*/  FADD.FTZ R28, R28, R19 ;  /* 0x000000131c1c7221 */ /* 0x008fe40000010000 */
[----:B------:R0:W3:Y:S02]  /*0660*/  LDG.E R19, desc[UR6][R14.64] ;  /* 0x000000060e137981 */ /* 0x0000e4000c1e1900 */
[----:B0-----:R-:W0:Y:S02]  /*0670*/  LDC.64 R14, c[0x0][0x460] ;  /* 0x00011800ff0e7b82 */ /* 0x001e240000000a00 */
[----:B0-----:R-:W-:-:S06]  /*0680*/  IMAD.WIDE.U32 R16, R11, 0x4, R14 ;  /* 0x000000040b107825 */ /* 0x001fcc00078e000e */
[----:B------:R-:W4:Y:S01]  /*0690*/  LDG.E R17, desc[UR6][R16.64] ;  /* 0x0000000610117981 */ /* 0x000f22000c1e1900 */
[----:B---3--:R-:W-:Y:S01]  /*06a0*/  FADD.FTZ R28, R28, R19 ;  /* 0x000000131c1c7221 */ /* 0x008fe20000010000 */
[----:B----4-:R-:W-:Y:S01]  /*06b0*/  FADD.FTZ R17, R17, R18 ;  /* 0x0000001211117221 */ /* 0x010fe20000010000 */
[----:B------:R-:W-:-:S06]  /*06c0*/  IMAD.WIDE.U32 R18, R23, 0x4, R14 ;  /* 0x0000000417127825 */ /* 0x000fcc00078e000e */
[----:B------:R-:W3:Y:S01]  /*06d0*/  LDG.E R18, desc[UR6][R18.64] ;  /* 0x0000000612127981 */ /* 0x000ee2000c1e1900 */
[----:B--2---:R-:W-:-:S03]  /*06e0*/  FADD.FTZ R7, R7, R12 ;  /* 0x0000000c07077221 */ /* 0x004fc60000010000 */
[----:B------:R0:W2:Y:S02]  /*06f0*/  LDG.E R12, desc[UR6][R20.64] ;  /* 0x00000006140c7981 */ /* 0x0000a4000c1e1900 */
[----:B0-----:R-:W-:-:S06]  /*0700*/  IMAD.WIDE.U32 R20, R13, 0x4, R14 ;  /* 0x000000040d147825 */ /* 0x001fcc00078e000e */
[----:B------:R-:W4:Y:S01]  /*0710*/  LDG.E R20, desc[UR6][R20.64] ;  /* 0x0000000614147981 */ /* 0x000f22000c1e1900 */
[----:B---3--:R-:W-:Y:S01]  /*0720*/  FADD.FTZ R17, R17, R18 ;  /* 0x0000001211117221 */ /* 0x008fe20000010000 */
[----:B------:R-:W-:-:S06]  /*0730*/  IMAD.WIDE.U32 R18, R24, 0x4, R14 ;  /* 0x0000000418127825 */ /* 0x000fcc00078e000e */
[----:B------:R-:W3:Y:S01]  /*0740*/  LDG.E R18, desc[UR6][R18.64] ;  /* 0x0000000612127981 */ /* 0x000ee2000c1e1900 */
[----:B----4-:R-:W-:-:S04]  /*0750*/  FADD.FTZ R17, R17, R20 ;  /* 0x0000001411117221 */ /* 0x010fc80000010000 */
[----:B---3--:R-:W-:Y:S01]  /*0760*/  FADD.FTZ R20, R17, R18 ;  /* 0x0000001211147221 */ /* 0x008fe20000010000 */
[----:B------:R-:W-:-:S06]  /*0770*/  IMAD.WIDE.U32 R16, R22, 0x4, R14 ;  /* 0x0000000416107825 */ /* 0x000fcc00078e000e */
[----:B------:R-:W3:Y:S01]  /*0780*/  LDG.E R17, desc[UR6][R16.64] ;  /* 0x0000000610117981 */ /* 0x000ee2000c1e1900 */
[----:B------:R-:W-:-:S06]  /*0790*/  IMAD.WIDE.U32 R18, R25, 0x4, R14 ;  /* 0x0000000419127825 */ /* 0x000fcc00078e000e */
[----:B------:R-:W4:Y:S01]  /*07a0*/  LDG.E R19, desc[UR6][R18.64] ;  /* 0x0000000612137981 */ /* 0x000f22000c1e1900 */
[----:B------:R-:W-:Y:S01]  /*07b0*/  IADD3 R26, PT, PT, R26, 0x8, RZ ;  /* 0x000000081a1a7810 */ /* 0x000fe20007ffe0ff */
[----:B---3--:R-:W-:Y:S01]  /*07c0*/  FADD.FTZ R16, R20, R17 ;  /* 0x0000001114107221 */ /* 0x008fe20000010000 */
[----:B------:R-:W-:-:S04]  /*07d0*/  IMAD.WIDE.U32 R20, R27, 0x4, R14 ;  /* 0x000000041b147825 */ /* 0x000fc800078e000e */
[----:B------:R-:W-:Y:S02]  /*07e0*/  IMAD.WIDE.U32 R14, R29, 0x4, R14 ;  /* 0x000000041d0e7825 */ /* 0x000fe400078e000e */
[----:B------:R-:W3:Y:S04]  /*07f0*/  LDG.E R21, desc[UR6][R20.64] ;  /* 0x0000000614157981 */ /* 0x000ee8000c1e1900 */
[----:B------:R-:W5:Y:S01]  /*0800*/  LDG.E R15, desc[UR6][R14.64] ;  /* 0x000000060e0f7981 */ /* 0x000f62000c1e1900 */
[----:B------:R-:W-:Y:S01]  /*0810*/  ISETP.NE.AND P0, PT, R26, RZ, PT ;  /* 0x000000ff1a00720c */ /* 0x000fe20003f05270 */
[----:B----4-:R-:W-:Y:S01]  /*0820*/  FADD.FTZ R16, R16, R19 ;  /* 0x0000001310107221 */ /* 0x010fe20000010000 */
[----:B--2---:R-:W-:Y:S01]  /*0830*/  FADD.FTZ R28, R28, R12 ;  /* 0x0000000c1c1c7221 */ /* 0x004fe20000010000 */
[----:B------:R-:W-:-:S02]  /*0840*/  IADD3 R8, PT, PT, R8, 0x100, RZ ;  /* 0x0000010008087810 */ /* 0x000fc40007ffe0ff */
[C---:B------:R-:W-:Y:S02]  /*0850*/  LEA R11, R4.reuse, R11, 0x8 ;  /* 0x0000000b040b7211 */ /* 0x040fe400078e40ff */
[C---:B------:R-:W-:Y:S02]  /*0860*/  LEA R23, R4.reuse, R23, 0x8 ;  /* 0x0000001704177211 */ /* 0x040fe400078e40ff */
[C---:B------:R-:W-:Y:S02]  /*0870*/  LEA R13, R4.reuse, R13, 0x8 ;  /* 0x0000000d040d7211 */ /* 0x040fe400078e40ff */
[C---:B------:R-:W-:Y:S02]  /*0880*/  LEA R24, R4.reuse, R24, 0x8 ;  /* 0x0000001804187211 */ /* 0x040fe400078e40ff */
[C---:B------:R-:W-:Y:S02]  /*0890*/  LEA R22, R4.reuse, R22, 0x8 ;  /* 0x0000001604167211 */ /* 0x040fe400078e40ff */
[----:B------:R-:W-:-:S02]  /*08a0*/  LEA R25, R4, R25, 0x8 ;  /* 0x0000001904197211 */ /* 0x000fc400078e40ff */
[C---:B------:R-:W-:Y:S02]  /*08b0*/  LEA R27, R4.reuse, R27, 0x8 ;  /* 0x0000001b041b7211 */ /* 0x040fe400078e40ff */
[----:B------:R-:W-:Y:S01]  /*08c0*/  LEA R29, R4, R29, 0x8 ;  /* 0x0000001d041d7211 */ /* 0x000fe200078e40ff */
[----:B---3--:R-:W-:-:S04]  /*08d0*/  FADD.FTZ R16, R16, R21 ;  /* 0x0000001510107221 */ /* 0x008fc80000010000 */
[----:B-----5:R-:W-:Y:S01]  /*08e0*/  FADD.FTZ R18, R16, R15 ;  /* 0x0000000f10127221 */ /* 0x020fe20000010000 */
[----:B------:R-:W-:Y:S06]  /*08f0*/  @P0 BRA `(.L_x_2748) ;  /* 0xfffffff800a40947 */ /* 0x000fec000383ffff */
.L_x_2747:
[----:B------:R-:W-:Y:S05]  /*0900*/  BSYNC.RECONVERGENT B1 ;  /* 0x0000000000017941 */ /* 0x000fea0003800200 */
.L_x_2746:
        /* <DEDUP_REMOVED lines=15> */
[----:B------:R0:W2:Y:S02]  /*0a00*/  LDG.E R26, desc[UR6][R26.64] ;  /* 0x000000061a1a7981 */ /* 0x0000a4000c1e1900 */
[CC--:B0-----:R-:W-:Y:S02]  /*0a10*/  LEA R27, R4.reuse, R19.reuse, 0x5 ;  /* 0x00000013041b7211 */ /* 0x0c1fe400078e28ff */
[----:B------:R-:W-:-:S03]  /*0a20*/  LEA R19, R4, R19, 0x6 ;  /* 0x0000001304137211 */ /* 0x000fc600078e30ff */
[----:B------:R-:W-:-:S05]  /*0a30*/  IMAD.WIDE.U32 R24, R27, 0x4, R10 ;  /* 0x000000041b187825 */ /* 0x000fca00078e000a */
[----:B------:R0:W5:Y:S02]  /*0a40*/  LDG.E R16, desc[UR6][R24.64] ;  /* 0x0000000618107981 */ /* 0x000164000c1e1900 */
[----:B0-----:R-:W-:-:S04]  /*0a50*/  IMAD.WIDE.U32 R24, R27, 0x4, R14 ;  /* 0x000000041b187825 */ /* 0x001fc800078e000e */
[----:B---3--:R-:W-:Y:S01]  /*0a60*/  FADD.FTZ R28, R28, R21 ;  /* 0x000000151c1c7221 */ /* 0x008fe20000010000 */
[----:B------:R-:W-:-:S06]  /*0a70*/  IMAD.WIDE.U32 R20, R19, 0x4, R10 ;  /* 0x0000000413147825 */ /* 0x000fcc00078e000a */
[----:B------:R-:W3:Y:S04]  /*0a80*/  LDG.E R20, desc[UR6][R20.64] ;  /* 0x0000000614147981 */ /* 0x000ee8000c1e1900 */
[----:B------:R4:W3:Y:S01]  /*0a90*/  LDG.E R21, desc[UR6][R24.64] ;  /* 0x0000000618157981 */ /* 0x0008e2000c1e1900 */
[----:B--2---:R-:W-:Y:S01]  /*0aa0*/  FADD.FTZ R7, R7, R26 ;  /* 0x0000001a07077221 */ /* 0x004fe20000010000 */
[----:B------:R-:W-:-:S04]  /*0ab0*/  IMAD.WIDE.U32 R26, R27, 0x4, R12 ;  /* 0x000000041b1a7825 */ /* 0x000fc800078e000c */
[----:B----4-:R-:W-:Y:S01]  /*0ac0*/  FADD.FTZ R24, R18, R23 ;  /* 0x0000001712187221 */ /* 0x010fe20000010000 */
[----:B------:R-:W-:Y:S01]  /*0ad0*/  IMAD.WIDE.U32 R22, R19, 0x4, R14 ;  /* 0x0000000413167825 */ /* 0x000fe200078e000e */
[----:B------:R-:W-:-:S03]  /*0ae0*/  LEA R25, R4, R19, 0x5 ;  /* 0x0000001304197211 */ /* 0x000fc600078e28ff */
[----:B------:R-:W-:Y:S02]  /*0af0*/  IMAD.WIDE.U32 R18, R19, 0x4, R12 ;  /* 0x0000000413127825 */ /* 0x000fe400078e000c */
[----:B------:R-:W2:Y:S02]  /*0b00*/  LDG.E R22, desc[UR6][R22.64] ;  /* 0x0000000616167981 */ /* 0x000ea4000c1e1900 */
[C---:B------:R-:W-:Y:S02]  /*0b10*/  IMAD.WIDE.U32 R10, R25.reuse, 0x4, R10 ;  /* 0x00000004190a7825 */ /* 0x040fe400078e000a */
[----:B------:R-:W4:Y:S02]  /*0b20*/  LDG.E R18, desc[UR6][R18.64] ;  /* 0x0000000612127981 */ /* 0x000f24000c1e1900 */
[C---:B------:R-:W-:Y:S02]  /*0b30*/  IMAD.WIDE.U32 R14, R25.reuse, 0x4, R14 ;  /* 0x00000004190e7825 */ /* 0x040fe400078e000e */
[----:B------:R-:W4:Y:S02]  /*0b40*/  LDG.E R10, desc[UR6][R10.64] ;  /* 0x000000060a0a7981 */ /* 0x000f24000c1e1900 */
[----:B------:R-:W-:-:S02]  /*0b50*/  IMAD.WIDE.U32 R12, R25, 0x4, R12 ;  /* 0x00000004190c7825 */ /* 0x000fc400078e000c */
[----:B------:R-:W4:Y:S04]  /*0b60*/  LDG.E R23, desc[UR6][R26.64] ;  /* 0x000000061a177981 */ /* 0x000f28000c1e1900 */
[----:B------:R-:W4:Y:S04]  /*0b70*/  LDG.E R14, desc[UR6][R14.64] ;  /* 0x000000060e0e7981 */ /* 0x000f28000c1e1900 */
[----:B------:R-:W4:Y:S01]  /*0b80*/  LDG.E R12, desc[UR6][R12.64] ;  /* 0x000000060c0c7981 */ /* 0x000f22000c1e1900 */
[----:B-----5:R-:W-:Y:S01]  /*0b90*/  FADD.FTZ R7, R7, R16 ;  /* 0x0000001007077221 */ /* 0x020fe20000010000 */
[----:B------:R-:W-:-:S03]  /*0ba0*/  IADD3 R8, PT, PT, R8, 0x80, RZ ;  /* 0x0000008008087810 */ /* 0x000fc60007ffe0ff */
[----:B---3--:R-:W-:Y:S01]  /*0bb0*/  FADD.FTZ R7, R7, R20 ;  /* 0x0000001407077221 */ /* 0x008fe20000010000 */
[----:B------:R-:W-:-:S04]  /*0bc0*/  FADD.FTZ R21, R28, R21 ;  /* 0x000000151c157221 */ /* 0x000fc80000010000 */
[----:B--2---:R-:W-:Y:S01]  /*0bd0*/  FADD.FTZ R21, R21, R22 ;  /* 0x0000001615157221 */ /* 0x004fe20000010000 */
[----:B----4-:R-:W-:-:S04]  /*0be0*/  FADD.FTZ R23, R24, R23 ;  /* 0x0000001718177221 */ /* 0x010fc80000010000 */
[----:B------:R-:W-:Y:S01]  /*0bf0*/  FADD.FTZ R23, R23, R18 ;  /* 0x0000001217177221 */ /* 0x000fe20000010000 */
[----:B------:R-:W-:Y:S01]  /*0c00*/  FADD.FTZ R7, R7, R10 ;  /* 0x0000000a07077221 */ /* 0x000fe20000010000 */
[----:B------:R-:W-:Y:S02]  /*0c10*/  FADD.FTZ R28, R21, R14 ;  /* 0x0000000e151c7221 */ /* 0x000fe40000010000 */
[----:B------:R-:W-:-:S07]  /*0c20*/  FADD.FTZ R18, R23, R12 ;  /* 0x0000000c17127221 */ /* 0x000fce0000010000 */
.L_x_2750:
[----:B------:R-:W-:Y:S05]  /*0c30*/  BSYNC.RECONVERGENT B1 ;  /* 0x0000000000017941 */ /* 0x000fea0003800200 */
.L_x_2749:
        /* <DEDUP_REMOVED lines=29> */
.L_x_2752:
[----:B------:R-:W-:Y:S05]  /*0e10*/  BSYNC.RECONVERGENT B1 ;  /* 0x0000000000017941 */ /* 0x000fea0003800200 */
.L_x_2751:
        /* <DEDUP_REMOVED lines=14> */
.L_x_2745:
[----:B------:R-:W-:Y:S05]  /*0f00*/  BSYNC.RECONVERGENT B0 ;  /* 0x0000000000007941 */ /* 0x000fea0003800200 */
.L_x_2744:
        /* <DEDUP_REMOVED lines=30> */
[----:B--2---:R-:W-:-:S03]  /*10f0*/  FADD.FTZ R16, R15, R16 ;  /* 0x000000100f107221 */ /* 0x004fc60000010000 */
[----:B------:R-:W1:Y:S01]  /*1100*/  SHFL.BFLY PT, R3, R12, 0x4, 0x1f ;  /* 0x0c801f000c037f89 */ /* 0x000e6200000e0000 */
[----:B------:R-:W-:-:S03]  /*1110*/  LOP3.LUT R15, R0, 0x7ffffff0, RZ, 0xc0, !PT ;  /* 0x7ffffff0000f7812 */ /* 0x000fc600078ec0ff */
[----:B------:R-:W2:Y:S01]  /*1120*/  SHFL.BFLY PT, R9, R16, 0x4, 0x1f ;  /* 0x0c801f0010097f89 */ /* 0x000ea200000e0000 */
[----:B------:R-:W-:Y:S01]  /*1130*/  IADD3 R0, PT, PT, R6, R15, RZ ;  /* 0x0000000f06007210 */ /* 0x000fe20007ffe0ff */
        /* <DEDUP_REMOVED lines=8> */
[----:B------:R-:W-:Y:S01]  /*11c0*/  SHF.L.U32 R3, R0, 0x1, RZ ;  /* 0x0000000100037819 */ /* 0x000fe200000006ff */
[----:B--2---:R-:W-:-:S03]  /*11d0*/  FADD.FTZ R12, R11, R10 ;  /* 0x0000000a0b0c7221 */ /* 0x004fc60000010000 */
[----:B------:R-:W0:Y:S01]  /*11e0*/  SHFL.BFLY PT, R7, R2, 0x10, 0x1f ;  /* 0x0e001f0002077f89 */ /* 0x000e2200000e0000 */
[----:B------:R-:W-:Y:S02]  /*11f0*/  ISETP.GE.U32.AND P1, PT, R3, R4, PT ;  /* 0x000000040300720c */ /* 0x000fe40003f26070 */
[----:B------:R-:W-:Y:S01]  /*1200*/  @!P0 LEA R4, R5, UR4, 0x2 ;  /* 0x0000000405048c11 */ /* 0x000fe2000f8e10ff */
        /* <DEDUP_REMOVED lines=23> */
[----:B0-----:R-:W-:Y:S04]  /*1380*/  STG.E.64 desc[UR6][R8.64], R6 ;  /* 0x0000000608007986 */ /* 0x001fe8000c101b06 */
[----:B--2---:R-:W-:Y:S04]  /*1390*/  STG.E.64 desc[UR6][R10.64], R4 ;  /* 0x000000040a007986 */ /* 0x004fe8000c101b06 */
[----:B----4-:R-:W-:Y:S01]  /*13a0*/  STG.E.64 desc[UR6][R12.64], R2 ;  /* 0x000000020c007986 */ /* 0x010fe2000c101b06 */
[----:B------:R-:W-:Y:S05]  /*13b0*/  EXIT ;  /* 0x000000000000794d */ /* 0x000fea0003800000 */
.L_x_2753:
        /* <DEDUP_REMOVED lines=12> */
.L_x_10710:


//--------------------- .text._ZN10layer_norm13ln_bwd_kernelINS_13Kernel_traitsIf13__nv_bfloat16S2_S2_fjLj6144ELj1ELj1ELj8ELj16ENS_18Kernel_traits_baseILj6144EfS2_S2_S2_fjLj256EEEEELb1ELb1ELb1ELb0EEEvNS_9BwdParamsE --------------------------
	.section	.text._ZN10layer_norm13ln_bwd_kernelINS_13Kernel_traitsIf13__nv_bfloat16S2_S2_fjLj6144ELj1ELj1ELj8ELj16ENS_18Kernel_traits_baseILj6144EfS2_S2_S2_fjLj256EEEEELb1ELb1ELb1ELb0EEEvNS_9BwdParamsE,"ax",@progbits
	.align	128
        .global         _ZN10layer_norm13ln_bwd_kernelINS_13Kernel_traitsIf13__nv_bfloat16S2_S2_fjLj6144ELj1ELj1ELj8ELj16ENS_18Kernel_traits_baseILj6144EfS2_S2_S2_fjLj256EEEEELb1ELb1ELb1ELb0EEEvNS_9BwdParamsE
        .type           _ZN10layer_norm13ln_bwd_kernelINS_13Kernel_traitsIf13__nv_bfloat16S2_S2_fjLj6144ELj1ELj1ELj8ELj16ENS_18Kernel_traits_baseILj6144EfS2_S2_S2_fjLj256EEEEELb1ELb1ELb1ELb0EEEvNS_9BwdParamsE,@function
        .size           _ZN10layer_norm13ln_bwd_kernelINS_13Kernel_traitsIf13__nv_bfloat16S2_S2_fjLj6144ELj1ELj1ELj8ELj16ENS_18Kernel_traits_baseILj6144EfS2_S2_S2_fjLj256EEEEELb1ELb1ELb1ELb0EEEvNS_9BwdParamsE,(.L_x_10711 - _ZN10layer_norm13ln_bwd_kernelINS_13Kernel_traitsIf13__nv_bfloat16S2_S2_fjLj6144ELj1ELj1ELj8ELj16ENS_18Kernel_traits_baseILj6144EfS2_S2_S2_fjLj256EEEEELb1ELb1ELb1ELb0EEEvNS_9BwdParamsE)
        .other          _ZN10layer_norm13ln_bwd_kernelINS_13Kernel_traitsIf13__nv_bfloat16S2_S2_fjLj6144ELj1ELj1ELj8ELj16ENS_18Kernel_traits_baseILj6144EfS2_S2_S2_fjLj256EEEEELb1ELb1ELb1ELb0EEEvNS_9BwdParamsE,@"STO_CUDA_ENTRY STV_DEFAULT"
_ZN10layer_norm13ln_bwd_kernelINS_13Kernel_traitsIf13__nv_bfloat16S2_S2_fjLj6144ELj1ELj1ELj8ELj16ENS_18Kernel_traits_baseILj6144EfS2_S2_S2_fjLj256EEEEELb1ELb1ELb1ELb0EEEvNS_9BwdParamsE:
.text._ZN10layer_norm13ln_bwd_kernelINS_13Kernel_traitsIf13__nv_bfloat16S2_S2_fjLj6144ELj1ELj1ELj8ELj16ENS_18Kernel_traits_baseILj6144EfS2_S2_S2_fjLj256EEEEELb1ELb1ELb1ELb0EEEvNS_9BwdParamsE:
        /* <DEDUP_REMOVED lines=122> */
.L_x_2870:
[----:B0-2---:R-:W0:Y:S08]  /*07a0*/  LDC.64 R172, c[0x0][0x3f8] ;  /* 0x0000fe00ffac7b82 */ /* 0x005e300000000a00 */
        /* <DEDUP_REMOVED lines=54> */
[----:B------:R-:W-:Y:S01]  /*0b10*/  VIADD R183, R183, 0x100 ;  /* 0x00000100b7b77836 */ /* 0x000fe20000000000 */
[----:B------:R-:W-:Y:S02]  /*0b20*/  IADD3 R180, PT, PT, R180, 0x100, RZ ;  /* 0x00000100b4b47810 */ /* 0x000fe40007ffe0ff */
[----:B------:R-:W-:Y:S02]  /*0b30*/  IADD3 R182, PT, PT, R182, 0x100, RZ ;  /* 0x00000100b6b67810 */ /* 0x000fe40007ffe0ff */
[C---:B---3--:R-:W-:Y:S01]  /*0b40*/  PRMT R3, R12.reuse, 0x7632, R3 ;  /* 0x000076320c037816 */ /* 0x048fe20000000003 */
[----:B------:R-:W-:Y:S01]  /*0b50*/  IMAD.U32 R12, R12, 0x10000, RZ ;  /* 0x000100000c0c7824 */ /* 0x000fe200078e00ff */
[C---:B------:R-:W-:Y:S02]  /*0b60*/  SHF.L.U32 R22, R13.reuse, 0x10, RZ ;  /* 0x000000100d167819 */ /* 0x040fe400000006ff */
[----:B------:R-:W-:Y:S01]  /*0b70*/  PRMT R20, R13, 0x7632, R20 ;  /* 0x000076320d147816 */ /* 0x000fe20000000014 */
[----:B------:R-:W-:Y:S01]  /*0b80*/  FADD.FTZ R9, -R181, R12 ;  /* 0x0000000cb5097221 */ /* 0x000fe20000010100 */
[----:B------:R-:W-:-:S02]  /*0b90*/  SHF.L.U32 R24, R14, 0x10, RZ ;  /* 0x000000100e187819 */ /* 0x000fc400000006ff */
[C---:B------:R-:W-:Y:S02]  /*0ba0*/  PRMT R174, R15.reuse, 0x7632, R174 ;  /* 0x000076320fae7816 */ /* 0x040fe400000000ae */
[----:B------:R-:W-:Y:S01]  /*0bb0*/  SHF.L.U32 R176, R15, 0x10, RZ ;  /* 0x000000100fb07819 */ /* 0x000fe200000006ff */
[----:B------:R-:W-:Y:S01]  /*0bc0*/  FADD.FTZ R15, -R181, R22 ;  /* 0x00000016b50f7221 */ /* 0x000fe20000010100 */
[C---:B----4-:R-:W-:Y:S02]  /*0bd0*/  PRMT R13, R16.reuse, 0x7632, R13 ;  /* 0x00007632100d7816 */ /* 0x050fe4000000000d */
[----:B0-----:R-:W-:Y:S02]  /*0be0*/  SHF.L.U32 R11, R16, 0x10, RZ ;  /* 0x00000010100b7819 */ /* 0x001fe400000006ff */
[----:B------:R-:W-:Y:S02]  /*0bf0*/  PRMT R21, R14, 0x7632, R21 ;  /* 0x000076320e157816 */ /* 0x000fe40000000015 */
[----:B------:R-:W-:Y:S01]  /*0c00*/  SHF.L.U32 R16, R3, 0x10, RZ ;  /* 0x0000001003107819 */ /* 0x000fe200000006ff */
[----:B------:R-:W-:Y:S01]  /*0c10*/  FMUL.FTZ R3, R6, R9 ;  /* 0x0000000906037220 */ /* 0x000fe20000410000 */
[----:B------:R-:W-:-:S02]  /*0c20*/  PRMT R172, R18, 0x7632, R172 ;  /* 0x0000763212ac7816 */ /* 0x000fc400000000ac */
[----:B------:R-:W-:Y:S02]  /*0c30*/  SHF.L.U32 R173, R18, 0x10, RZ ;  /* 0x0000001012ad7819 */ /* 0x000fe400000006ff */
[C---:B------:R-:W-:Y:S02]  /*0c40*/  PRMT R175, R19.reuse, 0x7632, R175 ;  /* 0x0000763213af7816 */ /* 0x040fe400000000af */
[----:B------:R-:W-:Y:S01]  /*0c50*/  SHF.L.U32 R177, R19, 0x10, RZ ;  /* 0x0000001013b17819 */ /* 0x000fe200000006ff */
[----:B------:R-:W-:Y:S01]  /*0c60*/  FADD.FTZ R19, -R181, R24 ;  /* 0x00000018b5137221 */ /* 0x000fe20000010100 */
[----:B------:R-:W-:Y:S01]  /*0c70*/  SHF.L.U32 R18, R20, 0x10, RZ ;  /* 0x0000001014127819 */ /* 0x000fe200000006ff */
[----:B------:R-:W-:Y:S01]  /*0c80*/  FMUL.FTZ R9, R6, R15 ;  /* 0x0000000f06097220 */ /* 0x000fe20000410000 */
[----:B------:R-:W-:Y:S01]  /*0c90*/  SHF.L.U32 R22, R21, 0x10, RZ ;  /* 0x0000001015167819 */ /* 0x000fe200000006ff */
[----:B------:R-:W-:Y:S01]  /*0ca0*/  FADD.FTZ R21, -R181, R176 ;  /* 0x000000b0b5157221 */ /* 0x000fe20000010100 */
[----:B------:R-:W-:Y:S01]  /*0cb0*/  PRMT R14, R17, 0x7632, R14 ;  /* 0x00007632110e7816 */ /* 0x000fe2000000000e */
[----:B------:R-:W-:Y:S01]  /*0cc0*/  FADD.FTZ R15, -R181, R16 ;  /* 0x00000010b50f7221 */ /* 0x000fe20000010100 */
[----:B------:R-:W-:Y:S01]  /*0cd0*/  SHF.L.U32 R17, R17, 0x10, RZ ;  /* 0x0000001011117819 */ /* 0x000fe200000006ff */
[----:B------:R-:W-:Y:S01]  /*0ce0*/  FADD.FTZ R76, R76, R11 ;  /* 0x0000000b4c4c7221 */ /* 0x000fe20000010000 */
[----:B------:R-:W-:Y:S01]  /*0cf0*/  SHF.L.U32 R20, R13, 0x10, RZ ;  /* 0x000000100d147819 */ /* 0x000fe200000006ff */
[-C--:B------:R-:W-:Y:S01]  /*0d00*/  FFMA.FTZ R100, R3, R11.reuse, R100 ;  /* 0x0000000b03647223 */ /* 0x080fe20000010064 */
[----:B------:R-:W-:Y:S01]  /*0d10*/  FMUL.FTZ R10, R148, R11 ;  /* 0x0000000b940a7220 */ /* 0x000fe20000410000 */
[C---:B------:R-:W-:Y:S01]  /*0d20*/  FMUL.FTZ R11, R6.reuse, R19 ;  /* 0x00000013060b7220 */ /* 0x040fe20000410000 */
[C---:B------:R-:W-:Y:S01]  /*0d30*/  FADD.FTZ R19, -R181.reuse, R18 ;  /* 0x00000012b5137221 */ /* 0x040fe20000010100 */
[C---:B------:R-:W-:Y:S01]  /*0d40*/  FMUL.FTZ R13, R6.reuse, R21 ;  /* 0x00000015060d7220 */ /* 0x040fe20000410000 */
[----:B------:R-:W-:Y:S01]  /*0d50*/  FMUL.FTZ R18, R6, R15 ;  /* 0x0000000f06127220 */ /* 0x000fe20000410000 */
[----:B------:R-:W-:Y:S01]  /*0d60*/  FADD.FTZ R21, -R181, R22 ;  /* 0x00000016b5157221 */ /* 0x000fe20000010100 */
        /* <DEDUP_REMOVED lines=23> */
[----:B------:R-:W-:Y:S01]  /*0ee0*/  FADD.FTZ R72, R72, R173 ;  /* 0x000000ad48487221 */ /* 0x000fe20000010000 */
[----:B------:R-:W-:Y:S01]  /*0ef0*/  FFMA.FTZ R96, R11, R173, R96 ;  /* 0x000000ad0b607223 */ /* 0x000fe20000010060 */
[----:B------:R-:W-:Y:S01]  /*0f00*/  FADD.FTZ R173, -R181, R174 ;  /* 0x000000aeb5ad7221 */ /* 0x000fe20000010100 */
        /* <DEDUP_REMOVED lines=8> */
[----:B------:R-:W-:-:S02]  /*0f90*/  IMAD.U32 R176, R175, 0x10000, RZ ;  /* 0x00010000afb07824 */ /* 0x000fc400078e00ff */
[----:B------:R-:W-:Y:S01]  /*0fa0*/  FFMA.FTZ R172, R22, R19, R21 ;  /* 0x0000001316ac7223 */ /* 0x000fe20000010015 */
[----:B------:R-:W-:Y:S01]  /*0fb0*/  FADD.FTZ R174, R173, R16 ;  /* 0x00000010adae7221 */ /* 0x000fe20000010000 */
[----:B------:R-:W-:Y:S02]  /*0fc0*/  FMUL.FTZ R21, R147, R176 ;  /* 0x000000b093157220 */ /* 0x000fe40000410000 */
[C---:B------:R-:W-:Y:S01]  /*0fd0*/  FFMA.FTZ R173, R13.reuse, R16, R172 ;  /* 0x000000100dad7223 */ /* 0x040fe200000100ac */
[----:B------:R-:W-:Y:S01]  /*0fe0*/  FADD.FTZ R74, R74, R177 ;  /* 0x000000b14a4a7221 */ /* 0x000fe20000010000 */
[----:B------:R-:W-:Y:S01]  /*0ff0*/  FFMA.FTZ R98, R13, R177, R98 ;  /* 0x000000b10d627223 */ /* 0x000fe20000010062 */
[----:B------:R-:W-:Y:S01]  /*1000*/  FADD.FTZ R75, R75, R176 ;  /* 0x000000b04b4b7221 */ /* 0x000fe20000010000 */
[----:B------:R-:W-:Y:S01]  /*1010*/  FFMA.FTZ R99, R24, R176, R99 ;  /* 0x000000b018637223 */ /* 0x000fe20000010063 */
[----:B------:R-:W-:Y:S01]  /*1020*/  FADD.FTZ R185, R174, R21 ;  /* 0x00000015aeb97221 */ /* 0x000fe20000010000 */
[----:B------:R-:W-:-:S07]  /*1030*/  FFMA.FTZ R184, R24, R21, R173 ;  /* 0x0000001518b87223 */ /* 0x000fce00000100ad */
.L_x_2758:
[----:B----4-:R-:W-:Y:S05]  /*1040*/  BSYNC.RECONVERGENT B1 ;  /* 0x0000000000017941 */ /* 0x010fea0003800200 */
.L_x_2757:
[----:B------:R-:W-:Y:S04]  /*1050*/  BSSY.RECONVERGENT B1, `(.L_x_2759) ;  /* 0x0000063000017945 */ /* 0x000fe80003800200 */
[----:B------:R-:W-:Y:S05]  /*1060*/  @!P2 BRA `(.L_x_2760) ;  /* 0x000000040084a947 */ /* 0x000fea0003800000 */
[----:B------:R-:W0:Y:S08]  /*1070*/  LDC.64 R172, c[0x0][0x3a8] ;  /* 0x0000ea00ffac7b82 */ /* 0x000e300000000a00 */
[----:B------:R-:W1:Y:S01]  /*1080*/  LDC.64 R26, c[0x0][0x428] ;  /* 0x00010a00ff1a7b82 */ /* 0x000e620000000a00 */
[----:B0-----:R-:W-:-:S06]  /*1090*/  IMAD.WIDE.U32 R172, R182, 0x10, R172 ;  /* 0x00000010b6ac7825 */ /* 0x001fcc00078e00ac */
[----:B------:R-:W2:Y:S01]  /*10a0*/  LDG.E.128 R172, desc[UR10][R172.64] ;  /* 0x0000000aacac7981 */ /* 0x000ea2000c1e1d00 */
[----:B-1----:R-:W-:Y:S01]  /*10b0*/  IMAD.WIDE.U32 R176, R183, 0x10, R26 ;  /* 0x00000010b7b07825 */ /* 0x002fe200078e001a */
[----:B------:R-:W-:Y:S01]  /*10c0*/  ISETP.NE.U32.AND P0, PT, RZ, UR12, PT ;  /* 0x0000000cff007c0c */ /* 0x000fe2000bf05070 */
[----:B------:R-:W0:Y:S04]  /*10d0*/  LDC.64 R26, c[0x0][0x3b0] ;  /* 0x0000ec00ff1a7b82 */ /* 0x000e280000000a00 */
[----:B------:R-:W3:Y:S01]  /*10e0*/  LDG.E.128 R176, desc[UR10][R176.64] ;  /* 0x0000000ab0b07981 */ /* 0x000ee2000c1e1d00 */
[----:B------:R-:W-:-:S13]  /*10f0*/  ISETP.NE.AND.EX P0, PT, RZ, UR13, PT, P0 ;  /* 0x0000000dff007c0c */ /* 0x000fda000bf05300 */
[----:B------:R-:W1:Y:S01]  /*1100*/  @P0 LDC.64 R186, c[0x0][0x438] ;  /* 0x00010e00ffba0b82 */ /* 0x000e620000000a00 */
[----:B0-----:R-:W-:-:S05]  /*1110*/  IMAD.WIDE.U32 R26, R180, 0x8, R26 ;  /* 0x00000008b41a7825 */ /* 0x001fca00078e001a */
[----:B------:R-:W5:Y:S01]  /*1120*/  LDG.E.64 R196, desc[UR10][R26.64] ;  /* 0x0000000a1ac47981 */ /* 0x000f62000c1e1b00 */
[----:B-1----:R-:W-:-:S05]  /*1130*/  @P0 IMAD.WIDE.U32 R186, R182, 0x10, R186 ;  /* 0x00000010b6ba0825 */ /* 0x002fca00078e00ba */
[----:B------:R0:W5:Y:S01]  /*1140*/  @P0 LDG.E.128 R152, desc[UR10][R186.64] ;  /* 0x0000000aba980981 */ /* 0x000162000c1e1d00 */
[----:B------:R-:W-:Y:S02]  /*1150*/  IADD3 R183, PT, PT, R183, 0x100, RZ ;  /* 0x00000100b7b77810 */ /* 0x000fe40007ffe0ff */
[----:B------:R-:W-:Y:S02]  /*1160*/  IADD3 R180, PT, PT, R180, 0x100, RZ ;  /* 0x00000100b4b47810 */ /* 0x000fe40007ffe0ff */
[----:B------:R-:W-:Y:S02]  /*1170*/  IADD3 R182, PT, PT, R182, 0x100, RZ ;  /* 0x00000100b6b67810 */ /* 0x000fe40007ffe0ff */
[----:B--2---:R-:W-:Y:S02]  /*1180*/  SHF.L.U32 R188, R172, 0x10, RZ ;  /* 0x00000010acbc7819 */ /* 0x004fe400000006ff */
[----:B------:R-:W-:Y:S02]  /*1190*/  PRMT R195, R174, 0x7632, R195 ;  /* 0x00007632aec37816 */ /* 0x000fe400000000c3 */
[----:B------:R-:W-:-:S02]  /*11a0*/  PRMT R189, R173, 0x7632, R189 ;  /* 0x00007632adbd7816 */ /* 0x000fc400000000bd */
[----:B------:R-:W-:Y:S01]  /*11b0*/  SHF.L.U32 R174, R174, 0x10, RZ ;  /* 0x00000010aeae7819 */ /* 0x000fe200000006ff */
[----:B0-----:R-:W-:Y:S01]  /*11c0*/  FADD.FTZ R187, -R181, R188 ;  /* 0x000000bcb5bb7221 */ /* 0x001fe20000010100 */
[----:B------:R-:W-:Y:S02]  /*11d0*/  PRMT R23, R172, 0x7632, R23 ;  /* 0x00007632ac177816 */ /* 0x000fe40000000017 */
[----:B------:R-:W-:Y:S02]  /*11e0*/  SHF.L.U32 R190, R173, 0x10, RZ ;  /* 0x00000010adbe7819 */ /* 0x000fe400000006ff */
[----:B---3--:R-:W-:Y:S02]  /*11f0*/  PRMT R27, R177, 0x7632, R27 ;  /* 0x00007632b11b7816 */ /* 0x008fe4000000001b */
[----:B------:R-:W-:Y:S01]  /*1200*/  SHF.L.U32 R194, R189, 0x10, RZ ;  /* 0x00000010bdc27819 */ /* 0x000fe200000006ff */
[----:B------:R-:W-:Y:S01]  /*1210*/  FADD.FTZ R189, -R181, R174 ;  /* 0x000000aeb5bd7221 */ /* 0x000fe20000010100 */
[----:B------:R-:W-:-:S02]  /*1220*/  SHF.L.U32 R173, R176, 0x10, RZ ;  /* 0x00000010b0ad7819 */ /* 0x000fc400000006ff */
[----:B------:R-:W-:Y:S01]  /*1230*/  SHF.L.U32 R192, R23, 0x10, RZ ;  /* 0x0000001017c07819 */ /* 0x000fe200000006ff */
[----:B------:R-:W-:Y:S01]  /*1240*/  FMUL.FTZ R23, R6, R187 ;  /* 0x000000bb06177220 */ /* 0x000fe20000410000 */
[----:B------:R-:W-:Y:S01]  /*1250*/  PRMT R25, R176, 0x7632, R25 ;  /* 0x00007632b0197816 */ /* 0x000fe20000000019 */
[----:B------:R-:W-:Y:S01]  /*1260*/  FADD.FTZ R191, -R181, R190 ;  /* 0x000000beb5bf7221 */ /* 0x000fe20000010100 */
[C---:B------:R-:W-:Y:S02]  /*1270*/  PRMT R203, R175.reuse, 0x7632, R203 ;  /* 0x00007632afcb7816 */ /* 0x040fe400000000cb */
[----:B------:R-:W-:Y:S01]  /*1280*/  SHF.L.U32 R204, R175, 0x10, RZ ;  /* 0x00000010afcc7819 */ /* 0x000fe200000006ff */
[----:B------:R-:W-:Y:S01]  /*1290*/  IMAD.U32 R175, R178, 0x10000, RZ ;  /* 0x00010000b2af7824 */ /* 0x000fe200078e00ff */
        /* <DEDUP_REMOVED lines=8> */
[----:B------:R-:W-:Y:S01]  /*1320*/  FADD.FTZ R173, -R181, R192 ;  /* 0x000000c0b5ad7221 */ /* 0x000fe20000010100 */
[----:B------:R-:W-:Y:S01]  /*1330*/  SHF.L.U32 R202, R195, 0x10, RZ ;  /* 0x00000010c3ca7819 */ /* 0x000fe200000006ff */
[----:B------:R-:W-:Y:S01]  /*1340*/  FMUL.FTZ R25, R6, R191 ;  /* 0x000000bf06197220 */ /* 0x000fe20000410000 */
[----:B------:R-:W-:Y:S01]  /*1350*/  FADD.FTZ R64, R64, R175 ;  /* 0x000000af40407221 */ /* 0x000fe20000010000 */
[-C--:B------:R-:W-:Y:S01]  /*1360*/  FFMA.FTZ R88, R27, R175.reuse, R88 ;  /* 0x000000af1b587223 */ /* 0x080fe20000010058 */
[----:B------:R-:W-:Y:S01]  /*1370*/  FMUL.FTZ R190, R128, R175 ;  /* 0x000000af80be7220 */ /* 0x000fe20000410000 */
[----:B------:R-:W-:-:S02]  /*1380*/  IMAD.U32 R178, R172, 0x10000, RZ ;  /* 0x00010000acb27824 */ /* 0x000fc400078e00ff */
[----:B------:R-:W-:Y:S01]  /*1390*/  FADD.FTZ R175, -R181, R194 ;  /* 0x000000c2b5af7221 */ /* 0x000fe20000010100 */
[----:B------:R-:W-:Y:S01]  /*13a0*/  FMUL.FTZ R194, R6, R173 ;  /* 0x000000ad06c27220 */ /* 0x000fe20000410000 */
[----:B------:R-:W-:Y:S01]  /*13b0*/  FADD.FTZ R172, R185, R26 ;  /* 0x0000001ab9ac7221 */ /* 0x000fe20000010000 */
[----:B------:R-:W-:Y:S01]  /*13c0*/  FMUL.FTZ R191, R133, R174 ;  /* 0x000000ae85bf7220 */ /* 0x000fe20000410000 */
[----:B------:R-:W-:Y:S01]  /*13d0*/  FADD.FTZ R70, R70, R177 ;  /* 0x000000b146467221 */ /* 0x000fe20000010000 */
[-C--:B------:R-:W-:Y:S01]  /*13e0*/  FFMA.FTZ R94, R25, R177.reuse, R94 ;  /* 0x000000b1195e7223 */ /* 0x080fe2000001005e */
[----:B------:R-:W-:Y:S01]  /*13f0*/  FMUL.FTZ R188, R134, R177 ;  /* 0x000000b186bc7220 */ /* 0x000fe20000410000 */
[----:B------:R-:W-:Y:S01]  /*1400*/  FFMA.FTZ R173, R23, R26, R184 ;  /* 0x0000001a17ad7223 */ /* 0x000fe200000100b8 */
[C---:B------:R-:W-:Y:S01]  /*1410*/  FADD.FTZ R177, -R181.reuse, R202 ;  /* 0x000000cab5b17221 */ /* 0x040fe20000010100 */
[----:B------:R-:W-:Y:S01]  /*1420*/  FMUL.FTZ R202, R6, R175 ;  /* 0x000000af06ca7220 */ /* 0x000fe20000410000 */
[----:B------:R-:W-:Y:S01]  /*1430*/  FADD.FTZ R195, -R181, R204 ;  /* 0x000000ccb5c37221 */ /* 0x000fe20000010100 */
[----:B------:R-:W-:Y:S01]  /*1440*/  FADD.FTZ R175, R172, R191 ;  /* 0x000000bfacaf7221 */ /* 0x000fe20000010000 */
[----:B------:R-:W-:Y:S01]  /*1450*/  FFMA.FTZ R172, R194, R191, R173 ;  /* 0x000000bfc2ac7223 */ /* 0x000fe200000100ad */
[----:B------:R-:W-:Y:S01]  /*1460*/  FADD.FTZ R69, R69, R174 ;  /* 0x000000ae45457221 */ /* 0x000fe20000010000 */
[----:B------:R-:W-:Y:S01]  /*1470*/  FMUL.FTZ R189, R6, R195 ;  /* 0x000000c306bd7220 */ /* 0x000fe20000410000 */
        /* <DEDUP_REMOVED lines=10> */
[-C--:B------:R-:W-:Y:S01]  /*1520*/  FFMA.FTZ R90, R189, R179.reuse, R90 ;  /* 0x000000b3bd5a7223 */ /* 0x080fe2000001005a */
[----:B------:R-:W-:Y:S01]  /*1530*/  FMUL.FTZ R192, R130, R179 ;  /* 0x000000b382c07220 */ /* 0x000fe20000410000 */
        /* <DEDUP_REMOVED lines=20> */
.L_x_2760:
[----:B------:R-:W-:Y:S05]  /*1680*/  BSYNC.RECONVERGENT B1 ;  /* 0x0000000000017941 */ /* 0x000fea0003800200 */
.L_x_2759:
        /* <DEDUP_REMOVED lines=19> */
[C---:B------:R-:W-:Y:S01]  /*17c0*/  PRMT R173, R174.reuse, 0x7632, R173 ;  /* 0x00007632aead7816 */ /* 0x040fe200000000ad */
[----:B------:R-:W-:Y:S01]  /*17d0*/  FADD.FTZ R193, -R181, R172 ;  /* 0x000000acb5c17221 */ /* 0x000fe20000010100 */
[----:B------:R-:W-:-:S02]  /*17e0*/  SHF.L.U32 R174, R174, 0x10, RZ ;  /* 0x00000010aeae7819 */ /* 0x000fc400000006ff */
[----:B------:R-:W-:Y:S02]  /*17f0*/  PRMT R187, R175, 0x7632, R187 ;  /* 0x00007632afbb7816 */ /* 0x000fe400000000bb */
[----:B------:R-:W-:Y:S01]  /*1800*/  SHF.L.U32 R172, R173, 0x10, RZ ;  /* 0x00000010adac7819 */ /* 0x000fe200000006ff */
[----:B------:R-:W-:Y:S01]  /*1810*/  FADD.FTZ R209, -R181, R174 ;  /* 0x000000aeb5d17221 */ /* 0x000fe20000010100 */
[----:B------:R-:W-:Y:S02]  /*1820*/  SHF.L.U32 R174, R187, 0x10, RZ ;  /* 0x00000010bbae7819 */ /* 0x000fe400000006ff */
[C---:B----4-:R-:W-:Y:S01]  /*1830*/  SHF.L.U32 R173, R176.reuse, 0x10, RZ ;  /* 0x00000010b0ad7819 */ /* 0x050fe200000006ff */
[C-C-:B------:R-:W-:Y:S01]  /*1840*/  FADD.FTZ R187, -R181.reuse, R172.reuse ;  /* 0x000000acb5bb7221 */ /* 0x140fe20000010100 */
[----:B------:R-:W-:Y:S02]  /*1850*/  PRMT R172, R176, 0x7632, R172 ;  /* 0x00007632b0ac7816 */ /* 0x000fe400000000ac */
[----:B------:R-:W-:Y:S01]  /*1860*/  SHF.L.U32 R180, R180, 0x10, RZ ;  /* 0x00000010b4b47819 */ /* 0x000fe200000006ff */
[C---:B------:R-:W-:Y:S01]  /*1870*/  FADD.FTZ R221, -R181.reuse, R174 ;  /* 0x000000aeb5dd7221 */ /* 0x040fe20000010100 */
[----:B------:R-:W-:Y:S01]  /*1880*/  FADD.FTZ R207, -R181, R208 ;  /* 0x000000d0b5cf7221 */ /* 0x000fe20000010100 */
[----:B------:R-:W-:Y:S01]  /*1890*/  SHF.L.U32 R174, R172, 0x10, RZ ;  /* 0x00000010acae7819 */ /* 0x000fe200000006ff */
[----:B------:R-:W-:Y:S01]  /*18a0*/  FMUL.FTZ R193, R6, R193 ;  /* 0x000000c106c17220 */ /* 0x000fe20000410000 */
[----:B------:R-:W-:Y:S01]  /*18b0*/  SHF.L.U32 R210, R175, 0x10, RZ ;  /* 0x00000010afd27819 */ /* 0x000fe200000006ff */
[-C--:B------:R-:W-:Y:S01]  /*18c0*/  FMUL.FTZ R208, R116, R173.reuse ;  /* 0x000000ad74d07220 */ /* 0x080fe20000410000 */
[----:B------:R-:W-:Y:S01]  /*18d0*/  FADD.FTZ R175, -R181, R180 ;  /* 0x000000b4b5af7221 */ /* 0x000fe20000010100 */
[C---:B------:R-:W-:Y:S01]  /*18e0*/  PRMT R176, R177.reuse, 0x7632, R176 ;  /* 0x00007632b1b07816 */ /* 0x040fe200000000b0 */
[----:B------:R-:W-:Y:S01]  /*18f0*/  FADD.FTZ R60, R60, R173 ;  /* 0x000000ad3c3c7221 */ /* 0x000fe20000010000 */
[----:B------:R-:W-:Y:S01]  /*1900*/  SHF.L.U32 R177, R177, 0x10, RZ ;  /* 0x00000010b1b17819 */ /* 0x000fe200000006ff */
[----:B------:R-:W-:Y:S01]  /*1910*/  FFMA.FTZ R84, R193, R173, R84 ;  /* 0x000000adc1547223 */ /* 0x000fe20000010054 */
[----:B------:R-:W-:Y:S01]  /*1920*/  FADD.FTZ R172, R185, R208 ;  /* 0x000000d0b9ac7221 */ /* 0x000fe20000010000 */
[----:B------:R-:W-:Y:S01]  /*1930*/  FMUL.FTZ R213, R117, R174 ;  /* 0x000000ae75d57220 */ /* 0x000fe20000410000 */
[----:B------:R-:W-:-:S02]  /*1940*/  IMAD.U32 R186, R186, 0x10000, RZ ;  /* 0x00010000baba7824 */ /* 0x000fc400078e00ff */
[----:B------:R-:W-:Y:S01]  /*1950*/  FMUL.FTZ R214, R6, R175 ;  /* 0x000000af06d67220 */ /* 0x000fe20000410000 */
[----:B------:R-:W-:Y:S01]  /*1960*/  FFMA.FTZ R173, R193, R208, R184 ;  /* 0x000000d0c1ad7223 */ /* 0x000fe200000100b8 */
[C---:B------:R-:W-:Y:S01]  /*1970*/  FADD.FTZ R211, -R181.reuse, R210 ;  /* 0x000000d2b5d37221 */ /* 0x040fe20000010100 */
[----:B------:R-:W-:Y:S01]  /*1980*/  SHF.L.U32 R176, R176, 0x10, RZ ;  /* 0x00000010b0b07819 */ /* 0x000fe200000006ff */
[----:B------:R-:W-:Y:S01]  /*1990*/  FADD.FTZ R175, R172, R213 ;  /* 0x000000d5acaf7221 */ /* 0x000fe20000010000 */
[----:B0-----:R-:W-:Y:S01]  /*19a0*/  FADD.FTZ R183, -R181, R186 ;  /* 0x000000bab5b77221 */ /* 0x001fe20000010100 */
[----:B------:R-:W-:Y:S01]  /*19b0*/  FMUL.FTZ R207, R6, R207 ;  /* 0x000000cf06cf7220 */ /* 0x000fe20000410000 */
[----:B------:R-:W-:Y:S01]  /*19c0*/  FMUL.FTZ R210, R118, R177 ;  /* 0x000000b176d27220 */ /* 0x000fe20000410000 */
[----:B------:R-:W-:Y:S01]  /*19d0*/  FFMA.FTZ R172, R214, R213, R173 ;  /* 0x000000d5d6ac7223 */ /* 0x000fe200000100ad */
[C---:B------:R-:W-:Y:S01]  /*19e0*/  PRMT R180, R178.reuse, 0x7632, R180 ;  /* 0x00007632b2b47816 */ /* 0x040fe200000000b4 */
[----:B------:R-:W-:Y:S01]  /*19f0*/  FADD.FTZ R61, R61, R174 ;  /* 0x000000ae3d3d7221 */ /* 0x000fe20000010000 */
[----:B------:R-:W-:Y:S01]  /*1a00*/  SHF.L.U32 R181, R178, 0x10, RZ ;  /* 0x00000010b2b57819 */ /* 0x000fe200000006ff */
[----:B------:R-:W-:Y:S01]  /*1a10*/  FFMA.FTZ R85, R214, R174, R85 ;  /* 0x000000aed6557223 */ /* 0x000fe20000010055 */
[C---:B------:R-:W-:Y:S01]  /*1a20*/  FMUL.FTZ R216, R6.reuse, R183 ;  /* 0x000000b706d87220 */ /* 0x040fe20000410000 */
[----:B------:R-:W-:Y:S01]  /*1a30*/  FMUL.FTZ R215, R119, R176 ;  /* 0x000000b077d77220 */ /* 0x000fe20000410000 */
[----:B------:R-:W-:Y:S01]  /*1a40*/  FADD.FTZ R174, R175, R210 ;  /* 0x000000d2afae7221 */ /* 0x000fe20000010000 */
[----:B------:R-:W-:Y:S01]  /*1a50*/  FFMA.FTZ R173, R207, R210, R172 ;  /* 0x000000d2cfad7223 */ /* 0x000fe200000100ac */
[----:B------:R-:W-:Y:S01]  /*1a60*/  FMUL.FTZ R209, R6, R209 ;  /* 0x000000d106d17220 */ /* 0x000fe20000410000 */
[----:B------:R-:W-:-:S02]  /*1a70*/  IMAD.U32 R180, R180, 0x10000, RZ ;  /* 0x00010000b4b47824 */ /* 0x000fc400078e00ff */
        /* <DEDUP_REMOVED lines=33> */
.L_x_2756:
        /* <DEDUP_REMOVED lines=33> */
.L_x_2762:
        /* <DEDUP_REMOVED lines=9> */
[----:B------:R0:W5:Y:S02]  /*1f30*/  @P1 LDG.E.128 R28, desc[UR10][R182.64] ;  /* 0x0000000ab61c1981 */ /* 0x000164000c1e1d00 */
[----:B------:R-:W4:Y:S01]  /*1f40*/  @P3 LDC.64 R172, c[0x0][0x3b0] ;  /* 0x0000ec00ffac3b82 */ /* 0x000f220000000a00 */
[C---:B-1----:R-:W-:Y:S01]  /*1f50*/  @P1 IMAD.WIDE.U32 R180, R187.reuse, 0x8, R180 ;  /* 0x00000008bbb41825 */ /* 0x042fe200078e00b4 */
[----:B------:R-:W-:-:S04]  /*1f60*/  @P1 IADD3 R187, PT, PT, R187, 0x100, RZ ;  /* 0x00000100bbbb1810 */ /* 0x000fc80007ffe0ff */
[----:B------:R0:W5:Y:S02]  /*1f70*/  @P1 LDG.E.64 R198, desc[UR10][R180.64] ;  /* 0x0000000ab4c61981 */ /* 0x000164000c1e1b00 */
[----:B------:R-:W1:Y:S01]  /*1f80*/  @P3 LDC.64 R174, c[0x0][0x438] ;  /* 0x00010e00ffae3b82 */ /* 0x000e620000000a00 */
[C---:B--2---:R-:W-:Y:S01]  /*1f90*/  @P2 IMAD.WIDE.U32 R178, R185.reuse, 0x10, R178 ;  /* 0x00000010b9b22825 */ /* 0x044fe200078e00b2 */
[----:B------:R-:W-:-:S04]  /*1fa0*/  @P2 IADD3 R185, PT, PT, R185, 0x100, RZ ;  /* 0x00000100b9b92810 */ /* 0x000fc80007ffe0ff */
[----:B------:R0:W5:Y:S01]  /*1fb0*/  @P2 LDG.E.128 R152, desc[UR10][R178.64] ;  /* 0x0000000ab2982981 */ /* 0x000162000c1e1d00 */
[----:B---3--:R-:W-:-:S04]  /*1fc0*/  @P2 IMAD.WIDE.U32 R176, R187, 0x8, R176 ;  /* 0x00000008bbb02825 */ /* 0x008fc800078e00b0 */
[----:B------:R-:W-:Y:S01]  /*1fd0*/  @P2 VIADD R187, R187, 0x100 ;  /* 0x00000100bbbb2836 */ /* 0x000fe20000000000 */
[----:B------:R0:W5:Y:S03]  /*1fe0*/  @P2 LDG.E.64 R196, desc[UR10][R176.64] ;  /* 0x0000000ab0c42981 */ /* 0x000166000c1e1b00 */
[----:B----4-:R-:W-:-:S05]  /*1ff0*/  @P3 IMAD.WIDE.U32 R172, R187, 0x8, R172 ;  /* 0x00000008bbac3825 */ /* 0x010fca00078e00ac */
[----:B------:R0:W5:Y:S01]  /*2000*/  @P3 LDG.E.64 R200, desc[UR10][R172.64] ;  /* 0x0000000aacc83981 */ /* 0x000162000c1e1b00 */
[----:B-1----:R-:W-:-:S05]  /*2010*/  @P3 IMAD.WIDE.U32 R174, R185, 0x10, R174 ;  /* 0x00000010b9ae3825 */ /* 0x002fca00078e00ae */
[----:B------:R0:W5:Y:S01]  /*2020*/  @P3 LDG.E.128 R156, desc[UR10][R174.64] ;  /* 0x0000000aae9c3981 */ /* 0x000162000c1e1d00 */
[----:B------:R-:W-:-:S07]  /*2030*/  CS2R R184, SRZ ;  /* 0x0000000000b87805 */ /* 0x000fce000001ff00 */
.L_x_2761:
[----:B----4-:R-:W-:Y:S05]  /*2040*/  BSYNC.RECONVERGENT B0 ;  /* 0x0000000000007941 */ /* 0x010fea0003800200 */
.L_x_2755:
        /* <DEDUP_REMOVED lines=32> */
.L_x_2764:
[----:B------:R-:W-:Y:S05]  /*2250*/  BSYNC.RECONVERGENT B0 ;  /* 0x0000000000007941 */ /* 0x000fea0003800200 */
.L_x_2763:
        /* <DEDUP_REMOVED lines=20> */
[----:B------:R-:W-:Y:S02]  /*23a0*/  @P4 IADD3 R173, PT, PT, R8, -0x1, RZ ;  /* 0xffffffff08ad4810 */ /* 0x000fe40007ffe0ff */
[----:B------:R-:W-:Y:S01]  /*23b0*/  FADD.FTZ R223, R174, R223 ;  /* 0x000000dfaedf7221 */ /* 0x000fe20000010000 */
[----:B------:R-:W-:-:S02]  /*23c0*/  FADD.FTZ R172, R175, R172 ;  /* 0x000000acafac7221 */ /* 0x000fc40000010000 */
[----:B------:R-:W-:Y:S02]  /*23d0*/  @P4 IMAD R173, R173, R0, RZ ;  /* 0x00000000adad4224 */ /* 0x000fe400078e02ff */
[----:B-1----:R-:W-:Y:S01]  /*23e0*/  FADD.FTZ R223, R223, R176 ;  /* 0x000000b0dfdf7221 */ /* 0x002fe20000010000 */
[----:B------:R-:W-:Y:S01]  /*23f0*/  FADD.FTZ R172, R172, R177 ;  /* 0x000000b1acac7221 */ /* 0x000fe20000010000 */
[----:B------:R-:W-:Y:S02]  /*2400*/  HFMA2 R177, -RZ, RZ, 0, 0 ;  /* 0x00000000ffb17431 */ /* 0x000fe400000001ff */
[----:B------:R-:W-:Y:S01]  /*2410*/  FADD.FTZ R223, R178, R223 ;  /* 0x000000dfb2df7221 */ /* 0x000fe20000010000 */
[----:B------:R-:W-:Y:S01]  /*2420*/  FADD.FTZ R172, R179, R172 ;  /* 0x000000acb3ac7221 */ /* 0x000fe20000010000 */
[----:B------:R-:W-:Y:S02]  /*2430*/  @P4 SHF.R.S32.HI R8, RZ, 0x1f, R173 ;  /* 0x0000001fff084819 */ /* 0x000fe400000114ad */
[----:B--2---:R-:W-:Y:S01]  /*2440*/  FADD.FTZ R223, R223, R180 ;  /* 0x000000b4dfdf7221 */ /* 0x004fe20000010000 */
[----:B------:R-:W-:Y:S01]  /*2450*/  FADD.FTZ R172, R172, R181 ;  /* 0x000000b5acac7221 */ /* 0x000fe20000010000 */
[----:B------:R-:W-:-:S02]  /*2460*/  @P4 LEA.HI R174, R8, R173, RZ, 0x3 ;  /* 0x000000ad08ae4211 */ /* 0x000fc400078f18ff */
[----:B------:R-:W-:Y:S01]  /*2470*/  FADD.FTZ R223, R182, R223 ;  /* 0x000000dfb6df7221 */ /* 0x000fe20000010000 */
[----:B------:R-:W-:Y:S01]  /*2480*/  FADD.FTZ R172, R183, R172 ;  /* 0x000000acb7ac7221 */ /* 0x000fe20000010000 */
[----:B------:R-:W-:Y:S02]  /*2490*/  MOV R179, R7 ;  /* 0x0000000700b37202 */ /* 0x000fe40000000f00 */
[----:B---3--:R-:W-:Y:S01]  /*24a0*/  FADD.FTZ R223, R223, R184 ;  /* 0x000000b8dfdf7221 */ /* 0x008fe20000010000 */
[----:B------:R-:W-:Y:S01]  /*24b0*/  FADD.FTZ R172, R172, R185 ;  /* 0x000000b9acac7221 */ /* 0x000fe20000010000 */
[----:B------:R-:W-:Y:S02]  /*24c0*/  @P4 LEA.HI.SX32 R177, R174, R221, 0x1d ;  /* 0x000000ddaeb14211 */ /* 0x000fe400078feaff */
        /* <DEDUP_REMOVED lines=12> */
.L_x_2767:
        /* <DEDUP_REMOVED lines=9> */
[----:B-----5:R-:W-:Y:S01]  /*2620*/  LOP3.LUT P5, RZ, R198, 0xff, RZ, 0xc0, !PT ;  /* 0x000000ffc6ff7812 */ /* 0x020fe200078ac0ff */
[----:B------:R-:W-:-:S04]  /*2630*/  FADD.FTZ R173, R10, -R173 ;  /* 0x800000ad0aad7221 */ /* 0x000fc80000010000 */
[----:B------:R-:W-:-:S05]  /*2640*/  FMUL.FTZ R173, R6, R173 ;  /* 0x000000ad06ad7220 */ /* 0x000fca0000410000 */
[----:B------:R-:W-:-:S03]  /*2650*/  FSEL R173, R173, RZ, P0 ;  /* 0x000000ffadad7208 */ /* 0x000fc60000000000 */
[----:B------:R-:W-:Y:S02]  /*2660*/  @P5 SHF.L.U32 R172, R160, 0x10, RZ ;  /* 0x00000010a0ac5819 */ /* 0x000fe400000006ff */
[----:B------:R-:W-:-:S04]  /*2670*/  FMUL.FTZ R173, R173, UR17 ;  /* 0x00000011adad7c20 */ /* 0x000fc80008410000 */
[----:B------:R-:W-:Y:S01]  /*2680*/  FMUL.FTZ R175, R173, UR16 ;  /* 0x00000010adaf7c20 */ /* 0x000fe20008410000 */
[----:B------:R-:W-:-:S03]  /*2690*/  HFMA2 R173, -RZ, RZ, 0, 0 ;  /* 0x00000000ffad7431 */ /* 0x000fc600000001ff */
[----:B------:R-:W-:Y:S01]  /*26a0*/  FMUL.FTZ R174, R140, R175 ;  /* 0x000000af8cae7220 */ /* 0x000fe20000410000 */
[----:B------:R-:W-:-:S04]  /*26b0*/  @P5 FMUL.FTZ R173, R175, R172 ;  /* 0x000000acafad5220 */ /* 0x000fc80000410000 */
[----:B------:R-:W-:Y:S01]  /*26c0*/  FSEL R174, R174, RZ, P5 ;  /* 0x000000ffaeae7208 */ /* 0x000fe20002800000 */
[----:B------:R-:W-:-:S03]  /*26d0*/  FADD.FTZ R52, R52, R173 ;  /* 0x000000ad34347221 */ /* 0x000fc60000010000 */
[----:B------:R-:W-:-:S04]  /*26e0*/  F2FP.BF16.F32.PACK_AB R174, RZ, R174 ;  /* 0x000000aeffae723e */ /* 0x000fc800000010ff */
[----:B------:R-:W-:-:S07]  /*26f0*/  PRMT R164, R174, 0x7610, R164 ;  /* 0x00007610aea47816 */ /* 0x000fce00000000a4 */
.L_x_2770:
[----:B------:R-:W-:Y:S05]  /*2700*/  @!P4 BRA `(.L_x_2771) ;  /* 0x000000000044c947 */ /* 0x000fea0003800000 */
[----:B------:R-:W-:Y:S01]  /*2710*/  FFMA.FTZ R172, R18, R8, R7 ;  /* 0x0000000812ac7223 */ /* 0x000fe20000010007 */
[----:B------:R-:W-:Y:S02]  /*2720*/  ISETP.GT.AND P5, PT, R4, RZ, PT ;  /* 0x000000ff0400720c */ /* 0x000fe40003fa4270 */
[----:B-----5:R-:W-:Y:S01]  /*2730*/  LOP3.LUT P0, RZ, R198, 0xff00, RZ, 0xc0, !PT ;  /* 0x0000ff00c6ff7812 */ /* 0x020fe2000780c0ff */
[----:B------:R-:W-:Y:S01]  /*2740*/  FADD.FTZ R173, R15, -R172 ;  /* 0x800000ac0fad7221 */ /* 0x000fe20000010000 */
[----:B------:R-:W-:-:S03]  /*2750*/  MOV R172, RZ ;  /* 0x000000ff00ac7202 */ /* 0x000fc60000000f00 */
[----:B------:R-:W-:-:S05]  /*2760*/  FMUL.FTZ R173, R6, R173 ;  /* 0x000000ad06ad7220 */ /* 0x000fca0000410000 */
[----:B------:R-:W-:-:S03]  /*2770*/  FSEL R173, R173, RZ, P5 ;  /* 0x000000ffadad7208 */ /* 0x000fc60002800000 */
[----:B------:R-:W-:Y:S02]  /*2780*/  @P0 PRMT R174, R160, 0x7632, R174 ;  /* 0x00007632a0ae0816 */ /* 0x000fe400000000ae */
[----:B------:R-:W-:Y:S02]  /*2790*/  FMUL.FTZ R173, R173, UR17 ;  /* 0x00000011adad7c20 */ /* 0x000fe40008410000 */
[----:B------:R-:W-:Y:S02]  /*27a0*/  @P0 SHF.L.U32 R174, R174, 0x10, RZ ;  /* 0x00000010aeae0819 */ /* 0x000fe400000006ff */
[----:B------:R-:W-:-:S04]  /*27b0*/  FMUL.FTZ R175, R173, UR16 ;  /* 0x00000010adaf7c20 */ /* 0x000fc80008410000 */
[----:B------:R-:W-:Y:S01]  /*27c0*/  FMUL.FTZ R173, R141, R175 ;  /* 0x000000af8dad7220 */ /* 0x000fe20000410000 */
[----:B------:R-:W-:-:S04]  /*27d0*/  @P0 FMUL.FTZ R172, R175, R174 ;  /* 0x000000aeafac0220 */ /* 0x000fc80000410000 */
[----:B------:R-:W-:Y:S01]  /*27e0*/  FSEL R173, R173, RZ, P0 ;  /* 0x000000ffadad7208 */ /* 0x000fe20000000000 */
[----:B------:R-:W-:-:S03]  /*27f0*/  FADD.FTZ R53, R53, R172 ;  /* 0x000000ac35357221 */ /* 0x000fc60000010000 */
[----:B------:R-:W-:-:S04]  /*2800*/  F2FP.BF16.F32.PACK_AB R173, RZ, R173 ;  /* 0x000000adffad723e */ /* 0x000fc800000010ff */
[----:B------:R-:W-:-:S07]  /*2810*/  PRMT R164, R164, 0x5410, R173 ;  /* 0x00005410a4a47816 */ /* 0x000fce00000000ad */
.L_x_2771:
        /* <DEDUP_REMOVED lines=10> */
[----:B------:R-:W-:-:S03]  /*28c0*/  IMAD.MOV.U32 R173, RZ, RZ, RZ ;  /* 0x000000ffffad7224 */ /* 0x000fc600078e00ff */
[----:B------:R-:W-:Y:S01]  /*28d0*/  FMUL.FTZ R174, R142, R175 ;  /* 0x000000af8eae7220 */ /* 0x000fe20000410000 */
[----:B------:R-:W-:-:S04]  /*28e0*/  @P0 FMUL.FTZ R173, R175, R172 ;  /* 0x000000acafad0220 */ /* 0x000fc80000410000 */
[----:B------:R-:W-:Y:S01]  /*28f0*/  FSEL R174, R174, RZ, P0 ;  /* 0x000000ffaeae7208 */ /* 0x000fe20000000000 */
[----:B------:R-:W-:-:S03]  /*2900*/  FADD.FTZ R54, R54, R173 ;  /* 0x000000ad36367221 */ /* 0x000fc60000010000 */
[----:B------:R-:W-:-:S04]  /*2910*/  F2FP.BF16.F32.PACK_AB R174, RZ, R174 ;  /* 0x000000aeffae723e */ /* 0x000fc800000010ff */
[----:B------:R-:W-:-:S07]  /*2920*/  PRMT R165, R174, 0x7610, R165 ;  /* 0x00007610aea57816 */ /* 0x000fce00000000a5 */
.L_x_2772:
[----:B------:R-:W-:Y:S05]  /*2930*/  @!P4 BRA `(.L_x_2773) ;  /* 0x000000000044c947 */ /* 0x000fea0003800000 */
[----:B------:R-:W-:Y:S01]  /*2940*/  FFMA.FTZ R172, R20, R8, R7 ;  /* 0x0000000814ac7223 */ /* 0x000fe20000010007 */
[----:B------:R-:W-:Y:S02]  /*2950*/  ISETP.GT.AND P5, PT, R4, RZ, PT ;  /* 0x000000ff0400720c */ /* 0x000fe40003fa4270 */
[----:B-----5:R-:W-:Y:S01]  /*2960*/  LOP3.LUT P0, RZ, R198, 0xff000000, RZ, 0xc0, !PT ;  /* 0xff000000c6ff7812 */ /* 0x020fe2000780c0ff */
[----:B------:R-:W-:Y:S01]  /*2970*/  FADD.FTZ R173, R17, -R172 ;  /* 0x800000ac11ad7221 */ /* 0x000fe20000010000 */
[----:B------:R-:W-:-:S03]  /*2980*/  HFMA2 R172, -RZ, RZ, 0, 0 ;  /* 0x00000000ffac7431 */ /* 0x000fc600000001ff */
        /* <DEDUP_REMOVED lines=12> */
.L_x_2773:
        /* <DEDUP_REMOVED lines=10> */
[----:B------:R-:W-:-:S03]  /*2af0*/  MOV R173, RZ ;  /* 0x000000ff00ad7202 */ /* 0x000fc60000000f00 */
[----:B------:R-:W-:Y:S01]  /*2b00*/  FMUL.FTZ R174, R136, R175 ;  /* 0x000000af88ae7220 */ /* 0x000fe20000410000 */
[----:B------:R-:W-:-:S04]  /*2b10*/  @P0 FMUL.FTZ R173, R175, R172 ;  /* 0x000000acafad0220 */ /* 0x000fc80000410000 */
[----:B------:R-:W-:Y:S01]  /*2b20*/  FSEL R174, R174, RZ, P0 ;  /* 0x000000ffaeae7208 */ /* 0x000fe20000000000 */
[----:B------:R-:W-:-:S03]  /*2b30*/  FADD.FTZ R48, R48, R173 ;  /* 0x000000ad30307221 */ /* 0x000fc60000010000 */
[----:B------:R-:W-:-:S04]  /*2b40*/  F2FP.BF16.F32.PACK_AB R174, RZ, R174 ;  /* 0x000000aeffae723e */ /* 0x000fc800000010ff */
[----:B------:R-:W-:-:S07]  /*2b50*/  PRMT R166, R174, 0x7610, R166 ;  /* 0x00007610aea67816 */ /* 0x000fce00000000a6 */
.L_x_2774:
        /* <DEDUP_REMOVED lines=18> */
.L_x_2775:
[----:B------:R-:W-:Y:S05]  /*2c80*/  @!P4 BRA `(.L_x_2776) ;  /* 0x000000000040c947 */ /* 0x000fea0003800000 */
[----:B------:R-:W-:Y:S01]  /*2c90*/  FFMA.FTZ R173, R13, R8, R7 ;  /* 0x000000080dad7223 */ /* 0x000fe20000010007 */
[----:B------:R-:W-:Y:S02]  /*2ca0*/  ISETP.GT.AND P5, PT, R4, RZ, PT ;  /* 0x000000ff0400720c */ /* 0x000fe40003fa4270 */
[----:B-----5:R-:W-:Y:S01]  /*2cb0*/  LOP3.LUT P0, RZ, R199, 0xff0000, RZ, 0xc0, !PT ;  /* 0x00ff0000c7ff7812 */ /* 0x020fe2000780c0ff */
[----:B------:R-:W-:-:S04]  /*2cc0*/  FADD.FTZ R173, R16, -R173 ;  /* 0x800000ad10ad7221 */ /* 0x000fc80000010000 */
[----:B------:R-:W-:-:S05]  /*2cd0*/  FMUL.FTZ R173, R6, R173 ;  /* 0x000000ad06ad7220 */ /* 0x000fca0000410000 */
[----:B------:R-:W-:-:S03]  /*2ce0*/  FSEL R173, R173, RZ, P5 ;  /* 0x000000ffadad7208 */ /* 0x000fc60002800000 */
[----:B------:R-:W-:Y:S02]  /*2cf0*/  @P0 IMAD.U32 R172, R163, 0x10000, RZ ;  /* 0x00010000a3ac0824 */ /* 0x000fe400078e00ff */
        /* <DEDUP_REMOVED lines=9> */
.L_x_2776:
[----:B------:R-:W-:Y:S05]  /*2d90*/  @!P4 BRA `(.L_x_2777) ;  /* 0x0000001c0020c947 */ /* 0x000fea0003800000 */
[----:B------:R-:W-:Y:S01]  /*2da0*/  FFMA.FTZ R172, R24, R8, R7 ;  /* 0x0000000818ac7223 */ /* 0x000fe20000010007 */
[----:B-----5:R-:W-:Y:S02]  /*2db0*/  ISETP.GE.U32.AND P0, PT, R198, RZ, PT ;  /* 0x000000ffc600720c */ /* 0x020fe40003f06070 */
[----:B------:R-:W-:Y:S01]  /*2dc0*/  ISETP.GT.AND P5, PT, R4, RZ, PT ;  /* 0x000000ff0400720c */ /* 0x000fe20003fa4270 */
[----:B------:R-:W-:Y:S01]  /*2dd0*/  FADD.FTZ R173, R21, -R172 ;  /* 0x800000ac15ad7221 */ /* 0x000fe20000010000 */
[----:B------:R-:W-:Y:S01]  /*2de0*/  ISETP.GE.U32.AND.EX P0, PT, R199, 0x1000000, PT, P0 ;  /* 0x01000000c700780c */ /* 0x000fe20003f06100 */
[----:B------:R-:W-:Y:S02]  /*2df0*/  HFMA2 R172, -RZ, RZ, 0, 0 ;  /* 0x00000000ffac7431 */ /* 0x000fe400000001ff */
[----:B------:R-:W-:-:S05]  /*2e00*/  FMUL.FTZ R173, R6, R173 ;  /* 0x000000ad06ad7220 */ /* 0x000fca0000410000 */
[----:B------:R-:W-:-:S05]  /*2e10*/  FSEL R173, R173, RZ, P5 ;  /* 0x000000ffadad7208 */ /* 0x000fca0002800000 */
[----:B------:R-:W-:-:S04]  /*2e20*/  FMUL.FTZ R173, R173, UR17 ;  /* 0x00000011adad7c20 */ /* 0x000fc80008410000 */
[----:B------:R-:W-:Y:S01]  /*2e30*/  FMUL.FTZ R176, R173, UR16 ;  /* 0x00000010adb07c20 */ /* 0x000fe20008410000 */
[----:B------:R-:W-:-:S03]  /*2e40*/  @P0 PRMT R173, R163, 0x7632, R173 ;  /* 0x00007632a3ad0816 */ /* 0x000fc600000000ad */
[----:B------:R-:W-:Y:S01]  /*2e50*/  FMUL.FTZ R174, R139, R176 ;  /* 0x000000b08bae7220 */ /* 0x000fe20000410000 */
[----:B------:R-:W-:-:S04]  /*2e60*/  @P0 SHF.L.U32 R173, R173, 0x10, RZ ;  /* 0x00000010adad0819 */ /* 0x000fc800000006ff */
[----:B------:R-:W-:Y:S01]  /*2e70*/  FSEL R174, R174, RZ, P0 ;  /* 0x000000ffaeae7208 */ /* 0x000fe20000000000 */
[----:B------:R-:W-:-:S03]  /*2e80*/  @P0 FMUL.FTZ R172, R176, R173 ;  /* 0x000000adb0ac0220 */ /* 0x000fc60000410000 */
[----:B------:R-:W-:Y:S01]  /*2e90*/  F2FP.BF16.F32.PACK_AB R174, RZ, R174 ;  /* 0x000000aeffae723e */ /* 0x000fe200000010ff */
[----:B------:R-:W-:-:S03]  /*2ea0*/  FADD.FTZ R51, R51, R172 ;  /* 0x000000ac33337221 */ /* 0x000fc60000010000 */
[----:B------:R-:W-:Y:S01]  /*2eb0*/  PRMT R167, R167, 0x5410, R174 ;  /* 0x00005410a7a77816 */ /* 0x000fe200000000ae */
[----:B------:R-:W-:Y:S06]  /*2ec0*/  BRA `(.L_x_2777) ;  /* 0x0000001800d47947 */ /* 0x000fec0003800000 */
.L_x_2769:
        /* <DEDUP_REMOVED lines=13> */
[----:B------:R-:W-:-:S03]  /*2fa0*/  MOV R169, RZ ;  /* 0x000000ff00a97202 */ /* 0x000fc60000000f00 */
[----:B------:R-:W-:-:S04]  /*2fb0*/  FMUL.FTZ R171, R168, UR16 ;  /* 0x00000010a8ab7c20 */ /* 0x000fc80008410000 */
[----:B------:R-:W-:-:S04]  /*2fc0*/  FMUL.FTZ R168, R140, R171 ;  /* 0x000000ab8ca87220 */ /* 0x000fc80000410000 */
[----:B------:R-:W-:Y:S02]  /*2fd0*/  @P5 SHF.L.U32 R172, R160, 0x10, RZ ;  /* 0x00000010a0ac5819 */ /* 0x000fe400000006ff */
[----:B------:R-:W-:-:S03]  /*2fe0*/  FSEL R168, R168, RZ, P5 ;  /* 0x000000ffa8a87208 */ /* 0x000fc60002800000 */
[----:B------:R-:W-:Y:S01]  /*2ff0*/  @P5 FMUL.FTZ R169, R172, R171 ;  /* 0x000000abaca95220 */ /* 0x000fe20000410000 */
[----:B------:R-:W-:-:S03]  /*3000*/  F2FP.BF16.F32.PACK_AB R168, RZ, R168 ;  /* 0x000000a8ffa8723e */ /* 0x000fc600000010ff */
[----:B------:R-:W-:Y:S01]  /*3010*/  FADD.FTZ R52, R52, R169 ;  /* 0x000000a934347221 */ /* 0x000fe20000010000 */
[----:B------:R-:W-:-:S07]  /*3020*/  PRMT R164, R168, 0x7610, R164 ;  /* 0x00007610a8a47816 */ /* 0x000fce00000000a4 */
.L_x_2778:
[----:B------:R-:W-:Y:S01]  /*3030*/  F2FP.BF16.F32.PACK_AB R168, RZ, R170 ;  /* 0x000000aaffa8723e */ /* 0x000fe200000010ff */
[----:B------:R-:W-:Y:S01]  /*3040*/  FFMA.FTZ R176, R20, R8, R7 ;  /* 0x0000000814b07223 */ /* 0x000fe20000010007 */
[----:B------:R-:W-:Y:S01]  /*3050*/  FMUL.FTZ R175, R6, R175 ;  /* 0x000000af06af7220 */ /* 0x000fe20000410000 */
[----:B------:R-:W-:Y:S01]  /*3060*/  FSEL R172, R173, RZ, P0 ;  /* 0x000000ffadac7208 */ /* 0x000fe20000000000 */
[----:B------:R-:W-:Y:S06]  /*3070*/  @!P4 BRA `(.L_x_2779) ;  /* 0x000000000030c947 */ /* 0x000fec0003800000 */
[----:B-----5:R-:W-:Y:S01]  /*3080*/  LOP3.LUT P5, RZ, R198, 0xff00, RZ, 0xc0, !PT ;  /* 0x0000ff00c6ff7812 */ /* 0x020fe200078ac0ff */
[----:B------:R-:W-:Y:S01]  /*3090*/  FMUL.FTZ R169, R172, UR17 ;  /* 0x00000011aca97c20 */ /* 0x000fe20008410000 */
[----:B------:R-:W-:-:S03]  /*30a0*/  HFMA2 R170, -RZ, RZ, 0, 0 ;  /* 0x00000000ffaa7431 */ /* 0x000fc600000001ff */
[----:B------:R-:W-:-:S04]  /*30b0*/  FMUL.FTZ R174, R169, UR16 ;  /* 0x00000010a9ae7c20 */ /* 0x000fc80008410000 */
[----:B------:R-:W-:-:S04]  /*30c0*/  FMUL.FTZ R171, R141, R174 ;  /* 0x000000ae8dab7220 */ /* 0x000fc80000410000 */
[----:B------:R-:W-:Y:S02]  /*30d0*/  @P5 PRMT R169, R160, 0x7632, R169 ;  /* 0x00007632a0a95816 */ /* 0x000fe400000000a9 */
[----:B------:R-:W-:Y:S02]  /*30e0*/  FSEL R171, R171, RZ, P5 ;  /* 0x000000ffabab7208 */ /* 0x000fe40002800000 */
[----:B------:R-:W-:Y:S02]  /*30f0*/  @P5 SHF.L.U32 R169, R169, 0x10, RZ ;  /* 0x00000010a9a95819 */ /* 0x000fe400000006ff */
[----:B------:R-:W-:-:S03]  /*3100*/  F2FP.BF16.F32.PACK_AB R171, RZ, R171 ;  /* 0x000000abffab723e */ /* 0x000fc600000010ff */
[----:B------:R-:W-:Y:S01]  /*3110*/  @P5 FMUL.FTZ R170, R174, R169 ;  /* 0x000000a9aeaa5220 */ /* 0x000fe20000410000 */
[----:B------:R-:W-:-:S03]  /*3120*/  PRMT R164, R164, 0x5410, R171 ;  /* 0x00005410a4a47816 */ /* 0x000fc600000000ab */
[----:B------:R-:W-:-:S07]  /*3130*/  FADD.FTZ R53, R53, R170 ;  /* 0x000000aa35357221 */ /* 0x000fce0000010000 */
.L_x_2779:
[----:B------:R-:W-:Y:S01]  /*3140*/  F2FP.BF16.F32.PACK_AB R172, RZ, R172 ;  /* 0x000000acffac723e */ /* 0x000fe200000010ff */
[----:B------:R-:W-:Y:S01]  /*3150*/  FFMA.FTZ R183, R11, R8, R7 ;  /* 0x000000080bb77223 */ /* 0x000fe20000010007 */
[----:B------:R-:W-:Y:S01]  /*3160*/  FADD.FTZ R181, R17, -R176 ;  /* 0x800000b011b57221 */ /* 0x000fe20000010000 */
[----:B------:R-:W-:Y:S01]  /*3170*/  FSEL R171, R175, RZ, P0 ;  /* 0x000000ffafab7208 */ /* 0x000fe20000000000 */
[----:B------:R-:W-:Y:S06]  /*3180*/  @!P4 BRA `(.L_x_2780) ;  /* 0x00000000002cc947 */ /* 0x000fec0003800000 */
[----:B-----5:R-:W-:Y:S01]  /*3190*/  LOP3.LUT P5, RZ, R198, 0xff0000, RZ, 0xc0, !PT ;  /* 0x00ff0000c6ff7812 */ /* 0x020fe200078ac0ff */
[----:B------:R-:W-:-:S04]  /*31a0*/  FMUL.FTZ R169, R171, UR17 ;  /* 0x00000011aba97c20 */ /* 0x000fc80008410000 */
[----:B------:R-:W-:Y:S01]  /*31b0*/  FMUL.FTZ R173, R169, UR16 ;  /* 0x00000010a9ad7c20 */ /* 0x000fe20008410000 */
[----:B------:R-:W-:-:S03]  /*31c0*/  MOV R169, RZ ;  /* 0x000000ff00a97202 */ /* 0x000fc60000000f00 */
[----:B------:R-:W-:-:S04]  /*31d0*/  FMUL.FTZ R170, R142, R173 ;  /* 0x000000ad8eaa7220 */ /* 0x000fc80000410000 */
[----:B------:R-:W-:Y:S02]  /*31e0*/  @P5 SHF.L.U32 R174, R161, 0x10, RZ ;  /* 0x00000010a1ae5819 */ /* 0x000fe400000006ff */
[----:B------:R-:W-:-:S03]  /*31f0*/  FSEL R170, R170, RZ, P5 ;  /* 0x000000ffaaaa7208 */ /* 0x000fc60002800000 */
[----:B------:R-:W-:Y:S01]  /*3200*/  @P5 FMUL.FTZ R169, R174, R173 ;  /* 0x000000adaea95220 */ /* 0x000fe20000410000 */
[----:B------:R-:W-:-:S03]  /*3210*/  F2FP.BF16.F32.PACK_AB R170, RZ, R170 ;  /* 0x000000aaffaa723e */ /* 0x000fc600000010ff */
[----:B------:R-:W-:Y:S01]  /*3220*/  FADD.FTZ R54, R54, R169 ;  /* 0x000000a936367221 */ /* 0x000fe20000010000 */
[----:B------:R-:W-:-:S07]  /*3230*/  PRMT R165, R170, 0x7610, R165 ;  /* 0x00007610aaa57816 */ /* 0x000fce00000000a5 */
.L_x_2780:
        /* <DEDUP_REMOVED lines=11> */
[----:B------:R-:W-:-:S04]  /*32f0*/  FMUL.FTZ R170, R174, UR17 ;  /* 0x00000011aeaa7c20 */ /* 0x000fc80008410000 */
[----:B------:R-:W-:Y:S01]  /*3300*/  FMUL.FTZ R176, R170, UR16 ;  /* 0x00000010aab07c20 */ /* 0x000fe20008410000 */
[----:B------:R-:W-:-:S03]  /*3310*/  IMAD.MOV.U32 R170, RZ, RZ, RZ ;  /* 0x000000ffffaa7224 */ /* 0x000fc600078e00ff */
        /* <DEDUP_REMOVED lines=8> */
.L_x_2781:
[----:B------:R-:W-:Y:S01]  /*33a0*/  FADD.FTZ R185, R21, -R178 ;  /* 0x800000b215b97221 */ /* 0x000fe20000010000 */
[----:B------:R-:W-:Y:S01]  /*33b0*/  F2FP.BF16.F32.PACK_AB R174, RZ, R174 ;  /* 0x000000aeffae723e */ /* 0x000fe200000010ff */
[----:B------:R-:W-:Y:S01]  /*33c0*/  FADD.FTZ R181, R16, -R181 ;  /* 0x800000b510b57221 */ /* 0x000fe20000010000 */
        /* <DEDUP_REMOVED lines=14> */
.L_x_2782:
[----:B------:R-:W-:Y:S01]  /*34b0*/  F2FP.BF16.F32.PACK_AB R175, RZ, R173 ;  /* 0x000000adffaf723e */ /* 0x000fe200000010ff */
[C---:B------:R-:W-:Y:S01]  /*34c0*/  FMUL.FTZ R181, R6.reuse, R181 ;  /* 0x000000b506b57220 */ /* 0x040fe20000410000 */
[----:B------:R-:W-:Y:S01]  /*34d0*/  FMUL.FTZ R185, R6, R185 ;  /* 0x000000b906b97220 */ /* 0x000fe20000410000 */
[----:B------:R-:W-:Y:S01]  /*34e0*/  FSEL R176, R178, RZ, P0 ;  /* 0x000000ffb2b07208 */ /* 0x000fe20000000000 */
[----:B------:R-:W-:Y:S06]  /*34f0*/  @!P4 BRA `(.L_x_2783) ;  /* 0x000000000030c947 */ /* 0x000fec0003800000 */
[----:B-----5:R-:W-:Y:S01]  /*3500*/  LOP3.LUT P5, RZ, R199, 0xff00, RZ, 0xc0, !PT ;  /* 0x0000ff00c7ff7812 */ /* 0x020fe200078ac0ff */
[----:B------:R-:W-:-:S04]  /*3510*/  FMUL.FTZ R170, R176, UR17 ;  /* 0x00000011b0aa7c20 */ /* 0x000fc80008410000 */
[----:B------:R-:W-:Y:S01]  /*3520*/  FMUL.FTZ R178, R170, UR16 ;  /* 0x00000010aab27c20 */ /* 0x000fe20008410000 */
[----:B------:R-:W-:-:S03]  /*3530*/  MOV R170, RZ ;  /* 0x000000ff00aa7202 */ /* 0x000fc60000000f00 */
        /* <DEDUP_REMOVED lines=8> */
.L_x_2783:
[----:B------:R-:W-:Y:S02]  /*35c0*/  F2FP.BF16.F32.PACK_AB R176, RZ, R176 ;  /* 0x000000b0ffb0723e */ /* 0x000fe400000010ff */
[----:B------:R-:W-:Y:S02]  /*35d0*/  FSEL R178, R185, RZ, P0 ;  /* 0x000000ffb9b27208 */ /* 0x000fe40000000000 */
        /* <DEDUP_REMOVED lines=13> */
.L_x_2784:
[----:B------:R-:W-:Y:S02]  /*36b0*/  F2FP.BF16.F32.PACK_AB R171, R178, R173 ;  /* 0x000000adb2ab723e */ /* 0x000fe400000010ff */
        /* <DEDUP_REMOVED lines=8> */
[----:B------:R-:W-:-:S03]  /*3740*/  MOV R172, RZ ;  /* 0x000000ff00ac7202 */ /* 0x000fc60000000f00 */
[----:B------:R-:W-:-:S05]  /*3750*/  FMUL.FTZ R174, R139, R176 ;  /* 0x000000b08bae7220 */ /* 0x000fca0000410000 */
[----:B------:R-:W-:-:S03]  /*3760*/  FSEL R174, R174, RZ, P0 ;  /* 0x000000ffaeae7208 */ /* 0x000fc60000000000 */
[----:B------:R-:W-:Y:S02]  /*3770*/  @P0 PRMT R173, R163, 0x7632, R173 ;  /* 0x00007632a3ad0816 */ /* 0x000fe400000000ad */
[----:B------:R-:W-:-:S03]  /*3780*/  F2FP.BF16.F32.PACK_AB R174, RZ, R174 ;  /* 0x000000aeffae723e */ /* 0x000fc600000010ff */
[----:B------:R-:W-:Y:S01]  /*3790*/  @P0 IMAD.U32 R173, R173, 0x10000, RZ ;  /* 0x00010000adad0824 */ /* 0x000fe200078e00ff */
[----:B------:R-:W-:-:S03]  /*37a0*/  PRMT R167, R167, 0x5410, R174 ;  /* 0x00005410a7a77816 */ /* 0x000fc600000000ae */
[----:B------:R-:W-:-:S04]  /*37b0*/  @P0 FMUL.FTZ R172, R176, R173 ;  /* 0x000000adb0ac0220 */ /* 0x000fc80000410000 */
[----:B------:R-:W-:Y:S01]  /*37c0*/  FADD.FTZ R51, R51, R172 ;  /* 0x000000ac33337221 */ /* 0x000fe20000010000 */
[----:B------:R-:W-:Y:S06]  /*37d0*/  BRA `(.L_x_2777) ;  /* 0x0000001000907947 */ /* 0x000fec0003800000 */
.L_x_2768:
        /* <DEDUP_REMOVED lines=8> */
[----:B-----5:R-:W-:Y:S02]  /*3860*/  SHF.L.U32 R173, R28, 0x10, RZ ;  /* 0x000000101cad7819 */ /* 0x020fe400000006ff */
[----:B------:R-:W-:Y:S01]  /*3870*/  LOP3.LUT P0, RZ, R198, 0xff, RZ, 0xc0, !PT ;  /* 0x000000ffc6ff7812 */ /* 0x000fe2000780c0ff */
[----:B------:R-:W-:-:S04]  /*3880*/  @P5 FADD.FTZ R175, R10, -R175 ;  /* 0x800000af0aaf5221 */ /* 0x000fc80000010000 */
[----:B------:R-:W-:-:S04]  /*3890*/  @P5 FFMA.FTZ R173, R6, R175, R173 ;  /* 0x000000af06ad5223 */ /* 0x000fc800000100ad */
[----:B------:R-:W-:-:S04]  /*38a0*/  FMUL.FTZ R173, R173, UR17 ;  /* 0x00000011adad7c20 */ /* 0x000fc80008410000 */
[----:B------:R-:W-:Y:S01]  /*38b0*/  FMUL.FTZ R175, R173, UR16 ;  /* 0x00000010adaf7c20 */ /* 0x000fe20008410000 */
[----:B------:R-:W-:Y:S01]  /*38c0*/  HFMA2 R173, -RZ, RZ, 0, 0 ;  /* 0x00000000ffad7431 */ /* 0x000fe200000001ff */
[----:B------:R-:W-:Y:S02]  /*38d0*/  @P0 SHF.L.U32 R174, R160, 0x10, RZ ;  /* 0x00000010a0ae0819 */ /* 0x000fe400000006ff */
[----:B------:R-:W-:-:S03]  /*38e0*/  FMUL.FTZ R172, R140, R175 ;  /* 0x000000af8cac7220 */ /* 0x000fc60000410000 */
[----:B------:R-:W-:Y:S02]  /*38f0*/  @P0 FMUL.FTZ R173, R174, R175 ;  /* 0x000000afaead0220 */ /* 0x000fe40000410000 */
[----:B------:R-:W-:Y:S02]  /*3900*/  FSEL R172, R172, RZ, P0 ;  /* 0x000000ffacac7208 */ /* 0x000fe40000000000 */
[----:B------:R-:W-:Y:S02]  /*3910*/  FADD.FTZ R52, R52, R173 ;  /* 0x000000ad34347221 */ /* 0x000fe40000010000 */
[----:B------:R-:W-:-:S04]  /*3920*/  F2FP.BF16.F32.PACK_AB R172, RZ, R172 ;  /* 0x000000acffac723e */ /* 0x000fc800000010ff */
[----:B------:R-:W-:-:S07]  /*3930*/  PRMT R164, R172, 0x7610, R164 ;  /* 0x00007610aca47816 */ /* 0x000fce00000000a4 */
.L_x_2786:
[----:B------:R-:W-:Y:S05]  /*3940*/  @!P4 BRA `(.L_x_2787) ;  /* 0x000000000044c947 */ /* 0x000fea0003800000 */
[----:B-----5:R-:W-:Y:S01]  /*3950*/  PRMT R172, R28, 0x7632, R172 ;  /* 0x000076321cac7816 */ /* 0x020fe200000000ac */
[----:B------:R-:W-:Y:S01]  /*3960*/  @P5 FFMA.FTZ R174, R18, R8, R7 ;  /* 0x0000000812ae5223 */ /* 0x000fe20000010007 */
[----:B------:R-:W-:Y:S02]  /*3970*/  LOP3.LUT P0, RZ, R198, 0xff00, RZ, 0xc0, !PT ;  /* 0x0000ff00c6ff7812 */ /* 0x000fe4000780c0ff */
[----:B------:R-:W-:Y:S01]  /*3980*/  SHF.L.U32 R173, R172, 0x10, RZ ;  /* 0x00000010acad7819 */ /* 0x000fe200000006ff */
[----:B------:R-:W-:Y:S01]  /*3990*/  @P5 FADD.FTZ R174, R15, -R174 ;  /* 0x800000ae0fae5221 */ /* 0x000fe20000010000 */
[----:B------:R-:W-:-:S03]  /*39a0*/  MOV R172, RZ ;  /* 0x000000ff00ac7202 */ /* 0x000fc60000000f00 */
[----:B------:R-:W-:-:S04]  /*39b0*/  @P5 FFMA.FTZ R173, R6, R174, R173 ;  /* 0x000000ae06ad5223 */ /* 0x000fc800000100ad */
[----:B------:R-:W-:Y:S02]  /*39c0*/  FMUL.FTZ R173, R173, UR17 ;  /* 0x00000011adad7c20 */ /* 0x000fe40008410000 */
[----:B------:R-:W-:Y:S02]  /*39d0*/  @P0 PRMT R174, R160, 0x7632, R174 ;  /* 0x00007632a0ae0816 */ /* 0x000fe400000000ae */
[----:B------:R-:W-:Y:S02]  /*39e0*/  FMUL.FTZ R175, R173, UR16 ;  /* 0x00000010adaf7c20 */ /* 0x000fe40008410000 */
[----:B------:R-:W-:Y:S02]  /*39f0*/  @P0 SHF.L.U32 R174, R174, 0x10, RZ ;  /* 0x00000010aeae0819 */ /* 0x000fe400000006ff */
[----:B------:R-:W-:-:S03]  /*3a00*/  FMUL.FTZ R173, R141, R175 ;  /* 0x000000af8dad7220 */ /* 0x000fc60000410000 */
[----:B------:R-:W-:Y:S02]  /*3a10*/  @P0 FMUL.FTZ R172, R175, R174 ;  /* 0x000000aeafac0220 */ /* 0x000fe40000410000 */
[----:B------:R-:W-:Y:S02]  /*3a20*/  FSEL R173, R173, RZ, P0 ;  /* 0x000000ffadad7208 */ /* 0x000fe40000000000 */
[----:B------:R-:W-:Y:S02]  /*3a30*/  FADD.FTZ R53, R53, R172 ;  /* 0x000000ac35357221 */ /* 0x000fe40000010000 */
[----:B------:R-:W-:-:S04]  /*3a40*/  F2FP.BF16.F32.PACK_AB R173, RZ, R173 ;  /* 0x000000adffad723e */ /* 0x000fc800000010ff */
[----:B------:R-:W-:-:S07]  /*3a50*/  PRMT R164, R164, 0x5410, R173 ;  /* 0x00005410a4a47816 */ /* 0x000fce00000000ad */
.L_x_2787:
[----:B------:R-:W-:Y:S05]  /*3a60*/  @!P4 BRA `(.L_x_2788) ;  /* 0x00000000003cc947 */ /* 0x000fea0003800000 */
[----:B------:R-:W-:Y:S01]  /*3a70*/  @P5 FFMA.FTZ R175, R9, R8, R7 ;  /* 0x0000000809af5223 */ /* 0x000fe20000010007 */
[----:B-----5:R-:W-:Y:S02]  /*3a80*/  SHF.L.U32 R173, R29, 0x10, RZ ;  /* 0x000000101dad7819 */ /* 0x020fe400000006ff */
[----:B------:R-:W-:Y:S01]  /*3a90*/  LOP3.LUT P0, RZ, R198, 0xff0000, RZ, 0xc0, !PT ;  /* 0x00ff0000c6ff7812 */ /* 0x000fe2000780c0ff */
[----:B------:R-:W-:-:S04]  /*3aa0*/  @P5 FADD.FTZ R175, R12, -R175 ;  /* 0x800000af0caf5221 */ /* 0x000fc80000010000 */
[----:B------:R-:W-:-:S04]  /*3ab0*/  @P5 FFMA.FTZ R173, R6, R175, R173 ;  /* 0x000000af06ad5223 */ /* 0x000fc800000100ad */
[----:B------:R-:W-:-:S04]  /*3ac0*/  FMUL.FTZ R173, R173, UR17 ;  /* 0x00000011adad7c20 */ /* 0x000fc80008410000 */
[----:B------:R-:W-:Y:S01]  /*3ad0*/  FMUL.FTZ R175, R173, UR16 ;  /* 0x00000010adaf7c20 */ /* 0x000fe20008410000 */
[----:B------:R-:W-:Y:S02]  /*3ae0*/  HFMA2 R173, -RZ, RZ, 0, 0 ;  /* 0x00000000ffad7431 */ /* 0x000fe400000001ff */
[----:B------:R-:W-:Y:S02]  /*3af0*/  @P0 IMAD.U32 R174, R161, 0x10000, RZ ;  /* 0x00010000a1ae0824 */ /* 0x000fe400078e00ff */
[-C--:B------:R-:W-:Y:S02]  /*3b00*/  FMUL.FTZ R172, R142, R175.reuse ;  /* 0x000000af8eac7220 */ /* 0x080fe40000410000 */
[----:B------:R-:W-:-:S03]  /*3b10*/  @P0 FMUL.FTZ R173, R174, R175 ;  /* 0x000000afaead0220 */ /* 0x000fc60000410000 */
[----:B------:R-:W-:Y:S01]  /*3b20*/  FSEL R172, R172, RZ, P0 ;  /* 0x000000ffacac7208 */ /* 0x000fe20000000000 */
[----:B------:R-:W-:-:S03]  /*3b30*/  FADD.FTZ R54, R54, R173 ;  /* 0x000000ad36367221 */ /* 0x000fc60000010000 */
[----:B------:R-:W-:-:S04]  /*3b40*/  F2FP.BF16.F32.PACK_AB R172, RZ, R172 ;  /* 0x000000acffac723e */ /* 0x000fc800000010ff */
[----:B------:R-:W-:-:S07]  /*3b50*/  PRMT R165, R172, 0x7610, R165 ;  /* 0x00007610aca57816 */ /* 0x000fce00000000a5 */
.L_x_2788:
        /* <DEDUP_REMOVED lines=18> */
.L_x_2789:
        /* <DEDUP_REMOVED lines=16> */
.L_x_2790:
        /* <DEDUP_REMOVED lines=10> */
[----:B------:R-:W-:-:S03]  /*3e20*/  FMUL.FTZ R175, R173, UR16 ;  /* 0x00000010adaf7c20 */ /* 0x000fc60008410000 */
[----:B------:R-:W-:Y:S02]  /*3e30*/  @P0 IMAD.U32 R174, R174, 0x10000, RZ ;  /* 0x00010000aeae0824 */ /* 0x000fe400078e00ff */
[----:B------:R-:W-:Y:S02]  /*3e40*/  FMUL.FTZ R173, R137, R175 ;  /* 0x000000af89ad7220 */ /* 0x000fe40000410000 */
[----:B------:R-:W-:-:S03]  /*3e50*/  @P0 FMUL.FTZ R172, R175, R174 ;  /* 0x000000aeafac0220 */ /* 0x000fc60000410000 */
[----:B------:R-:W-:Y:S01]  /*3e60*/  FSEL R173, R173, RZ, P0 ;  /* 0x000000ffadad7208 */ /* 0x000fe20000000000 */
[----:B------:R-:W-:-:S03]  /*3e70*/  FADD.FTZ R49, R49, R172 ;  /* 0x000000ac31317221 */ /* 0x000fc60000010000 */
[----:B------:R-:W-:-:S04]  /*3e80*/  F2FP.BF16.F32.PACK_AB R173, RZ, R173 ;  /* 0x000000adffad723e */ /* 0x000fc800000010ff */
[----:B------:R-:W-:-:S07]  /*3e90*/  PRMT R166, R166, 0x5410, R173 ;  /* 0x00005410a6a67816 */ /* 0x000fce00000000ad */
.L_x_2791:
        /* <DEDUP_REMOVED lines=16> */
.L_x_2792:
[----:B------:R-:W-:Y:S05]  /*3fa0*/  @!P4 BRA `(.L_x_2777) ;  /* 0x00000008009cc947 */ /* 0x000fea0003800000 */
[----:B-----5:R-:W-:Y:S01]  /*3fb0*/  PRMT R172, R31, 0x7632, R172 ;  /* 0x000076321fac7816 */ /* 0x020fe200000000ac */
[----:B------:R-:W-:Y:S01]  /*3fc0*/  @P5 FFMA.FTZ R174, R24, R8, R7 ;  /* 0x0000000818ae5223 */ /* 0x000fe20000010007 */
[----:B------:R-:W-:Y:S02]  /*3fd0*/  ISETP.GE.U32.AND P0, PT, R198, RZ, PT ;  /* 0x000000ffc600720c */ /* 0x000fe40003f06070 */
[----:B------:R-:W-:Y:S01]  /*3fe0*/  SHF.L.U32 R173, R172, 0x10, RZ ;  /* 0x00000010acad7819 */ /* 0x000fe200000006ff */
[----:B------:R-:W-:Y:S01]  /*3ff0*/  @P5 FADD.FTZ R174, R21, -R174 ;  /* 0x800000ae15ae5221 */ /* 0x000fe20000010000 */
[----:B------:R-:W-:Y:S02]  /*4000*/  ISETP.GE.U32.AND.EX P0, PT, R199, 0x1000000, PT, P0 ;  /* 0x01000000c700780c */ /* 0x000fe40003f06100 */
[----:B------:R-:W-:Y:S01]  /*4010*/  MOV R172, RZ ;  /* 0x000000ff00ac7202 */ /* 0x000fe20000000f00 */
[----:B------:R-:W-:-:S04]  /*4020*/  @P5 FFMA.FTZ R173, R6, R174, R173 ;  /* 0x000000ae06ad5223 */ /* 0x000fc800000100ad */
[----:B------:R-:W-:-:S04]  /*4030*/  FMUL.FTZ R173, R173, UR17 ;  /* 0x00000011adad7c20 */ /* 0x000fc80008410000 */
[----:B------:R-:W-:Y:S02]  /*4040*/  FMUL.FTZ R176, R173, UR16 ;  /* 0x00000010adb07c20 */ /* 0x000fe40008410000 */
[----:B------:R-:W-:Y:S02]  /*4050*/  @P0 PRMT R173, R163, 0x7632, R173 ;  /* 0x00007632a3ad0816 */ /* 0x000fe400000000ad */
[----:B------:R-:W-:Y:S02]  /*4060*/  FMUL.FTZ R174, R139, R176 ;  /* 0x000000b08bae7220 */ /* 0x000fe40000410000 */
[----:B------:R-:W-:-:S03]  /*4070*/  @P0 SHF.L.U32 R173, R173, 0x10, RZ ;  /* 0x00000010adad0819 */ /* 0x000fc600000006ff */
[----:B------:R-:W-:Y:S02]  /*4080*/  FSEL R174, R174, RZ, P0 ;  /* 0x000000ffaeae7208 */ /* 0x000fe40000000000 */
[----:B------:R-:W-:Y:S02]  /*4090*/  @P0 FMUL.FTZ R172, R176, R173 ;  /* 0x000000adb0ac0220 */ /* 0x000fe40000410000 */
[----:B------:R-:W-:Y:S02]  /*40a0*/  F2FP.BF16.F32.PACK_AB R174, RZ, R174 ;  /* 0x000000aeffae723e */ /* 0x000fe400000010ff */
[----:B------:R-:W-:Y:S02]  /*40b0*/  FADD.FTZ R51, R51, R172 ;  /* 0x000000ac33337221 */ /* 0x000fe40000010000 */
[----:B------:R-:W-:Y:S01]  /*40c0*/  PRMT R167, R167, 0x5410, R174 ;  /* 0x00005410a7a77816 */ /* 0x000fe200000000ae */
[----:B------:R-:W-:Y:S06]  /*40d0*/  BRA `(.L_x_2777) ;  /* 0x0000000800507947 */ /* 0x000fec0003800000 */
.L_x_2785:
[----:B------:R-:W-:Y:S01]  /*40e0*/  ISETP.GT.AND P0, PT, R4, RZ, PT ;  /* 0x000000ff0400720c */ /* 0x000fe20003f04270 */
[----:B------:R-:W-:Y:S01]  /*40f0*/  @P5 FFMA.FTZ R169, R3, R8, R7 ;  /* 0x0000000803a95223 */ /* 0x000fe20000010007 */
[C---:B-----5:R-:W-:Y:S02]  /*4100*/  PRMT R168, R28.reuse, 0x7632, R168 ;  /* 0x000076321ca87816 */ /* 0x060fe400000000a8 */
[----:B------:R-:W-:Y:S01]  /*4110*/  SHF.L.U32 R223, R28, 0x10, RZ ;  /* 0x000000101cdf7819 */ /* 0x000fe200000006ff */
[----:B------:R-:W-:Y:S01]  /*4120*/  @P5 FADD.FTZ R169, R10, -R169 ;  /* 0x800000a90aa95221 */ /* 0x000fe20000010000 */
[----:B------:R-:W-:Y:S01]  /*4130*/  PRMT R185, R29, 0x7632, R185 ;  /* 0x000076321db97816 */ /* 0x000fe200000000b9 */
[----:B------:R-:W-:Y:S01]  /*4140*/  IMAD.U32 R225, R168, 0x10000, RZ ;  /* 0x00010000a8e17824 */ /* 0x000fe200078e00ff */
[----:B------:R-:W-:Y:S01]  /*4150*/  PRMT R181, R30, 0x7632, R181 ;  /* 0x000076321eb57816 */ /* 0x000fe200000000b5 */
[----:B------:R-:W-:Y:S01]  /*4160*/  @P5 FFMA.FTZ R223, R6, R169, R223 ;  /* 0x000000a906df5223 */ /* 0x000fe200000100df */
        /* <DEDUP_REMOVED lines=11> */
[----:B------:R-:W-:Y:S01]  /*4220*/  @P0 FFMA.FTZ R168, R22, R8, R7 ;  /* 0x0000000816a80223 */ /* 0x000fe20000010007 */
[----:B------:R-:W-:Y:S01]  /*4230*/  @P0 FFMA.FTZ R185, R6, R172, R185 ;  /* 0x000000ac06b90223 */ /* 0x000fe200000100b9 */
        /* <DEDUP_REMOVED lines=23> */
[----:B------:R-:W-:-:S04]  /*43b0*/  FMUL.FTZ R223, R223, UR17 ;  /* 0x00000011dfdf7c20 */ /* 0x000fc80008410000 */
[----:B------:R-:W-:Y:S01]  /*43c0*/  FMUL.FTZ R227, R223, UR16 ;  /* 0x00000010dfe37c20 */ /* 0x000fe20008410000 */
[----:B------:R-:W-:-:S03]  /*43d0*/  HFMA2 R223, -RZ, RZ, 0, 0 ;  /* 0x00000000ffdf7431 */ /* 0x000fc600000001ff */
[----:B------:R-:W-:-:S04]  /*43e0*/  FMUL.FTZ R176, R140, R227 ;  /* 0x000000e38cb07220 */ /* 0x000fc80000410000 */
[----:B------:R-:W-:Y:S02]  /*43f0*/  @P0 SHF.L.U32 R178, R160, 0x10, RZ ;  /* 0x00000010a0b20819 */ /* 0x000fe400000006ff */
[----:B------:R-:W-:-:S03]  /*4400*/  FSEL R176, R176, RZ, P0 ;  /* 0x000000ffb0b07208 */ /* 0x000fc60000000000 */
[----:B------:R-:W-:Y:S01]  /*4410*/  @P0 FMUL.FTZ R223, R178, R227 ;  /* 0x000000e3b2df0220 */ /* 0x000fe20000410000 */
[----:B------:R-:W-:-:S03]  /*4420*/  F2FP.BF16.F32.PACK_AB R176, RZ, R176 ;  /* 0x000000b0ffb0723e */ /* 0x000fc600000010ff */
[----:B------:R-:W-:Y:S01]  /*4430*/  FADD.FTZ R52, R52, R223 ;  /* 0x000000df34347221 */ /* 0x000fe20000010000 */
[----:B------:R-:W-:-:S07]  /*4440*/  PRMT R164, R176, 0x7610, R164 ;  /* 0x00007610b0a47816 */ /* 0x000fce00000000a4 */
.L_x_2793:
[----:B------:R-:W-:Y:S05]  /*4450*/  @!P4 BRA `(.L_x_2794) ;  /* 0x000000000030c947 */ /* 0x000fea0003800000 */
[----:B------:R-:W-:Y:S01]  /*4460*/  LOP3.LUT P0, RZ, R198, 0xff00, RZ, 0xc0, !PT ;  /* 0x0000ff00c6ff7812 */ /* 0x000fe2000780c0ff */
[----:B------:R-:W-:Y:S01]  /*4470*/  FMUL.FTZ R225, R225, UR17 ;  /* 0x00000011e1e17c20 */ /* 0x000fe20008410000 */
[----:B------:R-:W-:-:S03]  /*4480*/  MOV R176, RZ ;  /* 0x000000ff00b07202 */ /* 0x000fc60000000f00 */
[----:B------:R-:W-:-:S04]  /*4490*/  FMUL.FTZ R225, R225, UR16 ;  /* 0x00000010e1e17c20 */ /* 0x000fc80008410000 */
[----:B------:R-:W-:-:S04]  /*44a0*/  FMUL.FTZ R180, R141, R225 ;  /* 0x000000e18db47220 */ /* 0x000fc80000410000 */
[----:B------:R-:W-:Y:S02]  /*44b0*/  @P0 PRMT R178, R160, 0x7632, R178 ;  /* 0x00007632a0b20816 */ /* 0x000fe400000000b2 */
[----:B------:R-:W-:-:S03]  /*44c0*/  FSEL R180, R180, RZ, P0 ;  /* 0x000000ffb4b47208 */ /* 0x000fc60000000000 */
[----:B------:R-:W-:Y:S01]  /*44d0*/  @P0 IMAD.U32 R178, R178, 0x10000, RZ ;  /* 0x00010000b2b20824 */ /* 0x000fe200078e00ff */
[----:B------:R-:W-:-:S03]  /*44e0*/  F2FP.BF16.F32.PACK_AB R180, RZ, R180 ;  /* 0x000000b4ffb4723e */ /* 0x000fc600000010ff */
[----:B------:R-:W-:Y:S01]  /*44f0*/  @P0 FMUL.FTZ R176, R225, R178 ;  /* 0x000000b2e1b00220 */ /* 0x000fe20000410000 */
[----:B------:R-:W-:-:S03]  /*4500*/  PRMT R164, R164, 0x5410, R180 ;  /* 0x00005410a4a47816 */ /* 0x000fc600000000b4 */
[----:B------:R-:W-:-:S07]  /*4510*/  FADD.FTZ R53, R53, R176 ;  /* 0x000000b035357221 */ /* 0x000fce0000010000 */
.L_x_2794:
[----:B------:R-:W-:Y:S05]  /*4520*/  @!P4 BRA `(.L_x_2795) ;  /* 0x00000000002cc947 */ /* 0x000fea0003800000 */
        /* <DEDUP_REMOVED lines=11> */
.L_x_2795:
[----:B------:R-:W-:Y:S05]  /*45e0*/  @!P4 BRA `(.L_x_2796) ;  /* 0x000000000030c947 */ /* 0x000fea0003800000 */
[----:B------:R-:W-:Y:S01]  /*45f0*/  LOP3.LUT P0, RZ, R198, 0xff000000, RZ, 0xc0, !PT ;  /* 0xff000000c6ff7812 */ /* 0x000fe2000780c0ff */
[----:B------:R-:W-:Y:S01]  /*4600*/  FMUL.FTZ R185, R185, UR17 ;  /* 0x00000011b9b97c20 */ /* 0x000fe20008410000 */
[----:B------:R-:W-:-:S03]  /*4610*/  MOV R176, RZ ;  /* 0x000000ff00b07202 */ /* 0x000fc60000000f00 */
        /* <DEDUP_REMOVED lines=9> */
.L_x_2796:
        /* <DEDUP_REMOVED lines=12> */
.L_x_2797:
        /* <DEDUP_REMOVED lines=13> */
.L_x_2798:
[----:B------:R-:W-:Y:S05]  /*4840*/  @!P4 BRA `(.L_x_2799) ;  /* 0x00000000002cc947 */ /* 0x000fea0003800000 */
[----:B------:R-:W-:Y:S01]  /*4850*/  LOP3.LUT P0, RZ, R199, 0xff0000, RZ, 0xc0, !PT ;  /* 0x00ff0000c7ff7812 */ /* 0x000fe2000780c0ff */
[----:B------:R-:W-:Y:S01]  /*4860*/  FMUL.FTZ R176, R171, UR17 ;  /* 0x00000011abb07c20 */ /* 0x000fe20008410000 */
[----:B------:R-:W-:-:S03]  /*4870*/  IMAD.MOV.U32 R181, RZ, RZ, RZ ;  /* 0x000000ffffb57224 */ /* 0x000fc600078e00ff */
        /* <DEDUP_REMOVED lines=8> */
.L_x_2799:
[----:B------:R-:W-:Y:S02]  /*4900*/  F2FP.BF16.F32.PACK_AB R171, R173, R171 ;  /* 0x000000abadab723e */ /* 0x000fe400000010ff */
[----:B------:R-:W-:Y:S02]  /*4910*/  PRMT R170, R175, 0x5410, R170 ;  /* 0x00005410afaa7816 */ /* 0x000fe400000000aa */
[----:B------:R-:W-:Y:S02]  /*4920*/  PRMT R169, R169, 0x5410, R174 ;  /* 0x00005410a9a97816 */ /* 0x000fe400000000ae */
[----:B------:R-:W-:Y:S01]  /*4930*/  PRMT R168, R168, 0x5410, R172 ;  /* 0x00005410a8a87816 */ /* 0x000fe200000000ac */
[----:B------:R-:W-:Y:S06]  /*4940*/  @!P4 BRA `(.L_x_2777) ;  /* 0x000000000034c947 */ /* 0x000fec0003800000 */
[----:B------:R-:W-:Y:S01]  /*4950*/  ISETP.GE.U32.AND P0, PT, R198, RZ, PT ;  /* 0x000000ffc600720c */ /* 0x000fe20003f06070 */
[----:B------:R-:W-:Y:S01]  /*4960*/  FMUL.FTZ R173, R173, UR17 ;  /* 0x00000011adad7c20 */ /* 0x000fe20008410000 */
[----:B------:R-:W-:Y:S02]  /*4970*/  HFMA2 R172, -RZ, RZ, 0, 0 ;  /* 0x00000000ffac7431 */ /* 0x000fe400000001ff */
[----:B------:R-:W-:Y:S01]  /*4980*/  ISETP.GE.U32.AND.EX P0, PT, R199, 0x1000000, PT, P0 ;  /* 0x01000000c700780c */ /* 0x000fe20003f06100 */
[----:B------:R-:W-:-:S04]  /*4990*/  FMUL.FTZ R176, R173, UR16 ;  /* 0x00000010adb07c20 */ /* 0x000fc80008410000 */
[----:B------:R-:W-:-:S05]  /*49a0*/  FMUL.FTZ R174, R139, R176 ;  /* 0x000000b08bae7220 */ /* 0x000fca0000410000 */
[----:B------:R-:W-:-:S03]  /*49b0*/  FSEL R174, R174, RZ, P0 ;  /* 0x000000ffaeae7208 */ /* 0x000fc60000000000 */
[----:B------:R-:W-:Y:S02]  /*49c0*/  @P0 PRMT R173, R163, 0x7632, R173 ;  /* 0x00007632a3ad0816 */ /* 0x000fe400000000ad */
[----:B------:R-:W-:Y:S02]  /*49d0*/  F2FP.BF16.F32.PACK_AB R174, RZ, R174 ;  /* 0x000000aeffae723e */ /* 0x000fe400000010ff */
[----:B------:R-:W-:Y:S02]  /*49e0*/  @P0 SHF.L.U32 R173, R173, 0x10, RZ ;  /* 0x00000010adad0819 */ /* 0x000fe400000006ff */
[----:B------:R-:W-:-:S03]  /*49f0*/  PRMT R167, R167, 0x5410, R174 ;  /* 0x00005410a7a77816 */ /* 0x000fc600000000ae */
[----:B------:R-:W-:-:S04]  /*4a00*/  @P0 FMUL.FTZ R172, R176, R173 ;  /* 0x000000adb0ac0220 */ /* 0x000fc80000410000 */
[----:B------:R-:W-:-:S07]  /*4a10*/  FADD.FTZ R51, R51, R172 ;  /* 0x000000ac33337221 */ /* 0x000fce0000010000 */
.L_x_2777:
        /* <DEDUP_REMOVED lines=10> */
.L_x_2766:
[----:B------:R-:W-:Y:S05]  /*4ac0*/  BSYNC.RECONVERGENT B0 ;  /* 0x0000000000007941 */ /* 0x000fea0003800200 */
.L_x_2765:
        /* <DEDUP_REMOVED lines=8> */
.L_x_2802:
[----:B------:R-:W-:Y:S05]  /*4b50*/  BRA.U !UP0, `(.L_x_2803) ;  /* 0x0000001108907547 */ /* 0x000fea000b800000 */
[----:B------:R-:W-:-:S04]  /*4b60*/  UISETP.NE.U32.AND UP0, UPT, UR6, URZ, UPT ;  /* 0x000000ff0600728c */ /* 0x000fc8000bf05070 */
[----:B------:R-:W-:-:S06]  /*4b70*/  UISETP.NE.AND.EX UP0, UPT, UR7, URZ, UPT, UP0 ;  /* 0x000000ff0700728c */ /* 0x000fcc000bf05300 */
[----:B------:R-:W-:-:S13]  /*4b80*/  PLOP3.LUT P0, PT, PT, PT, UP0, 0x80, 0x8 ;  /* 0x000000000008781c */ /* 0x000fda0003f0f008 */
[----:B------:R-:W-:Y:S05]  /*4b90*/  @!P0 BRA `(.L_x_2804) ;  /* 0x0000000800548947 */ /* 0x000fea0003800000 */
[----:B------:R-:W-:Y:S02]  /*4ba0*/  ISETP.GT.AND P5, PT, R4, RZ, PT ;  /* 0x000000ff0400720c */ /* 0x000fe40003fa4270 */
[----:B0----5:R-:W-:Y:S02]  /*4bb0*/  PRMT R168, R152, 0x7632, R168 ;  /* 0x0000763298a87816 */ /* 0x021fe400000000a8 */
[----:B------:R-:W-:Y:S02]  /*4bc0*/  PRMT R183, R153, 0x7632, R183 ;  /* 0x0000763299b77816 */ /* 0x000fe400000000b7 */
[----:B------:R-:W-:Y:S02]  /*4bd0*/  SHF.L.U32 R225, R168, 0x10, RZ ;  /* 0x00000010a8e17819 */ /* 0x000fe400000006ff */
[----:B------:R-:W-:Y:S01]  /*4be0*/  SHF.L.U32 R223, R152, 0x10, RZ ;  /* 0x0000001098df7819 */ /* 0x000fe200000006ff */
[----:B------:R-:W-:Y:S01]  /*4bf0*/  IMAD.U32 R183, R183, 0x10000, RZ ;  /* 0x00010000b7b77824 */ /* 0x000fe200078e00ff */
[----:B------:R-:W-:-:S02]  /*4c00*/  PRMT R181, R154, 0x7632, R181 ;  /* 0x000076329ab57816 */ /* 0x000fc400000000b5 */
        /* <DEDUP_REMOVED lines=13> */
[----:B------:R-:W-:Y:S01]  /*4ce0*/  @P5 FFMA.FTZ R183, R6, R172, R183 ;  /* 0x000000ac06b75223 */ /* 0x000fe200000100b7 */
[----:B------:R-:W-:Y:S01]  /*4cf0*/  PRMT R173, R155, 0x7632, R173 ;  /* 0x000076329bad7816 */ /* 0x000fe200000000ad */
[-CC-:B------:R-:W-:Y:S01]  /*4d00*/  @P5 FFMA.FTZ R175, R189, R8.reuse, R7.reuse ;  /* 0x00000008bdaf5223 */ /* 0x180fe20000010007 */
[----:B------:R-:W-:Y:S01]  /*4d10*/  SHF.L.U32 R185, R154, 0x10, RZ ;  /* 0x000000109ab97819 */ /* 0x000fe200000006ff */
[----:B------:R-:W-:Y:S01]  /*4d20*/  @P5 FFMA.FTZ R172, R206, R8, R7 ;  /* 0x00000008ceac5223 */ /* 0x000fe20000010007 */
[----:B------:R-:W-:Y:S01]  /*4d30*/  SHF.L.U32 R181, R181, 0x10, RZ ;  /* 0x00000010b5b57819 */ /* 0x000fe200000006ff */
        /* <DEDUP_REMOVED lines=29> */
.L_x_2805:
[----:B------:R-:W-:Y:S05]  /*4f10*/  @!P4 BRA `(.L_x_2806) ;  /* 0x000000000030c947 */ /* 0x000fea0003800000 */
[----:B------:R-:W-:Y:S01]  /*4f20*/  LOP3.LUT P5, RZ, R196, 0xff00, RZ, 0xc0, !PT ;  /* 0x0000ff00c4ff7812 */ /* 0x000fe200078ac0ff */
        /* <DEDUP_REMOVED lines=11> */
.L_x_2806:
[----:B------:R-:W-:Y:S05]  /*4fe0*/  @!P4 BRA `(.L_x_2807) ;  /* 0x00000000002cc947 */ /* 0x000fea0003800000 */
[----:B------:R-:W-:Y:S01]  /*4ff0*/  LOP3.LUT P5, RZ, R196, 0xff0000, RZ, 0xc0, !PT ;  /* 0x00ff0000c4ff7812 */ /* 0x000fe200078ac0ff */
[----:B------:R-:W-:-:S04]  /*5000*/  FMUL.FTZ R187, R187, UR17 ;  /* 0x00000011bbbb7c20 */ /* 0x000fc80008410000 */
[----:B------:R-:W-:Y:S01]  /*5010*/  FMUL.FTZ R223, R187, UR16 ;  /* 0x00000010bbdf7c20 */ /* 0x000fe20008410000 */
[----:B------:R-:W-:-:S03]  /*5020*/  IMAD.MOV.U32 R187, RZ, RZ, RZ ;  /* 0x000000ffffbb7224 */ /* 0x000fc600078e00ff */
[----:B------:R-:W-:-:S04]  /*5030*/  FMUL.FTZ R176, R126, R223 ;  /* 0x000000df7eb07220 */ /* 0x000fc80000410000 */
[----:B------:R-:W-:Y:S02]  /*5040*/  @P5 SHF.L.U32 R178, R161, 0x10, RZ ;  /* 0x00000010a1b25819 */ /* 0x000fe400000006ff */
[----:B------:R-:W-:-:S03]  /*5050*/  FSEL R176, R176, RZ, P5 ;  /* 0x000000ffb0b07208 */ /* 0x000fc60002800000 */
[----:B------:R-:W-:Y:S01]  /*5060*/  @P5 FMUL.FTZ R187, R178, R223 ;  /* 0x000000dfb2bb5220 */ /* 0x000fe20000410000 */
[----:B------:R-:W-:-:S03]  /*5070*/  F2FP.BF16.F32.PACK_AB R176, RZ, R176 ;  /* 0x000000b0ffb0723e */ /* 0x000fc600000010ff */
[----:B------:R-:W-:Y:S01]  /*5080*/  FADD.FTZ R46, R46, R187 ;  /* 0x000000bb2e2e7221 */ /* 0x000fe20000010000 */
[----:B------:R-:W-:-:S07]  /*5090*/  PRMT R165, R176, 0x7610, R165 ;  /* 0x00007610b0a57816 */ /* 0x000fce00000000a5 */
.L_x_2807:
        /* <DEDUP_REMOVED lines=13> */
.L_x_2808:
[----:B------:R-:W-:Y:S05]  /*5170*/  @!P4 BRA `(.L_x_2809) ;  /* 0x00000000002cc947 */ /* 0x000fea0003800000 */
[----:B------:R-:W-:Y:S01]  /*5180*/  LOP3.LUT P5, RZ, R197, 0xff, RZ, 0xc0, !PT ;  /* 0x000000ffc5ff7812 */ /* 0x000fe200078ac0ff */
        /* <DEDUP_REMOVED lines=10> */
.L_x_2809:
        /* <DEDUP_REMOVED lines=13> */
.L_x_2810:
[----:B------:R-:W-:Y:S05]  /*5300*/  @!P4 BRA `(.L_x_2811) ;  /* 0x00000000002cc947 */ /* 0x000fea0003800000 */
[----:B------:R-:W-:Y:S01]  /*5310*/  LOP3.LUT P5, RZ, R197, 0xff0000, RZ, 0xc0, !PT ;  /* 0x00ff0000c5ff7812 */ /* 0x000fe200078ac0ff */
[----:B------:R-:W-:Y:S01]  /*5320*/  FMUL.FTZ R176, R171, UR17 ;  /* 0x00000011abb07c20 */ /* 0x000fe20008410000 */
[----:B------:R-:W-:-:S03]  /*5330*/  HFMA2 R181, -RZ, RZ, 0, 0 ;  /* 0x00000000ffb57431 */ /* 0x000fc600000001ff */
[----:B------:R-:W-:-:S04]  /*5340*/  FMUL.FTZ R183, R176, UR16 ;  /* 0x00000010b0b77c20 */ /* 0x000fc80008410000 */
[----:B------:R-:W-:-:S04]  /*5350*/  FMUL.FTZ R176, R122, R183 ;  /* 0x000000b77ab07220 */ /* 0x000fc80000410000 */
[----:B------:R-:W-:Y:S01]  /*5360*/  @P5 IMAD.U32 R178, R163, 0x10000, RZ ;  /* 0x00010000a3b25824 */ /* 0x000fe200078e00ff */
[----:B------:R-:W-:-:S03]  /*5370*/  FSEL R176, R176, RZ, P5 ;  /* 0x000000ffb0b07208 */ /* 0x000fc60002800000 */
[----:B------:R-:W-:Y:S01]  /*5380*/  @P5 FMUL.FTZ R181, R178, R183 ;  /* 0x000000b7b2b55220 */ /* 0x000fe20000410000 */
[----:B------:R-:W-:-:S03]  /*5390*/  F2FP.BF16.F32.PACK_AB R176, RZ, R176 ;  /* 0x000000b0ffb0723e */ /* 0x000fc600000010ff */
[----:B------:R-:W-:Y:S01]  /*53a0*/  FADD.FTZ R42, R42, R181 ;  /* 0x000000b52a2a7221 */ /* 0x000fe20000010000 */
[----:B------:R-:W-:-:S07]  /*53b0*/  PRMT R167, R176, 0x7610, R167 ;  /* 0x00007610b0a77816 */ /* 0x000fce00000000a7 */
.L_x_2811:
[----:B------:R-:W-:Y:S02]  /*53c0*/  F2FP.BF16.F32.PACK_AB R171, R173, R171 ;  /* 0x000000abadab723e */ /* 0x000fe400000010ff */
[----:B------:R-:W-:Y:S02]  /*53d0*/  PRMT R170, R175, 0x5410, R170 ;  /* 0x00005410afaa7816 */ /* 0x000fe400000000aa */
[----:B------:R-:W-:Y:S02]  /*53e0*/  PRMT R169, R169, 0x5410, R174 ;  /* 0x00005410a9a97816 */ /* 0x000fe400000000ae */
[----:B------:R-:W-:Y:S01]  /*53f0*/  PRMT R168, R168, 0x5410, R172 ;  /* 0x00005410a8a87816 */ /* 0x000fe200000000ac */
[----:B------:R-:W-:Y:S06]  /*5400*/  @!P4 BRA `(.L_x_2812) ;  /* 0x0000001800ecc947 */ /* 0x000fec0003800000 */
[----:B------:R-:W-:Y:S01]  /*5410*/  ISETP.GE.U32.AND P5, PT, R196, RZ, PT ;  /* 0x000000ffc400720c */ /* 0x000fe20003fa6070 */
[----:B------:R-:W-:Y:S01]  /*5420*/  FMUL.FTZ R173, R173, UR17 ;  /* 0x00000011adad7c20 */ /* 0x000fe20008410000 */
[----:B------:R-:W-:Y:S02]  /*5430*/  MOV R172, RZ ;  /* 0x000000ff00ac7202 */ /* 0x000fe40000000f00 */
        /* <DEDUP_REMOVED lines=9> */
[----:B------:R-:W-:Y:S01]  /*54d0*/  FADD.FTZ R43, R43, R172 ;  /* 0x000000ac2b2b7221 */ /* 0x000fe20000010000 */
[----:B------:R-:W-:Y:S06]  /*54e0*/  BRA `(.L_x_2812) ;  /* 0x0000001800b47947 */ /* 0x000fec0003800000 */
.L_x_2804:
[----:B------:R-:W-:Y:S01]  /*54f0*/  ISETP.GT.AND P6, PT, R4, RZ, PT ;  /* 0x000000ff0400720c */ /* 0x000fe20003fc4270 */
[----:B------:R-:W-:-:S12]  /*5500*/  @!P4 BRA `(.L_x_2813) ;  /* 0x00000000003cc947 */ /* 0x000fd80003800000 */
[----:B0-----:R-:W-:Y:S01]  /*5510*/  @P6 FFMA.FTZ R175, R23, R8, R7 ;  /* 0x0000000817af6223 */ /* 0x001fe20000010007 */
        /* <DEDUP_REMOVED lines=14> */
.L_x_2813:
[----:B------:R-:W-:Y:S05]  /*5600*/  @!P4 BRA `(.L_x_2814) ;  /* 0x000000000044c947 */ /* 0x000fea0003800000 */
[----:B0----5:R-:W-:Y:S01]  /*5610*/  PRMT R172, R152, 0x7632, R172 ;  /* 0x0000763298ac7816 */ /* 0x021fe200000000ac */
        /* <DEDUP_REMOVED lines=16> */
.L_x_2814:
[----:B------:R-:W-:Y:S05]  /*5720*/  @!P4 BRA `(.L_x_2815) ;  /* 0x00000000003cc947 */ /* 0x000fea0003800000 */
[----:B0-----:R-:W-:Y:S01]  /*5730*/  @P6 FFMA.FTZ R175, R25, R8, R7 ;  /* 0x0000000819af6223 */ /* 0x001fe20000010007 */
[----:B-----5:R-:W-:Y:S01]  /*5740*/  IMAD.U32 R173, R153, 0x10000, RZ ;  /* 0x0001000099ad7824 */ /* 0x020fe200078e00ff */
[----:B------:R-:W-:Y:S02]  /*5750*/  LOP3.LUT P5, RZ, R196, 0xff0000, RZ, 0xc0, !PT ;  /* 0x00ff0000c4ff7812 */ /* 0x000fe400078ac0ff */
[----:B------:R-:W-:-:S04]  /*5760*/  @P6 FADD.FTZ R175, R188, -R175 ;  /* 0x800000afbcaf6221 */ /* 0x000fc80000010000 */
[----:B------:R-:W-:-:S04]  /*5770*/  @P6 FFMA.FTZ R173, R6, R175, R173 ;  /* 0x000000af06ad6223 */ /* 0x000fc800000100ad */
[----:B------:R-:W-:-:S03]  /*5780*/  FMUL.FTZ R173, R173, UR17 ;  /* 0x00000011adad7c20 */ /* 0x000fc60008410000 */
[----:B------:R-:W-:Y:S01]  /*5790*/  @P5 SHF.L.U32 R174, R161, 0x10, RZ ;  /* 0x00000010a1ae5819 */ /* 0x000fe200000006ff */
[----:B------:R-:W-:Y:S01]  /*57a0*/  FMUL.FTZ R175, R173, UR16 ;  /* 0x00000010adaf7c20 */ /* 0x000fe20008410000 */
[----:B------:R-:W-:-:S03]  /*57b0*/  HFMA2 R173, -RZ, RZ, 0, 0 ;  /* 0x00000000ffad7431 */ /* 0x000fc600000001ff */
[-C--:B------:R-:W-:Y:S01]  /*57c0*/  FMUL.FTZ R172, R126, R175.reuse ;  /* 0x000000af7eac7220 */ /* 0x080fe20000410000 */
[----:B------:R-:W-:-:S04]  /*57d0*/  @P5 FMUL.FTZ R173, R174, R175 ;  /* 0x000000afaead5220 */ /* 0x000fc80000410000 */
[----:B------:R-:W-:Y:S01]  /*57e0*/  FSEL R172, R172, RZ, P5 ;  /* 0x000000ffacac7208 */ /* 0x000fe20002800000 */
[----:B------:R-:W-:-:S03]  /*57f0*/  FADD.FTZ R46, R46, R173 ;  /* 0x000000ad2e2e7221 */ /* 0x000fc60000010000 */
[----:B------:R-:W-:-:S04]  /*5800*/  F2FP.BF16.F32.PACK_AB R172, RZ, R172 ;  /* 0x000000acffac723e */ /* 0x000fc800000010ff */
[----:B------:R-:W-:-:S07]  /*5810*/  PRMT R165, R172, 0x7610, R165 ;  /* 0x00007610aca57816 */ /* 0x000fce00000000a5 */
.L_x_2815:
        /* <DEDUP_REMOVED lines=18> */
.L_x_2816:
[----:B------:R-:W-:Y:S05]  /*5940*/  @!P4 BRA `(.L_x_2817) ;  /* 0x00000000003cc947 */ /* 0x000fea0003800000 */
        /* <DEDUP_REMOVED lines=15> */
.L_x_2817:
[----:B------:R-:W-:Y:S05]  /*5a40*/  @!P4 BRA `(.L_x_2818) ;  /* 0x000000000044c947 */ /* 0x000fea0003800000 */
[----:B0----5:R-:W-:Y:S01]  /*5a50*/  PRMT R172, R154, 0x7632, R172 ;  /* 0x000076329aac7816 */ /* 0x021fe200000000ac */
[----:B------:R-:W-:Y:S01]  /*5a60*/  @P6 FFMA.FTZ R174, R204, R8, R7 ;  /* 0x00000008ccae6223 */ /* 0x000fe20000010007 */
[----:B------:R-:W-:-:S03]  /*5a70*/  LOP3.LUT P5, RZ, R197, 0xff00, RZ, 0xc0, !PT ;  /* 0x0000ff00c5ff7812 */ /* 0x000fc600078ac0ff */
[----:B------:R-:W-:Y:S02]  /*5a80*/  IMAD.U32 R173, R172, 0x10000, RZ ;  /* 0x00010000acad7824 */ /* 0x000fe400078e00ff */
[----:B------:R-:W-:Y:S01]  /*5a90*/  @P6 FADD.FTZ R174, R203, -R174 ;  /* 0x800000aecbae6221 */ /* 0x000fe20000010000 */
[----:B------:R-:W-:-:S03]  /*5aa0*/  MOV R172, RZ ;  /* 0x000000ff00ac7202 */ /* 0x000fc60000000f00 */
[----:B------:R-:W-:-:S04]  /*5ab0*/  @P6 FFMA.FTZ R173, R6, R174, R173 ;  /* 0x000000ae06ad6223 */ /* 0x000fc800000100ad */
[----:B------:R-:W-:Y:S01]  /*5ac0*/  FMUL.FTZ R173, R173, UR17 ;  /* 0x00000011adad7c20 */ /* 0x000fe20008410000 */
[----:B------:R-:W-:-:S03]  /*5ad0*/  @P5 PRMT R174, R162, 0x7632, R174 ;  /* 0x00007632a2ae5816 */ /* 0x000fc600000000ae */
[----:B------:R-:W-:Y:S01]  /*5ae0*/  FMUL.FTZ R175, R173, UR16 ;  /* 0x00000010adaf7c20 */ /* 0x000fe20008410000 */
[----:B------:R-:W-:-:S03]  /*5af0*/  @P5 SHF.L.U32 R174, R174, 0x10, RZ ;  /* 0x00000010aeae5819 */ /* 0x000fc600000006ff */
[----:B------:R-:W-:Y:S02]  /*5b00*/  FMUL.FTZ R173, R121, R175 ;  /* 0x000000af79ad7220 */ /* 0x000fe40000410000 */
[----:B------:R-:W-:-:S03]  /*5b10*/  @P5 FMUL.FTZ R172, R175, R174 ;  /* 0x000000aeafac5220 */ /* 0x000fc60000410000 */
[----:B------:R-:W-:Y:S01]  /*5b20*/  FSEL R173, R173, RZ, P5 ;  /* 0x000000ffadad7208 */ /* 0x000fe20002800000 */
[----:B------:R-:W-:-:S03]  /*5b30*/  FADD.FTZ R41, R41, R172 ;  /* 0x000000ac29297221 */ /* 0x000fc60000010000 */
[----:B------:R-:W-:-:S04]  /*5b40*/  F2FP.BF16.F32.PACK_AB R173, RZ, R173 ;  /* 0x000000adffad723e */ /* 0x000fc800000010ff */
[----:B------:R-:W-:-:S07]  /*5b50*/  PRMT R166, R166, 0x5410, R173 ;  /* 0x00005410a6a67816 */ /* 0x000fce00000000ad */
.L_x_2818:
        /* <DEDUP_REMOVED lines=16> */
.L_x_2819:
[----:B------:R-:W-:Y:S05]  /*5c60*/  @!P4 BRA `(.L_x_2812) ;  /* 0x0000001000d4c947 */ /* 0x000fea0003800000 */
[----:B0----5:R-:W-:Y:S01]  /*5c70*/  PRMT R172, R155, 0x7632, R172 ;  /* 0x000076329bac7816 */ /* 0x021fe200000000ac */
        /* <DEDUP_REMOVED lines=18> */
.L_x_2803:
        /* <DEDUP_REMOVED lines=26> */
.L_x_2821:
        /* <DEDUP_REMOVED lines=17> */
.L_x_2822:
        /* <DEDUP_REMOVED lines=16> */
.L_x_2823:
[-C--:B------:R-:W-:Y:S01]  /*6150*/  FFMA.FTZ R174, R204, R8.reuse, R7 ;  /* 0x00000008ccae7223 */ /* 0x080fe20000010007 */
[----:B------:R-:W-:Y:S01]  /*6160*/  FMUL.FTZ R170, R6, R175 ;  /* 0x000000af06aa7220 */ /* 0x000fe20000410000 */
[----:B------:R-:W-:Y:S01]  /*6170*/  FADD.FTZ R181, R190, -R181 ;  /* 0x800000b5beb57221 */ /* 0x000fe20000010000 */
[----:B------:R-:W-:Y:S01]  /*6180*/  F2FP.BF16.F32.PACK_AB R169, RZ, R173 ;  /* 0x000000adffa9723e */ /* 0x000fe200000010ff */
[----:B------:R-:W-:Y:S01]  /*6190*/  FADD.FTZ R183, R203, -R174 ;  /* 0x800000aecbb77221 */ /* 0x000fe20000010000 */
[-CC-:B------:R-:W-:Y:S01]  /*61a0*/  FFMA.FTZ R185, R189, R8.reuse, R7.reuse ;  /* 0x00000008bdb97223 */ /* 0x180fe20000010007 */
[----:B------:R-:W-:Y:S01]  /*61b0*/  FFMA.FTZ R178, R206, R8, R7 ;  /* 0x00000008ceb27223 */ /* 0x000fe20000010007 */
[----:B------:R-:W-:Y:S01]  /*61c0*/  FMUL.FTZ R174, R6, R181 ;  /* 0x000000b506ae7220 */ /* 0x000fe20000410000 */
[----:B------:R-:W-:Y:S01]  /*61d0*/  FSEL R175, R170, RZ, P5 ;  /* 0x000000ffaaaf7208 */ /* 0x000fe20002800000 */
[----:B------:R-:W-:Y:S06]  /*61e0*/  @!P4 BRA `(.L_x_2824) ;  /* 0x000000000030c947 */ /* 0x000fec0003800000 */
[----:B-----5:R-:W-:Y:S01]  /*61f0*/  LOP3.LUT P6, RZ, R196, 0xff000000, RZ, 0xc0, !PT ;  /* 0xff000000c4ff7812 */ /* 0x020fe200078cc0ff */
[----:B------:R-:W-:-:S04]  /*6200*/  FMUL.FTZ R170, R175, UR17 ;  /* 0x00000011afaa7c20 */ /* 0x000fc80008410000 */
[----:B------:R-:W-:Y:S01]  /*6210*/  FMUL.FTZ R176, R170, UR16 ;  /* 0x00000010aab07c20 */ /* 0x000fe20008410000 */
[----:B------:R-:W-:-:S03]  /*6220*/  HFMA2 R170, -RZ, RZ, 0, 0 ;  /* 0x00000000ffaa7431 */ /* 0x000fc600000001ff */
        /* <DEDUP_REMOVED lines=8> */
.L_x_2824:
        /* <DEDUP_REMOVED lines=8> */
[----:B------:R-:W-:-:S03]  /*6330*/  MOV R171, RZ ;  /* 0x000000ff00ab7202 */ /* 0x000fc60000000f00 */
        /* <DEDUP_REMOVED lines=8> */
.L_x_2825:
        /* <DEDUP_REMOVED lines=17> */
.L_x_2826:
[----:B------:R-:W-:Y:S02]  /*64d0*/  F2FP.BF16.F32.PACK_AB R180, RZ, R180 ;  /* 0x000000b4ffb4723e */ /* 0x000fe400000010ff */
[----:B------:R-:W-:Y:S02]  /*64e0*/  FSEL R175, R175, RZ, P5 ;  /* 0x000000ffafaf7208 */ /* 0x000fe40002800000 */
        /* <DEDUP_REMOVED lines=13> */
.L_x_2827:
        /* <DEDUP_REMOVED lines=9> */
[----:B------:R-:W-:-:S03]  /*6650*/  HFMA2 R172, -RZ, RZ, 0, 0 ;  /* 0x00000000ffac7431 */ /* 0x000fc600000001ff */
        /* <DEDUP_REMOVED lines=9> */
.L_x_2820:
[----:B------:R-:W-:Y:S05]  /*66f0*/  @!P4 BRA `(.L_x_2828) ;  /* 0x000000000040c947 */ /* 0x000fea0003800000 */
[----:B------:R-:W-:Y:S01]  /*6700*/  FFMA.FTZ R173, R23, R8, R7 ;  /* 0x0000000817ad7223 */ /* 0x000fe20000010007 */
[----:B------:R-:W-:Y:S02]  /*6710*/  ISETP.GT.AND P5, PT, R4, RZ, PT ;  /* 0x000000ff0400720c */ /* 0x000fe40003fa4270 */
[----:B-----5:R-:W-:Y:S01]  /*6720*/  LOP3.LUT P6, RZ, R196, 0xff, RZ, 0xc0, !PT ;  /* 0x000000ffc4ff7812 */ /* 0x020fe200078cc0ff */
[----:B------:R-:W-:-:S04]  /*6730*/  FADD.FTZ R173, R26, -R173 ;  /* 0x800000ad1aad7221 */ /* 0x000fc80000010000 */
[----:B------:R-:W-:Y:S01]  /*6740*/  FMUL.FTZ R172, R6, R173 ;  /* 0x000000ad06ac7220 */ /* 0x000fe20000410000 */
[----:B------:R-:W-:-:S04]  /*6750*/  MOV R173, RZ ;  /* 0x000000ff00ad7202 */ /* 0x000fc80000000f00 */
[----:B------:R-:W-:-:S03]  /*6760*/  FSEL R172, R172, RZ, P5 ;  /* 0x000000ffacac7208 */ /* 0x000fc60002800000 */
[----:B------:R-:W-:Y:S02]  /*6770*/  @P6 SHF.L.U32 R174, R160, 0x10, RZ ;  /* 0x00000010a0ae6819 */ /* 0x000fe400000006ff */
[----:B------:R-:W-:-:S04]  /*6780*/  FMUL.FTZ R172, R172, UR17 ;  /* 0x00000011acac7c20 */ /* 0x000fc80008410000 */
[----:B------:R-:W-:-:S04]  /*6790*/  FMUL.FTZ R175, R172, UR16 ;  /* 0x00000010acaf7c20 */ /* 0x000fc80008410000 */
[-C--:B------:R-:W-:Y:S01]  /*67a0*/  FMUL.FTZ R172, R124, R175.reuse ;  /* 0x000000af7cac7220 */ /* 0x080fe20000410000 */
[----:B------:R-:W-:-:S04]  /*67b0*/  @P6 FMUL.FTZ R173, R174, R175 ;  /* 0x000000afaead6220 */ /* 0x000fc80000410000 */
[----:B------:R-:W-:Y:S01]  /*67c0*/  FSEL R172, R172, RZ, P6 ;  /* 0x000000ffacac7208 */ /* 0x000fe20003000000 */
[----:B------:R-:W-:-:S03]  /*67d0*/  FADD.FTZ R44, R44, R173 ;  /* 0x000000ad2c2c7221 */ /* 0x000fc60000010000 */
[----:B------:R-:W-:-:S04]  /*67e0*/  F2FP.BF16.F32.PACK_AB R172, RZ, R172 ;  /* 0x000000acffac723e */ /* 0x000fc800000010ff */
[----:B------:R-:W-:-:S07]  /*67f0*/  PRMT R164, R172, 0x7610, R164 ;  /* 0x00007610aca47816 */ /* 0x000fce00000000a4 */
.L_x_2828:
[----:B------:R-:W-:Y:S05]  /*6800*/  @!P4 BRA `(.L_x_2829) ;  /* 0x000000000044c947 */ /* 0x000fea0003800000 */
[----:B------:R-:W-:Y:S01]  /*6810*/  FFMA.FTZ R172, R194, R8, R7 ;  /* 0x00000008c2ac7223 */ /* 0x000fe20000010007 */
[----:B------:R-:W-:Y:S02]  /*6820*/  ISETP.GT.AND P5, PT, R4, RZ, PT ;  /* 0x000000ff0400720c */ /* 0x000fe40003fa4270 */
[----:B-----5:R-:W-:Y:S01]  /*6830*/  LOP3.LUT P6, RZ, R196, 0xff00, RZ, 0xc0, !PT ;  /* 0x0000ff00c4ff7812 */ /* 0x020fe200078cc0ff */
[----:B------:R-:W-:-:S04]  /*6840*/  FADD.FTZ R173, R191, -R172 ;  /* 0x800000acbfad7221 */ /* 0x000fc80000010000 */
[----:B------:R-:W-:-:S05]  /*6850*/  FMUL.FTZ R172, R6, R173 ;  /* 0x000000ad06ac7220 */ /* 0x000fca0000410000 */
[----:B------:R-:W-:-:S03]  /*6860*/  FSEL R172, R172, RZ, P5 ;  /* 0x000000ffacac7208 */ /* 0x000fc60002800000 */
[----:B------:R-:W-:Y:S02]  /*6870*/  @P6 PRMT R173, R160, 0x7632, R173 ;  /* 0x00007632a0ad6816 */ /* 0x000fe400000000ad */
[----:B------:R-:W-:Y:S02]  /*6880*/  FMUL.FTZ R172, R172, UR17 ;  /* 0x00000011acac7c20 */ /* 0x000fe40008410000 */
[----:B------:R-:W-:Y:S02]  /*6890*/  @P6 SHF.L.U32 R173, R173, 0x10, RZ ;  /* 0x00000010adad6819 */ /* 0x000fe400000006ff */
        /* <DEDUP_REMOVED lines=8> */
.L_x_2829:
[----:B------:R-:W-:Y:S05]  /*6920*/  @!P4 BRA `(.L_x_2830) ;  /* 0x000000000040c947 */ /* 0x000fea0003800000 */
[----:B------:R-:W-:Y:S01]  /*6930*/  FFMA.FTZ R173, R25, R8, R7 ;  /* 0x0000000819ad7223 */ /* 0x000fe20000010007 */
[----:B------:R-:W-:Y:S02]  /*6940*/  ISETP.GT.AND P5, PT, R4, RZ, PT ;  /* 0x000000ff0400720c */ /* 0x000fe40003fa4270 */
[----:B-----5:R-:W-:Y:S01]  /*6950*/  LOP3.LUT P6, RZ, R196, 0xff0000, RZ, 0xc0, !PT ;  /* 0x00ff0000c4ff7812 */ /* 0x020fe200078cc0ff */
[----:B------:R-:W-:-:S04]  /*6960*/  FADD.FTZ R173, R188, -R173 ;  /* 0x800000adbcad7221 */ /* 0x000fc80000010000 */
[----:B------:R-:W-:Y:S01]  /*6970*/  FMUL.FTZ R172, R6, R173 ;  /* 0x000000ad06ac7220 */ /* 0x000fe20000410000 */
[----:B------:R-:W-:-:S04]  /*6980*/  HFMA2 R173, -RZ, RZ, 0, 0 ;  /* 0x00000000ffad7431 */ /* 0x000fc800000001ff */
        /* <DEDUP_REMOVED lines=10> */
.L_x_2830:
        /* <DEDUP_REMOVED lines=18> */
.L_x_2831:
        /* <DEDUP_REMOVED lines=17> */
.L_x_2832:
        /* <DEDUP_REMOVED lines=8> */
[----:B------:R-:W-:-:S03]  /*6ce0*/  FMUL.FTZ R172, R172, UR17 ;  /* 0x00000011acac7c20 */ /* 0x000fc60008410000 */
[----:B------:R-:W-:Y:S02]  /*6cf0*/  @P6 IMAD.U32 R173, R173, 0x10000, RZ ;  /* 0x00010000adad6824 */ /* 0x000fe400078e00ff */
        /* <DEDUP_REMOVED lines=8> */
.L_x_2833:
        /* <DEDUP_REMOVED lines=17> */
.L_x_2834:
[----:B------:R-:W-:Y:S05]  /*6e90*/  @!P4 BRA `(.L_x_2812) ;  /* 0x000000000048c947 */ /* 0x000fea0003800000 */
[----:B------:R-:W-:Y:S01]  /*6ea0*/  FFMA.FTZ R172, R206, R8, R7 ;  /* 0x00000008ceac7223 */ /* 0x000fe20000010007 */
[----:B-----5:R-:W-:Y:S02]  /*6eb0*/  ISETP.GE.U32.AND P5, PT, R196, RZ, PT ;  /* 0x000000ffc400720c */ /* 0x020fe40003fa6070 */
[----:B------:R-:W-:Y:S01]  /*6ec0*/  ISETP.GT.AND P6, PT, R4, RZ, PT ;  /* 0x000000ff0400720c */ /* 0x000fe20003fc4270 */
[----:B------:R-:W-:Y:S01]  /*6ed0*/  FADD.FTZ R173, R205, -R172 ;  /* 0x800000accdad7221 */ /* 0x000fe20000010000 */
[----:B------:R-:W-:-:S03]  /*6ee0*/  ISETP.GE.U32.AND.EX P5, PT, R197, 0x1000000, PT, P5 ;  /* 0x01000000c500780c */ /* 0x000fc60003fa6150 */
[----:B------:R-:W-:-:S05]  /*6ef0*/  FMUL.FTZ R172, R6, R173 ;  /* 0x000000ad06ac7220 */ /* 0x000fca0000410000 */
[----:B------:R-:W-:-:S05]  /*6f00*/  FSEL R172, R172, RZ, P6 ;  /* 0x000000ffacac7208 */ /* 0x000fca0003000000 */
[----:B------:R-:W-:Y:S01]  /*6f10*/  FMUL.FTZ R172, R172, UR17 ;  /* 0x00000011acac7c20 */ /* 0x000fe20008410000 */
[----:B------:R-:W-:-:S03]  /*6f20*/  @P5 PRMT R173, R163, 0x7632, R173 ;  /* 0x00007632a3ad5816 */ /* 0x000fc600000000ad */
[----:B------:R-:W-:Y:S01]  /*6f30*/  FMUL.FTZ R176, R172, UR16 ;  /* 0x00000010acb07c20 */ /* 0x000fe20008410000 */
[----:B------:R-:W-:Y:S02]  /*6f40*/  @P5 SHF.L.U32 R173, R173, 0x10, RZ ;  /* 0x00000010adad5819 */ /* 0x000fe400000006ff */
[----:B------:R-:W-:Y:S01]  /*6f50*/  MOV R172, RZ ;  /* 0x000000ff00ac7202 */ /* 0x000fe20000000f00 */
[----:B------:R-:W-:Y:S02]  /*6f60*/  FMUL.FTZ R174, R123, R176 ;  /* 0x000000b07bae7220 */ /* 0x000fe40000410000 */
[----:B------:R-:W-:-:S03]  /*6f70*/  @P5 FMUL.FTZ R172, R176, R173 ;  /* 0x000000adb0ac5220 */ /* 0x000fc60000410000 */
[----:B------:R-:W-:Y:S01]  /*6f80*/  FSEL R174, R174, RZ, P5 ;  /* 0x000000ffaeae7208 */ /* 0x000fe20002800000 */
[----:B------:R-:W-:-:S03]  /*6f90*/  FADD.FTZ R43, R43, R172 ;  /* 0x000000ac2b2b7221 */ /* 0x000fc60000010000 */
[----:B------:R-:W-:-:S04]  /*6fa0*/  F2FP.BF16.F32.PACK_AB R174, RZ, R174 ;  /* 0x000000aeffae723e */ /* 0x000fc800000010ff */
[----:B------:R-:W-:-:S07]  /*6fb0*/  PRMT R167, R167, 0x5410, R174 ;  /* 0x00005410a7a77816 */ /* 0x000fce00000000ae */
.L_x_2812:
        /* <DEDUP_REMOVED lines=8> */
.L_x_2801:
[----:B------:R-:W-:Y:S05]  /*7040*/  BSYNC.RECONVERGENT B0 ;  /* 0x0000000000007941 */ /* 0x000fea0003800200 */
.L_x_2800:
        /* <DEDUP_REMOVED lines=8> */
.L_x_2837:
[----:B------:R-:W-:Y:S05]  /*70d0*/  BRA.U !UP0, `(.L_x_2838) ;  /* 0x0000001108907547 */ /* 0x000fea000b800000 */
[----:B------:R-:W-:-:S04]  /*70e0*/  UISETP.NE.U32.AND UP0, UPT, UR6, URZ, UPT ;  /* 0x000000ff0600728c */ /* 0x000fc8000bf05070 */
[----:B------:R-:W-:-:S06]  /*70f0*/  UISETP.NE.AND.EX UP0, UPT, UR7, URZ, UPT, UP0 ;  /* 0x000000ff0700728c */ /* 0x000fcc000bf05300 */
[----:B------:R-:W-:-:S13]  /*7100*/  PLOP3.LUT P0, PT, PT, PT, UP0, 0x80, 0x8 ;  /* 0x000000000008781c */ /* 0x000fda0003f0f008 */
[----:B------:R-:W-:Y:S05]  /*7110*/  @!P0 BRA `(.L_x_2839) ;  /* 0x0000000800548947 */ /* 0x000fea0003800000 */
[----:B------:R-:W-:Y:S02]  /*7120*/  ISETP.GT.AND P5, PT, R4, RZ, PT ;  /* 0x000000ff0400720c */ /* 0x000fe40003fa4270 */
[----:B-----5:R-:W-:Y:S02]  /*7130*/  PRMT R4, R156, 0x7632, R4 ;  /* 0x000076329c047816 */ /* 0x020fe40000000004 */
[C---:B0-2---:R-:W-:Y:S02]  /*7140*/  PRMT R175, R157.reuse, 0x7632, R175 ;  /* 0x000076329daf7816 */ /* 0x045fe400000000af */
[----:B------:R-:W-:Y:S01]  /*7150*/  PRMT R173, R158, 0x7632, R173 ;  /* 0x000076329ead7816 */ /* 0x000fe200000000ad */
[----:B------:R-:W-:Y:S01]  /*7160*/  IMAD.U32 R185, R4, 0x10000, RZ ;  /* 0x0001000004b97824 */ /* 0x000fe200078e00ff */
[----:B------:R-:W-:Y:S02]  /*7170*/  SHF.L.U32 R187, R157, 0x10, RZ ;  /* 0x000000109dbb7819 */ /* 0x000fe400000006ff */
        /* <DEDUP_REMOVED lines=11> */
[----:B------:R-:W-:Y:S01]  /*7230*/  PRMT R7, R159, 0x7632, R7 ;  /* 0x000076329f077816 */ /* 0x000fe20000000007 */
[----:B------:R-:W-:Y:S01]  /*7240*/  @P5 FADD.FTZ R169, R208, -R169 ;  /* 0x800000a9d0a95221 */ /* 0x000fe20000010000 */
[----:B------:R-:W-:Y:S01]  /*7250*/  SHF.L.U32 R181, R158, 0x10, RZ ;  /* 0x000000109eb57819 */ /* 0x000fe200000006ff */
[----:B------:R-:W-:Y:S01]  /*7260*/  @P5 FADD.FTZ R168, R213, -R168 ;  /* 0x800000a8d5a85221 */ /* 0x000fe20000010000 */
[----:B------:R-:W-:Y:S01]  /*7270*/  SHF.L.U32 R173, R173, 0x10, RZ ;  /* 0x00000010adad7819 */ /* 0x000fe200000006ff */
[----:B------:R-:W-:Y:S01]  /*7280*/  @P5 FADD.FTZ R170, R215, -R170 ;  /* 0x800000aad7aa5221 */ /* 0x000fe20000010000 */
[----:B------:R-:W-:Y:S01]  /*7290*/  @P5 FADD.FTZ R223, R212, -R223 ;  /* 0x800000dfd4df5221 */ /* 0x000fe20000010000 */
[----:B------:R-:W-:Y:S01]  /*72a0*/  @P5 FADD.FTZ R172, R217, -R172 ;  /* 0x800000acd9ac5221 */ /* 0x000fe20000010000 */
[C---:B------:R-:W-:Y:S01]  /*72b0*/  @P5 FFMA.FTZ R187, R6.reuse, R4, R187 ;  /* 0x0000000406bb5223 */ /* 0x040fe200000100bb */
        /* <DEDUP_REMOVED lines=29> */
.L_x_2840:
        /* <DEDUP_REMOVED lines=13> */
.L_x_2841:
        /* <DEDUP_REMOVED lines=12> */
.L_x_2842:
        /* <DEDUP_REMOVED lines=13> */
.L_x_2843:
        /* <DEDUP_REMOVED lines=12> */
.L_x_2844:
        /* <DEDUP_REMOVED lines=13> */
.L_x_2845:
        /* <DEDUP_REMOVED lines=12> */
.L_x_2846:
        /* <DEDUP_REMOVED lines=19> */
.L_x_2839:
[----:B------:R-:W-:Y:S01]  /*7a70*/  ISETP.GT.AND P6, PT, R4, RZ, PT ;  /* 0x000000ff0400720c */ /* 0x000fe20003fc4270 */
[----:B------:R-:W-:-:S12]  /*7a80*/  @!P4 BRA `(.L_x_2848) ;  /* 0x00000000003cc947 */ /* 0x000fd80003800000 */
[----:B0-2---:R-:W-:Y:S01]  /*7a90*/  @P6 FFMA.FTZ R175, R193, R8, R7 ;  /* 0x00000008c1af6223 */ /* 0x005fe20000010007 */
[----:B-----5:R-:W-:Y:S02]  /*7aa0*/  SHF.L.U32 R173, R156, 0x10, RZ ;  /* 0x000000109cad7819 */ /* 0x020fe400000006ff */
[----:B------:R-:W-:Y:S01]  /*7ab0*/  LOP3.LUT P5, RZ, R200, 0xff, RZ, 0xc0, !PT ;  /* 0x000000ffc8ff7812 */ /* 0x000fe200078ac0ff */
[----:B------:R-:W-:-:S04]  /*7ac0*/  @P6 FADD.FTZ R175, R208, -R175 ;  /* 0x800000afd0af6221 */ /* 0x000fc80000010000 */
[----:B------:R-:W-:-:S04]  /*7ad0*/  @P6 FFMA.FTZ R173, R6, R175, R173 ;  /* 0x000000af06ad6223 */ /* 0x000fc800000100ad */
[----:B------:R-:W-:-:S04]  /*7ae0*/  FMUL.FTZ R173, R173, UR17 ;  /* 0x00000011adad7c20 */ /* 0x000fc80008410000 */
[----:B------:R-:W-:Y:S01]  /*7af0*/  FMUL.FTZ R175, R173, UR16 ;  /* 0x00000010adaf7c20 */ /* 0x000fe20008410000 */
[----:B------:R-:W-:Y:S02]  /*7b00*/  @P5 SHF.L.U32 R172, R160, 0x10, RZ ;  /* 0x00000010a0ac5819 */ /* 0x000fe400000006ff */
[----:B------:R-:W-:Y:S01]  /*7b10*/  MOV R173, RZ ;  /* 0x000000ff00ad7202 */ /* 0x000fe20000000f00 */
[-C--:B------:R-:W-:Y:S02]  /*7b20*/  FMUL.FTZ R4, R108, R175.reuse ;  /* 0x000000af6c047220 */ /* 0x080fe40000410000 */
[----:B------:R-:W-:-:S03]  /*7b30*/  @P5 FMUL.FTZ R173, R172, R175 ;  /* 0x000000afacad5220 */ /* 0x000fc60000410000 */
[----:B------:R-:W-:Y:S01]  /*7b40*/  FSEL R4, R4, RZ, P5 ;  /* 0x000000ff04047208 */ /* 0x000fe20002800000 */
[----:B------:R-:W-:-:S03]  /*7b50*/  FADD.FTZ R36, R36, R173 ;  /* 0x000000ad24247221 */ /* 0x000fc60000010000 */
[----:B------:R-:W-:-:S04]  /*7b60*/  F2FP.BF16.F32.PACK_AB R4, RZ, R4 ;  /* 0x00000004ff04723e */ /* 0x000fc800000010ff */
[----:B------:R-:W-:-:S07]  /*7b70*/  PRMT R164, R4, 0x7610, R164 ;  /* 0x0000761004a47816 */ /* 0x000fce00000000a4 */
.L_x_2848:
[----:B------:R-:W-:Y:S05]  /*7b80*/  @!P4 BRA `(.L_x_2849) ;  /* 0x000000000044c947 */ /* 0x000fea0003800000 */
[----:B-----5:R-:W-:Y:S01]  /*7b90*/  PRMT R4, R156, 0x7632, R4 ;  /* 0x000076329c047816 */ /* 0x020fe20000000004 */
[----:B0-2---:R-:W-:Y:S01]  /*7ba0*/  @P6 FFMA.FTZ R172, R214, R8, R7 ;  /* 0x00000008d6ac6223 */ /* 0x005fe20000010007 */
[----:B------:R-:W-:Y:S02]  /*7bb0*/  LOP3.LUT P5, RZ, R200, 0xff00, RZ, 0xc0, !PT ;  /* 0x0000ff00c8ff7812 */ /* 0x000fe400078ac0ff */
[----:B------:R-:W-:Y:S01]  /*7bc0*/  SHF.L.U32 R173, R4, 0x10, RZ ;  /* 0x0000001004ad7819 */ /* 0x000fe200000006ff */
[----:B------:R-:W-:Y:S01]  /*7bd0*/  @P6 FADD.FTZ R172, R213, -R172 ;  /* 0x800000acd5ac6221 */ /* 0x000fe20000010000 */
[----:B------:R-:W-:-:S03]  /*7be0*/  HFMA2 R4, -RZ, RZ, 0, 0 ;  /* 0x00000000ff047431 */ /* 0x000fc600000001ff */
        /* <DEDUP_REMOVED lines=11> */
.L_x_2849:
[----:B------:R-:W-:Y:S05]  /*7ca0*/  @!P4 BRA `(.L_x_2850) ;  /* 0x00000000003cc947 */ /* 0x000fea0003800000 */
        /* <DEDUP_REMOVED lines=15> */
.L_x_2850:
        /* <DEDUP_REMOVED lines=18> */
.L_x_2851:
        /* <DEDUP_REMOVED lines=8> */
[----:B------:R-:W-:Y:S01]  /*7f40*/  @P5 IMAD.U32 R172, R162, 0x10000, RZ ;  /* 0x00010000a2ac5824 */ /* 0x000fe200078e00ff */
[----:B------:R-:W-:Y:S02]  /*7f50*/  MOV R173, RZ ;  /* 0x000000ff00ad7202 */ /* 0x000fe40000000f00 */
[-C--:B------:R-:W-:Y:S01]  /*7f60*/  FMUL.FTZ R4, R104, R175.reuse ;  /* 0x000000af68047220 */ /* 0x080fe20000410000 */
[----:B------:R-:W-:-:S04]  /*7f70*/  @P5 FMUL.FTZ R173, R172, R175 ;  /* 0x000000afacad5220 */ /* 0x000fc80000410000 */
[----:B------:R-:W-:Y:S01]  /*7f80*/  FSEL R4, R4, RZ, P5 ;  /* 0x000000ff04047208 */ /* 0x000fe20002800000 */
[----:B------:R-:W-:-:S03]  /*7f90*/  FADD.FTZ R32, R32, R173 ;  /* 0x000000ad20207221 */ /* 0x000fc60000010000 */
[----:B------:R-:W-:-:S04]  /*7fa0*/  F2FP.BF16.F32.PACK_AB R4, RZ, R4 ;  /* 0x00000004ff04723e */ /* 0x000fc800000010ff */
[----:B------:R-:W-:-:S07]  /*7fb0*/  PRMT R166, R4, 0x7610, R166 ;  /* 0x0000761004a67816 */ /* 0x000fce00000000a6 */
.L_x_2852:
        /* <DEDUP_REMOVED lines=18> */
.L_x_2853:
        /* <DEDUP_REMOVED lines=16> */
.L_x_2854:
[----:B------:R-:W-:Y:S05]  /*81e0*/  @!P4 BRA `(.L_x_2847) ;  /* 0x0000001000d4c947 */ /* 0x000fea0003800000 */
[----:B-----5:R-:W-:Y:S01]  /*81f0*/  PRMT R4, R159, 0x7632, R4 ;  /* 0x000076329f047816 */ /* 0x020fe20000000004 */
[----:B------:R-:W-:Y:S01]  /*8200*/  @P6 FFMA.FTZ R8, R222, R8, R7 ;  /* 0x00000008de086223 */ /* 0x000fe20000010007 */
[----:B------:R-:W-:Y:S02]  /*8210*/  ISETP.GE.U32.AND P5, PT, R200, RZ, PT ;  /* 0x000000ffc800720c */ /* 0x000fe40003fa6070 */
[----:B------:R-:W-:Y:S01]  /*8220*/  SHF.L.U32 R7, R4, 0x10, RZ ;  /* 0x0000001004077819 */ /* 0x000fe200000006ff */
[----:B------:R-:W-:Y:S01]  /*8230*/  @P6 FADD.FTZ R8, R219, -R8 ;  /* 0x80000008db086221 */ /* 0x000fe20000010000 */
[----:B------:R-:W-:Y:S01]  /*8240*/  ISETP.GE.U32.AND.EX P5, PT, R201, 0x1000000, PT, P5 ;  /* 0x01000000c900780c */ /* 0x000fe20003fa6150 */
[----:B------:R-:W-:Y:S02]  /*8250*/  HFMA2 R4, -RZ, RZ, 0, 0 ;  /* 0x00000000ff047431 */ /* 0x000fe400000001ff */
[----:B------:R-:W-:-:S04]  /*8260*/  @P6 FFMA.FTZ R7, R6, R8, R7 ;  /* 0x0000000806076223 */ /* 0x000fc80000010007 */
[----:B------:R-:W-:-:S04]  /*8270*/  FMUL.FTZ R7, R7, UR17 ;  /* 0x0000001107077c20 */ /* 0x000fc80008410000 */
[----:B------:R-:W-:Y:S02]  /*8280*/  FMUL.FTZ R8, R7, UR16 ;  /* 0x0000001007087c20 */ /* 0x000fe40008410000 */
[----:B------:R-:W-:Y:S02]  /*8290*/  @P5 PRMT R6, R163, 0x7632, R6 ;  /* 0x00007632a3065816 */ /* 0x000fe40000000006 */
[----:B------:R-:W-:-:S03]  /*82a0*/  FMUL.FTZ R7, R107, R8 ;  /* 0x000000086b077220 */ /* 0x000fc60000410000 */
[----:B------:R-:W-:Y:S02]  /*82b0*/  @P5 IMAD.U32 R6, R6, 0x10000, RZ ;  /* 0x0001000006065824 */ /* 0x000fe400078e00ff */
[----:B------:R-:W-:Y:S02]  /*82c0*/  FSEL R7, R7, RZ, P5 ;  /* 0x000000ff07077208 */ /* 0x000fe40002800000 */
[----:B------:R-:W-:Y:S02]  /*82d0*/  @P5 FMUL.FTZ R4, R8, R6 ;  /* 0x0000000608045220 */ /* 0x000fe40000410000 */
[----:B------:R-:W-:Y:S02]  /*82e0*/  F2FP.BF16.F32.PACK_AB R7, RZ, R7 ;  /* 0x00000007ff07723e */ /* 0x000fe400000010ff */
[----:B------:R-:W-:Y:S02]  /*82f0*/  FADD.FTZ R35, R35, R4 ;  /* 0x0000000423237221 */ /* 0x000fe40000010000 */
[----:B0-2---:R-:W-:Y:S01]  /*8300*/  PRMT R167, R167, 0x5410, R7 ;  /* 0x00005410a7a77816 */ /* 0x005fe20000000007 */
[----:B------:R-:W-:Y:S06]  /*8310*/  BRA `(.L_x_2847) ;  /* 0x0000001000887947 */ /* 0x000fec0003800000 */
.L_x_2838:
        /* <DEDUP_REMOVED lines=42> */
.L_x_2856:
[----:B------:R-:W-:Y:S02]  /*85c0*/  F2FP.BF16.F32.PACK_AB R168, RZ, R168 ;  /* 0x000000a8ffa8723e */ /* 0x000fe400000010ff */
        /* <DEDUP_REMOVED lines=14> */
.L_x_2857:
[----:B------:R-:W-:Y:S02]  /*86b0*/  F2FP.BF16.F32.PACK_AB R8, RZ, R174 ;  /* 0x000000aeff08723e */ /* 0x000fe400000010ff */
        /* <DEDUP_REMOVED lines=13> */
.L_x_2858:
[----:B------:R-:W-:Y:S02]  /*8790*/  F2FP.BF16.F32.PACK_AB R174, RZ, R171 ;  /* 0x000000abffae723e */ /* 0x000fe400000010ff */
        /* <DEDUP_REMOVED lines=14> */
.L_x_2859:
[----:B------:R-:W-:Y:S02]  /*8880*/  F2FP.BF16.F32.PACK_AB R172, RZ, R172 ;  /* 0x000000acffac723e */ /* 0x000fe400000010ff */
[----:B------:R-:W-:Y:S01]  /*8890*/  FSEL R173, R173, RZ, P5 ;  /* 0x000000ffadad7208 */ /* 0x000fe20002800000 */
[----:B------:R-:W-:Y:S06]  /*88a0*/  @!P4 BRA `(.L_x_2860) ;  /* 0x00000000002cc947 */ /* 0x000fec0003800000 */
[----:B-----5:R-:W-:Y:S01]  /*88b0*/  LOP3.LUT P6, RZ, R201, 0xff, RZ, 0xc0, !PT ;  /* 0x000000ffc9ff7812 */ /* 0x020fe200078cc0ff */
        /* <DEDUP_REMOVED lines=10> */
.L_x_2860:
[----:B------:R-:W-:Y:S02]  /*8960*/  F2FP.BF16.F32.PACK_AB R173, RZ, R173 ;  /* 0x000000adffad723e */ /* 0x000fe400000010ff */
[----:B------:R-:W-:Y:S01]  /*8970*/  FSEL R171, R7, RZ, P5 ;  /* 0x000000ff07ab7208 */ /* 0x000fe20002800000 */
[----:B------:R-:W-:Y:S06]  /*8980*/  @!P4 BRA `(.L_x_2861) ;  /* 0x000000000030c947 */ /* 0x000fec0003800000 */
[----:B-----5:R-:W-:Y:S01]  /*8990*/  LOP3.LUT P6, RZ, R201, 0xff00, RZ, 0xc0, !PT ;  /* 0x0000ff00c9ff7812 */ /* 0x020fe200078cc0ff */
        /* <DEDUP_REMOVED lines=11> */
.L_x_2861:
        /* <DEDUP_REMOVED lines=15> */
.L_x_2862:
        /* <DEDUP_REMOVED lines=19> */
.L_x_2855:
        /* <DEDUP_REMOVED lines=8> */
[----:B------:R-:W-:Y:S02]  /*8cf0*/  @P6 IMAD.U32 R174, R160, 0x10000, RZ ;  /* 0x00010000a0ae6824 */ /* 0x000fe400078e00ff */
        /* <DEDUP_REMOVED lines=8> */
.L_x_2863:
        /* <DEDUP_REMOVED lines=18> */
.L_x_2864:
        /* <DEDUP_REMOVED lines=17> */
.L_x_2865:
        /* <DEDUP_REMOVED lines=18> */
.L_x_2866:
        /* <DEDUP_REMOVED lines=17> */
.L_x_2867:
[----:B------:R-:W-:Y:S05]  /*91e0*/  @!P4 BRA `(.L_x_2868) ;  /* 0x000000000044c947 */ /* 0x000fea0003800000 */
[----:B------:R-:W-:Y:S01]  /*91f0*/  FFMA.FTZ R172, R218, R8, R7 ;  /* 0x00000008daac7223 */ /* 0x000fe20000010007 */
[----:B------:R-:W-:Y:S02]  /*9200*/  ISETP.GT.AND P5, PT, R4, RZ, PT ;  /* 0x000000ff0400720c */ /* 0x000fe40003fa4270 */
[----:B-----5:R-:W-:Y:S01]  /*9210*/  LOP3.LUT P6, RZ, R201, 0xff00, RZ, 0xc0, !PT ;  /* 0x0000ff00c9ff7812 */ /* 0x020fe200078cc0ff */
[----:B------:R-:W-:Y:S01]  /*9220*/  FADD.FTZ R173, R217, -R172 ;  /* 0x800000acd9ad7221 */ /* 0x000fe20000010000 */
[----:B------:R-:W-:-:S03]  /*9230*/  IMAD.MOV.U32 R172, RZ, RZ, RZ ;  /* 0x000000ffffac7224 */ /* 0x000fc600078e00ff */
        /* <DEDUP_REMOVED lines=12> */
.L_x_2868:
        /* <DEDUP_REMOVED lines=11> */
[-C--:B------:R-:W-:Y:S01]  /*93b0*/  FMUL.FTZ R172, R106, R175.reuse ;  /* 0x000000af6aac7220 */ /* 0x080fe20000410000 */
[----:B------:R-:W-:-:S04]  /*93c0*/  @P6 FMUL.FTZ R173, R174, R175 ;  /* 0x000000afaead6220 */ /* 0x000fc80000410000 */
[----:B------:R-:W-:Y:S01]  /*93d0*/  FSEL R172, R172, RZ, P6 ;  /* 0x000000ffacac7208 */ /* 0x000fe20003000000 */
[----:B------:R-:W-:-:S03]  /*93e0*/  FADD.FTZ R34, R34, R173 ;  /* 0x000000ad22227221 */ /* 0x000fc60000010000 */
[----:B------:R-:W-:-:S04]  /*93f0*/  F2FP.BF16.F32.PACK_AB R172, RZ, R172 ;  /* 0x000000acffac723e */ /* 0x000fc800000010ff */
[----:B------:R-:W-:-:S07]  /*9400*/  PRMT R167, R172, 0x7610, R167 ;  /* 0x00007610aca77816 */ /* 0x000fce00000000a7 */
.L_x_2869:
        /* <DEDUP_REMOVED lines=19> */
.L_x_2847:
[----:B0-2---:R-:W0:Y:S08]  /*9540*/  @P0 LDC.64 R172, c[0x0][0x478] ;  /* 0x00011e00ffac0b82 */ /* 0x005e300000000a00 */
[----:B------:R-:W1:Y:S01]  /*9550*/  @P4 LDC.64 R6, c[0x0][0x468] ;  /* 0x00011a00ff064b82 */ /* 0x000e620000000a00 */
[----:B0-----:R-:W-:-:S05]  /*9560*/  @P0 IMAD.WIDE.U32 R172, R179, 0x10, R172 ;  /* 0x00000010b3ac0825 */ /* 0x001fca00078e00ac */
[----:B------:R3:W-:Y:S01]  /*9570*/  @P0 STG.E.128 desc[UR10][R172.64], R168 ;  /* 0x000000a8ac000986 */ /* 0x0007e2000c101d0a */
[----:B-1----:R-:W-:-:S05]  /*9580*/  @P4 IMAD.WIDE.U32 R6, R177, 0x10, R6 ;  /* 0x00000010b1064825 */ /* 0x002fca00078e0006 */
[----:B------:R3:W-:Y:S02]  /*9590*/  @P4 STG.E.128 desc[UR10][R6.64], R164 ;  /* 0x000000a406004986 */ /* 0x0007e4000c101d0a */
.L_x_2836:
[----:B------:R-:W-:Y:S05]  /*95a0*/  BSYNC.RECONVERGENT B0 ;  /* 0x0000000000007941 */ /* 0x000fea0003800200 */
.L_x_2835:
[----:B---3--:R-:W1:Y:S01]  /*95b0*/  LDC.64 R6, c[0x0][0x380] ;  /* 0x0000e000ff067b82 */ /* 0x008e620000000a00 */
[----:B------:R-:W-:Y:S01]  /*95c0*/  UPLOP3.LUT UP1, UPT, UPT, UPT, UP1, 0x40, 0x4 ;  /* 0x000000000004789c */ /* 0x000fe20003f2e810 */
[----:B-1----:R-:W-:-:S04]  /*95d0*/  IADD3 R5, PT, PT, R5, R6, RZ ;  /* 0x0000000605057210 */ /* 0x002fc80007ffe0ff */
[----:B------:R-:W-:-:S13]  /*95e0*/  ISETP.GE.AND P0, PT, R5, R7, PT ;  /* 0x000000070500720c */ /* 0x000fda0003f06270 */
[----:B------:R-:W-:Y:S05]  /*95f0*/  @!P0 BRA `(.L_x_2870) ;  /* 0xffffff7000688947 */ /* 0x000fea000383ffff */
.L_x_2754:
        /* <DEDUP_REMOVED lines=18> */
.L_x_2872:
[----:B------:R-:W-:Y:S05]  /*9720*/  BSYNC.RECONVERGENT B0 ;  /* 0x0000000000007941 */ /* 0x000fea0003800200 */
.L_x_2871:
        /* <DEDUP_REMOVED lines=15> */
.L_x_2874:
[----:B------:R-:W-:Y:S05]  /*9820*/  BSYNC.RECONVERGENT B0 ;  /* 0x0000000000007941 */ /* 0x000fea0003800200 */
.L_x_2873:
        /* <DEDUP_REMOVED lines=14> */
.L_x_2875:
        /* <DEDUP_REMOVED lines=15> */
.L_x_10711:


//--------------------- .text._ZN10layer_norm22ln_bwd_finalize_kernelINS_22Kernel_traits_finalizeILj6144Ef13__nv_bfloat16S2_S2_fjLb1ELj1024ELj4ENS_18Kernel_traits_baseILj6144EfS2_S2_S2_fjLj1024EEEEELb1ELb1EEEvNS_9BwdParamsE --------------------------
	.section	.text._ZN10layer_norm22ln_bwd_finalize_kernelINS_22Kernel_traits_finalizeILj6144Ef13__nv_bfloat16S2_S2_fjLb1ELj1024ELj4ENS_18Kernel_traits_baseILj6144EfS2_S2_S2_fjLj1024EEEEELb1ELb1EEEvNS_9BwdParamsE,"ax",@progbits
	.align	128
        .global         _ZN10layer_norm22ln_bwd_finalize_kernelINS_22Kernel_traits_finalizeILj6144Ef13__nv_bfloat16S2_S2_fjLb1ELj1024ELj4ENS_18Kernel_traits_baseILj6144EfS2_S2_S2_fjLj1024EEEEELb1ELb1EEEvNS_9BwdParamsE
        .type           _ZN10layer_norm22ln_bwd_finalize_kernelINS_22Kernel_traits_finalizeILj6144Ef13__nv_bfloat16S2_S2_fjLb1ELj1024ELj4ENS_18Kernel_traits_baseILj6144EfS2_S2_S2_fjLj1024EEEEELb1ELb1EEEvNS_9BwdParamsE,@function
        .size           _ZN10layer_norm22ln_bwd_finalize_kernelINS_22Kernel_traits_finalizeILj6144Ef13__nv_bfloat16S2_S2_fjLb1ELj1024ELj4ENS_18Kernel_traits_baseILj6144EfS2_S2_S2_fjLj1024EEEEELb1ELb1EEEvNS_9BwdParamsE,(.L_x_10712 - _ZN10layer_norm22ln_bwd_finalize_kernelINS_22Kernel_traits_finalizeILj6144Ef13__nv_bfloat16S2_S2_fjLb1ELj1024ELj4ENS_18Kernel_traits_baseILj6144EfS2_S2_S2_fjLj1024EEEEELb1ELb1EEEvNS_9BwdParamsE)
        .other          _ZN10layer_norm22ln_bwd_finalize_kernelINS_22Kernel_traits_finalizeILj6144Ef13__nv_bfloat16S2_S2_fjLb1ELj1024ELj4ENS_18Kernel_traits_baseILj6144EfS2_S2_S2_fjLj1024EEEEELb1ELb1EEEvNS_9BwdParamsE,@"STO_CUDA_ENTRY STV_DEFAULT"
_ZN10layer_norm22ln_bwd_finalize_kernelINS_22Kernel_traits_finalizeILj6144Ef13__nv_bfloat16S2_S2_fjLb1ELj1024ELj4ENS_18Kernel_traits_baseILj6144EfS2_S2_S2_fjLj1024EEEEELb1ELb1EEEvNS_9BwdParamsE:
.text._ZN10layer_norm22ln_bwd_finalize_kernelINS_22Kernel_traits_finalizeILj6144Ef13__nv_bfloat16S2_S2_fjLb1ELj1024ELj4ENS_18Kernel_traits_baseILj6144EfS2_S2_S2_fjLj1024EEEEELb1ELb1EEEvNS_9BwdParamsE:
        /* <DEDUP_REMOVED lines=42> */
[-CC-:B------:R-:W-:Y:S01]  /*02a0*/  IMAD R23, R14, R12.reuse, R9.reuse ;  /* 0x0000000c0e177224 */ /* 0x180fe200078e0209 */
[C---:B------:R-:W-:Y:S01]  /*02b0*/  IADD3 R29, PT, PT, R4.reuse, R11, RZ ;  /* 0x0000000b041d7210 */ /* 0x040fe20007ffe0ff */
[-CC-:B------:R-:W-:Y:S01]  /*02c0*/  IMAD R15, R15, R12.reuse, R9.reuse ;  /* 0x0000000c0f0f7224 */ /* 0x180fe200078e0209 */
[----:B------:R-:W-:Y:S01]  /*02d0*/  IADD3 R24, PT, PT, R4, R13, RZ ;  /* 0x0000000d04187210 */ /* 0x000fe20007ffe0ff */
[-CC-:B------:R-:W-:Y:S01]  /*02e0*/  IMAD R27, R16, R12.reuse, R9.reuse ;  /* 0x0000000c101b7224 */ /* 0x180fe200078e0209 */
[C---:B------:R-:W-:Y:S01]  /*02f0*/  IADD3 R23, PT, PT, R4.reuse, R23, RZ ;  /* 0x0000001704177210 */ /* 0x040fe20007ffe0ff */
[-CC-:B------:R-:W-:Y:S01]  /*0300*/  IMAD R17, R17, R12.reuse, R9.reuse ;  /* 0x0000000c11117224 */ /* 0x180fe200078e0209 */
[C---:B------:R-:W-:Y:S01]  /*0310*/  IADD3 R25, PT, PT, R4.reuse, R15, RZ ;  /* 0x0000000f04197210 */ /* 0x040fe20007ffe0ff */
[-CC-:B------:R-:W-:Y:S01]  /*0320*/  IMAD R19, R19, R12.reuse, R9.reuse ;  /* 0x0000000c13137224 */ /* 0x180fe200078e0209 */
[C---:B------:R-:W-:Y:S01]  /*0330*/  IADD3 R27, PT, PT, R4.reuse, R27, RZ ;  /* 0x0000001b041b7210 */ /* 0x040fe20007ffe0ff */
[----:B------:R-:W-:Y:S01]  /*0340*/  IMAD R9, R5, R12, R9 ;  /* 0x0000000c05097224 */ /* 0x000fe200078e0209 */
[----:B------:R-:W-:-:S02]  /*0350*/  IADD3 R13, PT, PT, R4, R17, RZ ;  /* 0x00000011040d7210 */ /* 0x000fc40007ffe0ff */
[C---:B------:R-:W-:Y:S02]  /*0360*/  IADD3 R22, PT, PT, R4.reuse, R19, RZ ;  /* 0x0000001304167210 */ /* 0x040fe40007ffe0ff */
[----:B------:R-:W-:-:S07]  /*0370*/  IADD3 R9, PT, PT, R4, R9, RZ ;  /* 0x0000000904097210 */ /* 0x000fce0007ffe0ff */
.L_x_2880:
        /* <DEDUP_REMOVED lines=87> */
.L_x_2879:
[----:B------:R-:W-:Y:S05]  /*08f0*/  BSYNC.RECONVERGENT B1 ;  /* 0x0000000000017941 */ /* 0x000fea0003800200 */
.L_x_2878:
        /* <DEDUP_REMOVED lines=11> */
[----:B-1----:R-:W-:-:S05]  /*09b0*/  IMAD.WIDE.U32 R22, R19, 0x4, R12 ;  /* 0x0000000413167825 */ /* 0x002fca00078e000c */
[----:B------:R1:W3:Y:S01]  /*09c0*/  LDG.E R11, desc[UR6][R22.64] ;  /* 0x00000006160b7981 */ /* 0x0002e2000c1e1900 */
[----:B--2---:R-:W-:-:S05]  /*09d0*/  IMAD.WIDE.U32 R24, R19, 0x4, R14 ;  /* 0x0000000413187825 */ /* 0x004fca00078e000e */
[----:B------:R2:W4:Y:S01]  /*09e0*/  LDG.E R27, desc[UR6][R24.64] ;  /* 0x00000006181b7981 */ /* 0x000522000c1e1900 */
[CC--:B-1----:R-:W-:Y:S01]  /*09f0*/  LEA R23, R26.reuse, R19.reuse, 0x5 ;  /* 0x000000131a177211 */ /* 0x0c2fe200078e28ff */
[----:B0-----:R-:W-:Y:S01]  /*0a00*/  IMAD.WIDE.U32 R20, R19, 0x4, R16 ;  /* 0x0000000413147825 */ /* 0x001fe200078e0010 */
[----:B------:R-:W-:-:S04]  /*0a10*/  LEA R19, R26, R19, 0x6 ;  /* 0x000000131a137211 */ /* 0x000fc800078e30ff */
[----:B------:R0:W5:Y:S01]  /*0a20*/  LDG.E R29, desc[UR6][R20.64] ;  /* 0x00000006141d7981 */ /* 0x000162000c1e1900 */
[----:B--2---:R-:W-:-:S04]  /*0a30*/  IMAD.WIDE.U32 R24, R23, 0x4, R12 ;  /* 0x0000000417187825 */ /* 0x004fc800078e000c */
[----:B0-----:R-:W-:-:S05]  /*0a40*/  IMAD.WIDE.U32 R20, R19, 0x4, R12 ;  /* 0x0000000413147825 */ /* 0x001fca00078e000c */
[----:B------:R0:W2:Y:S02]  /*0a50*/  LDG.E R9, desc[UR6][R20.64] ;  /* 0x0000000614097981 */ /* 0x0000a4000c1e1900 */
[----:B0-----:R-:W-:-:S06]  /*0a60*/  IMAD.WIDE.U32 R20, R23, 0x4, R16 ;  /* 0x0000000417147825 */ /* 0x001fcc00078e0010 */
[----:B------:R-:W2:Y:S01]  /*0a70*/  LDG.E R21, desc[UR6][R20.64] ;  /* 0x0000000614157981 */ /* 0x000ea2000c1e1900 */
[----:B---3--:R-:W-:-:S03]  /*0a80*/  FADD.FTZ R11, R6, R11 ;  /* 0x0000000b060b7221 */ /* 0x008fc60000010000 */
[----:B------:R0:W3:Y:S02]  /*0a90*/  LDG.E R6, desc[UR6][R24.64] ;  /* 0x0000000618067981 */ /* 0x0000e4000c1e1900 */
[----:B0-----:R-:W-:-:S04]  /*0aa0*/  IMAD.WIDE.U32 R24, R19, 0x4, R16 ;  /* 0x0000000413187825 */ /* 0x001fc800078e0010 */
[----:B----4-:R-:W-:Y:S01]  /*0ab0*/  FADD.FTZ R22, R18, R27 ;  /* 0x0000001b12167221 */ /* 0x010fe20000010000 */
[----:B------:R0:W4:Y:S02]  /*0ac0*/  LDG.E R20, desc[UR6][R24.64] ;  /* 0x0000000618147981 */ /* 0x000124000c1e1900 */
[----:B0-----:R-:W-:Y:S01]  /*0ad0*/  IMAD.WIDE.U32 R24, R23, 0x4, R14 ;  /* 0x0000000417187825 */ /* 0x001fe200078e000e */
[----:B------:R-:W-:-:S03]  /*0ae0*/  LEA R23, R26, R19, 0x5 ;  /* 0x000000131a177211 */ /* 0x000fc600078e28ff */
[----:B------:R-:W-:Y:S02]  /*0af0*/  IMAD.WIDE.U32 R18, R19, 0x4, R14 ;  /* 0x0000000413127825 */ /* 0x000fe400078e000e */
[----:B------:R-:W4:Y:S02]  /*0b00*/  LDG.E R25, desc[UR6][R24.64] ;  /* 0x0000000618197981 */ /* 0x000f24000c1e1900 */
[C---:B------:R-:W-:Y:S02]  /*0b10*/  IMAD.WIDE.U32 R12, R23.reuse, 0x4, R12 ;  /* 0x00000004170c7825 */ /* 0x040fe400078e000c */
[----:B------:R-:W4:Y:S02]  /*0b20*/  LDG.E R18, desc[UR6][R18.64] ;  /* 0x0000000612127981 */ /* 0x000f24000c1e1900 */
[C---:B------:R-:W-:Y:S02]  /*0b30*/  IMAD.WIDE.U32 R16, R23.reuse, 0x4, R16 ;  /* 0x0000000417107825 */ /* 0x040fe400078e0010 */
[----:B------:R-:W4:Y:S02]  /*0b40*/  LDG.E R12, desc[UR6][R12.64] ;  /* 0x000000060c0c7981 */ /* 0x000f24000c1e1900 */
[----:B------:R-:W-:-:S02]  /*0b50*/  IMAD.WIDE.U32 R14, R23, 0x4, R14 ;  /* 0x00000004170e7825 */ /* 0x000fc400078e000e */
[----:B------:R-:W4:Y:S04]  /*0b60*/  LDG.E R17, desc[UR6][R16.64] ;  /* 0x0000000610117981 */ /* 0x000f28000c1e1900 */
[----:B------:R-:W4:Y:S01]  /*0b70*/  LDG.E R14, desc[UR6][R14.64] ;  /* 0x000000060e0e7981 */ /* 0x000f22000c1e1900 */
[----:B-----5:R-:W-:-:S04]  /*0b80*/  FADD.FTZ R28, R28, R29 ;  /* 0x0000001d1c1c7221 */ /* 0x020fc80000010000 */
[----:B--2---:R-:W-:Y:S01]  /*0b90*/  FADD.FTZ R21, R28, R21 ;  /* 0x000000151c157221 */ /* 0x004fe20000010000 */
[----:B------:R-:W-:Y:S01]  /*0ba0*/  IADD3 R8, PT, PT, R8, 0x80, RZ ;  /* 0x0000008008087810 */ /* 0x000fe20007ffe0ff */
[----:B---3--:R-:W-:-:S04]  /*0bb0*/  FADD.FTZ R6, R11, R6 ;  /* 0x000000060b067221 */ /* 0x008fc80000010000 */
[----:B------:R-:W-:Y:S01]  /*0bc0*/  FADD.FTZ R9, R6, R9 ;  /* 0x0000000906097221 */ /* 0x000fe20000010000 */
[----:B----4-:R-:W-:Y:S01]  /*0bd0*/  FADD.FTZ R20, R21, R20 ;  /* 0x0000001415147221 */ /* 0x010fe20000010000 */
[----:B------:R-:W-:-:S04]  /*0be0*/  FADD.FTZ R25, R22, R25 ;  /* 0x0000001916197221 */ /* 0x000fc80000010000 */
[----:B------:R-:W-:Y:S01]  /*0bf0*/  FADD.FTZ R25, R25, R18 ;  /* 0x0000001219197221 */ /* 0x000fe20000010000 */
[----:B------:R-:W-:Y:S01]  /*0c00*/  FADD.FTZ R6, R9, R12 ;  /* 0x0000000c09067221 */ /* 0x000fe20000010000 */
[----:B------:R-:W-:Y:S02]  /*0c10*/  FADD.FTZ R28, R20, R17 ;  /* 0x00000011141c7221 */ /* 0x000fe40000010000 */
[----:B------:R-:W-:-:S07]  /*0c20*/  FADD.FTZ R18, R25, R14 ;  /* 0x0000000e19127221 */ /* 0x000fce0000010000 */
.L_x_2882:
[----:B------:R-:W-:Y:S05]  /*0c30*/  BSYNC.RECONVERGENT B1 ;  /* 0x0000000000017941 */ /* 0x000fea0003800200 */
.L_x_2881:
        /* <DEDUP_REMOVED lines=30> */
.L_x_2884:
[----:B------:R-:W-:Y:S05]  /*0e20*/  BSYNC.RECONVERGENT B1 ;  /* 0x0000000000017941 */ /* 0x000fea0003800200 */
.L_x_2883:
        /* <DEDUP_REMOVED lines=15> */
.L_x_2877:
[----:B------:R-:W-:Y:S05]  /*0f20*/  BSYNC.RECONVERGENT B0 ;  /* 0x0000000000007941 */ /* 0x000fea0003800200 */
.L_x_2876:
[----:B------:R-:W0:Y:S01]  /*0f30*/  S2UR UR5, SR_CgaCtaId ;  /* 0x00000000000579c3 */ /* 0x000e220000008800 */
[----:B------:R-:W-:Y:S01]  /*0f40*/  UMOV UR4, 0x400 ;  /* 0x0000040000047882 */ /* 0x000fe20000000000 */
[--C-:B------:R-:W-:Y:S02]  /*0f50*/  LOP3.LUT R3, R5, 0x1f, R2.reuse, 0x78, !PT ;  /* 0x0000001f05037812 */ /* 0x100fe400078e7802 */
[C---:B------:R-:W-:Y:S02]  /*0f60*/  SHF.L.U32 R8, R4.reuse, 0x7, RZ ;  /* 0x0000000704087819 */ /* 0x040fe400000006ff */
[C---:B------:R-:W-:Y:S02]  /*0f70*/  LOP3.LUT R2, R3.reuse, 0x3e0, R2, 0xf8, !PT ;  /* 0x000003e003027812 */ /* 0x040fe400078ef802 */
[----:B------:R-:W-:Y:S02]  /*0f80*/  SHF.L.U32 R7, R3, 0x2, RZ ;  /* 0x0000000203077819 */ /* 0x000fe400000006ff */
[----:B------:R-:W-:-:S02]  /*0f90*/  ISETP.NE.AND P1, PT, R4, RZ, PT ;  /* 0x000000ff0400720c */ /* 0x000fc40003f25270 */
[----:B------:R-:W-:Y:S02]  /*0fa0*/  LOP3.LUT R7, R8, R7, RZ, 0xfc, !PT ;  /* 0x0000000708077212 */ /* 0x000fe400078efcff */
[----:B------:R-:W-:-:S04]  /*0fb0*/  ISETP.GT.U32.AND P0, PT, R4, 0xf, PT ;  /* 0x0000000f0400780c */ /* 0x000fc80003f04070 */
[----:B------:R-:W-:Y:S01]  /*0fc0*/  ISETP.NE.OR P0, PT, R5, 0x1f, P0 ;  /* 0x0000001f0500780c */ /* 0x000fe20000705670 */
[----:B0-----:R-:W-:-:S06]  /*0fd0*/  ULEA UR4, UR5, UR4, 0x18 ;  /* 0x0000000405047291 */ /* 0x001fcc000f8ec0ff */
[----:B------:R-:W-:Y:S02]  /*0fe0*/  LEA R3, R2, UR4, 0x2 ;  /* 0x0000000402037c11 */ /* 0x000fe4000f8e10ff */
[----:B------:R-:W-:-:S03]  /*0ff0*/  @!P1 LEA R5, R5, UR4, 0x2 ;  /* 0x0000000405059c11 */ /* 0x000fc6000f8e10ff */
        /* <DEDUP_REMOVED lines=42> */
[----:B------:R-:W-:Y:S01]  /*12a0*/  LEA R16, R4, UR4, 0x3 ;  /* 0x0000000404107c11 */ /* 0x000fe2000f8e18ff */
[----:B0-----:R-:W0:Y:S01]  /*12b0*/  LDC.64 R10, c[0x0][0x488] ;  /* 0x00012200ff0a7b82 */ /* 0x001e220000000a00 */
        /* <DEDUP_REMOVED lines=11> */
[----:B-1----:R-:W-:Y:S04]  /*1370*/  STG.E.64 desc[UR6][R4.64], R2 ;  /* 0x0000000204007986 */ /* 0x002fe8000c101b06 */
[----:B--2---:R-:W-:Y:S04]  /*1380*/  STG.E.64 desc[UR6][R10.64], R6 ;  /* 0x000000060a007986 */ /* 0x004fe8000c101b06 */
[----:B----4-:R-:W-:Y:S01]  /*1390*/  STG.E.64 desc[UR6][R12.64], R8 ;  /* 0x000000080c007986 */ /* 0x010fe2000c101b06 */
[----:B------:R-:W-:Y:S05]  /*13a0*/  EXIT ;  /* 0x000000000000794d */ /* 0x000fea0003800000 */
.L_x_2885:
        /* <DEDUP_REMOVED lines=13> */
.L_x_10712:


//--------------------- .text._ZN10layer_norm13ln_bwd_kernelINS_13Kernel_traitsIf13__nv_bfloat16S2_S2_fjLj6144ELj1ELj1ELj8ELj16ENS_18Kernel_traits_baseILj6144EfS2_S2_S2_fjLj256EEEEELb1ELb1ELb1ELb1EEEvNS_9BwdParamsE --------------------------
	.section	.text._ZN10layer_norm13ln_bwd_kernelINS_13Kernel_traitsIf13__nv_bfloat16S2_S2_fjLj6144ELj1ELj1ELj8ELj16ENS_18Kernel_traits_baseILj6144EfS2_S2_S2_fjLj256EEEEELb1ELb1ELb1ELb1EEEvNS_9BwdParamsE,"ax",@progbits
	.align	128
        .global         _ZN10layer_norm13ln_bwd_kernelINS_13Kernel_traitsIf13__nv_bfloat16S2_S2_fjLj6144ELj1ELj1ELj8ELj16ENS_18Kernel_traits_baseILj6144EfS2_S2_S2_fjLj256EEEEELb1ELb1ELb1ELb1EEEvNS_9BwdParamsE
        .type           _ZN10layer_norm13ln_bwd_kernelINS_13Kernel_traitsIf13__nv_bfloat16S2_S2_fjLj6144ELj1ELj1ELj8ELj16ENS_18Kernel_traits_baseILj6144EfS2_S2_S2_fjLj256EEEEELb1ELb1ELb1ELb1EEEvNS_9BwdParamsE,@function
        .size           _ZN10layer_norm13ln_bwd_kernelINS_13Kernel_traitsIf13__nv_bfloat16S2_S2_fjLj6144ELj1ELj1ELj8ELj16ENS_18Kernel_traits_baseILj6144EfS2_S2_S2_fjLj256EEEEELb1ELb1ELb1ELb1EEEvNS_9BwdParamsE,(.L_x_10713 - _ZN10layer_norm13ln_bwd_kernelINS_13Kernel_traitsIf13__nv_bfloat16S2_S2_fjLj6144ELj1ELj1ELj8ELj16ENS_18Kernel_traits_baseILj6144EfS2_S2_S2_fjLj256EEEEELb1ELb1ELb1ELb1EEEvNS_9BwdParamsE)
        .other          _ZN10layer_norm13ln_bwd_kernelINS_13Kernel_traitsIf13__nv_bfloat16S2_S2_fjLj6144ELj1ELj1ELj8ELj16ENS_18Kernel_traits_baseILj6144EfS2_S2_S2_fjLj256EEEEELb1ELb1ELb1ELb1EEEvNS_9BwdParamsE,@"STO_CUDA_ENTRY STV_DEFAULT"
_ZN10layer_norm13ln_bwd_kernelINS_13Kernel_traitsIf13__nv_bfloat16S2_S2_fjLj6144ELj1ELj1ELj8ELj16ENS_18Kernel_traits_baseILj6144EfS2_S2_S2_fjLj256EEEEELb1ELb1ELb1ELb1EEEvNS_9BwdParamsE:
.text._ZN10layer_norm13ln_bwd_kernelINS_13Kernel_traitsIf13__nv_bfloat16S2_S2_fjLj6144ELj1ELj1ELj8ELj16ENS_18Kernel_traits_baseILj6144EfS2_S2_S2_fjLj256EEEEELb1ELb1ELb1ELb1EEEvNS_9BwdParamsE:
        /* <DEDUP_REMOVED lines=68> */
.L_x_2989:
        /* <DEDUP_REMOVED lines=29> */
[----:B------:R-:W-:-:S03]  /*0610*/  IADD3 R157, PT, PT, R3, 0x100, RZ ;  /* 0x00000100039d7810 */ /* 0x000fc60007ffe0ff */
[----:B--2---:R-:W-:Y:S01]  /*0620*/  IMAD.WIDE.U32 R176, R3, 0x10, R154 ;  /* 0x0000001003b07825 */ /* 0x004fe200078e009a */
[----:B------:R-:W-:Y:S01]  /*0630*/  IADD3 R171, PT, PT, R167, 0x200, RZ ;  /* 0x00000200a7ab7810 */ /* 0x000fe20007ffe0ff */
[----:B------:R-:W2:Y:S02]  /*0640*/  LDG.E.128 R180, desc[UR12][R180.64] ;  /* 0x0000000cb4b47981 */ /* 0x000ea4000c1e1d00 */
[----:B------:R-:W-:Y:S01]  /*0650*/  IMAD.WIDE R150, R0, 0x4, R152 ;  /* 0x0000000400967825 */ /* 0x000fe200078e0298 */
[----:B------:R-:W-:Y:S01]  /*0660*/  IADD3 R153, PT, PT, R3, 0x200, RZ ;  /* 0x0000020003997810 */ /* 0x000fe20007ffe0ff */
[----:B------:R-:W3:Y:S02]  /*0670*/  LDG.E.128 R176, desc[UR12][R176.64] ;  /* 0x0000000cb0b07981 */ /* 0x000ee4000c1e1d00 */
[----:B------:R-:W-:Y:S02]  /*0680*/  IMAD.WIDE.U32 R172, R149, 0x10, R160 ;  /* 0x0000001095ac7825 */ /* 0x000fe400078e00a0 */
[----:B------:R1:W4:Y:S02]  /*0690*/  LDG.E R196, desc[UR12][R150.64] ;  /* 0x0000000c96c47981 */ /* 0x000324000c1e1900 */
[----:B------:R-:W-:-:S02]  /*06a0*/  IMAD.WIDE.U32 R156, R157, 0x10, R154 ;  /* 0x000000109d9c7825 */ /* 0x000fc400078e009a */
[----:B------:R-:W3:Y:S02]  /*06b0*/  LDG.E.128 R172, desc[UR12][R172.64] ;  /* 0x0000000cacac7981 */ /* 0x000ee4000c1e1d00 */
[----:B------:R-:W-:Y:S02]  /*06c0*/  IMAD.WIDE.U32 R160, R171, 0x10, R160 ;  /* 0x00000010aba07825 */ /* 0x000fe400078e00a0 */
[----:B------:R-:W3:Y:S02]  /*06d0*/  LDG.E.128 R156, desc[UR12][R156.64] ;  /* 0x0000000c9c9c7981 */ /* 0x000ee4000c1e1d00 */
[----:B------:R-:W-:Y:S02]  /*06e0*/  IMAD.WIDE.U32 R152, R153, 0x10, R154 ;  /* 0x0000001099987825 */ /* 0x000fe400078e009a */
[----:B------:R-:W3:Y:S04]  /*06f0*/  LDG.E.128 R160, desc[UR12][R160.64] ;  /* 0x0000000ca0a07981 */ /* 0x000ee8000c1e1d00 */
[----:B------:R-:W3:Y:S01]  /*0700*/  LDG.E.128 R152, desc[UR12][R152.64] ;  /* 0x0000000c98987981 */ /* 0x000ee2000c1e1d00 */
[----:B------:R-:W-:-:S02]  /*0710*/  ISETP.NE.AND.EX P0, PT, R219, RZ, PT, P0 ;  /* 0x000000ffdb00720c */ /* 0x000fc40003f05300 */
        /* <DEDUP_REMOVED lines=14> */
[----:B------:R-:W5:Y:S03]  /*0800*/  @P0 LDG.E.128 R124, desc[UR12][R150.64] ;  /* 0x0000000c967c0981 */ /* 0x000f66000c1e1d00 */
        /* <DEDUP_REMOVED lines=9> */
[----:B------:R-:W-:Y:S02]  /*08a0*/  ISETP.NE.AND P0, PT, RZ, UR11, PT ;  /* 0x0000000bff007c0c */ /* 0x000fe4000bf05270 */
[C---:B--2---:R-:W-:Y:S02]  /*08b0*/  PRMT R3, R180.reuse, 0x7632, R3 ;  /* 0x00007632b4037816 */ /* 0x044fe40000000003 */
[----:B------:R-:W-:-:S02]  /*08c0*/  SHF.L.U32 R149, R180, 0x10, RZ ;  /* 0x00000010b4957819 */ /* 0x000fc400000006ff */
[C---:B------:R-:W-:Y:S02]  /*08d0*/  PRMT R188, R181.reuse, 0x7632, R188 ;  /* 0x00007632b5bc7816 */ /* 0x040fe400000000bc */
[----:B------:R-:W-:Y:S02]  /*08e0*/  SHF.L.U32 R190, R181, 0x10, RZ ;  /* 0x00000010b5be7819 */ /* 0x000fe400000006ff */
[----:B----4-:R-:W-:Y:S02]  /*08f0*/  FSEL R196, R196, RZ, !P0 ;  /* 0x000000ffc4c47208 */ /* 0x010fe40004000000 */
[C---:B---3--:R-:W-:Y:S02]  /*0900*/  PRMT R171, R176.reuse, 0x7632, R171 ;  /* 0x00007632b0ab7816 */ /* 0x048fe400000000ab */
[----:B0-----:R-:W-:Y:S02]  /*0910*/  SHF.L.U32 R185, R176, 0x10, RZ ;  /* 0x00000010b0b97819 */ /* 0x001fe400000006ff */
[----:B------:R-:W-:-:S02]  /*0920*/  PRMT R176, R178, 0x7632, R176 ;  /* 0x00007632b2b07816 */ /* 0x000fc400000000b0 */
[----:B------:R-:W-:Y:S02]  /*0930*/  SHF.L.U32 R181, R178, 0x10, RZ ;  /* 0x00000010b2b57819 */ /* 0x000fe400000006ff */
[----:B------:R-:W-:Y:S02]  /*0940*/  SHF.L.U32 R215, R174, 0x10, RZ ;  /* 0x00000010aed77819 */ /* 0x000fe400000006ff */
[----:B------:R-:W-:Y:S02]  /*0950*/  PRMT R178, R172, 0x7632, R178 ;  /* 0x00007632acb27816 */ /* 0x000fe400000000b2 */
[----:B------:R-:W-:Y:S02]  /*0960*/  SHF.L.U32 R3, R3, 0x10, RZ ;  /* 0x0000001003037819 */ /* 0x000fe400000006ff */
[C---:B-1----:R-:W-:Y:S02]  /*0970*/  PRMT R186, R173.reuse, 0x7632, R186 ;  /* 0x00007632adba7816 */ /* 0x042fe400000000ba */
[----:B------:R-:W-:Y:S01]  /*0980*/  SHF.L.U32 R213, R173, 0x10, RZ ;  /* 0x00000010add57819 */ /* 0x000fe200000006ff */
[----:B------:R-:W-:Y:S01]  /*0990*/  FADD.FTZ R173, -R196, R149 ;  /* 0x00000095c4ad7221 */ /* 0x000fe20000010100 */
[----:B------:R-:W-:-:S02]  /*09a0*/  PRMT R192, R182, 0x7632, R192 ;  /* 0x00007632b6c07816 */ /* 0x000fc400000000c0 */
[----:B------:R-:W-:Y:S01]  /*09b0*/  SHF.L.U32 R172, R172, 0x10, RZ ;  /* 0x00000010acac7819 */ /* 0x000fe200000006ff */
[C---:B------:R-:W-:Y:S01]  /*09c0*/  FADD.FTZ R215, -R196.reuse, R215 ;  /* 0x000000d7c4d77221 */ /* 0x040fe20000010100 */
[----:B------:R-:W-:Y:S01]  /*09d0*/  PRMT R189, R157, 0x7632, R189 ;  /* 0x000076329dbd7816 */ /* 0x000fe200000000bd */
[----:B------:R-:W-:Y:S01]  /*09e0*/  FADD.FTZ R217, -R196, R3 ;  /* 0x00000003c4d97221 */ /* 0x000fe20000010100 */
[----:B------:R-:W-:Y:S02]  /*09f0*/  PRMT R151, R183, 0x7632, R151 ;  /* 0x00007632b7977816 */ /* 0x000fe40000000097 */
[----:B------:R-:W-:Y:S02]  /*0a00*/  SHF.L.U32 R209, R175, 0x10, RZ ;  /* 0x00000010afd17819 */ /* 0x000fe400000006ff */
[----:B------:R-:W-:Y:S01]  /*0a10*/  SHF.L.U32 R178, R178, 0x10, RZ ;  /* 0x00000010b2b27819 */ /* 0x000fe200000006ff */
[----:B------:R-:W-:Y:S01]  /*0a20*/  FMUL.FTZ R3, R170, R173 ;  /* 0x000000adaa037220 */ /* 0x000fe20000410000 */
[----:B------:R-:W-:-:S02]  /*0a30*/  PRMT R187, R156, 0x7632, R187 ;  /* 0x000076329cbb7816 */ /* 0x000fc400000000bb */
[----:B------:R-:W-:Y:S02]  /*0a40*/  SHF.L.U32 R197, R156, 0x10, RZ ;  /* 0x000000109cc57819 */ /* 0x000fe400000006ff */
[----:B------:R-:W-:Y:S01]  /*0a50*/  SHF.L.U32 R193, R157, 0x10, RZ ;  /* 0x000000109dc17819 */ /* 0x000fe200000006ff */
[----:B------:R-:W-:Y:S01]  /*0a60*/  FADD.FTZ R231, -R196, R172 ;  /* 0x000000acc4e77221 */ /* 0x000fe20000010100 */
[C---:B------:R-:W-:Y:S02]  /*0a70*/  PRMT R156, R158.reuse, 0x7632, R156 ;  /* 0x000076329e9c7816 */ /* 0x040fe4000000009c */
[----:B------:R-:W-:Y:S02]  /*0a80*/  SHF.L.U32 R191, R158, 0x10, RZ ;  /* 0x000000109ebf7819 */ /* 0x000fe400000006ff */
[----:B------:R-:W-:Y:S02]  /*0a90*/  PRMT R157, R160, 0x7632, R157 ;  /* 0x00007632a09d7816 */ /* 0x000fe4000000009d */
[----:B------:R-:W-:-:S02]  /*0aa0*/  SHF.L.U32 R192, R192, 0x10, RZ ;  /* 0x00000010c0c07819 */ /* 0x000fc400000006ff */
[----:B------:R-:W-:Y:S02]  /*0ab0*/  SHF.L.U32 R184, R183, 0x10, RZ ;  /* 0x00000010b7b87819 */ /* 0x000fe400000006ff */
[----:B------:R-:W-:Y:S02]  /*0ac0*/  PRMT R158, R161, 0x7632, R158 ;  /* 0x00007632a19e7816 */ /* 0x000fe4000000009e */
[C---:B------:R-:W-:Y:S02]  /*0ad0*/  PRMT R198, R153.reuse, 0x7632, R198 ;  /* 0x0000763299c67816 */ /* 0x040fe400000000c6 */
[----:B------:R-:W-:Y:S02]  /*0ae0*/  SHF.L.U32 R235, R153, 0x10, RZ ;  /* 0x0000001099eb7819 */ /* 0x000fe400000006ff */
[----:B------:R-:W-:Y:S01]  /*0af0*/  SHF.L.U32 R206, R189, 0x10, RZ ;  /* 0x00000010bdce7819 */ /* 0x000fe200000006ff */
[----:B------:R-:W-:Y:S01]  /*0b00*/  FMUL.FTZ R189, R170, R215 ;  /* 0x000000d7aabd7220 */ /* 0x000fe20000410000 */
[C---:B------:R-:W-:Y:S01]  /*0b10*/  PRMT R180, R177.reuse, 0x7632, R180 ;  /* 0x00007632b1b47816 */ /* 0x040fe200000000b4 */
[C---:B------:R-:W-:Y:S01]  /*0b20*/  FADD.FTZ R209, -R196.reuse, R209 ;  /* 0x000000d1c4d17221 */ /* 0x040fe20000010100 */
[----:B------:R-:W-:Y:S01]  /*0b30*/  SHF.L.U32 R183, R177, 0x10, RZ ;  /* 0x00000010b1b77819 */ /* 0x000fe200000006ff */
[----:B------:R-:W-:Y:S01]  /*0b40*/  FADD.FTZ R199, -R196, R178 ;  /* 0x000000b2c4c77221 */ /* 0x000fe20000010100 */
[----:B------:R-:W-:-:S02]  /*0b50*/  SHF.L.U32 R151, R151, 0x10, RZ ;  /* 0x0000001097977819 */ /* 0x000fc400000006ff */
[C---:B------:R-:W-:Y:S02]  /*0b60*/  PRMT R200, R154.reuse, 0x7632, R200 ;  /* 0x000076329ac87816 */ /* 0x040fe400000000c8 */
[----:B------:R-:W-:Y:S01]  /*0b70*/  SHF.L.U32 R153, R154, 0x10, RZ ;  /* 0x000000109a997819 */ /* 0x000fe200000006ff */
[----:B------:R-:W-:Y:S01]  /*0b80*/  FADD.FTZ R76, R76, R185 ;  /* 0x000000b94c4c7221 */ /* 0x000fe20000010000 */
[----:B------:R-:W-:Y:S01]  /*0b90*/  PRMT R177, R179, 0x7632, R177 ;  /* 0x00007632b3b17816 */ /* 0x000fe200000000b1 */
[-C--:B------:R-:W-:Y:S01]  /*0ba0*/  FFMA.FTZ R52, R3, R185.reuse, R52 ;  /* 0x000000b903347223 */ /* 0x080fe20000010034 */
[C---:B------:R-:W-:Y:S01]  /*0bb0*/  PRMT R150, R159.reuse, 0x7632, R150 ;  /* 0x000076329f967816 */ /* 0x040fe20000000096 */
[----:B------:R-:W-:Y:S01]  /*0bc0*/  FMUL.FTZ R172, R48, R185 ;  /* 0x000000b930ac7220 */ /* 0x000fe20000410000 */
[----:B------:R-:W-:Y:S01]  /*0bd0*/  SHF.L.U32 R195, R159, 0x10, RZ ;  /* 0x000000109fc37819 */ /* 0x000fe200000006ff */
[----:B------:R-:W-:Y:S01]  /*0be0*/  FMUL.FTZ R178, R170, R217 ;  /* 0x000000d9aab27220 */ /* 0x000fe20000410000 */
[----:B------:R-:W-:-:S02]  /*0bf0*/  SHF.L.U32 R205, R161, 0x10, RZ ;  /* 0x00000010a1cd7819 */ /* 0x000fc400000006ff */
[----:B------:R-:W-:Y:S02]  /*0c00*/  SHF.L.U32 R188, R188, 0x10, RZ ;  /* 0x00000010bcbc7819 */ /* 0x000fe400000006ff */
[----:B------:R-:W-:Y:S01]  /*0c10*/  SHF.L.U32 R154, R171, 0x10, RZ ;  /* 0x00000010ab9a7819 */ /* 0x000fe200000006ff */
[----:B------:R-:W-:Y:S01]  /*0c20*/  FADD.FTZ R225, -R196, R192 ;  /* 0x000000c0c4e17221 */ /* 0x000fe20000010100 */
[----:B------:R-:W-:Y:S01]  /*0c30*/  PRMT R194, R174, 0x7632, R194 ;  /* 0x00007632aec27816 */ /* 0x000fe200000000c2 */
[----:B------:R-:W-:Y:S01]  /*0c40*/  FMUL.FTZ R185, R170, R231 ;  /* 0x000000e7aab97220 */ /* 0x000fe20000410000 */
[----:B------:R-:W-:Y:S02]  /*0c50*/  PRMT R159, R162, 0x7632, R159 ;  /* 0x00007632a29f7816 */ /* 0x000fe4000000009f */
[----:B------:R-:W-:Y:S01]  /*0c60*/  SHF.L.U32 R157, R157, 0x10, RZ ;  /* 0x000000109d9d7819 */ /* 0x000fe200000006ff */
[----:B------:R-:W-:Y:S01]  /*0c70*/  FADD.FTZ R88, R88, R191 ;  /* 0x000000bf58587221 */ /* 0x000fe20000010000 */
[----:B------:R-:W-:Y:S01]  /*0c80*/  PRMT R174, R175, 0x7632, R174 ;  /* 0x00007632afae7816 */ /* 0x000fe200000000ae */
[----:B------:R-:W-:Y:S01]  /*0c90*/  FADD.FTZ R175, -R196, R190 ;  /* 0x000000bec4af7221 */ /* 0x000fe20000010100 */
[----:B------:R-:W-:Y:S01]  /*0ca0*/  SHF.L.U32 R158, R158, 0x10, RZ ;  /* 0x000000109e9e7819 */ /* 0x000fe200000006ff */
[-C--:B------:R-:W-:Y:S01]  /*0cb0*/  FFMA.FTZ R64, R189, R191.reuse, R64 ;  /* 0x000000bfbd407223 */ /* 0x080fe20000010040 */
[----:B------:R-:W-:Y:S01]  /*0cc0*/  SHF.L.U32 R182, R182, 0x10, RZ ;  /* 0x00000010b6b67819 */ /* 0x000fe200000006ff */
[----:B------:R-:W-:Y:S01]  /*0cd0*/  FMUL.FTZ R192, R36, R191 ;  /* 0x000000bf24c07220 */ /* 0x000fe20000410000 */
[----:B------:R-:W-:Y:S01]  /*0ce0*/  SHF.L.U32 R203, R162, 0x10, RZ ;  /* 0x00000010a2cb7819 */ /* 0x000fe200000006ff */
[C---:B------:R-:W-:Y:S01]  /*0cf0*/  FADD.FTZ R227, -R196.reuse, R184 ;  /* 0x000000b8c4e37221 */ /* 0x040fe20000010100 */
[----:B------:R-:W-:Y:S01]  /*0d00*/  FADD.FTZ R229, -R196, R151 ;  /* 0x00000097c4e57221 */ /* 0x000fe20000010100 */
[----:B------:R-:W-:Y:S01]  /*0d10*/  SHF.L.U32 R162, R177, 0x10, RZ ;  /* 0x00000010b1a27819 */ /* 0x000fe200000006ff */
[----:B------:R-:W-:Y:S01]  /*0d20*/  FMUL.FTZ R191, R170, R209 ;  /* 0x000000d1aabf7220 */ /* 0x000fe20000410000 */
[----:B------:R-:W-:Y:S01]  /*0d30*/  SHF.L.U32 R211, R160, 0x10, RZ ;  /* 0x00000010a0d37819 */ /* 0x000fe200000006ff */
[C---:B------:R-:W-:Y:S01]  /*0d40*/  FADD.FTZ R221, -R196.reuse, R188 ;  /* 0x000000bcc4dd7221 */ /* 0x040fe20000010100 */
[----:B------:R-:W-:Y:S01]  /*0d50*/  FADD.FTZ R205, -R196, R205 ;  /* 0x000000cdc4cd7221 */ /* 0x000fe20000010100 */
[----:B------:R-:W-:Y:S01]  /*0d60*/  SHF.L.U32 R151, R159, 0x10, RZ ;  /* 0x000000109f977819 */ /* 0x000fe200000006ff */
[----:B------:R-:W-:Y:S01]  /*0d70*/  FADD.FTZ R77, R77, R154 ;  /* 0x0000009a4d4d7221 */ /* 0x000fe20000010000 */
[-C--:B------:R-:W-:Y:S01]  /*0d80*/  FFMA.FTZ R53, R178, R154.reuse, R53 ;  /* 0x0000009ab2357223 */ /* 0x080fe20000010035 */
[----:B------:R-:W-:Y:S01]  /*0d90*/  FMUL.FTZ R177, R49, R154 ;  /* 0x0000009a31b17220 */ /* 0x000fe20000410000 */
[C---:B------:R-:W-:Y:S01]  /*0da0*/  PRMT R160, R163.reuse, 0x7632, R160 ;  /* 0x00007632a3a07816 */ /* 0x040fe200000000a0 */
[----:B------:R-:W-:Y:S01]  /*0db0*/  FADD.FTZ R159, -R196, R157 ;  /* 0x0000009dc49f7221 */ /* 0x000fe20000010100 */
[----:B------:R-:W-:Y:S01]  /*0dc0*/  SHF.L.U32 R207, R163, 0x10, RZ ;  /* 0x00000010a3cf7819 */ /* 0x000fe200000006ff */
[----:B------:R-:W-:Y:S01]  /*0dd0*/  FADD.FTZ R154, RZ, R172 ;  /* 0x000000acff9a7221 */ /* 0x000fe20000010000 */
[----:B------:R-:W-:Y:S01]  /*0de0*/  FADD.FTZ R84, R84, R197 ;  /* 0x000000c554547221 */ /* 0x000fe20000010000 */
[-C--:B------:R-:W-:Y:S01]  /*0df0*/  FFMA.FTZ R60, R185, R197.reuse, R60 ;  /* 0x000000c5b93c7223 */ /* 0x080fe2000001003c */
[----:B------:R-:W-:Y:S01]  /*0e00*/  FMUL.FTZ R188, R40, R197 ;  /* 0x000000c528bc7220 */ /* 0x000fe20000410000 */
[----:B------:R-:W-:Y:S01]  /*0e10*/  SHF.L.U32 R179, R179, 0x10, RZ ;  /* 0x00000010b3b37819 */ /* 0x000fe200000006ff */
[----:B------:R-:W-:Y:S01]  /*0e20*/  FADD.FTZ R157, -R196, R158 ;  /* 0x0000009ec49d7221 */ /* 0x000fe20000010100 */
[----:B------:R-:W-:Y:S01]  /*0e30*/  SHF.L.U32 R163, R194, 0x10, RZ ;  /* 0x00000010c2a37819 */ /* 0x000fe200000006ff */
[----:B------:R-:W-:Y:S01]  /*0e40*/  FMUL.FTZ R171, R170, R175 ;  /* 0x000000afaaab7220 */ /* 0x000fe20000410000 */
[----:B------:R-:W-:Y:S01]  /*0e50*/  FFMA.FTZ R197, R3, R172, RZ ;  /* 0x000000ac03c57223 */ /* 0x000fe200000100ff */
[----:B------:R-:W-:Y:S01]  /*0e60*/  FADD.FTZ R223, -R196, R182 ;  /* 0x000000b6c4df7221 */ /* 0x000fe20000010100 */
[----:B------:R-:W-:Y:S01]  /*0e70*/  SHF.L.U32 R158, R180, 0x10, RZ ;  /* 0x00000010b49e7819 */ /* 0x000fe200000006ff */
[----:B------:R-:W-:Y:S01]  /*0e80*/  FMUL.FTZ R175, R170, R227 ;  /* 0x000000e3aaaf7220 */ /* 0x000fe20000410000 */
[----:B------:R-:W-:Y:S01]  /*0e90*/  FADD.FTZ R90, R90, R195 ;  /* 0x000000c35a5a7221 */ /* 0x000fe20000010000 */
[-C--:B------:R-:W-:Y:S01]  /*0ea0*/  FFMA.FTZ R66, R191, R195.reuse, R66 ;  /* 0x000000c3bf427223 */ /* 0x080fe20000010042 */
[----:B------:R-:W-:Y:S01]  /*0eb0*/  FMUL.FTZ R194, R38, R195 ;  /* 0x000000c326c27220 */ /* 0x000fe20000410000 */
[----:B------:R-:W-:Y:S01]  /*0ec0*/  SHF.L.U32 R161, R174, 0x10, RZ ;  /* 0x00000010aea17819 */ /* 0x000fe200000006ff */
[C---:B------:R-:W-:Y:S01]  /*0ed0*/  FMUL.FTZ R182, R170.reuse, R221 ;  /* 0x000000ddaab67220 */ /* 0x040fe20000410000 */
[----:B------:R-:W-:Y:S01]  /*0ee0*/  FMUL.FTZ R195, R170, R205 ;  /* 0x000000cdaac37220 */ /* 0x000fe20000410000 */
[----:B------:R-:W-:Y:S01]  /*0ef0*/  FMUL.FTZ R174, R50, R183 ;  /* 0x000000b732ae7220 */ /* 0x000fe20000410000 */
[----:B------:R-:W-:Y:S01]  /*0f00*/  FADD.FTZ R205, R154, R177 ;  /* 0x000000b19acd7221 */ /* 0x000fe20000010000 */
[----:B------:R-:W-:Y:S01]  /*0f10*/  FFMA.FTZ R154, R178, R177, R197 ;  /* 0x000000b1b29a7223 */ /* 0x000fe200000100c5 */
[----:B------:R-:W-:Y:S01]  /*0f20*/  FADD.FTZ R82, R82, R179 ;  /* 0x000000b352527221 */ /* 0x000fe20000010000 */
[-C--:B------:R-:W-:Y:S01]  /*0f30*/  FFMA.FTZ R58, R175, R179.reuse, R58 ;  /* 0x000000b3af3a7223 */ /* 0x080fe2000001003a */
[----:B------:R-:W-:Y:S01]  /*0f40*/  FMUL.FTZ R180, R46, R179 ;  /* 0x000000b32eb47220 */ /* 0x000fe20000410000 */
[----:B------:R-:W-:Y:S01]  /*0f50*/  FADD.FTZ R203, -R196, R203 ;  /* 0x000000cbc4cb7221 */ /* 0x000fe20000010100 */
[----:B------:R-:W-:Y:S01]  /*0f60*/  FADD.FTZ R79, R79, R158 ;  /* 0x0000009e4f4f7221 */ /* 0x000fe20000010000 */
[-C--:B------:R-:W-:Y:S01]  /*0f70*/  FFMA.FTZ R55, R182, R158.reuse, R55 ;  /* 0x0000009eb6377223 */ /* 0x080fe20000010037 */
[----:B------:R-:W-:Y:S01]  /*0f80*/  FMUL.FTZ R179, R51, R158 ;  /* 0x0000009e33b37220 */ /* 0x000fe20000410000 */
[----:B------:R-:W-:Y:S01]  /*0f90*/  FADD.FTZ R158, R205, R174 ;  /* 0x000000aecd9e7221 */ /* 0x000fe20000010000 */
[----:B------:R-:W-:Y:S01]  /*0fa0*/  SHF.L.U32 R149, R160, 0x10, RZ ;  /* 0x00000010a0957819 */ /* 0x000fe200000006ff */
[----:B------:R-:W-:Y:S01]  /*0fb0*/  FFMA.FTZ R205, R171, R174, R154 ;  /* 0x000000aeabcd7223 */ /* 0x000fe2000001009a */
        /* <DEDUP_REMOVED lines=16> */
[----:B------:R-:W-:Y:S01]  /*10c0*/  FADD.FTZ R96, R96, R153 ;  /* 0x0000009960607221 */ /* 0x000fe20000010000 */
[-C--:B------:R-:W-:Y:S01]  /*10d0*/  FFMA.FTZ R72, R197, R153.reuse, R72 ;  /* 0x00000099c5487223 */ /* 0x080fe20000010048 */
[----:B------:R-:W-:Y:S01]  /*10e0*/  FMUL.FTZ R200, R28, R153 ;  /* 0x000000991cc87220 */ /* 0x000fe20000410000 */
[----:B------:R-:W-:Y:S01]  /*10f0*/  FADD.FTZ R153, R160, R181 ;  /* 0x000000b5a0997221 */ /* 0x000fe20000010000 */
        /* <DEDUP_REMOVED lines=10> */
[----:B------:R-:W-:-:S02]  /*11a0*/  IMAD.U32 R162, R187, 0x10000, RZ ;  /* 0x00010000bba27824 */ /* 0x000fc400078e00ff */
[----:B------:R-:W-:Y:S01]  /*11b0*/  FADD.FTZ R203, R160, R183 ;  /* 0x000000b7a0cb7221 */ /* 0x000fe20000010000 */
[----:B------:R-:W-:Y:S01]  /*11c0*/  FFMA.FTZ R160, R186, R183, R153 ;  /* 0x000000b7baa07223 */ /* 0x000fe20000010099 */
        /* <DEDUP_REMOVED lines=9> */
[----:B------:R-:W-:Y:S01]  /*1260*/  FMUL.FTZ R204, R170, R201 ;  /* 0x000000c9aacc7220 */ /* 0x000fe20000410000 */
[----:B------:R-:W-:Y:S01]  /*1270*/  FADD.FTZ R163, -R196, R163 ;  /* 0x000000a3c4a37221 */ /* 0x000fe20000010100 */
        /* <DEDUP_REMOVED lines=18> */
[C---:B------:R-:W-:Y:S01]  /*13a0*/  FADD.FTZ R211, -R196.reuse, R211 ;  /* 0x000000d3c4d37221 */ /* 0x040fe20000010100 */
[C---:B------:R-:W-:Y:S01]  /*13b0*/  FADD.FTZ R207, -R196.reuse, R207 ;  /* 0x000000cfc4cf7221 */ /* 0x040fe20000010100 */
[C---:B------:R-:W-:Y:S01]  /*13c0*/  FADD.FTZ R151, -R196.reuse, R151 ;  /* 0x00000097c4977221 */ /* 0x040fe20000010100 */
[----:B------:R-:W-:Y:S01]  /*13d0*/  FADD.FTZ R149, -R196, R149 ;  /* 0x00000095c4957221 */ /* 0x000fe20000010100 */
[----:B------:R-:W-:Y:S01]  /*13e0*/  FFMA.FTZ R158, R206, R203, R153 ;  /* 0x000000cbce9e7223 */ /* 0x000fe20000010099 */
[C---:B------:R-:W-:Y:S01]  /*13f0*/  PRMT R196, R152.reuse, 0x7632, R196 ;  /* 0x0000763298c47816 */ /* 0x040fe200000000c4 */
[----:B------:R-:W-:Y:S01]  /*1400*/  FMUL.FTZ R205, R39, R210 ;  /* 0x000000d227cd7220 */ /* 0x000fe20000410000 */
[----:B------:R-:W-:Y:S01]  /*1410*/  SHF.L.U32 R233, R152, 0x10, RZ ;  /* 0x0000001098e97819 */ /* 0x000fe200000006ff */
        /* <DEDUP_REMOVED lines=27> */
[----:B------:R-:W-:-:S02]  /*15d0*/  FMUL.FTZ R214, R170, R151 ;  /* 0x00000097aad67220 */ /* 0x000fc40000410000 */
[----:B------:R-:W-:Y:S01]  /*15e0*/  FADD.FTZ R151, R150, R211 ;  /* 0x000000d396977221 */ /* 0x000fe20000010000 */
[----:B------:R-:W-:Y:S01]  /*15f0*/  FFMA.FTZ R150, R212, R211, R153 ;  /* 0x000000d3d4967223 */ /* 0x000fe20000010099 */
[----:B------:R-:W-:Y:S01]  /*1600*/  PRMT R152, R155, 0x7632, R152 ;  /* 0x000076329b987816 */ /* 0x000fe20000000098 */
[----:B------:R-:W-:Y:S01]  /*1610*/  FADD.FTZ R97, R97, R154 ;  /* 0x0000009a61617221 */ /* 0x000fe20000010000 */
[-C--:B------:R-:W-:Y:S01]  /*1620*/  FFMA.FTZ R73, R214, R154.reuse, R73 ;  /* 0x0000009ad6497223 */ /* 0x080fe20000010049 */
        /* <DEDUP_REMOVED lines=26> */
.L_x_2887:
[----:B-----5:R-:W-:Y:S02]  /*17d0*/  ISETP.GE.AND P2, PT, R148, 0x1, PT ;  /* 0x000000019400780c */ /* 0x020fe40003f46270 */
[----:B------:R-:W-:Y:S02]  /*17e0*/  MOV R219, UR7 ;  /* 0x0000000700db7c02 */ /* 0x000fe40008000f00 */
[----:B------:R-:W-:-:S04]  /*17f0*/  ISETP.NE.U32.AND P0, PT, RZ, UR6, PT ;  /* 0x00000006ff007c0c */ /* 0x000fc8000bf05070 */
[----:B------:R-:W-:-:S05]  /*1800*/  ISETP.NE.AND.EX P0, PT, R219, RZ, PT, P0 ;  /* 0x000000ffdb00720c */ /* 0x000fca0003f05300 */
[----:B------:R-:W0:Y:S01]  /*1810*/  @P2 LDC R150, c[0x0][0x388] ;  /* 0x0000e200ff962b82 */ /* 0x000e220000000800 */
[----:B------:R-:W-:-:S07]  /*1820*/  @P2 IADD3 R149, PT, PT, R148, -0x1, RZ ;  /* 0xffffffff94952810 */ /* 0x000fce0007ffe0ff */
[----:B------:R-:W1:Y:S01]  /*1830*/  @!P0 LDC.64 R164, c[0x0][0x3b0] ;  /* 0x0000ec00ffa48b82 */ /* 0x000e620000000a00 */
[----:B0-----:R-:W-:Y:S02]  /*1840*/  @P2 IMAD R150, R149, R150, RZ ;  /* 0x0000009695962224 */ /* 0x001fe400078e02ff */
[----:B------:R-:W-:-:S03]  /*1850*/  HFMA2 R149, -RZ, RZ, 0, 0 ;  /* 0x00000000ff957431 */ /* 0x000fc600000001ff */
        /* <DEDUP_REMOVED lines=14> */
[----:B-----5:R-:W0:Y:S01]  /*1940*/  LDC.64 R164, c[0x0][0x3b0] ;  /* 0x0000ec00ffa47b82 */ /* 0x020e220000000a00 */
[----:B------:R-:W-:Y:S01]  /*1950*/  IMAD R124, R0, UR15, RZ ;  /* 0x0000000f007c7c24 */ /* 0x000fe2000f8e02ff */
[C---:B------:R-:W-:Y:S02]  /*1960*/  IADD3 R167, PT, PT, R149.reuse, 0x100, RZ ;  /* 0x0000010095a77810 */ /* 0x040fe40007ffe0ff */
[----:B------:R-:W-:Y:S02]  /*1970*/  IADD3 R131, PT, PT, R149, 0x200, RZ ;  /* 0x0000020095837810 */ /* 0x000fe40007ffe0ff */
[----:B------:R-:W-:Y:S02]  /*1980*/  SHF.R.S32.HI R125, RZ, 0x1f, R124 ;  /* 0x0000001fff7d7819 */ /* 0x000fe4000001147c */
[----:B------:R-:W1:Y:S02]  /*1990*/  LDC.64 R144, c[0x0][0x438] ;  /* 0x00010e00ff907b82 */ /* 0x000e640000000a00 */
[----:B------:R-:W-:-:S04]  /*19a0*/  LEA.HI R124, R125, R124, RZ, 0x3 ;  /* 0x0000007c7d7c7211 */ /* 0x000fc800078f18ff */
[----:B------:R-:W-:-:S04]  /*19b0*/  LEA.HI.SX32 R125, R124, R217, 0x1d ;  /* 0x000000d97c7d7211 */ /* 0x000fc800078feaff */
[C---:B------:R-:W-:Y:S02]  /*19c0*/  IADD3 R129, PT, PT, R125.reuse, 0x100, RZ ;  /* 0x000001007d817810 */ /* 0x040fe40007ffe0ff */
[----:B------:R-:W-:Y:S01]  /*19d0*/  IADD3 R127, PT, PT, R125, 0x200, RZ ;  /* 0x000002007d7f7810 */ /* 0x000fe20007ffe0ff */
[----:B0-----:R-:W-:-:S04]  /*19e0*/  IMAD.WIDE.U32 R168, R149, 0x8, R164 ;  /* 0x0000000895a87825 */ /* 0x001fc800078e00a4 */
[----:B------:R-:W-:Y:S02]  /*19f0*/  IMAD.WIDE.U32 R166, R167, 0x8, R164 ;  /* 0x00000008a7a67825 */ /* 0x000fe400078e00a4 */
[----:B------:R-:W5:Y:S02]  /*1a00*/  LDG.E.64 R168, desc[UR12][R168.64] ;  /* 0x0000000ca8a87981 */ /* 0x000f64000c1e1b00 */
[--C-:B-1----:R-:W-:Y:S02]  /*1a10*/  IMAD.WIDE.U32 R124, R125, 0x10, R144.reuse ;  /* 0x000000107d7c7825 */ /* 0x102fe400078e0090 */
[----:B------:R-:W5:Y:S02]  /*1a20*/  LDG.E.64 R166, desc[UR12][R166.64] ;  /* 0x0000000ca6a67981 */ /* 0x000f64000c1e1b00 */
[----:B------:R-:W-:-:S04]  /*1a30*/  IMAD.WIDE.U32 R128, R129, 0x10, R144 ;  /* 0x0000001081807825 */ /* 0x000fc800078e0090 */
[----:B------:R-:W-:Y:S02]  /*1a40*/  IMAD.WIDE.U32 R164, R131, 0x8, R164 ;  /* 0x0000000883a47825 */ /* 0x000fe400078e00a4 */
[----:B------:R-:W5:Y:S02]  /*1a50*/  LDG.E.128 R128, desc[UR12][R128.64] ;  /* 0x0000000c80807981 */ /* 0x000f64000c1e1d00 */
[----:B------:R-:W-:Y:S02]  /*1a60*/  IMAD.WIDE.U32 R144, R127, 0x10, R144 ;  /* 0x000000107f907825 */ /* 0x000fe400078e0090 */
[----:B------:R-:W5:Y:S04]  /*1a70*/  LDG.E.64 R164, desc[UR12][R164.64] ;  /* 0x0000000ca4a47981 */ /* 0x000f68000c1e1b00 */
[----:B------:R-:W5:Y:S04]  /*1a80*/  LDG.E.128 R124, desc[UR12][R124.64] ;  /* 0x0000000c7c7c7981 */ /* 0x000f68000c1e1d00 */
[----:B------:R-:W5:Y:S02]  /*1a90*/  LDG.E.128 R144, desc[UR12][R144.64] ;  /* 0x0000000c90907981 */ /* 0x000f64000c1e1d00 */
.L_x_2888:
        /* <DEDUP_REMOVED lines=17> */
[----:B0-----:R-:W-:Y:S02]  /*1bb0*/  FADD.FTZ R157, R152, R153 ;  /* 0x00000099989d7221 */ /* 0x001fe40000010000 */
[----:B------:R-:W0:Y:S01]  /*1bc0*/  @P2 LDC.64 R152, c[0x0][0x390] ;  /* 0x0000e400ff982b82 */ /* 0x000e220000000a00 */
[----:B-1----:R-:W-:Y:S02]  /*1bd0*/  FADD.FTZ R155, R156, R155 ;  /* 0x0000009b9c9b7221 */ /* 0x002fe40000010000 */
[----:B------:R-:W1:Y:S04]  /*1be0*/  SHFL.DOWN PT, R150, R157, 0x2, 0x1f ;  /* 0x08401f009d967f89 */ /* 0x000e6800000e0000 */
[----:B------:R-:W2:Y:S01]  /*1bf0*/  SHFL.DOWN PT, R154, R155, 0x2, 0x1f ;  /* 0x08401f009b9a7f89 */ /* 0x000ea200000e0000 */
[----:B-1----:R-:W-:Y:S01]  /*1c00*/  FADD.FTZ R150, R157, R150 ;  /* 0x000000969d967221 */ /* 0x002fe20000010000 */
[----:B------:R-:W-:Y:S01]  /*1c10*/  @P2 SHF.R.S32.HI R157, RZ, 0x1f, R148 ;  /* 0x0000001fff9d2819 */ /* 0x000fe20000011494 */
[----:B--2---:R-:W-:-:S03]  /*1c20*/  FADD.FTZ R154, R155, R154 ;  /* 0x0000009a9b9a7221 */ /* 0x004fc60000010000 */
[----:B------:R-:W1:Y:S01]  /*1c30*/  SHFL.DOWN PT, R149, R150, 0x1, 0x1f ;  /* 0x08201f0096957f89 */ /* 0x000e6200000e0000 */
[----:B------:R-:W-:-:S03]  /*1c40*/  @P2 LEA.HI R148, R157, R148, RZ, 0x3 ;  /* 0x000000949d942211 */ /* 0x000fc600078f18ff */
[----:B------:R-:W2:Y:S01]  /*1c50*/  SHFL.DOWN PT, R151, R154, 0x1, 0x1f ;  /* 0x08201f009a977f89 */ /* 0x000ea200000e0000 */
        /* <DEDUP_REMOVED lines=13> */
.L_x_2890:
[----:B------:R-:W-:Y:S05]  /*1d30*/  BSYNC.RECONVERGENT B0 ;  /* 0x0000000000007941 */ /* 0x000fea0003800200 */
.L_x_2889:
        /* <DEDUP_REMOVED lines=27> */
[----:B------:R-:W-:Y:S01]  /*1ef0*/  FADD.FTZ R148, R148, R153 ;  /* 0x0000009994947221 */ /* 0x000fe20000010000 */
[----:B------:R-:W-:Y:S02]  /*1f00*/  LEA.HI R150, R150, R223, RZ, 0x3 ;  /* 0x000000df96967211 */ /* 0x000fe400078f18ff */
[----:B------:R-:W-:Y:S01]  /*1f10*/  FADD.FTZ R225, R154, R225 ;  /* 0x000000e19ae17221 */ /* 0x000fe20000010000 */
[----:B------:R-:W-:Y:S01]  /*1f20*/  FADD.FTZ R148, R155, R148 ;  /* 0x000000949b947221 */ /* 0x000fe20000010000 */
[----:B------:R-:W-:-:S02]  /*1f30*/  LEA.HI.SX32 R155, R150, R217, 0x1d ;  /* 0x000000d9969b7211 */ /* 0x000fc400078feaff */
        /* <DEDUP_REMOVED lines=34> */
.L_x_2893:
        /* <DEDUP_REMOVED lines=18> */
.L_x_2894:
        /* <DEDUP_REMOVED lines=17> */
.L_x_2895:
        /* <DEDUP_REMOVED lines=18> */
.L_x_2896:
        /* <DEDUP_REMOVED lines=17> */
.L_x_2897:
        /* <DEDUP_REMOVED lines=18> */
.L_x_2898:
        /* <DEDUP_REMOVED lines=17> */
.L_x_2899:
[----:B------:R-:W-:Y:S05]  /*27f0*/  @!P2 BRA `(.L_x_2900) ;  /* 0x0000001c0020a947 */ /* 0x000fea0003800000 */
[----:B------:R-:W-:Y:S01]  /*2800*/  FFMA.FTZ R148, R186, R153, R152 ;  /* 0x00000099ba947223 */ /* 0x000fe20000010098 */
[----:B-----5:R-:W-:Y:S02]  /*2810*/  ISETP.GE.U32.AND P0, PT, R168, RZ, PT ;  /* 0x000000ffa800720c */ /* 0x020fe40003f06070 */
[----:B------:R-:W-:Y:S01]  /*2820*/  ISETP.GT.AND P1, PT, R2, RZ, PT ;  /* 0x000000ff0200720c */ /* 0x000fe20003f24270 */
[----:B------:R-:W-:Y:S01]  /*2830*/  FADD.FTZ R149, R183, -R148 ;  /* 0x80000094b7957221 */ /* 0x000fe20000010000 */
[----:B------:R-:W-:Y:S02]  /*2840*/  ISETP.GE.U32.AND.EX P0, PT, R169, 0x1000000, PT, P0 ;  /* 0x01000000a900780c */ /* 0x000fe40003f06100 */
[----:B------:R-:W-:Y:S01]  /*2850*/  MOV R148, RZ ;  /* 0x000000ff00947202 */ /* 0x000fe20000000f00 */
        /* <DEDUP_REMOVED lines=13> */
.L_x_2892:
        /* <DEDUP_REMOVED lines=22> */
.L_x_2901:
[----:B------:R-:W-:Y:S01]  /*2a90*/  F2FP.BF16.F32.PACK_AB R140, RZ, R142 ;  /* 0x0000008eff8c723e */ /* 0x000fe200000010ff */
[----:B------:R-:W-:Y:S01]  /*2aa0*/  FFMA.FTZ R154, R182, R153, R152 ;  /* 0x00000099b69a7223 */ /* 0x000fe20000010098 */
        /* <DEDUP_REMOVED lines=15> */
.L_x_2902:
        /* <DEDUP_REMOVED lines=16> */
.L_x_2903:
        /* <DEDUP_REMOVED lines=22> */
.L_x_2904:
        /* <DEDUP_REMOVED lines=17> */
.L_x_2905:
        /* <DEDUP_REMOVED lines=17> */
.L_x_2906:
        /* <DEDUP_REMOVED lines=15> */
.L_x_2907:
        /* <DEDUP_REMOVED lines=19> */
.L_x_2891:
        /* <DEDUP_REMOVED lines=22> */
.L_x_2909:
        /* <DEDUP_REMOVED lines=18> */
.L_x_2910:
        /* <DEDUP_REMOVED lines=16> */
.L_x_2911:
        /* <DEDUP_REMOVED lines=18> */
.L_x_2912:
        /* <DEDUP_REMOVED lines=16> */
.L_x_2913:
        /* <DEDUP_REMOVED lines=18> */
.L_x_2914:
        /* <DEDUP_REMOVED lines=16> */
.L_x_2915:
        /* <DEDUP_REMOVED lines=20> */
.L_x_2908:
[----:B------:R-:W-:Y:S01]  /*3b40*/  ISETP.GT.AND P0, PT, R2, RZ, PT ;  /* 0x000000ff0200720c */ /* 0x000fe20003f04270 */
[----:B------:R-:W-:Y:S01]  /*3b50*/  @P1 FFMA.FTZ R141, R3, R153, R152 ;  /* 0x00000099038d1223 */ /* 0x000fe20000010098 */
[C---:B-----5:R-:W-:Y:S02]  /*3b60*/  PRMT R140, R124.reuse, 0x7632, R140 ;  /* 0x000076327c8c7816 */ /* 0x060fe4000000008c */
[----:B------:R-:W-:Y:S01]  /*3b70*/  SHF.L.U32 R163, R124, 0x10, RZ ;  /* 0x000000107ca37819 */ /* 0x000fe200000006ff */
[----:B------:R-:W-:Y:S01]  /*3b80*/  @P1 FADD.FTZ R141, R172, -R141 ;  /* 0x8000008dac8d1221 */ /* 0x000fe20000010000 */
[----:B------:R-:W-:Y:S02]  /*3b90*/  SHF.L.U32 R223, R140, 0x10, RZ ;  /* 0x000000108cdf7819 */ /* 0x000fe400000006ff */
[----:B------:R-:W-:Y:S01]  /*3ba0*/  PRMT R161, R125, 0x7632, R161 ;  /* 0x000076327da17816 */ /* 0x000fe200000000a1 */
[----:B------:R-:W-:Y:S01]  /*3bb0*/  @P1 FFMA.FTZ R163, R170, R141, R163 ;  /* 0x0000008daaa31223 */ /* 0x000fe200000100a3 */
[----:B------:R-:W-:-:S02]  /*3bc0*/  PRMT R157, R126, 0x7632, R157 ;  /* 0x000076327e9d7816 */ /* 0x000fc4000000009d */
[----:B------:R-:W-:Y:S01]  /*3bd0*/  SHF.L.U32 R161, R161, 0x10, RZ ;  /* 0x00000010a1a17819 */ /* 0x000fe200000006ff */
[-CC-:B------:R-:W-:Y:S01]  /*3be0*/  @P0 FFMA.FTZ R140, R178, R153.reuse, R152.reuse ;  /* 0x00000099b28c0223 */ /* 0x180fe20000010098 */
[-CC-:B------:R-:W-:Y:S01]  /*3bf0*/  @P0 FFMA.FTZ R148, R182, R153.reuse, R152.reuse ;  /* 0x00000099b6940223 */ /* 0x180fe20000010098 */
[-CC-:B------:R-:W-:Y:S01]  /*3c00*/  @P0 FFMA.FTZ R143, R171, R153.reuse, R152.reuse ;  /* 0x00000099ab8f0223 */ /* 0x180fe20000010098 */
[-C--:B------:R-:W-:Y:S01]  /*3c10*/  @P0 FFMA.FTZ R141, R173, R153.reuse, R152 ;  /* 0x00000099ad8d0223 */ /* 0x080fe20000010098 */
[----:B------:R-:W-:Y:S01]  /*3c20*/  @P0 FADD.FTZ R140, R177, -R140 ;  /* 0x8000008cb18c0221 */ /* 0x000fe20000010000 */
[----:B------:R-:W-:Y:S01]  /*3c30*/  @P0 FADD.FTZ R148, R179, -R148 ;  /* 0x80000094b3940221 */ /* 0x000fe20000010000 */
[----:B------:R-:W-:Y:S01]  /*3c40*/  SHF.L.U32 R225, R125, 0x10, RZ ;  /* 0x000000107de17819 */ /* 0x000fe200000006ff */
[----:B------:R-:W-:Y:S01]  /*3c50*/  @P0 FADD.FTZ R142, R174, -R143 ;  /* 0x8000008fae8e0221 */ /* 0x000fe20000010000 */
[----:B------:R-:W-:Y:S01]  /*3c60*/  @P0 FFMA.FTZ R223, R170, R140, R223 ;  /* 0x0000008caadf0223 */ /* 0x000fe200000100df */
[-CC-:B------:R-:W-:Y:S01]  /*3c70*/  @P0 FFMA.FTZ R140, R184, R153.reuse, R152.reuse ;  /* 0x00000099b88c0223 */ /* 0x180fe20000010098 */
        /* <DEDUP_REMOVED lines=35> */
.L_x_2916:
        /* <DEDUP_REMOVED lines=13> */
.L_x_2917:
        /* <DEDUP_REMOVED lines=12> */
.L_x_2918:
        /* <DEDUP_REMOVED lines=13> */
.L_x_2919:
        /* <DEDUP_REMOVED lines=12> */
.L_x_2920:
        /* <DEDUP_REMOVED lines=13> */
.L_x_2921:
        /* <DEDUP_REMOVED lines=12> */
.L_x_2922:
        /* <DEDUP_REMOVED lines=18> */
.L_x_2900:
        /* <DEDUP_REMOVED lines=15> */
.L_x_2923:
[----:B------:R-:W-:Y:S05]  /*4570*/  @!P1 BRA `(.L_x_2924) ;  /* 0x0000001000849947 */ /* 0x000fea0003800000 */
[----:B------:R-:W-:Y:S05]  /*4580*/  @!P0 BRA `(.L_x_2925) ;  /* 0x0000000800548947 */ /* 0x000fea0003800000 */
[----:B------:R-:W-:Y:S02]  /*4590*/  ISETP.GT.AND P3, PT, R2, RZ, PT ;  /* 0x000000ff0200720c */ /* 0x000fe40003f64270 */
[----:B0----5:R-:W-:Y:S02]  /*45a0*/  PRMT R140, R128, 0x7632, R140 ;  /* 0x00007632808c7816 */ /* 0x021fe4000000008c */
        /* <DEDUP_REMOVED lines=12> */
[----:B------:R-:W-:Y:S01]  /*4670*/  SHF.L.U32 R223, R129, 0x10, RZ ;  /* 0x0000001081df7819 */ /* 0x000fe200000006ff */
[C---:B------:R-:W-:Y:S01]  /*4680*/  @P3 FFMA.FTZ R169, R170.reuse, R141, R169 ;  /* 0x0000008daaa93223 */ /* 0x040fe200000100a9 */
[----:B------:R-:W-:Y:S01]  /*4690*/  @P3 FFMA.FTZ R219, R170, R140, R219 ;  /* 0x0000008caadb3223 */ /* 0x000fe200000100db */
[-CC-:B------:R-:W-:Y:S01]  /*46a0*/  @P3 FFMA.FTZ R141, R189, R153.reuse, R152.reuse ;  /* 0x00000099bd8d3223 */ /* 0x180fe20000010098 */
[-CC-:B------:R-:W-:Y:S01]  /*46b0*/  @P3 FFMA.FTZ R140, R206, R153.reuse, R152.reuse ;  /* 0x00000099ce8c3223 */ /* 0x180fe20000010098 */
[----:B------:R-:W-:Y:S01]  /*46c0*/  @P3 FADD.FTZ R142, R190, -R143 ;  /* 0x8000008fbe8e3221 */ /* 0x000fe20000010000 */
        /* <DEDUP_REMOVED lines=35> */
.L_x_2926:
        /* <DEDUP_REMOVED lines=13> */
.L_x_2927:
        /* <DEDUP_REMOVED lines=12> */
.L_x_2928:
        /* <DEDUP_REMOVED lines=13> */
.L_x_2929:
        /* <DEDUP_REMOVED lines=12> */
.L_x_2930:
        /* <DEDUP_REMOVED lines=13> */
.L_x_2931:
        /* <DEDUP_REMOVED lines=12> */
.L_x_2932:
        /* <DEDUP_REMOVED lines=19> */
.L_x_2925:
        /* <DEDUP_REMOVED lines=17> */
.L_x_2934:
        /* <DEDUP_REMOVED lines=18> */
.L_x_2935:
        /* <DEDUP_REMOVED lines=16> */
.L_x_2936:
        /* <DEDUP_REMOVED lines=18> */
.L_x_2937:
        /* <DEDUP_REMOVED lines=16> */
.L_x_2938:
        /* <DEDUP_REMOVED lines=18> */
.L_x_2939:
        /* <DEDUP_REMOVED lines=16> */
.L_x_2940:
        /* <DEDUP_REMOVED lines=20> */
.L_x_2924:
        /* <DEDUP_REMOVED lines=23> */
.L_x_2942:
        /* <DEDUP_REMOVED lines=17> */
.L_x_2943:
        /* <DEDUP_REMOVED lines=16> */
.L_x_2944:
[----:B------:R-:W-:Y:S01]  /*5b10*/  FFMA.FTZ R150, R206, R153, R152 ;  /* 0x00000099ce967223 */ /* 0x000fe20000010098 */
        /* <DEDUP_REMOVED lines=21> */
.L_x_2945:
        /* <DEDUP_REMOVED lines=17> */
.L_x_2946:
        /* <DEDUP_REMOVED lines=17> */
.L_x_2947:
        /* <DEDUP_REMOVED lines=15> */
.L_x_2948:
        /* <DEDUP_REMOVED lines=19> */
.L_x_2941:
[----:B------:R-:W-:Y:S05]  /*60b0*/  @!P2 BRA `(.L_x_2949) ;  /* 0x000000000040a947 */ /* 0x000fea0003800000 */
[----:B0-----:R-:W-:Y:S01]  /*60c0*/  FFMA.FTZ R149, R185, R153, R152 ;  /* 0x00000099b9957223 */ /* 0x001fe20000010098 */
        /* <DEDUP_REMOVED lines=15> */
.L_x_2949:
[----:B------:R-:W-:Y:S05]  /*61c0*/  @!P2 BRA `(.L_x_2950) ;  /* 0x000000000044a947 */ /* 0x000fea0003800000 */
[----:B0-----:R-:W-:Y:S01]  /*61d0*/  FFMA.FTZ R148, R202, R153, R152 ;  /* 0x00000099ca947223 */ /* 0x001fe20000010098 */
        /* <DEDUP_REMOVED lines=16> */
.L_x_2950:
        /* <DEDUP_REMOVED lines=17> */
.L_x_2951:
        /* <DEDUP_REMOVED lines=18> */
.L_x_2952:
        /* <DEDUP_REMOVED lines=17> */
.L_x_2953:
[----:B------:R-:W-:Y:S05]  /*6620*/  @!P2 BRA `(.L_x_2954) ;  /* 0x000000000044a947 */ /* 0x000fea0003800000 */
[----:B0-----:R-:W-:Y:S01]  /*6630*/  FFMA.FTZ R148, R206, R153, R152 ;  /* 0x00000099ce947223 */ /* 0x001fe20000010098 */
        /* <DEDUP_REMOVED lines=16> */
.L_x_2954:
        /* <DEDUP_REMOVED lines=17> */
.L_x_2955:
[----:B------:R-:W-:Y:S05]  /*6850*/  @!P2 BRA `(.L_x_2933) ;  /* 0x000000000048a947 */ /* 0x000fea0003800000 */
[----:B0-----:R-:W-:Y:S01]  /*6860*/  FFMA.FTZ R148, R208, R153, R152 ;  /* 0x00000099d0947223 */ /* 0x001fe20000010098 */
[----:B-----5:R-:W-:Y:S02]  /*6870*/  ISETP.GE.U32.AND P3, PT, R166, RZ, PT ;  /* 0x000000ffa600720c */ /* 0x020fe40003f66070 */
[----:B------:R-:W-:Y:S01]  /*6880*/  ISETP.GT.AND P4, PT, R2, RZ, PT ;  /* 0x000000ff0200720c */ /* 0x000fe20003f84270 */
[----:B------:R-:W-:Y:S01]  /*6890*/  FADD.FTZ R149, R205, -R148 ;  /* 0x80000094cd957221 */ /* 0x000fe20000010000 */
[----:B------:R-:W-:Y:S01]  /*68a0*/  ISETP.GE.U32.AND.EX P3, PT, R167, 0x1000000, PT, P3 ;  /* 0x01000000a700780c */ /* 0x000fe20003f66130 */
[----:B------:R-:W-:Y:S02]  /*68b0*/  HFMA2 R148, -RZ, RZ, 0, 0 ;  /* 0x00000000ff947431 */ /* 0x000fe400000001ff */
[----:B------:R-:W-:-:S05]  /*68c0*/  FMUL.FTZ R149, R170, R149 ;  /* 0x00000095aa957220 */ /* 0x000fca0000410000 */
[----:B------:R-:W-:-:S05]  /*68d0*/  FSEL R149, R149, RZ, P4 ;  /* 0x000000ff95957208 */ /* 0x000fca0002000000 */
        /* <DEDUP_REMOVED lines=10> */
.L_x_2933:
        /* <DEDUP_REMOVED lines=12> */
.L_x_2956:
[----:B------:R-:W-:Y:S05]  /*6a40*/  @!P1 BRA `(.L_x_2957) ;  /* 0x0000001000849947 */ /* 0x000fea0003800000 */
[----:B------:R-:W-:Y:S05]  /*6a50*/  @!P0 BRA `(.L_x_2958) ;  /* 0x0000000800548947 */ /* 0x000fea0003800000 */
[----:B------:R-:W-:Y:S02]  /*6a60*/  ISETP.GT.AND P1, PT, R2, RZ, PT ;  /* 0x000000ff0200720c */ /* 0x000fe40003f24270 */
[C---:B0----5:R-:W-:Y:S02]  /*6a70*/  PRMT R142, R145.reuse, 0x7632, R142 ;  /* 0x00007632918e7816 */ /* 0x061fe4000000008e */
        /* <DEDUP_REMOVED lines=8> */
[-CC-:B------:R-:W-:Y:S01]  /*6b00*/  @P1 FFMA.FTZ R157, R193, R153.reuse, R152.reuse ;  /* 0x00000099c19d1223 */ /* 0x180fe20000010098 */
[----:B------:R-:W-:Y:S01]  /*6b10*/  @P1 FADD.FTZ R142, R200, -R149 ;  /* 0x80000095c88e1221 */ /* 0x000fe20000010000 */
[-CC-:B------:R-:W-:Y:S01]  /*6b20*/  @P1 FFMA.FTZ R148, R212, R153.reuse, R152.reuse ;  /* 0x00000099d4941223 */ /* 0x180fe20000010098 */
[-CC-:B------:R-:W-:Y:S01]  /*6b30*/  @P1 FFMA.FTZ R150, R214, R153.reuse, R152.reuse ;  /* 0x00000099d6961223 */ /* 0x180fe20000010098 */
[-C--:B------:R-:W-:Y:S01]  /*6b40*/  @P1 FFMA.FTZ R167, R207, R153.reuse, R152 ;  /* 0x00000099cfa71223 */ /* 0x080fe20000010098 */
[----:B------:R-:W-:Y:S01]  /*6b50*/  @P1 FADD.FTZ R140, R209, -R140 ;  /* 0x8000008cd18c1221 */ /* 0x000fe20000010000 */
[----:B------:R-:W-:Y:S01]  /*6b60*/  @P1 FADD.FTZ R2, R198, -R143 ;  /* 0x8000008fc6021221 */ /* 0x000fe20000010000 */
[----:B------:R-:W-:Y:S01]  /*6b70*/  PRMT R149, R147, 0x7632, R149 ;  /* 0x0000763293957816 */ /* 0x000fe20000000095 */
[----:B------:R-:W-:Y:S01]  /*6b80*/  @P1 FFMA.FTZ R152, R218, R153, R152 ;  /* 0x00000099da981223 */ /* 0x000fe20000010098 */
[----:B------:R-:W-:Y:S01]  /*6b90*/  SHF.L.U32 R141, R146, 0x10, RZ ;  /* 0x00000010928d7819 */ /* 0x000fe200000006ff */
[C---:B------:R-:W-:Y:S01]  /*6ba0*/  @P1 FFMA.FTZ R159, R170.reuse, R140, R159 ;  /* 0x0000008caa9f1223 */ /* 0x040fe2000001009f */
[----:B------:R-:W-:Y:S01]  /*6bb0*/  @P1 FFMA.FTZ R161, R170, R2, R161 ;  /* 0x00000002aaa11223 */ /* 0x000fe200000100a1 */
[----:B------:R-:W-:Y:S01]  /*6bc0*/  SHF.L.U32 R153, R144, 0x10, RZ ;  /* 0x0000001090997819 */ /* 0x000fe200000006ff */
[----:B------:R-:W-:Y:S01]  /*6bd0*/  @P1 FADD.FTZ R148, R211, -R148 ;  /* 0x80000094d3941221 */ /* 0x000fe20000010000 */
        /* <DEDUP_REMOVED lines=25> */
.L_x_2959:
        /* <DEDUP_REMOVED lines=19> */
.L_x_2960:
[----:B------:R-:W-:Y:S05]  /*6ea0*/  @!P2 BRA `(.L_x_2961) ;  /* 0x00000000002ca947 */ /* 0x000fea0003800000 */
        /* <DEDUP_REMOVED lines=11> */
.L_x_2961:
        /* <DEDUP_REMOVED lines=13> */
.L_x_2962:
[----:B------:R-:W-:Y:S05]  /*7030*/  @!P2 BRA `(.L_x_2963) ;  /* 0x00000000002ca947 */ /* 0x000fea0003800000 */
        /* <DEDUP_REMOVED lines=11> */
.L_x_2963:
        /* <DEDUP_REMOVED lines=13> */
.L_x_2964:
        /* <DEDUP_REMOVED lines=12> */
.L_x_2965:
        /* <DEDUP_REMOVED lines=19> */
.L_x_2958:
        /* <DEDUP_REMOVED lines=17> */
.L_x_2967:
[----:B------:R-:W-:Y:S05]  /*74c0*/  @!P2 BRA `(.L_x_2968) ;  /* 0x000000000044a947 */ /* 0x000fea0003800000 */
[----:B-----5:R-:W-:Y:S01]  /*74d0*/  PRMT R2, R144, 0x7632, R2 ;  /* 0x0000763290027816 */ /* 0x020fe20000000002 */
[----:B0-----:R-:W-:Y:S01]  /*74e0*/  @P3 FFMA.FTZ R148, R210, R153, R152 ;  /* 0x00000099d2943223 */ /* 0x001fe20000010098 */
        /* <DEDUP_REMOVED lines=15> */
.L_x_2968:
        /* <DEDUP_REMOVED lines=16> */
.L_x_2969:
        /* <DEDUP_REMOVED lines=18> */
.L_x_2970:
        /* <DEDUP_REMOVED lines=8> */
[----:B------:R-:W-:Y:S01]  /*7880*/  @P1 SHF.L.U32 R148, R134, 0x10, RZ ;  /* 0x0000001086941819 */ /* 0x000fe200000006ff */
[----:B------:R-:W-:Y:S02]  /*7890*/  IMAD.MOV.U32 R149, RZ, RZ, RZ ;  /* 0x000000ffff957224 */ /* 0x000fe400078e00ff */
[-C--:B------:R-:W-:Y:S02]  /*78a0*/  FMUL.FTZ R2, R24, R151.reuse ;  /* 0x0000009718027220 */ /* 0x080fe40000410000 */
[----:B------:R-:W-:-:S03]  /*78b0*/  @P1 FMUL.FTZ R149, R148, R151 ;  /* 0x0000009794951220 */ /* 0x000fc60000410000 */
[----:B------:R-:W-:Y:S01]  /*78c0*/  FSEL R2, R2, RZ, P1 ;  /* 0x000000ff02027208 */ /* 0x000fe20000800000 */
[----:B------:R-:W-:-:S03]  /*78d0*/  FADD.FTZ R100, R100, R149 ;  /* 0x0000009564647221 */ /* 0x000fc60000010000 */
[----:B------:R-:W-:-:S04]  /*78e0*/  F2FP.BF16.F32.PACK_AB R2, RZ, R2 ;  /* 0x00000002ff02723e */ /* 0x000fc800000010ff */
[----:B------:R-:W-:-:S07]  /*78f0*/  PRMT R138, R2, 0x7610, R138 ;  /* 0x00007610028a7816 */ /* 0x000fce000000008a */
.L_x_2971:
[----:B------:R-:W-:Y:S05]  /*7900*/  @!P2 BRA `(.L_x_2972) ;  /* 0x000000000044a947 */ /* 0x000fea0003800000 */
[----:B-----5:R-:W-:Y:S01]  /*7910*/  PRMT R2, R146, 0x7632, R2 ;  /* 0x0000763292027816 */ /* 0x020fe20000000002 */
[----:B0-----:R-:W-:Y:S01]  /*7920*/  @P3 FFMA.FTZ R148, R214, R153, R152 ;  /* 0x00000099d6943223 */ /* 0x001fe20000010098 */
        /* <DEDUP_REMOVED lines=15> */
.L_x_2972:
        /* <DEDUP_REMOVED lines=16> */
.L_x_2973:
[----:B------:R-:W-:Y:S05]  /*7b20*/  @!P2 BRA `(.L_x_2966) ;  /* 0x0000001000b0a947 */ /* 0x000fea0003800000 */
[----:B-----5:R-:W-:Y:S01]  /*7b30*/  PRMT R2, R147, 0x7632, R2 ;  /* 0x0000763293027816 */ /* 0x020fe20000000002 */
[----:B------:R-:W-:Y:S01]  /*7b40*/  @P3 FFMA.FTZ R152, R218, R153, R152 ;  /* 0x00000099da983223 */ /* 0x000fe20000010098 */
[----:B------:R-:W-:Y:S02]  /*7b50*/  ISETP.GE.U32.AND P1, PT, R164, RZ, PT ;  /* 0x000000ffa400720c */ /* 0x000fe40003f26070 */
[----:B0-----:R-:W-:Y:S01]  /*7b60*/  SHF.L.U32 R149, R2, 0x10, RZ ;  /* 0x0000001002957819 */ /* 0x001fe200000006ff */
        /* <DEDUP_REMOVED lines=15> */
.L_x_2957:
        /* <DEDUP_REMOVED lines=40> */
.L_x_2975:
[----:B------:R-:W-:Y:S05]  /*7ee0*/  @!P2 BRA `(.L_x_2976) ;  /* 0x000000000030a947 */ /* 0x000fea0003800000 */
        /* <DEDUP_REMOVED lines=12> */
.L_x_2976:
[----:B------:R-:W-:Y:S02]  /*7fb0*/  F2FP.BF16.F32.PACK_AB R140, R152, R151 ;  /* 0x00000097988c723e */ /* 0x000fe400000010ff */
        /* <DEDUP_REMOVED lines=14> */
.L_x_2977:
        /* <DEDUP_REMOVED lines=13> */
.L_x_2978:
[----:B------:R-:W-:Y:S02]  /*8170*/  F2FP.BF16.F32.PACK_AB R141, R152, R143 ;  /* 0x0000008f988d723e */ /* 0x000fe400000010ff */
[----:B------:R-:W-:Y:S02]  /*8180*/  FSEL R151, R149, RZ, P1 ;  /* 0x000000ff95977208 */ /* 0x000fe40000800000 */
[----:B------:R-:W-:Y:S02]  /*8190*/  FSEL R150, R150, RZ, P1 ;  /* 0x000000ff96967208 */ /* 0x000fe40000800000 */
        /* <DEDUP_REMOVED lines=14> */
.L_x_2979:
        /* <DEDUP_REMOVED lines=13> */
.L_x_2980:
[----:B------:R-:W-:Y:S05]  /*8350*/  @!P2 BRA `(.L_x_2981) ;  /* 0x00000000002ca947 */ /* 0x000fea0003800000 */
        /* <DEDUP_REMOVED lines=11> */
.L_x_2981:
[----:B------:R-:W-:Y:S02]  /*8410*/  F2FP.BF16.F32.PACK_AB R142, R151, R148 ;  /* 0x00000094978e723e */ /* 0x000fe400000010ff */
[----:B------:R-:W-:Y:S01]  /*8420*/  F2FP.BF16.F32.PACK_AB R143, R153, R150 ;  /* 0x00000096998f723e */ /* 0x000fe200000010ff */
        /* <DEDUP_REMOVED lines=15> */
.L_x_2974:
        /* <DEDUP_REMOVED lines=17> */
.L_x_2982:
        /* <DEDUP_REMOVED lines=18> */
.L_x_2983:
        /* <DEDUP_REMOVED lines=17> */
.L_x_2984:
        /* <DEDUP_REMOVED lines=18> */
.L_x_2985:
        /* <DEDUP_REMOVED lines=17> */
.L_x_2986:
        /* <DEDUP_REMOVED lines=18> */
.L_x_2987:
        /* <DEDUP_REMOVED lines=17> */
.L_x_2988:
[----:B------:R-:W-:Y:S05]  /*8cc0*/  @!P2 BRA `(.L_x_2966) ;  /* 0x000000000048a947 */ /* 0x000fea0003800000 */
[----:B------:R-:W-:Y:S01]  /*8cd0*/  FFMA.FTZ R152, R218, R153, R152 ;  /* 0x00000099da987223 */ /* 0x000fe20000010098 */
[----:B-----5:R-:W-:Y:S02]  /*8ce0*/  ISETP.GE.U32.AND P1, PT, R164, RZ, PT ;  /* 0x000000ffa400720c */ /* 0x020fe40003f26070 */
[----:B------:R-:W-:Y:S01]  /*8cf0*/  ISETP.GT.AND P3, PT, R2, RZ, PT ;  /* 0x000000ff0200720c */ /* 0x000fe20003f64270 */
[----:B0-----:R-:W-:Y:S01]  /*8d00*/  FADD.FTZ R149, R215, -R152 ;  /* 0x80000098d7957221 */ /* 0x001fe20000010000 */
        /* <DEDUP_REMOVED lines=14> */
.L_x_2966:
[----:B0-----:R-:W0:Y:S01]  /*8df0*/  @P0 LDC.64 R148, c[0x0][0x478] ;  /* 0x00011e00ff940b82 */ /* 0x001e220000000a00 */
        /* <DEDUP_REMOVED lines=11> */
.L_x_2886:
        /* <DEDUP_REMOVED lines=29> */
.L_x_2990:
        /* <DEDUP_REMOVED lines=16> */
.L_x_10713:


//--------------------- .text._ZN10layer_norm13ln_bwd_kernelINS_13Kernel_traitsI13__nv_bfloat16S2_fS2_fjLj6144ELj1ELj1ELj8ELj16ENS_18Kernel_traits_baseILj6144ES2_S2_fS2_fjLj256EEEEELb0ELb0ELb0ELb0EEEvNS_9BwdParamsE --------------------------
	.section	.text._ZN10layer_norm13ln_bwd_kernelINS_13Kernel_traitsI13__nv_bfloat16S2_fS2_fjLj6144ELj1ELj1ELj8ELj16ENS_18Kernel_traits_baseILj6144ES2_S2_fS2_fjLj256EEEEELb0ELb0ELb0ELb0EEEvNS_9BwdParamsE,"ax",@progbits
	.align	128
        .global         _ZN10layer_norm13ln_bwd_kernelINS_13Kernel_traitsI13__nv_bfloat16S2_fS2_fjLj6144ELj1ELj1ELj8ELj16ENS_18Kernel_traits_baseILj6144ES2_S2_fS2_fjLj256EEEEELb0ELb0ELb0ELb0EEEvNS_9BwdParamsE
        .type           _ZN10layer_norm13ln_bwd_kernelINS_13Kernel_traitsI13__nv_bfloat16S2_fS2_fjLj6144ELj1ELj1ELj8ELj16ENS_18Kernel_traits_baseILj6144ES2_S2_fS2_fjLj256EEEEELb0ELb0ELb0ELb0EEEvNS_9BwdParamsE,@function
        .size           _ZN10layer_norm13ln_bwd_kernelINS_13Kernel_traitsI13__nv_bfloat16S2_fS2_fjLj6144ELj1ELj1ELj8ELj16ENS_18Kernel_traits_baseILj6144ES2_S2_fS2_fjLj256EEEEELb0ELb0ELb0ELb0EEEvNS_9BwdParamsE,(.L_x_10714 - _ZN10layer_norm13ln_bwd_kernelINS_13Kernel_traitsI13__nv_bfloat16S2_fS2_fjLj6144ELj1ELj1ELj8ELj16ENS_18Kernel_traits_baseILj6144ES2_S2_fS2_fjLj256EEEEELb0ELb0ELb0ELb0EEEvNS_9BwdParamsE)
        .other          _ZN10layer_norm13ln_bwd_kernelINS_13Kernel_traitsI13__nv_bfloat16S2_fS2_fjLj6144ELj1ELj1ELj8ELj16ENS_18Kernel_traits_baseILj6144ES2_S2_fS2_fjLj256EEEEELb0ELb0ELb0ELb0EEEvNS_9BwdParamsE,@"STO_CUDA_ENTRY STV_DEFAULT"
_ZN10layer_norm13ln_bwd_kernelINS_13Kernel_traitsI13__nv_bfloat16S2_fS2_fjLj6144ELj1ELj1ELj8ELj16ENS_18Kernel_traits_baseILj6144ES2_S2_fS2_fjLj256EEEEELb0ELb0ELb0ELb0EEEvNS_9BwdParamsE:
.text._ZN10layer_norm13ln_bwd_kernelINS_13Kernel_traitsI13__nv_bfloat16S2_fS2_fjLj6144ELj1ELj1ELj8ELj16ENS_18Kernel_traits_baseILj6144ES2_S2_fS2_fjLj256EEEEELb0ELb0ELb0ELb0EEEvNS_9BwdParamsE:
        /* <DEDUP_REMOVED lines=97> */
.L_x_3023:
        /* <DEDUP_REMOVED lines=16> */
[----:B------:R-:W-:Y:S02]  /*0710*/  ISETP.NE.AND P5, PT, RZ, UR7, PT ;  /* 0x00000007ff007c0c */ /* 0x000fe4000bfa5270 */
[----:B------:R-:W-:Y:S02]  /*0720*/  CS2R R106, SRZ ;  /* 0x00000000006a7805 */ /* 0x000fe4000001ff00 */
[C---:B------:R-:W-:Y:S02]  /*0730*/  ISETP.GE.U32.AND P3, PT, R0.reuse, 0x200, PT ;  /* 0x000002000000780c */ /* 0x040fe40003f66070 */
[----:B------:R-:W-:Y:S02]  /*0740*/  ISETP.GE.U32.AND P2, PT, R0, 0x300, PT ;  /* 0x000003000000780c */ /* 0x000fe40003f46070 */
[----:B-1----:R-:W-:-:S04]  /*0750*/  LEA.HI.SX32 R110, R99, R2, 0x1d ;  /* 0x00000002636e7211 */ /* 0x002fc800078feaff */
[----:B------:R-:W-:Y:S02]  /*0760*/  MOV R105, R110 ;  /* 0x0000006e00697202 */ /* 0x000fe40000000f00 */
[----:B--2---:R-:W-:Y:S01]  /*0770*/  FSEL R104, R92, RZ, !P5 ;  /* 0x000000ff5c687208 */ /* 0x004fe20006800000 */
[----:B0-----:R-:W-:Y:S06]  /*0780*/  @!P4 BRA `(.L_x_2993) ;  /* 0x000000040068c947 */ /* 0x001fec0003800000 */
[----:B------:R-:W0:Y:S08]  /*0790*/  LDC.64 R112, c[0x0][0x3a8] ;  /* 0x0000ea00ff707b82 */ /* 0x000e300000000a00 */
[----:B------:R-:W1:Y:S01]  /*07a0*/  LDC.64 R96, c[0x0][0x428] ;  /* 0x00010a00ff607b82 */ /* 0x000e620000000a00 */
[----:B0-----:R-:W-:-:S05]  /*07b0*/  IMAD.WIDE.U32 R112, R110, 0x20, R112 ;  /* 0x000000206e707825 */ /* 0x001fca00078e0070 */
[----:B------:R-:W2:Y:S01]  /*07c0*/  LDG.E.128 R92, desc[UR8][R112.64] ;  /* 0x00000008705c7981 */ /* 0x000ea2000c1e1d00 */
[----:B-1----:R-:W-:-:S03]  /*07d0*/  IMAD.WIDE.U32 R96, R110, 0x10, R96 ;  /* 0x000000106e607825 */ /* 0x002fc600078e0060 */
[----:B------:R0:W4:Y:S04]  /*07e0*/  LDG.E.128 R100, desc[UR8][R112.64+0x10] ;  /* 0x0000100870647981 */ /* 0x000128000c1e1d00 */
[----:B------:R-:W4:Y:S01]  /*07f0*/  LDG.E.128 R96, desc[UR8][R96.64] ;  /* 0x0000000860607981 */ /* 0x000f22000c1e1d00 */
[----:B---3--:R-:W-:-:S04]  /*0800*/  ISETP.NE.U32.AND P1, PT, RZ, UR10, PT ;  /* 0x0000000aff007c0c */ /* 0x008fc8000bf25070 */
[----:B------:R-:W-:Y:S02]  /*0810*/  ISETP.NE.AND.EX P1, PT, RZ, UR11, PT, P1 ;  /* 0x0000000bff007c0c */ /* 0x000fe4000bf25310 */
[----:B0-----:R-:W-:Y:S02]  /*0820*/  SHF.L.U32 R113, R167, 0x10, RZ ;  /* 0x00000010a7717819 */ /* 0x001fe400000006ff */
[----:B------:R-:W-:Y:S02]  /*0830*/  SHF.L.U32 R114, R128, 0x10, RZ ;  /* 0x0000001080727819 */ /* 0x000fe400000006ff */
[----:B------:R-:W-:Y:S02]  /*0840*/  SHF.L.U32 R118, R129, 0x10, RZ ;  /* 0x0000001081767819 */ /* 0x000fe400000006ff */
[----:B------:R-:W-:-:S05]  /*0850*/  SHF.L.U32 R117, R166, 0x10, RZ ;  /* 0x00000010a6757819 */ /* 0x000fca00000006ff */
[----:B------:R-:W0:Y:S01]  /*0860*/  @P1 LDC.64 R106, c[0x0][0x438] ;  /* 0x00010e00ff6a1b82 */ /* 0x000e220000000a00 */
[----:B------:R-:W-:Y:S02]  /*0870*/  SHF.L.U32 R123, R131, 0x10, RZ ;  /* 0x00000010837b7819 */ /* 0x000fe400000006ff */
[----:B------:R-:W-:Y:S01]  /*0880*/  SHF.L.U32 R127, R164, 0x10, RZ ;  /* 0x00000010a47f7819 */ /* 0x000fe200000006ff */
[----:B0-----:R-:W-:-:S05]  /*0890*/  @P1 IMAD.WIDE.U32 R106, R110, 0x20, R106 ;  /* 0x000000206e6a1825 */ /* 0x001fca00078e006a */
[----:B------:R-:W5:Y:S04]  /*08a0*/  @P1 LDG.E.128 R8, desc[UR8][R106.64] ;  /* 0x000000086a081981 */ /* 0x000f68000c1e1d00 */
[----:B------:R0:W5:Y:S01]  /*08b0*/  @P1 LDG.E.128 R4, desc[UR8][R106.64+0x10] ;  /* 0x000010086a041981 */ /* 0x000162000c1e1d00 */
[C---:B--2---:R-:W-:Y:S01]  /*08c0*/  FADD.FTZ R92, -R104.reuse, R92 ;  /* 0x0000005c685c7221 */ /* 0x044fe20000010100 */
[C---:B------:R-:W-:Y:S01]  /*08d0*/  FADD.FTZ R116, -R104.reuse, R93 ;  /* 0x0000005d68747221 */ /* 0x040fe20000010100 */
[----:B------:R-:W-:Y:S02]  /*08e0*/  FADD.FTZ R120, -R104, R95 ;  /* 0x0000005f68787221 */ /* 0x000fe40000010100 */
[C---:B-----5:R-:W-:Y:S01]  /*08f0*/  FMUL.FTZ R3, R111.reuse, R92 ;  /* 0x0000005c6f037220 */ /* 0x060fe20000410000 */
[----:B----4-:R-:W-:Y:S01]  /*0900*/  PRMT R93, R96, 0x7632, R93 ;  /* 0x00007632605d7816 */ /* 0x010fe2000000005d */
[----:B------:R-:W-:Y:S01]  /*0910*/  FMUL.FTZ R112, R111, R116 ;  /* 0x000000746f707220 */ /* 0x000fe20000410000 */
[----:B------:R-:W-:-:S02]  /*0920*/  PRMT R105, R98, 0x7632, R105 ;  /* 0x0000763262697816 */ /* 0x000fc40000000069 */
[----:B------:R-:W-:Y:S01]  /*0930*/  SHF.L.U32 R92, R93, 0x10, RZ ;  /* 0x000000105d5c7819 */ /* 0x000fe200000006ff */
[----:B------:R-:W-:Y:S01]  /*0940*/  FADD.FTZ R100, -R104, R100 ;  /* 0x0000006468647221 */ /* 0x000fe20000010100 */
[----:B------:R-:W-:Y:S01]  /*0950*/  SHF.L.U32 R95, R96, 0x10, RZ ;  /* 0x00000010605f7819 */ /* 0x000fe200000006ff */
[----:B------:R-:W-:Y:S01]  /*0960*/  FMUL.FTZ R116, R111, R120 ;  /* 0x000000786f747220 */ /* 0x000fe20000410000 */
[----:B------:R-:W-:Y:S01]  /*0970*/  SHF.L.U32 R121, R98, 0x10, RZ ;  /* 0x0000001062797819 */ /* 0x000fe200000006ff */
[-C--:B------:R-:W-:Y:S01]  /*0980*/  FMUL.FTZ R113, R113, R92.reuse ;  /* 0x0000005c71717220 */ /* 0x080fe20000410000 */
[----:B------:R-:W-:Y:S01]  /*0990*/  FFMA.FTZ R57, R112, R92, R57 ;  /* 0x0000005c70397223 */ /* 0x000fe20000010039 */
[----:B------:R-:W-:Y:S01]  /*09a0*/  FADD.FTZ R33, R33, R92 ;  /* 0x0000005c21217221 */ /* 0x000fe20000010000 */
[----:B------:R-:W-:Y:S01]  /*09b0*/  SHF.L.U32 R120, R130, 0x10, RZ ;  /* 0x0000001082787819 */ /* 0x000fe200000006ff */
[----:B------:R-:W-:Y:S01]  /*09c0*/  FMUL.FTZ R119, R111, R100 ;  /* 0x000000646f777220 */ /* 0x000fe20000410000 */
[----:B------:R-:W-:-:S02]  /*09d0*/  SHF.L.U32 R92, R165, 0x10, RZ ;  /* 0x00000010a55c7819 */ /* 0x000fc400000006ff */
[----:B------:R-:W-:Y:S01]  /*09e0*/  SHF.L.U32 R105, R105, 0x10, RZ ;  /* 0x0000001069697819 */ /* 0x000fe200000006ff */
[----:B------:R-:W-:Y:S01]  /*09f0*/  FMUL.FTZ R114, R114, R95 ;  /* 0x0000005f72727220 */ /* 0x000fe20000410000 */
[-C--:B------:R-:W-:Y:S01]  /*0a00*/  FMUL.FTZ R120, R120, R121.reuse ;  /* 0x0000007978787220 */ /* 0x080fe20000410000 */
[----:B------:R-:W-:Y:S01]  /*0a10*/  FADD.FTZ R28, R28, R121 ;  /* 0x000000791c1c7221 */ /* 0x000fe20000010000 */
[----:B------:R-:W-:Y:S01]  /*0a20*/  FFMA.FTZ R52, R119, R121, R52 ;  /* 0x0000007977347223 */ /* 0x000fe20000010034 */
[C---:B------:R-:W-:Y:S01]  /*0a30*/  PRMT R96, R97.reuse, 0x7632, R96 ;  /* 0x0000763261607816 */ /* 0x040fe20000000060 */
[----:B------:R-:W-:Y:S01]  /*0a40*/  FMUL.FTZ R121, R92, R105 ;  /* 0x000000695c797220 */ /* 0x000fe20000410000 */
[----:B------:R-:W-:Y:S01]  /*0a50*/  SHF.L.U32 R97, R97, 0x10, RZ ;  /* 0x0000001061617819 */ /* 0x000fe200000006ff */
[----:B------:R-:W-:Y:S01]  /*0a60*/  FADD.FTZ R92, RZ, R114 ;  /* 0x00000072ff5c7221 */ /* 0x000fe20000010000 */
[----:B------:R-:W-:Y:S01]  /*0a70*/  FADD.FTZ R94, -R104, R94 ;  /* 0x0000005e685e7221 */ /* 0x000fe20000010100 */
[C---:B------:R-:W-:Y:S01]  /*0a80*/  FFMA.FTZ R93, R3.reuse, R114, RZ ;  /* 0x00000072035d7223 */ /* 0x040fe200000100ff */
        /* <DEDUP_REMOVED lines=10> */
[----:B------:R-:W-:Y:S02]  /*0b30*/  FADD.FTZ R122, -R104, R101 ;  /* 0x00000065687a7221 */ /* 0x000fe40000010100 */
[----:B------:R-:W-:Y:S01]  /*0b40*/  FADD.FTZ R95, R94, R117 ;  /* 0x000000755e5f7221 */ /* 0x000fe20000010000 */
[----:B------:R-:W-:Y:S01]  /*0b50*/  FFMA.FTZ R92, R116, R117, R93 ;  /* 0x00000075745c7223 */ /* 0x000fe2000001005d */
[C---:B------:R-:W-:Y:S01]  /*0b60*/  PRMT R98, R99.reuse, 0x7632, R98 ;  /* 0x0000763263627816 */ /* 0x040fe20000000062 */
[----:B------:R-:W-:Y:S01]  /*0b70*/  FADD.FTZ R102, -R104, R102 ;  /* 0x0000006668667221 */ /* 0x000fe20000010100 */
[----:B------:R-:W-:Y:S01]  /*0b80*/  SHF.L.U32 R99, R99, 0x10, RZ ;  /* 0x0000001063637819 */ /* 0x000fe200000006ff */
[----:B------:R-:W-:Y:S01]  /*0b90*/  FMUL.FTZ R122, R111, R122 ;  /* 0x0000007a6f7a7220 */ /* 0x000fe20000410000 */
[----:B------:R-:W-:Y:S01]  /*0ba0*/  FADD.FTZ R94, R95, R120 ;  /* 0x000000785f5e7221 */ /* 0x000fe20000010000 */
[----:B------:R-:W-:Y:S01]  /*0bb0*/  FFMA.FTZ R93, R119, R120, R92 ;  /* 0x00000078775d7223 */ /* 0x000fe2000001005c */
[----:B------:R-:W-:Y:S01]  /*0bc0*/  SHF.L.U32 R98, R98, 0x10, RZ ;  /* 0x0000001062627819 */ /* 0x000fe200000006ff */
[----:B------:R-:W-:Y:S01]  /*0bd0*/  FADD.FTZ R124, -R104, R103 ;  /* 0x00000067687c7221 */ /* 0x000fe20000010100 */
        /* <DEDUP_REMOVED lines=14> */
[----:B------:R-:W-:Y:S01]  /*0cc0*/  FADD.FTZ R30, R30, R99 ;  /* 0x000000631e1e7221 */ /* 0x000fe20000010000 */
[----:B------:R-:W-:Y:S01]  /*0cd0*/  FFMA.FTZ R54, R125, R99, R54 ;  /* 0x000000637d367223 */ /* 0x000fe20000010036 */
[----:B------:R-:W-:Y:S01]  /*0ce0*/  FADD.FTZ R31, R31, R98 ;  /* 0x000000621f1f7221 */ /* 0x000fe20000010000 */
[----:B------:R-:W-:Y:S01]  /*0cf0*/  FFMA.FTZ R55, R124, R98, R55 ;  /* 0x000000627c377223 */ /* 0x000fe20000010037 */
[----:B------:R-:W-:Y:S01]  /*0d00*/  IADD3 R105, PT, PT, R110, 0x100, RZ ;  /* 0x000001006e697810 */ /* 0x000fe20007ffe0ff */
[----:B0-----:R-:W-:Y:S01]  /*0d10*/  FADD.FTZ R107, R94, R127 ;  /* 0x0000007f5e6b7221 */ /* 0x001fe20000010000 */
[----:B------:R-:W-:-:S07]  /*0d20*/  FFMA.FTZ R106, R124, R127, R92 ;  /* 0x0000007f7c6a7223 */ /* 0x000fce000001005c */
.L_x_2993:
[----:B---3--:R-:W-:Y:S05]  /*0d30*/  BSYNC.RECONVERGENT B0 ;  /* 0x0000000000007941 */ /* 0x008fea0003800200 */
.L_x_2992:
[----:B------:R-:W-:Y:S04]  /*0d40*/  BSSY.RECONVERGENT B0, `(.L_x_2994) ;  /* 0x000005c000007945 */ /* 0x000fe80003800200 */
[----:B------:R-:W-:Y:S05]  /*0d50*/  @!P3 BRA `(.L_x_2995) ;  /* 0x000000040068b947 */ /* 0x000fea0003800000 */
[----:B------:R-:W0:Y:S08]  /*0d60*/  LDC.64 R134, c[0x0][0x3a8] ;  /* 0x0000ea00ff867b82 */ /* 0x000e300000000a00 */
[----:B------:R-:W1:Y:S01]  /*0d70*/  LDC.64 R96, c[0x0][0x428] ;  /* 0x00010a00ff607b82 */ /* 0x000e620000000a00 */
[----:B0-----:R-:W-:-:S05]  /*0d80*/  IMAD.WIDE.U32 R134, R105, 0x20, R134 ;  /* 0x0000002069867825 */ /* 0x001fca00078e0086 */
[----:B------:R-:W2:Y:S01]  /*0d90*/  LDG.E.128 R92, desc[UR8][R134.64] ;  /* 0x00000008865c7981 */ /* 0x000ea2000c1e1d00 */
[----:B-1----:R-:W-:-:S03]  /*0da0*/  IMAD.WIDE.U32 R96, R105, 0x10, R96 ;  /* 0x0000001069607825 */ /* 0x002fc600078e0060 */
[----:B------:R0:W3:Y:S04]  /*0db0*/  LDG.E.128 R100, desc[UR8][R134.64+0x10] ;  /* 0x0000100886647981 */ /* 0x0000e8000c1e1d00 */
[----:B------:R-:W4:Y:S01]  /*0dc0*/  LDG.E.128 R96, desc[UR8][R96.64] ;  /* 0x0000000860607981 */ /* 0x000f22000c1e1d00 */
[----:B------:R-:W-:-:S04]  /*0dd0*/  ISETP.NE.U32.AND P1, PT, RZ, UR10, PT ;  /* 0x0000000aff007c0c */ /* 0x000fc8000bf25070 */
[----:B------:R-:W-:-:S13]  /*0de0*/  ISETP.NE.AND.EX P1, PT, RZ, UR11, PT, P1 ;  /* 0x0000000bff007c0c */ /* 0x000fda000bf25310 */
[----:B------:R-:W1:Y:S01]  /*0df0*/  @P1 LDC.64 R132, c[0x0][0x438] ;  /* 0x00010e00ff841b82 */ /* 0x000e620000000a00 */
[----:B0-----:R-:W-:Y:S02]  /*0e00*/  SHF.L.U32 R135, R171, 0x10, RZ ;  /* 0x00000010ab877819 */ /* 0x001fe400000006ff */
[----:B------:R-:W-:Y:S02]  /*0e10*/  SHF.L.U32 R136, R65, 0x10, RZ ;  /* 0x0000001041887819 */ /* 0x000fe400000006ff */
[----:B------:R-:W-:Y:S01]  /*0e20*/  SHF.L.U32 R139, R170, 0x10, RZ ;  /* 0x00000010aa8b7819 */ /* 0x000fe200000006ff */
[----:B-1----:R-:W-:-:S05]  /*0e30*/  @P1 IMAD.WIDE.U32 R132, R105, 0x20, R132 ;  /* 0x0000002069841825 */ /* 0x002fca00078e0084 */
[----:B------:R-:W5:Y:S04]  /*0e40*/  @P1 LDG.E.128 R68, desc[UR8][R132.64] ;  /* 0x0000000884441981 */ /* 0x000f68000c1e1d00 */
[----:B------:R0:W5:Y:S02]  /*0e50*/  @P1 LDG.E.128 R72, desc[UR8][R132.64+0x10] ;  /* 0x0000100884481981 */ /* 0x000164000c1e1d00 */
[----:B0-----:R-:W-:Y:S02]  /*0e60*/  SHF.L.U32 R132, R64, 0x10, RZ ;  /* 0x0000001040847819 */ /* 0x001fe400000006ff */
[----:B------:R-:W-:Y:S02]  /*0e70*/  SHF.L.U32 R142, R67, 0x10, RZ ;  /* 0x00000010438e7819 */ /* 0x000fe400000006ff */
[----:B------:R-:W-:-:S02]  /*0e80*/  SHF.L.U32 R147, R168, 0x10, RZ ;  /* 0x00000010a8937819 */ /* 0x000fc400000006ff */
[----:B------:R-:W-:Y:S01]  /*0e90*/  IADD3 R105, PT, PT, R105, 0x100, RZ ;  /* 0x0000010069697810 */ /* 0x000fe20007ffe0ff */
[C---:B--2---:R-:W-:Y:S01]  /*0ea0*/  FADD.FTZ R92, -R104.reuse, R92 ;  /* 0x0000005c685c7221 */ /* 0x044fe20000010100 */
[C---:B------:R-:W-:Y:S01]  /*0eb0*/  FADD.FTZ R126, -R104.reuse, R93 ;  /* 0x0000005d687e7221 */ /* 0x040fe20000010100 */
[C---:B------:R-:W-:Y:S01]  /*0ec0*/  FADD.FTZ R138, -R104.reuse, R95 ;  /* 0x0000005f688a7221 */ /* 0x040fe20000010100 */
[C---:B------:R-:W-:Y:S01]  /*0ed0*/  FADD.FTZ R94, -R104.reuse, R94 ;  /* 0x0000005e685e7221 */ /* 0x040fe20000010100 */
[C---:B-----5:R-:W-:Y:S01]  /*0ee0*/  FMUL.FTZ R133, R111.reuse, R92 ;  /* 0x0000005c6f857220 */ /* 0x060fe20000410000 */
[----:B---3--:R-:W-:Y:S01]  /*0ef0*/  FADD.FTZ R100, -R104, R100 ;  /* 0x0000006468647221 */ /* 0x008fe20000010100 */
[C---:B----4-:R-:W-:Y:S02]  /*0f00*/  PRMT R93, R96.reuse, 0x7632, R93 ;  /* 0x00007632605d7816 */ /* 0x050fe4000000005d */
[----:B------:R-:W-:Y:S01]  /*0f10*/  SHF.L.U32 R95, R96, 0x10, RZ ;  /* 0x00000010605f7819 */ /* 0x000fe200000006ff */
[----:B------:R-:W-:Y:S01]  /*0f20*/  FMUL.FTZ R126, R111, R126 ;  /* 0x0000007e6f7e7220 */ /* 0x000fe20000410000 */
[----:B------:R-:W-:-:S02]  /*0f30*/  PRMT R140, R98, 0x7632, R140 ;  /* 0x00007632628c7816 */ /* 0x000fc4000000008c */
[----:B------:R-:W-:Y:S01]  /*0f40*/  SHF.L.U32 R143, R98, 0x10, RZ ;  /* 0x00000010628f7819 */ /* 0x000fe200000006ff */
[----:B------:R-:W-:Y:S01]  /*0f50*/  FADD.FTZ R98, -R104, R101 ;  /* 0x0000006568627221 */ /* 0x000fe20000010100 */
[----:B------:R-:W-:Y:S01]  /*0f60*/  SHF.L.U32 R92, R93, 0x10, RZ ;  /* 0x000000105d5c7819 */ /* 0x000fe200000006ff */
[-C--:B------:R-:W-:Y:S01]  /*0f70*/  FMUL.FTZ R132, R132, R95.reuse ;  /* 0x0000005f84847220 */ /* 0x080fe20000410000 */
[----:B------:R-:W-:Y:S01]  /*0f80*/  FMUL.FTZ R134, R111, R138 ;  /* 0x0000008a6f867220 */ /* 0x000fe20000410000 */
[----:B------:R-:W-:Y:S01]  /*0f90*/  FADD.FTZ R24, R24, R95 ;  /* 0x0000005f18187221 */ /* 0x000fe20000010000 */
[----:B------:R-:W-:Y:S01]  /*0fa0*/  FFMA.FTZ R48, R133, R95, R48 ;  /* 0x0000005f85307223 */ /* 0x000fe20000010030 */
[C---:B------:R-:W-:Y:S01]  /*0fb0*/  FMUL.FTZ R137, R111.reuse, R94 ;  /* 0x0000005e6f897220 */ /* 0x040fe20000410000 */
[----:B------:R-:W-:Y:S01]  /*0fc0*/  SHF.L.U32 R138, R66, 0x10, RZ ;  /* 0x00000010428a7819 */ /* 0x000fe200000006ff */
[----:B------:R-:W-:Y:S01]  /*0fd0*/  FMUL.FTZ R141, R111, R100 ;  /* 0x000000646f8d7220 */ /* 0x000fe20000410000 */
[----:B------:R-:W-:Y:S01]  /*0fe0*/  SHF.L.U32 R94, R169, 0x10, RZ ;  /* 0x00000010a95e7819 */ /* 0x000fe200000006ff */
[-C--:B------:R-:W-:Y:S01]  /*0ff0*/  FMUL.FTZ R135, R135, R92.reuse ;  /* 0x0000005c87877220 */ /* 0x080fe20000410000 */
[----:B------:R-:W-:Y:S01]  /*1000*/  SHF.L.U32 R95, R140, 0x10, RZ ;  /* 0x000000108c5f7819 */ /* 0x000fe200000006ff */
[----:B------:R-:W-:Y:S01]  /*1010*/  FFMA.FTZ R49, R126, R92, R49 ;  /* 0x0000005c7e317223 */ /* 0x000fe20000010031 */
[----:B------:R-:W-:Y:S01]  /*1020*/  PRMT R96, R97, 0x7632, R96 ;  /* 0x0000763261607816 */ /* 0x000fe20000000060 */
[----:B------:R-:W-:Y:S01]  /*1030*/  FADD.FTZ R25, R25, R92 ;  /* 0x0000005c19197221 */ /* 0x000fe20000010000 */
[----:B------:R-:W-:Y:S01]  /*1040*/  FMUL.FTZ R140, R111, R98 ;  /* 0x000000626f8c7220 */ /* 0x000fe20000410000 */
[----:B------:R-:W-:Y:S01]  /*1050*/  SHF.L.U32 R97, R97, 0x10, RZ ;  /* 0x0000001061617819 */ /* 0x000fe200000006ff */
[----:B------:R-:W-:Y:S01]  /*1060*/  FADD.FTZ R92, R107, R132 ;  /* 0x000000846b5c7221 */ /* 0x000fe20000010000 */
[----:B------:R-:W-:Y:S01]  /*1070*/  FFMA.FTZ R93, R133, R132, R106 ;  /* 0x00000084855d7223 */ /* 0x000fe2000001006a */
[-C--:B------:R-:W-:Y:S01]  /*1080*/  FMUL.FTZ R138, R138, R143.reuse ;  /* 0x0000008f8a8a7220 */ /* 0x080fe20000410000 */
[----:B------:R-:W-:Y:S01]  /*1090*/  FADD.FTZ R20, R20, R143 ;  /* 0x0000008f14147221 */ /* 0x000fe20000010000 */
[----:B------:R-:W-:Y:S01]  /*10a0*/  FFMA.FTZ R44, R141, R143, R44 ;  /* 0x0000008f8d2c7223 */ /* 0x000fe2000001002c */
[-C--:B------:R-:W-:Y:S01]  /*10b0*/  FMUL.FTZ R143, R94, R95.reuse ;  /* 0x0000005f5e8f7220 */ /* 0x080fe20000410000 */
[----:B------:R-:W-:Y:S01]  /*10c0*/  FADD.FTZ R21, R21, R95 ;  /* 0x0000005f15157221 */ /* 0x000fe20000010000 */
[----:B------:R-:W-:Y:S01]  /*10d0*/  FFMA.FTZ R45, R140, R95, R45 ;  /* 0x0000005f8c2d7223 */ /* 0x000fe2000001002d */
[----:B------:R-:W-:Y:S01]  /*10e0*/  SHF.L.U32 R96, R96, 0x10, RZ ;  /* 0x0000001060607819 */ /* 0x000fe200000006ff */
[----:B------:R-:W-:Y:S01]  /*10f0*/  FADD.FTZ R95, R92, R135 ;  /* 0x000000875c5f7221 */ /* 0x000fe20000010000 */
[----:B------:R-:W-:Y:S01]  /*1100*/  FMUL.FTZ R136, R136, R97 ;  /* 0x0000006188887220 */ /* 0x000fe20000410000 */
[----:B------:R-:W-:-:S02]  /*1110*/  FFMA.FTZ R92, R126, R135, R93 ;  /* 0x000000877e5c7223 */ /* 0x000fc4000001005d */
[----:B------:R-:W-:Y:S01]  /*1120*/  FMUL.FTZ R139, R139, R96 ;  /* 0x000000608b8b7220 */ /* 0x000fe20000410000 */
[----:B------:R-:W-:Y:S01]  /*1130*/  FADD.FTZ R94, R95, R136 ;  /* 0x000000885f5e7221 */ /* 0x000fe20000010000 */
[----:B------:R-:W-:Y:S01]  /*1140*/  FFMA.FTZ R93, R137, R136, R92 ;  /* 0x00000088895d7223 */ /* 0x000fe2000001005c */
[C---:B------:R-:W-:Y:S02]  /*1150*/  PRMT R144, R99.reuse, 0x7632, R144 ;  /* 0x0000763263907816 */ /* 0x040fe40000000090 */
[----:B------:R-:W-:Y:S01]  /*1160*/  FADD.FTZ R95, R94, R139 ;  /* 0x0000008b5e5f7221 */ /* 0x000fe20000010000 */
[----:B------:R-:W-:Y:S01]  /*1170*/  FFMA.FTZ R92, R134, R139, R93 ;  /* 0x0000008b865c7223 */ /* 0x000fe2000001005d */
[----:B------:R-:W-:Y:S01]  /*1180*/  SHF.L.U32 R99, R99, 0x10, RZ ;  /* 0x0000001063637819 */ /* 0x000fe200000006ff */
[----:B------:R-:W-:Y:S01]  /*1190*/  FADD.FTZ R102, -R104, R102 ;  /* 0x0000006668667221 */ /* 0x000fe20000010100 */
[----:B------:R-:W-:Y:S01]  /*11a0*/  FADD.FTZ R94, R95, R138 ;  /* 0x0000008a5f5e7221 */ /* 0x000fe20000010000 */
[----:B------:R-:W-:Y:S01]  /*11b0*/  FFMA.FTZ R93, R141, R138, R92 ;  /* 0x0000008a8d5d7223 */ /* 0x000fe2000001005c */
[----:B------:R-:W-:Y:S01]  /*11c0*/  FFMA.FTZ R51, R134, R96, R51 ;  /* 0x0000006086337223 */ /* 0x000fe20000010033 */
[----:B------:R-:W-:Y:S01]  /*11d0*/  FADD.FTZ R27, R27, R96 ;  /* 0x000000601b1b7221 */ /* 0x000fe20000010000 */
        /* <DEDUP_REMOVED lines=18> */
.L_x_2995:
[----:B------:R-:W-:Y:S05]  /*1300*/  BSYNC.RECONVERGENT B0 ;  /* 0x0000000000007941 */ /* 0x000fea0003800200 */
.L_x_2994:
        /* <DEDUP_REMOVED lines=13> */
[----:B------:R-:W-:Y:S01]  /*13e0*/  SHF.L.U32 R152, R61, 0x10, RZ ;  /* 0x000000103d987819 */ /* 0x000fe200000006ff */
[----:B-1----:R-:W-:-:S05]  /*13f0*/  @P1 IMAD.WIDE.U32 R148, R105, 0x20, R148 ;  /* 0x0000002069941825 */ /* 0x002fca00078e0094 */
[----:B------:R-:W5:Y:S04]  /*1400*/  @P1 LDG.E.128 R76, desc[UR8][R148.64] ;  /* 0x00000008944c1981 */ /* 0x000f68000c1e1d00 */
[----:B------:R0:W5:Y:S01]  /*1410*/  @P1 LDG.E.128 R80, desc[UR8][R148.64+0x10] ;  /* 0x0000100894501981 */ /* 0x000162000c1e1d00 */
[----:B------:R-:W-:Y:S02]  /*1420*/  SHF.L.U32 R159, R173, 0x10, RZ ;  /* 0x00000010ad9f7819 */ /* 0x000fe400000006ff */
[----:B------:R-:W-:Y:S02]  /*1430*/  SHF.L.U32 R155, R174, 0x10, RZ ;  /* 0x00000010ae9b7819 */ /* 0x000fe400000006ff */
[----:B------:R-:W-:Y:S02]  /*1440*/  SHF.L.U32 R158, R63, 0x10, RZ ;  /* 0x000000103f9e7819 */ /* 0x000fe400000006ff */
[----:B------:R-:W-:-:S02]  /*1450*/  SHF.L.U32 R163, R172, 0x10, RZ ;  /* 0x00000010aca37819 */ /* 0x000fc400000006ff */
[----:B0-----:R-:W-:Y:S01]  /*1460*/  SHF.L.U32 R148, R60, 0x10, RZ ;  /* 0x000000103c947819 */ /* 0x001fe200000006ff */
[C---:B--2---:R-:W-:Y:S01]  /*1470*/  FADD.FTZ R92, -R104.reuse, R92 ;  /* 0x0000005c685c7221 */ /* 0x044fe20000010100 */
[C---:B------:R-:W-:Y:S01]  /*1480*/  FADD.FTZ R146, -R104.reuse, R93 ;  /* 0x0000005d68927221 */ /* 0x040fe20000010100 */
[C---:B------:R-:W-:Y:S01]  /*1490*/  FADD.FTZ R150, -R104.reuse, R95 ;  /* 0x0000005f68967221 */ /* 0x040fe20000010100 */
[C---:B------:R-:W-:Y:S01]  /*14a0*/  FADD.FTZ R94, -R104.reuse, R94 ;  /* 0x0000005e685e7221 */ /* 0x040fe20000010100 */
[C---:B-----5:R-:W-:Y:S01]  /*14b0*/  FMUL.FTZ R149, R111.reuse, R92 ;  /* 0x0000005c6f957220 */ /* 0x060fe20000410000 */
[C---:B------:R-:W-:Y:S01]  /*14c0*/  FMUL.FTZ R146, R111.reuse, R146 ;  /* 0x000000926f927220 */ /* 0x040fe20000410000 */
[C---:B---3--:R-:W-:Y:S01]  /*14d0*/  FADD.FTZ R160, -R104.reuse, R99 ;  /* 0x0000006368a07221 */ /* 0x048fe20000010100 */
[C-C-:B------:R-:W-:Y:S01]  /*14e0*/  FADD.FTZ R154, -R104.reuse, R96.reuse ;  /* 0x00000060689a7221 */ /* 0x140fe20000010100 */
[----:B------:R-:W-:Y:S01]  /*14f0*/  FADD.FTZ R156, -R104, R97 ;  /* 0x00000061689c7221 */ /* 0x000fe20000010100 */
[C---:B----4-:R-:W-:Y:S01]  /*1500*/  PRMT R93, R100.reuse, 0x7632, R93 ;  /* 0x00007632645d7816 */ /* 0x050fe2000000005d */
[C---:B------:R-:W-:Y:S01]  /*1510*/  FMUL.FTZ R153, R111.reuse, R94 ;  /* 0x0000005e6f997220 */ /* 0x040fe20000410000 */
[----:B------:R-:W-:Y:S01]  /*1520*/  SHF.L.U32 R95, R100, 0x10, RZ ;  /* 0x00000010645f7819 */ /* 0x000fe200000006ff */
[----:B------:R-:W-:Y:S01]  /*1530*/  FMUL.FTZ R157, R111, R154 ;  /* 0x0000009a6f9d7220 */ /* 0x000fe20000410000 */
[----:B------:R-:W-:Y:S01]  /*1540*/  SHF.L.U32 R92, R93, 0x10, RZ ;  /* 0x000000105d5c7819 */ /* 0x000fe200000006ff */
[----:B------:R-:W-:Y:S01]  /*1550*/  FMUL.FTZ R156, R111, R156 ;  /* 0x0000009c6f9c7220 */ /* 0x000fe20000410000 */
[----:B------:R-:W-:Y:S01]  /*1560*/  SHF.L.U32 R99, R102, 0x10, RZ ;  /* 0x0000001066637819 */ /* 0x000fe200000006ff */
[----:B------:R-:W-:Y:S01]  /*1570*/  FMUL.FTZ R148, R148, R95 ;  /* 0x0000005f94947220 */ /* 0x000fe20000410000 */
[----:B------:R-:W-:Y:S01]  /*1580*/  PRMT R96, R101, 0x7632, R96 ;  /* 0x0000763265607816 */ /* 0x000fe20000000060 */
[-C--:B------:R-:W-:Y:S01]  /*1590*/  FMUL.FTZ R151, R151, R92.reuse ;  /* 0x0000005c97977220 */ /* 0x080fe20000410000 */
[----:B------:R-:W-:Y:S01]  /*15a0*/  FFMA.FTZ R41, R146, R92, R41 ;  /* 0x0000005c92297223 */ /* 0x000fe20000010029 */
[----:B------:R-:W-:Y:S01]  /*15b0*/  FADD.FTZ R17, R17, R92 ;  /* 0x0000005c11117221 */ /* 0x000fe20000010000 */
[----:B------:R-:W-:Y:S01]  /*15c0*/  SHF.L.U32 R92, R62, 0x10, RZ ;  /* 0x000000103e5c7819 */ /* 0x000fe200000006ff */
[----:B------:R-:W-:Y:S01]  /*15d0*/  FFMA.FTZ R93, R149, R148, R106 ;  /* 0x00000094955d7223 */ /* 0x000fe2000001006a */
[----:B------:R-:W-:Y:S01]  /*15e0*/  PRMT R97, R102, 0x7632, R97 ;  /* 0x0000763266617816 */ /* 0x000fe20000000061 */
[----:B------:R-:W-:Y:S01]  /*15f0*/  FADD.FTZ R16, R16, R95 ;  /* 0x0000005f10107221 */ /* 0x000fe20000010000 */
[----:B------:R-:W-:Y:S01]  /*1600*/  SHF.L.U32 R101, R101, 0x10, RZ ;  /* 0x0000001065657819 */ /* 0x000fe200000006ff */
[----:B------:R-:W-:Y:S01]  /*1610*/  FMUL.FTZ R154, R92, R99 ;  /* 0x000000635c9a7220 */ /* 0x000fe20000410000 */
[----:B------:R-:W-:Y:S01]  /*1620*/  FADD.FTZ R92, R107, R148 ;  /* 0x000000946b5c7221 */ /* 0x000fe20000010000 */
[----:B------:R-:W-:Y:S01]  /*1630*/  FFMA.FTZ R40, R149, R95, R40 ;  /* 0x0000005f95287223 */ /* 0x000fe20000010028 */
[----:B------:R-:W-:Y:S01]  /*1640*/  SHF.L.U32 R94, R97, 0x10, RZ ;  /* 0x00000010615e7819 */ /* 0x000fe200000006ff */
[----:B------:R-:W-:Y:S01]  /*1650*/  FMUL.FTZ R152, R152, R101 ;  /* 0x0000006598987220 */ /* 0x000fe20000410000 */
[----:B------:R-:W-:Y:S01]  /*1660*/  SHF.L.U32 R96, R96, 0x10, RZ ;  /* 0x0000001060607819 */ /* 0x000fe200000006ff */
[----:B------:R-:W-:Y:S01]  /*1670*/  FADD.FTZ R95, R92, R151 ;  /* 0x000000975c5f7221 */ /* 0x000fe20000010000 */
[----:B------:R-:W-:Y:S01]  /*1680*/  FFMA.FTZ R92, R146, R151, R93 ;  /* 0x00000097925c7223 */ /* 0x000fe2000001005d */
[-C--:B------:R-:W-:Y:S01]  /*1690*/  FMUL.FTZ R159, R159, R94.reuse ;  /* 0x0000005e9f9f7220 */ /* 0x080fe20000410000 */
[----:B------:R-:W-:Y:S01]  /*16a0*/  FFMA.FTZ R37, R156, R94, R37 ;  /* 0x0000005e9c257223 */ /* 0x000fe20000010025 */
[----:B------:R-:W-:Y:S01]  /*16b0*/  FADD.FTZ R13, R13, R94 ;  /* 0x0000005e0d0d7221 */ /* 0x000fe20000010000 */
[----:B------:R-:W-:Y:S01]  /*16c0*/  FMUL.FTZ R150, R111, R150 ;  /* 0x000000966f967220 */ /* 0x000fe20000410000 */
[----:B------:R-:W-:Y:S01]  /*16d0*/  FMUL.FTZ R155, R155, R96 ;  /* 0x000000609b9b7220 */ /* 0x000fe20000410000 */
[----:B------:R-:W-:Y:S01]  /*16e0*/  FADD.FTZ R94, R95, R152 ;  /* 0x000000985f5e7221 */ /* 0x000fe20000010000 */
[----:B------:R-:W-:Y:S01]  /*16f0*/  FFMA.FTZ R93, R153, R152, R92 ;  /* 0x00000098995d7223 */ /* 0x000fe2000001005c */
[C---:B------:R-:W-:Y:S01]  /*1700*/  PRMT R100, R103.reuse, 0x7632, R100 ;  /* 0x0000763267647816 */ /* 0x040fe20000000064 */
[----:B------:R-:W-:Y:S01]  /*1710*/  FADD.FTZ R98, -R104, R98 ;  /* 0x0000006268627221 */ /* 0x000fe20000010100 */
        /* <DEDUP_REMOVED lines=24> */
[----:B------:R-:W-:Y:S01]  /*18a0*/  FADD.FTZ R107, R94, R163 ;  /* 0x000000a35e6b7221 */ /* 0x000fe20000010000 */
[----:B------:R-:W-:-:S07]  /*18b0*/  FFMA.FTZ R106, R160, R163, R92 ;  /* 0x000000a3a06a7223 */ /* 0x000fce000001005c */
.L_x_2997:
[----:B------:R-:W-:Y:S05]  /*18c0*/  BSYNC.RECONVERGENT B0 ;  /* 0x0000000000007941 */ /* 0x000fea0003800200 */
.L_x_2996:
        /* <DEDUP_REMOVED lines=31> */
.L_x_2999:
[----:B------:R-:W-:Y:S05]  /*1ac0*/  BSYNC.RECONVERGENT B0 ;  /* 0x0000000000007941 */ /* 0x000fea0003800200 */
.L_x_2998:
        /* <DEDUP_REMOVED lines=81> */
[----:B------:R-:W-:Y:S01]  /*1fe0*/  F2FP.BF16.F32.PACK_AB R95, R102, R107 ;  /* 0x0000006b665f723e */ /* 0x000fe200000010ff */
[----:B------:R-:W-:Y:S06]  /*1ff0*/  BRA `(.L_x_3005) ;  /* 0x0000000000907947 */ /* 0x000fec0003800000 */
.L_x_3004:
        /* <DEDUP_REMOVED lines=36> */
.L_x_3005:
[----:B------:R-:W0:Y:S08]  /*2240*/  @P1 LDC.64 R100, c[0x0][0x478] ;  /* 0x00011e00ff641b82 */ /* 0x000e300000000a00 */
[----:B------:R-:W1:Y:S01]  /*2250*/  LDC.64 R102, c[0x0][0x468] ;  /* 0x00011a00ff667b82 */ /* 0x000e620000000a00 */
[----:B0-----:R-:W-:-:S05]  /*2260*/  @P1 IMAD.WIDE.U32 R100, R110, 0x20, R100 ;  /* 0x000000206e641825 */ /* 0x001fca00078e0064 */
[----:B------:R0:W-:Y:S01]  /*2270*/  @P1 STG.E.128 desc[UR8][R100.64], R88 ;  /* 0x0000005864001986 */ /* 0x0001e2000c101d08 */
[----:B-1----:R-:W-:-:S03]  /*2280*/  IMAD.WIDE.U32 R102, R110, 0x10, R102 ;  /* 0x000000106e667825 */ /* 0x002fc600078e0066 */
[----:B------:R0:W-:Y:S01]  /*2290*/  @P1 STG.E.128 desc[UR8][R100.64+0x10], R84 ;  /* 0x0000105464001986 */ /* 0x0001e2000c101d08 */
[----:B------:R-:W-:-:S03]  /*22a0*/  IADD3 R110, PT, PT, R110, 0x100, RZ ;  /* 0x000001006e6e7810 */ /* 0x000fc60007ffe0ff */
[----:B------:R0:W-:Y:S04]  /*22b0*/  STG.E.128 desc[UR8][R102.64], R92 ;  /* 0x0000005c66007986 */ /* 0x0001e8000c101d08 */
.L_x_3003:
[----:B------:R-:W-:Y:S05]  /*22c0*/  BSYNC.RECONVERGENT B1 ;  /* 0x0000000000017941 */ /* 0x000fea0003800200 */
.L_x_3002:
        /* <DEDUP_REMOVED lines=42> */
.L_x_3008:
        /* <DEDUP_REMOVED lines=36> */
.L_x_3009:
        /* <DEDUP_REMOVED lines=8> */
.L_x_3007:
[----:B------:R-:W-:Y:S05]  /*2830*/  BSYNC.RECONVERGENT B1 ;  /* 0x0000000000017941 */ /* 0x000fea0003800200 */
.L_x_3006:
        /* <DEDUP_REMOVED lines=41> */
.L_x_3011:
        /* <DEDUP_REMOVED lines=36> */
.L_x_3012:
[----:B------:R-:W0:Y:S08]  /*2d10*/  @P1 LDC.64 R96, c[0x0][0x478] ;  /* 0x00011e00ff601b82 */ /* 0x000e300000000a00 */
[----:B------:R-:W1:Y:S01]  /*2d20*/  LDC.64 R98, c[0x0][0x468] ;  /* 0x00011a00ff627b82 */ /* 0x000e620000000a00 */
[----:B0-----:R-:W-:-:S05]  /*2d30*/  @P1 IMAD.WIDE.U32 R96, R110, 0x20, R96 ;  /* 0x000000206e601825 */ /* 0x001fca00078e0060 */
[----:B------:R4:W-:Y:S01]  /*2d40*/  @P1 STG.E.128 desc[UR8][R96.64], R88 ;  /* 0x0000005860001986 */ /* 0x0009e2000c101d08 */
[----:B-1----:R-:W-:-:S03]  /*2d50*/  IMAD.WIDE.U32 R110, R110, 0x10, R98 ;  /* 0x000000106e6e7825 */ /* 0x002fc600078e0062 */
[----:B------:R4:W-:Y:S04]  /*2d60*/  @P1 STG.E.128 desc[UR8][R96.64+0x10], R84 ;  /* 0x0000105460001986 */ /* 0x0009e8000c101d08 */
[----:B------:R4:W-:Y:S01]  /*2d70*/  STG.E.128 desc[UR8][R110.64], R92 ;  /* 0x0000005c6e007986 */ /* 0x0009e2000c101d08 */
[----:B------:R-:W-:Y:S05]  /*2d80*/  BRA `(.L_x_3010) ;  /* 0x0000001000107947 */ /* 0x000fea0003800000 */
.L_x_3001:
[----:B------:R-:W-:Y:S04]  /*2d90*/  BSSY.RECONVERGENT B1, `(.L_x_3013) ;  /* 0x0000058000017945 */ /* 0x000fe80003800200 */
[----:B------:R-:W-:Y:S05]  /*2da0*/  @!P4 BRA `(.L_x_3014) ;  /* 0x000000040058c947 */ /* 0x000fea0003800000 */
[----:B------:R-:W-:-:S04]  /*2db0*/  UISETP.NE.U32.AND UP0, UPT, UR14, URZ, UPT ;  /* 0x000000ff0e00728c */ /* 0x000fc8000bf05070 */
[----:B------:R-:W-:-:S09]  /*2dc0*/  UISETP.NE.AND.EX UP0, UPT, UR15, URZ, UPT, UP0 ;  /* 0x000000ff0f00728c */ /* 0x000fd2000bf05300 */
[----:B------:R-:W-:Y:S05]  /*2dd0*/  BRA.U UP0, `(.L_x_3015) ;  /* 0x0000000100947547 */ /* 0x000fea000b800000 */
        /* <DEDUP_REMOVED lines=16> */
[C---:B------:R-:W-:Y:S01]  /*2ee0*/  FFMA.FTZ R93, R111.reuse, R93, R8 ;  /* 0x0000005d6f5d7223 */ /* 0x040fe20000010008 */
[C---:B------:R-:W-:Y:S01]  /*2ef0*/  FFMA.FTZ R95, R111.reuse, R92, R9 ;  /* 0x0000005c6f5f7223 */ /* 0x040fe20000010009 */
[C---:B------:R-:W-:Y:S01]  /*2f00*/  FFMA.FTZ R99, R111.reuse, R99, R10 ;  /* 0x000000636f637223 */ /* 0x040fe2000001000a */
[C---:B------:R-:W-:Y:S01]  /*2f10*/  FFMA.FTZ R101, R111.reuse, R94, R11 ;  /* 0x0000005e6f657223 */ /* 0x040fe2000001000b */
        /* <DEDUP_REMOVED lines=17> */
.L_x_3015:
        /* <DEDUP_REMOVED lines=36> */
.L_x_3016:
        /* <DEDUP_REMOVED lines=8> */
[----:B------:R0:W-:Y:S04]  /*32f0*/  @P1 STG.E.128 desc[UR8][R100.64+0x10], R84 ;  /* 0x0000105464001986 */ /* 0x0001e8000c101d08 */
[----:B------:R0:W-:Y:S02]  /*3300*/  STG.E.128 desc[UR8][R102.64], R92 ;  /* 0x0000005c66007986 */ /* 0x0001e4000c101d08 */
.L_x_3014:
[----:B------:R-:W-:Y:S05]  /*3310*/  BSYNC.RECONVERGENT B1 ;  /* 0x0000000000017941 */ /* 0x000fea0003800200 */
.L_x_3013:
        /* <DEDUP_REMOVED lines=42> */
.L_x_3019:
        /* <DEDUP_REMOVED lines=36> */
.L_x_3020:
        /* <DEDUP_REMOVED lines=8> */
.L_x_3018:
[----:B------:R-:W-:Y:S05]  /*3880*/  BSYNC.RECONVERGENT B1 ;  /* 0x0000000000017941 */ /* 0x000fea0003800200 */
.L_x_3017:
        /* <DEDUP_REMOVED lines=41> */
.L_x_3021:
        /* <DEDUP_REMOVED lines=36> */
.L_x_3022:
[----:B------:R-:W0:Y:S08]  /*3d60*/  @P1 LDC.64 R96, c[0x0][0x478] ;  /* 0x00011e00ff601b82 */ /* 0x000e300000000a00 */
[----:B------:R-:W1:Y:S01]  /*3d70*/  LDC.64 R98, c[0x0][0x468] ;  /* 0x00011a00ff627b82 */ /* 0x000e620000000a00 */
[----:B0-----:R-:W-:-:S05]  /*3d80*/  @P1 IMAD.WIDE.U32 R96, R110, 0x20, R96 ;  /* 0x000000206e601825 */ /* 0x001fca00078e0060 */
[----:B------:R3:W-:Y:S01]  /*3d90*/  @P1 STG.E.128 desc[UR8][R96.64], R88 ;  /* 0x0000005860001986 */ /* 0x0007e2000c101d08 */
[----:B-1----:R-:W-:-:S03]  /*3da0*/  IMAD.WIDE.U32 R110, R110, 0x10, R98 ;  /* 0x000000106e6e7825 */ /* 0x002fc600078e0062 */
[----:B------:R3:W-:Y:S04]  /*3db0*/  @P1 STG.E.128 desc[UR8][R96.64+0x10], R84 ;  /* 0x0000105460001986 */ /* 0x0007e8000c101d08 */
[----:B------:R3:W-:Y:S02]  /*3dc0*/  STG.E.128 desc[UR8][R110.64], R92 ;  /* 0x0000005c6e007986 */ /* 0x0007e4000c101d08 */
.L_x_3010:
[----:B------:R-:W-:Y:S05]  /*3dd0*/  BSYNC.RECONVERGENT B0 ;  /* 0x0000000000007941 */ /* 0x000fea0003800200 */
.L_x_3000:
[----:B0-234-:R-:W0:Y:S01]  /*3de0*/  LDC.64 R92, c[0x0][0x380] ;  /* 0x0000e000ff5c7b82 */ /* 0x01de220000000a00 */
[----:B------:R-:W-:Y:S01]  /*3df0*/  UPLOP3.LUT UP1, UPT, UPT, UPT, UP1, 0x40, 0x4 ;  /* 0x000000000004789c */ /* 0x000fe20003f2e810 */
[----:B0-----:R-:W-:-:S04]  /*3e00*/  IADD3 R109, PT, PT, R109, R92, RZ ;  /* 0x0000005c6d6d7210 */ /* 0x001fc80007ffe0ff */
[----:B------:R-:W-:-:S13]  /*3e10*/  ISETP.GE.AND P1, PT, R109, R93, PT ;  /* 0x0000005d6d00720c */ /* 0x000fda0003f26270 */
[----:B------:R-:W-:Y:S05]  /*3e20*/  @!P1 BRA `(.L_x_3023) ;  /* 0xffffffc400f89947 */ /* 0x000fea000383ffff */
.L_x_2991:
        /* <DEDUP_REMOVED lines=31> */
.L_x_3024:
        /* <DEDUP_REMOVED lines=14> */
.L_x_10714:


//--------------------- .text._ZN10layer_norm13ln_bwd_kernelINS_13Kernel_traitsI13__nv_bfloat16S2_fS2_fjLj6144ELj1ELj1ELj8ELj16ENS_18Kernel_traits_baseILj6144ES2_S2_fS2_fjLj256EEEEELb0ELb0ELb0ELb1EEEvNS_9BwdParamsE --------------------------
	.section	.text._ZN10layer_norm13ln_bwd_kernelINS_13Kernel_traitsI13__nv_bfloat16S2_fS2_fjLj6144ELj1ELj1ELj8ELj16ENS_18Kernel_traits_baseILj6144ES2_S2_fS2_fjLj256EEEEELb0ELb0ELb0ELb1EEEvNS_9BwdParamsE,"ax",@progbits
	.align	128
        .global         _ZN10layer_norm13ln_bwd_kernelINS_13Kernel_traitsI13__nv_bfloat16S2_fS2_fjLj6144ELj1ELj1ELj8ELj16ENS_18Kernel_traits_baseILj6144ES2_S2_fS2_fjLj256EEEEELb0ELb0ELb0ELb1EEEvNS_9BwdParamsE
        .type           _ZN10layer_norm13ln_bwd_kernelINS_13Kernel_traitsI13__nv_bfloat16S2_fS2_fjLj6144ELj1ELj1ELj8ELj16ENS_18Kernel_traits_baseILj6144ES2_S2_fS2_fjLj256EEEEELb0ELb0ELb0ELb1EEEvNS_9BwdParamsE,@function
        .size           _ZN10layer_norm13ln_bwd_kernelINS_13Kernel_traitsI13__nv_bfloat16S2_fS2_fjLj6144ELj1ELj1ELj8ELj16ENS_18Kernel_traits_baseILj6144ES2_S2_fS2_fjLj256EEEEELb0ELb0ELb0ELb1EEEvNS_9BwdParamsE,(.L_x_10715 - _ZN10layer_norm13ln_bwd_kernelINS_13Kernel_traitsI13__nv_bfloat16S2_fS2_fjLj6144ELj1ELj1ELj8ELj16ENS_18Kernel_traits_baseILj6144ES2_S2_fS2_fjLj256EEEEELb0ELb0ELb0ELb1EEEvNS_9BwdParamsE)
        .other          _ZN10layer_norm13ln_bwd_kernelINS_13Kernel_traitsI13__nv_bfloat16S2_fS2_fjLj6144ELj1ELj1ELj8ELj16ENS_18Kernel_traits_baseILj6144ES2_S2_fS2_fjLj256EEEEELb0ELb0ELb0ELb1EEEvNS_9BwdParamsE,@"STO_CUDA_ENTRY STV_DEFAULT"
_ZN10layer_norm13ln_bwd_kernelINS_13Kernel_traitsI13__nv_bfloat16S2_fS2_fjLj6144ELj1ELj1ELj8ELj16ENS_18Kernel_traits_baseILj6144ES2_S2_fS2_fjLj256EEEEELb0ELb0ELb0ELb1EEEvNS_9BwdParamsE:
.text._ZN10layer_norm13ln_bwd_kernelINS_13Kernel_traitsI13__nv_bfloat16S2_fS2_fjLj6144ELj1ELj1ELj8ELj16ENS_18Kernel_traits_baseILj6144ES2_S2_fS2_fjLj256EEEEELb0ELb0ELb0ELb1EEEvNS_9BwdParamsE:
        /* <DEDUP_REMOVED lines=56> */
[----:B------:R-:W-:Y:S01]  /*0380*/  UPLOP3.LUT UP1, UPT, UPT, UPT, UPT, 0x40, 0x4 ;  /* 0x000000000004789c */ /* 0x000fe20003f2e870 */
[----:B------:R-:W1:Y:S01]  /*0390*/  LDC.64 R2, c[0x0][0x3e0] ;  /* 0x0000f800ff027b82 */ /* 0x000e620000000a00 */
[----:B------:R-:W2:Y:S02]  /*03a0*/  LDCU UR9, c[0x0][0x388] ;  /* 0x00007100ff0977ac */ /* 0x000ea40008000800 */
[----:B0-----:R-:W3:Y:S01]  /*03b0*/  LDG.E.128 R140, desc[UR6][R112.64] ;  /* 0x00000006708c7981 */ /* 0x001ee2000c1e1d00 */
[----:B------:R-:W0:Y:S03]  /*03c0*/  LDCU.U8 UR8, c[0x0][0x410] ;  /* 0x00008200ff0877ac */ /* 0x000e260008000000 */
[----:B------:R-:W4:Y:S01]  /*03d0*/  LDG.E.128 R136, desc[UR6][R112.64+0x1000] ;  /* 0x0010000670887981 */ /* 0x000f22000c1e1d00 */
[----:B------:R-:W0:Y:S03]  /*03e0*/  LDCU UR12, c[0x0][0x400] ;  /* 0x00008000ff0c77ac */ /* 0x000e260008000800 */
[----:B------:R5:W2:Y:S01]  /*03f0*/  LDG.E.128 R132, desc[UR6][R112.64+0x2000] ;  /* 0x0020000670847981 */ /* 0x000aa2000c1e1d00 */
[----:B------:R-:W0:Y:S01]  /*0400*/  LDCU.64 UR14, c[0x0][0x478] ;  /* 0x00008f00ff0e77ac */ /* 0x000e220008000a00 */
[----:B------:R-:W0:Y:S01]  /*0410*/  LDCU.64 UR10, c[0x0][0x438] ;  /* 0x00008700ff0a77ac */ /* 0x000e220008000a00 */
[----:B-----5:R-:W-:Y:S01]  /*0420*/  HFMA2 R113, -RZ, RZ, 0, 0 ;  /* 0x00000000ff717431 */ /* 0x020fe200000001ff */
[----:B-1----:R-:W-:-:S04]  /*0430*/  ISETP.NE.U32.AND P0, PT, R2, RZ, PT ;  /* 0x000000ff0200720c */ /* 0x002fc80003f05070 */
[----:B------:R-:W-:Y:S02]  /*0440*/  ISETP.NE.AND.EX P0, PT, R3, RZ, PT, P0 ;  /* 0x000000ff0300720c */ /* 0x000fe40003f05300 */
[----:B---3--:R-:W-:Y:S02]  /*0450*/  PRMT R0, R140, 0x7632, R0 ;  /* 0x000076328c007816 */ /* 0x008fe40000000000 */
[----:B------:R-:W-:Y:S02]  /*0460*/  PRMT R131, R141, 0x7632, R131 ;  /* 0x000076328d837816 */ /* 0x000fe40000000083 */
[----:B------:R-:W-:Y:S02]  /*0470*/  PRMT R130, R142, 0x7632, R130 ;  /* 0x000076328e827816 */ /* 0x000fe40000000082 */
[----:B------:R-:W-:Y:S02]  /*0480*/  PRMT R129, R143, 0x7632, R129 ;  /* 0x000076328f817816 */ /* 0x000fe40000000081 */
        /* <DEDUP_REMOVED lines=20> */
[----:B------:R-:W-:Y:S02]  /*05d0*/  MOV R134, UR4 ;  /* 0x0000000400867c02 */ /* 0x000fe40008000f00 */
[----:B------:R-:W-:Y:S02]  /*05e0*/  MOV R133, RZ ;  /* 0x000000ff00857202 */ /* 0x000fe40000000f00 */
        /* <DEDUP_REMOVED lines=11> */
[----:B0-----:R-:W-:-:S07]  /*06a0*/  SHF.L.U32 R120, R120, 0x10, RZ ;  /* 0x0000001078787819 */ /* 0x001fce00000006ff */
.L_x_3042:
[----:B------:R-:W0:Y:S01]  /*06b0*/  LDC.64 R2, c[0x0][0x3c0] ;  /* 0x0000f000ff027b82 */ /* 0x000e220000000a00 */
[----:B------:R-:W1:Y:S01]  /*06c0*/  S2R R112, SR_TID.X ;  /* 0x0000000000707919 */ /* 0x000e620000002100 */
[----:B------:R-:W-:-:S05]  /*06d0*/  IMAD R0, R134, UR9, RZ ;  /* 0x0000000986007c24 */ /* 0x000fca000f8e02ff */
[----:B------:R-:W-:Y:S01]  /*06e0*/  SHF.R.S32.HI R37, RZ, 0x1f, R0 ;  /* 0x0000001fff257819 */ /* 0x000fe20000011400 */
[----:B------:R-:W2:Y:S03]  /*06f0*/  @P0 LDC.64 R52, c[0x0][0x3e0] ;  /* 0x0000f800ff340b82 */ /* 0x000ea60000000a00 */
[----:B------:R-:W-:-:S05]  /*0700*/  LEA.HI R37, R37, R0, RZ, 0x3 ;  /* 0x0000000025257211 */ /* 0x000fca00078f18ff */
[----:B------:R-:W3:Y:S01]  /*0710*/  LDC.64 R152, c[0x0][0x3a8] ;  /* 0x0000ea00ff987b82 */ /* 0x000ee20000000a00 */
[----:B0-----:R-:W-:-:S07]  /*0720*/  IMAD.WIDE R2, R134, 0x4, R2 ;  /* 0x0000000486027825 */ /* 0x001fce00078e0202 */
[----:B------:R-:W0:Y:S01]  /*0730*/  LDC.64 R68, c[0x0][0x428] ;  /* 0x00010a00ff447b82 */ /* 0x000e220000000a00 */
[----:B------:R4:W3:Y:S01]  /*0740*/  LDG.E R150, desc[UR6][R2.64] ;  /* 0x0000000602967981 */ /* 0x0008e2000c1e1900 */
[----:B--2---:R-:W-:Y:S01]  /*0750*/  @P0 IMAD.WIDE R52, R134, 0x2, R52 ;  /* 0x0000000286340825 */ /* 0x004fe200078e0234 */
[----:B-1----:R-:W-:-:S05]  /*0760*/  LEA.HI.SX32 R151, R37, R112, 0x1d ;  /* 0x0000007025977211 */ /* 0x002fca00078feaff */
[----:B----4-:R-:W1:Y:S01]  /*0770*/  LDC.64 R2, c[0x0][0x3c8] ;  /* 0x0000f200ff027b82 */ /* 0x010e620000000a00 */
[C---:B------:R-:W-:Y:S01]  /*0780*/  IADD3 R147, PT, PT, R151.reuse, 0x100, RZ ;  /* 0x0000010097937810 */ /* 0x040fe20007ffe0ff */
[----:B------:R-:W2:Y:S01]  /*0790*/  @P0 LDG.E.U16 R0, desc[UR6][R52.64] ;  /* 0x0000000634000981 */ /* 0x000ea2000c1e1500 */
[C---:B------:R-:W-:Y:S01]  /*07a0*/  IADD3 R121, PT, PT, R151.reuse, 0x200, RZ ;  /* 0x0000020097797810 */ /* 0x040fe20007ffe0ff */
[----:B---3--:R-:W-:-:S04]  /*07b0*/  IMAD.WIDE.U32 R64, R151, 0x20, R152 ;  /* 0x0000002097407825 */ /* 0x008fc800078e0098 */
[--C-:B------:R-:W-:Y:S01]  /*07c0*/  IMAD.WIDE.U32 R148, R147, 0x20, R152.reuse ;  /* 0x0000002093947825 */ /* 0x100fe200078e0098 */
[----:B------:R-:W3:Y:S03]  /*07d0*/  LDG.E.128 R36, desc[UR6][R64.64] ;  /* 0x0000000640247981 */ /* 0x000ee6000c1e1d00 */
[----:B------:R-:W-:Y:S01]  /*07e0*/  IMAD.WIDE.U32 R152, R121, 0x20, R152 ;  /* 0x0000002079987825 */ /* 0x000fe200078e0098 */
[----:B------:R-:W4:Y:S03]  /*07f0*/  LDG.E.128 R44, desc[UR6][R148.64] ;  /* 0x00000006942c7981 */ /* 0x000f26000c1e1d00 */
[----:B0-----:R-:W-:Y:S01]  /*0800*/  IMAD.WIDE.U32 R60, R151, 0x10, R68 ;  /* 0x00000010973c7825 */ /* 0x001fe200078e0044 */
[----:B------:R-:W4:Y:S04]  /*0810*/  LDG.E.128 R56, desc[UR6][R152.64+0x10] ;  /* 0x0000100698387981 */ /* 0x000f28000c1e1d00 */
[----:B------:R-:W4:Y:S01]  /*0820*/  LDG.E.128 R48, desc[UR6][R148.64+0x10] ;  /* 0x0000100694307981 */ /* 0x000f22000c1e1d00 */
[----:B-1----:R-:W-:-:S03]  /*0830*/  IMAD.WIDE R2, R134, 0x4, R2 ;  /* 0x0000000486027825 */ /* 0x002fc600078e0202 */
[----:B------:R-:W4:Y:S01]  /*0840*/  LDG.E.128 R60, desc[UR6][R60.64] ;  /* 0x000000063c3c7981 */ /* 0x000f22000c1e1d00 */
[----:B------:R-:W-:-:S03]  /*0850*/  IMAD.WIDE.U32 R66, R147, 0x10, R68 ;  /* 0x0000001093427825 */ /* 0x000fc600078e0044 */
[----:B------:R-:W4:Y:S04]  /*0860*/  LDG.E.128 R40, desc[UR6][R64.64+0x10] ;  /* 0x0000100640287981 */ /* 0x000f28000c1e1d00 */
[----:B------:R0:W4:Y:S04]  /*0870*/  LDG.E R149, desc[UR6][R2.64] ;  /* 0x0000000602957981 */ /* 0x000128000c1e1900 */
[----:B------:R1:W4:Y:S04]  /*0880*/  LDG.E.128 R52, desc[UR6][R152.64] ;  /* 0x0000000698347981 */ /* 0x000328000c1e1d00 */
[----:B------:R-:W4:Y:S01]  /*0890*/  LDG.E.128 R64, desc[UR6][R66.64] ;  /* 0x0000000642407981 */ /* 0x000f22000c1e1d00 */
[----:B------:R-:W-:-:S06]  /*08a0*/  IMAD.WIDE.U32 R68, R121, 0x10, R68 ;  /* 0x0000001079447825 */ /* 0x000fcc00078e0044 */
[----:B------:R-:W4:Y:S01]  /*08b0*/  LDG.E.128 R68, desc[UR6][R68.64] ;  /* 0x0000000644447981 */ /* 0x000f22000c1e1d00 */
[----:B------:R-:W-:-:S04]  /*08c0*/  ISETP.NE.U32.AND P1, PT, RZ, UR10, PT ;  /* 0x0000000aff007c0c */ /* 0x000fc8000bf25070 */
[----:B------:R-:W-:-:S13]  /*08d0*/  ISETP.NE.AND.EX P1, PT, RZ, UR11, PT, P1 ;  /* 0x0000000bff007c0c */ /* 0x000fda000bf25310 */
[----:B------:R-:W1:Y:S08]  /*08e0*/  @P1 LDC.64 R154, c[0x0][0x438] ;  /* 0x00010e00ff9a1b82 */ /* 0x000e700000000a00 */
[----:B0-----:R-:W0:Y:S08]  /*08f0*/  @P1 LDC.64 R2, c[0x0][0x438] ;  /* 0x00010e00ff021b82 */ /* 0x001e300000000a00 */
[----:B-1----:R-:W1:Y:S01]  /*0900*/  @P1 LDC.64 R152, c[0x0][0x438] ;  /* 0x00010e00ff981b82 */ /* 0x002e620000000a00 */
[----:B------:R-:W-:-:S02]  /*0910*/  ISETP.NE.AND P3, PT, RZ, UR8, PT ;  /* 0x00000008ff007c0c */ /* 0x000fc4000bf65270 */
[----:B------:R-:W-:Y:S01]  /*0920*/  MOV R148, 0x3f800000 ;  /* 0x3f80000000947802 */ /* 0x000fe20000000f00 */
[----:B------:R-:W-:-:S05]  /*0930*/  @P1 IMAD.WIDE.U32 R154, R147, 0x20, R154 ;  /* 0x00000020939a1825 */ /* 0x000fca00078e009a */
[----:B-----5:R-:W5:Y:S01]  /*0940*/  @P1 LDG.E.128 R12, desc[UR6][R154.64] ;  /* 0x000000069a0c1981 */ /* 0x020f62000c1e1d00 */
[----:B0-----:R-:W-:-:S03]  /*0950*/  @P1 IMAD.WIDE.U32 R2, R121, 0x20, R2 ;  /* 0x0000002079021825 */ /* 0x001fc600078e0002 */
[----:B------:R0:W5:Y:S04]  /*0960*/  @P1 LDG.E.128 R16, desc[UR6][R154.64+0x10] ;  /* 0x000010069a101981 */ /* 0x000168000c1e1d00 */
[----:B------:R-:W5:Y:S01]  /*0970*/  @P1 LDG.E.128 R20, desc[UR6][R2.64] ;  /* 0x0000000602141981 */ /* 0x000f62000c1e1d00 */
[----:B-1----:R-:W-:-:S03]  /*0980*/  @P1 IMAD.WIDE.U32 R152, R151, 0x20, R152 ;  /* 0x0000002097981825 */ /* 0x002fc600078e0098 */
[----:B------:R-:W5:Y:S04]  /*0990*/  @P1 LDG.E.128 R24, desc[UR6][R2.64+0x10] ;  /* 0x0000100602181981 */ /* 0x000f68000c1e1d00 */
[----:B------:R-:W5:Y:S04]  /*09a0*/  @P1 LDG.E.128 R4, desc[UR6][R152.64] ;  /* 0x0000000698041981 */ /* 0x000f68000c1e1d00 */
[----:B------:R1:W5:Y:S01]  /*09b0*/  @P1 LDG.E.128 R8, desc[UR6][R152.64+0x10] ;  /* 0x0000100698081981 */ /* 0x000362000c1e1d00 */
[----:B------:R-:W-:Y:S02]  /*09c0*/  FSEL R190, R150, RZ, !P3 ;  /* 0x000000ff96be7208 */ /* 0x000fe40005800000 */
[----:B--2---:R-:W-:-:S03]  /*09d0*/  @P0 SHF.L.U32 R148, R0, 0x10, RZ ;  /* 0x0000001000940819 */ /* 0x004fc600000006ff */
[C---:B---3--:R-:W-:Y:S01]  /*09e0*/  FADD.FTZ R0, -R190.reuse, R36 ;  /* 0x00000024be007221 */ /* 0x048fe20000010100 */
[C---:B------:R-:W-:Y:S01]  /*09f0*/  FADD.FTZ R150, -R190.reuse, R37 ;  /* 0x00000025be967221 */ /* 0x040fe20000010100 */
[C---:B------:R-:W-:Y:S01]  /*0a00*/  FADD.FTZ R38, -R190.reuse, R38 ;  /* 0x00000026be267221 */ /* 0x040fe20000010100 */
[----:B----4-:R-:W-:Y:S01]  /*0a10*/  FADD.FTZ R188, -R190, R57 ;  /* 0x00000039bebc7221 */ /* 0x010fe20000010100 */
[C---:B------:R-:W-:Y:S02]  /*0a20*/  SHF.L.U32 R57, R60.reuse, 0x10, RZ ;  /* 0x000000103c397819 */ /* 0x040fe400000006ff */
[----:B------:R-:W-:Y:S01]  /*0a30*/  PRMT R36, R60, 0x7632, R36 ;  /* 0x000076323c247816 */ /* 0x000fe20000000024 */
[----:B0-----:R-:W-:Y:S01]  /*0a40*/  FADD.FTZ R154, -R190, R41 ;  /* 0x00000029be9a7221 */ /* 0x001fe20000010100 */
[----:B------:R-:W-:Y:S01]  /*0a50*/  FMUL.FTZ R0, R149, R0 ;  /* 0x0000000095007220 */ /* 0x000fe20000410000 */
[----:B------:R-:W-:Y:S01]  /*0a60*/  PRMT R37, R61, 0x7632, R37 ;  /* 0x000076323d257816 */ /* 0x000fe20000000025 */
[----:B------:R-:W-:Y:S01]  /*0a70*/  FADD.FTZ R119, R57, R119 ;  /* 0x0000007739777221 */ /* 0x000fe20000010000 */
[----:B------:R-:W-:Y:S01]  /*0a80*/  SHF.L.U32 R36, R36, 0x10, RZ ;  /* 0x0000001024247819 */ /* 0x000fe200000006ff */
[-C--:B------:R-:W-:Y:S01]  /*0a90*/  FFMA.FTZ R133, R0, R57.reuse, R133 ;  /* 0x0000003900857223 */ /* 0x080fe20000010085 */
[----:B------:R-:W-:Y:S01]  /*0aa0*/  FMUL.FTZ R57, R146, R57 ;  /* 0x0000003992397220 */ /* 0x000fe20000410000 */
[C---:B------:R-:W-:Y:S01]  /*0ab0*/  FADD.FTZ R158, -R190.reuse, R40 ;  /* 0x00000028be9e7221 */ /* 0x040fe20000010100 */
[C---:B------:R-:W-:Y:S01]  /*0ac0*/  FADD.FTZ R180, -R190.reuse, R53 ;  /* 0x00000035beb47221 */ /* 0x040fe20000010100 */
[C---:B------:R-:W-:Y:S01]  /*0ad0*/  FADD.FTZ R160, -R190.reuse, R43 ;  /* 0x0000002bbea07221 */ /* 0x040fe20000010100 */
[----:B------:R-:W-:Y:S01]  /*0ae0*/  SHF.L.U32 R40, R61, 0x10, RZ ;  /* 0x000000103d287819 */ /* 0x000fe200000006ff */
[----:B-1----:R-:W-:Y:S01]  /*0af0*/  FADD.FTZ R152, -R190, R39 ;  /* 0x00000027be987221 */ /* 0x002fe20000010100 */
[C---:B------:R-:W-:Y:S01]  /*0b00*/  PRMT R3, R66.reuse, 0x7632, R3 ;  /* 0x0000763242037816 */ /* 0x040fe20000000003 */
[C---:B------:R-:W-:Y:S01]  /*0b10*/  FMUL.FTZ R43, R149.reuse, R38 ;  /* 0x00000026952b7220 */ /* 0x040fe20000410000 */
[----:B------:R-:W-:Y:S01]  /*0b20*/  SHF.L.U32 R53, R66, 0x10, RZ ;  /* 0x0000001042357819 */ /* 0x000fe200000006ff */
[----:B------:R-:W-:Y:S01]  /*0b30*/  FMUL.FTZ R66, R149, R154 ;  /* 0x0000009a95427220 */ /* 0x000fe20000410000 */
[----:B------:R-:W-:Y:S01]  /*0b40*/  SHF.L.U32 R156, R37, 0x10, RZ ;  /* 0x00000010259c7819 */ /* 0x000fe200000006ff */
[----:B------:R-:W-:Y:S01]  /*0b50*/  FMUL.FTZ R154, R132, R36 ;  /* 0x00000024849a7220 */ /* 0x000fe20000410000 */
[----:B------:R-:W-:Y:S01]  /*0b60*/  FADD.FTZ R37, RZ, R57 ;  /* 0x00000039ff257221 */ /* 0x000fe20000010000 */
[----:B------:R-:W-:Y:S01]  /*0b70*/  FADD.FTZ R184, -R190, R55 ;  /* 0x00000037beb87221 */ /* 0x000fe20000010100 */
[----:B------:R-:W-:Y:S01]  /*0b80*/  FMUL.FTZ R55, R149, R152 ;  /* 0x0000009895377220 */ /* 0x000fe20000410000 */
[----:B------:R-:W-:Y:S01]  /*0b90*/  FADD.FTZ R115, R40, R115 ;  /* 0x0000007328737221 */ /* 0x000fe20000010000 */
[-C--:B------:R-:W-:Y:S01]  /*0ba0*/  FFMA.FTZ R116, R43, R40.reuse, R116 ;  /* 0x000000282b747223 */ /* 0x080fe20000010074 */
[----:B------:R-:W-:Y:S01]  /*0bb0*/  FMUL.FTZ R40, R145, R40 ;  /* 0x0000002891287220 */ /* 0x000fe20000410000 */
[----:B------:R-:W-:Y:S01]  /*0bc0*/  FADD.FTZ R37, R154, R37 ;  /* 0x000000259a257221 */ /* 0x000fe20000010000 */
[C---:B------:R-:W-:Y:S01]  /*0bd0*/  FADD.FTZ R164, -R190.reuse, R45 ;  /* 0x0000002dbea47221 */ /* 0x040fe20000010100 */
[----:B------:R-:W-:Y:S01]  /*0be0*/  FADD.FTZ R42, -R190, R42 ;  /* 0x0000002abe2a7221 */ /* 0x000fe20000010100 */
[C---:B------:R-:W-:Y:S01]  /*0bf0*/  PRMT R39, R62.reuse, 0x7632, R39 ;  /* 0x000076323e277816 */ /* 0x040fe20000000027 */
[-C--:B------:R-:W-:Y:S01]  /*0c00*/  FFMA.FTZ R114, R55, R156.reuse, R114 ;  /* 0x0000009c37727223 */ /* 0x080fe20000010072 */
[----:B------:R-:W-:Y:S01]  /*0c10*/  SHF.L.U32 R45, R62, 0x10, RZ ;  /* 0x000000103e2d7819 */ /* 0x000fe200000006ff */
[----:B------:R-:W-:Y:S01]  /*0c20*/  FADD.FTZ R113, R156, R113 ;  /* 0x000000719c717221 */ /* 0x000fe20000010000 */
[----:B------:R-:W-:Y:S01]  /*0c30*/  FMUL.FTZ R156, R131, R156 ;  /* 0x0000009c839c7220 */ /* 0x000fe20000410000 */
[----:B------:R-:W-:Y:S01]  /*0c40*/  FADD.FTZ R37, R40, R37 ;  /* 0x0000002528257221 */ /* 0x000fe20000010000 */
[----:B------:R-:W-:Y:S01]  /*0c50*/  FADD.FTZ R186, -R190, R56 ;  /* 0x00000038beba7221 */ /* 0x000fe20000010100 */
[----:B------:R-:W-:-:S02]  /*0c60*/  PRMT R2, R65, 0x7632, R2 ;  /* 0x0000763241027816 */ /* 0x000fc40000000002 */
[----:B------:R-:W-:Y:S01]  /*0c70*/  SHF.L.U32 R56, R65, 0x10, RZ ;  /* 0x0000001041387819 */ /* 0x000fe200000006ff */
[----:B------:R-:W-:Y:S01]  /*0c80*/  FMUL.FTZ R65, R149, R42 ;  /* 0x0000002a95417220 */ /* 0x000fe20000410000 */
[----:B------:R-:W-:Y:S01]  /*0c90*/  SHF.L.U32 R39, R39, 0x10, RZ ;  /* 0x0000001027277819 */ /* 0x000fe200000006ff */
[----:B------:R-:W-:Y:S01]  /*0ca0*/  FMUL.FTZ R42, R144, R45 ;  /* 0x0000002d902a7220 */ /* 0x000fe20000410000 */
[----:B------:R-:W-:Y:S01]  /*0cb0*/  FADD.FTZ R37, R156, R37 ;  /* 0x000000259c257221 */ /* 0x000fe20000010000 */
[C---:B------:R-:W-:Y:S01]  /*0cc0*/  FADD.FTZ R162, -R190.reuse, R44 ;  /* 0x0000002cbea27221 */ /* 0x040fe20000010100 */
[----:B------:R-:W-:Y:S01]  /*0cd0*/  FADD.FTZ R166, -R190, R46 ;  /* 0x0000002ebea67221 */ /* 0x000fe20000010100 */
[C---:B------:R-:W-:Y:S01]  /*0ce0*/  PRMT R44, R63.reuse, 0x7632, R44 ;  /* 0x000076323f2c7816 */ /* 0x040fe2000000002c */
[----:B------:R-:W-:Y:S01]  /*0cf0*/  FADD.FTZ R38, R42, R37 ;  /* 0x000000252a267221 */ /* 0x000fe20000010000 */
[----:B------:R-:W-:Y:S02]  /*0d00*/  SHF.L.U32 R46, R63, 0x10, RZ ;  /* 0x000000103f2e7819 */ /* 0x000fe400000006ff */
[----:B------:R-:W-:-:S02]  /*0d10*/  PRMT R157, R69, 0x7632, R157 ;  /* 0x00007632459d7816 */ /* 0x000fc4000000009d */
[----:B------:R-:W-:Y:S01]  /*0d20*/  SHF.L.U32 R161, R69, 0x10, RZ ;  /* 0x0000001045a17819 */ /* 0x000fe200000006ff */
[----:B------:R-:W-:Y:S01]  /*0d30*/  FMUL.FTZ R69, R130, R39 ;  /* 0x0000002782457220 */ /* 0x000fe20000410000 */
[C---:B------:R-:W-:Y:S01]  /*0d40*/  FADD.FTZ R172, -R190.reuse, R49 ;  /* 0x00000031beac7221 */ /* 0x040fe20000010100 */
[----:B------:R-:W-:Y:S01]  /*0d50*/  FADD.FTZ R176, -R190, R51 ;  /* 0x00000033beb07221 */ /* 0x000fe20000010100 */
[C---:B------:R-:W-:Y:S01]  /*0d60*/  PRMT R49, R64.reuse, 0x7632, R49 ;  /* 0x0000763240317816 */ /* 0x040fe20000000031 */
[----:B------:R-:W-:Y:S01]  /*0d70*/  FADD.FTZ R37, R69, R38 ;  /* 0x0000002645257221 */ /* 0x000fe20000010000 */
[----:B------:R-:W-:Y:S01]  /*0d80*/  SHF.L.U32 R51, R64, 0x10, RZ ;  /* 0x0000001040337819 */ /* 0x000fe200000006ff */
[----:B------:R-:W-:Y:S01]  /*0d90*/  FMUL.FTZ R64, R143, R46 ;  /* 0x0000002e8f407220 */ /* 0x000fe20000410000 */
[----:B------:R-:W-:Y:S01]  /*0da0*/  SHF.L.U32 R44, R44, 0x10, RZ ;  /* 0x000000102c2c7819 */ /* 0x000fe200000006ff */
[C---:B------:R-:W-:Y:S01]  /*0db0*/  FMUL.FTZ R41, R149.reuse, R150 ;  /* 0x0000009695297220 */ /* 0x040fe20000410000 */
[----:B------:R-:W-:Y:S01]  /*0dc0*/  FMUL.FTZ R150, R149, R160 ;  /* 0x000000a095967220 */ /* 0x000fe20000410000 */
[C---:B------:R-:W-:Y:S01]  /*0dd0*/  PRMT R171, R71.reuse, 0x7632, R171 ;  /* 0x0000763247ab7816 */ /* 0x040fe200000000ab */
[----:B------:R-:W-:Y:S01]  /*0de0*/  FADD.FTZ R38, R64, R37 ;  /* 0x0000002540267221 */ /* 0x000fe20000010000 */
[----:B------:R-:W-:Y:S01]  /*0df0*/  SHF.L.U32 R173, R71, 0x10, RZ ;  /* 0x0000001047ad7819 */ /* 0x000fe200000006ff */
[-C--:B------:R-:W-:Y:S01]  /*0e00*/  FMUL.FTZ R71, R129, R44.reuse ;  /* 0x0000002c81477220 */ /* 0x080fe20000410000 */
[----:B------:R-:W-:Y:S01]  /*0e10*/  FADD.FTZ R95, R44, R95 ;  /* 0x0000005f2c5f7221 */ /* 0x000fe20000010000 */
[----:B------:R-:W-:Y:S01]  /*0e20*/  FFMA.FTZ R75, R150, R44, R75 ;  /* 0x0000002c964b7223 */ /* 0x000fe2000001004b */
[----:B------:R-:W-:Y:S01]  /*0e30*/  SHF.L.U32 R155, R49, 0x10, RZ ;  /* 0x00000010319b7819 */ /* 0x000fe200000006ff */
[----:B------:R-:W-:Y:S01]  /*0e40*/  FADD.FTZ R174, -R190, R50 ;  /* 0x00000032beae7221 */ /* 0x000fe20000010100 */
[----:B------:R-:W-:Y:S01]  /*0e50*/  FMUL.FTZ R44, R149, R164 ;  /* 0x000000a4952c7220 */ /* 0x000fe20000410000 */
[----:B------:R-:W-:Y:S01]  /*0e60*/  FMUL.FTZ R50, R142, R51 ;  /* 0x000000338e327220 */ /* 0x000fe20000410000 */
[----:B------:R-:W-:Y:S01]  /*0e70*/  FADD.FTZ R37, R71, R38 ;  /* 0x0000002647257221 */ /* 0x000fe20000010000 */
[----:B------:R-:W-:Y:S01]  /*0e80*/  FADD.FTZ R168, -R190, R47 ;  /* 0x0000002fbea87221 */ /* 0x000fe20000010100 */
[----:B------:R-:W-:Y:S01]  /*0e90*/  FMUL.FTZ R47, R149, R166 ;  /* 0x000000a6952f7220 */ /* 0x000fe20000410000 */
[-C--:B------:R-:W-:Y:S01]  /*0ea0*/  FFMA.FTZ R77, R44, R155.reuse, R77 ;  /* 0x0000009b2c4d7223 */ /* 0x080fe2000001004d */
[----:B------:R-:W-:Y:S01]  /*0eb0*/  FADD.FTZ R97, R155, R97 ;  /* 0x000000619b617221 */ /* 0x000fe20000010000 */
[----:B------:R-:W-:Y:S01]  /*0ec0*/  FMUL.FTZ R155, R128, R155 ;  /* 0x0000009b809b7220 */ /* 0x000fe20000410000 */
[----:B------:R-:W-:Y:S01]  /*0ed0*/  FADD.FTZ R38, R50, R37 ;  /* 0x0000002532267221 */ /* 0x000fe20000010000 */
[----:B------:R-:W-:Y:S01]  /*0ee0*/  FADD.FTZ R170, -R190, R48 ;  /* 0x00000030beaa7221 */ /* 0x000fe20000010100 */
[----:B------:R-:W-:Y:S01]  /*0ef0*/  SHF.L.U32 R2, R2, 0x10, RZ ;  /* 0x0000001002027819 */ /* 0x000fe200000006ff */
[----:B------:R-:W-:Y:S01]  /*0f00*/  FMUL.FTZ R48, R149, R168 ;  /* 0x000000a895307220 */ /* 0x000fe20000410000 */
[----:B------:R-:W-:Y:S01]  /*0f10*/  FADD.FTZ R98, R56, R98 ;  /* 0x0000006238627221 */ /* 0x000fe20000010000 */
[-C--:B------:R-:W-:Y:S01]  /*0f20*/  FFMA.FTZ R78, R47, R56.reuse, R78 ;  /* 0x000000382f4e7223 */ /* 0x080fe2000001004e */
[----:B------:R-:W-:Y:S01]  /*0f30*/  FMUL.FTZ R56, R141, R56 ;  /* 0x000000388d387220 */ /* 0x000fe20000410000 */
[----:B------:R-:W-:Y:S01]  /*0f40*/  FADD.FTZ R37, R155, R38 ;  /* 0x000000269b257221 */ /* 0x000fe20000010000 */
[-C--:B------:R-:W-:Y:S01]  /*0f50*/  FFMA.FTZ R79, R48, R2.reuse, R79 ;  /* 0x00000002304f7223 */ /* 0x080fe2000001004f */
[----:B------:R-:W-:Y:S01]  /*0f60*/  FADD.FTZ R99, R2, R99 ;  /* 0x0000006302637221 */ /* 0x000fe20000010000 */
[----:B------:R-:W-:Y:S01]  /*0f70*/  FMUL.FTZ R159, R127, R2 ;  /* 0x000000027f9f7220 */ /* 0x000fe20000410000 */
[----:B------:R-:W-:Y:S01]  /*0f80*/  FADD.FTZ R2, R56, R37 ;  /* 0x0000002538027221 */ /* 0x000fe20000010000 */
[----:B------:R-:W-:Y:S01]  /*0f90*/  SHF.L.U32 R3, R3, 0x10, RZ ;  /* 0x0000001003037819 */ /* 0x000fe200000006ff */
[----:B------:R-:W-:-:S02]  /*0fa0*/  FMUL.FTZ R60, R140, R53 ;  /* 0x000000358c3c7220 */ /* 0x000fc40000410000 */
[----:B------:R-:W-:Y:S01]  /*0fb0*/  FADD.FTZ R37, R159, R2 ;  /* 0x000000029f257221 */ /* 0x000fe20000010000 */
[C---:B------:R-:W-:Y:S01]  /*0fc0*/  FADD.FTZ R178, -R190.reuse, R52 ;  /* 0x00000034beb27221 */ /* 0x040fe20000010100 */
[----:B------:R-:W-:Y:S01]  /*0fd0*/  FADD.FTZ R182, -R190, R54 ;  /* 0x00000036beb67221 */ /* 0x000fe20000010100 */
[C---:B------:R-:W-:Y:S02]  /*0fe0*/  PRMT R165, R70.reuse, 0x7632, R165 ;  /* 0x0000763246a57816 */ /* 0x040fe400000000a5 */
[----:B------:R-:W-:Y:S01]  /*0ff0*/  SHF.L.U32 R169, R70, 0x10, RZ ;  /* 0x0000001046a97819 */ /* 0x000fe200000006ff */
[----:B------:R-:W-:Y:S01]  /*1000*/  FMUL.FTZ R70, R149, R172 ;  /* 0x000000ac95467220 */ /* 0x000fe20000410000 */
[C---:B------:R-:W-:Y:S01]  /*1010*/  PRMT R52, R67.reuse, 0x7632, R52 ;  /* 0x0000763243347816 */ /* 0x040fe20000000034 */
[-C--:B------:R-:W-:Y:S01]  /*1020*/  FMUL.FTZ R163, R126, R3.reuse ;  /* 0x000000037ea37220 */ /* 0x080fe20000410000 */
[----:B------:R-:W-:Y:S01]  /*1030*/  SHF.L.U32 R54, R67, 0x10, RZ ;  /* 0x0000001043367819 */ /* 0x000fe200000006ff */
[----:B------:R-:W-:Y:S01]  /*1040*/  FADD.FTZ R2, R60, R37 ;  /* 0x000000253c027221 */ /* 0x000fe20000010000 */
[----:B------:R-:W-:Y:S01]  /*1050*/  FFMA.FTZ R118, R41, R36, R118 ;  /* 0x0000002429767223 */ /* 0x000fe20000010076 */
[----:B------:R-:W-:Y:S01]  /*1060*/  FADD.FTZ R117, R36, R117 ;  /* 0x0000007524757221 */ /* 0x000fe20000010000 */
[C---:B------:R-:W-:Y:S01]  /*1070*/  PRMT R62, R68.reuse, 0x7632, R62 ;  /* 0x00007632443e7816 */ /* 0x040fe2000000003e */
[----:B------:R-:W-:Y:S01]  /*1080*/  FADD.FTZ R101, R3, R101 ;  /* 0x0000006503657221 */ /* 0x000fe20000010000 */
[----:B------:R-:W-:Y:S01]  /*1090*/  SHF.L.U32 R153, R68, 0x10, RZ ;  /* 0x0000001044997819 */ /* 0x000fe200000006ff */
[----:B------:R-:W-:Y:S01]  /*10a0*/  FFMA.FTZ R81, R70, R3, R81 ;  /* 0x0000000346517223 */ /* 0x000fe20000010051 */
[----:B------:R-:W-:Y:S01]  /*10b0*/  SHF.L.U32 R36, R52, 0x10, RZ ;  /* 0x0000001034247819 */ /* 0x000fe200000006ff */
[----:B------:R-:W-:Y:S01]  /*10c0*/  FMUL.FTZ R68, R139, R54 ;  /* 0x000000368b447220 */ /* 0x000fe20000410000 */
[----:B------:R-:W-:-:S03]  /*10d0*/  FADD.FTZ R3, R163, R2 ;  /* 0x00000002a3037221 */ /* 0x000fc60000010000 */
[----:B------:R-:W-:Y:S01]  /*10e0*/  FMUL.FTZ R167, R125, R36 ;  /* 0x000000247da77220 */ /* 0x000fe20000410000 */
[----:B------:R-:W-:Y:S01]  /*10f0*/  FADD.FTZ R2, R68, R3 ;  /* 0x0000000344027221 */ /* 0x000fe20000010000 */
[----:B------:R-:W-:Y:S01]  /*1100*/  FMUL.FTZ R49, R149, R178 ;  /* 0x000000b295317220 */ /* 0x000fe20000410000 */
[----:B------:R-:W-:Y:S01]  /*1110*/  SHF.L.U32 R38, R62, 0x10, RZ ;  /* 0x000000103e267819 */ /* 0x000fe200000006ff */
[-C--:B------:R-:W-:Y:S01]  /*1120*/  FMUL.FTZ R62, R138, R153.reuse ;  /* 0x000000998a3e7220 */ /* 0x080fe20000410000 */
[----:B------:R-:W-:Y:S01]  /*1130*/  FADD.FTZ R3, R167, R2 ;  /* 0x00000002a7037221 */ /* 0x000fe20000010000 */
[----:B------:R-:W-:Y:S01]  /*1140*/  FMUL.FTZ R152, R149, R176 ;  /* 0x000000b095987220 */ /* 0x000fe20000410000 */
[----:B------:R-:W-:Y:S01]  /*1150*/  FADD.FTZ R104, R153, R104 ;  /* 0x0000006899687221 */ /* 0x000fe20000010000 */
[----:B------:R-:W-:Y:S01]  /*1160*/  FFMA.FTZ R84, R49, R153, R84 ;  /* 0x0000009931547223 */ /* 0x000fe20000010054 */
[----:B------:R-:W-:Y:S01]  /*1170*/  FMUL.FTZ R153, R124, R38 ;  /* 0x000000267c997220 */ /* 0x000fe20000410000 */
[----:B------:R-:W-:Y:S01]  /*1180*/  FADD.FTZ R2, R62, R3 ;  /* 0x000000033e027221 */ /* 0x000fe20000010000 */
[----:B------:R-:W-:Y:S01]  /*1190*/  FMUL.FTZ R63, R149, R158 ;  /* 0x0000009e953f7220 */ /* 0x000fe20000410000 */
        /* <DEDUP_REMOVED lines=8> */
[----:B------:R-:W-:Y:S01]  /*1220*/  FMUL.FTZ R157, R123, R36 ;  /* 0x000000247b9d7220 */ /* 0x000fe20000410000 */
[----:B------:R-:W-:Y:S01]  /*1230*/  FADD.FTZ R2, R3, R158 ;  /* 0x0000009e03027221 */ /* 0x000fe20000010000 */
[----:B------:R-:W-:Y:S01]  /*1240*/  FADD.FTZ R96, R51, R96 ;  /* 0x0000006033607221 */ /* 0x000fe20000010000 */
[----:B------:R-:W-:Y:S01]  /*1250*/  FFMA.FTZ R76, R45, R51, R76 ;  /* 0x000000332d4c7223 */ /* 0x000fe2000001004c */
[----:B------:R-:W-:Y:S01]  /*1260*/  FMUL.FTZ R51, R149, R182 ;  /* 0x000000b695337220 */ /* 0x000fe20000410000 */
[----:B------:R-:W-:Y:S01]  /*1270*/  SHF.L.U32 R165, R165, 0x10, RZ ;  /* 0x00000010a5a57819 */ /* 0x000fe200000006ff */
[----:B------:R-:W-:Y:S01]  /*1280*/  FMUL.FTZ R160, R136, R169 ;  /* 0x000000a988a07220 */ /* 0x000fe20000410000 */
[----:B------:R-:W-:Y:S01]  /*1290*/  FADD.FTZ R3, R2, R157 ;  /* 0x0000009d02037221 */ /* 0x000fe20000010000 */
[----:B------:R-:W-:Y:S01]  /*12a0*/  FMUL.FTZ R67, R149, R174 ;  /* 0x000000ae95437220 */ /* 0x000fe20000410000 */
[----:B------:R-:W-:Y:S01]  /*12b0*/  FADD.FTZ R106, R161, R106 ;  /* 0x0000006aa16a7221 */ /* 0x000fe20000010000 */
[----:B------:R-:W-:Y:S01]  /*12c0*/  FFMA.FTZ R86, R51, R161, R86 ;  /* 0x000000a133567223 */ /* 0x000fe20000010056 */
        /* <DEDUP_REMOVED lines=9> */
[----:B------:R-:W-:Y:S01]  /*1360*/  FFMA.FTZ R89, R54, R165, R89 ;  /* 0x000000a536597223 */ /* 0x000fe20000010059 */
[----:B------:R-:W-:Y:S01]  /*1370*/  FADD.FTZ R109, R165, R109 ;  /* 0x0000006da56d7221 */ /* 0x000fe20000010000 */
[----:B------:R-:W-:Y:S01]  /*1380*/  FMUL.FTZ R165, R120, R171 ;  /* 0x000000ab78a57220 */ /* 0x000fe20000410000 */
[----:B------:R-:W-:Y:S01]  /*1390*/  FADD.FTZ R2, R3, R162 ;  /* 0x000000a203027221 */ /* 0x000fe20000010000 */
[----:B------:R-:W-:Y:S01]  /*13a0*/  FFMA.FTZ R87, R52, R36, R87 ;  /* 0x0000002434577223 */ /* 0x000fe20000010057 */
[----:B------:R-:W-:-:S02]  /*13b0*/  FADD.FTZ R107, R36, R107 ;  /* 0x0000006b246b7221 */ /* 0x000fc40000010000 */
[----:B------:R-:W-:-:S05]  /*13c0*/  FADD.FTZ R36, R2, R165 ;  /* 0x000000a502247221 */ /* 0x000fca0000010000 */
[----:B------:R-:W0:Y:S01]  /*13d0*/  SHFL.DOWN PT, R3, R36, 0x10, 0x1f ;  /* 0x0a001f0024037f89 */ /* 0x000e2200000e0000 */
[----:B------:R-:W-:-:S04]  /*13e0*/  FFMA.FTZ R2, R0, R57, RZ ;  /* 0x0000003900027223 */ /* 0x000fc800000100ff */
[----:B------:R-:W-:-:S04]  /*13f0*/  FFMA.FTZ R2, R41, R154, R2 ;  /* 0x0000009a29027223 */ /* 0x000fc80000010002 */
[----:B------:R-:W-:-:S04]  /*1400*/  FFMA.FTZ R2, R43, R40, R2 ;  /* 0x000000282b027223 */ /* 0x000fc80000010002 */
[----:B------:R-:W-:Y:S01]  /*1410*/  FFMA.FTZ R2, R55, R156, R2 ;  /* 0x0000009c37027223 */ /* 0x000fe20000010002 */
[----:B0-----:R-:W-:-:S03]  /*1420*/  FADD.FTZ R37, R36, R3 ;  /* 0x0000000324257221 */ /* 0x001fc60000010000 */
[----:B------:R-:W-:-:S04]  /*1430*/  FFMA.FTZ R3, R63, R42, R2 ;  /* 0x0000002a3f037223 */ /* 0x000fc80000010002 */
[----:B------:R-:W-:-:S04]  /*1440*/  FFMA.FTZ R2, R66, R69, R3 ;  /* 0x0000004542027223 */ /* 0x000fc80000010003 */
[----:B------:R-:W-:-:S04]  /*1450*/  FFMA.FTZ R3, R65, R64, R2 ;  /* 0x0000004041037223 */ /* 0x000fc80000010002 */
[----:B------:R-:W-:-:S04]  /*1460*/  FFMA.FTZ R2, R150, R71, R3 ;  /* 0x0000004796027223 */ /* 0x000fc80000010003 */
[----:B------:R-:W-:-:S04]  /*1470*/  FFMA.FTZ R3, R45, R50, R2 ;  /* 0x000000322d037223 */ /* 0x000fc80000010002 */
[----:B------:R-:W-:-:S04]  /*1480*/  FFMA.FTZ R2, R44, R155, R3 ;  /* 0x0000009b2c027223 */ /* 0x000fc80000010003 */
[----:B------:R-:W-:Y:S01]  /*1490*/  FFMA.FTZ R3, R47, R56, R2 ;  /* 0x000000382f037223 */ /* 0x000fe20000010002 */
[----:B------:R-:W-:-:S03]  /*14a0*/  FMUL.FTZ R61, R149, R170 ;  /* 0x000000aa953d7220 */ /* 0x000fc60000410000 */
[----:B------:R-:W-:-:S04]  /*14b0*/  FFMA.FTZ R2, R48, R159, R3 ;  /* 0x0000009f30027223 */ /* 0x000fc80000010003 */
[----:B------:R-:W-:-:S04]  /*14c0*/  FFMA.FTZ R3, R61, R60, R2 ;  /* 0x0000003c3d037223 */ /* 0x000fc80000010002 */
[----:B------:R-:W-:-:S04]  /*14d0*/  FFMA.FTZ R2, R70, R163, R3 ;  /* 0x000000a346027223 */ /* 0x000fc80000010003 */
[----:B------:R-:W-:Y:S01]  /*14e0*/  FFMA.FTZ R3, R67, R68, R2 ;  /* 0x0000004443037223 */ /* 0x000fe20000010002 */
[----:B------:R-:W-:-:S03]  /*14f0*/  FADD.FTZ R94, R46, R94 ;  /* 0x0000005e2e5e7221 */ /* 0x000fc60000010000 */
[----:B------:R-:W-:Y:S01]  /*1500*/  FFMA.FTZ R2, R152, R167, R3 ;  /* 0x000000a798027223 */ /* 0x000fe20000010003 */
[----:B------:R-:W-:Y:S01]  /*1510*/  FFMA.FTZ R74, R65, R46, R74 ;  /* 0x0000002e414a7223 */ /* 0x000fe2000001004a */
[----:B------:R-:W-:Y:S02]  /*1520*/  FMUL.FTZ R46, R149, R180 ;  /* 0x000000b4952e7220 */ /* 0x000fe40000410000 */
[----:B------:R-:W-:-:S04]  /*1530*/  FFMA.FTZ R3, R49, R62, R2 ;  /* 0x0000003e31037223 */ /* 0x000fc80000010002 */
[----:B------:R-:W-:Y:S01]  /*1540*/  FFMA.FTZ R2, R46, R153, R3 ;  /* 0x000000992e027223 */ /* 0x000fe20000010003 */
[----:B------:R-:W-:-:S03]  /*1550*/  FADD.FTZ R100, R53, R100 ;  /* 0x0000006435647221 */ /* 0x000fc60000010000 */
[----:B------:R-:W-:Y:S01]  /*1560*/  FFMA.FTZ R3, R51, R158, R2 ;  /* 0x0000009e33037223 */ /* 0x000fe20000010002 */
[----:B------:R-:W-:Y:S01]  /*1570*/  FFMA.FTZ R80, R61, R53, R80 ;  /* 0x000000353d507223 */ /* 0x000fe20000010050 */
[----:B------:R-:W-:Y:S02]  /*1580*/  FMUL.FTZ R53, R149, R186 ;  /* 0x000000ba95357220 */ /* 0x000fe40000410000 */
[----:B------:R-:W-:Y:S01]  /*1590*/  FFMA.FTZ R2, R52, R157, R3 ;  /* 0x0000009d34027223 */ /* 0x000fe20000010003 */
[----:B------:R-:W-:-:S03]  /*15a0*/  FADD.FTZ R58, -R190, R58 ;  /* 0x0000003abe3a7221 */ /* 0x000fc60000010100 */
[----:B------:R-:W-:Y:S01]  /*15b0*/  FFMA.FTZ R3, R53, R160, R2 ;  /* 0x000000a035037223 */ /* 0x000fe20000010002 */
[----:B------:R-:W-:Y:S01]  /*15c0*/  FADD.FTZ R190, -R190, R59 ;  /* 0x0000003bbebe7221 */ /* 0x000fe20000010100 */
[C---:B------:R-:W-:Y:S02]  /*15d0*/  FMUL.FTZ R59, R149.reuse, R58 ;  /* 0x0000003a953b7220 */ /* 0x040fe40000410000 */
[----:B------:R-:W-:Y:S01]  /*15e0*/  FFMA.FTZ R2, R54, R161, R3 ;  /* 0x000000a136027223 */ /* 0x000fe20000010003 */
[----:B------:R-:W-:-:S03]  /*15f0*/  FMUL.FTZ R58, R149, R190 ;  /* 0x000000be953a7220 */ /* 0x000fc60000410000 */
[----:B------:R-:W-:-:S04]  /*1600*/  FFMA.FTZ R3, R59, R162, R2 ;  /* 0x000000a23b037223 */ /* 0x000fc80000010002 */
[----:B------:R-:W-:-:S05]  /*1610*/  FFMA.FTZ R3, R58, R165, R3 ;  /* 0x000000a53a037223 */ /* 0x000fca0000010003 */
[----:B------:R-:W0:Y:S01]  /*1620*/  SHFL.DOWN PT, R2, R3, 0x10, 0x1f ;  /* 0x0a001f0003027f89 */ /* 0x000e2200000e0000 */
[----:B------:R-:W-:Y:S01]  /*1630*/  FADD.FTZ R93, R39, R93 ;  /* 0x0000005d275d7221 */ /* 0x000fe20000010000 */
[----:B------:R-:W-:Y:S02]  /*1640*/  FFMA.FTZ R73, R66, R39, R73 ;  /* 0x0000002742497223 */ /* 0x000fe40000010049 */
[----:B------:R-:W1:Y:S01]  /*1650*/  SHFL.DOWN PT, R36, R37, 0x8, 0x1f ;  /* 0x09001f0025247f89 */ /* 0x000e6200000e0000 */
[----:B0-----:R-:W-:-:S05]  /*1660*/  FADD.FTZ R2, R3, R2 ;  /* 0x0000000203027221 */ /* 0x001fca0000010000 */
[----:B------:R-:W0:Y:S01]  /*1670*/  SHFL.DOWN PT, R39, R2, 0x8, 0x1f ;  /* 0x09001f0002277f89 */ /* 0x000e2200000e0000 */
[----:B-1----:R-:W-:Y:S01]  /*1680*/  FADD.FTZ R36, R37, R36 ;  /* 0x0000002425247221 */ /* 0x002fe20000010000 */
[----:B------:R-:W-:Y:S01]  /*1690*/  FADD.FTZ R108, R169, R108 ;  /* 0x0000006ca96c7221 */ /* 0x000fe20000010000 */
[----:B------:R-:W-:Y:S01]  /*16a0*/  FFMA.FTZ R88, R53, R169, R88 ;  /* 0x000000a935587223 */ /* 0x000fe20000010058 */
[----:B------:R-:W-:Y:S01]  /*16b0*/  FFMA.FTZ R85, R46, R38, R85 ;  /* 0x000000262e557223 */ /* 0x000fe20000010055 */
[----:B------:R-:W-:Y:S01]  /*16c0*/  FADD.FTZ R105, R38, R105 ;  /* 0x0000006926697221 */ /* 0x000fe20000010000 */
[----:B------:R-:W1:Y:S01]  /*16d0*/  SHFL.DOWN PT, R169, R36, 0x4, 0x1f ;  /* 0x08801f0024a97f89 */ /* 0x000e6200000e0000 */
[----:B0-----:R-:W-:-:S05]  /*16e0*/  FADD.FTZ R39, R2, R39 ;  /* 0x0000002702277221 */ /* 0x001fca0000010000 */
[----:B------:R-:W0:Y:S01]  /*16f0*/  SHFL.DOWN PT, R38, R39, 0x4, 0x1f ;  /* 0x08801f0027267f89 */ /* 0x000e2200000e0000 */
[----:B-1----:R-:W-:-:S05]  /*1700*/  FADD.FTZ R169, R36, R169 ;  /* 0x000000a924a97221 */ /* 0x002fca0000010000 */
        /* <DEDUP_REMOVED lines=9> */
[----:B------:R-:W-:Y:S01]  /*17a0*/  FADD.FTZ R110, R173, R110 ;  /* 0x0000006ead6e7221 */ /* 0x000fe20000010000 */
[----:B------:R-:W-:Y:S01]  /*17b0*/  FFMA.FTZ R90, R59, R173, R90 ;  /* 0x000000ad3b5a7223 */ /* 0x000fe2000001005a */
[----:B------:R-:W-:Y:S01]  /*17c0*/  FFMA.FTZ R91, R58, R171, R91 ;  /* 0x000000ab3a5b7223 */ /* 0x000fe2000001005b */
[----:B------:R-:W-:Y:S01]  /*17d0*/  FADD.FTZ R111, R171, R111 ;  /* 0x0000006fab6f7221 */ /* 0x000fe20000010000 */
        /* <DEDUP_REMOVED lines=11> */
.L_x_3027:
[----:B------:R-:W-:Y:S05]  /*1890*/  BSYNC.RECONVERGENT B0 ;  /* 0x0000000000007941 */ /* 0x000fea0003800200 */
.L_x_3026:
[----:B------:R-:W1:Y:S08]  /*18a0*/  S2UR UR5, SR_CgaCtaId ;  /* 0x00000000000579c3 */ /* 0x000e700000008800 */
[----:B------:R-:W-:Y:S06]  /*18b0*/  BAR.SYNC.DEFER_BLOCKING 0x0 ;  /* 0x0000000000007b1d */ /* 0x000fec0000010000 */
[----:B------:R-:W-:-:S02]  /*18c0*/  UMOV UR4, 0x400 ;  /* 0x0000040000047882 */ /* 0x000fc40000000000 */
        /* <DEDUP_REMOVED lines=34> */
[----:B------:R-:W-:-:S09]  /*1af0*/  UISETP.NE.AND.EX UP0, UPT, UR15, URZ, UPT, UP0 ;  /* 0x000000ff0f00728c */ /* 0x000fd2000bf05300 */
[----:B------:R-:W-:Y:S05]  /*1b00*/  BRA.U UP0, `(.L_x_3029) ;  /* 0x0000000100947547 */ /* 0x000fea000b800000 */
        /* <DEDUP_REMOVED lines=9> */
[----:B-----5:R-:W-:Y:S01]  /*1ba0*/  FFMA.FTZ R3, R149, R150, R11 ;  /* 0x0000009695037223 */ /* 0x020fe2000001000b */
        /* <DEDUP_REMOVED lines=27> */
.L_x_3029:
        /* <DEDUP_REMOVED lines=8> */
[-CC-:B------:R-:W-:Y:S01]  /*1de0*/  FFMA.FTZ R0, R0, R164.reuse, R169.reuse ;  /* 0x000000a400007223 */ /* 0x180fe200000100a9 */
[-CC-:B------:R-:W-:Y:S01]  /*1df0*/  FFMA.FTZ R41, R41, R164.reuse, R169.reuse ;  /* 0x000000a429297223 */ /* 0x180fe200000100a9 */
[-CC-:B------:R-:W-:Y:S01]  /*1e00*/  FFMA.FTZ R43, R43, R164.reuse, R169.reuse ;  /* 0x000000a42b2b7223 */ /* 0x180fe200000100a9 */
[----:B------:R-:W-:Y:S01]  /*1e10*/  FFMA.FTZ R55, R55, R164, R169 ;  /* 0x000000a437377223 */ /* 0x000fe200000100a9 */
[C---:B-----5:R-:W-:Y:S01]  /*1e20*/  FFMA.FTZ R30, R149.reuse, R65, R10 ;  /* 0x00000041951e7223 */ /* 0x060fe2000001000a */
[C---:B------:R-:W-:Y:S01]  /*1e30*/  FFMA.FTZ R31, R149.reuse, R150, R11 ;  /* 0x00000096951f7223 */ /* 0x040fe2000001000b */
[C---:B------:R-:W-:Y:S01]  /*1e40*/  FFMA.FTZ R28, R149.reuse, R63, R8 ;  /* 0x0000003f951c7223 */ /* 0x040fe20000010008 */
[----:B------:R-:W-:Y:S01]  /*1e50*/  FFMA.FTZ R29, R149, R66, R9 ;  /* 0x00000042951d7223 */ /* 0x000fe20000010009 */
[----:B------:R-:W-:Y:S01]  /*1e60*/  FADD.FTZ R57, R57, -R0 ;  /* 0x8000000039397221 */ /* 0x000fe20000010000 */
[----:B------:R-:W-:Y:S01]  /*1e70*/  FADD.FTZ R154, R154, -R41 ;  /* 0x800000299a9a7221 */ /* 0x000fe20000010000 */
[----:B------:R-:W-:Y:S01]  /*1e80*/  FADD.FTZ R43, R40, -R43 ;  /* 0x8000002b282b7221 */ /* 0x000fe20000010000 */
[----:B------:R-:W-:Y:S01]  /*1e90*/  FADD.FTZ R156, R156, -R55 ;  /* 0x800000379c9c7221 */ /* 0x000fe20000010000 */
[-C--:B------:R-:W-:Y:S01]  /*1ea0*/  FMUL.FTZ R39, R30, R148.reuse ;  /* 0x000000941e277220 */ /* 0x080fe20000410000 */
[-C--:B------:R-:W-:Y:S01]  /*1eb0*/  FMUL.FTZ R0, R31, R148.reuse ;  /* 0x000000941f007220 */ /* 0x080fe20000410000 */
[-C--:B------:R-:W-:Y:S01]  /*1ec0*/  FMUL.FTZ R38, R28, R148.reuse ;  /* 0x000000941c267220 */ /* 0x080fe20000410000 */
[----:B------:R-:W-:Y:S01]  /*1ed0*/  FMUL.FTZ R3, R29, R148 ;  /* 0x000000941d037220 */ /* 0x000fe20000410000 */
[C---:B------:R-:W-:Y:S01]  /*1ee0*/  FFMA.FTZ R34, R149.reuse, R43, R6 ;  /* 0x0000002b95227223 */ /* 0x040fe20000010006 */
[C---:B------:R-:W-:Y:S01]  /*1ef0*/  FFMA.FTZ R35, R149.reuse, R156, R7 ;  /* 0x0000009c95237223 */ /* 0x040fe20000010007 */
[C---:B------:R-:W-:Y:S01]  /*1f00*/  FFMA.FTZ R32, R149.reuse, R57, R4 ;  /* 0x0000003995207223 */ /* 0x040fe20000010004 */
[----:B------:R-:W-:Y:S01]  /*1f10*/  FFMA.FTZ R33, R149, R154, R5 ;  /* 0x0000009a95217223 */ /* 0x000fe20000010005 */
[----:B------:R-:W-:Y:S01]  /*1f20*/  F2FP.BF16.F32.PACK_AB R39, R0, R39 ;  /* 0x000000270027723e */ /* 0x000fe200000010ff */
[----:B------:R-:W-:Y:S01]  /*1f30*/  FMUL.FTZ R37, R34, R148 ;  /* 0x0000009422257220 */ /* 0x000fe20000410000 */
[----:B------:R-:W-:Y:S01]  /*1f40*/  F2FP.BF16.F32.PACK_AB R38, R3, R38 ;  /* 0x000000260326723e */ /* 0x000fe200000010ff */
[-C--:B------:R-:W-:Y:S01]  /*1f50*/  FMUL.FTZ R0, R35, R148.reuse ;  /* 0x0000009423007220 */ /* 0x080fe20000410000 */
[-C--:B------:R-:W-:Y:S01]  /*1f60*/  FMUL.FTZ R36, R32, R148.reuse ;  /* 0x0000009420247220 */ /* 0x080fe20000410000 */
[----:B------:R-:W-:-:S03]  /*1f70*/  FMUL.FTZ R3, R33, R148 ;  /* 0x0000009421037220 */ /* 0x000fc60000410000 */
[----:B------:R-:W-:Y:S02]  /*1f80*/  F2FP.BF16.F32.PACK_AB R37, R0, R37 ;  /* 0x000000250025723e */ /* 0x000fe400000010ff */
[----:B------:R-:W-:-:S07]  /*1f90*/  F2FP.BF16.F32.PACK_AB R36, R3, R36 ;  /* 0x000000240324723e */ /* 0x000fce00000010ff */
.L_x_3030:
[----:B------:R-:W-:Y:S01]  /*1fa0*/  ISETP.NE.U32.AND P1, PT, RZ, UR14, PT ;  /* 0x0000000eff007c0c */ /* 0x000fe2000bf25070 */
[----:B------:R-:W0:Y:S03]  /*1fb0*/  LDC.64 R2, c[0x0][0x468] ;  /* 0x00011a00ff027b82 */ /* 0x000e260000000a00 */
[----:B------:R-:W-:-:S13]  /*1fc0*/  ISETP.NE.AND.EX P1, PT, RZ, UR15, PT, P1 ;  /* 0x0000000fff007c0c */ /* 0x000fda000bf25310 */
[----:B------:R-:W1:Y:S01]  /*1fd0*/  @P1 LDC.64 R40, c[0x0][0x478] ;  /* 0x00011e00ff281b82 */ /* 0x000e620000000a00 */
[----:B0-----:R-:W-:-:S04]  /*1fe0*/  IMAD.WIDE.U32 R42, R151, 0x10, R2 ;  /* 0x00000010972a7825 */ /* 0x001fc800078e0002 */
[----:B-1----:R-:W-:-:S05]  /*1ff0*/  @P1 IMAD.WIDE.U32 R40, R151, 0x20, R40 ;  /* 0x0000002097281825 */ /* 0x002fca00078e0028 */
[----:B------:R0:W-:Y:S04]  /*2000*/  @P1 STG.E.128 desc[UR6][R40.64], R32 ;  /* 0x0000002028001986 */ /* 0x0001e8000c101d06 */
[----:B------:R0:W-:Y:S04]  /*2010*/  @P1 STG.E.128 desc[UR6][R40.64+0x10], R28 ;  /* 0x0000101c28001986 */ /* 0x0001e8000c101d06 */
[----:B------:R0:W-:Y:S01]  /*2020*/  STG.E.128 desc[UR6][R42.64], R36 ;  /* 0x000000242a007986 */ /* 0x0001e2000c101d06 */
        /* <DEDUP_REMOVED lines=17> */
[C---:B0-----:R-:W-:Y:S01]  /*2140*/  FFMA.FTZ R32, R149.reuse, R45, R12 ;  /* 0x0000002d95207223 */ /* 0x041fe2000001000c */
        /* <DEDUP_REMOVED lines=20> */
.L_x_3031:
        /* <DEDUP_REMOVED lines=31> */
[----:B------:R-:W-:-:S02]  /*2480*/  FMUL.FTZ R41, R37, R148 ;  /* 0x0000009425297220 */ /* 0x000fc40000410000 */
[----:B------:R-:W-:Y:S02]  /*2490*/  F2FP.BF16.F32.PACK_AB R38, R43, R38 ;  /* 0x000000262b26723e */ /* 0x000fe400000010ff */
[----:B------:R-:W-:Y:S02]  /*24a0*/  F2FP.BF16.F32.PACK_AB R39, R40, R67 ;  /* 0x000000432827723e */ /* 0x000fe400000010ff */
[----:B------:R-:W-:Y:S02]  /*24b0*/  F2FP.BF16.F32.PACK_AB R37, R0, R47 ;  /* 0x0000002f0025723e */ /* 0x000fe400000010ff */
[----:B------:R-:W-:-:S07]  /*24c0*/  F2FP.BF16.F32.PACK_AB R36, R41, R36 ;  /* 0x000000242924723e */ /* 0x000fce00000010ff */
.L_x_3032:
[----:B------:R-:W0:Y:S01]  /*24d0*/  @P1 LDC.64 R40, c[0x0][0x478] ;  /* 0x00011e00ff281b82 */ /* 0x000e220000000a00 */
[----:B------:R-:W-:-:S04]  /*24e0*/  IMAD.WIDE.U32 R42, R147, 0x10, R2 ;  /* 0x00000010932a7825 */ /* 0x000fc800078e0002 */
[----:B0-----:R-:W-:-:S05]  /*24f0*/  @P1 IMAD.WIDE.U32 R40, R147, 0x20, R40 ;  /* 0x0000002093281825 */ /* 0x001fca00078e0028 */
        /* <DEDUP_REMOVED lines=41> */
.L_x_3033:
        /* <DEDUP_REMOVED lines=17> */
[C---:B0-----:R-:W-:Y:S01]  /*28a0*/  FFMA.FTZ R37, R149.reuse, R46, R21 ;  /* 0x0000002e95257223 */ /* 0x041fe20000010015 */
        /* <DEDUP_REMOVED lines=18> */
.L_x_3034:
[----:B------:R-:W0:Y:S01]  /*29d0*/  @P1 LDC.64 R40, c[0x0][0x478] ;  /* 0x00011e00ff281b82 */ /* 0x000e220000000a00 */
[----:B------:R-:W-:-:S04]  /*29e0*/  IMAD.WIDE.U32 R2, R121, 0x10, R2 ;  /* 0x0000001079027825 */ /* 0x000fc800078e0002 */
[----:B0-----:R-:W-:-:S05]  /*29f0*/  @P1 IMAD.WIDE.U32 R40, R121, 0x20, R40 ;  /* 0x0000002079281825 */ /* 0x001fca00078e0028 */
[----:B------:R1:W-:Y:S04]  /*2a00*/  @P1 STG.E.128 desc[UR6][R40.64], R32 ;  /* 0x0000002028001986 */ /* 0x0003e8000c101d06 */
[----:B------:R1:W-:Y:S04]  /*2a10*/  @P1 STG.E.128 desc[UR6][R40.64+0x10], R28 ;  /* 0x0000101c28001986 */ /* 0x0003e8000c101d06 */
[----:B------:R1:W-:Y:S01]  /*2a20*/  STG.E.128 desc[UR6][R2.64], R36 ;  /* 0x0000002402007986 */ /* 0x0003e2000c101d06 */
[----:B------:R-:W-:Y:S05]  /*2a30*/  BRA `(.L_x_3035) ;  /* 0x0000000c00cc7947 */ /* 0x000fea0003800000 */
.L_x_3028:
        /* <DEDUP_REMOVED lines=9> */
[-CC-:B------:R-:W-:Y:S01]  /*2ad0*/  FFMA.FTZ R43, R43, R164.reuse, R169.reuse ;  /* 0x000000a42b2b7223 */ /* 0x180fe200000100a9 */
[--C-:B------:R-:W-:Y:S01]  /*2ae0*/  FFMA.FTZ R55, R55, R164, R169.reuse ;  /* 0x000000a437377223 */ /* 0x100fe200000100a9 */
[C---:B------:R-:W-:Y:S01]  /*2af0*/  FMUL.FTZ R3, R149.reuse, R64 ;  /* 0x0000004095037220 */ /* 0x040fe20000410000 */
[----:B------:R-:W-:Y:S01]  /*2b00*/  FMUL.FTZ R37, R149, R150 ;  /* 0x0000009695257220 */ /* 0x000fe20000410000 */
[-CC-:B------:R-:W-:Y:S01]  /*2b10*/  FFMA.FTZ R63, R63, R164.reuse, R169.reuse ;  /* 0x000000a43f3f7223 */ /* 0x180fe200000100a9 */
[----:B------:R-:W-:Y:S01]  /*2b20*/  FFMA.FTZ R66, R66, R164, R169 ;  /* 0x000000a442427223 */ /* 0x000fe200000100a9 */
[----:B------:R-:W-:Y:S01]  /*2b30*/  FADD.FTZ R2, R57, -R0 ;  /* 0x8000000039027221 */ /* 0x000fe20000010000 */
[-C--:B------:R-:W-:Y:S01]  /*2b40*/  FMUL.FTZ R3, R3, R148.reuse ;  /* 0x0000009403037220 */ /* 0x080fe20000410000 */
[----:B------:R-:W-:Y:S01]  /*2b50*/  FMUL.FTZ R0, R37, R148 ;  /* 0x0000009425007220 */ /* 0x000fe20000410000 */
[----:B------:R-:W-:Y:S01]  /*2b60*/  FADD.FTZ R154, R154, -R41 ;  /* 0x800000299a9a7221 */ /* 0x000fe20000010000 */
[----:B------:R-:W-:Y:S01]  /*2b70*/  FADD.FTZ R40, R40, -R43 ;  /* 0x8000002b28287221 */ /* 0x000fe20000010000 */
[----:B------:R-:W-:Y:S01]  /*2b80*/  FADD.FTZ R156, R156, -R55 ;  /* 0x800000379c9c7221 */ /* 0x000fe20000010000 */
[----:B------:R-:W-:Y:S01]  /*2b90*/  FADD.FTZ R42, R42, -R63 ;  /* 0x8000003f2a2a7221 */ /* 0x000fe20000010000 */
[----:B------:R-:W-:Y:S01]  /*2ba0*/  FADD.FTZ R66, R69, -R66 ;  /* 0x8000004245427221 */ /* 0x000fe20000010000 */
[----:B------:R-:W-:Y:S01]  /*2bb0*/  F2FP.BF16.F32.PACK_AB R39, R0, R3 ;  /* 0x000000030027723e */ /* 0x000fe200000010ff */
        /* <DEDUP_REMOVED lines=11> */
[----:B------:R-:W-:-:S03]  /*2c70*/  FMUL.FTZ R36, R37, R148 ;  /* 0x0000009425247220 */ /* 0x000fc60000410000 */
[----:B------:R-:W-:Y:S02]  /*2c80*/  F2FP.BF16.F32.PACK_AB R38, R57, R38 ;  /* 0x000000263926723e */ /* 0x000fe400000010ff */
[----:B------:R-:W-:Y:S02]  /*2c90*/  F2FP.BF16.F32.PACK_AB R37, R0, R41 ;  /* 0x000000290025723e */ /* 0x000fe400000010ff */
[----:B------:R-:W-:Y:S01]  /*2ca0*/  F2FP.BF16.F32.PACK_AB R36, R36, R3 ;  /* 0x000000032424723e */ /* 0x000fe200000010ff */
[----:B------:R-:W-:Y:S06]  /*2cb0*/  BRA `(.L_x_3037) ;  /* 0x0000000000907947 */ /* 0x000fec0003800000 */
.L_x_3036:
        /* <DEDUP_REMOVED lines=22> */
[C---:B------:R-:W-:Y:S01]  /*2e20*/  FMUL.FTZ R34, R149.reuse, R34 ;  /* 0x0000002295227220 */ /* 0x040fe20000410000 */
[C---:B------:R-:W-:Y:S01]  /*2e30*/  FMUL.FTZ R35, R149.reuse, R156 ;  /* 0x0000009c95237220 */ /* 0x040fe20000410000 */
[C---:B------:R-:W-:Y:S01]  /*2e40*/  FMUL.FTZ R32, R149.reuse, R0 ;  /* 0x0000000095207220 */ /* 0x040fe20000410000 */
[----:B------:R-:W-:Y:S01]  /*2e50*/  FMUL.FTZ R33, R149, R154 ;  /* 0x0000009a95217220 */ /* 0x000fe20000410000 */
[----:B------:R-:W-:Y:S01]  /*2e60*/  F2FP.BF16.F32.PACK_AB R38, R3, R38 ;  /* 0x000000260326723e */ /* 0x000fe200000010ff */
        /* <DEDUP_REMOVED lines=9> */
.L_x_3037:
[----:B------:R-:W0:Y:S08]  /*2f00*/  @P1 LDC.64 R40, c[0x0][0x478] ;  /* 0x00011e00ff281b82 */ /* 0x000e300000000a00 */
[----:B------:R-:W1:Y:S01]  /*2f10*/  LDC.64 R2, c[0x0][0x468] ;  /* 0x00011a00ff027b82 */ /* 0x000e620000000a00 */
[----:B0-----:R-:W-:-:S05]  /*2f20*/  @P1 IMAD.WIDE.U32 R40, R151, 0x20, R40 ;  /* 0x0000002097281825 */ /* 0x001fca00078e0028 */
[----:B------:R0:W-:Y:S01]  /*2f30*/  @P1 STG.E.128 desc[UR6][R40.64], R32 ;  /* 0x0000002028001986 */ /* 0x0001e2000c101d06 */
[----:B-1----:R-:W-:-:S03]  /*2f40*/  IMAD.WIDE.U32 R42, R151, 0x10, R2 ;  /* 0x00000010972a7825 */ /* 0x002fc600078e0002 */
        /* <DEDUP_REMOVED lines=11> */
[----:B0-----:R-:W-:Y:S01]  /*3000*/  FADD.FTZ R32, R50, -R45 ;  /* 0x8000002d32207221 */ /* 0x001fe20000010000 */
        /* <DEDUP_REMOVED lines=28> */
.L_x_3038:
        /* <DEDUP_REMOVED lines=16> */
[C---:B0-----:R-:W-:Y:S01]  /*32d0*/  FMUL.FTZ R37, R149.reuse, R50 ;  /* 0x0000003295257220 */ /* 0x041fe20000410000 */
        /* <DEDUP_REMOVED lines=19> */
.L_x_3039:
        /* <DEDUP_REMOVED lines=44> */
.L_x_3040:
        /* <DEDUP_REMOVED lines=36> */
.L_x_3041:
[----:B------:R-:W0:Y:S01]  /*3910*/  @P1 LDC.64 R40, c[0x0][0x478] ;  /* 0x00011e00ff281b82 */ /* 0x000e220000000a00 */
[----:B------:R-:W-:-:S04]  /*3920*/  IMAD.WIDE.U32 R2, R121, 0x10, R2 ;  /* 0x0000001079027825 */ /* 0x000fc800078e0002 */
[----:B0-----:R-:W-:-:S05]  /*3930*/  @P1 IMAD.WIDE.U32 R40, R121, 0x20, R40 ;  /* 0x0000002079281825 */ /* 0x001fca00078e0028 */
[----:B------:R0:W-:Y:S04]  /*3940*/  @P1 STG.E.128 desc[UR6][R40.64], R32 ;  /* 0x0000002028001986 */ /* 0x0001e8000c101d06 */
[----:B------:R0:W-:Y:S04]  /*3950*/  @P1 STG.E.128 desc[UR6][R40.64+0x10], R28 ;  /* 0x0000101c28001986 */ /* 0x0001e8000c101d06 */
[----:B------:R0:W-:Y:S02]  /*3960*/  STG.E.128 desc[UR6][R2.64], R36 ;  /* 0x0000002402007986 */ /* 0x0001e4000c101d06 */
.L_x_3035:
[----:B01----:R-:W0:Y:S01]  /*3970*/  LDC.64 R2, c[0x0][0x380] ;  /* 0x0000e000ff027b82 */ /* 0x003e220000000a00 */
        /* <DEDUP_REMOVED lines=11> */
[----:B------:R-:W-:-:S07]  /*3a30*/  MOV R11, R113 ;  /* 0x00000071000b7202 */ /* 0x000fce0000000f00 */
.L_x_3025:
        /* <DEDUP_REMOVED lines=21> */
.L_x_3043:
        /* <DEDUP_REMOVED lines=15> */
.L_x_10715:


//--------------------- .text._ZN10layer_norm13ln_bwd_kernelINS_13Kernel_traitsI13__nv_bfloat16S2_fS2_fjLj6144ELj1ELj1ELj8ELj16ENS_18Kernel_traits_baseILj6144ES2_S2_fS2_fjLj256EEEEELb0ELb0ELb1ELb0EEEvNS_9BwdParamsE --------------------------
	.section	.text._ZN10layer_norm13ln_bwd_kernelINS_13Kernel_traitsI13__nv_bfloat16S2_fS2_fjLj6144ELj1ELj1ELj8ELj16ENS_18Kernel_traits_baseILj6144ES2_S2_fS2_fjLj256EEEEELb0ELb0ELb1ELb0EEEvNS_9BwdParamsE,"ax",@progbits
	.align	128
        .global         _ZN10layer_norm13ln_bwd_kernelINS_13Kernel_traitsI13__nv_bfloat16S2_fS2_fjLj6144ELj1ELj1ELj8ELj16ENS_18Kernel_traits_baseILj6144ES2_S2_fS2_fjLj256EEEEELb0ELb0ELb1ELb0EEEvNS_9BwdParamsE
        .type           _ZN10layer_norm13ln_bwd_kernelINS_13Kernel_traitsI13__nv_bfloat16S2_fS2_fjLj6144ELj1ELj1ELj8ELj16ENS_18Kernel_traits_baseILj6144ES2_S2_fS2_fjLj256EEEEELb0ELb0ELb1ELb0EEEvNS_9BwdParamsE,@function
        .size           _ZN10layer_norm13ln_bwd_kernelINS_13Kernel_traitsI13__nv_bfloat16S2_fS2_fjLj6144ELj1ELj1ELj8ELj16ENS_18Kernel_traits_baseILj6144ES2_S2_fS2_fjLj256EEEEELb0ELb0ELb1ELb0EEEvNS_9BwdParamsE,(.L_x_10716 - _ZN10layer_norm13ln_bwd_kernelINS_13Kernel_traitsI13__nv_bfloat16S2_fS2_fjLj6144ELj1ELj1ELj8ELj16ENS_18Kernel_traits_baseILj6144ES2_S2_fS2_fjLj256EEEEELb0ELb0ELb1ELb0EEEvNS_9BwdParamsE)
        .other          _ZN10layer_norm13ln_bwd_kernelINS_13Kernel_traitsI13__nv_bfloat16S2_fS2_fjLj6144ELj1ELj1ELj8ELj16ENS_18Kernel_traits_baseILj6144ES2_S2_fS2_fjLj256EEEEELb0ELb0ELb1ELb0EEEvNS_9BwdParamsE,@"STO_CUDA_ENTRY STV_DEFAULT"
_ZN10layer_norm13ln_bwd_kernelINS_13Kernel_traitsI13__nv_bfloat16S2_fS2_fjLj6144ELj1ELj1ELj8ELj16ENS_18Kernel_traits_baseILj6144ES2_S2_fS2_fjLj256EEEEELb0ELb0ELb1ELb0EEEvNS_9BwdParamsE:
.text._ZN10layer_norm13ln_bwd_kernelINS_13Kernel_traitsI13__nv_bfloat16S2_fS2_fjLj6144ELj1ELj1ELj8ELj16ENS_18Kernel_traits_baseILj6144ES2_S2_fS2_fjLj256EEEEELb0ELb0ELb1ELb0EEEvNS_9BwdParamsE:
        /* <DEDUP_REMOVED lines=95> */
.L_x_3114:
        /* <DEDUP_REMOVED lines=14> */
[----:B------:R-:W0:Y:S08]  /*06d0*/  LDC.64 R96, c[0x0][0x3c0] ;  /* 0x0000f000ff607b82 */ /* 0x000e300000000a00 */
[----:B------:R-:W1:Y:S01]  /*06e0*/  LDC R113, c[0x0][0x388] ;  /* 0x0000e200ff717b82 */ /* 0x000e620000000800 */
[----:B0-----:R-:W-:-:S06]  /*06f0*/  IMAD.WIDE R96, R2, 0x4, R96 ;  /* 0x0000000402607825 */ /* 0x001fcc00078e0260 */
[----:B------:R-:W2:Y:S01]  /*0700*/  LDG.E R96, desc[UR10][R96.64] ;  /* 0x0000000a60607981 */ /* 0x000ea2000c1e1900 */
[----:B------:R-:W-:Y:S01]  /*0710*/  IADD3 R100, PT, PT, R114, -0x1, RZ ;  /* 0xffffffff72647810 */ /* 0x000fe20007ffe0ff */
[-C--:B-1----:R-:W-:Y:S01]  /*0720*/  IMAD R98, R2, R113.reuse, RZ ;  /* 0x0000007102627224 */ /* 0x082fe200078e02ff */
[----:B------:R-:W-:Y:S01]  /*0730*/  ISETP.GE.U32.AND P3, PT, R0, 0x100, PT ;  /* 0x000001000000780c */ /* 0x000fe20003f66070 */
[----:B------:R-:W0:Y:S01]  /*0740*/  S2R R112, SR_TID.X ;  /* 0x0000000000707919 */ /* 0x000e220000002100 */
[----:B------:R-:W-:Y:S01]  /*0750*/  ISETP.NE.AND P0, PT, RZ, UR9, PT ;  /* 0x00000009ff007c0c */ /* 0x000fe2000bf05270 */
[----:B------:R-:W-:Y:S01]  /*0760*/  IMAD R100, R100, R113, RZ ;  /* 0x0000007164647224 */ /* 0x000fe200078e02ff */
[----:B------:R-:W-:Y:S01]  /*0770*/  SHF.R.S32.HI R99, RZ, 0x1f, R98 ;  /* 0x0000001fff637819 */ /* 0x000fe20000011462 */
[----:B------:R-:W-:Y:S01]  /*0780*/  BSSY.RECONVERGENT B1, `(.L_x_3047) ;  /* 0x0000068000017945 */ /* 0x000fe20003800200 */
[----:B------:R-:W-:Y:S02]  /*0790*/  ISETP.GE.U32.AND P4, PT, R0, 0x200, PT ;  /* 0x000002000000780c */ /* 0x000fe40003f86070 */
[----:B------:R-:W-:-:S02]  /*07a0*/  SHF.R.S32.HI R101, RZ, 0x1f, R100 ;  /* 0x0000001fff657819 */ /* 0x000fc40000011464 */
[----:B------:R-:W-:Y:S02]  /*07b0*/  LEA.HI R99, R99, R98, RZ, 0x3 ;  /* 0x0000006263637211 */ /* 0x000fe400078f18ff */
[----:B------:R-:W-:Y:S02]  /*07c0*/  LEA.HI R101, R101, R100, RZ, 0x3 ;  /* 0x0000006465657211 */ /* 0x000fe400078f18ff */
[----:B------:R-:W-:Y:S02]  /*07d0*/  ISETP.GE.U32.AND P2, PT, R0, 0x300, PT ;  /* 0x000003000000780c */ /* 0x000fe40003f46070 */
[----:B------:R-:W-:Y:S02]  /*07e0*/  MOV R111, RZ ;  /* 0x000000ff006f7202 */ /* 0x000fe40000000f00 */
[----:B------:R-:W-:Y:S02]  /*07f0*/  MOV R170, RZ ;  /* 0x000000ff00aa7202 */ /* 0x000fe40000000f00 */
[----:B0-----:R-:W-:-:S02]  /*0800*/  LEA.HI.SX32 R168, R99, R112, 0x1d ;  /* 0x0000007063a87211 */ /* 0x001fc400078feaff */
[----:B------:R-:W-:Y:S02]  /*0810*/  LEA.HI.SX32 R110, R101, R112, 0x1d ;  /* 0x00000070656e7211 */ /* 0x000fe400078feaff */
[----:B------:R-:W-:Y:S02]  /*0820*/  MOV R109, R168 ;  /* 0x000000a8006d7202 */ /* 0x000fe40000000f00 */
[----:B--2---:R-:W-:Y:S01]  /*0830*/  FSEL R108, R96, RZ, !P0 ;  /* 0x000000ff606c7208 */ /* 0x004fe20004000000 */
[----:B------:R-:W-:Y:S06]  /*0840*/  @!P3 BRA `(.L_x_3048) ;  /* 0x00000004006cb947 */ /* 0x000fec0003800000 */
        /* <DEDUP_REMOVED lines=14> */
[----:B------:R0:W5:Y:S02]  /*0930*/  @P0 LDG.E.128 R20, desc[UR10][R152.64+0x10] ;  /* 0x0000100a98140981 */ /* 0x000164000c1e1d00 */
[----:B0-----:R-:W-:Y:S02]  /*0940*/  SHF.L.U32 R153, R173, 0x10, RZ ;  /* 0x00000010ad997819 */ /* 0x001fe400000006ff */
[----:B------:R-:W-:Y:S02]  /*0950*/  SHF.L.U32 R157, R172, 0x10, RZ ;  /* 0x00000010ac9d7819 */ /* 0x000fe400000006ff */
[----:B------:R-:W-:-:S02]  /*0960*/  SHF.L.U32 R163, R139, 0x10, RZ ;  /* 0x000000108ba37819 */ /* 0x000fc400000006ff */
[----:B------:R-:W-:Y:S02]  /*0970*/  SHF.L.U32 R167, R169, 0x10, RZ ;  /* 0x00000010a9a77819 */ /* 0x000fe400000006ff */
[----:B------:R-:W-:Y:S02]  /*0980*/  IADD3 R110, PT, PT, R110, 0x100, RZ ;  /* 0x000001006e6e7810 */ /* 0x000fe40007ffe0ff */
[----:B------:R-:W-:Y:S01]  /*0990*/  IADD3 R109, PT, PT, R109, 0x100, RZ ;  /* 0x000001006d6d7810 */ /* 0x000fe20007ffe0ff */
        /* <DEDUP_REMOVED lines=8> */
[----:B---3--:R-:W-:Y:S01]  /*0a20*/  FADD.FTZ R104, -R108, R104 ;  /* 0x000000686c687221 */ /* 0x008fe20000010100 */
        /* <DEDUP_REMOVED lines=59> */
[----:B------:R-:W-:Y:S01]  /*0de0*/  FADD.FTZ R111, R98, R167 ;  /* 0x000000a7626f7221 */ /* 0x000fe20000010000 */
[----:B------:R-:W-:-:S07]  /*0df0*/  FFMA.FTZ R170, R164, R167, R97 ;  /* 0x000000a7a4aa7223 */ /* 0x000fce0000010061 */
.L_x_3048:
[----:B----4-:R-:W-:Y:S05]  /*0e00*/  BSYNC.RECONVERGENT B1 ;  /* 0x0000000000017941 */ /* 0x010fea0003800200 */
.L_x_3047:
        /* <DEDUP_REMOVED lines=20> */
[----:B------:R-:W-:Y:S02]  /*0f50*/  IADD3 R110, PT, PT, R110, 0x100, RZ ;  /* 0x000001006e6e7810 */ /* 0x000fe40007ffe0ff */
[----:B------:R-:W-:Y:S01]  /*0f60*/  IADD3 R109, PT, PT, R109, 0x100, RZ ;  /* 0x000001006d6d7810 */ /* 0x000fe20007ffe0ff */
[C---:B---3--:R-:W-:Y:S01]  /*0f70*/  FADD.FTZ R124, -R108.reuse, R98 ;  /* 0x000000626c7c7221 */ /* 0x048fe20000010100 */
[C---:B------:R-:W-:Y:S01]  /*0f80*/  FADD.FTZ R120, -R108.reuse, R96 ;  /* 0x000000606c787221 */ /* 0x040fe20000010100 */
[C---:B------:R-:W-:Y:S01]  /*0f90*/  FADD.FTZ R126, -R108.reuse, R99 ;  /* 0x000000636c7e7221 */ /* 0x040fe20000010100 */
[----:B----4-:R-:W-:Y:S01]  /*0fa0*/  PRMT R98, R101, 0x7632, R98 ;  /* 0x0000763265627816 */ /* 0x010fe20000000062 */
[----:B------:R-:W-:Y:S01]  /*0fb0*/  FADD.FTZ R122, -R108, R97 ;  /* 0x000000616c7a7221 */ /* 0x000fe20000010100 */
[C---:B------:R-:W-:Y:S01]  /*0fc0*/  PRMT R96, R100.reuse, 0x7632, R96 ;  /* 0x0000763264607816 */ /* 0x040fe20000000060 */
[C---:B-----5:R-:W-:Y:S01]  /*0fd0*/  FMUL.FTZ R115, R133.reuse, R120 ;  /* 0x0000007885737220 */ /* 0x060fe20000410000 */
[----:B------:R-:W-:Y:S01]  /*0fe0*/  SHF.L.U32 R97, R100, 0x10, RZ ;  /* 0x0000001064617819 */ /* 0x000fe200000006ff */
[C---:B------:R-:W-:Y:S01]  /*0ff0*/  FMUL.FTZ R120, R133.reuse, R126 ;  /* 0x0000007e85787220 */ /* 0x040fe20000410000 */
[----:B------:R-:W-:Y:S01]  /*1000*/  SHF.L.U32 R98, R98, 0x10, RZ ;  /* 0x0000001062627819 */ /* 0x000fe200000006ff */
[----:B--2---:R-:W-:Y:S01]  /*1010*/  FADD.FTZ R104, -R108, R104 ;  /* 0x000000686c687221 */ /* 0x004fe20000010100 */
[C---:B------:R-:W-:Y:S01]  /*1020*/  PRMT R99, R102.reuse, 0x7632, R99 ;  /* 0x0000763266637816 */ /* 0x040fe20000000063 */
[C---:B------:R-:W-:Y:S01]  /*1030*/  FMUL.FTZ R116, R133.reuse, R122 ;  /* 0x0000007a85747220 */ /* 0x040fe20000410000 */
[----:B------:R-:W-:Y:S01]  /*1040*/  SHF.L.U32 R125, R102, 0x10, RZ ;  /* 0x00000010667d7819 */ /* 0x000fe200000006ff */
[----:B------:R-:W-:Y:S01]  /*1050*/  FADD.FTZ R102, -R108, R105 ;  /* 0x000000696c667221 */ /* 0x000fe20000010100 */
[----:B------:R-:W-:Y:S01]  /*1060*/  SHF.L.U32 R96, R96, 0x10, RZ ;  /* 0x0000001060607819 */ /* 0x000fe200000006ff */
[-C--:B------:R-:W-:Y:S01]  /*1070*/  FMUL.FTZ R118, R118, R97.reuse ;  /* 0x0000006176767220 */ /* 0x080fe20000410000 */
[----:B------:R-:W-:Y:S01]  /*1080*/  FMUL.FTZ R119, R133, R124 ;  /* 0x0000007c85777220 */ /* 0x000fe20000410000 */
[----:B------:R-:W-:Y:S01]  /*1090*/  SHF.L.U32 R124, R82, 0x10, RZ ;  /* 0x00000010527c7819 */ /* 0x000fe200000006ff */
[-C--:B------:R-:W-:Y:S01]  /*10a0*/  FMUL.FTZ R121, R121, R98.reuse ;  /* 0x0000006279797220 */ /* 0x080fe20000410000 */
[----:B------:R-:W-:Y:S01]  /*10b0*/  FFMA.FTZ R67, R120, R98, R67 ;  /* 0x0000006278437223 */ /* 0x000fe20000010043 */
[----:B------:R-:W-:Y:S01]  /*10c0*/  FADD.FTZ R43, R43, R98 ;  /* 0x000000622b2b7221 */ /* 0x000fe20000010000 */
[----:B------:R-:W-:Y:S01]  /*10d0*/  SHF.L.U32 R98, R175, 0x10, RZ ;  /* 0x00000010af627819 */ /* 0x000fe200000006ff */
[----:B------:R-:W-:Y:S01]  /*10e0*/  FMUL.FTZ R123, R133, R104 ;  /* 0x00000068857b7220 */ /* 0x000fe20000410000 */
[----:B------:R-:W-:Y:S01]  /*10f0*/  SHF.L.U32 R99, R99, 0x10, RZ ;  /* 0x0000001063637819 */ /* 0x000fe200000006ff */
[-C--:B------:R-:W-:Y:S01]  /*1100*/  FMUL.FTZ R117, R117, R96.reuse ;  /* 0x0000006075757220 */ /* 0x080fe20000410000 */
[----:B------:R-:W-:Y:S01]  /*1110*/  FFMA.FTZ R65, R116, R96, R65 ;  /* 0x0000006074417223 */ /* 0x000fe20000010041 */
[----:B------:R-:W-:Y:S01]  /*1120*/  FADD.FTZ R41, R41, R96 ;  /* 0x0000006029297221 */ /* 0x000fe20000010000 */
[----:B------:R-:W-:Y:S01]  /*1130*/  FMUL.FTZ R126, R133, R102 ;  /* 0x00000066857e7220 */ /* 0x000fe20000410000 */
[----:B------:R-:W-:Y:S01]  /*1140*/  SHF.L.U32 R101, R101, 0x10, RZ ;  /* 0x0000001065657819 */ /* 0x000fe200000006ff */
        /* <DEDUP_REMOVED lines=11> */
[----:B------:R-:W-:Y:S01]  /*1200*/  FADD.FTZ R99, R96, R117 ;  /* 0x0000007560637221 */ /* 0x000fe20000010000 */
[----:B------:R-:W-:Y:S01]  /*1210*/  FMUL.FTZ R122, R122, R101 ;  /* 0x000000657a7a7220 */ /* 0x000fe20000410000 */
[----:B------:R-:W-:-:S03]  /*1220*/  FFMA.FTZ R96, R116, R117, R97 ;  /* 0x0000007574607223 */ /* 0x000fc60000010061 */
        /* <DEDUP_REMOVED lines=27> */
.L_x_3050:
[----:B------:R-:W-:Y:S05]  /*13e0*/  BSYNC.RECONVERGENT B1 ;  /* 0x0000000000017941 */ /* 0x000fea0003800200 */
.L_x_3049:
        /* <DEDUP_REMOVED lines=9> */
[----:B------:R-:W-:Y:S02]  /*1480*/  ISETP.NE.AND.EX P0, PT, RZ, UR13, PT, P0 ;  /* 0x0000000dff007c0c */ /* 0x000fe4000bf05300 */
[----:B------:R-:W-:-:S11]  /*1490*/  SHF.L.U32 R142, R76, 0x10, RZ ;  /* 0x000000104c8e7819 */ /* 0x000fd600000006ff */
[----:B------:R-:W1:Y:S01]  /*14a0*/  @P0 LDC.64 R134, c[0x0][0x438] ;  /* 0x00010e00ff860b82 */ /* 0x000e620000000a00 */
[----:B------:R-:W-:Y:S02]  /*14b0*/  SHF.L.U32 R145, R181, 0x10, RZ ;  /* 0x00000010b5917819 */ /* 0x000fe400000006ff */
[----:B------:R-:W-:Y:S02]  /*14c0*/  SHF.L.U32 R146, R77, 0x10, RZ ;  /* 0x000000104d927819 */ /* 0x000fe400000006ff */
[----:B------:R-:W-:Y:S02]  /*14d0*/  SHF.L.U32 R149, R180, 0x10, RZ ;  /* 0x00000010b4957819 */ /* 0x000fe400000006ff */
[----:B------:R-:W-:Y:S02]  /*14e0*/  SHF.L.U32 R148, R78, 0x10, RZ ;  /* 0x000000104e947819 */ /* 0x000fe400000006ff */
[----:B------:R-:W-:Y:S01]  /*14f0*/  SHF.L.U32 R132, R79, 0x10, RZ ;  /* 0x000000104f847819 */ /* 0x000fe200000006ff */
[----:B-1----:R-:W-:-:S05]  /*1500*/  @P0 IMAD.WIDE.U32 R134, R109, 0x20, R134 ;  /* 0x000000206d860825 */ /* 0x002fca00078e0086 */
[----:B------:R-:W5:Y:S04]  /*1510*/  @P0 LDG.E.128 R8, desc[UR10][R134.64] ;  /* 0x0000000a86080981 */ /* 0x000f68000c1e1d00 */
[----:B------:R1:W5:Y:S01]  /*1520*/  @P0 LDG.E.128 R4, desc[UR10][R134.64+0x10] ;  /* 0x0000100a86040981 */ /* 0x000362000c1e1d00 */
[----:B0-----:R-:W-:Y:S02]  /*1530*/  SHF.L.U32 R141, R178, 0x10, RZ ;  /* 0x00000010b28d7819 */ /* 0x001fe400000006ff */
[----:B-1----:R-:W-:Y:S01]  /*1540*/  SHF.L.U32 R134, R179, 0x10, RZ ;  /* 0x00000010b3867819 */ /* 0x002fe200000006ff */
[C---:B--2---:R-:W-:Y:S01]  /*1550*/  FADD.FTZ R96, -R108.reuse, R96 ;  /* 0x000000606c607221 */ /* 0x044fe20000010100 */
[C---:B------:R-:W-:Y:S01]  /*1560*/  FADD.FTZ R110, -R108.reuse, R97 ;  /* 0x000000616c6e7221 */ /* 0x040fe20000010100 */
[C---:B------:R-:W-:Y:S01]  /*1570*/  FADD.FTZ R144, -R108.reuse, R99 ;  /* 0x000000636c907221 */ /* 0x040fe20000010100 */
[C---:B------:R-:W-:Y:S01]  /*1580*/  FADD.FTZ R98, -R108.reuse, R98 ;  /* 0x000000626c627221 */ /* 0x040fe20000010100 */
[C---:B-----5:R-:W-:Y:S01]  /*1590*/  FMUL.FTZ R143, R133.reuse, R96 ;  /* 0x00000060858f7220 */ /* 0x060fe20000410000 */
[C---:B------:R-:W-:Y:S01]  /*15a0*/  FMUL.FTZ R140, R133.reuse, R110 ;  /* 0x0000006e858c7220 */ /* 0x040fe20000410000 */
[C---:B---3--:R-:W-:Y:S01]  /*15b0*/  FADD.FTZ R130, -R108.reuse, R100 ;  /* 0x000000646c827221 */ /* 0x048fe20000010100 */
[----:B------:R-:W-:Y:S01]  /*15c0*/  FMUL.FTZ R147, R133, R98 ;  /* 0x0000006285937220 */ /* 0x000fe20000410000 */
[----:B------:R-:W-:Y:S01]  /*15d0*/  FADD.FTZ R150, -R108, R101 ;  /* 0x000000656c967221 */ /* 0x000fe20000010100 */
[----:B----4-:R-:W-:Y:S01]  /*15e0*/  PRMT R97, R104, 0x7632, R97 ;  /* 0x0000763268617816 */ /* 0x010fe20000000061 */
[----:B------:R-:W-:Y:S01]  /*15f0*/  FADD.FTZ R102, -R108, R102 ;  /* 0x000000666c667221 */ /* 0x000fe20000010100 */
        /* <DEDUP_REMOVED lines=8> */
[----:B------:R-:W-:Y:S01]  /*1680*/  FFMA.FTZ R57, R140, R96, R57 ;  /* 0x000000608c397223 */ /* 0x000fe20000010039 */
[----:B------:R-:W-:Y:S01]  /*1690*/  FADD.FTZ R33, R33, R96 ;  /* 0x0000006021217221 */ /* 0x000fe20000010000 */
        /* <DEDUP_REMOVED lines=47> */
[----:B------:R-:W-:Y:S06]  /*1990*/  BRA `(.L_x_3051) ;  /* 0x00000000006c7947 */ /* 0x000fec0003800000 */
.L_x_3046:
[----:B------:R-:W0:Y:S01]  /*19a0*/  LDC R113, c[0x0][0x388] ;  /* 0x0000e200ff717b82 */ /* 0x000e220000000800 */
[----:B------:R-:W1:Y:S01]  /*19b0*/  S2R R112, SR_TID.X ;  /* 0x0000000000707919 */ /* 0x000e620000002100 */
[----:B------:R-:W-:-:S04]  /*19c0*/  UISETP.NE.U32.AND UP0, UPT, UR12, URZ, UPT ;  /* 0x000000ff0c00728c */ /* 0x000fc8000bf05070 */
[----:B------:R-:W-:Y:S01]  /*19d0*/  UISETP.NE.AND.EX UP0, UPT, UR13, URZ, UPT, UP0 ;  /* 0x000000ff0d00728c */ /* 0x000fe2000bf05300 */
[----:B0-----:R-:W-:-:S05]  /*19e0*/  IMAD R96, R2, R113, RZ ;  /* 0x0000007102607224 */ /* 0x001fca00078e02ff */
[----:B------:R-:W-:-:S04]  /*19f0*/  SHF.R.S32.HI R97, RZ, 0x1f, R96 ;  /* 0x0000001fff617819 */ /* 0x000fc80000011460 */
[----:B------:R-:W-:-:S04]  /*1a00*/  LEA.HI R97, R97, R96, RZ, 0x3 ;  /* 0x0000006061617211 */ /* 0x000fc800078f18ff */
[----:B-1----:R-:W-:Y:S01]  /*1a10*/  LEA.HI.SX32 R168, R97, R112, 0x1d ;  /* 0x0000007061a87211 */ /* 0x002fe200078feaff */
        /* <DEDUP_REMOVED lines=12> */
[----:B------:R-:W-:Y:S02]  /*1ae0*/  @P2 IADD3 R105, PT, PT, R105, 0x100, RZ ;  /* 0x0000010069692810 */ /* 0x000fe40007ffe0ff */
[----:B------:R0:W5:Y:S04]  /*1af0*/  @P0 LDG.E.128 R20, desc[UR10][R96.64+0x10] ;  /* 0x0000100a60140981 */ /* 0x000168000c1e1d00 */
[----:B------:R0:W5:Y:S01]  /*1b00*/  @P2 LDG.E.128 R16, desc[UR10][R100.64] ;  /* 0x0000000a64102981 */ /* 0x000162000c1e1d00 */
[----:B--2---:R-:W-:-:S03]  /*1b10*/  @P3 IMAD.WIDE.U32 R98, R105, 0x20, R102 ;  /* 0x0000002069623825 */ /* 0x004fc600078e0066 */
[----:B------:R0:W5:Y:S04]  /*1b20*/  @P2 LDG.E.128 R12, desc[UR10][R100.64+0x10] ;  /* 0x0000100a640c2981 */ /* 0x000168000c1e1d00 */
[----:B------:R0:W5:Y:S04]  /*1b30*/  @P3 LDG.E.128 R8, desc[UR10][R98.64] ;  /* 0x0000000a62083981 */ /* 0x000168000c1e1d00 */
[----:B------:R0:W5:Y:S02]  /*1b40*/  @P3 LDG.E.128 R4, desc[UR10][R98.64+0x10] ;  /* 0x0000100a62043981 */ /* 0x000164000c1e1d00 */
.L_x_3051:
[----:B----4-:R-:W-:Y:S05]  /*1b50*/  BSYNC.RECONVERGENT B0 ;  /* 0x0000000000007941 */ /* 0x010fea0003800200 */
.L_x_3045:
[----:B0-----:R-:W0:Y:S01]  /*1b60*/  SHFL.DOWN PT, R96, R111, 0x10, 0x1f ;  /* 0x0a001f006f607f89 */ /* 0x001e2200000e0000 */
        /* <DEDUP_REMOVED lines=30> */
.L_x_3053:
[----:B------:R-:W-:Y:S05]  /*1d50*/  BSYNC.RECONVERGENT B0 ;  /* 0x0000000000007941 */ /* 0x000fea0003800200 */
.L_x_3052:
        /* <DEDUP_REMOVED lines=29> */
[----:B------:R-:W-:-:S03]  /*1f30*/  FADD.FTZ R96, R96, R101 ;  /* 0x0000006560607221 */ /* 0x000fc60000010000 */
        /* <DEDUP_REMOVED lines=33> */
.L_x_3058:
        /* <DEDUP_REMOVED lines=9> */
.L_x_3059:
        /* <DEDUP_REMOVED lines=9> */
.L_x_3060:
        /* <DEDUP_REMOVED lines=9> */
.L_x_3061:
        /* <DEDUP_REMOVED lines=9> */
.L_x_3062:
        /* <DEDUP_REMOVED lines=9> */
.L_x_3063:
        /* <DEDUP_REMOVED lines=9> */
.L_x_3064:
        /* <DEDUP_REMOVED lines=10> */
.L_x_3057:
        /* <DEDUP_REMOVED lines=19> */
[C---:B------:R-:W-:Y:S01]  /*2680*/  FMUL.FTZ R92, R133.reuse, R92 ;  /* 0x0000005c855c7220 */ /* 0x040fe20000410000 */
[C---:B------:R-:W-:Y:S01]  /*2690*/  FMUL.FTZ R91, R133.reuse, R94 ;  /* 0x0000005e855b7220 */ /* 0x040fe20000410000 */
[C---:B------:R-:W-:Y:S01]  /*26a0*/  FMUL.FTZ R100, R133.reuse, R100 ;  /* 0x0000006485647220 */ /* 0x040fe20000410000 */
[C---:B------:R-:W-:Y:S01]  /*26b0*/  FMUL.FTZ R89, R133.reuse, R102 ;  /* 0x0000006685597220 */ /* 0x040fe20000410000 */
[C---:B------:R-:W-:Y:S01]  /*26c0*/  FMUL.FTZ R104, R133.reuse, R104 ;  /* 0x0000006885687220 */ /* 0x040fe20000410000 */
[----:B------:R-:W-:Y:S01]  /*26d0*/  FMUL.FTZ R95, R133, R106 ;  /* 0x0000006a855f7220 */ /* 0x000fe20000410000 */
[----:B------:R-:W-:-:S02]  /*26e0*/  FSEL R94, R88, RZ, P0 ;  /* 0x000000ff585e7208 */ /* 0x000fc40000000000 */
[----:B------:R-:W-:Y:S02]  /*26f0*/  FSEL R93, R90, RZ, P0 ;  /* 0x000000ff5a5d7208 */ /* 0x000fe40000000000 */
[----:B------:R-:W-:Y:S02]  /*2700*/  FSEL R92, R92, RZ, P0 ;  /* 0x000000ff5c5c7208 */ /* 0x000fe40000000000 */
[----:B------:R-:W-:Y:S02]  /*2710*/  FSEL R91, R91, RZ, P0 ;  /* 0x000000ff5b5b7208 */ /* 0x000fe40000000000 */
[----:B------:R-:W-:Y:S02]  /*2720*/  FSEL R90, R100, RZ, P0 ;  /* 0x000000ff645a7208 */ /* 0x000fe40000000000 */
[----:B------:R-:W-:Y:S02]  /*2730*/  FSEL R89, R89, RZ, P0 ;  /* 0x000000ff59597208 */ /* 0x000fe40000000000 */
[----:B------:R-:W-:-:S02]  /*2740*/  FSEL R88, R104, RZ, P0 ;  /* 0x000000ff68587208 */ /* 0x000fc40000000000 */
[----:B------:R-:W-:Y:S01]  /*2750*/  FSEL R95, R95, RZ, P0 ;  /* 0x000000ff5f5f7208 */ /* 0x000fe20000000000 */
        /* <DEDUP_REMOVED lines=9> */
.L_x_3066:
        /* <DEDUP_REMOVED lines=9> */
.L_x_3067:
        /* <DEDUP_REMOVED lines=9> */
.L_x_3068:
        /* <DEDUP_REMOVED lines=9> */
.L_x_3069:
        /* <DEDUP_REMOVED lines=9> */
.L_x_3070:
        /* <DEDUP_REMOVED lines=9> */
.L_x_3071:
        /* <DEDUP_REMOVED lines=9> */
.L_x_3072:
[----:B------:R-:W-:Y:S05]  /*2b50*/  @!P3 BRA `(.L_x_3065) ;  /* 0x00000008002cb947 */ /* 0x000fea0003800000 */
[----:B------:R-:W-:-:S05]  /*2b60*/  FMUL.FTZ R99, R95, UR15 ;  /* 0x0000000f5f637c20 */ /* 0x000fca0008410000 */
[----:B------:R-:W-:-:S04]  /*2b70*/  F2FP.BF16.F32.PACK_AB R99, RZ, R99 ;  /* 0x00000063ff63723e */ /* 0x000fc800000010ff */
[----:B------:R-:W-:Y:S01]  /*2b80*/  PRMT R87, R87, 0x5410, R99 ;  /* 0x0000541057577816 */ /* 0x000fe20000000063 */
[----:B------:R-:W-:Y:S06]  /*2b90*/  BRA `(.L_x_3065) ;  /* 0x00000008001c7947 */ /* 0x000fec0003800000 */
.L_x_3056:
[----:B------:R-:W-:Y:S01]  /*2ba0*/  UMOV UR4, UR6 ;  /* 0x0000000600047c82 */ /* 0x000fe20008000000 */
[----:B------:R-:W-:Y:S01]  /*2bb0*/  UMOV UR5, UR7 ;  /* 0x0000000700057c82 */ /* 0x000fe20008000000 */
[----:B------:R-:W-:-:S04]  /*2bc0*/  UISETP.NE.U32.AND UP0, UPT, UR4, URZ, UPT ;  /* 0x000000ff0400728c */ /* 0x000fc8000bf05070 */
[----:B------:R-:W-:-:S09]  /*2bd0*/  UISETP.NE.AND.EX UP0, UPT, UR5, URZ, UPT, UP0 ;  /* 0x000000ff0500728c */ /* 0x000fd2000bf05300 */
[----:B------:R-:W-:Y:S05]  /*2be0*/  BRA.U UP0, `(.L_x_3073) ;  /* 0x0000000500047547 */ /* 0x000fea000b800000 */
[----:B------:R-:W0:Y:S01]  /*2bf0*/  @P3 LDC R102, c[0x0][0x40c] ;  /* 0x00010300ff663b82 */ /* 0x000e220000000800 */
[-CC-:B------:R-:W-:Y:S01]  /*2c00*/  @P1 FFMA.FTZ R101, R3, R98.reuse, R97.reuse ;  /* 0x0000006203651223 */ /* 0x180fe20000010061 */
[--C-:B------:R-:W-:Y:S01]  /*2c10*/  @P1 FFMA.FTZ R104, R152, R98, R97.reuse ;  /* 0x0000006298681223 */ /* 0x100fe20000010061 */
[----:B------:R-:W-:Y:S01]  /*2c20*/  MOV R99, R24 ;  /* 0x0000001800637202 */ /* 0x000fe20000000f00 */
[-C--:B------:R-:W-:Y:S01]  /*2c30*/  @P1 FFMA.FTZ R105, R155, R98.reuse, R97 ;  /* 0x000000629b691223 */ /* 0x080fe20000010061 */
[----:B------:R-:W-:Y:S01]  /*2c40*/  @P1 FADD.FTZ R101, R154, -R101 ;  /* 0x800000659a651221 */ /* 0x000fe20000010000 */
[----:B------:R-:W-:Y:S01]  /*2c50*/  @P1 FADD.FTZ R104, R153, -R104 ;  /* 0x8000006899681221 */ /* 0x000fe20000010000 */
[----:B------:R-:W-:Y:S01]  /*2c60*/  MOV R100, R25 ;  /* 0x0000001900647202 */ /* 0x000fe20000000f00 */
[----:B------:R-:W1:Y:S01]  /*2c70*/  @P3 LDC R103, c[0x0][0x40c] ;  /* 0x00010300ff673b82 */ /* 0x000e620000000800 */
[----:B------:R-:W-:Y:S01]  /*2c80*/  @P1 FFMA.FTZ R99, R133, R101, R24 ;  /* 0x0000006585631223 */ /* 0x000fe20000010018 */
[----:B------:R-:W-:Y:S01]  /*2c90*/  @P1 FFMA.FTZ R109, R159, R98, R97 ;  /* 0x000000629f6d1223 */ /* 0x000fe20000010061 */
[----:B------:R-:W-:Y:S01]  /*2ca0*/  @P1 FFMA.FTZ R100, R133, R104, R25 ;  /* 0x0000006885641223 */ /* 0x000fe20000010019 */
[-C--:B------:R-:W-:Y:S01]  /*2cb0*/  @P1 FFMA.FTZ R104, R156, R98.reuse, R97 ;  /* 0x000000629c681223 */ /* 0x080fe20000010061 */
[----:B------:R-:W-:Y:S01]  /*2cc0*/  @P1 FADD.FTZ R105, R158, -R105 ;  /* 0x800000699e691221 */ /* 0x000fe20000010000 */
[-CC-:B------:R-:W-:Y:S01]  /*2cd0*/  @P1 FFMA.FTZ R110, R162, R98.reuse, R97.reuse ;  /* 0x00000062a26e1223 */ /* 0x180fe20000010061 */
[----:B------:R-:W-:Y:S01]  /*2ce0*/  @P1 FFMA.FTZ R166, R165, R98, R97 ;  /* 0x00000062a5a61223 */ /* 0x000fe20000010061 */
[----:B------:R-:W2:Y:S01]  /*2cf0*/  @P3 LDC R106, c[0x0][0x40c] ;  /* 0x00010300ff6a3b82 */ /* 0x000ea20000000800 */
[----:B------:R-:W-:Y:S01]  /*2d00*/  @P1 FADD.FTZ R109, R160, -R109 ;  /* 0x8000006da06d1221 */ /* 0x000fe20000010000 */
[----:B------:R-:W-:Y:S01]  /*2d10*/  MOV R101, R26 ;  /* 0x0000001a00657202 */ /* 0x000fe20000000f00 */
[----:B------:R-:W-:Y:S01]  /*2d20*/  @P1 FADD.FTZ R104, R157, -R104 ;  /* 0x800000689d681221 */ /* 0x000fe20000010000 */
[----:B------:R-:W-:Y:S01]  /*2d30*/  @P1 FFMA.FTZ R101, R133, R105, R26 ;  /* 0x0000006985651223 */ /* 0x000fe2000001001a */
[----:B------:R-:W-:Y:S01]  /*2d40*/  @P1 FADD.FTZ R110, R161, -R110 ;  /* 0x8000006ea16e1221 */ /* 0x000fe20000010000 */
[----:B------:R-:W-:Y:S01]  /*2d50*/  @P1 FADD.FTZ R183, R163, -R166 ;  /* 0x800000a6a3b71221 */ /* 0x000fe20000010000 */
[----:B------:R-:W-:Y:S01]  /*2d60*/  MOV R105, R22 ;  /* 0x0000001600697202 */ /* 0x000fe20000000f00 */
[----:B------:R-:W3:Y:S01]  /*2d70*/  @P3 LDC R108, c[0x0][0x40c] ;  /* 0x00010300ff6c3b82 */ /* 0x000ee20000000800 */
[----:B0-----:R-:W-:Y:S01]  /*2d80*/  @P3 FMUL.FTZ R99, R99, R102 ;  /* 0x0000006663633220 */ /* 0x001fe20000410000 */
[----:B------:R-:W-:Y:S01]  /*2d90*/  MOV R102, R27 ;  /* 0x0000001b00667202 */ /* 0x000fe20000000f00 */
[C---:B------:R-:W-:Y:S01]  /*2da0*/  @P1 FFMA.FTZ R102, R133.reuse, R104, R27 ;  /* 0x0000006885661223 */ /* 0x040fe2000001001b */
[----:B------:R-:W-:Y:S01]  /*2db0*/  MOV R104, R21 ;  /* 0x0000001500687202 */ /* 0x000fe20000000f00 */
[C---:B------:R-:W-:Y:S01]  /*2dc0*/  @P1 FFMA.FTZ R104, R133.reuse, R110, R21 ;  /* 0x0000006e85681223 */ /* 0x040fe20000010015 */
[----:B------:R-:W-:Y:S01]  /*2dd0*/  @P3 F2FP.BF16.F32.PACK_AB R99, RZ, R99 ;  /* 0x00000063ff63323e */ /* 0x000fe200000010ff */
[C---:B------:R-:W-:Y:S01]  /*2de0*/  @P1 FFMA.FTZ R105, R133.reuse, R183, R22 ;  /* 0x000000b785691223 */ /* 0x040fe20000010016 */
[----:B------:R-:W0:Y:S01]  /*2df0*/  @P3 LDC R107, c[0x0][0x40c] ;  /* 0x00010300ff6b3b82 */ /* 0x000e220000000800 */
[----:B-1----:R-:W-:Y:S01]  /*2e00*/  @P3 FMUL.FTZ R100, R100, R103 ;  /* 0x0000006764643220 */ /* 0x002fe20000410000 */
[----:B------:R-:W-:Y:S01]  /*2e10*/  MOV R103, R20 ;  /* 0x0000001400677202 */ /* 0x000fe20000000f00 */
[----:B------:R-:W-:Y:S01]  /*2e20*/  @P1 FFMA.FTZ R103, R133, R109, R20 ;  /* 0x0000006d85671223 */ /* 0x000fe20000010014 */
[----:B------:R-:W-:-:S02]  /*2e30*/  @P3 PRMT R84, R99, 0x7610, R84 ;  /* 0x0000761063543816 */ /* 0x000fc40000000054 */
[----:B------:R-:W-:Y:S02]  /*2e40*/  @P3 F2FP.BF16.F32.PACK_AB R100, RZ, R100 ;  /* 0x00000064ff64323e */ /* 0x000fe400000010ff */
[----:B------:R-:W1:Y:S01]  /*2e50*/  @P3 LDC R111, c[0x0][0x40c] ;  /* 0x00010300ff6f3b82 */ /* 0x000e620000000800 */
[----:B--2---:R-:W-:Y:S01]  /*2e60*/  @P3 FMUL.FTZ R99, R101, R106 ;  /* 0x0000006a65633220 */ /* 0x004fe20000410000 */
[----:B------:R-:W-:-:S04]  /*2e70*/  @P3 PRMT R84, R84, 0x5410, R100 ;  /* 0x0000541054543816 */ /* 0x000fc80000000064 */
[----:B------:R-:W-:Y:S02]  /*2e80*/  @P3 F2FP.BF16.F32.PACK_AB R99, RZ, R99 ;  /* 0x00000063ff63323e */ /* 0x000fe400000010ff */
[----:B------:R-:W2:Y:S01]  /*2e90*/  @P3 LDC R170, c[0x0][0x40c] ;  /* 0x00010300ffaa3b82 */ /* 0x000ea20000000800 */
[----:B---3--:R-:W-:Y:S01]  /*2ea0*/  @P3 FMUL.FTZ R101, R103, R108 ;  /* 0x0000006c67653220 */ /* 0x008fe20000410000 */
[----:B------:R-:W-:-:S04]  /*2eb0*/  @P3 PRMT R85, R99, 0x7610, R85 ;  /* 0x0000761063553816 */ /* 0x000fc80000000055 */
[----:B------:R-:W-:Y:S01]  /*2ec0*/  @P3 F2FP.BF16.F32.PACK_AB R101, RZ, R101 ;  /* 0x00000065ff65323e */ /* 0x000fe200000010ff */
[----:B0-----:R-:W-:-:S03]  /*2ed0*/  @P3 FMUL.FTZ R100, R102, R107 ;  /* 0x0000006b66643220 */ /* 0x001fc60000410000 */
[----:B------:R-:W-:Y:S02]  /*2ee0*/  @P3 PRMT R86, R101, 0x7610, R86 ;  /* 0x0000761065563816 */ /* 0x000fe40000000056 */
        /* <DEDUP_REMOVED lines=10> */
[----:B------:R-:W-:-:S03]  /*2f90*/  MOV R99, R23 ;  /* 0x0000001700637202 */ /* 0x000fc60000000f00 */
[----:B------:R-:W-:-:S04]  /*2fa0*/  @P1 FADD.FTZ R100, R167, -R100 ;  /* 0x80000064a7641221 */ /* 0x000fc80000010000 */
[----:B------:R-:W-:-:S04]  /*2fb0*/  @P1 FFMA.FTZ R99, R133, R100, R23 ;  /* 0x0000006485631223 */ /* 0x000fc80000010017 */
[----:B------:R-:W-:-:S05]  /*2fc0*/  FMUL.FTZ R99, R99, UR15 ;  /* 0x0000000f63637c20 */ /* 0x000fca0008410000 */
[----:B------:R-:W-:-:S04]  /*2fd0*/  F2FP.BF16.F32.PACK_AB R99, RZ, R99 ;  /* 0x00000063ff63723e */ /* 0x000fc800000010ff */
[----:B------:R-:W-:Y:S01]  /*2fe0*/  PRMT R87, R87, 0x5410, R99 ;  /* 0x0000541057577816 */ /* 0x000fe20000000063 */
[----:B------:R-:W-:Y:S06]  /*2ff0*/  BRA `(.L_x_3065) ;  /* 0x0000000400047947 */ /* 0x000fec0003800000 */
.L_x_3073:
[----:B------:R-:W0:Y:S01]  /*3000*/  @P3 LDC R92, c[0x0][0x40c] ;  /* 0x00010300ff5c3b82 */ /* 0x000e220000000800 */
[-CC-:B------:R-:W-:Y:S01]  /*3010*/  @P1 FFMA.FTZ R90, R164, R98.reuse, R97.reuse ;  /* 0x00000062a45a1223 */ /* 0x180fe20000010061 */
[-CC-:B------:R-:W-:Y:S01]  /*3020*/  @P1 FFMA.FTZ R88, R165, R98.reuse, R97.reuse ;  /* 0x00000062a5581223 */ /* 0x180fe20000010061 */
[----:B------:R-:W-:Y:S01]  /*3030*/  @P1 FFMA.FTZ R91, R3, R98, R97 ;  /* 0x00000062035b1223 */ /* 0x000fe20000010061 */
[----:B------:R-:W-:Y:S01]  /*3040*/  MOV R105, R23 ;  /* 0x0000001700697202 */ /* 0x000fe20000000f00 */
[----:B------:R-:W-:Y:S01]  /*3050*/  @P1 FADD.FTZ R90, R167, -R90 ;  /* 0x8000005aa75a1221 */ /* 0x000fe20000010000 */
[----:B------:R-:W-:Y:S01]  /*3060*/  @P1 FADD.FTZ R88, R163, -R88 ;  /* 0x80000058a3581221 */ /* 0x000fe20000010000 */
[----:B------:R-:W-:Y:S01]  /*3070*/  @P1 FADD.FTZ R91, R154, -R91 ;  /* 0x8000005b9a5b1221 */ /* 0x000fe20000010000 */
[----:B------:R-:W1:Y:S01]  /*3080*/  @P3 LDC R89, c[0x0][0x40c] ;  /* 0x00010300ff593b82 */ /* 0x000e620000000800 */
[C---:B------:R-:W-:Y:S01]  /*3090*/  @P1 FFMA.FTZ R105, R133.reuse, R90, R23 ;  /* 0x0000005a85691223 */ /* 0x040fe20000010017 */
[----:B------:R-:W-:Y:S01]  /*30a0*/  MOV R94, R22 ;  /* 0x00000016005e7202 */ /* 0x000fe20000000f00 */
[C---:B------:R-:W-:Y:S01]  /*30b0*/  @P1 FFMA.FTZ R94, R133.reuse, R88, R22 ;  /* 0x00000058855e1223 */ /* 0x040fe20000010016 */
[----:B------:R-:W-:Y:S01]  /*30c0*/  MOV R88, R24 ;  /* 0x0000001800587202 */ /* 0x000fe20000000f00 */
[----:B------:R-:W-:Y:S01]  /*30d0*/  @P1 FFMA.FTZ R88, R133, R91, R24 ;  /* 0x0000005b85581223 */ /* 0x000fe20000010018 */
[-CC-:B------:R-:W-:Y:S01]  /*30e0*/  @P1 FFMA.FTZ R101, R155, R98.reuse, R97.reuse ;  /* 0x000000629b651223 */ /* 0x180fe20000010061 */
[-CC-:B------:R-:W-:Y:S01]  /*30f0*/  @P1 FFMA.FTZ R107, R159, R98.reuse, R97.reuse ;  /* 0x000000629f6b1223 */ /* 0x180fe20000010061 */
[----:B------:R-:W2:Y:S01]  /*3100*/  @P3 LDC R93, c[0x0][0x40c] ;  /* 0x00010300ff5d3b82 */ /* 0x000ea20000000800 */
[-C--:B------:R-:W-:Y:S01]  /*3110*/  @P1 FFMA.FTZ R102, R156, R98.reuse, R97 ;  /* 0x000000629c661223 */ /* 0x080fe20000010061 */
[----:B------:R-:W-:Y:S01]  /*3120*/  @P1 FADD.FTZ R101, R158, -R101 ;  /* 0x800000659e651221 */ /* 0x000fe20000010000 */
[----:B------:R-:W-:Y:S01]  /*3130*/  @P1 FFMA.FTZ R108, R162, R98, R97 ;  /* 0x00000062a26c1223 */ /* 0x000fe20000010061 */
[----:B------:R-:W-:Y:S01]  /*3140*/  @P1 FADD.FTZ R107, R160, -R107 ;  /* 0x8000006ba06b1221 */ /* 0x000fe20000010000 */
[----:B------:R-:W-:Y:S01]  /*3150*/  @P1 FADD.FTZ R102, R157, -R102 ;  /* 0x800000669d661221 */ /* 0x000fe20000010000 */
[----:B------:R-:W-:Y:S01]  /*3160*/  MOV R91, R27 ;  /* 0x0000001b005b7202 */ /* 0x000fe20000000f00 */
[----:B------:R-:W-:Y:S01]  /*3170*/  @P1 FADD.FTZ R108, R161, -R108 ;  /* 0x8000006ca16c1221 */ /* 0x000fe20000010000 */
[----:B------:R-:W3:Y:S01]  /*3180*/  @P3 LDC R103, c[0x0][0x40c] ;  /* 0x00010300ff673b82 */ /* 0x000ee20000000800 */
[----:B0-----:R-:W-:Y:S01]  /*3190*/  @P3 FMUL.FTZ R90, R105, R92 ;  /* 0x0000005c695a3220 */ /* 0x001fe20000410000 */
[----:B------:R-:W-:Y:S01]  /*31a0*/  @P1 FFMA.FTZ R92, R152, R98, R97 ;  /* 0x00000062985c1223 */ /* 0x000fe20000010061 */
[----:B------:R-:W-:-:S03]  /*31b0*/  @P1 FFMA.FTZ R91, R133, R102, R27 ;  /* 0x00000066855b1223 */ /* 0x000fc6000001001b */
[----:B------:R-:W-:Y:S01]  /*31c0*/  @P3 F2FP.BF16.F32.PACK_AB R106, RZ, R90 ;  /* 0x0000005aff6a323e */ /* 0x000fe200000010ff */
[----:B------:R-:W-:Y:S01]  /*31d0*/  @P1 FADD.FTZ R92, R153, -R92 ;  /* 0x8000005c995c1221 */ /* 0x000fe20000010000 */
[----:B------:R-:W0:Y:S01]  /*31e0*/  @P3 LDC R109, c[0x0][0x40c] ;  /* 0x00010300ff6d3b82 */ /* 0x000e220000000800 */
[----:B-1----:R-:W-:-:S05]  /*31f0*/  @P3 FMUL.FTZ R89, R94, R89 ;  /* 0x000000595e593220 */ /* 0x002fca0000410000 */
[----:B------:R-:W-:Y:S02]  /*3200*/  @P3 F2FP.BF16.F32.PACK_AB R95, RZ, R89 ;  /* 0x00000059ff5f323e */ /* 0x000fe400000010ff */
[----:B------:R-:W1:Y:S01]  /*3210*/  @P3 LDC R104, c[0x0][0x40c] ;  /* 0x00010300ff683b82 */ /* 0x000e620000000800 */
[----:B--2---:R-:W-:Y:S01]  /*3220*/  @P3 FMUL.FTZ R90, R88, R93 ;  /* 0x0000005d585a3220 */ /* 0x004fe20000410000 */
[----:B------:R-:W-:Y:S01]  /*3230*/  MOV R89, R25 ;  /* 0x0000001900597202 */ /* 0x000fe20000000f00 */
[C---:B------:R-:W-:Y:S01]  /*3240*/  @P1 FFMA.FTZ R89, R133.reuse, R92, R25 ;  /* 0x0000005c85591223 */ /* 0x040fe20000010019 */
[----:B------:R-:W-:Y:S01]  /*3250*/  MOV R92, R20 ;  /* 0x00000014005c7202 */ /* 0x000fe20000000f00 */
[C---:B------:R-:W-:Y:S01]  /*3260*/  @P1 FFMA.FTZ R92, R133.reuse, R107, R20 ;  /* 0x0000006b855c1223 */ /* 0x040fe20000010014 */
[----:B------:R-:W-:Y:S02]  /*3270*/  @P3 F2FP.BF16.F32.PACK_AB R99, RZ, R90 ;  /* 0x0000005aff63323e */ /* 0x000fe400000010ff */
[----:B------:R-:W2:Y:S01]  /*3280*/  @P3 LDC R100, c[0x0][0x40c] ;  /* 0x00010300ff643b82 */ /* 0x000ea20000000800 */
[----:B------:R-:W-:Y:S01]  /*3290*/  MOV R90, R26 ;  /* 0x0000001a005a7202 */ /* 0x000fe20000000f00 */
[C---:B------:R-:W-:Y:S01]  /*32a0*/  @P1 FFMA.FTZ R90, R133.reuse, R101, R26 ;  /* 0x00000065855a1223 */ /* 0x040fe2000001001a */
[----:B------:R-:W-:Y:S01]  /*32b0*/  MOV R93, R21 ;  /* 0x00000015005d7202 */ /* 0x000fe20000000f00 */
[----:B------:R-:W-:Y:S01]  /*32c0*/  @P1 FFMA.FTZ R93, R133, R108, R21 ;  /* 0x0000006c855d1223 */ /* 0x000fe20000010015 */
[----:B------:R-:W-:Y:S01]  /*32d0*/  @P3 PRMT R87, R95, 0x7610, R87 ;  /* 0x000076105f573816 */ /* 0x000fe20000000057 */
[----:B---3--:R-:W-:Y:S01]  /*32e0*/  @P3 FMUL.FTZ R101, R90, R103 ;  /* 0x000000675a653220 */ /* 0x008fe20000410000 */
[----:B------:R-:W-:Y:S01]  /*32f0*/  @P3 PRMT R84, R99, 0x7610, R84 ;  /* 0x0000761063543816 */ /* 0x000fe20000000054 */
[----:B------:R-:W3:Y:S01]  /*3300*/  @P3 LDC R110, c[0x0][0x40c] ;  /* 0x00010300ff6e3b82 */ /* 0x000ee20000000800 */
[----:B0-----:R-:W-:Y:S01]  /*3310*/  @P3 FMUL.FTZ R103, R92, R109 ;  /* 0x0000006d5c673220 */ /* 0x001fe20000410000 */
[----:B------:R-:W-:-:S02]  /*3320*/  @P3 PRMT R87, R87, 0x5410, R106 ;  /* 0x0000541057573816 */ /* 0x000fc4000000006a */
[----:B------:R-:W-:Y:S02]  /*3330*/  @P3 F2FP.BF16.F32.PACK_AB R101, RZ, R101 ;  /* 0x00000065ff65323e */ /* 0x000fe400000010ff */
[----:B------:R-:W-:Y:S01]  /*3340*/  @P3 F2FP.BF16.F32.PACK_AB R103, RZ, R103 ;  /* 0x00000067ff67323e */ /* 0x000fe200000010ff */
[----:B-1----:R-:W-:Y:S01]  /*3350*/  @P3 FMUL.FTZ R102, R91, R104 ;  /* 0x000000685b663220 */ /* 0x002fe20000410000 */
[----:B------:R-:W-:Y:S02]  /*3360*/  @P3 PRMT R85, R101, 0x7610, R85 ;  /* 0x0000761065553816 */ /* 0x000fe40000000055 */
[----:B------:R-:W-:Y:S02]  /*3370*/  @P3 PRMT R86, R103, 0x7610, R86 ;  /* 0x0000761067563816 */ /* 0x000fe40000000056 */
[----:B------:R-:W-:Y:S01]  /*3380*/  @P3 F2FP.BF16.F32.PACK_AB R102, RZ, R102 ;  /* 0x00000066ff66323e */ /* 0x000fe200000010ff */
[----:B--2---:R-:W-:-:S03]  /*3390*/  @P3 FMUL.FTZ R95, R89, R100 ;  /* 0x00000064595f3220 */ /* 0x004fc60000410000 */
[----:B------:R-:W-:Y:S02]  /*33a0*/  @P3 PRMT R85, R85, 0x5410, R102 ;  /* 0x0000541055553816 */ /* 0x000fe40000000066 */
[----:B------:R-:W-:Y:S02]  /*33b0*/  @P3 F2FP.BF16.F32.PACK_AB R100, RZ, R95 ;  /* 0x0000005fff64323e */ /* 0x000fe400000010ff */
[----:B------:R-:W-:Y:S01]  /*33c0*/  MOV R95, R105 ;  /* 0x00000069005f7202 */ /* 0x000fe20000000f00 */
[----:B---3--:R-:W-:Y:S01]  /*33d0*/  @P3 FMUL.FTZ R104, R93, R110 ;  /* 0x0000006e5d683220 */ /* 0x008fe20000410000 */
[----:B------:R-:W-:-:S04]  /*33e0*/  @P3 PRMT R84, R84, 0x5410, R100 ;  /* 0x0000541054543816 */ /* 0x000fc80000000064 */
[----:B------:R-:W-:-:S04]  /*33f0*/  @P3 F2FP.BF16.F32.PACK_AB R104, RZ, R104 ;  /* 0x00000068ff68323e */ /* 0x000fc800000010ff */
[----:B------:R-:W-:-:S07]  /*3400*/  @P3 PRMT R86, R86, 0x5410, R104 ;  /* 0x0000541056563816 */ /* 0x000fce0000000068 */
.L_x_3065:
        /* <DEDUP_REMOVED lines=9> */
[----:B------:R0:W-:Y:S04]  /*34a0*/  @P0 STG.E.128 desc[UR10][R100.64+0x10], R92 ;  /* 0x0000105c64000986 */ /* 0x0001e8000c101d0a */
[----:B------:R0:W-:Y:S02]  /*34b0*/  @P3 STG.E.128 desc[UR10][R102.64], R84 ;  /* 0x0000005466003986 */ /* 0x0001e4000c101d0a */
.L_x_3055:
[----:B------:R-:W-:Y:S05]  /*34c0*/  BSYNC.RECONVERGENT B0 ;  /* 0x0000000000007941 */ /* 0x000fea0003800200 */
.L_x_3054:
        /* <DEDUP_REMOVED lines=10> */
[----:B0-----:R-:W0:Y:S01]  /*3570*/  @P3 LDC R91, c[0x0][0x40c] ;  /* 0x00010300ff5b3b82 */ /* 0x001e220000000800 */
[-CC-:B------:R-:W-:Y:S01]  /*3580*/  @P1 FFMA.FTZ R89, R115, R98.reuse, R97.reuse ;  /* 0x0000006273591223 */ /* 0x180fe20000010061 */
[--C-:B------:R-:W-:Y:S01]  /*3590*/  @P1 FFMA.FTZ R92, R116, R98, R97.reuse ;  /* 0x00000062745c1223 */ /* 0x100fe20000010061 */
[----:B------:R-:W-:Y:S01]  /*35a0*/  MOV R88, R16 ;  /* 0x0000001000587202 */ /* 0x000fe20000000f00 */
[----:B------:R-:W-:Y:S01]  /*35b0*/  @P1 FFMA.FTZ R93, R119, R98, R97 ;  /* 0x00000062775d1223 */ /* 0x000fe20000010061 */
[----:B------:R-:W-:Y:S01]  /*35c0*/  @P1 FADD.FTZ R90, R118, -R89 ;  /* 0x80000059765a1221 */ /* 0x000fe20000010000 */
[----:B------:R-:W-:Y:S01]  /*35d0*/  @P1 FADD.FTZ R92, R117, -R92 ;  /* 0x8000005c755c1221 */ /* 0x000fe20000010000 */
[----:B------:R-:W-:Y:S01]  /*35e0*/  MOV R89, R17 ;  /* 0x0000001100597202 */ /* 0x000fe20000000f00 */
[----:B------:R-:W1:Y:S01]  /*35f0*/  @P3 LDC R100, c[0x0][0x40c] ;  /* 0x00010300ff643b82 */ /* 0x000e620000000800 */
[C---:B------:R-:W-:Y:S01]  /*3600*/  @P1 FFMA.FTZ R88, R133.reuse, R90, R16 ;  /* 0x0000005a85581223 */ /* 0x040fe20000010010 */
[----:B------:R-:W-:Y:S01]  /*3610*/  @P1 FFMA.FTZ R89, R133, R92, R17 ;  /* 0x0000005c85591223 */ /* 0x000fe20000010011 */
[-CC-:B------:R-:W-:Y:S01]  /*3620*/  @P1 FFMA.FTZ R101, R123, R98.reuse, R97.reuse ;  /* 0x000000627b651223 */ /* 0x180fe20000010061 */
[-C--:B------:R-:W-:Y:S01]  /*3630*/  @P1 FFMA.FTZ R94, R128, R98.reuse, R97 ;  /* 0x00000062805e1223 */ /* 0x080fe20000010061 */
[----:B------:R-:W-:Y:S01]  /*3640*/  @P1 FADD.FTZ R93, R122, -R93 ;  /* 0x8000005d7a5d1221 */ /* 0x000fe20000010000 */
[-CC-:B------:R-:W-:Y:S01]  /*3650*/  @P1 FFMA.FTZ R102, R126, R98.reuse, R97.reuse ;  /* 0x000000627e661223 */ /* 0x180fe20000010061 */
[----:B------:R-:W-:Y:S01]  /*3660*/  @P1 FFMA.FTZ R104, R129, R98, R97 ;  /* 0x0000006281681223 */ /* 0x000fe20000010061 */
[----:B------:R-:W2:Y:S01]  /*3670*/  @P3 LDC R107, c[0x0][0x40c] ;  /* 0x00010300ff6b3b82 */ /* 0x000ea20000000800 */
[----:B------:R-:W-:Y:S01]  /*3680*/  @P1 FADD.FTZ R101, R124, -R101 ;  /* 0x800000657c651221 */ /* 0x000fe20000010000 */
[----:B------:R-:W-:Y:S01]  /*3690*/  @P1 FADD.FTZ R94, R131, -R94 ;  /* 0x8000005e835e1221 */ /* 0x000fe20000010000 */
[----:B------:R-:W-:Y:S01]  /*36a0*/  MOV R92, R12 ;  /* 0x0000000c005c7202 */ /* 0x000fe20000000f00 */
[----:B------:R-:W-:Y:S01]  /*36b0*/  @P1 FADD.FTZ R102, R125, -R102 ;  /* 0x800000667d661221 */ /* 0x000fe20000010000 */
[----:B------:R-:W-:Y:S01]  /*36c0*/  @P1 FADD.FTZ R103, R127, -R104 ;  /* 0x800000687f671221 */ /* 0x000fe20000010000 */
[C---:B------:R-:W-:Y:S01]  /*36d0*/  @P1 FFMA.FTZ R92, R133.reuse, R101, R12 ;  /* 0x00000065855c1223 */ /* 0x040fe2000001000c */
[----:B------:R-:W-:Y:S01]  /*36e0*/  MOV R105, R15 ;  /* 0x0000000f00697202 */ /* 0x000fe20000000f00 */
[----:B------:R-:W3:Y:S01]  /*36f0*/  @P3 LDC R109, c[0x0][0x40c] ;  /* 0x00010300ff6d3b82 */ /* 0x000ee20000000800 */
[----:B0-----:R-:W-:Y:S01]  /*3700*/  @P3 FMUL.FTZ R90, R88, R91 ;  /* 0x0000005b585a3220 */ /* 0x001fe20000410000 */
[C---:B------:R-:W-:Y:S01]  /*3710*/  @P1 FFMA.FTZ R105, R133.reuse, R94, R15 ;  /* 0x0000005e85691223 */ /* 0x040fe2000001000f */
[----:B------:R-:W-:Y:S01]  /*3720*/  MOV R94, R14 ;  /* 0x0000000e005e7202 */ /* 0x000fe20000000f00 */
[----:B------:R-:W-:-:S02]  /*3730*/  @P1 FFMA.FTZ R94, R133, R103, R14 ;  /* 0x00000067855e1223 */ /* 0x000fc4000001000e */
[----:B------:R-:W-:Y:S02]  /*3740*/  @P3 F2FP.BF16.F32.PACK_AB R95, RZ, R90 ;  /* 0x0000005aff5f323e */ /* 0x000fe400000010ff */
[----:B------:R-:W0:Y:S01]  /*3750*/  @P3 LDC R106, c[0x0][0x40c] ;  /* 0x00010300ff6a3b82 */ /* 0x000e220000000800 */
[----:B-1----:R-:W-:Y:S01]  /*3760*/  @P3 FMUL.FTZ R91, R89, R100 ;  /* 0x00000064595b3220 */ /* 0x002fe20000410000 */
[----:B------:R-:W-:Y:S01]  /*3770*/  @P1 FFMA.FTZ R100, R120, R98, R97 ;  /* 0x0000006278641223 */ /* 0x000fe20000010061 */
[----:B------:R-:W-:Y:S01]  /*3780*/  MOV R90, R18 ;  /* 0x00000012005a7202 */ /* 0x000fe20000000f00 */
[----:B------:R-:W-:Y:S01]  /*3790*/  @P1 FFMA.FTZ R90, R133, R93, R18 ;  /* 0x0000005d855a1223 */ /* 0x000fe20000010012 */
[----:B------:R-:W-:Y:S01]  /*37a0*/  @P3 PRMT R84, R95, 0x7610, R84 ;  /* 0x000076105f543816 */ /* 0x000fe20000000054 */
[----:B------:R-:W-:Y:S01]  /*37b0*/  @P1 FADD.FTZ R100, R121, -R100 ;  /* 0x8000006479641221 */ /* 0x000fe20000010000 */
[----:B------:R-:W-:Y:S01]  /*37c0*/  @P3 F2FP.BF16.F32.PACK_AB R99, RZ, R91 ;  /* 0x0000005bff63323e */ /* 0x000fe200000010ff */
[----:B------:R-:W1:Y:S01]  /*37d0*/  @P3 LDC R108, c[0x0][0x40c] ;  /* 0x00010300ff6c3b82 */ /* 0x000e620000000800 */
[----:B------:R-:W-:Y:S01]  /*37e0*/  MOV R91, R19 ;  /* 0x00000013005b7202 */ /* 0x000fe20000000f00 */
[C---:B------:R-:W-:Y:S01]  /*37f0*/  @P1 FFMA.FTZ R91, R133.reuse, R100, R19 ;  /* 0x00000064855b1223 */ /* 0x040fe20000010013 */
[----:B------:R-:W-:Y:S01]  /*3800*/  MOV R93, R13 ;  /* 0x0000000d005d7202 */ /* 0x000fe20000000f00 */
[----:B--2---:R-:W-:Y:S01]  /*3810*/  @P3 FMUL.FTZ R100, R90, R107 ;  /* 0x0000006b5a643220 */ /* 0x004fe20000410000 */
[----:B------:R-:W-:Y:S01]  /*3820*/  @P3 PRMT R84, R84, 0x5410, R99 ;  /* 0x0000541054543816 */ /* 0x000fe20000000063 */
[----:B------:R-:W-:-:S02]  /*3830*/  @P1 FFMA.FTZ R93, R133, R102, R13 ;  /* 0x00000066855d1223 */ /* 0x000fc4000001000d */
[----:B------:R-:W2:Y:S01]  /*3840*/  @P3 LDC R111, c[0x0][0x40c] ;  /* 0x00010300ff6f3b82 */ /* 0x000ea20000000800 */
[----:B---3--:R-:W-:Y:S01]  /*3850*/  @P3 FMUL.FTZ R99, R92, R109 ;  /* 0x0000006d5c633220 */ /* 0x008fe20000410000 */
[----:B------:R-:W-:-:S04]  /*3860*/  @P3 F2FP.BF16.F32.PACK_AB R100, RZ, R100 ;  /* 0x00000064ff64323e */ /* 0x000fc800000010ff */
[----:B------:R-:W-:Y:S01]  /*3870*/  @P3 F2FP.BF16.F32.PACK_AB R99, RZ, R99 ;  /* 0x00000063ff63323e */ /* 0x000fe200000010ff */
[----:B0-----:R-:W-:Y:S01]  /*3880*/  @P3 FMUL.FTZ R95, R91, R106 ;  /* 0x0000006a5b5f3220 */ /* 0x001fe20000410000 */
[----:B------:R-:W-:Y:S02]  /*3890*/  @P3 PRMT R85, R100, 0x7610, R85 ;  /* 0x0000761064553816 */ /* 0x000fe40000000055 */
[----:B------:R-:W-:Y:S02]  /*38a0*/  @P3 PRMT R86, R99, 0x7610, R86 ;  /* 0x0000761063563816 */ /* 0x000fe40000000056 */
[----:B------:R-:W-:Y:S01]  /*38b0*/  @P3 F2FP.BF16.F32.PACK_AB R95, RZ, R95 ;  /* 0x0000005fff5f323e */ /* 0x000fe200000010ff */
[----:B-1----:R-:W-:-:S03]  /*38c0*/  @P3 FMUL.FTZ R101, R93, R108 ;  /* 0x0000006c5d653220 */ /* 0x002fc60000410000 */
[----:B------:R-:W-:Y:S02]  /*38d0*/  @P3 PRMT R85, R85, 0x5410, R95 ;  /* 0x0000541055553816 */ /* 0x000fe4000000005f */
[----:B------:R-:W-:Y:S02]  /*38e0*/  MOV R95, R105 ;  /* 0x00000069005f7202 */ /* 0x000fe40000000f00 */
        /* <DEDUP_REMOVED lines=10> */
.L_x_3077:
[----:B0-----:R-:W0:Y:S01]  /*3990*/  @P3 LDC R102, c[0x0][0x40c] ;  /* 0x00010300ff663b82 */ /* 0x001e220000000800 */
        /* <DEDUP_REMOVED lines=64> */
.L_x_3076:
[----:B0-----:R-:W0:Y:S02]  /*3da0*/  LDC.64 R100, c[0x0][0x478] ;  /* 0x00011e00ff647b82 */ /* 0x001e240000000a00 */
        /* <DEDUP_REMOVED lines=45> */
.L_x_3080:
        /* <DEDUP_REMOVED lines=9> */
.L_x_3081:
        /* <DEDUP_REMOVED lines=9> */
.L_x_3082:
        /* <DEDUP_REMOVED lines=9> */
.L_x_3083:
        /* <DEDUP_REMOVED lines=9> */
.L_x_3084:
        /* <DEDUP_REMOVED lines=9> */
.L_x_3085:
        /* <DEDUP_REMOVED lines=9> */
.L_x_3086:
[----:B------:R-:W-:Y:S01]  /*43e0*/  MOV R88, R99 ;  /* 0x0000006300587202 */ /* 0x000fe20000000f00 */
[----:B------:R-:W-:Y:S06]  /*43f0*/  @!P3 BRA `(.L_x_3078) ;  /* 0x000000040034b947 */ /* 0x000fec0003800000 */
[----:B------:R-:W-:Y:S01]  /*4400*/  FMUL.FTZ R100, R95, UR15 ;  /* 0x0000000f5f647c20 */ /* 0x000fe20008410000 */
[----:B------:R-:W-:-:S04]  /*4410*/  MOV R88, R99 ;  /* 0x0000006300587202 */ /* 0x000fc80000000f00 */
[----:B------:R-:W-:-:S04]  /*4420*/  F2FP.BF16.F32.PACK_AB R100, RZ, R100 ;  /* 0x00000064ff64723e */ /* 0x000fc800000010ff */
[----:B------:R-:W-:Y:S01]  /*4430*/  PRMT R87, R87, 0x5410, R100 ;  /* 0x0000541057577816 */ /* 0x000fe20000000064 */
[----:B------:R-:W-:Y:S06]  /*4440*/  BRA `(.L_x_3078) ;  /* 0x0000000400207947 */ /* 0x000fec0003800000 */
.L_x_3079:
        /* <DEDUP_REMOVED lines=9> */
.L_x_3087:
        /* <DEDUP_REMOVED lines=9> */
.L_x_3088:
        /* <DEDUP_REMOVED lines=9> */
.L_x_3089:
        /* <DEDUP_REMOVED lines=9> */
.L_x_3090:
        /* <DEDUP_REMOVED lines=9> */
.L_x_3091:
        /* <DEDUP_REMOVED lines=9> */
.L_x_3092:
        /* <DEDUP_REMOVED lines=9> */
.L_x_3093:
        /* <DEDUP_REMOVED lines=9> */
.L_x_3078:
[----:B------:R-:W0:Y:S08]  /*48d0*/  @P0 LDC.64 R100, c[0x0][0x478] ;  /* 0x00011e00ff640b82 */ /* 0x000e300000000a00 */
[----:B------:R-:W1:Y:S01]  /*48e0*/  @P3 LDC.64 R102, c[0x0][0x468] ;  /* 0x00011a00ff663b82 */ /* 0x000e620000000a00 */
[C---:B0-----:R-:W-:Y:S01]  /*48f0*/  @P0 IMAD.WIDE.U32 R100, R168.reuse, 0x20, R100 ;  /* 0x00000020a8640825 */ /* 0x041fe200078e0064 */
[----:B------:R-:W-:-:S04]  /*4900*/  IADD3 R168, PT, PT, R168, 0x100, RZ ;  /* 0x00000100a8a87810 */ /* 0x000fc80007ffe0ff */
[----:B------:R2:W-:Y:S01]  /*4910*/  @P0 STG.E.128 desc[UR10][R100.64], R88 ;  /* 0x0000005864000986 */ /* 0x0005e2000c101d0a */
[----:B-1----:R-:W-:-:S03]  /*4920*/  @P3 IMAD.WIDE.U32 R102, R96, 0x10, R102 ;  /* 0x0000001060663825 */ /* 0x002fc600078e0066 */
[----:B------:R2:W-:Y:S01]  /*4930*/  @P0 STG.E.128 desc[UR10][R100.64+0x10], R92 ;  /* 0x0000105c64000986 */ /* 0x0005e2000c101d0a */
[----:B------:R-:W-:-:S03]  /*4940*/  IADD3 R96, PT, PT, R96, 0x100, RZ ;  /* 0x0000010060607810 */ /* 0x000fc60007ffe0ff */
[----:B------:R2:W-:Y:S04]  /*4950*/  @P3 STG.E.128 desc[UR10][R102.64], R84 ;  /* 0x0000005466003986 */ /* 0x0005e8000c101d0a */
.L_x_3075:
[----:B------:R-:W-:Y:S05]  /*4960*/  BSYNC.RECONVERGENT B0 ;  /* 0x0000000000007941 */ /* 0x000fea0003800200 */
.L_x_3074:
        /* <DEDUP_REMOVED lines=10> */
[----:B0-2---:R-:W0:Y:S01]  /*4a10*/  @P3 LDC R95, c[0x0][0x40c] ;  /* 0x00010300ff5f3b82 */ /* 0x005e220000000800 */
        /* <DEDUP_REMOVED lines=11> */
[-CC-:B------:R-:W-:Y:S01]  /*4ad0*/  @P1 FFMA.FTZ R99, R151, R98.reuse, R97.reuse ;  /* 0x0000006297631223 */ /* 0x180fe20000010061 */
[----:B------:R-:W-:Y:S01]  /*4ae0*/  @P1 FADD.FTZ R94, R141, -R92 ;  /* 0x8000005c8d5e1221 */ /* 0x000fe20000010000 */
[-CC-:B------:R-:W-:Y:S01]  /*4af0*/  @P1 FFMA.FTZ R101, R150, R98.reuse, R97.reuse ;  /* 0x0000006296651223 */ /* 0x180fe20000010061 */
[-C--:B------:R-:W-:Y:S01]  /*4b00*/  @P1 FFMA.FTZ R100, R144, R98.reuse, R97 ;  /* 0x0000006290641223 */ /* 0x080fe20000010061 */
[----:B------:R-:W2:Y:S01]  /*4b10*/  @P3 LDC R105, c[0x0][0x40c] ;  /* 0x00010300ff693b82 */ /* 0x000ea20000000800 */
[----:B------:R-:W-:Y:S01]  /*4b20*/  @P1 FADD.FTZ R93, R146, -R93 ;  /* 0x8000005d925d1221 */ /* 0x000fe20000010000 */
[----:B------:R-:W-:Y:S01]  /*4b30*/  @P1 FFMA.FTZ R103, R135, R98, R97 ;  /* 0x0000006287671223 */ /* 0x000fe20000010061 */
[----:B------:R-:W-:Y:S01]  /*4b40*/  @P1 FADD.FTZ R99, R148, -R99 ;  /* 0x8000006394631221 */ /* 0x000fe20000010000 */
[----:B------:R-:W-:Y:S01]  /*4b50*/  MOV R90, R10 ;  /* 0x0000000a005a7202 */ /* 0x000fe20000000f00 */
[----:B------:R-:W-:Y:S01]  /*4b60*/  @P1 FADD.FTZ R98, R134, -R101 ;  /* 0x8000006586621221 */ /* 0x000fe20000010000 */
[----:B------:R-:W-:Y:S01]  /*4b70*/  @P1 FFMA.FTZ R90, R133, R93, R10 ;  /* 0x0000005d855a1223 */ /* 0x000fe2000001000a */
[----:B------:R-:W-:Y:S01]  /*4b80*/  @P1 FADD.FTZ R100, R149, -R100 ;  /* 0x8000006495641221 */ /* 0x000fe20000010000 */
[----:B------:R-:W3:Y:S01]  /*4b90*/  @P3 LDC R107, c[0x0][0x40c] ;  /* 0x00010300ff6b3b82 */ /* 0x000ee20000000800 */
[----:B0-----:R-:W-:Y:S01]  /*4ba0*/  @P3 FMUL.FTZ R91, R88, R95 ;  /* 0x0000005f585b3220 */ /* 0x001fe20000410000 */
[----:B------:R-:W-:Y:S01]  /*4bb0*/  @P1 FADD.FTZ R103, R132, -R103 ;  /* 0x8000006784671221 */ /* 0x000fe20000010000 */
[----:B------:R-:W-:Y:S01]  /*4bc0*/  MOV R102, R7 ;  /* 0x0000000700667202 */ /* 0x000fe20000000f00 */
[C---:B------:R-:W-:Y:S01]  /*4bd0*/  @P1 FFMA.FTZ R102, R133.reuse, R94, R7 ;  /* 0x0000005e85661223 */ /* 0x040fe20000010007 */
[----:B------:R-:W-:Y:S01]  /*4be0*/  MOV R93, R5 ;  /* 0x00000005005d7202 */ /* 0x000fe20000000f00 */
[----:B------:R-:W-:Y:S01]  /*4bf0*/  @P1 FFMA.FTZ R93, R133, R98, R5 ;  /* 0x00000062855d1223 */ /* 0x000fe20000010005 */
[----:B------:R-:W-:Y:S01]  /*4c00*/  @P3 F2FP.BF16.F32.PACK_AB R95, RZ, R91 ;  /* 0x0000005bff5f323e */ /* 0x000fe200000010ff */
[----:B------:R-:W0:Y:S01]  /*4c10*/  @P3 LDC R106, c[0x0][0x40c] ;  /* 0x00010300ff6a3b82 */ /* 0x000e220000000800 */
[----:B-1----:R-:W-:Y:S01]  /*4c20*/  @P3 FMUL.FTZ R92, R89, R104 ;  /* 0x00000068595c3220 */ /* 0x002fe20000410000 */
[----:B------:R-:W-:Y:S01]  /*4c30*/  MOV R91, R11 ;  /* 0x0000000b005b7202 */ /* 0x000fe20000000f00 */
[----:B------:R-:W-:Y:S01]  /*4c40*/  @P1 FFMA.FTZ R91, R133, R100, R11 ;  /* 0x00000064855b1223 */ /* 0x000fe2000001000b */
[----:B------:R-:W-:-:S02]  /*4c50*/  @P3 PRMT R84, R95, 0x7610, R84 ;  /* 0x000076105f543816 */ /* 0x000fc40000000054 */
[----:B------:R-:W-:Y:S02]  /*4c60*/  @P3 F2FP.BF16.F32.PACK_AB R97, RZ, R92 ;  /* 0x0000005cff61323e */ /* 0x000fe400000010ff */
[----:B------:R-:W1:Y:S01]  /*4c70*/  @P3 LDC R108, c[0x0][0x40c] ;  /* 0x00010300ff6c3b82 */ /* 0x000e620000000800 */
[----:B------:R-:W-:Y:S01]  /*4c80*/  MOV R92, R4 ;  /* 0x00000004005c7202 */ /* 0x000fe20000000f00 */
[C---:B------:R-:W-:Y:S01]  /*4c90*/  @P1 FFMA.FTZ R92, R133.reuse, R99, R4 ;  /* 0x00000063855c1223 */ /* 0x040fe20000010004 */
[----:B------:R-:W-:Y:S01]  /*4ca0*/  MOV R94, R6 ;  /* 0x00000006005e7202 */ /* 0x000fe20000000f00 */
[----:B--2---:R-:W-:Y:S01]  /*4cb0*/  @P3 FMUL.FTZ R98, R90, R105 ;  /* 0x000000695a623220 */ /* 0x004fe20000410000 */
[----:B------:R-:W-:Y:S01]  /*4cc0*/  @P3 PRMT R84, R84, 0x5410, R97 ;  /* 0x0000541054543816 */ /* 0x000fe20000000061 */
[----:B------:R-:W-:Y:S02]  /*4cd0*/  @P1 FFMA.FTZ R94, R133, R103, R6 ;  /* 0x00000067855e1223 */ /* 0x000fe40000010006 */
        /* <DEDUP_REMOVED lines=21> */
.L_x_3097:
[----:B0-2---:R-:W0:Y:S01]  /*4e30*/  @P3 LDC R102, c[0x0][0x40c] ;  /* 0x00010300ff663b82 */ /* 0x005e220000000800 */
        /* <DEDUP_REMOVED lines=64> */
.L_x_3096:
        /* <DEDUP_REMOVED lines=20> */
[----:B------:R-:W-:Y:S01]  /*5380*/  ISETP.GT.AND P1, PT, R114, RZ, PT ;  /* 0x000000ff7200720c */ /* 0x000fe20003f24270 */
        /* <DEDUP_REMOVED lines=17> */
.L_x_3100:
        /* <DEDUP_REMOVED lines=9> */
.L_x_3101:
        /* <DEDUP_REMOVED lines=9> */
.L_x_3102:
        /* <DEDUP_REMOVED lines=9> */
.L_x_3103:
        /* <DEDUP_REMOVED lines=9> */
.L_x_3104:
        /* <DEDUP_REMOVED lines=9> */
.L_x_3105:
        /* <DEDUP_REMOVED lines=9> */
.L_x_3106:
[----:B------:R-:W-:Y:S02]  /*5800*/  FSEL R95, R89, RZ, P1 ;  /* 0x000000ff595f7208 */ /* 0x000fe40000800000 */
[----:B------:R-:W-:Y:S02]  /*5810*/  FSEL R93, R90, RZ, P1 ;  /* 0x000000ff5a5d7208 */ /* 0x000fe40000800000 */
[----:B------:R-:W-:Y:S02]  /*5820*/  FSEL R94, R94, RZ, P1 ;  /* 0x000000ff5e5e7208 */ /* 0x000fe40000800000 */
[----:B------:R-:W-:Y:S02]  /*5830*/  FSEL R92, R92, RZ, P1 ;  /* 0x000000ff5c5c7208 */ /* 0x000fe40000800000 */
[----:B------:R-:W-:Y:S02]  /*5840*/  FSEL R91, R100, RZ, P1 ;  /* 0x000000ff645b7208 */ /* 0x000fe40000800000 */
[----:B------:R-:W-:-:S02]  /*5850*/  FSEL R90, R102, RZ, P1 ;  /* 0x000000ff665a7208 */ /* 0x000fc40000800000 */
[----:B------:R-:W-:Y:S02]  /*5860*/  FSEL R89, R104, RZ, P1 ;  /* 0x000000ff68597208 */ /* 0x000fe40000800000 */
[----:B------:R-:W-:Y:S01]  /*5870*/  FSEL R88, R106, RZ, P1 ;  /* 0x000000ff6a587208 */ /* 0x000fe20000800000 */
[----:B------:R-:W-:Y:S06]  /*5880*/  @!P3 BRA `(.L_x_3098) ;  /* 0x000000040030b947 */ /* 0x000fec0003800000 */
[----:B------:R-:W-:-:S05]  /*5890*/  FMUL.FTZ R97, R95, UR15 ;  /* 0x0000000f5f617c20 */ /* 0x000fca0008410000 */
[----:B------:R-:W-:-:S04]  /*58a0*/  F2FP.BF16.F32.PACK_AB R97, RZ, R97 ;  /* 0x00000061ff61723e */ /* 0x000fc800000010ff */
[----:B------:R-:W-:Y:S01]  /*58b0*/  PRMT R87, R87, 0x5410, R97 ;  /* 0x0000541057577816 */ /* 0x000fe20000000061 */
[----:B------:R-:W-:Y:S06]  /*58c0*/  BRA `(.L_x_3098) ;  /* 0x0000000400207947 */ /* 0x000fec0003800000 */
.L_x_3099:
        /* <DEDUP_REMOVED lines=16> */
.L_x_3107:
        /* <DEDUP_REMOVED lines=9> */
.L_x_3108:
        /* <DEDUP_REMOVED lines=9> */
.L_x_3109:
        /* <DEDUP_REMOVED lines=9> */
.L_x_3110:
        /* <DEDUP_REMOVED lines=9> */
.L_x_3111:
        /* <DEDUP_REMOVED lines=9> */
.L_x_3112:
        /* <DEDUP_REMOVED lines=9> */
.L_x_3113:
[----:B------:R-:W-:-:S04]  /*5d30*/  @P3 F2FP.BF16.F32.PACK_AB R99, RZ, R99 ;  /* 0x00000063ff63323e */ /* 0x000fc800000010ff */
[----:B------:R-:W-:-:S07]  /*5d40*/  @P3 PRMT R87, R87, 0x5410, R99 ;  /* 0x0000541057573816 */ /* 0x000fce0000000063 */
.L_x_3098:
[----:B------:R-:W0:Y:S08]  /*5d50*/  @P0 LDC.64 R98, c[0x0][0x478] ;  /* 0x00011e00ff620b82 */ /* 0x000e300000000a00 */
[----:B------:R-:W1:Y:S01]  /*5d60*/  @P3 LDC.64 R100, c[0x0][0x468] ;  /* 0x00011a00ff643b82 */ /* 0x000e620000000a00 */
[----:B0-----:R-:W-:-:S05]  /*5d70*/  @P0 IMAD.WIDE.U32 R98, R168, 0x20, R98 ;  /* 0x00000020a8620825 */ /* 0x001fca00078e0062 */
[----:B------:R3:W-:Y:S01]  /*5d80*/  @P0 STG.E.128 desc[UR10][R98.64], R88 ;  /* 0x0000005862000986 */ /* 0x0007e2000c101d0a */
[----:B-1----:R-:W-:-:S03]  /*5d90*/  @P3 IMAD.WIDE.U32 R96, R96, 0x10, R100 ;  /* 0x0000001060603825 */ /* 0x002fc600078e0064 */
[----:B------:R3:W-:Y:S04]  /*5da0*/  @P0 STG.E.128 desc[UR10][R98.64+0x10], R92 ;  /* 0x0000105c62000986 */ /* 0x0007e8000c101d0a */
[----:B------:R3:W-:Y:S02]  /*5db0*/  @P3 STG.E.128 desc[UR10][R96.64], R84 ;  /* 0x0000005460003986 */ /* 0x0007e4000c101d0a */
.L_x_3095:
[----:B------:R-:W-:Y:S05]  /*5dc0*/  BSYNC.RECONVERGENT B0 ;  /* 0x0000000000007941 */ /* 0x000fea0003800200 */
.L_x_3094:
[----:B---3--:R-:W1:Y:S01]  /*5dd0*/  LDC.64 R96, c[0x0][0x380] ;  /* 0x0000e000ff607b82 */ /* 0x008e620000000a00 */
[----:B------:R-:W-:Y:S01]  /*5de0*/  UPLOP3.LUT UP1, UPT, UPT, UPT, UP1, 0x40, 0x4 ;  /* 0x000000000004789c */ /* 0x000fe20003f2e810 */
[----:B-1----:R-:W-:-:S04]  /*5df0*/  IADD3 R2, PT, PT, R2, R96, RZ ;  /* 0x0000006002027210 */ /* 0x002fc80007ffe0ff */
[----:B------:R-:W-:-:S13]  /*5e00*/  ISETP.GE.AND P0, PT, R2, R97, PT ;  /* 0x000000610200720c */ /* 0x000fda0003f06270 */
[----:B------:R-:W-:Y:S05]  /*5e10*/  @!P0 BRA `(.L_x_3114) ;  /* 0xffffffa400f48947 */ /* 0x000fea000383ffff */
.L_x_3044:
        /* <DEDUP_REMOVED lines=31> */
.L_x_3115:
        /* <DEDUP_REMOVED lines=15> */
.L_x_10716:


//--------------------- .text._ZN10layer_norm13ln_bwd_kernelINS_13Kernel_traitsI13__nv_bfloat16S2_fS2_fjLj6144ELj1ELj1ELj8ELj16ENS_18Kernel_traits_baseILj6144ES2_S2_fS2_fjLj256EEEEELb0ELb0ELb1ELb1EEEvNS_9BwdParamsE --------------------------
	.section	.text._ZN10layer_norm13ln_bwd_kernelINS_13Kernel_traitsI13__nv_bfloat16S2_fS2_fjLj6144ELj1ELj1ELj8ELj16ENS_18Kernel_traits_baseILj6144ES2_S2_fS2_fjLj256EEEEELb0ELb0ELb1ELb1EEEvNS_9BwdParamsE,"ax",@progbits
	.align	128
        .global         _ZN10layer_norm13ln_bwd_kernelINS_13Kernel_traitsI13__nv_bfloat16S2_fS2_fjLj6144ELj1ELj1ELj8ELj16ENS_18Kernel_traits_baseILj6144ES2_S2_fS2_fjLj256EEEEELb0ELb0ELb1ELb1EEEvNS_9BwdParamsE
        .type           _ZN10layer_norm13ln_bwd_kernelINS_13Kernel_traitsI13__nv_bfloat16S2_fS2_fjLj6144ELj1ELj1ELj8ELj16ENS_18Kernel_traits_baseILj6144ES2_S2_fS2_fjLj256EEEEELb0ELb0ELb1ELb1EEEvNS_9BwdParamsE,@function
        .size           _ZN10layer_norm13ln_bwd_kernelINS_13Kernel_traitsI13__nv_bfloat16S2_fS2_fjLj6144ELj1ELj1ELj8ELj16ENS_18Kernel_traits_baseILj6144ES2_S2_fS2_fjLj256EEEEELb0ELb0ELb1ELb1EEEvNS_9BwdParamsE,(.L_x_10717 - _ZN10layer_norm13ln_bwd_kernelINS_13Kernel_traitsI13__nv_bfloat16S2_fS2_fjLj6144ELj1ELj1ELj8ELj16ENS_18Kernel_traits_baseILj6144ES2_S2_fS2_fjLj256EEEEELb0ELb0ELb1ELb1EEEvNS_9BwdParamsE)
        .other          _ZN10layer_norm13ln_bwd_kernelINS_13Kernel_traitsI13__nv_bfloat16S2_fS2_fjLj6144ELj1ELj1ELj8ELj16ENS_18Kernel_traits_baseILj6144ES2_S2_fS2_fjLj256EEEEELb0ELb0ELb1ELb1EEEvNS_9BwdParamsE,@"STO_CUDA_ENTRY STV_DEFAULT"
_ZN10layer_norm13ln_bwd_kernelINS_13Kernel_traitsI13__nv_bfloat16S2_fS2_fjLj6144ELj1ELj1ELj8ELj16ENS_18Kernel_traits_baseILj6144ES2_S2_fS2_fjLj256EEEEELb0ELb0ELb1ELb1EEEvNS_9BwdParamsE:
.text._ZN10layer_norm13ln_bwd_kernelINS_13Kernel_traitsI13__nv_bfloat16S2_fS2_fjLj6144ELj1ELj1ELj8ELj16ENS_18Kernel_traits_baseILj6144ES2_S2_fS2_fjLj256EEEEELb0ELb0ELb1ELb1EEEvNS_9BwdParamsE:
        /* <DEDUP_REMOVED lines=57> */
.L_x_3175:
        /* <DEDUP_REMOVED lines=12> */
[----:B------:R-:W0:Y:S01]  /*0450*/  S2R R125, SR_TID.X ;  /* 0x00000000007d7919 */ /* 0x000e220000002100 */
[----:B------:R-:W1:Y:S01]  /*0460*/  LDC.64 R100, c[0x0][0x3c0] ;  /* 0x0000f000ff647b82 */ /* 0x000e620000000a00 */
[----:B------:R-:W-:Y:S01]  /*0470*/  IADD3 R96, PT, PT, R112, -0x1, RZ ;  /* 0xffffffff70607810 */ /* 0x000fe20007ffe0ff */
[----:B------:R-:W-:-:S04]  /*0480*/  IMAD R3, R0, UR14, RZ ;  /* 0x0000000e00037c24 */ /* 0x000fc8000f8e02ff */
[----:B------:R-:W-:Y:S01]  /*0490*/  IMAD R97, R96, UR14, RZ ;  /* 0x0000000e60617c24 */ /* 0x000fe2000f8e02ff */
[----:B------:R-:W-:Y:S01]  /*04a0*/  SHF.R.S32.HI R96, RZ, 0x1f, R3 ;  /* 0x0000001fff607819 */ /* 0x000fe20000011403 */
[----:B------:R-:W2:Y:S03]  /*04b0*/  LDC.64 R128, c[0x0][0x428] ;  /* 0x00010a00ff807b82 */ /* 0x000ea60000000a00 */
[----:B------:R-:W-:Y:S02]  /*04c0*/  SHF.R.S32.HI R98, RZ, 0x1f, R97 ;  /* 0x0000001fff627819 */ /* 0x000fe40000011461 */
[----:B------:R-:W-:Y:S02]  /*04d0*/  LEA.HI R96, R96, R3, RZ, 0x3 ;  /* 0x0000000360607211 */ /* 0x000fe400078f18ff */
[----:B------:R-:W-:Y:S01]  /*04e0*/  LEA.HI R98, R98, R97, RZ, 0x3 ;  /* 0x0000006162627211 */ /* 0x000fe200078f18ff */
[----:B------:R-:W3:Y:S01]  /*04f0*/  LDC.64 R142, c[0x0][0x3a8] ;  /* 0x0000ea00ff8e7b82 */ /* 0x000ee20000000a00 */
[----:B-1----:R-:W-:-:S05]  /*0500*/  IMAD.WIDE R100, R0, 0x4, R100 ;  /* 0x0000000400647825 */ /* 0x002fca00078e0264 */
[----:B------:R1:W4:Y:S01]  /*0510*/  LDG.E R3, desc[UR12][R100.64] ;  /* 0x0000000c64037981 */ /* 0x000322000c1e1900 */
[-C--:B0-----:R-:W-:Y:S02]  /*0520*/  LEA.HI.SX32 R149, R96, R125.reuse, 0x1d ;  /* 0x0000007d60957211 */ /* 0x081fe400078feaff */
[----:B------:R-:W-:Y:S02]  /*0530*/  LEA.HI.SX32 R125, R98, R125, 0x1d ;  /* 0x0000007d627d7211 */ /* 0x000fe400078feaff */
[C---:B------:R-:W-:Y:S02]  /*0540*/  IADD3 R115, PT, PT, R149.reuse, 0x100, RZ ;  /* 0x0000010095737810 */ /* 0x040fe40007ffe0ff */
[----:B------:R-:W-:Y:S02]  /*0550*/  IADD3 R151, PT, PT, R149, 0x200, RZ ;  /* 0x0000020095977810 */ /* 0x000fe40007ffe0ff */
[C---:B-1----:R-:W-:Y:S01]  /*0560*/  IADD3 R101, PT, PT, R125.reuse, 0x200, RZ ;  /* 0x000002007d657810 */ /* 0x042fe20007ffe0ff */
[C---:B--2---:R-:W-:Y:S01]  /*0570*/  IMAD.WIDE.U32 R104, R125.reuse, 0x10, R128 ;  /* 0x000000107d687825 */ /* 0x044fe200078e0080 */
[----:B------:R-:W-:-:S03]  /*0580*/  IADD3 R121, PT, PT, R125, 0x100, RZ ;  /* 0x000001007d797810 */ /* 0x000fc60007ffe0ff */
[--C-:B---3--:R-:W-:Y:S02]  /*0590*/  IMAD.WIDE.U32 R102, R149, 0x20, R142.reuse ;  /* 0x0000002095667825 */ /* 0x108fe400078e008e */
[----:B------:R-:W2:Y:S02]  /*05a0*/  LDG.E.128 R104, desc[UR12][R104.64] ;  /* 0x0000000c68687981 */ /* 0x000ea4000c1e1d00 */
[----:B------:R-:W-:Y:S02]  /*05b0*/  IMAD.WIDE.U32 R140, R115, 0x20, R142 ;  /* 0x00000020738c7825 */ /* 0x000fe400078e008e */
[----:B------:R-:W3:Y:S02]  /*05c0*/  LDG.E.128 R108, desc[UR12][R102.64+0x10] ;  /* 0x0000100c666c7981 */ /* 0x000ee4000c1e1d00 */
[----:B------:R-:W-:Y:S02]  /*05d0*/  IMAD.WIDE.U32 R100, R101, 0x10, R128 ;  /* 0x0000001065647825 */ /* 0x000fe400078e0080 */
[----:B------:R-:W3:Y:S02]  /*05e0*/  LDG.E.128 R96, desc[UR12][R102.64] ;  /* 0x0000000c66607981 */ /* 0x000ee4000c1e1d00 */
[----:B------:R-:W-:-:S02]  /*05f0*/  IMAD.WIDE.U32 R142, R151, 0x20, R142 ;  /* 0x00000020978e7825 */ /* 0x000fc400078e008e */
[----:B------:R-:W3:Y:S02]  /*0600*/  LDG.E.128 R116, desc[UR12][R140.64] ;  /* 0x0000000c8c747981 */ /* 0x000ee4000c1e1d00 */
[----:B------:R-:W-:Y:S02]  /*0610*/  IMAD.WIDE.U32 R120, R121, 0x10, R128 ;  /* 0x0000001079787825 */ /* 0x000fe400078e0080 */
[----:B------:R-:W3:Y:S04]  /*0620*/  LDG.E.128 R124, desc[UR12][R142.64] ;  /* 0x0000000c8e7c7981 */ /* 0x000ee8000c1e1d00 */
[----:B------:R-:W3:Y:S04]  /*0630*/  LDG.E.128 R100, desc[UR12][R100.64] ;  /* 0x0000000c64647981 */ /* 0x000ee8000c1e1d00 */
[----:B------:R-:W3:Y:S04]  /*0640*/  LDG.E.128 R128, desc[UR12][R142.64+0x10] ;  /* 0x0000100c8e807981 */ /* 0x000ee8000c1e1d00 */
[----:B------:R-:W3:Y:S04]  /*0650*/  LDG.E.128 R120, desc[UR12][R120.64] ;  /* 0x0000000c78787981 */ /* 0x000ee8000c1e1d00 */
[----:B------:R0:W3:Y:S01]  /*0660*/  LDG.E.128 R132, desc[UR12][R140.64+0x10] ;  /* 0x0000100c8c847981 */ /* 0x0000e2000c1e1d00 */
[----:B------:R-:W-:-:S04]  /*0670*/  UISETP.NE.U32.AND UP0, UPT, UR6, URZ, UPT ;  /* 0x000000ff0600728c */ /* 0x000fc8000bf05070 */
[----:B------:R-:W-:-:S06]  /*0680*/  UISETP.NE.AND.EX UP0, UPT, UR7, URZ, UPT, UP0 ;  /* 0x000000ff0700728c */ /* 0x000fcc000bf05300 */
[----:B------:R-:W-:-:S13]  /*0690*/  PLOP3.LUT P0, PT, PT, PT, UP0, 0x80, 0x8 ;  /* 0x000000000008781c */ /* 0x000fda0003f0f008 */
[----:B0-----:R-:W0:Y:S08]  /*06a0*/  @P0 LDC.64 R140, c[0x0][0x438] ;  /* 0x00010e00ff8c0b82 */ /* 0x001e300000000a00 */
[----:B------:R-:W1:Y:S08]  /*06b0*/  @P0 LDC.64 R144, c[0x0][0x438] ;  /* 0x00010e00ff900b82 */ /* 0x000e700000000a00 */
[----:B------:R-:W1:Y:S01]  /*06c0*/  @P0 LDC.64 R146, c[0x0][0x438] ;  /* 0x00010e00ff920b82 */ /* 0x000e620000000a00 */
[----:B------:R-:W-:Y:S01]  /*06d0*/  ISETP.NE.AND P1, PT, RZ, UR11, PT ;  /* 0x0000000bff007c0c */ /* 0x000fe2000bf25270 */
[----:B0-----:R-:W-:-:S05]  /*06e0*/  @P0 IMAD.WIDE.U32 R140, R149, 0x20, R140 ;  /* 0x00000020958c0825 */ /* 0x001fca00078e008c */
[----:B------:R-:W5:Y:S01]  /*06f0*/  @P0 LDG.E.128 R24, desc[UR12][R140.64] ;  /* 0x0000000c8c180981 */ /* 0x000f62000c1e1d00 */
[----:B-1----:R-:W-:-:S03]  /*0700*/  @P0 IMAD.WIDE.U32 R142, R115, 0x20, R144 ;  /* 0x00000020738e0825 */ /* 0x002fc600078e0090 */
[----:B------:R0:W5:Y:S04]  /*0710*/  @P0 LDG.E.128 R20, desc[UR12][R140.64+0x10] ;  /* 0x0000100c8c140981 */ /* 0x000168000c1e1d00 */
[----:B------:R-:W5:Y:S01]  /*0720*/  @P0 LDG.E.128 R16, desc[UR12][R142.64] ;  /* 0x0000000c8e100981 */ /* 0x000f62000c1e1d00 */
[----:B------:R-:W-:-:S03]  /*0730*/  @P0 IMAD.WIDE.U32 R144, R151, 0x20, R146 ;  /* 0x0000002097900825 */ /* 0x000fc600078e0092 */
[----:B------:R1:W5:Y:S04]  /*0740*/  @P0 LDG.E.128 R12, desc[UR12][R142.64+0x10] ;  /* 0x0000100c8e0c0981 */ /* 0x000368000c1e1d00 */
[----:B------:R-:W5:Y:S04]  /*0750*/  @P0 LDG.E.128 R8, desc[UR12][R144.64] ;  /* 0x0000000c90080981 */ /* 0x000f68000c1e1d00 */
[----:B------:R1:W5:Y:S01]  /*0760*/  @P0 LDG.E.128 R4, desc[UR12][R144.64+0x10] ;  /* 0x0000100c90040981 */ /* 0x000362000c1e1d00 */
[----:B----4-:R-:W-:Y:S02]  /*0770*/  FSEL R3, R3, RZ, !P1 ;  /* 0x000000ff03037208 */ /* 0x010fe40004800000 */
[----:B--2---:R-:W-:-:S02]  /*0780*/  PRMT R147, R107, 0x7632, R147 ;  /* 0x000076326b937816 */ /* 0x004fc40000000093 */
[----:B0-----:R-:W-:Y:S01]  /*0790*/  PRMT R140, R104, 0x7632, R140 ;  /* 0x00007632688c7816 */ /* 0x001fe2000000008c */
[C---:B---3--:R-:W-:Y:S01]  /*07a0*/  FADD.FTZ R156, -R3.reuse, R111 ;  /* 0x0000006f039c7221 */ /* 0x048fe20000010100 */
[C---:B------:R-:W-:Y:S01]  /*07b0*/  FADD.FTZ R154, -R3.reuse, R109 ;  /* 0x0000006d039a7221 */ /* 0x040fe20000010100 */
[C---:B------:R-:W-:Y:S01]  /*07c0*/  FADD.FTZ R148, -R3.reuse, R97 ;  /* 0x0000006103947221 */ /* 0x040fe20000010100 */
[C---:B------:R-:W-:Y:S01]  /*07d0*/  FADD.FTZ R150, -R3.reuse, R98 ;  /* 0x0000006203967221 */ /* 0x040fe20000010100 */
[C---:B------:R-:W-:Y:S01]  /*07e0*/  FADD.FTZ R152, -R3.reuse, R99 ;  /* 0x0000006303987221 */ /* 0x040fe20000010100 */
[----:B------:R-:W-:Y:S01]  /*07f0*/  SHF.L.U32 R140, R140, 0x10, RZ ;  /* 0x000000108c8c7819 */ /* 0x000fe200000006ff */
[C---:B------:R-:W-:Y:S01]  /*0800*/  FADD.FTZ R160, -R3.reuse, R117 ;  /* 0x0000007503a07221 */ /* 0x040fe20000010100 */
[----:B------:R-:W-:Y:S01]  /*0810*/  SHF.L.U32 R117, R174, 0x10, RZ ;  /* 0x00000010ae757819 */ /* 0x000fe200000006ff */
[----:B------:R-:W-:Y:S01]  /*0820*/  FADD.FTZ R98, -R3, R127 ;  /* 0x0000007f03627221 */ /* 0x000fe20000010100 */
[----:B------:R-:W-:-:S02]  /*0830*/  SHF.L.U32 R127, R177, 0x10, RZ ;  /* 0x00000010b17f7819 */ /* 0x000fc400000006ff */
[C---:B------:R-:W-:Y:S02]  /*0840*/  PRMT R99, R102.reuse, 0x7632, R99 ;  /* 0x0000763266637816 */ /* 0x040fe40000000063 */
[----:B------:R-:W-:Y:S01]  /*0850*/  SHF.L.U32 R165, R102, 0x10, RZ ;  /* 0x0000001066a57819 */ /* 0x000fe200000006ff */
[----:B------:R-:W-:Y:S01]  /*0860*/  FADD.FTZ R190, -R3, R130 ;  /* 0x0000008203be7221 */ /* 0x000fe20000010100 */
[----:B------:R-:W-:Y:S01]  /*0870*/  SHF.L.U32 R102, R147, 0x10, RZ ;  /* 0x0000001093667819 */ /* 0x000fe200000006ff */
[----:B-----5:R-:W-:Y:S01]  /*0880*/  FMUL.FTZ R130, R113, R156 ;  /* 0x0000009c71827220 */ /* 0x020fe20000410000 */
[----:B-1----:R-:W-:Y:S02]  /*0890*/  PRMT R142, R105, 0x7632, R142 ;  /* 0x00007632698e7816 */ /* 0x002fe4000000008e */
[C---:B------:R-:W-:Y:S02]  /*08a0*/  PRMT R109, R120.reuse, 0x7632, R109 ;  /* 0x00007632786d7816 */ /* 0x040fe4000000006d */
[----:B------:R-:W-:Y:S01]  /*08b0*/  SHF.L.U32 R111, R120, 0x10, RZ ;  /* 0x00000010786f7819 */ /* 0x000fe200000006ff */
[----:B------:R-:W-:Y:S01]  /*08c0*/  FMUL.FTZ R120, R113, R148 ;  /* 0x0000009471787220 */ /* 0x000fe20000410000 */
[C---:B------:R-:W-:Y:S01]  /*08d0*/  FADD.FTZ R108, -R3.reuse, R108 ;  /* 0x0000006c036c7221 */ /* 0x040fe20000010100 */
[C---:B------:R-:W-:Y:S01]  /*08e0*/  FADD.FTZ R158, -R3.reuse, R116 ;  /* 0x00000074039e7221 */ /* 0x040fe20000010100 */
[----:B------:R-:W-:Y:S01]  /*08f0*/  SHF.L.U32 R141, R104, 0x10, RZ ;  /* 0x00000010688d7819 */ /* 0x000fe200000006ff */
[C---:B------:R-:W-:Y:S01]  /*0900*/  FADD.FTZ R164, -R3.reuse, R119 ;  /* 0x0000007703a47221 */ /* 0x040fe20000010100 */
[C---:B------:R-:W-:Y:S01]  /*0910*/  FADD.FTZ R178, -R3.reuse, R133 ;  /* 0x0000008503b27221 */ /* 0x040fe20000010100 */
[----:B------:R-:W-:Y:S01]  /*0920*/  FADD.FTZ R184, -R3, R124 ;  /* 0x0000007c03b87221 */ /* 0x000fe20000010100 */
[----:B------:R-:W-:Y:S01]  /*0930*/  SHF.L.U32 R116, R28, 0x10, RZ ;  /* 0x000000101c747819 */ /* 0x000fe200000006ff */
[-C--:B------:R-:W-:Y:S01]  /*0940*/  FMUL.FTZ R127, R127, R102.reuse ;  /* 0x000000667f7f7220 */ /* 0x080fe20000410000 */
[----:B------:R-:W-:Y:S01]  /*0950*/  FADD.FTZ R67, R67, R102 ;  /* 0x0000006643437221 */ /* 0x000fe20000010000 */
[----:B------:R-:W-:Y:S01]  /*0960*/  FFMA.FTZ R43, R130, R102, R43 ;  /* 0x00000066822b7223 */ /* 0x000fe2000001002b */
[----:B------:R-:W-:Y:S01]  /*0970*/  FADD.FTZ R146, -R3, R96 ;  /* 0x0000006003927221 */ /* 0x000fe20000010100 */
[----:B------:R-:W-:Y:S01]  /*0980*/  SHF.L.U32 R145, R106, 0x10, RZ ;  /* 0x000000106a917819 */ /* 0x000fe200000006ff */
[-C--:B------:R-:W-:Y:S01]  /*0990*/  FMUL.FTZ R117, R117, R140.reuse ;  /* 0x0000008c75757220 */ /* 0x080fe20000410000 */
[C---:B------:R-:W-:Y:S01]  /*09a0*/  PRMT R149, R121.reuse, 0x7632, R149 ;  /* 0x0000763279957816 */ /* 0x040fe20000000095 */
[----:B------:R-:W-:Y:S01]  /*09b0*/  FFMA.FTZ R37, R120, R140, R37 ;  /* 0x0000008c78257223 */ /* 0x000fe20000010025 */
[----:B------:R-:W-:Y:S01]  /*09c0*/  SHF.L.U32 R151, R121, 0x10, RZ ;  /* 0x0000001079977819 */ /* 0x000fe200000006ff */
[----:B------:R-:W-:Y:S01]  /*09d0*/  FADD.FTZ R69, R69, R140 ;  /* 0x0000008c45457221 */ /* 0x000fe20000010000 */
[C---:B------:R-:W-:Y:S01]  /*09e0*/  PRMT R153, R122.reuse, 0x7632, R153 ;  /* 0x000076327a997816 */ /* 0x040fe20000000099 */
[C---:B------:R-:W-:Y:S01]  /*09f0*/  FMUL.FTZ R121, R113.reuse, R108 ;  /* 0x0000006c71797220 */ /* 0x040fe20000410000 */
[----:B------:R-:W-:Y:S01]  /*0a00*/  SHF.L.U32 R155, R122, 0x10, RZ ;  /* 0x000000107a9b7819 */ /* 0x000fe200000006ff */
[----:B------:R-:W-:Y:S01]  /*0a10*/  FMUL.FTZ R122, R113, R152 ;  /* 0x00000098717a7220 */ /* 0x000fe20000410000 */
[----:B------:R-:W-:Y:S01]  /*0a20*/  SHF.L.U32 R119, R175, 0x10, RZ ;  /* 0x00000010af777819 */ /* 0x000fe200000006ff */
[----:B------:R-:W-:Y:S01]  /*0a30*/  FMUL.FTZ R140, R113, R160 ;  /* 0x000000a0718c7220 */ /* 0x000fe20000410000 */
[----:B------:R-:W-:-:S02]  /*0a40*/  SHF.L.U32 R142, R142, 0x10, RZ ;  /* 0x000000108e8e7819 */ /* 0x000fc400000006ff */
[----:B------:R-:W-:Y:S02]  /*0a50*/  SHF.L.U32 R124, R30, 0x10, RZ ;  /* 0x000000101e7c7819 */ /* 0x000fe400000006ff */
[----:B------:R-:W-:Y:S02]  /*0a60*/  SHF.L.U32 R133, R170, 0x10, RZ ;  /* 0x00000010aa857819 */ /* 0x000fe400000006ff */
[----:B------:R-:W-:Y:S01]  /*0a70*/  SHF.L.U32 R102, R109, 0x10, RZ ;  /* 0x000000106d667819 */ /* 0x000fe200000006ff */
[C---:B------:R-:W-:Y:S01]  /*0a80*/  FADD.FTZ R110, -R3.reuse, R110 ;  /* 0x0000006e036e7221 */ /* 0x040fe20000010100 */
[----:B------:R-:W-:Y:S01]  /*0a90*/  PRMT R144, R106, 0x7632, R144 ;  /* 0x000076326a907816 */ /* 0x000fe20000000090 */
        /* <DEDUP_REMOVED lines=11> */
[----:B------:R-:W-:Y:S01]  /*0b50*/  SHF.L.U32 R143, R105, 0x10, RZ ;  /* 0x00000010698f7819 */ /* 0x000fe200000006ff */
[-C--:B------:R-:W-:Y:S01]  /*0b60*/  FMUL.FTZ R119, R119, R142.reuse ;  /* 0x0000008e77777220 */ /* 0x080fe20000410000 */
[----:B------:R-:W-:Y:S01]  /*0b70*/  FFMA.FTZ R39, R122, R142, R39 ;  /* 0x0000008e7a277223 */ /* 0x000fe20000010027 */
[----:B------:R-:W-:Y:S01]  /*0b80*/  FADD.FTZ R71, R71, R142 ;  /* 0x0000008e47477221 */ /* 0x000fe20000010000 */
[-C--:B------:R-:W-:Y:S01]  /*0b90*/  FMUL.FTZ R124, R124, R145.reuse ;  /* 0x000000917c7c7220 */ /* 0x080fe20000410000 */
[----:B------:R-:W-:Y:S01]  /*0ba0*/  FADD.FTZ R64, R64, R145 ;  /* 0x0000009140407221 */ /* 0x000fe20000010000 */
[----:B------:R-:W-:Y:S01]  /*0bb0*/  FFMA.FTZ R40, R121, R145, R40 ;  /* 0x0000009179287223 */ /* 0x000fe20000010028 */
[----:B------:R-:W-:Y:S01]  /*0bc0*/  SHF.L.U32 R135, R171, 0x10, RZ ;  /* 0x00000010ab877819 */ /* 0x000fe200000006ff */
[-C--:B------:R-:W-:Y:S01]  /*0bd0*/  FMUL.FTZ R133, R133, R102.reuse ;  /* 0x0000006685857220 */ /* 0x080fe20000410000 */
[----:B------:R-:W-:Y:S01]  /*0be0*/  SHF.L.U32 R108, R149, 0x10, RZ ;  /* 0x00000010956c7819 */ /* 0x000fe200000006ff */
[----:B------:R-:W-:Y:S01]  /*0bf0*/  FFMA.FTZ R45, R140, R102, R45 ;  /* 0x000000668c2d7223 */ /* 0x000fe2000001002d */
[----:B------:R-:W-:Y:S01]  /*0c00*/  FADD.FTZ R61, R61, R102 ;  /* 0x000000663d3d7221 */ /* 0x000fe20000010000 */
[C---:B------:R-:W-:Y:S01]  /*0c10*/  PRMT R105, R100.reuse, 0x7632, R105 ;  /* 0x0000763264697816 */ /* 0x040fe20000000069 */
[C---:B------:R-:W-:Y:S01]  /*0c20*/  FMUL.FTZ R142, R113.reuse, R164 ;  /* 0x000000a4718e7220 */ /* 0x040fe20000410000 */
[----:B------:R-:W-:Y:S01]  /*0c30*/  SHF.L.U32 R161, R100, 0x10, RZ ;  /* 0x0000001064a17819 */ /* 0x000fe200000006ff */
[----:B------:R-:W-:Y:S01]  /*0c40*/  FMUL.FTZ R148, R113, R178 ;  /* 0x000000b271947220 */ /* 0x000fe20000410000 */
[----:B------:R-:W-:-:S02]  /*0c50*/  SHF.L.U32 R145, R172, 0x10, RZ ;  /* 0x00000010ac917819 */ /* 0x000fc400000006ff */
[----:B------:R-:W-:Y:S02]  /*0c60*/  SHF.L.U32 R102, R153, 0x10, RZ ;  /* 0x0000001099667819 */ /* 0x000fe400000006ff */
[C---:B------:R-:W-:Y:S02]  /*0c70*/  PRMT R157, R123.reuse, 0x7632, R157 ;  /* 0x000076327b9d7816 */ /* 0x040fe4000000009d */
[----:B------:R-:W-:Y:S01]  /*0c80*/  SHF.L.U32 R159, R123, 0x10, RZ ;  /* 0x000000107b9f7819 */ /* 0x000fe200000006ff */
[----:B------:R-:W-:Y:S01]  /*0c90*/  FMUL.FTZ R123, R113, R110 ;  /* 0x0000006e717b7220 */ /* 0x000fe20000410000 */
[C---:B------:R-:W-:Y:S02]  /*0ca0*/  PRMT R100, R101.reuse, 0x7632, R100 ;  /* 0x0000763265647816 */ /* 0x040fe40000000064 */
[----:B------:R-:W-:Y:S01]  /*0cb0*/  SHF.L.U32 R163, R101, 0x10, RZ ;  /* 0x0000001065a37819 */ /* 0x000fe200000006ff */
[----:B------:R-:W-:Y:S01]  /*0cc0*/  FFMA.FTZ R101, R3, R116, RZ ;  /* 0x0000007403657223 */ /* 0x000fe200000100ff */
[----:B------:R-:W-:Y:S01]  /*0cd0*/  SHF.L.U32 R118, R29, 0x10, RZ ;  /* 0x000000101d767819 */ /* 0x000fe200000006ff */
[----:B------:R-:W-:Y:S01]  /*0ce0*/  FADD.FTZ R110, RZ, R116 ;  /* 0x00000074ff6e7221 */ /* 0x000fe20000010000 */
[-C--:B------:R-:W-:Y:S01]  /*0cf0*/  FMUL.FTZ R135, R135, R108.reuse ;  /* 0x0000006c87877220 */ /* 0x080fe20000410000 */
[----:B------:R-:W-:Y:S01]  /*0d00*/  FFMA.FTZ R47, R142, R108, R47 ;  /* 0x0000006c8e2f7223 */ /* 0x000fe2000001002f */
[----:B------:R-:W-:Y:S01]  /*0d10*/  FADD.FTZ R63, R63, R108 ;  /* 0x0000006c3f3f7221 */ /* 0x000fe20000010000 */
[----:B------:R-:W-:Y:S01]  /*0d20*/  FMUL.FTZ R115, R113, R150 ;  /* 0x0000009671737220 */ /* 0x000fe20000410000 */
[----:B------:R-:W-:Y:S01]  /*0d30*/  SHF.L.U32 R147, R173, 0x10, RZ ;  /* 0x00000010ad937819 */ /* 0x000fe200000006ff */
[-C--:B------:R-:W-:Y:S01]  /*0d40*/  FMUL.FTZ R145, R145, R102.reuse ;  /* 0x0000006691917220 */ /* 0x080fe20000410000 */
[----:B------:R-:W-:Y:S01]  /*0d50*/  SHF.L.U32 R108, R157, 0x10, RZ ;  /* 0x000000109d6c7819 */ /* 0x000fe200000006ff */
[----:B------:R-:W-:Y:S01]  /*0d60*/  FADD.FTZ R57, R57, R102 ;  /* 0x0000006639397221 */ /* 0x000fe20000010000 */
[----:B------:R-:W-:Y:S01]  /*0d70*/  FFMA.FTZ R81, R148, R102, R81 ;  /* 0x0000006694517223 */ /* 0x000fe20000010051 */
[C---:B------:R-:W-:Y:S01]  /*0d80*/  PRMT R97, R103.reuse, 0x7632, R97 ;  /* 0x0000763267617816 */ /* 0x040fe20000000061 */
[----:B------:R-:W-:Y:S01]  /*0d90*/  FMUL.FTZ R118, R118, R143 ;  /* 0x0000008f76767220 */ /* 0x000fe20000410000 */
[----:B------:R-:W-:Y:S01]  /*0da0*/  SHF.L.U32 R179, R103, 0x10, RZ ;  /* 0x0000001067b37819 */ /* 0x000fe200000006ff */
[----:B------:R-:W-:Y:S01]  /*0db0*/  FMUL.FTZ R150, R113, R182 ;  /* 0x000000b671967220 */ /* 0x000fe20000410000 */
[----:B------:R-:W-:Y:S01]  /*0dc0*/  FFMA.FTZ R102, R120, R117, R101 ;  /* 0x0000007578667223 */ /* 0x000fe20000010065 */
[----:B------:R-:W-:Y:S01]  /*0dd0*/  FADD.FTZ R103, R117, R110 ;  /* 0x0000006e75677221 */ /* 0x000fe20000010000 */
[-C--:B------:R-:W-:Y:S01]  /*0de0*/  FMUL.FTZ R147, R147, R108.reuse ;  /* 0x0000006c93937220 */ /* 0x080fe20000410000 */
[----:B------:R-:W-:Y:S01]  /*0df0*/  FADD.FTZ R59, R59, R108 ;  /* 0x0000006c3b3b7221 */ /* 0x000fe20000010000 */
[----:B------:R-:W-:Y:S01]  /*0e00*/  FFMA.FTZ R83, R150, R108, R83 ;  /* 0x0000006c96537223 */ /* 0x000fe20000010053 */
[----:B------:R-:W-:Y:S01]  /*0e10*/  FFMA.FTZ R101, R115, R118, R102 ;  /* 0x0000007673657223 */ /* 0x000fe20000010066 */
[----:B------:R-:W-:Y:S01]  /*0e20*/  FADD.FTZ R108, R118, R103 ;  /* 0x00000067766c7221 */ /* 0x000fe20000010000 */
[----:B------:R-:W-:-:S02]  /*0e30*/  SHF.L.U32 R125, R176, 0x10, RZ ;  /* 0x00000010b07d7819 */ /* 0x000fc400000006ff */
[----:B------:R-:W-:Y:S01]  /*0e40*/  SHF.L.U32 R144, R144, 0x10, RZ ;  /* 0x0000001090907819 */ /* 0x000fe200000006ff */
[----:B------:R-:W-:Y:S01]  /*0e50*/  FFMA.FTZ R102, R122, R119, R101 ;  /* 0x000000777a667223 */ /* 0x000fe20000010065 */
[----:B------:R-:W-:Y:S01]  /*0e60*/  FADD.FTZ R103, R119, R108 ;  /* 0x0000006c77677221 */ /* 0x000fe20000010000 */
[----:B------:R-:W-:Y:S01]  /*0e70*/  SHF.L.U32 R107, R107, 0x10, RZ ;  /* 0x000000106b6b7819 */ /* 0x000fe200000006ff */
[----:B------:R-:W-:Y:S01]  /*0e80*/  FMUL.FTZ R128, R113, R154 ;  /* 0x0000009a71807220 */ /* 0x000fe20000410000 */
[----:B------:R-:W-:Y:S01]  /*0e90*/  SHF.L.U32 R126, R31, 0x10, RZ ;  /* 0x000000101f7e7819 */ /* 0x000fe200000006ff */
[----:B------:R-:W-:Y:S01]  /*0ea0*/  FMUL.FTZ R125, R125, R144 ;  /* 0x000000907d7d7220 */ /* 0x000fe20000410000 */
[----:B------:R-:W-:Y:S01]  /*0eb0*/  FFMA.FTZ R101, R121, R124, R102 ;  /* 0x0000007c79657223 */ /* 0x000fe20000010066 */
[----:B------:R-:W-:Y:S02]  /*0ec0*/  FADD.FTZ R108, R124, R103 ;  /* 0x000000677c6c7221 */ /* 0x000fe40000010000 */
[----:B------:R-:W-:Y:S01]  /*0ed0*/  FMUL.FTZ R126, R126, R107 ;  /* 0x0000006b7e7e7220 */ /* 0x000fe20000410000 */
[----:B------:R-:W-:Y:S01]  /*0ee0*/  FFMA.FTZ R102, R128, R125, R101 ;  /* 0x0000007d80667223 */ /* 0x000fe20000010065 */
[----:B------:R-:W-:Y:S01]  /*0ef0*/  FADD.FTZ R103, R125, R108 ;  /* 0x0000006c7d677221 */ /* 0x000fe20000010000 */
[----:B------:R-:W-:-:S02]  /*0f00*/  SHF.L.U32 R132, R32, 0x10, RZ ;  /* 0x0000001020847819 */ /* 0x000fc400000006ff */
[----:B------:R-:W-:Y:S01]  /*0f10*/  FFMA.FTZ R101, R123, R126, R102 ;  /* 0x0000007e7b657223 */ /* 0x000fe20000010066 */
[----:B------:R-:W-:Y:S01]  /*0f20*/  FADD.FTZ R108, R126, R103 ;  /* 0x000000677e6c7221 */ /* 0x000fe20000010000 */
[----:B------:R-:W-:Y:S01]  /*0f30*/  FMUL.FTZ R129, R113, R158 ;  /* 0x0000009e71817220 */ /* 0x000fe20000410000 */
[----:B------:R-:W-:Y:S01]  /*0f40*/  FMUL.FTZ R132, R132, R111 ;  /* 0x0000006f84847220 */ /* 0x000fe20000410000 */
[----:B------:R-:W-:Y:S01]  /*0f50*/  FFMA.FTZ R102, R130, R127, R101 ;  /* 0x0000007f82667223 */ /* 0x000fe20000010065 */
[----:B------:R-:W-:Y:S01]  /*0f60*/  FADD.FTZ R103, R127, R108 ;  /* 0x0000006c7f677221 */ /* 0x000fe20000010000 */
[----:B------:R-:W-:Y:S02]  /*0f70*/  SHF.L.U32 R134, R33, 0x10, RZ ;  /* 0x0000001021867819 */ /* 0x000fe400000006ff */
        /* <DEDUP_REMOVED lines=16> */
[----:B------:R-:W-:Y:S01]  /*1080*/  FADD.FTZ R103, R135, R108 ;  /* 0x0000006c87677221 */ /* 0x000fe20000010000 */
[----:B------:R-:W-:-:S02]  /*1090*/  SHF.L.U32 R146, R35, 0x10, RZ ;  /* 0x0000001023927819 */ /* 0x000fc400000006ff */
        /* <DEDUP_REMOVED lines=24> */
[----:B------:R-:W-:Y:S01]  /*1220*/  FADD.FTZ R58, R58, R159 ;  /* 0x0000009f3a3a7221 */ /* 0x000fe20000010000 */
[----:B------:R-:W-:Y:S01]  /*1230*/  FFMA.FTZ R82, R143, R159, R82 ;  /* 0x0000009f8f527223 */ /* 0x000fe20000010052 */
[----:B------:R-:W-:Y:S01]  /*1240*/  FFMA.FTZ R46, R131, R151, R46 ;  /* 0x00000097832e7223 */ /* 0x000fe2000001002e */
[----:B------:R-:W-:Y:S01]  /*1250*/  FADD.FTZ R62, R62, R151 ;  /* 0x000000973e3e7221 */ /* 0x000fe20000010000 */
[----:B------:R-:W-:Y:S01]  /*1260*/  SHF.L.U32 R159, R167, 0x10, RZ ;  /* 0x00000010a79f7819 */ /* 0x000fe200000006ff */
        /* <DEDUP_REMOVED lines=8> */
[----:B------:R-:W-:Y:S01]  /*12f0*/  FFMA.FTZ R76, R149, R161, R76 ;  /* 0x000000a1954c7223 */ /* 0x000fe2000001004c */
[----:B------:R-:W-:Y:S01]  /*1300*/  FADD.FTZ R52, R52, R161 ;  /* 0x000000a134347221 */ /* 0x000fe20000010000 */
[C---:B------:R-:W-:Y:S01]  /*1310*/  FMUL.FTZ R164, R113.reuse, R96 ;  /* 0x0000006071a47220 */ /* 0x040fe20000410000 */
[----:B------:R-:W-:Y:S01]  /*1320*/  FMUL.FTZ R153, R113, R188 ;  /* 0x000000bc71997220 */ /* 0x000fe20000410000 */
[----:B------:R-:W-:Y:S01]  /*1330*/  FMUL.FTZ R156, R156, R165 ;  /* 0x000000a59c9c7220 */ /* 0x000fe20000410000 */
[----:B------:R-:W-:Y:S01]  /*1340*/  SHF.L.U32 R161, R168, 0x10, RZ ;  /* 0x00000010a8a17819 */ /* 0x000fe200000006ff */
[----:B------:R-:W-:Y:S01]  /*1350*/  FFMA.FTZ R96, R162, R159, R103 ;  /* 0x0000009fa2607223 */ /* 0x000fe20000010067 */
[----:B------:R-:W-:Y:S01]  /*1360*/  SHF.L.U32 R100, R99, 0x10, RZ ;  /* 0x0000001063647819 */ /* 0x000fe200000006ff */
[----:B------:R-:W-:Y:S01]  /*1370*/  FADD.FTZ R99, R98, R159 ;  /* 0x0000009f62637221 */ /* 0x000fe20000010000 */
[----:B------:R-:W-:Y:S01]  /*1380*/  SHF.L.U32 R158, R139, 0x10, RZ ;  /* 0x000000108b9e7819 */ /* 0x000fe200000006ff */
[----:B------:R-:W-:-:S02]  /*1390*/  FFMA.FTZ R98, R153, R156, R96 ;  /* 0x0000009c99627223 */ /* 0x000fc40000010060 */
[----:B------:R-:W-:Y:S01]  /*13a0*/  FMUL.FTZ R161, R161, R100 ;  /* 0x00000064a1a17220 */ /* 0x000fe20000410000 */
[----:B------:R-:W-:Y:S01]  /*13b0*/  FADD.FTZ R96, R99, R156 ;  /* 0x0000009c63607221 */ /* 0x000fe20000010000 */
[----:B------:R-:W-:Y:S01]  /*13c0*/  FFMA.FTZ R78, R151, R163, R78 ;  /* 0x000000a3974e7223 */ /* 0x000fe2000001004e */
[----:B------:R-:W-:Y:S01]  /*13d0*/  FADD.FTZ R54, R54, R163 ;  /* 0x000000a336367221 */ /* 0x000fe20000010000 */
[----:B------:R-:W-:Y:S01]  /*13e0*/  FFMA.FTZ R79, R162, R106, R79 ;  /* 0x0000006aa24f7223 */ /* 0x000fe2000001004f */
[----:B------:R-:W-:Y:S01]  /*13f0*/  FADD.FTZ R55, R55, R106 ;  /* 0x0000006a37377221 */ /* 0x000fe20000010000 */
[----:B------:R-:W-:Y:S01]  /*1400*/  FADD.FTZ R56, R56, R155 ;  /* 0x0000009b38387221 */ /* 0x000fe20000010000 */
[----:B------:R-:W-:Y:S01]  /*1410*/  FFMA.FTZ R80, R141, R155, R80 ;  /* 0x0000009b8d507223 */ /* 0x000fe20000010050 */
[----:B------:R-:W-:Y:S01]  /*1420*/  SHF.L.U32 R163, R169, 0x10, RZ ;  /* 0x00000010a9a37819 */ /* 0x000fe200000006ff */
        /* <DEDUP_REMOVED lines=24> */
[----:B------:R-:W-:Y:S01]  /*15b0*/  FADD.FTZ R102, R102, R163 ;  /* 0x000000a366667221 */ /* 0x000fe20000010000 */
[----:B------:R-:W-:Y:S06]  /*15c0*/  BRA `(.L_x_3118) ;  /* 0x0000000000507947 */ /* 0x000fec0003800000 */
.L_x_3117:
[----:B------:R-:W-:-:S04]  /*15d0*/  ISETP.NE.U32.AND P0, PT, RZ, UR6, PT ;  /* 0x00000006ff007c0c */ /* 0x000fc8000bf05070 */
[----:B------:R-:W-:-:S13]  /*15e0*/  ISETP.NE.AND.EX P0, PT, RZ, UR7, PT, P0 ;  /* 0x00000007ff007c0c */ /* 0x000fda000bf05300 */
[----:B------:R-:W-:Y:S05]  /*15f0*/  @!P0 BRA `(.L_x_3118) ;  /* 0x0000000000448947 */ /* 0x000fea0003800000 */
[----:B------:R-:W0:Y:S01]  /*1600*/  S2R R6, SR_TID.X ;  /* 0x0000000000067919 */ /* 0x000e220000002100 */
[----:B------:R-:W1:Y:S01]  /*1610*/  LDC.64 R100, c[0x0][0x438] ;  /* 0x00010e00ff647b82 */ /* 0x000e620000000a00 */
[----:B------:R-:W-:-:S05]  /*1620*/  IMAD R4, R0, UR14, RZ ;  /* 0x0000000e00047c24 */ /* 0x000fca000f8e02ff */
[----:B------:R-:W-:-:S04]  /*1630*/  SHF.R.S32.HI R5, RZ, 0x1f, R4 ;  /* 0x0000001fff057819 */ /* 0x000fc80000011404 */
[----:B------:R-:W-:-:S04]  /*1640*/  LEA.HI R5, R5, R4, RZ, 0x3 ;  /* 0x0000000405057211 */ /* 0x000fc800078f18ff */
[----:B0-----:R-:W-:-:S04]  /*1650*/  LEA.HI.SX32 R97, R5, R6, 0x1d ;  /* 0x0000000605617211 */ /* 0x001fc800078feaff */
[C---:B------:R-:W-:Y:S02]  /*1660*/  IADD3 R99, PT, PT, R97.reuse, 0x100, RZ ;  /* 0x0000010061637810 */ /* 0x040fe40007ffe0ff */
[C---:B------:R-:W-:Y:S01]  /*1670*/  IADD3 R5, PT, PT, R97.reuse, 0x200, RZ ;  /* 0x0000020061057810 */ /* 0x040fe20007ffe0ff */
[----:B-1----:R-:W-:-:S04]  /*1680*/  IMAD.WIDE.U32 R96, R97, 0x20, R100 ;  /* 0x0000002061607825 */ /* 0x002fc800078e0064 */
[--C-:B------:R-:W-:Y:S01]  /*1690*/  IMAD.WIDE.U32 R98, R99, 0x20, R100.reuse ;  /* 0x0000002063627825 */ /* 0x100fe200078e0064 */
[----:B------:R0:W5:Y:S03]  /*16a0*/  LDG.E.128 R24, desc[UR12][R96.64] ;  /* 0x0000000c60187981 */ /* 0x000166000c1e1d00 */
[----:B------:R-:W-:Y:S01]  /*16b0*/  IMAD.WIDE.U32 R100, R5, 0x20, R100 ;  /* 0x0000002005647825 */ /* 0x000fe200078e0064 */
[----:B------:R0:W5:Y:S04]  /*16c0*/  LDG.E.128 R20, desc[UR12][R96.64+0x10] ;  /* 0x0000100c60147981 */ /* 0x000168000c1e1d00 */
[----:B------:R0:W5:Y:S04]  /*16d0*/  LDG.E.128 R16, desc[UR12][R98.64] ;  /* 0x0000000c62107981 */ /* 0x000168000c1e1d00 */
[----:B------:R0:W5:Y:S04]  /*16e0*/  LDG.E.128 R12, desc[UR12][R98.64+0x10] ;  /* 0x0000100c620c7981 */ /* 0x000168000c1e1d00 */
[----:B------:R0:W5:Y:S04]  /*16f0*/  LDG.E.128 R8, desc[UR12][R100.64] ;  /* 0x0000000c64087981 */ /* 0x000168000c1e1d00 */
[----:B------:R0:W5:Y:S02]  /*1700*/  LDG.E.128 R4, desc[UR12][R100.64+0x10] ;  /* 0x0000100c64047981 */ /* 0x000164000c1e1d00 */
.L_x_3118:
        /* <DEDUP_REMOVED lines=32> */
.L_x_3120:
[----:B------:R-:W-:Y:S05]  /*1910*/  BSYNC.RECONVERGENT B0 ;  /* 0x0000000000007941 */ /* 0x000fea0003800200 */
.L_x_3119:
        /* <DEDUP_REMOVED lines=31> */
[----:B------:R-:W-:Y:S02]  /*1b10*/  IMAD R100, R0, R181, RZ ;  /* 0x000000b500647224 */ /* 0x000fe400078e02ff */
[----:B------:R-:W-:Y:S01]  /*1b20*/  FADD.FTZ R179, R102, R179 ;  /* 0x000000b366b37221 */ /* 0x000fe20000010000 */
[----:B------:R-:W-:Y:S02]  /*1b30*/  FADD.FTZ R96, R103, R96 ;  /* 0x0000006067607221 */ /* 0x000fe40000010000 */
[----:B------:R-:W-:Y:S01]  /*1b40*/  SHF.R.S32.HI R101, RZ, 0x1f, R100 ;  /* 0x0000001fff657819 */ /* 0x000fe20000011464 */
[----:B--2---:R-:W-:Y:S01]  /*1b50*/  FADD.FTZ R179, R179, R104 ;  /* 0x00000068b3b37221 */ /* 0x004fe20000010000 */
[----:B------:R-:W-:Y:S02]  /*1b60*/  FADD.FTZ R96, R96, R105 ;  /* 0x0000006960607221 */ /* 0x000fe40000010000 */
[----:B------:R-:W-:Y:S01]  /*1b70*/  LEA.HI R100, R101, R100, RZ, 0x3 ;  /* 0x0000006465647211 */ /* 0x000fe200078f18ff */
[----:B------:R-:W-:Y:S01]  /*1b80*/  FADD.FTZ R179, R106, R179 ;  /* 0x000000b36ab37221 */ /* 0x000fe20000010000 */
[----:B------:R-:W-:-:S02]  /*1b90*/  FADD.FTZ R96, R107, R96 ;  /* 0x000000606b607221 */ /* 0x000fc40000010000 */
[----:B------:R-:W-:Y:S01]  /*1ba0*/  LEA.HI.SX32 R97, R100, R165, 0x1d ;  /* 0x000000a564617211 */ /* 0x000fe200078feaff */
[----:B---3--:R-:W-:Y:S01]  /*1bb0*/  FADD.FTZ R179, R179, R108 ;  /* 0x0000006cb3b37221 */ /* 0x008fe20000010000 */
[----:B------:R-:W-:-:S03]  /*1bc0*/  FADD.FTZ R96, R96, R109 ;  /* 0x0000006d60607221 */ /* 0x000fc60000010000 */
[----:B------:R-:W-:Y:S01]  /*1bd0*/  FADD.FTZ R99, R110, R179 ;  /* 0x000000b36e637221 */ /* 0x000fe20000010000 */
[----:B------:R-:W-:Y:S01]  /*1be0*/  FADD.FTZ R98, R111, R96 ;  /* 0x000000606f627221 */ /* 0x000fe20000010000 */
[----:B------:R-:W-:Y:S02]  /*1bf0*/  MOV R96, RZ ;  /* 0x000000ff00607202 */ /* 0x000fe40000000f00 */
        /* <DEDUP_REMOVED lines=19> */
.L_x_3123:
        /* <DEDUP_REMOVED lines=9> */
.L_x_3124:
        /* <DEDUP_REMOVED lines=9> */
.L_x_3125:
        /* <DEDUP_REMOVED lines=9> */
.L_x_3126:
        /* <DEDUP_REMOVED lines=9> */
.L_x_3127:
        /* <DEDUP_REMOVED lines=9> */
.L_x_3128:
        /* <DEDUP_REMOVED lines=9> */
.L_x_3129:
        /* <DEDUP_REMOVED lines=10> */
.L_x_3122:
        /* <DEDUP_REMOVED lines=42> */
.L_x_3131:
        /* <DEDUP_REMOVED lines=9> */
.L_x_3132:
        /* <DEDUP_REMOVED lines=9> */
.L_x_3133:
        /* <DEDUP_REMOVED lines=9> */
.L_x_3134:
        /* <DEDUP_REMOVED lines=9> */
.L_x_3135:
        /* <DEDUP_REMOVED lines=9> */
.L_x_3136:
        /* <DEDUP_REMOVED lines=9> */
.L_x_3137:
[----:B------:R-:W-:Y:S05]  /*2730*/  @!P3 BRA `(.L_x_3130) ;  /* 0x00000008002cb947 */ /* 0x000fea0003800000 */
[----:B------:R-:W-:-:S05]  /*2740*/  FMUL.FTZ R100, R95, UR16 ;  /* 0x000000105f647c20 */ /* 0x000fca0008410000 */
[----:B------:R-:W-:-:S04]  /*2750*/  F2FP.BF16.F32.PACK_AB R100, RZ, R100 ;  /* 0x00000064ff64723e */ /* 0x000fc800000010ff */
[----:B------:R-:W-:Y:S01]  /*2760*/  PRMT R87, R87, 0x5410, R100 ;  /* 0x0000541057577816 */ /* 0x000fe20000000064 */
[----:B------:R-:W-:Y:S06]  /*2770*/  BRA `(.L_x_3130) ;  /* 0x00000008001c7947 */ /* 0x000fec0003800000 */
.L_x_3121:
        /* <DEDUP_REMOVED lines=20> */
[----:B------:R-:W-:Y:S01]  /*28c0*/  @P2 FADD.FTZ R104, R119, -R104 ;  /* 0x8000006877682221 */ /* 0x000fe20000010000 */
[----:B------:R-:W2:Y:S01]  /*28d0*/  @P3 LDC R107, c[0x0][0x40c] ;  /* 0x00010300ff6b3b82 */ /* 0x000ea20000000800 */
[----:B------:R-:W-:Y:S01]  /*28e0*/  @P2 FFMA.FTZ R179, R123, R98, R99 ;  /* 0x000000627bb32223 */ /* 0x000fe20000010063 */
[----:B------:R-:W-:Y:S01]  /*28f0*/  @P2 FADD.FTZ R109, R124, -R109 ;  /* 0x8000006d7c6d2221 */ /* 0x000fe20000010000 */
[----:B------:R-:W-:Y:S01]  /*2900*/  MOV R102, R26 ;  /* 0x0000001a00667202 */ /* 0x000fe20000000f00 */
        /* <DEDUP_REMOVED lines=11> */
[----:B------:R-:W-:Y:S01]  /*29c0*/  @P2 FFMA.FTZ R105, R113, R110, R21 ;  /* 0x0000006e71692223 */ /* 0x000fe20000010015 */
[----:B------:R-:W0:Y:S01]  /*29d0*/  @P3 LDC R108, c[0x0][0x40c] ;  /* 0x00010300ff6c3b82 */ /* 0x000e220000000800 */
[----:B-1----:R-:W-:Y:S01]  /*29e0*/  @P3 FMUL.FTZ R101, R101, R106 ;  /* 0x0000006a65653220 */ /* 0x002fe20000410000 */
[----:B------:R-:W-:-:S02]  /*29f0*/  @P3 PRMT R84, R100, 0x7610, R84 ;  /* 0x0000761064543816 */ /* 0x000fc40000000054 */
[----:B------:R-:W-:Y:S01]  /*2a00*/  MOV R106, R22 ;  /* 0x00000016006a7202 */ /* 0x000fe20000000f00 */
[----:B------:R-:W-:Y:S01]  /*2a10*/  @P2 FFMA.FTZ R106, R113, R179, R22 ;  /* 0x000000b3716a2223 */ /* 0x000fe20000010016 */
        /* <DEDUP_REMOVED lines=28> */
.L_x_3138:
        /* <DEDUP_REMOVED lines=17> */
[-CC-:B------:R-:W-:Y:S01]  /*2cf0*/  @P2 FFMA.FTZ R104, R122, R98.reuse, R99.reuse ;  /* 0x000000627a682223 */ /* 0x180fe20000010063 */
[----:B------:R-:W-:Y:S01]  /*2d00*/  @P2 FADD.FTZ R92, R117, -R92 ;  /* 0x8000005c755c2221 */ /* 0x000fe20000010000 */
[-C--:B------:R-:W-:Y:S01]  /*2d10*/  @P2 FFMA.FTZ R110, R128, R98.reuse, R99 ;  /* 0x00000062806e2223 */ /* 0x080fe20000010063 */
        /* <DEDUP_REMOVED lines=22> */
[----:B------:R-:W-:Y:S01]  /*2e80*/  @P2 FFMA.FTZ R90, R113, R101, R26 ;  /* 0x00000065715a2223 */ /* 0x000fe2000001001a */
[----:B------:R-:W-:Y:S01]  /*2e90*/  @P3 PRMT R87, R95, 0x7610, R87 ;  /* 0x000076105f573816 */ /* 0x000fe20000000057 */
[----:B---3--:R-:W-:Y:S01]  /*2ea0*/  @P3 FMUL.FTZ R95, R89, R102 ;  /* 0x00000066595f3220 */ /* 0x008fe20000410000 */
[----:B------:R-:W-:Y:S01]  /*2eb0*/  MOV R93, R21 ;  /* 0x00000015005d7202 */ /* 0x000fe20000000f00 */
[----:B------:R-:W-:Y:S01]  /*2ec0*/  @P2 FFMA.FTZ R93, R113, R110, R21 ;  /* 0x0000006e715d2223 */ /* 0x000fe20000010015 */
[----:B------:R-:W-:Y:S01]  /*2ed0*/  @P3 PRMT R84, R100, 0x7610, R84 ;  /* 0x0000761064543816 */ /* 0x000fe20000000054 */
[----:B------:R-:W3:Y:S01]  /*2ee0*/  @P3 LDC R114, c[0x0][0x40c] ;  /* 0x00010300ff723b82 */ /* 0x000ee20000000800 */
[----:B0-----:R-:W-:Y:S01]  /*2ef0*/  @P3 FMUL.FTZ R102, R90, R103 ;  /* 0x000000675a663220 */ /* 0x001fe20000410000 */
[----:B------:R-:W-:-:S02]  /*2f00*/  @P3 F2FP.BF16.F32.PACK_AB R101, RZ, R95 ;  /* 0x0000005fff65323e */ /* 0x000fc400000010ff */
[----:B------:R-:W-:Y:S02]  /*2f10*/  MOV R95, R106 ;  /* 0x0000006a005f7202 */ /* 0x000fe40000000f00 */
[----:B------:R-:W-:Y:S01]  /*2f20*/  @P3 F2FP.BF16.F32.PACK_AB R102, RZ, R102 ;  /* 0x00000066ff66323e */ /* 0x000fe200000010ff */
[----:B-1----:R-:W-:Y:S01]  /*2f30*/  @P3 FMUL.FTZ R104, R92, R109 ;  /* 0x0000006d5c683220 */ /* 0x002fe20000410000 */
[----:B------:R-:W-:Y:S02]  /*2f40*/  @P3 PRMT R87, R87, 0x5410, R107 ;  /* 0x0000541057573816 */ /* 0x000fe4000000006b */
[----:B------:R-:W-:Y:S02]  /*2f50*/  @P3 PRMT R85, R102, 0x7610, R85 ;  /* 0x0000761066553816 */ /* 0x000fe40000000055 */
[----:B------:R-:W-:Y:S02]  /*2f60*/  @P3 F2FP.BF16.F32.PACK_AB R104, RZ, R104 ;  /* 0x00000068ff68323e */ /* 0x000fe400000010ff */
[----:B------:R-:W-:Y:S01]  /*2f70*/  @P3 PRMT R84, R84, 0x5410, R101 ;  /* 0x0000541054543816 */ /* 0x000fe20000000065 */
[----:B--2---:R-:W-:Y:S01]  /*2f80*/  @P3 FMUL.FTZ R103, R91, R108 ;  /* 0x0000006c5b673220 */ /* 0x004fe20000410000 */
[----:B------:R-:W-:-:S04]  /*2f90*/  @P3 PRMT R86, R104, 0x7610, R86 ;  /* 0x0000761068563816 */ /* 0x000fc80000000056 */
[----:B------:R-:W-:Y:S01]  /*2fa0*/  @P3 F2FP.BF16.F32.PACK_AB R103, RZ, R103 ;  /* 0x00000067ff67323e */ /* 0x000fe200000010ff */
[----:B---3--:R-:W-:-:S03]  /*2fb0*/  @P3 FMUL.FTZ R105, R93, R114 ;  /* 0x000000725d693220 */ /* 0x008fc60000410000 */
[----:B------:R-:W-:Y:S02]  /*2fc0*/  @P3 PRMT R85, R85, 0x5410, R103 ;  /* 0x0000541055553816 */ /* 0x000fe40000000067 */
[----:B------:R-:W-:-:S04]  /*2fd0*/  @P3 F2FP.BF16.F32.PACK_AB R105, RZ, R105 ;  /* 0x00000069ff69323e */ /* 0x000fc800000010ff */
[----:B------:R-:W-:-:S07]  /*2fe0*/  @P3 PRMT R86, R86, 0x5410, R105 ;  /* 0x0000541056563816 */ /* 0x000fce0000000069 */
.L_x_3130:
[----:B------:R-:W-:Y:S01]  /*2ff0*/  ISETP.NE.U32.AND P1, PT, RZ, UR4, PT ;  /* 0x00000004ff007c0c */ /* 0x000fe2000bf25070 */
[----:B------:R-:W0:Y:S03]  /*3000*/  @P3 LDC.64 R102, c[0x0][0x468] ;  /* 0x00011a00ff663b82 */ /* 0x000e260000000a00 */
[----:B------:R-:W-:-:S13]  /*3010*/  ISETP.NE.AND.EX P1, PT, RZ, UR5, PT, P1 ;  /* 0x00000005ff007c0c */ /* 0x000fda000bf25310 */
[----:B------:R-:W1:Y:S01]  /*3020*/  @P1 LDC.64 R100, c[0x0][0x478] ;  /* 0x00011e00ff641b82 */ /* 0x000e620000000a00 */
[----:B0-----:R-:W-:-:S04]  /*3030*/  @P3 IMAD.WIDE.U32 R102, R96, 0x10, R102 ;  /* 0x0000001060663825 */ /* 0x001fc800078e0066 */
[----:B-1----:R-:W-:-:S05]  /*3040*/  @P1 IMAD.WIDE.U32 R100, R97, 0x20, R100 ;  /* 0x0000002061641825 */ /* 0x002fca00078e0064 */
[----:B------:R0:W-:Y:S04]  /*3050*/  @P1 STG.E.128 desc[UR12][R100.64], R88 ;  /* 0x0000005864001986 */ /* 0x0001e8000c101d0c */
[----:B------:R0:W-:Y:S04]  /*3060*/  @P1 STG.E.128 desc[UR12][R100.64+0x10], R92 ;  /* 0x0000105c64001986 */ /* 0x0001e8000c101d0c */
[----:B------:R0:W-:Y:S01]  /*3070*/  @P3 STG.E.128 desc[UR12][R102.64], R84 ;  /* 0x0000005466003986 */ /* 0x0001e2000c101d0c */
[----:B------:R-:W-:Y:S05]  /*3080*/  @!P0 BRA `(.L_x_3139) ;  /* 0x0000000800108947 */ /* 0x000fea0003800000 */
        /* <DEDUP_REMOVED lines=16> */
[-CC-:B------:R-:W-:Y:S01]  /*3190*/  @P2 FFMA.FTZ R104, R148, R98.reuse, R99.reuse ;  /* 0x0000006294682223 */ /* 0x180fe20000010063 */
[----:B------:R-:W2:Y:S01]  /*31a0*/  @P3 LDC R107, c[0x0][0x40c] ;  /* 0x00010300ff6b3b82 */ /* 0x000ea20000000800 */
[----:B------:R-:W-:Y:S01]  /*31b0*/  @P2 FFMA.FTZ R103, R143, R98, R99 ;  /* 0x000000628f672223 */ /* 0x000fe20000010063 */
[----:B------:R-:W-:Y:S01]  /*31c0*/  @P2 FADD.FTZ R101, R144, -R101 ;  /* 0x8000006590652221 */ /* 0x000fe20000010000 */
[----:B------:R-:W-:Y:S01]  /*31d0*/  @P2 FADD.FTZ R94, R147, -R94 ;  /* 0x8000005e935e2221 */ /* 0x000fe20000010000 */
[----:B------:R-:W-:Y:S01]  /*31e0*/  MOV R92, R12 ;  /* 0x0000000c005c7202 */ /* 0x000fe20000000f00 */
[----:B------:R-:W-:Y:S01]  /*31f0*/  @P2 FADD.FTZ R102, R135, -R102 ;  /* 0x8000006687662221 */ /* 0x000fe20000010000 */
[----:B------:R-:W-:Y:S01]  /*3200*/  @P2 FADD.FTZ R104, R145, -R104 ;  /* 0x8000006891682221 */ /* 0x000fe20000010000 */
[----:B------:R-:W-:Y:S01]  /*3210*/  @P2 FADD.FTZ R103, R146, -R103 ;  /* 0x8000006792672221 */ /* 0x000fe20000010000 */
[----:B------:R-:W3:Y:S01]  /*3220*/  @P3 LDC R109, c[0x0][0x40c] ;  /* 0x00010300ff6d3b82 */ /* 0x000ee20000000800 */
[----:B0-----:R-:W-:Y:S01]  /*3230*/  @P3 FMUL.FTZ R90, R88, R91 ;  /* 0x0000005b585a3220 */ /* 0x001fe20000410000 */
[C---:B------:R-:W-:Y:S01]  /*3240*/  @P2 FFMA.FTZ R92, R113.reuse, R101, R12 ;  /* 0x00000065715c2223 */ /* 0x040fe2000001000c */
        /* <DEDUP_REMOVED lines=39> */
.L_x_3140:
        /* <DEDUP_REMOVED lines=65> */
.L_x_3139:
        /* <DEDUP_REMOVED lines=20> */
[----:B------:R-:W-:Y:S01]  /*3a10*/  ISETP.GT.AND P4, PT, R112, RZ, PT ;  /* 0x000000ff7000720c */ /* 0x000fe20003f84270 */
        /* <DEDUP_REMOVED lines=22> */
.L_x_3143:
        /* <DEDUP_REMOVED lines=9> */
.L_x_3144:
        /* <DEDUP_REMOVED lines=9> */
.L_x_3145:
        /* <DEDUP_REMOVED lines=9> */
.L_x_3146:
        /* <DEDUP_REMOVED lines=9> */
.L_x_3147:
        /* <DEDUP_REMOVED lines=9> */
.L_x_3148:
        /* <DEDUP_REMOVED lines=9> */
.L_x_3149:
[----:B------:R-:W-:Y:S01]  /*3ee0*/  MOV R88, R100 ;  /* 0x0000006400587202 */ /* 0x000fe20000000f00 */
[----:B------:R-:W-:Y:S06]  /*3ef0*/  @!P3 BRA `(.L_x_3141) ;  /* 0x000000040034b947 */ /* 0x000fec0003800000 */
[----:B------:R-:W-:-:S05]  /*3f00*/  FMUL.FTZ R88, R95, UR16 ;  /* 0x000000105f587c20 */ /* 0x000fca0008410000 */
[----:B------:R-:W-:Y:S02]  /*3f10*/  F2FP.BF16.F32.PACK_AB R101, RZ, R88 ;  /* 0x00000058ff65723e */ /* 0x000fe400000010ff */
[----:B------:R-:W-:Y:S02]  /*3f20*/  MOV R88, R100 ;  /* 0x0000006400587202 */ /* 0x000fe40000000f00 */
[----:B------:R-:W-:Y:S01]  /*3f30*/  PRMT R87, R87, 0x5410, R101 ;  /* 0x0000541057577816 */ /* 0x000fe20000000065 */
[----:B------:R-:W-:Y:S06]  /*3f40*/  BRA `(.L_x_3141) ;  /* 0x0000000400207947 */ /* 0x000fec0003800000 */
.L_x_3142:
        /* <DEDUP_REMOVED lines=9> */
.L_x_3150:
        /* <DEDUP_REMOVED lines=9> */
.L_x_3151:
        /* <DEDUP_REMOVED lines=9> */
.L_x_3152:
        /* <DEDUP_REMOVED lines=9> */
.L_x_3153:
        /* <DEDUP_REMOVED lines=9> */
.L_x_3154:
        /* <DEDUP_REMOVED lines=9> */
.L_x_3155:
        /* <DEDUP_REMOVED lines=9> */
.L_x_3156:
        /* <DEDUP_REMOVED lines=9> */
.L_x_3141:
[----:B0-----:R-:W0:Y:S01]  /*43d0*/  @P1 LDC.64 R100, c[0x0][0x478] ;  /* 0x00011e00ff641b82 */ /* 0x001e220000000a00 */
[----:B------:R-:W-:Y:S02]  /*43e0*/  @P1 IADD3 R105, PT, PT, R97, 0x100, RZ ;  /* 0x0000010061691810 */ /* 0x000fe40007ffe0ff */
[----:B------:R-:W-:-:S05]  /*43f0*/  @P3 IADD3 R107, PT, PT, R96, 0x100, RZ ;  /* 0x00000100606b3810 */ /* 0x000fca0007ffe0ff */
[----:B------:R-:W1:Y:S01]  /*4400*/  @P3 LDC.64 R102, c[0x0][0x468] ;  /* 0x00011a00ff663b82 */ /* 0x000e620000000a00 */
[----:B0-----:R-:W-:-:S05]  /*4410*/  @P1 IMAD.WIDE.U32 R100, R105, 0x20, R100 ;  /* 0x0000002069641825 */ /* 0x001fca00078e0064 */
[----:B------:R0:W-:Y:S01]  /*4420*/  @P1 STG.E.128 desc[UR12][R100.64], R88 ;  /* 0x0000005864001986 */ /* 0x0001e2000c101d0c */
[----:B-1----:R-:W-:-:S03]  /*4430*/  @P3 IMAD.WIDE.U32 R102, R107, 0x10, R102 ;  /* 0x000000106b663825 */ /* 0x002fc600078e0066 */
        /* <DEDUP_REMOVED lines=26> */
[----:B------:R-:W-:Y:S01]  /*45e0*/  MOV R103, R7 ;  /* 0x0000000700677202 */ /* 0x000fe20000000f00 */
[----:B------:R-:W-:Y:S01]  /*45f0*/  @P2 FFMA.FTZ R90, R113, R93, R10 ;  /* 0x0000005d715a2223 */ /* 0x000fe2000001000a */
[----:B------:R-:W3:Y:S01]  /*4600*/  @P3 LDC R107, c[0x0][0x40c] ;  /* 0x00010300ff6b3b82 */ /* 0x000ee20000000800 */
[----:B0-----:R-:W-:Y:S01]  /*4610*/  @P3 FMUL.FTZ R91, R88, R95 ;  /* 0x0000005f585b3220 */ /* 0x001fe20000410000 */
[----:B------:R-:W-:Y:S01]  /*4620*/  @P2 FADD.FTZ R100, R159, -R100 ;  /* 0x800000649f642221 */ /* 0x000fe20000010000 */
[----:B------:R-:W-:Y:S01]  /*4630*/  @P2 FFMA.FTZ R103, R113, R94, R7 ;  /* 0x0000005e71672223 */ /* 0x000fe20000010007 */
[----:B------:R-:W-:Y:S01]  /*4640*/  @P2 FADD.FTZ R102, R161, -R102 ;  /* 0x80000066a1662221 */ /* 0x000fe20000010000 */
        /* <DEDUP_REMOVED lines=37> */
.L_x_3158:
        /* <DEDUP_REMOVED lines=65> */
.L_x_3157:
        /* <DEDUP_REMOVED lines=35> */
.L_x_3161:
        /* <DEDUP_REMOVED lines=9> */
.L_x_3162:
        /* <DEDUP_REMOVED lines=9> */
.L_x_3163:
        /* <DEDUP_REMOVED lines=9> */
.L_x_3164:
        /* <DEDUP_REMOVED lines=9> */
.L_x_3165:
        /* <DEDUP_REMOVED lines=9> */
.L_x_3166:
        /* <DEDUP_REMOVED lines=9> */
.L_x_3167:
        /* <DEDUP_REMOVED lines=13> */
.L_x_3160:
        /* <DEDUP_REMOVED lines=16> */
.L_x_3168:
        /* <DEDUP_REMOVED lines=9> */
.L_x_3169:
        /* <DEDUP_REMOVED lines=9> */
.L_x_3170:
        /* <DEDUP_REMOVED lines=9> */
.L_x_3171:
        /* <DEDUP_REMOVED lines=9> */
.L_x_3172:
        /* <DEDUP_REMOVED lines=9> */
.L_x_3173:
        /* <DEDUP_REMOVED lines=9> */
.L_x_3174:
[----:B------:R-:W-:-:S04]  /*5770*/  @P3 F2FP.BF16.F32.PACK_AB R100, RZ, R100 ;  /* 0x00000064ff64323e */ /* 0x000fc800000010ff */
[----:B------:R-:W-:-:S07]  /*5780*/  @P3 PRMT R87, R87, 0x5410, R100 ;  /* 0x0000541057573816 */ /* 0x000fce0000000064 */
.L_x_3159:
        /* <DEDUP_REMOVED lines=8> */
[----:B-1----:R-:W-:-:S03]  /*5810*/  @P3 IMAD.WIDE.U32 R98, R103, 0x10, R100 ;  /* 0x0000001067623825 */ /* 0x002fc600078e0064 */
[----:B------:R3:W-:Y:S04]  /*5820*/  @P1 STG.E.128 desc[UR12][R96.64+0x10], R92 ;  /* 0x0000105c60001986 */ /* 0x0007e8000c101d0c */
[----:B------:R3:W-:Y:S01]  /*5830*/  @P3 STG.E.128 desc[UR12][R98.64], R84 ;  /* 0x0000005462003986 */ /* 0x0007e2000c101d0c */
[----:B--2---:R-:W-:-:S04]  /*5840*/  IADD3 R0, PT, PT, R0, R104, RZ ;  /* 0x0000006800007210 */ /* 0x004fc80007ffe0ff */
[----:B------:R-:W-:-:S13]  /*5850*/  ISETP.GE.AND P0, PT, R0, R105, PT ;  /* 0x000000690000720c */ /* 0x000fda0003f06270 */
[----:B---3--:R-:W-:Y:S05]  /*5860*/  @!P0 BRA `(.L_x_3175) ;  /* 0xffffffa800c88947 */ /* 0x008fea000383ffff */
.L_x_3116:
        /* <DEDUP_REMOVED lines=21> */
.L_x_3176:
        /* <DEDUP_REMOVED lines=12> */
.L_x_10717:


//--------------------- .text._ZN10layer_norm13ln_bwd_kernelINS_13Kernel_traitsI13__nv_bfloat16S2_fS2_fjLj6144ELj1ELj1ELj8ELj16ENS_18Kernel_traits_baseILj6144ES2_S2_fS2_fjLj256EEEEELb0ELb1ELb0ELb0EEEvNS_9BwdParamsE --------------------------
	.section	.text._ZN10layer_norm13ln_bwd_kernelINS_13Kernel_traitsI13__nv_bfloat16S2_fS2_fjLj6144ELj1ELj1ELj8ELj16ENS_18Kernel_traits_baseILj6144ES2_S2_fS2_fjLj256EEEEELb0ELb1ELb0ELb0EEEvNS_9BwdParamsE,"ax",@progbits
	.align	128
        .global         _ZN10layer_norm13ln_bwd_kernelINS_13Kernel_traitsI13__nv_bfloat16S2_fS2_fjLj6144ELj1ELj1ELj8ELj16ENS_18Kernel_traits_baseILj6144ES2_S2_fS2_fjLj256EEEEELb0ELb1ELb0ELb0EEEvNS_9BwdParamsE
        .type           _ZN10layer_norm13ln_bwd_kernelINS_13Kernel_traitsI13__nv_bfloat16S2_fS2_fjLj6144ELj1ELj1ELj8ELj16ENS_18Kernel_traits_baseILj6144ES2_S2_fS2_fjLj256EEEEELb0ELb1ELb0ELb0EEEvNS_9BwdParamsE,@function
        .size           _ZN10layer_norm13ln_bwd_kernelINS_13Kernel_traitsI13__nv_bfloat16S2_fS2_fjLj6144ELj1ELj1ELj8ELj16ENS_18Kernel_traits_baseILj6144ES2_S2_fS2_fjLj256EEEEELb0ELb1ELb0ELb0EEEvNS_9BwdParamsE,(.L_x_10718 - _ZN10layer_norm13ln_bwd_kernelINS_13Kernel_traitsI13__nv_bfloat16S2_fS2_fjLj6144ELj1ELj1ELj8ELj16ENS_18Kernel_traits_baseILj6144ES2_S2_fS2_fjLj256EEEEELb0ELb1ELb0ELb0EEEvNS_9BwdParamsE)
        .other          _ZN10layer_norm13ln_bwd_kernelINS_13Kernel_traitsI13__nv_bfloat16S2_fS2_fjLj6144ELj1ELj1ELj8ELj16ENS_18Kernel_traits_baseILj6144ES2_S2_fS2_fjLj256EEEEELb0ELb1ELb0ELb0EEEvNS_9BwdParamsE,@"STO_CUDA_ENTRY STV_DEFAULT"
_ZN10layer_norm13ln_bwd_kernelINS_13Kernel_traitsI13__nv_bfloat16S2_fS2_fjLj6144ELj1ELj1ELj8ELj16ENS_18Kernel_traits_baseILj6144ES2_S2_fS2_fjLj256EEEEELb0ELb1ELb0ELb0EEEvNS_9BwdParamsE:
.text._ZN10layer_norm13ln_bwd_kernelINS_13Kernel_traitsI13__nv_bfloat16S2_fS2_fjLj6144ELj1ELj1ELj8ELj16ENS_18Kernel_traits_baseILj6144ES2_S2_fS2_fjLj256EEEEELb0ELb1ELb0ELb0EEEvNS_9BwdParamsE:
        /* <DEDUP_REMOVED lines=142> */
.L_x_3204:
[----:B------:R-:W4:Y:S08]  /*08e0*/  @P0 LDC.64 R156, c[0x0][0x3e0] ;  /* 0x0000f800ff9c0b82 */ /* 0x000f300000000a00 */
[----:B------:R-:W0:Y:S08]  /*08f0*/  LDC.64 R158, c[0x0][0x3c0] ;  /* 0x0000f000ff9e7b82 */ /* 0x000e300000000a00 */
[----:B------:R-:W1:Y:S01]  /*0900*/  LDC R173, c[0x0][0x388] ;  /* 0x0000e200ffad7b82 */ /* 0x000e620000000800 */
[----:B----4-:R-:W-:-:S07]  /*0910*/  @P0 IMAD.WIDE R160, R26, 0x2, R156 ;  /* 0x000000021aa00825 */ /* 0x010fce00078e029c */
[----:B------:R-:W4:Y:S01]  /*0920*/  LDC.64 R156, c[0x0][0x3c8] ;  /* 0x0000f200ff9c7b82 */ /* 0x000f220000000a00 */
[----:B------:R1:W5:Y:S01]  /*0930*/  @P0 LDG.E.U16 R222, desc[UR10][R160.64] ;  /* 0x0000000aa0de0981 */ /* 0x000362000c1e1500 */
[----:B0-----:R-:W-:-:S06]  /*0940*/  IMAD.WIDE R158, R26, 0x4, R158 ;  /* 0x000000041a9e7825 */ /* 0x001fcc00078e029e */
[----:B------:R-:W2:Y:S01]  /*0950*/  LDG.E R158, desc[UR10][R158.64] ;  /* 0x0000000a9e9e7981 */ /* 0x000ea2000c1e1900 */
[----:B----4-:R-:W-:-:S05]  /*0960*/  IMAD.WIDE R156, R26, 0x4, R156 ;  /* 0x000000041a9c7825 */ /* 0x010fca00078e029c */
[----:B------:R0:W5:Y:S01]  /*0970*/  LDG.E R175, desc[UR10][R156.64] ;  /* 0x0000000a9caf7981 */ /* 0x000162000c1e1900 */
[----:B------:R-:W4:Y:S01]  /*0980*/  S2R R172, SR_TID.X ;  /* 0x0000000000ac7919 */ /* 0x000f220000002100 */
[----:B-1----:R-:W-:Y:S01]  /*0990*/  IMAD R0, R26, R173, RZ ;  /* 0x000000ad1a007224 */ /* 0x002fe200078e02ff */
[----:B------:R-:W-:-:S04]  /*09a0*/  ISETP.GE.U32.AND P4, PT, R27, 0x100, PT ;  /* 0x000001001b00780c */ /* 0x000fc80003f86070 */
        /* <DEDUP_REMOVED lines=8> */
[----:B----4-:R-:W-:-:S04]  /*0a30*/  LEA.HI.SX32 R0, R163, R172, 0x1d ;  /* 0x000000aca3007211 */ /* 0x010fc800078feaff */
        /* <DEDUP_REMOVED lines=9> */
[----:B------:R-:W3:Y:S01]  /*0ad0*/  LDG.E.128 R160, desc[UR10][R160.64] ;  /* 0x0000000aa0a07981 */ /* 0x000ee2000c1e1d00 */
        /* <DEDUP_REMOVED lines=8> */
[----:B------:R-:W-:Y:S02]  /*0b60*/  SHF.L.U32 R210, R20, 0x10, RZ ;  /* 0x0000001014d27819 */ /* 0x000fe400000006ff */
[----:B0-----:R-:W-:-:S02]  /*0b70*/  SHF.L.U32 R209, R31, 0x10, RZ ;  /* 0x000000101fd17819 */ /* 0x001fc400000006ff */
[----:B------:R-:W-:Y:S01]  /*0b80*/  SHF.L.U32 R206, R21, 0x10, RZ ;  /* 0x0000001015ce7819 */ /* 0x000fe200000006ff */
[----:B-1----:R-:W-:-:S05]  /*0b90*/  @P1 IMAD.WIDE.U32 R168, R0, 0x20, R168 ;  /* 0x0000002000a81825 */ /* 0x002fca00078e00a8 */
[----:B------:R-:W5:Y:S04]  /*0ba0*/  @P1 LDG.E.128 R124, desc[UR10][R168.64] ;  /* 0x0000000aa87c1981 */ /* 0x000f68000c1e1d00 */
[----:B------:R0:W5:Y:S01]  /*0bb0*/  @P1 LDG.E.128 R128, desc[UR10][R168.64+0x10] ;  /* 0x0000100aa8801981 */ /* 0x000162000c1e1d00 */
[----:B------:R-:W-:Y:S01]  /*0bc0*/  IADD3 R225, PT, PT, R0, 0x100, RZ ;  /* 0x0000010000e17810 */ /* 0x000fe20007ffe0ff */
[C---:B--2---:R-:W-:Y:S01]  /*0bd0*/  FADD.FTZ R220, -R170.reuse, R157 ;  /* 0x0000009daadc7221 */ /* 0x044fe20000010100 */
[C---:B------:R-:W-:Y:S01]  /*0be0*/  FADD.FTZ R216, -R170.reuse, R159 ;  /* 0x0000009faad87221 */ /* 0x040fe20000010100 */
[----:B------:R-:W-:Y:S02]  /*0bf0*/  FADD.FTZ R156, -R170, R156 ;  /* 0x0000009caa9c7221 */ /* 0x000fe40000010100 */
[----:B-----5:R-:W-:Y:S01]  /*0c00*/  FMUL.FTZ R220, R175, R220 ;  /* 0x000000dcafdc7220 */ /* 0x020fe20000410000 */
[----:B---3--:R-:W-:-:S02]  /*0c10*/  PRMT R157, R160, 0x7632, R157 ;  /* 0x00007632a09d7816 */ /* 0x008fc4000000009d */
[----:B------:R-:W-:Y:S02]  /*0c20*/  PRMT R159, R161, 0x7632, R159 ;  /* 0x00007632a19f7816 */ /* 0x000fe4000000009f */
[----:B------:R-:W-:Y:S01]  /*0c30*/  SHF.L.U32 R160, R160, 0x10, RZ ;  /* 0x00000010a0a07819 */ /* 0x000fe200000006ff */
[----:B------:R-:W-:Y:S01]  /*0c40*/  FMUL.FTZ R216, R175, R216 ;  /* 0x000000d8afd87220 */ /* 0x000fe20000410000 */
[----:B------:R-:W-:Y:S02]  /*0c50*/  SHF.L.U32 R157, R157, 0x10, RZ ;  /* 0x000000109d9d7819 */ /* 0x000fe400000006ff */
[----:B------:R-:W-:Y:S01]  /*0c60*/  SHF.L.U32 R159, R159, 0x10, RZ ;  /* 0x000000109f9f7819 */ /* 0x000fe200000006ff */
[----:B------:R-:W-:Y:S01]  /*0c70*/  FMUL.FTZ R223, R175, R156 ;  /* 0x0000009cafdf7220 */ /* 0x000fe20000410000 */
[----:B------:R-:W-:Y:S01]  /*0c80*/  FMUL.FTZ R221, R221, R160 ;  /* 0x000000a0dddd7220 */ /* 0x000fe20000410000 */
[----:B------:R-:W-:Y:S01]  /*0c90*/  FADD.FTZ R158, -R170, R158 ;  /* 0x0000009eaa9e7221 */ /* 0x000fe20000010100 */
[----:B------:R-:W-:Y:S01]  /*0ca0*/  SHF.L.U32 R161, R161, 0x10, RZ ;  /* 0x00000010a1a17819 */ /* 0x000fe200000006ff */
[-C--:B------:R-:W-:Y:S01]  /*0cb0*/  FMUL.FTZ R218, R218, R157.reuse ;  /* 0x0000009ddada7220 */ /* 0x080fe20000410000 */
[----:B------:R-:W-:Y:S01]  /*0cc0*/  FFMA.FTZ R53, R220, R157, R53 ;  /* 0x0000009ddc357223 */ /* 0x000fe20000010035 */
[----:B------:R-:W-:Y:S01]  /*0cd0*/  FADD.FTZ R77, R77, R157 ;  /* 0x0000009d4d4d7221 */ /* 0x000fe20000010000 */
[-C--:B------:R-:W-:Y:S01]  /*0ce0*/  FMUL.FTZ R214, R214, R159.reuse ;  /* 0x0000009fd6d67220 */ /* 0x080fe20000410000 */
[----:B------:R-:W-:Y:S01]  /*0cf0*/  FFMA.FTZ R55, R216, R159, R55 ;  /* 0x0000009fd8377223 */ /* 0x000fe20000010037 */
[----:B------:R-:W-:Y:S01]  /*0d00*/  FADD.FTZ R79, R79, R159 ;  /* 0x0000009f4f4f7221 */ /* 0x000fe20000010000 */
[----:B------:R-:W-:Y:S01]  /*0d10*/  FADD.FTZ R157, RZ, R221 ;  /* 0x000000ddff9d7221 */ /* 0x000fe20000010000 */
[----:B------:R-:W-:Y:S01]  /*0d20*/  FFMA.FTZ R159, R223, R221, RZ ;  /* 0x000000dddf9f7223 */ /* 0x000fe200000100ff */
[----:B------:R-:W-:Y:S01]  /*0d30*/  FMUL.FTZ R219, R175, R158 ;  /* 0x0000009eafdb7220 */ /* 0x000fe20000410000 */
[----:B------:R-:W-:Y:S01]  /*0d40*/  FMUL.FTZ R217, R217, R161 ;  /* 0x000000a1d9d97220 */ /* 0x000fe20000410000 */
[----:B------:R-:W-:Y:S01]  /*0d50*/  FADD.FTZ R156, R157, R218 ;  /* 0x000000da9d9c7221 */ /* 0x000fe20000010000 */
[----:B------:R-:W-:Y:S01]  /*0d60*/  FFMA.FTZ R158, R220, R218, R159 ;  /* 0x000000dadc9e7223 */ /* 0x000fe2000001009f */
[----:B------:R-:W-:Y:S01]  /*0d70*/  PRMT R171, R162, 0x7632, R171 ;  /* 0x00007632a2ab7816 */ /* 0x000fe200000000ab */
[----:B----4-:R-:W-:Y:S01]  /*0d80*/  FADD.FTZ R164, -R170, R164 ;  /* 0x000000a4aaa47221 */ /* 0x010fe20000010100 */
[----:B------:R-:W-:Y:S01]  /*0d90*/  SHF.L.U32 R162, R162, 0x10, RZ ;  /* 0x00000010a2a27819 */ /* 0x000fe200000006ff */
        /* <DEDUP_REMOVED lines=8> */
[C---:B0-----:R-:W-:Y:S01]  /*0e20*/  PRMT R168, R163.reuse, 0x7632, R168 ;  /* 0x00007632a3a87816 */ /* 0x041fe200000000a8 */
[----:B------:R-:W-:Y:S01]  /*0e30*/  FADD.FTZ R166, -R170, R166 ;  /* 0x000000a6aaa67221 */ /* 0x000fe20000010100 */
[----:B------:R-:W-:Y:S01]  /*0e40*/  SHF.L.U32 R163, R163, 0x10, RZ ;  /* 0x00000010a3a37819 */ /* 0x000fe200000006ff */
        /* <DEDUP_REMOVED lines=28> */
.L_x_3179:
[----:B---3--:R-:W-:Y:S05]  /*1010*/  BSYNC.RECONVERGENT B0 ;  /* 0x0000000000007941 */ /* 0x008fea0003800200 */
.L_x_3178:
        /* <DEDUP_REMOVED lines=11> */
[----:B------:R-:W-:Y:S02]  /*10d0*/  SHF.L.U32 R205, R36, 0x10, RZ ;  /* 0x0000001024cd7819 */ /* 0x000fe400000006ff */
[----:B------:R-:W-:-:S09]  /*10e0*/  SHF.L.U32 R179, R11, 0x10, RZ ;  /* 0x000000100bb37819 */ /* 0x000fd200000006ff */
[----:B------:R-:W1:Y:S01]  /*10f0*/  @P1 LDC.64 R168, c[0x0][0x438] ;  /* 0x00010e00ffa81b82 */ /* 0x000e620000000a00 */
[----:B------:R-:W-:Y:S02]  /*1100*/  SHF.L.U32 R202, R10, 0x10, RZ ;  /* 0x000000100aca7819 */ /* 0x000fe400000006ff */
[----:B------:R-:W-:Y:S02]  /*1110*/  SHF.L.U32 R178, R38, 0x10, RZ ;  /* 0x0000001026b27819 */ /* 0x000fe400000006ff */
[----:B0-----:R-:W-:Y:S02]  /*1120*/  SHF.L.U32 R176, R37, 0x10, RZ ;  /* 0x0000001025b07819 */ /* 0x001fe400000006ff */
[----:B------:R-:W-:Y:S02]  /*1130*/  SHF.L.U32 R182, R39, 0x10, RZ ;  /* 0x0000001027b67819 */ /* 0x000fe400000006ff */
        /* <DEDUP_REMOVED lines=9> */
[----:B----4-:R-:W-:-:S02]  /*11d0*/  PRMT R159, R161, 0x7632, R159 ;  /* 0x00007632a19f7816 */ /* 0x010fc4000000009f */
[C---:B------:R-:W-:Y:S02]  /*11e0*/  PRMT R157, R160.reuse, 0x7632, R157 ;  /* 0x00007632a09d7816 */ /* 0x040fe4000000009d */
[----:B------:R-:W-:Y:S01]  /*11f0*/  SHF.L.U32 R160, R160, 0x10, RZ ;  /* 0x00000010a0a07819 */ /* 0x000fe200000006ff */
[----:B------:R-:W-:Y:S01]  /*1200*/  FADD.FTZ R158, -R170, R158 ;  /* 0x0000009eaa9e7221 */ /* 0x000fe20000010100 */
[----:B------:R-:W-:Y:S01]  /*1210*/  SHF.L.U32 R156, R159, 0x10, RZ ;  /* 0x000000109f9c7819 */ /* 0x000fe200000006ff */
[----:B------:R-:W-:Y:S01]  /*1220*/  FMUL.FTZ R174, R175, R174 ;  /* 0x000000aeafae7220 */ /* 0x000fe20000410000 */
[----:B------:R-:W-:Y:S01]  /*1230*/  PRMT R180, R162, 0x7632, R180 ;  /* 0x00007632a2b47816 */ /* 0x000fe200000000b4 */
[----:B---3--:R-:W-:Y:S01]  /*1240*/  FADD.FTZ R164, -R170, R164 ;  /* 0x000000a4aaa47221 */ /* 0x008fe20000010100 */
[----:B------:R-:W-:Y:S01]  /*1250*/  SHF.L.U32 R157, R157, 0x10, RZ ;  /* 0x000000109d9d7819 */ /* 0x000fe200000006ff */
[----:B------:R-:W-:Y:S01]  /*1260*/  FMUL.FTZ R204, R175, R204 ;  /* 0x000000ccafcc7220 */ /* 0x000fe20000410000 */
[----:B------:R-:W-:Y:S01]  /*1270*/  FMUL.FTZ R205, R205, R160 ;  /* 0x000000a0cdcd7220 */ /* 0x000fe20000410000 */
[----:B------:R-:W-:Y:S01]  /*1280*/  SHF.L.U32 R183, R162, 0x10, RZ ;  /* 0x00000010a2b77819 */ /* 0x000fe200000006ff */
[----:B------:R-:W-:Y:S01]  /*1290*/  FMUL.FTZ R177, R175, R158 ;  /* 0x0000009eafb17220 */ /* 0x000fe20000410000 */
[-C--:B------:R-:W-:Y:S01]  /*12a0*/  FMUL.FTZ R179, R179, R156.reuse ;  /* 0x0000009cb3b37220 */ /* 0x080fe20000410000 */
[----:B------:R-:W-:Y:S01]  /*12b0*/  FFMA.FTZ R63, R174, R156, R63 ;  /* 0x0000009cae3f7223 */ /* 0x000fe2000001003f */
[----:B------:R-:W-:Y:S01]  /*12c0*/  FADD.FTZ R87, R87, R156 ;  /* 0x0000009c57577221 */ /* 0x000fe20000010000 */
[----:B------:R-:W-:Y:S01]  /*12d0*/  SHF.L.U32 R156, R12, 0x10, RZ ;  /* 0x000000100c9c7819 */ /* 0x000fe200000006ff */
[----:B------:R-:W-:Y:S01]  /*12e0*/  FMUL.FTZ R181, R175, R164 ;  /* 0x000000a4afb57220 */ /* 0x000fe20000410000 */
[----:B------:R-:W-:Y:S01]  /*12f0*/  SHF.L.U32 R158, R180, 0x10, RZ ;  /* 0x00000010b49e7819 */ /* 0x000fe200000006ff */
[----:B------:R-:W-:Y:S01]  /*1300*/  FADD.FTZ R162, -R170, R165 ;  /* 0x000000a5aaa27221 */ /* 0x000fe20000010100 */
[----:B------:R-:W-:Y:S01]  /*1310*/  SHF.L.U32 R161, R161, 0x10, RZ ;  /* 0x00000010a1a17819 */ /* 0x000fe200000006ff */
[-C--:B------:R-:W-:Y:S01]  /*1320*/  FMUL.FTZ R202, R202, R157.reuse ;  /* 0x0000009dcaca7220 */ /* 0x080fe20000410000 */
[----:B------:R-:W-:Y:S01]  /*1330*/  FFMA.FTZ R61, R204, R157, R61 ;  /* 0x0000009dcc3d7223 */ /* 0x000fe2000001003d */
[----:B------:R-:W-:Y:S01]  /*1340*/  FADD.FTZ R85, R85, R157 ;  /* 0x0000009d55557221 */ /* 0x000fe20000010000 */
[----:B------:R-:W-:Y:S01]  /*1350*/  FADD.FTZ R171, R171, R205 ;  /* 0x000000cdabab7221 */ /* 0x000fe20000010000 */
        /* <DEDUP_REMOVED lines=13> */
[----:B0-----:R-:W-:-:S02]  /*1430*/  PRMT R168, R163, 0x7632, R168 ;  /* 0x00007632a3a87816 */ /* 0x001fc400000000a8 */
        /* <DEDUP_REMOVED lines=26> */
.L_x_3181:
[----:B------:R-:W-:Y:S05]  /*15e0*/  BSYNC.RECONVERGENT B0 ;  /* 0x0000000000007941 */ /* 0x000fea0003800200 */
.L_x_3180:
[----:B------:R-:W-:Y:S04]  /*15f0*/  BSSY.RECONVERGENT B0, `(.L_x_3182) ;  /* 0x000005b000007945 */ /* 0x000fe80003800200 */
[----:B------:R-:W-:Y:S05]  /*1600*/  @!P2 BRA `(.L_x_3183) ;  /* 0x000000040064a947 */ /* 0x000fea0003800000 */
[----:B------:R-:W0:Y:S08]  /*1610*/  LDC.64 R188, c[0x0][0x3a8] ;  /* 0x0000ea00ffbc7b82 */ /* 0x000e300000000a00 */
[----:B------:R-:W1:Y:S01]  /*1620*/  LDC.64 R164, c[0x0][0x428] ;  /* 0x00010a00ffa47b82 */ /* 0x000e620000000a00 */
[----:B------:R-:W-:Y:S01]  /*1630*/  ISETP.NE.U32.AND P1, PT, RZ, UR12, PT ;  /* 0x0000000cff007c0c */ /* 0x000fe2000bf25070 */
[----:B0-----:R-:W-:-:S05]  /*1640*/  IMAD.WIDE.U32 R188, R225, 0x20, R188 ;  /* 0x00000020e1bc7825 */ /* 0x001fca00078e00bc */
[----:B------:R-:W2:Y:S01]  /*1650*/  LDG.E.128 R156, desc[UR10][R188.64] ;  /* 0x0000000abc9c7981 */ /* 0x000ea2000c1e1d00 */
[C---:B-1----:R-:W-:Y:S01]  /*1660*/  IMAD.WIDE.U32 R164, R225.reuse, 0x10, R164 ;  /* 0x00000010e1a47825 */ /* 0x042fe200078e00a4 */
[----:B------:R-:W-:Y:S02]  /*1670*/  ISETP.NE.AND.EX P1, PT, RZ, UR13, PT, P1 ;  /* 0x0000000dff007c0c */ /* 0x000fe4000bf25310 */
[----:B------:R0:W3:Y:S04]  /*1680*/  LDG.E.128 R160, desc[UR10][R188.64+0x10] ;  /* 0x0000100abca07981 */ /* 0x0000e8000c1e1d00 */
[----:B------:R-:W4:Y:S07]  /*1690*/  LDG.E.128 R164, desc[UR10][R164.64] ;  /* 0x0000000aa4a47981 */ /* 0x000f2e000c1e1d00 */
[----:B------:R-:W1:Y:S02]  /*16a0*/  @P1 LDC.64 R168, c[0x0][0x438] ;  /* 0x00010e00ffa81b82 */ /* 0x000e640000000a00 */
[----:B-1----:R-:W-:-:S05]  /*16b0*/  @P1 IMAD.WIDE.U32 R168, R225, 0x20, R168 ;  /* 0x00000020e1a81825 */ /* 0x002fca00078e00a8 */
[----:B------:R1:W5:Y:S04]  /*16c0*/  @P1 LDG.E.128 R140, desc[UR10][R168.64] ;  /* 0x0000000aa88c1981 */ /* 0x000368000c1e1d00 */
[----:B------:R1:W5:Y:S01]  /*16d0*/  @P1 LDG.E.128 R144, desc[UR10][R168.64+0x10] ;  /* 0x0000100aa8901981 */ /* 0x000362000c1e1d00 */
[----:B------:R-:W-:Y:S02]  /*16e0*/  SHF.L.U32 R191, R2, 0x10, RZ ;  /* 0x0000001002bf7819 */ /* 0x000fe400000006ff */
[----:B0-----:R-:W-:Y:S02]  /*16f0*/  SHF.L.U32 R188, R44, 0x10, RZ ;  /* 0x000000102cbc7819 */ /* 0x001fe400000006ff */
[----:B------:R-:W-:Y:S02]  /*1700*/  SHF.L.U32 R192, R45, 0x10, RZ ;  /* 0x000000102dc07819 */ /* 0x000fe400000006ff */
[----:B------:R-:W-:-:S02]  /*1710*/  SHF.L.U32 R199, R4, 0x10, RZ ;  /* 0x0000001004c77819 */ /* 0x000fc400000006ff */
[----:B------:R-:W-:Y:S02]  /*1720*/  SHF.L.U32 R195, R3, 0x10, RZ ;  /* 0x0000001003c37819 */ /* 0x000fe400000006ff */
[----:B------:R-:W-:Y:S02]  /*1730*/  SHF.L.U32 R198, R47, 0x10, RZ ;  /* 0x000000102fc67819 */ /* 0x000fe400000006ff */
[----:B------:R-:W-:Y:S01]  /*1740*/  SHF.L.U32 R203, R5, 0x10, RZ ;  /* 0x0000001005cb7819 */ /* 0x000fe200000006ff */
        /* <DEDUP_REMOVED lines=68> */
[----:B-1----:R-:W-:-:S07]  /*1b90*/  FFMA.FTZ R224, R200, R203, R156 ;  /* 0x000000cbc8e07223 */ /* 0x002fce000001009c */
.L_x_3183:
[----:B------:R-:W-:Y:S05]  /*1ba0*/  BSYNC.RECONVERGENT B0 ;  /* 0x0000000000007941 */ /* 0x000fea0003800200 */
.L_x_3182:
        /* <DEDUP_REMOVED lines=31> */
.L_x_3185:
[----:B------:R-:W-:Y:S05]  /*1da0*/  BSYNC.RECONVERGENT B0 ;  /* 0x0000000000007941 */ /* 0x000fea0003800200 */
.L_x_3184:
[----:B------:R-:W1:Y:S08]  /*1db0*/  S2UR UR5, SR_CgaCtaId ;  /* 0x00000000000579c3 */ /* 0x000e700000008800 */
[----:B------:R-:W-:Y:S06]  /*1dc0*/  BAR.SYNC.DEFER_BLOCKING 0x0 ;  /* 0x0000000000007b1d */ /* 0x000fec0000010000 */
        /* <DEDUP_REMOVED lines=23> */
[----:B--2---:R-:W-:Y:S01]  /*1f40*/  FADD.FTZ R225, R225, R164 ;  /* 0x000000a4e1e17221 */ /* 0x004fe20000010000 */
[----:B------:R-:W-:Y:S01]  /*1f50*/  FADD.FTZ R156, R156, R165 ;  /* 0x000000a59c9c7221 */ /* 0x000fe20000010000 */
[----:B------:R-:W-:Y:S02]  /*1f60*/  HFMA2 R164, -RZ, RZ, 1.875, 0 ;  /* 0x3f800000ffa47431 */ /* 0x000fe400000001ff */
[----:B------:R-:W-:Y:S01]  /*1f70*/  FADD.FTZ R225, R166, R225 ;  /* 0x000000e1a6e17221 */ /* 0x000fe20000010000 */
[----:B------:R-:W-:-:S03]  /*1f80*/  FADD.FTZ R156, R167, R156 ;  /* 0x0000009ca79c7221 */ /* 0x000fc60000010000 */
[----:B---3--:R-:W-:Y:S01]  /*1f90*/  FADD.FTZ R225, R225, R168 ;  /* 0x000000a8e1e17221 */ /* 0x008fe20000010000 */
[----:B------:R-:W-:Y:S01]  /*1fa0*/  FADD.FTZ R156, R156, R169 ;  /* 0x000000a99c9c7221 */ /* 0x000fe20000010000 */
[----:B-----5:R-:W-:Y:S02]  /*1fb0*/  @P0 SHF.L.U32 R164, R222, 0x10, RZ ;  /* 0x00000010dea40819 */ /* 0x020fe400000006ff */
[----:B------:R-:W-:Y:S01]  /*1fc0*/  FADD.FTZ R170, R170, R225 ;  /* 0x000000e1aaaa7221 */ /* 0x000fe20000010000 */
[----:B------:R-:W-:-:S03]  /*1fd0*/  FADD.FTZ R156, R171, R156 ;  /* 0x0000009cab9c7221 */ /* 0x000fc60000010000 */
[----:B------:R-:W-:Y:S01]  /*1fe0*/  FMUL.FTZ R166, R170, UR14 ;  /* 0x0000000eaaa67c20 */ /* 0x000fe20008410000 */
[----:B------:R-:W-:-:S04]  /*1ff0*/  FMUL.FTZ R165, R156, UR14 ;  /* 0x0000000e9ca57c20 */ /* 0x000fc80008410000 */
[----:B------:R-:W-:Y:S01]  /*2000*/  FSEL R166, R166, RZ, !P5 ;  /* 0x000000ffa6a67208 */ /* 0x000fe20006800000 */
[----:B------:R-:W-:Y:S06]  /*2010*/  @!P4 BRA `(.L_x_3187) ;  /* 0x000000140004c947 */ /* 0x000fec0003800000 */
[----:B------:R-:W0:Y:S02]  /*2020*/  LDC.64 R156, c[0x0][0x390] ;  /* 0x0000e400ff9c7b82 */ /* 0x000e240000000a00 */
[----:B0-----:R-:W-:-:S06]  /*2030*/  IMAD.WIDE.U32 R156, R0, 0x10, R156 ;  /* 0x00000010009c7825 */ /* 0x001fcc00078e009c */
[----:B------:R-:W5:Y:S01]  /*2040*/  LDG.E.128 R156, desc[UR10][R156.64] ;  /* 0x0000000a9c9c7981 */ /* 0x000f62000c1e1d00 */
        /* <DEDUP_REMOVED lines=8> */
[-CC-:B------:R-:W-:Y:S01]  /*20d0*/  FFMA.FTZ R162, R211, R165.reuse, R166.reuse ;  /* 0x000000a5d3a27223 */ /* 0x180fe200000100a6 */
[-CC-:B------:R-:W-:Y:S01]  /*20e0*/  FFMA.FTZ R160, R215, R165.reuse, R166.reuse ;  /* 0x000000a5d7a07223 */ /* 0x180fe200000100a6 */
[-C--:B------:R-:W-:Y:S01]  /*20f0*/  FFMA.FTZ R161, R208, R165.reuse, R166 ;  /* 0x000000a5d0a17223 */ /* 0x080fe200000100a6 */
[----:B-----5:R-:W-:Y:S01]  /*2100*/  PRMT R167, R159, 0x7632, R167 ;  /* 0x000076329fa77816 */ /* 0x020fe200000000a7 */
[----:B------:R-:W-:Y:S01]  /*2110*/  FADD.FTZ R162, R209, -R162 ;  /* 0x800000a2d1a27221 */ /* 0x000fe20000010000 */
[----:B------:R-:W-:Y:S01]  /*2120*/  FADD.FTZ R160, R213, -R160 ;  /* 0x800000a0d5a07221 */ /* 0x000fe20000010000 */
[----:B------:R-:W-:Y:S01]  /*2130*/  FADD.FTZ R170, R206, -R161 ;  /* 0x800000a1ceaa7221 */ /* 0x000fe20000010000 */
[----:B------:R-:W-:Y:S01]  /*2140*/  SHF.L.U32 R168, R159, 0x10, RZ ;  /* 0x000000109fa87819 */ /* 0x000fe200000006ff */
[C---:B------:R-:W-:Y:S01]  /*2150*/  FMUL.FTZ R163, R175.reuse, R162 ;  /* 0x000000a2afa37220 */ /* 0x040fe20000410000 */
[C---:B------:R-:W-:Y:S01]  /*2160*/  FMUL.FTZ R159, R175.reuse, R160 ;  /* 0x000000a0af9f7220 */ /* 0x040fe20000410000 */
[----:B------:R-:W-:Y:S01]  /*2170*/  FMUL.FTZ R171, R175, R170 ;  /* 0x000000aaafab7220 */ /* 0x000fe20000410000 */
[----:B------:R-:W-:Y:S01]  /*2180*/  SHF.L.U32 R161, R158, 0x10, RZ ;  /* 0x000000109ea17819 */ /* 0x000fe200000006ff */
[-C--:B------:R-:W-:Y:S01]  /*2190*/  FMUL.FTZ R169, R163, R164.reuse ;  /* 0x000000a4a3a97220 */ /* 0x080fe20000410000 */
[-C--:B------:R-:W-:Y:S01]  /*21a0*/  FMUL.FTZ R163, R159, R164.reuse ;  /* 0x000000a49fa37220 */ /* 0x080fe20000410000 */
[----:B------:R-:W-:Y:S01]  /*21b0*/  SHF.L.U32 R167, R167, 0x10, RZ ;  /* 0x00000010a7a77819 */ /* 0x000fe200000006ff */
[----:B------:R-:W-:Y:S01]  /*21c0*/  FMUL.FTZ R222, R171, R164 ;  /* 0x000000a4abde7220 */ /* 0x000fe20000410000 */
[----:B------:R-:W-:Y:S01]  /*21d0*/  FFMA.FTZ R159, R216, R165, R166 ;  /* 0x000000a5d89f7223 */ /* 0x000fe200000100a6 */
[----:B------:R-:W-:Y:S01]  /*21e0*/  FFMA.FTZ R104, R163, R161, R104 ;  /* 0x000000a1a3687223 */ /* 0x000fe20000010068 */
[----:B------:R-:W-:Y:S01]  /*21f0*/  PRMT R161, R158, 0x7632, R161 ;  /* 0x000076329ea17816 */ /* 0x000fe200000000a1 */
[----:B------:R-:W-:Y:S01]  /*2200*/  FFMA.FTZ R107, R222, R167, R107 ;  /* 0x000000a7de6b7223 */ /* 0x000fe2000001006b */
[-CC-:B------:R-:W-:Y:S01]  /*2210*/  FFMA.FTZ R158, R219, R165.reuse, R166.reuse ;  /* 0x000000a5db9e7223 */ /* 0x180fe200000100a6 */
[----:B------:R-:W-:Y:S01]  /*2220*/  FFMA.FTZ R167, R212, R165, R166 ;  /* 0x000000a5d4a77223 */ /* 0x000fe200000100a6 */
[----:B------:R-:W-:Y:S01]  /*2230*/  FFMA.FTZ R106, R169, R168, R106 ;  /* 0x000000a8a96a7223 */ /* 0x000fe2000001006a */
[----:B------:R-:W-:Y:S01]  /*2240*/  FADD.FTZ R162, R214, -R159 ;  /* 0x8000009fd6a27221 */ /* 0x000fe20000010000 */
[----:B------:R-:W-:Y:S01]  /*2250*/  FADD.FTZ R158, R217, -R158 ;  /* 0x8000009ed99e7221 */ /* 0x000fe20000010000 */
[----:B------:R-:W-:Y:S01]  /*2260*/  FADD.FTZ R168, R210, -R167 ;  /* 0x800000a7d2a87221 */ /* 0x000fe20000010000 */
[----:B------:R-:W-:-:S02]  /*2270*/  PRMT R160, R157, 0x7632, R160 ;  /* 0x000076329da07816 */ /* 0x000fc400000000a0 */
[----:B------:R-:W-:Y:S01]  /*2280*/  SHF.L.U32 R167, R157, 0x10, RZ ;  /* 0x000000109da77819 */ /* 0x000fe200000006ff */
[C---:B------:R-:W-:Y:S01]  /*2290*/  FMUL.FTZ R157, R175.reuse, R158 ;  /* 0x0000009eaf9d7220 */ /* 0x040fe20000410000 */
        /* <DEDUP_REMOVED lines=11> */
[----:B------:R-:W-:-:S02]  /*2350*/  SHF.L.U32 R102, R35, 0x10, RZ ;  /* 0x0000001023667819 */ /* 0x000fc400000006ff */
[----:B------:R-:W-:Y:S02]  /*2360*/  SHF.L.U32 R103, R25, 0x10, RZ ;  /* 0x0000001019677819 */ /* 0x000fe400000006ff */
[----:B------:R-:W-:Y:S01]  /*2370*/  SHF.L.U32 R160, R34, 0x10, RZ ;  /* 0x0000001022a07819 */ /* 0x000fe200000006ff */
[----:B------:R-:W-:Y:S01]  /*2380*/  FMUL.FTZ R224, R169, R102 ;  /* 0x00000066a9e07220 */ /* 0x000fe20000410000 */
[----:B------:R-:W-:Y:S01]  /*2390*/  SHF.L.U32 R158, R33, 0x10, RZ ;  /* 0x00000010219e7819 */ /* 0x000fe200000006ff */
[----:B------:R-:W-:Y:S01]  /*23a0*/  FMUL.FTZ R225, R222, R103 ;  /* 0x00000067dee17220 */ /* 0x000fe20000410000 */
[-CC-:B------:R-:W-:Y:S01]  /*23b0*/  FFMA.FTZ R102, R223, R165.reuse, R166.reuse ;  /* 0x000000a5df667223 */ /* 0x180fe200000100a6 */
[----:B------:R-:W-:Y:S01]  /*23c0*/  FFMA.FTZ R103, R220, R165, R166 ;  /* 0x000000a5dc677223 */ /* 0x000fe200000100a6 */
[----:B------:R-:W-:Y:S01]  /*23d0*/  FMUL.FTZ R171, R163, R160 ;  /* 0x000000a0a3ab7220 */ /* 0x000fe20000410000 */
[----:B------:R-:W-:Y:S01]  /*23e0*/  FMUL.FTZ R160, R159, R158 ;  /* 0x0000009e9fa07220 */ /* 0x000fe20000410000 */
[----:B------:R-:W-:Y:S01]  /*23f0*/  FADD.FTZ R102, R221, -R102 ;  /* 0x80000066dd667221 */ /* 0x000fe20000010000 */
[----:B------:R-:W-:Y:S01]  /*2400*/  FADD.FTZ R158, R218, -R103 ;  /* 0x80000067da9e7221 */ /* 0x000fe20000010000 */
[----:B------:R-:W-:Y:S01]  /*2410*/  FMUL.FTZ R222, R170, R161 ;  /* 0x000000a1aade7220 */ /* 0x000fe20000410000 */
[----:B------:R-:W-:Y:S01]  /*2420*/  PRMT R157, R156, 0x7632, R157 ;  /* 0x000076329c9d7816 */ /* 0x000fe2000000009d */
[C---:B------:R-:W-:Y:S01]  /*2430*/  FMUL.FTZ R103, R175.reuse, R102 ;  /* 0x00000066af677220 */ /* 0x040fe20000410000 */
[----:B------:R-:W-:Y:S01]  /*2440*/  FMUL.FTZ R159, R175, R158 ;  /* 0x0000009eaf9f7220 */ /* 0x000fe20000410000 */
[----:B------:R-:W-:-:S02]  /*2450*/  SHF.L.U32 R163, R23, 0x10, RZ ;  /* 0x0000001017a37819 */ /* 0x000fc400000006ff */
[----:B------:R-:W-:Y:S01]  /*2460*/  SHF.L.U32 R102, R32, 0x10, RZ ;  /* 0x0000001020667819 */ /* 0x000fe200000006ff */
[-C--:B------:R-:W-:Y:S01]  /*2470*/  FMUL.FTZ R103, R103, R164.reuse ;  /* 0x000000a467677220 */ /* 0x080fe20000410000 */
[----:B------:R-:W-:Y:S01]  /*2480*/  SHF.L.U32 R161, R22, 0x10, RZ ;  /* 0x0000001016a17819 */ /* 0x000fe200000006ff */
[----:B------:R-:W-:Y:S01]  /*2490*/  FMUL.FTZ R170, R159, R164 ;  /* 0x000000a49faa7220 */ /* 0x000fe20000410000 */
[----:B------:R-:W-:Y:S01]  /*24a0*/  SHF.L.U32 R156, R156, 0x10, RZ ;  /* 0x000000109c9c7819 */ /* 0x000fe200000006ff */
[----:B------:R-:W-:Y:S01]  /*24b0*/  FMUL.FTZ R163, R162, R163 ;  /* 0x000000a3a2a37220 */ /* 0x000fe20000410000 */
[----:B------:R-:W-:Y:S01]  /*24c0*/  SHF.L.U32 R157, R157, 0x10, RZ ;  /* 0x000000109d9d7819 */ /* 0x000fe200000006ff */
[C---:B------:R-:W-:Y:S01]  /*24d0*/  FMUL.FTZ R102, R103.reuse, R102 ;  /* 0x0000006667667220 */ /* 0x040fe20000410000 */
[C---:B------:R-:W-:Y:S01]  /*24e0*/  FMUL.FTZ R161, R170.reuse, R161 ;  /* 0x000000a1aaa17220 */ /* 0x040fe20000410000 */
[----:B------:R-:W-:Y:S01]  /*24f0*/  FFMA.FTZ R169, R103, R156, R100 ;  /* 0x0000009c67a97223 */ /* 0x000fe20000010064 */
[----:B------:R-:W-:Y:S01]  /*2500*/  F2FP.BF16.F32.PACK_AB R159, R225, R224 ;  /* 0x000000e0e19f723e */ /* 0x000fe200000010ff */
[----:B------:R-:W-:Y:S01]  /*2510*/  FFMA.FTZ R170, R170, R157, R101 ;  /* 0x0000009daaaa7223 */ /* 0x000fe20000010065 */
[----:B------:R-:W-:-:S02]  /*2520*/  F2FP.BF16.F32.PACK_AB R158, R222, R171 ;  /* 0x000000abde9e723e */ /* 0x000fc400000010ff */
[----:B------:R-:W-:Y:S02]  /*2530*/  F2FP.BF16.F32.PACK_AB R157, R163, R160 ;  /* 0x000000a0a39d723e */ /* 0x000fe400000010ff */
[----:B------:R-:W-:Y:S01]  /*2540*/  F2FP.BF16.F32.PACK_AB R156, R161, R102 ;  /* 0x00000066a19c723e */ /* 0x000fe200000010ff */
[----:B------:R-:W-:Y:S06]  /*2550*/  BRA `(.L_x_3190) ;  /* 0x0000000c007c7947 */ /* 0x000fec0003800000 */
.L_x_3189:
        /* <DEDUP_REMOVED lines=15> */
[----:B------:R-:W-:Y:S01]  /*2650*/  FFMA.FTZ R155, R212, R165, R166 ;  /* 0x000000a5d49b7223 */ /* 0x000fe200000100a6 */
[----:B------:R-:W-:Y:S01]  /*2660*/  FMUL.FTZ R161, R150, R164 ;  /* 0x000000a496a17220 */ /* 0x000fe20000410000 */
[----:B------:R-:W-:Y:S01]  /*2670*/  FFMA.FTZ R107, R170, R152, R107 ;  /* 0x00000098aa6b7223 */ /* 0x000fe2000001006b */
[----:B------:R-:W-:Y:S01]  /*2680*/  FFMA.FTZ R104, R159, R149, R104 ;  /* 0x000000959f687223 */ /* 0x000fe20000010068 */
[-CC-:B------:R-:W-:Y:S01]  /*2690*/  FFMA.FTZ R152, R219, R165.reuse, R166.reuse ;  /* 0x000000a5db987223 */ /* 0x180fe200000100a6 */
[----:B------:R-:W-:Y:S01]  /*26a0*/  FFMA.FTZ R149, R216, R165, R166 ;  /* 0x000000a5d8957223 */ /* 0x000fe200000100a6 */
[----:B------:R-:W-:Y:S01]  /*26b0*/  FADD.FTZ R154, R210, -R155 ;  /* 0x8000009bd29a7221 */ /* 0x000fe20000010000 */
[----:B------:R-:W-:Y:S01]  /*26c0*/  FFMA.FTZ R106, R161, R153, R106 ;  /* 0x00000099a16a7223 */ /* 0x000fe2000001006a */
[----:B------:R-:W-:Y:S01]  /*26d0*/  FADD.FTZ R152, R217, -R152 ;  /* 0x80000098d9987221 */ /* 0x000fe20000010000 */
[----:B------:R-:W-:Y:S01]  /*26e0*/  FADD.FTZ R160, R214, -R149 ;  /* 0x80000095d6a07221 */ /* 0x000fe20000010000 */
[----:B------:R-:W-:Y:S01]  /*26f0*/  PRMT R153, R158, 0x7632, R153 ;  /* 0x000076329e997816 */ /* 0x000fe20000000099 */
[----:B------:R-:W-:Y:S01]  /*2700*/  FMUL.FTZ R149, R175, R154 ;  /* 0x0000009aaf957220 */ /* 0x000fe20000410000 */
[----:B------:R-:W-:Y:S01]  /*2710*/  PRMT R158, R157, 0x7632, R158 ;  /* 0x000076329d9e7816 */ /* 0x000fe2000000009e */
[C---:B------:R-:W-:Y:S01]  /*2720*/  FMUL.FTZ R154, R175.reuse, R152 ;  /* 0x00000098af9a7220 */ /* 0x040fe20000410000 */
[----:B------:R-:W-:Y:S01]  /*2730*/  FMUL.FTZ R155, R175, R160 ;  /* 0x000000a0af9b7220 */ /* 0x000fe20000410000 */
[----:B------:R-:W-:Y:S01]  /*2740*/  SHF.L.U32 R157, R157, 0x10, RZ ;  /* 0x000000109d9d7819 */ /* 0x000fe200000006ff */
[-C--:B------:R-:W-:Y:S01]  /*2750*/  FMUL.FTZ R160, R149, R164.reuse ;  /* 0x000000a495a07220 */ /* 0x080fe20000410000 */
[----:B------:R-:W-:Y:S01]  /*2760*/  SHF.L.U32 R152, R153, 0x10, RZ ;  /* 0x0000001099987819 */ /* 0x000fe200000006ff */
[-C--:B------:R-:W-:Y:S01]  /*2770*/  FMUL.FTZ R153, R154, R164.reuse ;  /* 0x000000a49a997220 */ /* 0x080fe20000410000 */
[----:B------:R-:W-:Y:S01]  /*2780*/  SHF.L.U32 R158, R158, 0x10, RZ ;  /* 0x000000109e9e7819 */ /* 0x000fe200000006ff */
[----:B------:R-:W-:-:S02]  /*2790*/  FMUL.FTZ R162, R155, R164 ;  /* 0x000000a49ba27220 */ /* 0x000fc40000410000 */
[----:B------:R-:W-:Y:S01]  /*27a0*/  FFMA.FTZ R167, R153, R157, R102 ;  /* 0x0000009d99a77223 */ /* 0x000fe20000010066 */
[----:B------:R-:W-:Y:S01]  /*27b0*/  SHF.L.U32 R102, R35, 0x10, RZ ;  /* 0x0000001023667819 */ /* 0x000fe200000006ff */
[----:B------:R-:W-:Y:S01]  /*27c0*/  FFMA.FTZ R168, R162, R158, R103 ;  /* 0x0000009ea2a87223 */ /* 0x000fe20000010067 */
[----:B------:R-:W-:Y:S01]  /*27d0*/  SHF.L.U32 R103, R25, 0x10, RZ ;  /* 0x0000001019677819 */ /* 0x000fe200000006ff */
[----:B------:R-:W-:Y:S01]  /*27e0*/  FFMA.FTZ R105, R160, R152, R105 ;  /* 0x00000098a0697223 */ /* 0x000fe20000010069 */
[----:B------:R-:W-:Y:S01]  /*27f0*/  SHF.L.U32 R158, R34, 0x10, RZ ;  /* 0x00000010229e7819 */ /* 0x000fe200000006ff */
[----:B------:R-:W-:Y:S01]  /*2800*/  FMUL.FTZ R171, R161, R102 ;  /* 0x00000066a1ab7220 */ /* 0x000fe20000410000 */
[--C-:B------:R-:W-:Y:S01]  /*2810*/  FFMA.FTZ R102, R223, R165, R166.reuse ;  /* 0x000000a5df667223 */ /* 0x100fe200000100a6 */
[----:B------:R-:W-:Y:S01]  /*2820*/  FMUL.FTZ R224, R170, R103 ;  /* 0x00000067aae07220 */ /* 0x000fe20000410000 */
[----:B------:R-:W-:Y:S01]  /*2830*/  SHF.L.U32 R161, R24, 0x10, RZ ;  /* 0x0000001018a17819 */ /* 0x000fe200000006ff */
[----:B------:R-:W-:Y:S01]  /*2840*/  FFMA.FTZ R103, R220, R165, R166 ;  /* 0x000000a5dc677223 */ /* 0x000fe200000100a6 */
[----:B------:R-:W-:Y:S01]  /*2850*/  SHF.L.U32 R152, R33, 0x10, RZ ;  /* 0x0000001021987819 */ /* 0x000fe200000006ff */
[----:B------:R-:W-:Y:S01]  /*2860*/  FMUL.FTZ R163, R159, R158 ;  /* 0x0000009e9fa37220 */ /* 0x000fe20000410000 */
[----:B------:R-:W-:Y:S01]  /*2870*/  FADD.FTZ R102, R221, -R102 ;  /* 0x80000066dd667221 */ /* 0x000fe20000010000 */
[----:B------:R-:W-:Y:S01]  /*2880*/  FADD.FTZ R158, R218, -R103 ;  /* 0x80000067da9e7221 */ /* 0x000fe20000010000 */
[----:B------:R-:W-:Y:S01]  /*2890*/  FMUL.FTZ R222, R160, R161 ;  /* 0x000000a1a0de7220 */ /* 0x000fe20000410000 */
[----:B------:R-:W-:Y:S01]  /*28a0*/  FMUL.FTZ R160, R153, R152 ;  /* 0x0000009899a07220 */ /* 0x000fe20000410000 */
[C---:B------:R-:W-:Y:S01]  /*28b0*/  FMUL.FTZ R152, R175.reuse, R102 ;  /* 0x00000066af987220 */ /* 0x040fe20000410000 */
[----:B------:R-:W-:Y:S01]  /*28c0*/  FMUL.FTZ R153, R175, R158 ;  /* 0x0000009eaf997220 */ /* 0x000fe20000410000 */
[----:B------:R-:W-:-:S02]  /*28d0*/  PRMT R157, R156, 0x7632, R157 ;  /* 0x000076329c9d7816 */ /* 0x000fc4000000009d */
[----:B------:R-:W-:Y:S01]  /*28e0*/  SHF.L.U32 R156, R156, 0x10, RZ ;  /* 0x000000109c9c7819 */ /* 0x000fe200000006ff */
[-C--:B------:R-:W-:Y:S01]  /*28f0*/  FMUL.FTZ R103, R152, R164.reuse ;  /* 0x000000a498677220 */ /* 0x080fe20000410000 */
[----:B------:R-:W-:Y:S01]  /*2900*/  SHF.L.U32 R102, R32, 0x10, RZ ;  /* 0x0000001020667819 */ /* 0x000fe200000006ff */
[----:B------:R-:W-:Y:S01]  /*2910*/  FMUL.FTZ R170, R153, R164 ;  /* 0x000000a499aa7220 */ /* 0x000fe20000410000 */
[----:B------:R-:W-:Y:S01]  /*2920*/  SHF.L.U32 R161, R23, 0x10, RZ ;  /* 0x0000001017a17819 */ /* 0x000fe200000006ff */
[C---:B------:R-:W-:Y:S01]  /*2930*/  FFMA.FTZ R169, R103.reuse, R156, R100 ;  /* 0x0000009c67a97223 */ /* 0x040fe20000010064 */
        /* <DEDUP_REMOVED lines=11> */
.L_x_3188:
[----:B------:R-:W-:Y:S01]  /*29f0*/  UMOV UR4, UR6 ;  /* 0x0000000600047c82 */ /* 0x000fe20008000000 */
[----:B------:R-:W-:Y:S01]  /*2a00*/  UMOV UR5, UR7 ;  /* 0x0000000700057c82 */ /* 0x000fe20008000000 */
[----:B------:R-:W-:-:S04]  /*2a10*/  UISETP.NE.U32.AND UP0, UPT, UR4, URZ, UPT ;  /* 0x000000ff0400728c */ /* 0x000fc8000bf05070 */
[----:B------:R-:W-:-:S09]  /*2a20*/  UISETP.NE.AND.EX UP0, UPT, UR5, URZ, UPT, UP0 ;  /* 0x000000ff0500728c */ /* 0x000fd2000bf05300 */
[----:B------:R-:W-:Y:S05]  /*2a30*/  BRA.U UP0, `(.L_x_3191) ;  /* 0x0000000500247547 */ /* 0x000fea000b800000 */
[-CC-:B------:R-:W-:Y:S01]  /*2a40*/  FFMA.FTZ R162, R211, R165.reuse, R166.reuse ;  /* 0x000000a5d3a27223 */ /* 0x180fe200000100a6 */
[-CC-:B------:R-:W-:Y:S01]  /*2a50*/  FFMA.FTZ R163, R208, R165.reuse, R166.reuse ;  /* 0x000000a5d0a37223 */ /* 0x180fe200000100a6 */
[----:B------:R-:W-:Y:S01]  /*2a60*/  FFMA.FTZ R160, R215, R165, R166 ;  /* 0x000000a5d7a07223 */ /* 0x000fe200000100a6 */
[----:B-----5:R-:W-:Y:S01]  /*2a70*/  PRMT R168, R159, 0x7632, R168 ;  /* 0x000076329fa87816 */ /* 0x020fe200000000a8 */
[----:B------:R-:W-:Y:S01]  /*2a80*/  FADD.FTZ R161, R209, -R162 ;  /* 0x800000a2d1a17221 */ /* 0x000fe20000010000 */
[----:B------:R-:W-:Y:S01]  /*2a90*/  SHF.L.U32 R171, R159, 0x10, RZ ;  /* 0x000000109fab7819 */ /* 0x000fe200000006ff */
[----:B------:R-:W-:Y:S01]  /*2aa0*/  FADD.FTZ R162, R206, -R163 ;  /* 0x800000a3cea27221 */ /* 0x000fe20000010000 */
[----:B------:R-:W-:Y:S01]  /*2ab0*/  FADD.FTZ R159, R213, -R160 ;  /* 0x800000a0d59f7221 */ /* 0x000fe20000010000 */
[C---:B------:R-:W-:Y:S01]  /*2ac0*/  FFMA.FTZ R161, R175.reuse, R161, R130 ;  /* 0x000000a1afa17223 */ /* 0x040fe20000010082 */
[----:B------:R-:W-:Y:S01]  /*2ad0*/  SHF.L.U32 R168, R168, 0x10, RZ ;  /* 0x00000010a8a87819 */ /* 0x000fe200000006ff */
[C---:B------:R-:W-:Y:S01]  /*2ae0*/  FFMA.FTZ R163, R175.reuse, R162, R131 ;  /* 0x000000a2afa37223 */ /* 0x040fe20000010083 */
[----:B------:R-:W-:Y:S01]  /*2af0*/  FFMA.FTZ R159, R175, R159, R128 ;  /* 0x0000009faf9f7223 */ /* 0x000fe20000010080 */
[-C--:B------:R-:W-:Y:S01]  /*2b00*/  FMUL.FTZ R169, R161, R164.reuse ;  /* 0x000000a4a1a97220 */ /* 0x080fe20000410000 */
[C---:B------:R-:W-:Y:S01]  /*2b10*/  SHF.L.U32 R167, R158.reuse, 0x10, RZ ;  /* 0x000000109ea77819 */ /* 0x040fe200000006ff */
[-C--:B------:R-:W-:Y:S01]  /*2b20*/  FMUL.FTZ R162, R163, R164.reuse ;  /* 0x000000a4a3a27220 */ /* 0x080fe20000410000 */
[----:B------:R-:W-:Y:S01]  /*2b30*/  FMUL.FTZ R161, R159, R164 ;  /* 0x000000a49fa17220 */ /* 0x000fe20000410000 */
[----:B------:R-:W-:Y:S01]  /*2b40*/  PRMT R160, R158, 0x7632, R160 ;  /* 0x000076329ea07816 */ /* 0x000fe200000000a0 */
[-CC-:B------:R-:W-:Y:S01]  /*2b50*/  FFMA.FTZ R159, R212, R165.reuse, R166.reuse ;  /* 0x000000a5d49f7223 */ /* 0x180fe200000100a6 */
[-CC-:B------:R-:W-:Y:S01]  /*2b60*/  FFMA.FTZ R158, R219, R165.reuse, R166.reuse ;  /* 0x000000a5db9e7223 */ /* 0x180fe200000100a6 */
[----:B------:R-:W-:Y:S01]  /*2b70*/  FFMA.FTZ R163, R216, R165, R166 ;  /* 0x000000a5d8a37223 */ /* 0x000fe200000100a6 */
[----:B------:R-:W-:Y:S01]  /*2b80*/  FFMA.FTZ R107, R168, R162, R107 ;  /* 0x000000a2a86b7223 */ /* 0x000fe2000001006b */
[----:B------:R-:W-:Y:S01]  /*2b90*/  FADD.FTZ R168, R210, -R159 ;  /* 0x8000009fd2a87221 */ /* 0x000fe20000010000 */
[----:B------:R-:W-:Y:S01]  /*2ba0*/  FADD.FTZ R159, R217, -R158 ;  /* 0x8000009ed99f7221 */ /* 0x000fe20000010000 */
[----:B------:R-:W-:Y:S01]  /*2bb0*/  FADD.FTZ R158, R214, -R163 ;  /* 0x800000a3d69e7221 */ /* 0x000fe20000010000 */
[----:B------:R-:W-:Y:S01]  /*2bc0*/  FFMA.FTZ R106, R171, R169, R106 ;  /* 0x000000a9ab6a7223 */ /* 0x000fe2000001006a */
[----:B------:R-:W-:Y:S01]  /*2bd0*/  FFMA.FTZ R104, R167, R161, R104 ;  /* 0x000000a1a7687223 */ /* 0x000fe20000010068 */
[----:B------:R-:W-:Y:S01]  /*2be0*/  PRMT R167, R157, 0x7632, R167 ;  /* 0x000076329da77816 */ /* 0x000fe200000000a7 */
[----:B------:R-:W-:Y:S01]  /*2bf0*/  FFMA.FTZ R163, R175, R168, R129 ;  /* 0x000000a8afa37223 */ /* 0x000fe20000010081 */
[----:B------:R-:W-:Y:S01]  /*2c00*/  SHF.L.U32 R171, R157, 0x10, RZ ;  /* 0x000000109dab7819 */ /* 0x000fe200000006ff */
[C---:B------:R-:W-:Y:S01]  /*2c10*/  FFMA.FTZ R157, R175.reuse, R159, R126 ;  /* 0x0000009faf9d7223 */ /* 0x040fe2000001007e */
[----:B------:R-:W-:Y:S01]  /*2c20*/  FFMA.FTZ R159, R175, R158, R127 ;  /* 0x0000009eaf9f7223 */ /* 0x000fe2000001007f */
[----:B------:R-:W-:-:S02]  /*2c30*/  SHF.L.U32 R168, R167, 0x10, RZ ;  /* 0x00000010a7a87819 */ /* 0x000fc400000006ff */
[-C--:B------:R-:W-:Y:S01]  /*2c40*/  FMUL.FTZ R157, R157, R164.reuse ;  /* 0x000000a49d9d7220 */ /* 0x080fe20000410000 */
[-C--:B------:R-:W-:Y:S01]  /*2c50*/  FMUL.FTZ R158, R159, R164.reuse ;  /* 0x000000a49f9e7220 */ /* 0x080fe20000410000 */
[----:B------:R-:W-:Y:S01]  /*2c60*/  SHF.L.U32 R170, R160, 0x10, RZ ;  /* 0x00000010a0aa7819 */ /* 0x000fe200000006ff */
[----:B------:R-:W-:Y:S01]  /*2c70*/  FMUL.FTZ R160, R163, R164 ;  /* 0x000000a4a3a07220 */ /* 0x000fe20000410000 */
[----:B------:R-:W-:Y:S01]  /*2c80*/  FFMA.FTZ R167, R171, R157, R102 ;  /* 0x0000009daba77223 */ /* 0x000fe20000010066 */
[----:B------:R-:W-:Y:S01]  /*2c90*/  FFMA.FTZ R168, R168, R158, R103 ;  /* 0x0000009ea8a87223 */ /* 0x000fe20000010067 */
[----:B------:R-:W-:Y:S01]  /*2ca0*/  SHF.L.U32 R103, R25, 0x10, RZ ;  /* 0x0000001019677819 */ /* 0x000fe200000006ff */
[----:B------:R-:W-:Y:S01]  /*2cb0*/  FFMA.FTZ R105, R170, R160, R105 ;  /* 0x000000a0aa697223 */ /* 0x000fe20000010069 */
[----:B------:R-:W-:Y:S02]  /*2cc0*/  SHF.L.U32 R102, R35, 0x10, RZ ;  /* 0x0000001023667819 */ /* 0x000fe400000006ff */
[----:B------:R-:W-:Y:S01]  /*2cd0*/  SHF.L.U32 R170, R34, 0x10, RZ ;  /* 0x0000001022aa7819 */ /* 0x000fe200000006ff */
[----:B------:R-:W-:Y:S01]  /*2ce0*/  FMUL.FTZ R162, R103, R162 ;  /* 0x000000a267a27220 */ /* 0x000fe20000410000 */
[----:B------:R-:W-:Y:S01]  /*2cf0*/  SHF.L.U32 R103, R24, 0x10, RZ ;  /* 0x0000001018677819 */ /* 0x000fe200000006ff */
[----:B------:R-:W-:Y:S01]  /*2d00*/  FMUL.FTZ R159, R102, R169 ;  /* 0x000000a9669f7220 */ /* 0x000fe20000410000 */
[-CC-:B------:R-:W-:Y:S01]  /*2d10*/  FFMA.FTZ R102, R223, R165.reuse, R166.reuse ;  /* 0x000000a5df667223 */ /* 0x180fe200000100a6 */
[----:B------:R-:W-:Y:S01]  /*2d20*/  FFMA.FTZ R169, R220, R165, R166 ;  /* 0x000000a5dca97223 */ /* 0x000fe200000100a6 */
[C---:B------:R-:W-:Y:S01]  /*2d30*/  PRMT R163, R156.reuse, 0x7632, R163 ;  /* 0x000076329ca37816 */ /* 0x040fe200000000a3 */
[----:B------:R-:W-:Y:S01]  /*2d40*/  FMUL.FTZ R160, R103, R160 ;  /* 0x000000a067a07220 */ /* 0x000fe20000410000 */
[----:B------:R-:W-:Y:S01]  /*2d50*/  SHF.L.U32 R171, R156, 0x10, RZ ;  /* 0x000000109cab7819 */ /* 0x000fe200000006ff */
[----:B------:R-:W-:Y:S01]  /*2d60*/  FMUL.FTZ R161, R170, R161 ;  /* 0x000000a1aaa17220 */ /* 0x000fe20000410000 */
[----:B------:R-:W-:Y:S01]  /*2d70*/  SHF.L.U32 R156, R33, 0x10, RZ ;  /* 0x00000010219c7819 */ /* 0x000fe200000006ff */
[----:B------:R-:W-:Y:S01]  /*2d80*/  FADD.FTZ R103, R221, -R102 ;  /* 0x80000066dd677221 */ /* 0x000fe20000010000 */
[----:B------:R-:W-:Y:S01]  /*2d90*/  FADD.FTZ R170, R218, -R169 ;  /* 0x800000a9daaa7221 */ /* 0x000fe20000010000 */
[----:B------:R-:W-:-:S02]  /*2da0*/  SHF.L.U32 R169, R23, 0x10, RZ ;  /* 0x0000001017a97819 */ /* 0x000fc400000006ff */
[----:B------:R-:W-:Y:S01]  /*2db0*/  FMUL.FTZ R102, R156, R157 ;  /* 0x0000009d9c667220 */ /* 0x000fe20000410000 */
[C---:B------:R-:W-:Y:S01]  /*2dc0*/  FFMA.FTZ R103, R175.reuse, R103, R124 ;  /* 0x00000067af677223 */ /* 0x040fe2000001007c */
[----:B------:R-:W-:Y:S01]  /*2dd0*/  FFMA.FTZ R157, R175, R170, R125 ;  /* 0x000000aaaf9d7223 */ /* 0x000fe2000001007d */
[----:B------:R-:W-:Y:S02]  /*2de0*/  SHF.L.U32 R156, R32, 0x10, RZ ;  /* 0x00000010209c7819 */ /* 0x000fe400000006ff */
[----:B------:R-:W-:Y:S01]  /*2df0*/  SHF.L.U32 R225, R22, 0x10, RZ ;  /* 0x0000001016e17819 */ /* 0x000fe200000006ff */
[-C--:B------:R-:W-:Y:S01]  /*2e00*/  FMUL.FTZ R103, R103, R164.reuse ;  /* 0x000000a467677220 */ /* 0x080fe20000410000 */
[----:B------:R-:W-:Y:S01]  /*2e10*/  FMUL.FTZ R170, R157, R164 ;  /* 0x000000a49daa7220 */ /* 0x000fe20000410000 */
[----:B------:R-:W-:Y:S01]  /*2e20*/  FMUL.FTZ R157, R169, R158 ;  /* 0x0000009ea99d7220 */ /* 0x000fe20000410000 */
[----:B------:R-:W-:Y:S01]  /*2e30*/  SHF.L.U32 R222, R163, 0x10, RZ ;  /* 0x00000010a3de7819 */ /* 0x000fe200000006ff */
[-C--:B------:R-:W-:Y:S01]  /*2e40*/  FFMA.FTZ R169, R171, R103.reuse, R100 ;  /* 0x00000067aba97223 */ /* 0x080fe20000010064 */
[----:B------:R-:W-:Y:S01]  /*2e50*/  FMUL.FTZ R156, R156, R103 ;  /* 0x000000679c9c7220 */ /* 0x000fe20000410000 */
[-C--:B------:R-:W-:Y:S01]  /*2e60*/  FMUL.FTZ R103, R225, R170.reuse ;  /* 0x000000aae1677220 */ /* 0x080fe20000410000 */
[----:B------:R-:W-:Y:S01]  /*2e70*/  F2FP.BF16.F32.PACK_AB R159, R162, R159 ;  /* 0x0000009fa29f723e */ /* 0x000fe200000010ff */
[----:B------:R-:W-:Y:S01]  /*2e80*/  FFMA.FTZ R170, R222, R170, R101 ;  /* 0x000000aadeaa7223 */ /* 0x000fe20000010065 */
[----:B------:R-:W-:-:S02]  /*2e90*/  F2FP.BF16.F32.PACK_AB R158, R160, R161 ;  /* 0x000000a1a09e723e */ /* 0x000fc400000010ff */
[----:B------:R-:W-:Y:S02]  /*2ea0*/  F2FP.BF16.F32.PACK_AB R157, R157, R102 ;  /* 0x000000669d9d723e */ /* 0x000fe400000010ff */
[----:B------:R-:W-:Y:S01]  /*2eb0*/  F2FP.BF16.F32.PACK_AB R156, R103, R156 ;  /* 0x0000009c679c723e */ /* 0x000fe200000010ff */
[----:B------:R-:W-:Y:S06]  /*2ec0*/  BRA `(.L_x_3190) ;  /* 0x0000000400207947 */ /* 0x000fec0003800000 */
.L_x_3191:
        /* <DEDUP_REMOVED lines=8> */
[C---:B------:R-:W-:Y:S01]  /*2f50*/  FFMA.FTZ R151, R175.reuse, R154, R131 ;  /* 0x0000009aaf977223 */ /* 0x040fe20000010083 */
[C---:B------:R-:W-:Y:S01]  /*2f60*/  FFMA.FTZ R148, R175.reuse, R149, R128 ;  /* 0x00000095af947223 */ /* 0x040fe20000010080 */
[----:B------:R-:W-:Y:S01]  /*2f70*/  SHF.L.U32 R153, R158, 0x10, RZ ;  /* 0x000000109e997819 */ /* 0x000fe200000006ff */
[----:B------:R-:W-:Y:S01]  /*2f80*/  FFMA.FTZ R150, R175, R150, R130 ;  /* 0x00000096af967223 */ /* 0x000fe20000010082 */
[----:B------:R-:W-:Y:S01]  /*2f90*/  SHF.L.U32 R152, R152, 0x10, RZ ;  /* 0x0000001098987819 */ /* 0x000fe200000006ff */
[-C--:B------:R-:W-:Y:S01]  /*2fa0*/  FMUL.FTZ R159, R148, R164.reuse ;  /* 0x000000a4949f7220 */ /* 0x080fe20000410000 */
[-C--:B------:R-:W-:Y:S01]  /*2fb0*/  FMUL.FTZ R170, R151, R164.reuse ;  /* 0x000000a497aa7220 */ /* 0x080fe20000410000 */
[----:B------:R-:W-:Y:S01]  /*2fc0*/  FMUL.FTZ R161, R150, R164 ;  /* 0x000000a496a17220 */ /* 0x000fe20000410000 */
[----:B------:R-:W-:Y:S01]  /*2fd0*/  FFMA.FTZ R149, R216, R165, R166 ;  /* 0x000000a5d8957223 */ /* 0x000fe200000100a6 */
[----:B------:R-:W-:Y:S01]  /*2fe0*/  FFMA.FTZ R104, R153, R159, R104 ;  /* 0x0000009f99687223 */ /* 0x000fe20000010068 */
[----:B------:R-:W-:Y:S01]  /*2ff0*/  FFMA.FTZ R107, R152, R170, R107 ;  /* 0x000000aa986b7223 */ /* 0x000fe2000001006b */
[-CC-:B------:R-:W-:Y:S01]  /*3000*/  FFMA.FTZ R153, R212, R165.reuse, R166.reuse ;  /* 0x000000a5d4997223 */ /* 0x180fe200000100a6 */
[----:B------:R-:W-:Y:S01]  /*3010*/  FFMA.FTZ R152, R219, R165, R166 ;  /* 0x000000a5db987223 */ /* 0x000fe200000100a6 */
[----:B------:R-:W-:Y:S01]  /*3020*/  FFMA.FTZ R106, R155, R161, R106 ;  /* 0x000000a19b6a7223 */ /* 0x000fe2000001006a */
[----:B------:R-:W-:Y:S01]  /*3030*/  PRMT R155, R158, 0x7632, R155 ;  /* 0x000076329e9b7816 */ /* 0x000fe2000000009b */
[----:B------:R-:W-:Y:S01]  /*3040*/  FADD.FTZ R154, R210, -R153 ;  /* 0x80000099d29a7221 */ /* 0x000fe20000010000 */
[----:B------:R-:W-:Y:S01]  /*3050*/  FADD.FTZ R153, R217, -R152 ;  /* 0x80000098d9997221 */ /* 0x000fe20000010000 */
[----:B------:R-:W-:Y:S01]  /*3060*/  FADD.FTZ R152, R214, -R149 ;  /* 0x80000095d6987221 */ /* 0x000fe20000010000 */
[----:B------:R-:W-:Y:S01]  /*3070*/  PRMT R158, R157, 0x7632, R158 ;  /* 0x000076329d9e7816 */ /* 0x000fe2000000009e */
[C---:B------:R-:W-:Y:S01]  /*3080*/  FFMA.FTZ R149, R175.reuse, R154, R129 ;  /* 0x0000009aaf957223 */ /* 0x040fe20000010081 */
[----:B------:R-:W-:Y:S01]  /*3090*/  FFMA.FTZ R154, R175, R153, R126 ;  /* 0x00000099af9a7223 */ /* 0x000fe2000001007e */
[----:B------:R-:W-:Y:S01]  /*30a0*/  SHF.L.U32 R162, R155, 0x10, RZ ;  /* 0x000000109ba27819 */ /* 0x000fe200000006ff */
        /* <DEDUP_REMOVED lines=9> */
[----:B------:R-:W-:Y:S01]  /*3140*/  SHF.L.U32 R103, R25, 0x10, RZ ;  /* 0x0000001019677819 */ /* 0x000fe200000006ff */
[----:B------:R-:W-:Y:S01]  /*3150*/  FMUL.FTZ R160, R149, R164 ;  /* 0x000000a495a07220 */ /* 0x000fe20000410000 */
[----:B------:R-:W-:Y:S01]  /*3160*/  PRMT R157, R156, 0x7632, R157 ;  /* 0x000076329c9d7816 */ /* 0x000fe2000000009d */
[----:B------:R-:W-:Y:S01]  /*3170*/  FMUL.FTZ R171, R102, R161 ;  /* 0x000000a166ab7220 */ /* 0x000fe20000410000 */
[----:B------:R-:W-:Y:S01]  /*3180*/  SHF.L.U32 R156, R34, 0x10, RZ ;  /* 0x00000010229c7819 */ /* 0x000fe200000006ff */
[----:B------:R-:W-:Y:S01]  /*3190*/  FMUL.FTZ R222, R103, R170 ;  /* 0x000000aa67de7220 */ /* 0x000fe20000410000 */
[-CC-:B------:R-:W-:Y:S01]  /*31a0*/  FFMA.FTZ R102, R223, R165.reuse, R166.reuse ;  /* 0x000000a5df667223 */ /* 0x180fe200000100a6 */
[----:B------:R-:W-:Y:S01]  /*31b0*/  SHF.L.U32 R161, R24, 0x10, RZ ;  /* 0x0000001018a17819 */ /* 0x000fe200000006ff */
[----:B------:R-:W-:Y:S01]  /*31c0*/  FFMA.FTZ R103, R220, R165, R166 ;  /* 0x000000a5dc677223 */ /* 0x000fe200000100a6 */
[----:B------:R-:W-:Y:S01]  /*31d0*/  SHF.L.U32 R152, R33, 0x10, RZ ;  /* 0x0000001021987819 */ /* 0x000fe200000006ff */
[-C--:B------:R-:W-:Y:S01]  /*31e0*/  FFMA.FTZ R105, R162, R160.reuse, R105 ;  /* 0x000000a0a2697223 */ /* 0x080fe20000010069 */
[----:B------:R-:W-:Y:S01]  /*31f0*/  FMUL.FTZ R162, R156, R159 ;  /* 0x0000009f9ca27220 */ /* 0x000fe20000410000 */
[----:B------:R-:W-:Y:S01]  /*3200*/  FADD.FTZ R102, R221, -R102 ;  /* 0x80000066dd667221 */ /* 0x000fe20000010000 */
[----:B------:R-:W-:Y:S01]  /*3210*/  FADD.FTZ R156, R218, -R103 ;  /* 0x80000067da9c7221 */ /* 0x000fe20000010000 */
[----:B------:R-:W-:Y:S01]  /*3220*/  FMUL.FTZ R163, R161, R160 ;  /* 0x000000a0a1a37220 */ /* 0x000fe20000410000 */
[----:B------:R-:W-:Y:S01]  /*3230*/  FMUL.FTZ R160, R152, R153 ;  /* 0x0000009998a07220 */ /* 0x000fe20000410000 */
[C---:B------:R-:W-:Y:S01]  /*3240*/  FFMA.FTZ R152, R175.reuse, R102, R124 ;  /* 0x00000066af987223 */ /* 0x040fe2000001007c */
[----:B------:R-:W-:Y:S01]  /*3250*/  FFMA.FTZ R153, R175, R156, R125 ;  /* 0x0000009caf997223 */ /* 0x000fe2000001007d */
[----:B------:R-:W-:-:S02]  /*3260*/  SHF.L.U32 R102, R32, 0x10, RZ ;  /* 0x0000001020667819 */ /* 0x000fc400000006ff */
[----:B------:R-:W-:Y:S01]  /*3270*/  SHF.L.U32 R161, R23, 0x10, RZ ;  /* 0x0000001017a17819 */ /* 0x000fe200000006ff */
[-C--:B------:R-:W-:Y:S01]  /*3280*/  FMUL.FTZ R103, R152, R164.reuse ;  /* 0x000000a498677220 */ /* 0x080fe20000410000 */
[----:B------:R-:W-:Y:S01]  /*3290*/  SHF.L.U32 R159, R22, 0x10, RZ ;  /* 0x00000010169f7819 */ /* 0x000fe200000006ff */
[----:B------:R-:W-:Y:S01]  /*32a0*/  FMUL.FTZ R170, R153, R164 ;  /* 0x000000a499aa7220 */ /* 0x000fe20000410000 */
[----:B------:R-:W-:Y:S01]  /*32b0*/  SHF.L.U32 R156, R157, 0x10, RZ ;  /* 0x000000109d9c7819 */ /* 0x000fe200000006ff */
[-C--:B------:R-:W-:Y:S01]  /*32c0*/  FFMA.FTZ R169, R169, R103.reuse, R100 ;  /* 0x00000067a9a97223 */ /* 0x080fe20000010064 */
[----:B------:R-:W-:Y:S01]  /*32d0*/  FMUL.FTZ R102, R102, R103 ;  /* 0x0000006766667220 */ /* 0x000fe20000410000 */
[----:B------:R-:W-:Y:S01]  /*32e0*/  FMUL.FTZ R157, R161, R158 ;  /* 0x0000009ea19d7220 */ /* 0x000fe20000410000 */
[-C--:B------:R-:W-:Y:S01]  /*32f0*/  FMUL.FTZ R103, R159, R170.reuse ;  /* 0x000000aa9f677220 */ /* 0x080fe20000410000 */
[----:B------:R-:W-:Y:S01]  /*3300*/  FFMA.FTZ R170, R156, R170, R101 ;  /* 0x000000aa9caa7223 */ /* 0x000fe20000010065 */
[----:B------:R-:W-:-:S02]  /*3310*/  F2FP.BF16.F32.PACK_AB R159, R222, R171 ;  /* 0x000000abde9f723e */ /* 0x000fc400000010ff */
[----:B------:R-:W-:Y:S02]  /*3320*/  F2FP.BF16.F32.PACK_AB R158, R163, R162 ;  /* 0x000000a2a39e723e */ /* 0x000fe400000010ff */
[----:B------:R-:W-:Y:S02]  /*3330*/  F2FP.BF16.F32.PACK_AB R157, R157, R160 ;  /* 0x000000a09d9d723e */ /* 0x000fe400000010ff */
[----:B------:R-:W-:-:S07]  /*3340*/  F2FP.BF16.F32.PACK_AB R156, R103, R102 ;  /* 0x00000066679c723e */ /* 0x000fce00000010ff */
.L_x_3190:
        /* <DEDUP_REMOVED lines=12> */
[----:B------:R0:W-:Y:S04]  /*3410*/  @P1 STG.E.128 desc[UR10][R160.64+0x10], R148 ;  /* 0x00001094a0001986 */ /* 0x0001e8000c101d0a */
[----:B------:R0:W-:Y:S02]  /*3420*/  STG.E.128 desc[UR10][R162.64], R156 ;  /* 0x0000009ca2007986 */ /* 0x0001e4000c101d0a */
.L_x_3187:
[----:B------:R-:W-:Y:S05]  /*3430*/  BSYNC.RECONVERGENT B0 ;  /* 0x0000000000007941 */ /* 0x000fea0003800200 */
.L_x_3186:
[----:B------:R-:W-:Y:S04]  /*3440*/  BSSY.RECONVERGENT B0, `(.L_x_3192) ;  /* 0x000013b000007945 */ /* 0x000fe80003800200 */
[----:B------:R-:W-:Y:S05]  /*3450*/  @!P3 BRA `(.L_x_3193) ;  /* 0x0000001000e4b947 */ /* 0x000fea0003800000 */
[----:B0-----:R-:W0:Y:S02]  /*3460*/  LDC.64 R156, c[0x0][0x390] ;  /* 0x0000e400ff9c7b82 */ /* 0x001e240000000a00 */
[----:B0-----:R-:W-:-:S06]  /*3470*/  IMAD.WIDE.U32 R156, R0, 0x10, R156 ;  /* 0x00000010009c7825 */ /* 0x001fcc00078e009c */
[----:B------:R-:W5:Y:S01]  /*3480*/  LDG.E.128 R156, desc[UR10][R156.64] ;  /* 0x0000000a9c9c7981 */ /* 0x000f62000c1e1d00 */
[----:B------:R-:W-:-:S04]  /*3490*/  UISETP.NE.U32.AND UP0, UPT, UR12, URZ, UPT ;  /* 0x000000ff0c00728c */ /* 0x000fc8000bf05070 */
[----:B------:R-:W-:-:S09]  /*34a0*/  UISETP.NE.AND.EX UP0, UPT, UR13, URZ, UPT, UP0 ;  /* 0x000000ff0d00728c */ /* 0x000fd2000bf05300 */
[----:B------:R-:W-:Y:S05]  /*34b0*/  BRA.U !UP0, `(.L_x_3194) ;  /* 0x0000000908587547 */ /* 0x000fea000b800000 */
[----:B------:R-:W-:-:S04]  /*34c0*/  UISETP.NE.U32.AND UP0, UPT, UR6, URZ, UPT ;  /* 0x000000ff0600728c */ /* 0x000fc8000bf05070 */
[----:B------:R-:W-:-:S06]  /*34d0*/  UISETP.NE.AND.EX UP0, UPT, UR7, URZ, UPT, UP0 ;  /* 0x000000ff0700728c */ /* 0x000fcc000bf05300 */
[----:B------:R-:W-:-:S13]  /*34e0*/  PLOP3.LUT P1, PT, PT, PT, UP0, 0x80, 0x8 ;  /* 0x000000000008781c */ /* 0x000fda0003f2f008 */
[----:B------:R-:W-:Y:S05]  /*34f0*/  @!P1 BRA `(.L_x_3195) ;  /* 0x0000000400249947 */ /* 0x000fea0003800000 */
        /* <DEDUP_REMOVED lines=10> */
[C---:B------:R-:W-:Y:S01]  /*35a0*/  SHF.L.U32 R152, R158.reuse, 0x10, RZ ;  /* 0x000000109e987819 */ /* 0x040fe200000006ff */
[----:B------:R-:W-:Y:S01]  /*35b0*/  FFMA.FTZ R148, R175, R149, R136 ;  /* 0x00000095af947223 */ /* 0x000fe20000010088 */
[----:B------:R-:W-:Y:S01]  /*35c0*/  PRMT R155, R158, 0x7632, R155 ;  /* 0x000076329e9b7816 */ /* 0x000fe2000000009b */
[-C--:B------:R-:W-:Y:S01]  /*35d0*/  FMUL.FTZ R161, R150, R164.reuse ;  /* 0x000000a496a17220 */ /* 0x080fe20000410000 */
[----:B------:R-:W-:Y:S01]  /*35e0*/  SHF.L.U32 R153, R153, 0x10, RZ ;  /* 0x0000001099997819 */ /* 0x000fe200000006ff */
[-CC-:B------:R-:W-:Y:S01]  /*35f0*/  FFMA.FTZ R158, R180, R165.reuse, R166.reuse ;  /* 0x000000a5b49e7223 */ /* 0x180fe200000100a6 */
[----:B------:R-:W-:Y:S01]  /*3600*/  FMUL.FTZ R222, R151, R164 ;  /* 0x000000a497de7220 */ /* 0x000fe20000410000 */
[----:B------:R-:W-:Y:S01]  /*3610*/  FFMA.FTZ R149, R177, R165, R166 ;  /* 0x000000a5b1957223 */ /* 0x000fe200000100a6 */
[----:B------:R-:W-:Y:S01]  /*3620*/  FFMA.FTZ R114, R161, R154, R114 ;  /* 0x0000009aa1727223 */ /* 0x000fe20000010072 */
[----:B------:R-:W-:Y:S01]  /*3630*/  FADD.FTZ R162, R183, -R158 ;  /* 0x8000009eb7a27221 */ /* 0x000fe20000010000 */
[----:B------:R-:W-:Y:S01]  /*3640*/  FFMA.FTZ R115, R222, R153, R115 ;  /* 0x00000099de737223 */ /* 0x000fe20000010073 */
[----:B------:R-:W-:Y:S01]  /*3650*/  FFMA.FTZ R154, R174, R165, R166 ;  /* 0x000000a5ae9a7223 */ /* 0x000fe200000100a6 */
[----:B------:R-:W-:Y:S01]  /*3660*/  FADD.FTZ R153, R176, -R149 ;  /* 0x80000095b0997221 */ /* 0x000fe20000010000 */
[----:B------:R-:W-:Y:S01]  /*3670*/  FMUL.FTZ R159, R148, R164 ;  /* 0x000000a4949f7220 */ /* 0x000fe20000410000 */
[----:B------:R-:W-:Y:S01]  /*3680*/  FFMA.FTZ R149, R175, R162, R137 ;  /* 0x000000a2af957223 */ /* 0x000fe20000010089 */
[----:B------:R-:W-:Y:S01]  /*3690*/  FADD.FTZ R160, R179, -R154 ;  /* 0x8000009ab3a07221 */ /* 0x000fe20000010000 */
[----:B------:R-:W-:Y:S01]  /*36a0*/  FFMA.FTZ R154, R175, R153, R134 ;  /* 0x00000099af9a7223 */ /* 0x000fe20000010086 */
[----:B------:R-:W-:Y:S01]  /*36b0*/  FFMA.FTZ R112, R159, R152, R112 ;  /* 0x000000989f707223 */ /* 0x000fe20000010070 */
[----:B------:R-:W-:Y:S01]  /*36c0*/  SHF.L.U32 R153, R155, 0x10, RZ ;  /* 0x000000109b997819 */ /* 0x000fe200000006ff */
[----:B------:R-:W-:Y:S01]  /*36d0*/  FMUL.FTZ R170, R149, R164 ;  /* 0x000000a495aa7220 */ /* 0x000fe20000410000 */
[----:B------:R-:W-:Y:S01]  /*36e0*/  PRMT R152, R157, 0x7632, R152 ;  /* 0x000076329d987816 */ /* 0x000fe20000000098 */
        /* <DEDUP_REMOVED lines=8> */
[----:B------:R-:W-:Y:S01]  /*3770*/  FFMA.FTZ R111, R168, R152, R111 ;  /* 0x00000098a86f7223 */ /* 0x000fe2000001006f */
[--C-:B------:R-:W-:Y:S01]  /*3780*/  FFMA.FTZ R152, R207, R165, R166.reuse ;  /* 0x000000a5cf987223 */ /* 0x100fe200000100a6 */
[----:B------:R-:W-:Y:S01]  /*3790*/  FMUL.FTZ R222, R222, R153 ;  /* 0x00000099dede7220 */ /* 0x000fe20000410000 */
[----:B------:R-:W-:Y:S01]  /*37a0*/  FFMA.FTZ R153, R204, R165, R166 ;  /* 0x000000a5cc997223 */ /* 0x000fe200000100a6 */
[----:B------:R-:W-:Y:S01]  /*37b0*/  SHF.L.U32 R158, R157, 0x10, RZ ;  /* 0x000000109d9e7819 */ /* 0x000fe200000006ff */
[----:B------:R-:W-:Y:S01]  /*37c0*/  FMUL.FTZ R157, R154, R164 ;  /* 0x000000a49a9d7220 */ /* 0x000fe20000410000 */
[----:B------:R-:W-:Y:S01]  /*37d0*/  FADD.FTZ R152, R205, -R152 ;  /* 0x80000098cd987221 */ /* 0x000fe20000010000 */
[----:B------:R-:W-:Y:S01]  /*37e0*/  FMUL.FTZ R171, R161, R160 ;  /* 0x000000a0a1ab7220 */ /* 0x000fe20000410000 */
[----:B------:R-:W-:Y:S01]  /*37f0*/  FADD.FTZ R162, R202, -R153 ;  /* 0x80000099caa27221 */ /* 0x000fe20000010000 */
        /* <DEDUP_REMOVED lines=17> */
[----:B------:R-:W-:Y:S02]  /*3910*/  FMUL.FTZ R156, R157, R160 ;  /* 0x000000a09d9c7220 */ /* 0x000fe40000410000 */
[C---:B------:R-:W-:Y:S01]  /*3920*/  FMUL.FTZ R161, R158.reuse, R161 ;  /* 0x000000a19ea17220 */ /* 0x040fe20000410000 */
[----:B------:R-:W-:Y:S01]  /*3930*/  FFMA.FTZ R109, R158, R159, R109 ;  /* 0x0000009f9e6d7223 */ /* 0x000fe2000001006d */
[----:B------:R-:W-:Y:S02]  /*3940*/  F2FP.BF16.F32.PACK_AB R159, R222, R171 ;  /* 0x000000abde9f723e */ /* 0x000fe400000010ff */
[----:B------:R-:W-:-:S02]  /*3950*/  F2FP.BF16.F32.PACK_AB R158, R170, R169 ;  /* 0x000000a9aa9e723e */ /* 0x000fc400000010ff */
[----:B------:R-:W-:Y:S02]  /*3960*/  F2FP.BF16.F32.PACK_AB R157, R168, R163 ;  /* 0x000000a3a89d723e */ /* 0x000fe400000010ff */
[----:B------:R-:W-:Y:S01]  /*3970*/  F2FP.BF16.F32.PACK_AB R156, R161, R156 ;  /* 0x0000009ca19c723e */ /* 0x000fe200000010ff */
[----:B------:R-:W-:Y:S06]  /*3980*/  BRA `(.L_x_3196) ;  /* 0x0000000c00787947 */ /* 0x000fec0003800000 */
.L_x_3195:
        /* <DEDUP_REMOVED lines=10> */
[----:B------:R-:W-:Y:S01]  /*3a30*/  FFMA.FTZ R163, R175, R163, R138 ;  /* 0x000000a3afa37223 */ /* 0x000fe2000001008a */
[----:B------:R-:W-:Y:S01]  /*3a40*/  SHF.L.U32 R159, R158, 0x10, RZ ;  /* 0x000000109e9f7819 */ /* 0x000fe200000006ff */
[-C--:B------:R-:W-:Y:S01]  /*3a50*/  FMUL.FTZ R222, R167, R164.reuse ;  /* 0x000000a4a7de7220 */ /* 0x080fe20000410000 */
[-C--:B------:R-:W-:Y:S01]  /*3a60*/  FMUL.FTZ R167, R161, R164.reuse ;  /* 0x000000a4a1a77220 */ /* 0x080fe20000410000 */
[----:B------:R-:W-:Y:S01]  /*3a70*/  FMUL.FTZ R171, R163, R164 ;  /* 0x000000a4a3ab7220 */ /* 0x000fe20000410000 */
[----:B------:R-:W-:-:S02]  /*3a80*/  SHF.L.U32 R160, R160, 0x10, RZ ;  /* 0x00000010a0a07819 */ /* 0x000fc400000006ff */
[----:B------:R-:W-:Y:S01]  /*3a90*/  FFMA.FTZ R112, R167, R159, R112 ;  /* 0x0000009fa7707223 */ /* 0x000fe20000010070 */
[-C--:B------:R-:W-:Y:S01]  /*3aa0*/  FFMA.FTZ R159, R177, R165.reuse, R166 ;  /* 0x000000a5b19f7223 */ /* 0x080fe200000100a6 */
[----:B------:R-:W-:Y:S01]  /*3ab0*/  FFMA.FTZ R114, R171, R162, R114 ;  /* 0x000000a2ab727223 */ /* 0x000fe20000010072 */
[-CC-:B------:R-:W-:Y:S01]  /*3ac0*/  FFMA.FTZ R162, R180, R165.reuse, R166.reuse ;  /* 0x000000a5b4a27223 */ /* 0x180fe200000100a6 */
[----:B------:R-:W-:Y:S01]  /*3ad0*/  FFMA.FTZ R115, R222, R160, R115 ;  /* 0x000000a0de737223 */ /* 0x000fe20000010073 */
[----:B------:R-:W-:Y:S01]  /*3ae0*/  FADD.FTZ R159, R176, -R159 ;  /* 0x8000009fb09f7221 */ /* 0x000fe20000010000 */
[----:B------:R-:W-:Y:S01]  /*3af0*/  FFMA.FTZ R160, R174, R165, R166 ;  /* 0x000000a5aea07223 */ /* 0x000fe200000100a6 */
[----:B------:R-:W-:Y:S01]  /*3b00*/  FADD.FTZ R162, R183, -R162 ;  /* 0x800000a2b7a27221 */ /* 0x000fe20000010000 */
[----:B------:R-:W-:Y:S01]  /*3b10*/  PRMT R161, R158, 0x7632, R161 ;  /* 0x000076329ea17816 */ /* 0x000fe200000000a1 */
[----:B------:R-:W-:Y:S01]  /*3b20*/  FFMA.FTZ R159, R175, R159, R134 ;  /* 0x0000009faf9f7223 */ /* 0x000fe20000010086 */
[----:B------:R-:W-:Y:S01]  /*3b30*/  FADD.FTZ R160, R179, -R160 ;  /* 0x800000a0b3a07221 */ /* 0x000fe20000010000 */
[----:B------:R-:W-:Y:S01]  /*3b40*/  PRMT R158, R157, 0x7632, R158 ;  /* 0x000076329d9e7816 */ /* 0x000fe2000000009e */
[----:B------:R-:W-:Y:S01]  /*3b50*/  FFMA.FTZ R169, R175, R162, R137 ;  /* 0x000000a2afa97223 */ /* 0x000fe20000010089 */
[----:B------:R-:W-:Y:S01]  /*3b60*/  SHF.L.U32 R157, R157, 0x10, RZ ;  /* 0x000000109d9d7819 */ /* 0x000fe200000006ff */
[----:B------:R-:W-:Y:S01]  /*3b70*/  FFMA.FTZ R163, R175, R160, R135 ;  /* 0x000000a0afa37223 */ /* 0x000fe20000010087 */
[----:B------:R-:W-:Y:S01]  /*3b80*/  SHF.L.U32 R162, R161, 0x10, RZ ;  /* 0x00000010a1a27819 */ /* 0x000fe200000006ff */
[-C--:B------:R-:W-:Y:S01]  /*3b90*/  FMUL.FTZ R161, R159, R164.reuse ;  /* 0x000000a49fa17220 */ /* 0x080fe20000410000 */
[-C--:B------:R-:W-:Y:S01]  /*3ba0*/  FMUL.FTZ R170, R169, R164.reuse ;  /* 0x000000a4a9aa7220 */ /* 0x080fe20000410000 */
[----:B------:R-:W-:Y:S01]  /*3bb0*/  SHF.L.U32 R160, R43, 0x10, RZ ;  /* 0x000000102ba07819 */ /* 0x000fe200000006ff */
[----:B------:R-:W-:Y:S01]  /*3bc0*/  FMUL.FTZ R168, R163, R164 ;  /* 0x000000a4a3a87220 */ /* 0x000fe20000410000 */
[----:B------:R-:W-:Y:S01]  /*3bd0*/  SHF.L.U32 R158, R158, 0x10, RZ ;  /* 0x000000109e9e7819 */ /* 0x000fe200000006ff */
[----:B------:R-:W-:Y:S01]  /*3be0*/  FFMA.FTZ R110, R161, R157, R110 ;  /* 0x0000009da16e7223 */ /* 0x000fe2000001006e */
[----:B------:R-:W-:Y:S01]  /*3bf0*/  SHF.L.U32 R157, R17, 0x10, RZ ;  /* 0x00000010119d7819 */ /* 0x000fe200000006ff */
[----:B------:R-:W-:Y:S01]  /*3c00*/  FFMA.FTZ R113, R170, R162, R113 ;  /* 0x000000a2aa717223 */ /* 0x000fe20000010071 */
        /* <DEDUP_REMOVED lines=14> */
[C---:B------:R-:W-:Y:S01]  /*3cf0*/  FFMA.FTZ R161, R175.reuse, R160, R133 ;  /* 0x000000a0afa17223 */ /* 0x040fe20000010085 */
[----:B------:R-:W-:Y:S01]  /*3d00*/  FFMA.FTZ R157, R175, R156, R132 ;  /* 0x0000009caf9d7223 */ /* 0x000fe20000010084 */
        /* <DEDUP_REMOVED lines=8> */
[C---:B------:R-:W-:Y:S01]  /*3d90*/  FMUL.FTZ R156, R157.reuse, R156 ;  /* 0x0000009c9d9c7220 */ /* 0x040fe20000410000 */
[----:B------:R-:W-:Y:S01]  /*3da0*/  FFMA.FTZ R108, R157, R159, R108 ;  /* 0x0000009f9d6c7223 */ /* 0x000fe2000001006c */
[----:B------:R-:W-:Y:S01]  /*3db0*/  F2FP.BF16.F32.PACK_AB R159, R222, R171 ;  /* 0x000000abde9f723e */ /* 0x000fe200000010ff */
[C---:B------:R-:W-:Y:S01]  /*3dc0*/  FMUL.FTZ R163, R158.reuse, R163 ;  /* 0x000000a39ea37220 */ /* 0x040fe20000410000 */
[----:B------:R-:W-:Y:S01]  /*3dd0*/  FFMA.FTZ R109, R158, R160, R109 ;  /* 0x000000a09e6d7223 */ /* 0x000fe2000001006d */
[----:B------:R-:W-:-:S02]  /*3de0*/  F2FP.BF16.F32.PACK_AB R158, R170, R169 ;  /* 0x000000a9aa9e723e */ /* 0x000fc400000010ff */
[----:B------:R-:W-:Y:S02]  /*3df0*/  F2FP.BF16.F32.PACK_AB R157, R167, R162 ;  /* 0x000000a2a79d723e */ /* 0x000fe400000010ff */
[----:B------:R-:W-:Y:S01]  /*3e00*/  F2FP.BF16.F32.PACK_AB R156, R163, R156 ;  /* 0x0000009ca39c723e */ /* 0x000fe200000010ff */
[----:B------:R-:W-:Y:S06]  /*3e10*/  BRA `(.L_x_3196) ;  /* 0x0000000800547947 */ /* 0x000fec0003800000 */
.L_x_3194:
[----:B------:R-:W0:Y:S02]  /*3e20*/  LDC.64 R160, c[0x0][0x478] ;  /* 0x00011e00ffa07b82 */ /* 0x000e240000000a00 */
[----:B0-----:R-:W-:-:S04]  /*3e30*/  ISETP.NE.U32.AND P1, PT, R160, RZ, PT ;  /* 0x000000ffa000720c */ /* 0x001fc80003f25070 */
[----:B------:R-:W-:-:S13]  /*3e40*/  ISETP.NE.AND.EX P1, PT, R161, RZ, PT, P1 ;  /* 0x000000ffa100720c */ /* 0x000fda0003f25310 */
[----:B------:R-:W-:Y:S05]  /*3e50*/  @!P1 BRA `(.L_x_3197) ;  /* 0x0000000400249947 */ /* 0x000fea0003800000 */
[-CC-:B------:R-:W-:Y:S01]  /*3e60*/  FFMA.FTZ R148, R184, R165.reuse, R166.reuse ;  /* 0x000000a5b8947223 */ /* 0x180fe200000100a6 */
[-CC-:B------:R-:W-:Y:S01]  /*3e70*/  FFMA.FTZ R149, R181, R165.reuse, R166.reuse ;  /* 0x000000a5b5957223 */ /* 0x180fe200000100a6 */
[-C--:B------:R-:W-:Y:S01]  /*3e80*/  FFMA.FTZ R151, R185, R165.reuse, R166 ;  /* 0x000000a5b9977223 */ /* 0x080fe200000100a6 */
[----:B-----5:R-:W-:Y:S01]  /*3e90*/  PRMT R152, R159, 0x7632, R152 ;  /* 0x000076329f987816 */ /* 0x020fe20000000098 */
[----:B------:R-:W-:Y:S01]  /*3ea0*/  FADD.FTZ R154, R187, -R148 ;  /* 0x80000094bb9a7221 */ /* 0x000fe20000010000 */
[----:B------:R-:W-:Y:S01]  /*3eb0*/  FADD.FTZ R148, R178, -R149 ;  /* 0x80000095b2947221 */ /* 0x000fe20000010000 */
[----:B------:R-:W-:Y:S01]  /*3ec0*/  SHF.L.U32 R153, R159, 0x10, RZ ;  /* 0x000000109f997819 */ /* 0x000fe200000006ff */
        /* <DEDUP_REMOVED lines=8> */
[----:B------:R-:W-:Y:S01]  /*3f50*/  FFMA.FTZ R154, R180, R165, R166 ;  /* 0x000000a5b49a7223 */ /* 0x000fe200000100a6 */
[----:B------:R-:W-:Y:S01]  /*3f60*/  FMUL.FTZ R161, R150, R164 ;  /* 0x000000a496a17220 */ /* 0x000fe20000410000 */
[----:B------:R-:W-:Y:S01]  /*3f70*/  FFMA.FTZ R112, R149, R159, R112 ;  /* 0x0000009f95707223 */ /* 0x000fe20000010070 */
[-C--:B------:R-:W-:Y:S01]  /*3f80*/  FFMA.FTZ R149, R177, R165.reuse, R166 ;  /* 0x000000a5b1957223 */ /* 0x080fe200000100a6 */
[----:B------:R-:W-:Y:S01]  /*3f90*/  FFMA.FTZ R115, R152, R160, R115 ;  /* 0x000000a098737223 */ /* 0x000fe20000010073 */
[----:B------:R-:W-:Y:S01]  /*3fa0*/  FADD.FTZ R162, R183, -R154 ;  /* 0x8000009ab7a27221 */ /* 0x000fe20000010000 */
[----:B------:R-:W-:Y:S01]  /*3fb0*/  FFMA.FTZ R152, R174, R165, R166 ;  /* 0x000000a5ae987223 */ /* 0x000fe200000100a6 */
[----:B------:R-:W-:Y:S01]  /*3fc0*/  FADD.FTZ R154, R176, -R149 ;  /* 0x80000095b09a7221 */ /* 0x000fe20000010000 */
[----:B------:R-:W-:Y:S01]  /*3fd0*/  FFMA.FTZ R114, R153, R161, R114 ;  /* 0x000000a199727223 */ /* 0x000fe20000010072 */
[----:B------:R-:W-:Y:S01]  /*3fe0*/  PRMT R153, R158, 0x7632, R153 ;  /* 0x000076329e997816 */ /* 0x000fe20000000099 */
[----:B------:R-:W-:Y:S01]  /*3ff0*/  FADD.FTZ R152, R179, -R152 ;  /* 0x80000098b3987221 */ /* 0x000fe20000010000 */
[C---:B------:R-:W-:Y:S01]  /*4000*/  FMUL.FTZ R154, R175.reuse, R154 ;  /* 0x0000009aaf9a7220 */ /* 0x040fe20000410000 */
[----:B------:R-:W-:Y:S01]  /*4010*/  FMUL.FTZ R149, R175, R162 ;  /* 0x000000a2af957220 */ /* 0x000fe20000410000 */
[----:B------:R-:W-:Y:S01]  /*4020*/  PRMT R158, R157, 0x7632, R158 ;  /* 0x000076329d9e7816 */ /* 0x000fe2000000009e */
        /* <DEDUP_REMOVED lines=9> */
[----:B------:R-:W-:Y:S01]  /*40c0*/  FFMA.FTZ R113, R168, R152, R113 ;  /* 0x00000098a8717223 */ /* 0x000fe20000010071 */
[----:B------:R-:W-:Y:S01]  /*40d0*/  SHF.L.U32 R157, R17, 0x10, RZ ;  /* 0x00000010119d7819 */ /* 0x000fe200000006ff */
[----:B------:R-:W-:Y:S01]  /*40e0*/  FFMA.FTZ R111, R158, R162, R111 ;  /* 0x000000a29e6f7223 */ /* 0x000fe2000001006f */
[----:B------:R-:W-:-:S02]  /*40f0*/  SHF.L.U32 R168, R43, 0x10, RZ ;  /* 0x000000102ba87819 */ /* 0x000fc400000006ff */
[----:B------:R-:W-:Y:S01]  /*4100*/  PRMT R158, R156, 0x7632, R158 ;  /* 0x000076329c9e7816 */ /* 0x000fe2000000009e */
[----:B------:R-:W-:Y:S01]  /*4110*/  FMUL.FTZ R170, R157, R160 ;  /* 0x000000a09daa7220 */ /* 0x000fe20000410000 */
[--C-:B------:R-:W-:Y:S01]  /*4120*/  FFMA.FTZ R156, R207, R165, R166.reuse ;  /* 0x000000a5cf9c7223 */ /* 0x100fe200000100a6 */
[----:B------:R-:W-:Y:S01]  /*4130*/  FMUL.FTZ R169, R168, R161 ;  /* 0x000000a1a8a97220 */ /* 0x000fe20000410000 */
[----:B------:R-:W-:Y:S01]  /*4140*/  FFMA.FTZ R157, R204, R165, R166 ;  /* 0x000000a5cc9d7223 */ /* 0x000fe200000100a6 */
[----:B------:R-:W-:Y:S01]  /*4150*/  SHF.L.U32 R168, R42, 0x10, RZ ;  /* 0x000000102aa87819 */ /* 0x000fe200000006ff */
[----:B------:R-:W-:Y:S01]  /*4160*/  FADD.FTZ R156, R205, -R156 ;  /* 0x8000009ccd9c7221 */ /* 0x000fe20000010000 */
[----:B------:R-:W-:Y:S01]  /*4170*/  SHF.L.U32 R161, R16, 0x10, RZ ;  /* 0x0000001010a17819 */ /* 0x000fe200000006ff */
[----:B------:R-:W-:Y:S01]  /*4180*/  FADD.FTZ R222, R202, -R157 ;  /* 0x8000009dcade7221 */ /* 0x000fe20000010000 */
[----:B------:R-:W-:Y:S01]  /*4190*/  SHF.L.U32 R160, R41, 0x10, RZ ;  /* 0x0000001029a07819 */ /* 0x000fe200000006ff */
[----:B------:R-:W-:Y:S01]  /*41a0*/  FMUL.FTZ R167, R168, R159 ;  /* 0x0000009fa8a77220 */ /* 0x000fe20000410000 */
[----:B------:R-:W-:Y:S01]  /*41b0*/  SHF.L.U32 R163, R15, 0x10, RZ ;  /* 0x000000100fa37819 */ /* 0x000fe200000006ff */
[----:B------:R-:W-:Y:S01]  /*41c0*/  FMUL.FTZ R168, R161, R152 ;  /* 0x00000098a1a87220 */ /* 0x000fe20000410000 */
[C---:B------:R-:W-:Y:S01]  /*41d0*/  FMUL.FTZ R152, R175.reuse, R156 ;  /* 0x0000009caf987220 */ /* 0x040fe20000410000 */
        /* <DEDUP_REMOVED lines=8> */
[-C--:B------:R-:W-:Y:S01]  /*4260*/  FMUL.FTZ R156, R156, R157.reuse ;  /* 0x0000009d9c9c7220 */ /* 0x080fe20000410000 */
[----:B------:R-:W-:Y:S01]  /*4270*/  FFMA.FTZ R108, R171, R157, R108 ;  /* 0x0000009dab6c7223 */ /* 0x000fe2000001006c */
[----:B------:R-:W-:Y:S01]  /*4280*/  F2FP.BF16.F32.PACK_AB R159, R170, R169 ;  /* 0x000000a9aa9f723e */ /* 0x000fe200000010ff */
[-C--:B------:R-:W-:Y:S01]  /*4290*/  FMUL.FTZ R161, R161, R158.reuse ;  /* 0x0000009ea1a17220 */ /* 0x080fe20000410000 */
[----:B------:R-:W-:Y:S01]  /*42a0*/  FFMA.FTZ R109, R222, R158, R109 ;  /* 0x0000009ede6d7223 */ /* 0x000fe2000001006d */
[----:B------:R-:W-:-:S02]  /*42b0*/  F2FP.BF16.F32.PACK_AB R158, R168, R167 ;  /* 0x000000a7a89e723e */ /* 0x000fc400000010ff */
[----:B------:R-:W-:Y:S02]  /*42c0*/  F2FP.BF16.F32.PACK_AB R157, R163, R160 ;  /* 0x000000a0a39d723e */ /* 0x000fe400000010ff */
[----:B------:R-:W-:Y:S01]  /*42d0*/  F2FP.BF16.F32.PACK_AB R156, R161, R156 ;  /* 0x0000009ca19c723e */ /* 0x000fe200000010ff */
[----:B------:R-:W-:Y:S06]  /*42e0*/  BRA `(.L_x_3196) ;  /* 0x0000000400207947 */ /* 0x000fec0003800000 */
.L_x_3197:
[-CC-:B------:R-:W-:Y:S01]  /*42f0*/  FFMA.FTZ R160, R184, R165.reuse, R166.reuse ;  /* 0x000000a5b8a07223 */ /* 0x180fe200000100a6 */
[-CC-:B------:R-:W-:Y:S01]  /*4300*/  FFMA.FTZ R161, R181, R165.reuse, R166.reuse ;  /* 0x000000a5b5a17223 */ /* 0x180fe200000100a6 */
[----:B-----5:R-:W-:Y:S01]  /*4310*/  PRMT R167, R159, 0x7632, R167 ;  /* 0x000076329fa77816 */ /* 0x020fe200000000a7 */
[-C--:B------:R-:W-:Y:S01]  /*4320*/  FFMA.FTZ R163, R185, R165.reuse, R166 ;  /* 0x000000a5b9a37223 */ /* 0x080fe200000100a6 */
[----:B------:R-:W-:Y:S01]  /*4330*/  FADD.FTZ R168, R187, -R160 ;  /* 0x800000a0bba87221 */ /* 0x000fe20000010000 */
[----:B------:R-:W-:Y:S01]  /*4340*/  FADD.FTZ R160, R178, -R161 ;  /* 0x800000a1b2a07221 */ /* 0x000fe20000010000 */
[----:B------:R-:W-:Y:S01]  /*4350*/  SHF.L.U32 R169, R159, 0x10, RZ ;  /* 0x000000109fa97819 */ /* 0x000fe200000006ff */
[----:B------:R-:W-:Y:S01]  /*4360*/  FADD.FTZ R162, R182, -R163 ;  /* 0x800000a3b6a27221 */ /* 0x000fe20000010000 */
[----:B------:R-:W-:Y:S01]  /*4370*/  SHF.L.U32 R161, R158, 0x10, RZ ;  /* 0x000000109ea17819 */ /* 0x000fe200000006ff */
[----:B------:R-:W-:Y:S01]  /*4380*/  FMUL.FTZ R159, R175, R160 ;  /* 0x000000a0af9f7220 */ /* 0x000fe20000410000 */
[----:B------:R-:W-:Y:S01]  /*4390*/  SHF.L.U32 R160, R167, 0x10, RZ ;  /* 0x00000010a7a07819 */ /* 0x000fe200000006ff */
[C---:B------:R-:W-:Y:S01]  /*43a0*/  FMUL.FTZ R225, R175.reuse, R168 ;  /* 0x000000a8afe17220 */ /* 0x040fe20000410000 */
[----:B------:R-:W-:Y:S01]  /*43b0*/  FMUL.FTZ R163, R175, R162 ;  /* 0x000000a2afa37220 */ /* 0x000fe20000410000 */
[-C--:B------:R-:W-:Y:S01]  /*43c0*/  FMUL.FTZ R167, R159, R164.reuse ;  /* 0x000000a49fa77220 */ /* 0x080fe20000410000 */
[-CC-:B------:R-:W-:Y:S01]  /*43d0*/  FFMA.FTZ R159, R177, R165.reuse, R166.reuse ;  /* 0x000000a5b19f7223 */ /* 0x180fe200000100a6 */
[----:B------:R-:W-:Y:S01]  /*43e0*/  FFMA.FTZ R162, R174, R165, R166 ;  /* 0x000000a5aea27223 */ /* 0x000fe200000100a6 */
[-C--:B------:R-:W-:Y:S01]  /*43f0*/  FMUL.FTZ R222, R225, R164.reuse ;  /* 0x000000a4e1de7220 */ /* 0x080fe20000410000 */
[----:B------:R-:W-:Y:S01]  /*4400*/  FFMA.FTZ R112, R161, R167, R112 ;  /* 0x000000a7a1707223 */ /* 0x000fe20000010070 */
[----:B------:R-:W-:Y:S01]  /*4410*/  PRMT R161, R158, 0x7632, R161 ;  /* 0x000076329ea17816 */ /* 0x000fe200000000a1 */
[----:B------:R-:W-:Y:S01]  /*4420*/  FFMA.FTZ R158, R180, R165, R166 ;  /* 0x000000a5b49e7223 */ /* 0x000fe200000100a6 */
[----:B------:R-:W-:Y:S01]  /*4430*/  FMUL.FTZ R171, R163, R164 ;  /* 0x000000a4a3ab7220 */ /* 0x000fe20000410000 */
[----:B------:R-:W-:Y:S01]  /*4440*/  FADD.FTZ R162, R179, -R162 ;  /* 0x800000a2b3a27221 */ /* 0x000fe20000010000 */
[----:B------:R-:W-:Y:S01]  /*4450*/  FFMA.FTZ R115, R160, R222, R115 ;  /* 0x000000dea0737223 */ /* 0x000fe20000010073 */
[----:B------:R-:W-:Y:S01]  /*4460*/  FADD.FTZ R168, R183, -R158 ;  /* 0x8000009eb7a87221 */ /* 0x000fe20000010000 */
[----:B------:R-:W-:Y:S01]  /*4470*/  FADD.FTZ R158, R176, -R159 ;  /* 0x8000009fb09e7221 */ /* 0x000fe20000010000 */
[----:B------:R-:W-:Y:S01]  /*4480*/  PRMT R160, R157, 0x7632, R160 ;  /* 0x000076329da07816 */ /* 0x000fe200000000a0 */
[----:B------:R-:W-:Y:S01]  /*4490*/  FFMA.FTZ R114, R169, R171, R114 ;  /* 0x000000aba9727223 */ /* 0x000fe20000010072 */
[----:B------:R-:W-:Y:S01]  /*44a0*/  SHF.L.U32 R159, R157, 0x10, RZ ;  /* 0x000000109d9f7819 */ /* 0x000fe200000006ff */
[C---:B------:R-:W-:Y:S01]  /*44b0*/  FMUL.FTZ R157, R175.reuse, R158 ;  /* 0x0000009eaf9d7220 */ /* 0x040fe20000410000 */
[C---:B------:R-:W-:Y:S01]  /*44c0*/  FMUL.FTZ R163, R175.reuse, R162 ;  /* 0x000000a2afa37220 */ /* 0x040fe20000410000 */
[----:B------:R-:W-:Y:S01]  /*44d0*/  FMUL.FTZ R169, R175, R168 ;  /* 0x000000a8afa97220 */ /* 0x000fe20000410000 */
[----:B------:R-:W-:-:S02]  /*44e0*/  SHF.L.U32 R162, R43, 0x10, RZ ;  /* 0x000000102ba27819 */ /* 0x000fc400000006ff */
[----:B------:R-:W-:Y:S01]  /*44f0*/  SHF.L.U32 R158, R161, 0x10, RZ ;  /* 0x00000010a19e7819 */ /* 0x000fe200000006ff */
[-C--:B------:R-:W-:Y:S01]  /*4500*/  FMUL.FTZ R161, R157, R164.reuse ;  /* 0x000000a49da17220 */ /* 0x080fe20000410000 */
[----:B------:R-:W-:Y:S01]  /*4510*/  SHF.L.U32 R160, R160, 0x10, RZ ;  /* 0x00000010a0a07819 */ /* 0x000fe200000006ff */
[-C--:B------:R-:W-:Y:S01]  /*4520*/  FMUL.FTZ R168, R163, R164.reuse ;  /* 0x000000a4a3a87220 */ /* 0x080fe20000410000 */
[----:B------:R-:W-:Y:S01]  /*4530*/  FMUL.FTZ R170, R169, R164 ;  /* 0x000000a4a9aa7220 */ /* 0x000fe20000410000 */
[----:B------:R-:W-:Y:S01]  /*4540*/  SHF.L.U32 R157, R17, 0x10, RZ ;  /* 0x00000010119d7819 */ /* 0x000fe200000006ff */
[----:B------:R-:W-:Y:S01]  /*4550*/  FMUL.FTZ R171, R162, R171 ;  /* 0x000000aba2ab7220 */ /* 0x000fe20000410000 */
[----:B------:R-:W-:Y:S01]  /*4560*/  FFMA.FTZ R111, R160, R168, R111 ;  /* 0x000000a8a06f7223 */ /* 0x000fe2000001006f */
[----:B------:R-:W-:Y:S01]  /*4570*/  SHF.L.U32 R162, R42, 0x10, RZ ;  /* 0x000000102aa27819 */ /* 0x000fe200000006ff */
[----:B------:R-:W-:Y:S01]  /*4580*/  FFMA.FTZ R113, R158, R170, R113 ;  /* 0x000000aa9e717223 */ /* 0x000fe20000010071 */
        /* <DEDUP_REMOVED lines=29> */
[----:B------:R-:W-:-:S07]  /*4760*/  F2FP.BF16.F32.PACK_AB R156, R163, R156 ;  /* 0x0000009ca39c723e */ /* 0x000fce00000010ff */
.L_x_3196:
        /* <DEDUP_REMOVED lines=8> */
.L_x_3193:
[----:B------:R-:W-:Y:S05]  /*47f0*/  BSYNC.RECONVERGENT B0 ;  /* 0x0000000000007941 */ /* 0x000fea0003800200 */
.L_x_3192:
[----:B------:R-:W-:Y:S04]  /*4800*/  BSSY.RECONVERGENT B0, `(.L_x_3198) ;  /* 0x000013e000007945 */ /* 0x000fe80003800200 */
[----:B------:R-:W-:Y:S05]  /*4810*/  @!P2 BRA `(.L_x_3199) ;  /* 0x0000001000f0a947 */ /* 0x000fea0003800000 */
[----:B0-2---:R-:W0:Y:S02]  /*4820*/  LDC.64 R156, c[0x0][0x390] ;  /* 0x0000e400ff9c7b82 */ /* 0x005e240000000a00 */
        /* <DEDUP_REMOVED lines=10> */
[-C--:B------:R-:W-:Y:S01]  /*48d0*/  FFMA.FTZ R149, R201, R165.reuse, R166 ;  /* 0x000000a5c9957223 */ /* 0x080fe200000100a6 */
[----:B-----5:R-:W-:Y:S01]  /*48e0*/  PRMT R148, R159, 0x7632, R148 ;  /* 0x000076329f947816 */ /* 0x020fe20000000094 */
[-C--:B------:R-:W-:Y:S01]  /*48f0*/  FFMA.FTZ R155, R197, R165.reuse, R166 ;  /* 0x000000a5c59b7223 */ /* 0x080fe200000100a6 */
[----:B------:R-:W-:Y:S01]  /*4900*/  FADD.FTZ R150, R203, -R150 ;  /* 0x80000096cb967221 */ /* 0x000fe20000010000 */
[----:B------:R-:W-:Y:S01]  /*4910*/  FADD.FTZ R153, R198, -R149 ;  /* 0x80000095c6997221 */ /* 0x000fe20000010000 */
[----:B------:R-:W-:Y:S01]  /*4920*/  SHF.L.U32 R148, R148, 0x10, RZ ;  /* 0x0000001094947819 */ /* 0x000fe200000006ff */
[----:B------:R-:W-:Y:S01]  /*4930*/  FFMA.FTZ R149, R193, R165, R166 ;  /* 0x000000a5c1957223 */ /* 0x000fe200000100a6 */
[C---:B------:R-:W-:Y:S01]  /*4940*/  FFMA.FTZ R151, R175.reuse, R150, R147 ;  /* 0x00000096af977223 */ /* 0x040fe20000010093 */
[----:B------:R-:W-:Y:S01]  /*4950*/  FFMA.FTZ R150, R175, R153, R146 ;  /* 0x00000099af967223 */ /* 0x000fe20000010092 */
[----:B------:R-:W-:Y:S01]  /*4960*/  SHF.L.U32 R159, R159, 0x10, RZ ;  /* 0x000000109f9f7819 */ /* 0x000fe200000006ff */
[-CC-:B------:R-:W-:Y:S01]  /*4970*/  FFMA.FTZ R162, R196, R165.reuse, R166.reuse ;  /* 0x000000a5c4a27223 */ /* 0x180fe200000100a6 */
[-C--:B------:R-:W-:Y:S01]  /*4980*/  FMUL.FTZ R170, R151, R164.reuse ;  /* 0x000000a497aa7220 */ /* 0x080fe20000410000 */
[----:B------:R-:W-:Y:S01]  /*4990*/  FMUL.FTZ R163, R150, R164 ;  /* 0x000000a496a37220 */ /* 0x000fe20000410000 */
[-CC-:B------:R-:W-:Y:S01]  /*49a0*/  FFMA.FTZ R154, R190, R165.reuse, R166.reuse ;  /* 0x000000a5be9a7223 */ /* 0x180fe200000100a6 */
[-CC-:B------:R-:W-:Y:S01]  /*49b0*/  FFMA.FTZ R153, R189, R165.reuse, R166.reuse ;  /* 0x000000a5bd997223 */ /* 0x180fe200000100a6 */
[----:B------:R-:W-:Y:S01]  /*49c0*/  FFMA.FTZ R152, R186, R165, R166 ;  /* 0x000000a5ba987223 */ /* 0x000fe200000100a6 */
[----:B------:R-:W-:Y:S01]  /*49d0*/  FFMA.FTZ R123, R170, R148, R123 ;  /* 0x00000094aa7b7223 */ /* 0x000fe2000001007b */
[----:B------:R-:W-:Y:S01]  /*49e0*/  PRMT R148, R157, 0x7632, R148 ;  /* 0x000076329d947816 */ /* 0x000fe20000000094 */
[----:B------:R-:W-:Y:S01]  /*49f0*/  FFMA.FTZ R122, R163, R159, R122 ;  /* 0x0000009fa37a7223 */ /* 0x000fe2000001007a */
[----:B------:R-:W-:Y:S01]  /*4a00*/  SHF.L.U32 R165, R157, 0x10, RZ ;  /* 0x000000109da57819 */ /* 0x000fe200000006ff */
[----:B------:R-:W-:Y:S01]  /*4a10*/  FADD.FTZ R157, R194, -R155 ;  /* 0x8000009bc29d7221 */ /* 0x000fe20000010000 */
        /* <DEDUP_REMOVED lines=9> */
[----:B------:R-:W-:Y:S01]  /*4ab0*/  SHF.L.U32 R161, R159, 0x10, RZ ;  /* 0x000000109fa17819 */ /* 0x000fe200000006ff */
[----:B------:R-:W-:Y:S01]  /*4ac0*/  FFMA.FTZ R149, R175, R162, R145 ;  /* 0x000000a2af957223 */ /* 0x000fe20000010091 */
[-C--:B------:R-:W-:Y:S01]  /*4ad0*/  FMUL.FTZ R159, R148, R164.reuse ;  /* 0x000000a4949f7220 */ /* 0x080fe20000410000 */
[-C--:B------:R-:W-:Y:S01]  /*4ae0*/  FMUL.FTZ R162, R155, R164.reuse ;  /* 0x000000a49ba27220 */ /* 0x080fe20000410000 */
[----:B------:R-:W-:Y:S01]  /*4af0*/  SHF.L.U32 R158, R50, 0x10, RZ ;  /* 0x00000010329e7819 */ /* 0x000fe200000006ff */
[----:B------:R-:W-:Y:S01]  /*4b00*/  FMUL.FTZ R157, R154, R164 ;  /* 0x000000a49a9d7220 */ /* 0x000fe20000410000 */
[----:B------:R-:W-:Y:S01]  /*4b10*/  FFMA.FTZ R120, R159, R160, R120 ;  /* 0x000000a09f787223 */ /* 0x000fe20000010078 */
[----:B------:R-:W-:Y:S01]  /*4b20*/  FFMA.FTZ R166, R162, R166, R119 ;  /* 0x000000a6a2a67223 */ /* 0x000fe20000010077 */
[----:B------:R-:W-:Y:S01]  /*4b30*/  SHF.L.U32 R160, R51, 0x10, RZ ;  /* 0x0000001033a07819 */ /* 0x000fe200000006ff */
[----:B------:R-:W-:Y:S01]  /*4b40*/  FADD.FTZ R153, R188, -R153 ;  /* 0x80000099bc997221 */ /* 0x000fe20000010000 */
[----:B------:R-:W-:Y:S01]  /*4b50*/  SHF.L.U32 R119, R9, 0x10, RZ ;  /* 0x0000001009777819 */ /* 0x000fe200000006ff */
[----:B------:R-:W-:Y:S01]  /*4b60*/  FMUL.FTZ R168, R149, R164 ;  /* 0x000000a495a87220 */ /* 0x000fe20000410000 */
[----:B------:R-:W-:Y:S01]  /*4b70*/  FFMA.FTZ R165, R157, R165, R118 ;  /* 0x000000a59da57223 */ /* 0x000fe20000010076 */
[----:B------:R-:W-:Y:S01]  /*4b80*/  FMUL.FTZ R167, R163, R160 ;  /* 0x000000a0a3a77220 */ /* 0x000fe20000410000 */
[----:B------:R-:W-:Y:S01]  /*4b90*/  FMUL.FTZ R163, R159, R158 ;  /* 0x0000009e9fa37220 */ /* 0x000fe20000410000 */
[----:B------:R-:W-:Y:S01]  /*4ba0*/  FMUL.FTZ R170, R170, R119 ;  /* 0x00000077aaaa7220 */ /* 0x000fe20000410000 */
[----:B------:R-:W-:Y:S01]  /*4bb0*/  SHF.L.U32 R119, R8, 0x10, RZ ;  /* 0x0000001008777819 */ /* 0x000fe200000006ff */
[----:B------:R-:W-:Y:S01]  /*4bc0*/  FADD.FTZ R158, R191, -R152 ;  /* 0x80000098bf9e7221 */ /* 0x000fe20000010000 */
[----:B------:R-:W-:Y:S01]  /*4bd0*/  SHF.L.U32 R160, R49, 0x10, RZ ;  /* 0x0000001031a07819 */ /* 0x000fe200000006ff */
[C---:B------:R-:W-:Y:S01]  /*4be0*/  FFMA.FTZ R152, R175.reuse, R153, R140 ;  /* 0x00000099af987223 */ /* 0x040fe2000001008c */
[----:B------:R-:W-:Y:S01]  /*4bf0*/  PRMT R118, R156, 0x7632, R118 ;  /* 0x000076329c767816 */ /* 0x000fe20000000076 */
[----:B------:R-:W-:Y:S01]  /*4c00*/  FFMA.FTZ R121, R168, R161, R121 ;  /* 0x000000a1a8797223 */ /* 0x000fe20000010079 */
[----:B------:R-:W-:Y:S01]  /*4c10*/  FFMA.FTZ R153, R175, R158, R141 ;  /* 0x0000009eaf997223 */ /* 0x000fe2000001008d */
[----:B------:R-:W-:Y:S01]  /*4c20*/  SHF.L.U32 R156, R156, 0x10, RZ ;  /* 0x000000109c9c7819 */ /* 0x000fe200000006ff */
[----:B------:R-:W-:Y:S01]  /*4c30*/  FMUL.FTZ R168, R168, R119 ;  /* 0x00000077a8a87220 */ /* 0x000fe20000410000 */
[----:B------:R-:W-:Y:S01]  /*4c40*/  FMUL.FTZ R160, R157, R160 ;  /* 0x000000a09da07220 */ /* 0x000fe20000410000 */
[----:B------:R-:W-:Y:S01]  /*4c50*/  SHF.L.U32 R158, R48, 0x10, RZ ;  /* 0x00000010309e7819 */ /* 0x000fe200000006ff */
[----:B------:R-:W-:Y:S01]  /*4c60*/  FMUL.FTZ R119, R152, R164 ;  /* 0x000000a498777220 */ /* 0x000fe20000410000 */
[----:B------:R-:W-:-:S02]  /*4c70*/  SHF.L.U32 R161, R7, 0x10, RZ ;  /* 0x0000001007a17819 */ /* 0x000fc400000006ff */
[----:B------:R-:W-:Y:S02]  /*4c80*/  SHF.L.U32 R159, R6, 0x10, RZ ;  /* 0x00000010069f7819 */ /* 0x000fe400000006ff */
[----:B------:R-:W-:Y:S01]  /*4c90*/  SHF.L.U32 R157, R118, 0x10, RZ ;  /* 0x00000010769d7819 */ /* 0x000fe200000006ff */
[----:B------:R-:W-:Y:S01]  /*4ca0*/  FMUL.FTZ R118, R153, R164 ;  /* 0x000000a499767220 */ /* 0x000fe20000410000 */
[C---:B------:R-:W-:Y:S01]  /*4cb0*/  FFMA.FTZ R164, R119.reuse, R156, R116 ;  /* 0x0000009c77a47223 */ /* 0x040fe20000010074 */
[----:B------:R-:W-:Y:S01]  /*4cc0*/  FMUL.FTZ R156, R119, R158 ;  /* 0x0000009e779c7220 */ /* 0x000fe20000410000 */
[----:B------:R-:W-:Y:S01]  /*4cd0*/  FMUL.FTZ R161, R162, R161 ;  /* 0x000000a1a2a17220 */ /* 0x000fe20000410000 */
[C---:B------:R-:W-:Y:S01]  /*4ce0*/  FMUL.FTZ R119, R118.reuse, R159 ;  /* 0x0000009f76777220 */ /* 0x040fe20000410000 */
[----:B------:R-:W-:Y:S01]  /*4cf0*/  FFMA.FTZ R169, R118, R157, R117 ;  /* 0x0000009d76a97223 */ /* 0x000fe20000010075 */
[----:B------:R-:W-:Y:S02]  /*4d00*/  F2FP.BF16.F32.PACK_AB R159, R170, R167 ;  /* 0x000000a7aa9f723e */ /* 0x000fe400000010ff */
[----:B------:R-:W-:-:S02]  /*4d10*/  F2FP.BF16.F32.PACK_AB R158, R168, R163 ;  /* 0x000000a3a89e723e */ /* 0x000fc400000010ff */
[----:B------:R-:W-:Y:S02]  /*4d20*/  F2FP.BF16.F32.PACK_AB R157, R161, R160 ;  /* 0x000000a0a19d723e */ /* 0x000fe400000010ff */
[----:B------:R-:W-:Y:S01]  /*4d30*/  F2FP.BF16.F32.PACK_AB R156, R119, R156 ;  /* 0x0000009c779c723e */ /* 0x000fe200000010ff */
[----:B------:R-:W-:Y:S06]  /*4d40*/  BRA `(.L_x_3202) ;  /* 0x0000000c00787947 */ /* 0x000fec0003800000 */
.L_x_3201:
        /* <DEDUP_REMOVED lines=8> */
[----:B------:R-:W-:Y:S01]  /*4dd0*/  FFMA.FTZ R229, R175, R225, R146 ;  /* 0x000000e1afe57223 */ /* 0x000fe20000010092 */
[----:B------:R-:W-:Y:S01]  /*4de0*/  FFMA.FTZ R167, R189, R165, R166 ;  /* 0x000000a5bda77223 */ /* 0x000fe200000100a6 */
[----:B------:R-:W-:Y:S01]  /*4df0*/  FFMA.FTZ R225, R175, R171, R144 ;  /* 0x000000abafe17223 */ /* 0x000fe20000010090 */
[----:B------:R-:W-:Y:S01]  /*4e00*/  FFMA.FTZ R166, R186, R165, R166 ;  /* 0x000000a5baa67223 */ /* 0x000fe200000100a6 */
[----:B------:R-:W-:Y:S01]  /*4e10*/  FADD.FTZ R168, R199, -R168 ;  /* 0x800000a8c7a87221 */ /* 0x000fe20000010000 */
[----:B-----5:R-:W-:Y:S01]  /*4e20*/  SHF.L.U32 R163, R159, 0x10, RZ ;  /* 0x000000109fa37819 */ /* 0x020fe200000006ff */
[----:B------:R-:W-:Y:S01]  /*4e30*/  FADD.FTZ R169, R192, -R169 ;  /* 0x800000a9c0a97221 */ /* 0x000fe20000010000 */
[----:B------:R-:W-:Y:S01]  /*4e40*/  SHF.L.U32 R161, R158, 0x10, RZ ;  /* 0x000000109ea17819 */ /* 0x000fe200000006ff */
[----:B------:R-:W-:Y:S01]  /*4e50*/  FADD.FTZ R162, R195, -R162 ;  /* 0x800000a2c3a27221 */ /* 0x000fe20000010000 */
[----:B------:R-:W-:Y:S01]  /*4e60*/  FADD.FTZ R222, R203, -R222 ;  /* 0x800000decbde7221 */ /* 0x000fe20000010000 */
[----:B------:R-:W-:Y:S01]  /*4e70*/  FADD.FTZ R167, R188, -R167 ;  /* 0x800000a7bca77221 */ /* 0x000fe20000010000 */
[-C--:B------:R-:W-:Y:S01]  /*4e80*/  FMUL.FTZ R229, R229, R164.reuse ;  /* 0x000000a4e5e57220 */ /* 0x080fe20000410000 */
[----:B------:R-:W-:Y:S01]  /*4e90*/  FMUL.FTZ R225, R225, R164 ;  /* 0x000000a4e1e17220 */ /* 0x000fe20000410000 */
[----:B------:R-:W-:Y:S01]  /*4ea0*/  PRMT R170, R159, 0x7632, R170 ;  /* 0x000076329faa7816 */ /* 0x000fe200000000aa */
[----:B------:R-:W-:Y:S01]  /*4eb0*/  FADD.FTZ R166, R191, -R166 ;  /* 0x800000a6bfa67221 */ /* 0x000fe20000010000 */
[----:B------:R-:W-:Y:S01]  /*4ec0*/  PRMT R160, R158, 0x7632, R160 ;  /* 0x000076329ea07816 */ /* 0x000fe200000000a0 */
[----:B------:R-:W-:Y:S01]  /*4ed0*/  FFMA.FTZ R227, R175, R168, R145 ;  /* 0x000000a8afe37223 */ /* 0x000fe20000010091 */
[----:B------:R-:W-:Y:S01]  /*4ee0*/  PRMT R159, R157, 0x7632, R159 ;  /* 0x000076329d9f7816 */ /* 0x000fe2000000009f */
[C---:B------:R-:W-:Y:S01]  /*4ef0*/  FFMA.FTZ R169, R175.reuse, R169, R142 ;  /* 0x000000a9afa97223 */ /* 0x040fe2000001008e */
[C---:B------:R-:W-:Y:S01]  /*4f00*/  FFMA.FTZ R171, R175.reuse, R162, R143 ;  /* 0x000000a2afab7223 */ /* 0x040fe2000001008f */
[C---:B------:R-:W-:Y:S01]  /*4f10*/  FFMA.FTZ R231, R175.reuse, R222, R147 ;  /* 0x000000deafe77223 */ /* 0x040fe20000010093 */
[----:B------:R-:W-:Y:S01]  /*4f20*/  FFMA.FTZ R167, R175, R167, R140 ;  /* 0x000000a7afa77223 */ /* 0x000fe2000001008c */
[----:B------:R-:W-:Y:S01]  /*4f30*/  SHF.L.U32 R168, R51, 0x10, RZ ;  /* 0x0000001033a87819 */ /* 0x000fe200000006ff */
[----:B------:R-:W-:Y:S01]  /*4f40*/  FFMA.FTZ R122, R229, R163, R122 ;  /* 0x000000a3e57a7223 */ /* 0x000fe2000001007a */
[----:B------:R-:W-:Y:S01]  /*4f50*/  FFMA.FTZ R120, R225, R161, R120 ;  /* 0x000000a1e1787223 */ /* 0x000fe20000010078 */
[----:B------:R-:W-:Y:S01]  /*4f60*/  FFMA.FTZ R175, R175, R166, R141 ;  /* 0x000000a6afaf7223 */ /* 0x000fe2000001008d */
        /* <DEDUP_REMOVED lines=9> */
[----:B------:R-:W-:Y:S01]  /*5000*/  FFMA.FTZ R121, R166, R163, R121 ;  /* 0x000000a3a6797223 */ /* 0x000fe20000010079 */
[----:B------:R-:W-:Y:S01]  /*5010*/  SHF.L.U32 R157, R156, 0x10, RZ ;  /* 0x000000109c9d7819 */ /* 0x000fe200000006ff */
[----:B------:R-:W-:Y:S01]  /*5020*/  FMUL.FTZ R168, R166, R161 ;  /* 0x000000a1a6a87220 */ /* 0x000fe20000410000 */
[----:B------:R-:W-:Y:S01]  /*5030*/  SHF.L.U32 R222, R170, 0x10, RZ ;  /* 0x00000010aade7819 */ /* 0x000fe200000006ff */
[-C--:B------:R-:W-:Y:S01]  /*5040*/  FMUL.FTZ R170, R231, R164.reuse ;  /* 0x000000a4e7aa7220 */ /* 0x080fe20000410000 */
[-C--:B------:R-:W-:Y:S01]  /*5050*/  FMUL.FTZ R167, R167, R164.reuse ;  /* 0x000000a4a7a77220 */ /* 0x080fe20000410000 */
[----:B------:R-:W-:Y:S01]  /*5060*/  FMUL.FTZ R156, R175, R164 ;  /* 0x000000a4af9c7220 */ /* 0x000fe20000410000 */
[----:B------:R-:W-:Y:S01]  /*5070*/  FFMA.FTZ R165, R169, R165, R118 ;  /* 0x000000a5a9a57223 */ /* 0x000fe20000010076 */
[----:B------:R-:W-:Y:S01]  /*5080*/  FFMA.FTZ R166, R162, R159, R119 ;  /* 0x0000009fa2a67223 */ /* 0x000fe20000010077 */
[----:B------:R-:W-:Y:S01]  /*5090*/  SHF.L.U32 R171, R9, 0x10, RZ ;  /* 0x0000001009ab7819 */ /* 0x000fe200000006ff */
[----:B------:R-:W-:Y:S01]  /*50a0*/  FFMA.FTZ R123, R170, R222, R123 ;  /* 0x000000deaa7b7223 */ /* 0x000fe2000001007b */
        /* <DEDUP_REMOVED lines=11> */
[----:B------:R-:W-:Y:S01]  /*5160*/  FFMA.FTZ R164, R167, R157, R116 ;  /* 0x0000009da7a47223 */ /* 0x000fe20000010074 */
[----:B------:R-:W-:Y:S01]  /*5170*/  FMUL.FTZ R119, R156, R119 ;  /* 0x000000779c777220 */ /* 0x000fe20000410000 */
[----:B------:R-:W-:Y:S01]  /*5180*/  F2FP.BF16.F32.PACK_AB R159, R170, R229 ;  /* 0x000000e5aa9f723e */ /* 0x000fe200000010ff */
[----:B------:R-:W-:Y:S01]  /*5190*/  FFMA.FTZ R169, R156, R158, R117 ;  /* 0x0000009e9ca97223 */ /* 0x000fe20000010075 */
[----:B------:R-:W-:-:S02]  /*51a0*/  F2FP.BF16.F32.PACK_AB R158, R168, R225 ;  /* 0x000000e1a89e723e */ /* 0x000fc400000010ff */
[----:B------:R-:W-:Y:S02]  /*51b0*/  F2FP.BF16.F32.PACK_AB R157, R161, R160 ;  /* 0x000000a0a19d723e */ /* 0x000fe400000010ff */
[----:B------:R-:W-:Y:S01]  /*51c0*/  F2FP.BF16.F32.PACK_AB R156, R119, R118 ;  /* 0x00000076779c723e */ /* 0x000fe200000010ff */
[----:B------:R-:W-:Y:S06]  /*51d0*/  BRA `(.L_x_3202) ;  /* 0x0000000800547947 */ /* 0x000fec0003800000 */
.L_x_3200:
[----:B------:R-:W0:Y:S02]  /*51e0*/  LDC.64 R160, c[0x0][0x478] ;  /* 0x00011e00ffa07b82 */ /* 0x000e240000000a00 */
[----:B0-----:R-:W-:-:S04]  /*51f0*/  ISETP.NE.U32.AND P1, PT, R160, RZ, PT ;  /* 0x000000ffa000720c */ /* 0x001fc80003f25070 */
[----:B------:R-:W-:-:S13]  /*5200*/  ISETP.NE.AND.EX P1, PT, R161, RZ, PT, P1 ;  /* 0x000000ffa100720c */ /* 0x000fda0003f25310 */
        /* <DEDUP_REMOVED lines=8> */
[-CC-:B------:R-:W-:Y:S01]  /*5290*/  FFMA.FTZ R149, R193, R165.reuse, R166.reuse ;  /* 0x000000a5c1957223 */ /* 0x180fe200000100a6 */
[C---:B------:R-:W-:Y:S01]  /*52a0*/  FMUL.FTZ R151, R175.reuse, R152 ;  /* 0x00000098af977220 */ /* 0x040fe20000410000 */
[----:B------:R-:W-:Y:S01]  /*52b0*/  FMUL.FTZ R150, R175, R150 ;  /* 0x00000096af967220 */ /* 0x000fe20000410000 */
[-C--:B------:R-:W-:Y:S01]  /*52c0*/  FFMA.FTZ R152, R190, R165.reuse, R166 ;  /* 0x000000a5be987223 */ /* 0x080fe200000100a6 */
[----:B------:R-:W-:Y:S01]  /*52d0*/  PRMT R154, R158, 0x7632, R154 ;  /* 0x000076329e9a7816 */ /* 0x000fe2000000009a */
[-C--:B------:R-:W-:Y:S01]  /*52e0*/  FMUL.FTZ R160, R151, R164.reuse ;  /* 0x000000a497a07220 */ /* 0x080fe20000410000 */
[----:B------:R-:W-:Y:S01]  /*52f0*/  SHF.L.U32 R155, R159, 0x10, RZ ;  /* 0x000000109f9b7819 */ /* 0x000fe200000006ff */
[----:B------:R-:W-:Y:S01]  /*5300*/  FMUL.FTZ R159, R150, R164 ;  /* 0x000000a4969f7220 */ /* 0x000fe20000410000 */
[----:B------:R-:W-:Y:S01]  /*5310*/  FADD.FTZ R152, R195, -R152 ;  /* 0x80000098c3987221 */ /* 0x000fe20000010000 */
[----:B------:R-:W-:Y:S01]  /*5320*/  FFMA.FTZ R123, R148, R160, R123 ;  /* 0x000000a0947b7223 */ /* 0x000fe2000001007b */
[----:B------:R-:W-:Y:S01]  /*5330*/  SHF.L.U32 R170, R154, 0x10, RZ ;  /* 0x000000109aaa7819 */ /* 0x000fe200000006ff */
[----:B------:R-:W-:Y:S01]  /*5340*/  FADD.FTZ R154, R192, -R149 ;  /* 0x80000095c09a7221 */ /* 0x000fe20000010000 */
[----:B------:R-:W-:Y:S01]  /*5350*/  SHF.L.U32 R161, R158, 0x10, RZ ;  /* 0x000000109ea17819 */ /* 0x000fe200000006ff */
[----:B------:R-:W-:Y:S01]  /*5360*/  FFMA.FTZ R168, R196, R165, R166 ;  /* 0x000000a5c4a87223 */ /* 0x000fe200000100a6 */
[----:B------:R-:W-:Y:S01]  /*5370*/  PRMT R148, R157, 0x7632, R148 ;  /* 0x000076329d947816 */ /* 0x000fe20000000094 */
[----:B------:R-:W-:Y:S01]  /*5380*/  FFMA.FTZ R122, R155, R159, R122 ;  /* 0x0000009f9b7a7223 */ /* 0x000fe2000001007a */
[----:B------:R-:W-:Y:S01]  /*5390*/  FADD.FTZ R158, R194, -R153 ;  /* 0x80000099c29e7221 */ /* 0x000fe20000010000 */
[----:B------:R-:W-:Y:S01]  /*53a0*/  FMUL.FTZ R155, R175, R152 ;  /* 0x00000098af9b7220 */ /* 0x000fe20000410000 */
[-CC-:B------:R-:W-:Y:S01]  /*53b0*/  FFMA.FTZ R163, R189, R165.reuse, R166.reuse ;  /* 0x000000a5bda37223 */ /* 0x180fe200000100a6 */
[----:B------:R-:W-:Y:S01]  /*53c0*/  FFMA.FTZ R162, R186, R165, R166 ;  /* 0x000000a5baa27223 */ /* 0x000fe200000100a6 */
[----:B------:R-:W-:Y:S01]  /*53d0*/  SHF.L.U32 R166, R148, 0x10, RZ ;  /* 0x0000001094a67819 */ /* 0x000fe200000006ff */
[----:B------:R-:W-:Y:S01]  /*53e0*/  FMUL.FTZ R154, R175, R154 ;  /* 0x0000009aaf9a7220 */ /* 0x000fe20000410000 */
[----:B------:R-:W-:Y:S01]  /*53f0*/  FADD.FTZ R168, R199, -R168 ;  /* 0x800000a8c7a87221 */ /* 0x000fe20000010000 */
[----:B------:R-:W-:Y:S01]  /*5400*/  FMUL.FTZ R148, R175, R158 ;  /* 0x0000009eaf947220 */ /* 0x000fe20000410000 */
        /* <DEDUP_REMOVED lines=13> */
[-C--:B------:R-:W-:Y:S01]  /*54e0*/  FFMA.FTZ R120, R161, R157.reuse, R120 ;  /* 0x0000009da1787223 */ /* 0x080fe20000010078 */
[----:B------:R-:W-:Y:S01]  /*54f0*/  SHF.L.U32 R119, R8, 0x10, RZ ;  /* 0x0000001008777819 */ /* 0x000fe200000006ff */
[----:B------:R-:W-:Y:S01]  /*5500*/  FMUL.FTZ R161, R118, R157 ;  /* 0x0000009d76a17220 */ /* 0x000fe20000410000 */
[----:B------:R-:W-:Y:S01]  /*5510*/  SHF.L.U32 R160, R49, 0x10, RZ ;  /* 0x0000001031a07819 */ /* 0x000fe200000006ff */
[----:B------:R-:W-:Y:S01]  /*5520*/  FADD.FTZ R118, R188, -R163 ;  /* 0x800000a3bc767221 */ /* 0x000fe20000010000 */
[----:B------:R-:W-:Y:S01]  /*5530*/  PRMT R167, R156, 0x7632, R167 ;  /* 0x000076329ca77816 */ /* 0x000fe200000000a7 */
[-C--:B------:R-:W-:Y:S01]  /*5540*/  FFMA.FTZ R121, R170, R152.reuse, R121 ;  /* 0x00000098aa797223 */ /* 0x080fe20000010079 */
[----:B------:R-:W-:Y:S01]  /*5550*/  SHF.L.U32 R169, R156, 0x10, RZ ;  /* 0x000000109ca97819 */ /* 0x000fe200000006ff */
[----:B------:R-:W-:Y:S01]  /*5560*/  FADD.FTZ R156, R191, -R162 ;  /* 0x800000a2bf9c7221 */ /* 0x000fe20000010000 */
[----:B------:R-:W-:Y:S01]  /*5570*/  FMUL.FTZ R162, R119, R152 ;  /* 0x0000009877a27220 */ /* 0x000fe20000410000 */
[----:B------:R-:W-:Y:S01]  /*5580*/  FMUL.FTZ R157, R160, R153 ;  /* 0x00000099a09d7220 */ /* 0x000fe20000410000 */
        /* <DEDUP_REMOVED lines=16> */
[----:B------:R-:W-:Y:S01]  /*5690*/  F2FP.BF16.F32.PACK_AB R156, R119, R156 ;  /* 0x0000009c779c723e */ /* 0x000fe200000010ff */
[----:B------:R-:W-:Y:S06]  /*56a0*/  BRA `(.L_x_3202) ;  /* 0x0000000400207947 */ /* 0x000fec0003800000 */
.L_x_3203:
        /* <DEDUP_REMOVED lines=8> */
[C---:B-----5:R-:W-:Y:S01]  /*5730*/  PRMT R226, R159.reuse, 0x7632, R226 ;  /* 0x000076329fe27816 */ /* 0x060fe200000000e2 */
[----:B------:R-:W-:Y:S01]  /*5740*/  FADD.FTZ R224, R198, -R225 ;  /* 0x800000e1c6e07221 */ /* 0x000fe20000010000 */
[----:B------:R-:W-:Y:S01]  /*5750*/  SHF.L.U32 R163, R159, 0x10, RZ ;  /* 0x000000109fa37819 */ /* 0x000fe200000006ff */
[----:B------:R-:W-:Y:S01]  /*5760*/  FADD.FTZ R228, R203, -R170 ;  /* 0x800000aacbe47221 */ /* 0x000fe20000010000 */
[C---:B------:R-:W-:Y:S01]  /*5770*/  PRMT R160, R158.reuse, 0x7632, R160 ;  /* 0x000076329ea07816 */ /* 0x040fe200000000a0 */
        /* <DEDUP_REMOVED lines=19> */
[----:B------:R-:W-:Y:S01]  /*58b0*/  SHF.L.U32 R166, R51, 0x10, RZ ;  /* 0x0000001033a67819 */ /* 0x000fe200000006ff */
[-C--:B------:R-:W-:Y:S01]  /*58c0*/  FMUL.FTZ R229, R229, R164.reuse ;  /* 0x000000a4e5e57220 */ /* 0x080fe20000410000 */
[-C--:B------:R-:W-:Y:S01]  /*58d0*/  FMUL.FTZ R168, R227, R164.reuse ;  /* 0x000000a4e3a87220 */ /* 0x080fe20000410000 */
[-C--:B------:R-:W-:Y:S01]  /*58e0*/  FMUL.FTZ R225, R225, R164.reuse ;  /* 0x000000a4e1e17220 */ /* 0x080fe20000410000 */
[-C--:B------:R-:W-:Y:S01]  /*58f0*/  FMUL.FTZ R169, R169, R164.reuse ;  /* 0x000000a4a9a97220 */ /* 0x080fe20000410000 */
[-C--:B------:R-:W-:Y:S01]  /*5900*/  FFMA.FTZ R122, R163, R229.reuse, R122 ;  /* 0x000000e5a37a7223 */ /* 0x080fe2000001007a */
[----:B------:R-:W-:Y:S01]  /*5910*/  FMUL.FTZ R229, R166, R229 ;  /* 0x000000e5a6e57220 */ /* 0x000fe20000410000 */
[----:B------:R-:W-:Y:S01]  /*5920*/  SHF.L.U32 R166, R160, 0x10, RZ ;  /* 0x00000010a0a67819 */ /* 0x000fe200000006ff */
[-C--:B------:R-:W-:Y:S01]  /*5930*/  FMUL.FTZ R162, R171, R164.reuse ;  /* 0x000000a4aba27220 */ /* 0x080fe20000410000 */
[----:B------:R-:W-:Y:S01]  /*5940*/  FFMA.FTZ R120, R161, R225, R120 ;  /* 0x000000e1a1787223 */ /* 0x000fe20000010078 */
[----:B------:R-:W-:Y:S01]  /*5950*/  SHF.L.U32 R226, R226, 0x10, RZ ;  /* 0x00000010e2e27819 */ /* 0x000fe200000006ff */
[----:B------:R-:W-:Y:S01]  /*5960*/  FMUL.FTZ R170, R231, R164 ;  /* 0x000000a4e7aa7220 */ /* 0x000fe20000410000 */
[----:B------:R-:W-:Y:S01]  /*5970*/  FFMA.FTZ R121, R166, R168, R121 ;  /* 0x000000a8a6797223 */ /* 0x000fe20000010079 */
[----:B------:R-:W-:Y:S01]  /*5980*/  SHF.L.U32 R166, R159, 0x10, RZ ;  /* 0x000000109fa67819 */ /* 0x000fe200000006ff */
[-C--:B------:R-:W-:Y:S01]  /*5990*/  FMUL.FTZ R167, R167, R164.reuse ;  /* 0x000000a4a7a77220 */ /* 0x080fe20000410000 */
[----:B------:R-:W-:Y:S01]  /*59a0*/  FMUL.FTZ R156, R175, R164 ;  /* 0x000000a4af9c7220 */ /* 0x000fe20000410000 */
[----:B------:R-:W-:Y:S01]  /*59b0*/  SHF.L.U32 R161, R8, 0x10, RZ ;  /* 0x0000001008a17819 */ /* 0x000fe200000006ff */
[----:B------:R-:W-:Y:S01]  /*59c0*/  FFMA.FTZ R165, R165, R169, R118 ;  /* 0x000000a9a5a57223 */ /* 0x000fe20000010076 */
        /* <DEDUP_REMOVED lines=15> */
[----:B------:R-:W-:Y:S01]  /*5ac0*/  FFMA.FTZ R164, R157, R167, R116 ;  /* 0x000000a79da47223 */ /* 0x000fe20000010074 */
[-C--:B------:R-:W-:Y:S01]  /*5ad0*/  FMUL.FTZ R119, R119, R156.reuse ;  /* 0x0000009c77777220 */ /* 0x080fe20000410000 */
[----:B------:R-:W-:Y:S01]  /*5ae0*/  F2FP.BF16.F32.PACK_AB R159, R170, R229 ;  /* 0x000000e5aa9f723e */ /* 0x000fe200000010ff */
[----:B------:R-:W-:Y:S01]  /*5af0*/  FFMA.FTZ R169, R158, R156, R117 ;  /* 0x0000009c9ea97223 */ /* 0x000fe20000010075 */
[----:B------:R-:W-:-:S02]  /*5b00*/  F2FP.BF16.F32.PACK_AB R158, R168, R225 ;  /* 0x000000e1a89e723e */ /* 0x000fc400000010ff */
[----:B------:R-:W-:Y:S02]  /*5b10*/  F2FP.BF16.F32.PACK_AB R157, R161, R160 ;  /* 0x000000a0a19d723e */ /* 0x000fe400000010ff */
[----:B------:R-:W-:-:S07]  /*5b20*/  F2FP.BF16.F32.PACK_AB R156, R119, R118 ;  /* 0x00000076779c723e */ /* 0x000fce00000010ff */
.L_x_3202:
[----:B------:R-:W0:Y:S08]  /*5b30*/  @P1 LDC.64 R118, c[0x0][0x478] ;  /* 0x00011e00ff761b82 */ /* 0x000e300000000a00 */
[----:B------:R-:W1:Y:S01]  /*5b40*/  LDC.64 R116, c[0x0][0x468] ;  /* 0x00011a00ff747b82 */ /* 0x000e620000000a00 */
[----:B0-----:R-:W-:Y:S01]  /*5b50*/  @P1 IMAD.WIDE.U32 R160, R0, 0x20, R118 ;  /* 0x0000002000a01825 */ /* 0x001fe200078e0076 */
[----:B------:R-:W-:-:S02]  /*5b60*/  MOV R118, R165 ;  /* 0x000000a500767202 */ /* 0x000fc40000000f00 */
[----:B------:R-:W-:Y:S02]  /*5b70*/  MOV R119, R166 ;  /* 0x000000a600777202 */ /* 0x000fe40000000f00 */
[----:B------:R3:W-:Y:S01]  /*5b80*/  @P1 STG.E.128 desc[UR10][R160.64], R152 ;  /* 0x00000098a0001986 */ /* 0x0007e2000c101d0a */
[----:B-1----:R-:W-:-:S03]  /*5b90*/  IMAD.WIDE.U32 R162, R0, 0x10, R116 ;  /* 0x0000001000a27825 */ /* 0x002fc600078e0074 */
[----:B------:R3:W-:Y:S01]  /*5ba0*/  @P1 STG.E.128 desc[UR10][R160.64+0x10], R148 ;  /* 0x00001094a0001986 */ /* 0x0007e2000c101d0a */
[----:B------:R-:W-:Y:S02]  /*5bb0*/  MOV R116, R164 ;  /* 0x000000a400747202 */ /* 0x000fe40000000f00 */
[----:B------:R-:W-:Y:S01]  /*5bc0*/  MOV R117, R169 ;  /* 0x000000a900757202 */ /* 0x000fe20000000f00 */
[----:B------:R3:W-:Y:S06]  /*5bd0*/  STG.E.128 desc[UR10][R162.64], R156 ;  /* 0x0000009ca2007986 */ /* 0x0007ec000c101d0a */
.L_x_3199:
[----:B------:R-:W-:Y:S05]  /*5be0*/  BSYNC.RECONVERGENT B0 ;  /* 0x0000000000007941 */ /* 0x000fea0003800200 */
.L_x_3198:
[----:B0-23--:R-:W0:Y:S01]  /*5bf0*/  LDC.64 R156, c[0x0][0x380] ;  /* 0x0000e000ff9c7b82 */ /* 0x00de220000000a00 */
[----:B------:R-:W-:Y:S01]  /*5c00*/  UPLOP3.LUT UP1, UPT, UPT, UPT, UP1, 0x40, 0x4 ;  /* 0x000000000004789c */ /* 0x000fe20003f2e810 */
[----:B0-----:R-:W-:-:S04]  /*5c10*/  IADD3 R26, PT, PT, R26, R156, RZ ;  /* 0x0000009c1a1a7210 */ /* 0x001fc80007ffe0ff */
[----:B------:R-:W-:-:S13]  /*5c20*/  ISETP.GE.AND P1, PT, R26, R157, PT ;  /* 0x0000009d1a00720c */ /* 0x000fda0003f26270 */
[----:B------:R-:W-:Y:S05]  /*5c30*/  @!P1 BRA `(.L_x_3204) ;  /* 0xffffffac00289947 */ /* 0x000fea000383ffff */
.L_x_3177:
        /* <DEDUP_REMOVED lines=18> */
.L_x_3206:
[----:B------:R-:W-:Y:S05]  /*5d60*/  BSYNC.RECONVERGENT B0 ;  /* 0x0000000000007941 */ /* 0x000fea0003800200 */
.L_x_3205:
        /* <DEDUP_REMOVED lines=15> */
.L_x_3208:
[----:B------:R-:W-:Y:S05]  /*5e60*/  BSYNC.RECONVERGENT B0 ;  /* 0x0000000000007941 */ /* 0x000fea0003800200 */
.L_x_3207:
        /* <DEDUP_REMOVED lines=14> */
.L_x_3209:
        /* <DEDUP_REMOVED lines=11> */
.L_x_10718:


//--------------------- .text._ZN10layer_norm13ln_bwd_kernelINS_13Kernel_traitsI13__nv_bfloat16S2_fS2_fjLj6144ELj1ELj1ELj8ELj16ENS_18Kernel_traits_baseILj6144ES2_S2_fS2_fjLj256EEEEELb0ELb1ELb0ELb1EEEvNS_9BwdParamsE --------------------------
	.section	.text._ZN10layer_norm13ln_bwd_kernelINS_13Kernel_traitsI13__nv_bfloat16S2_fS2_fjLj6144ELj1ELj1ELj8ELj16ENS_18Kernel_traits_baseILj6144ES2_S2_fS2_fjLj256EEEEELb0ELb1ELb0ELb1EEEvNS_9BwdParamsE,"ax",@progbits
	.align	128
        .global         _ZN10layer_norm13ln_bwd_kernelINS_13Kernel_traitsI13__nv_bfloat16S2_fS2_fjLj6144ELj1ELj1ELj8ELj16ENS_18Kernel_traits_baseILj6144ES2_S2_fS2_fjLj256EEEEELb0ELb1ELb0ELb1EEEvNS_9BwdParamsE
        .type           _ZN10layer_norm13ln_bwd_kernelINS_13Kernel_traitsI13__nv_bfloat16S2_fS2_fjLj6144ELj1ELj1ELj8ELj16ENS_18Kernel_traits_baseILj6144ES2_S2_fS2_fjLj256EEEEELb0ELb1ELb0ELb1EEEvNS_9BwdParamsE,@function
        .size           _ZN10layer_norm13ln_bwd_kernelINS_13Kernel_traitsI13__nv_bfloat16S2_fS2_fjLj6144ELj1ELj1ELj8ELj16ENS_18Kernel_traits_baseILj6144ES2_S2_fS2_fjLj256EEEEELb0ELb1ELb0ELb1EEEvNS_9BwdParamsE,(.L_x_10719 - _ZN10layer_norm13ln_bwd_kernelINS_13Kernel_traitsI13__nv_bfloat16S2_fS2_fjLj6144ELj1ELj1ELj8ELj16ENS_18Kernel_traits_baseILj6144ES2_S2_fS2_fjLj256EEEEELb0ELb1ELb0ELb1EEEvNS_9BwdParamsE)
        .other          _ZN10layer_norm13ln_bwd_kernelINS_13Kernel_traitsI13__nv_bfloat16S2_fS2_fjLj6144ELj1ELj1ELj8ELj16ENS_18Kernel_traits_baseILj6144ES2_S2_fS2_fjLj256EEEEELb0ELb1ELb0ELb1EEEvNS_9BwdParamsE,@"STO_CUDA_ENTRY STV_DEFAULT"
_ZN10layer_norm13ln_bwd_kernelINS_13Kernel_traitsI13__nv_bfloat16S2_fS2_fjLj6144ELj1ELj1ELj8ELj16ENS_18Kernel_traits_baseILj6144ES2_S2_fS2_fjLj256EEEEELb0ELb1ELb0ELb1EEEvNS_9BwdParamsE:
.text._ZN10layer_norm13ln_bwd_kernelINS_13Kernel_traitsI13__nv_bfloat16S2_fS2_fjLj6144ELj1ELj1ELj8ELj16ENS_18Kernel_traits_baseILj6144ES2_S2_fS2_fjLj256EEEEELb0ELb1ELb0ELb1EEEvNS_9BwdParamsE:
        /* <DEDUP_REMOVED lines=47> */
[----:B------:R-:W-:Y:S01]  /*02f0*/  UPLOP3.LUT UP1, UPT, UPT, UPT, UPT, 0x40, 0x4 ;  /* 0x000000000004789c */ /* 0x000fe20003f2e870 */
[----:B------:R-:W-:Y:S01]  /*0300*/  HFMA2 R136, -RZ, RZ, 0, 0 ;  /* 0x00000000ff887431 */ /* 0x000fe200000001ff */
[----:B------:R-:W-:-:S02]  /*0310*/  MOV R190, UR4 ;  /* 0x0000000400be7c02 */ /* 0x000fc40008000f00 */
        /* <DEDUP_REMOVED lines=8> */
[----:B0-----:R-:W4:Y:S01]  /*03a0*/  LDG.E.128 R16, desc[UR8][R2.64] ;  /* 0x0000000802107981 */ /* 0x001f22000c1e1d00 */
[----:B------:R-:W-:Y:S02]  /*03b0*/  CS2R R138, SRZ ;  /* 0x00000000008a7805 */ /* 0x000fe4000001ff00 */
[----:B------:R-:W-:Y:S01]  /*03c0*/  CS2R R134, SRZ ;  /* 0x0000000000867805 */ /* 0x000fe2000001ff00 */
[----:B--2---:R-:W-:Y:S01]  /*03d0*/  IMAD.WIDE.U32 R4, R137, 0x10, R4 ;  /* 0x0000001089047825 */ /* 0x004fe200078e0004 */
        /* <DEDUP_REMOVED lines=16> */
[----:B------:R1:W5:Y:S01]  /*04e0*/  LDG.E.128 R44, desc[UR8][R4.64] ;  /* 0x00000008042c7981 */ /* 0x000362000c1e1d00 */
[----:B---3--:R-:W-:Y:S02]  /*04f0*/  ISETP.NE.U32.AND P0, PT, R6, RZ, PT ;  /* 0x000000ff0600720c */ /* 0x008fe40003f05070 */
[----:B------:R-:W-:Y:S02]  /*0500*/  CS2R R28, SRZ ;  /* 0x00000000001c7805 */ /* 0x000fe4000001ff00 */
[----:B------:R-:W-:Y:S02]  /*0510*/  CS2R R26, SRZ ;  /* 0x00000000001a7805 */ /* 0x000fe4000001ff00 */
[----:B------:R-:W-:-:S02]  /*0520*/  CS2R R24, SRZ ;  /* 0x0000000000187805 */ /* 0x000fc4000001ff00 */
[----:B------:R-:W-:Y:S02]  /*0530*/  ISETP.NE.AND.EX P0, PT, R7, RZ, PT, P0 ;  /* 0x000000ff0700720c */ /* 0x000fe40003f05300 */
[----:B------:R-:W-:Y:S02]  /*0540*/  CS2R R22, SRZ ;  /* 0x0000000000167805 */ /* 0x000fe4000001ff00 */
[----:B------:R-:W-:Y:S02]  /*0550*/  CS2R R20, SRZ ;  /* 0x0000000000147805 */ /* 0x000fe4000001ff00 */
[----:B------:R-:W-:Y:S02]  /*0560*/  CS2R R6, SRZ ;  /* 0x0000000000067805 */ /* 0x000fe4000001ff00 */
[----:B0-----:R-:W-:Y:S02]  /*0570*/  CS2R R2, SRZ ;  /* 0x0000000000027805 */ /* 0x001fe4000001ff00 */
[----:B-1----:R-:W-:-:S02]  /*0580*/  CS2R R4, SRZ ;  /* 0x0000000000047805 */ /* 0x002fc4000001ff00 */
[----:B------:R-:W-:Y:S01]  /*0590*/  MOV R0, RZ ;  /* 0x000000ff00007202 */ /* 0x000fe20000000f00 */
[----:B------:R-:W0:Y:S01]  /*05a0*/  LDCU UR12, c[0x0][0x388] ;  /* 0x00007100ff0c77ac */ /* 0x000e220008000800 */
[----:B------:R-:W1:Y:S01]  /*05b0*/  LDCU.U8 UR7, c[0x0][0x410] ;  /* 0x00008200ff0777ac */ /* 0x000e620008000000 */
[----:B------:R-:W3:Y:S01]  /*05c0*/  LDCU UR13, c[0x0][0x400] ;  /* 0x00008000ff0d77ac */ /* 0x000ee20008000800 */
[----:B------:R-:W0:Y:S01]  /*05d0*/  LDCU.64 UR14, c[0x0][0x478] ;  /* 0x00008f00ff0e77ac */ /* 0x000e220008000a00 */
[----:B------:R-:W0:Y:S01]  /*05e0*/  LDCU.64 UR10, c[0x0][0x438] ;  /* 0x00008700ff0a77ac */ /* 0x000e220008000a00 */
[----:B----4-:R-:W-:Y:S02]  /*05f0*/  PRMT R188, R16, 0x7632, R188 ;  /* 0x0000763210bc7816 */ /* 0x010fe400000000bc */
[----:B------:R-:W-:Y:S02]  /*0600*/  PRMT R186, R17, 0x7632, R186 ;  /* 0x0000763211ba7816 */ /* 0x000fe400000000ba */
[----:B------:R-:W-:-:S02]  /*0610*/  PRMT R175, R18, 0x7632, R175 ;  /* 0x0000763212af7816 */ /* 0x000fc400000000af */
[----:B------:R-:W-:Y:S02]  /*0620*/  PRMT R176, R19, 0x7632, R176 ;  /* 0x0000763213b07816 */ /* 0x000fe400000000b0 */
[----:B--2---:R-:W-:Y:S02]  /*0630*/  PRMT R177, R12, 0x7632, R177 ;  /* 0x000076320cb17816 */ /* 0x004fe400000000b1 */
[----:B------:R-:W-:Y:S02]  /*0640*/  PRMT R178, R13, 0x7632, R178 ;  /* 0x000076320db27816 */ /* 0x000fe400000000b2 */
[----:B------:R-:W-:Y:S02]  /*0650*/  PRMT R179, R14, 0x7632, R179 ;  /* 0x000076320eb37816 */ /* 0x000fe400000000b3 */
[----:B------:R-:W-:Y:S02]  /*0660*/  PRMT R180, R15, 0x7632, R180 ;  /* 0x000076320fb47816 */ /* 0x000fe400000000b4 */
[----:B-----5:R-:W-:-:S02]  /*0670*/  PRMT R181, R8, 0x7632, R181 ;  /* 0x0000763208b57816 */ /* 0x020fc400000000b5 */
[----:B------:R-:W-:Y:S02]  /*0680*/  PRMT R182, R9, 0x7632, R182 ;  /* 0x0000763209b67816 */ /* 0x000fe400000000b6 */
[----:B------:R-:W-:Y:S02]  /*0690*/  PRMT R183, R10, 0x7632, R183 ;  /* 0x000076320ab77816 */ /* 0x000fe400000000b7 */
[----:B------:R-:W-:Y:S02]  /*06a0*/  PRMT R184, R11, 0x7632, R184 ;  /* 0x000076320bb87816 */ /* 0x000fe400000000b8 */
[----:B------:R-:W-:Y:S02]  /*06b0*/  SHF.L.U32 R189, R16, 0x10, RZ ;  /* 0x0000001010bd7819 */ /* 0x000fe400000006ff */
[----:B------:R-:W-:Y:S02]  /*06c0*/  SHF.L.U32 R187, R17, 0x10, RZ ;  /* 0x0000001011bb7819 */ /* 0x000fe400000006ff */
[----:B------:R-:W-:-:S02]  /*06d0*/  CS2R R16, SRZ ;  /* 0x0000000000107805 */ /* 0x000fc4000001ff00 */
[----:B------:R-:W-:Y:S02]  /*06e0*/  SHF.L.U32 R185, R18, 0x10, RZ ;  /* 0x0000001012b97819 */ /* 0x000fe400000006ff */
[----:B------:R-:W-:Y:S02]  /*06f0*/  SHF.L.U32 R153, R19, 0x10, RZ ;  /* 0x0000001013997819 */ /* 0x000fe400000006ff */
[----:B------:R-:W-:Y:S02]  /*0700*/  CS2R R18, SRZ ;  /* 0x0000000000127805 */ /* 0x000fe4000001ff00 */
        /* <DEDUP_REMOVED lines=35> */
[----:B01-3--:R-:W-:-:S07]  /*0940*/  SHF.L.U32 R184, R184, 0x10, RZ ;  /* 0x00000010b8b87819 */ /* 0x00bfce00000006ff */
.L_x_3227:
        /* <DEDUP_REMOVED lines=8> */
[----:B-1----:R-:W-:-:S05]  /*09d0*/  IMAD.WIDE R106, R190, 0x4, R106 ;  /* 0x00000004be6a7825 */ /* 0x002fca00078e026a */
[----:B------:R-:W4:Y:S01]  /*09e0*/  LDG.E R194, desc[UR8][R106.64] ;  /* 0x000000086ac27981 */ /* 0x000f22000c1e1900 */
[----:B0-----:R-:W-:Y:S01]  /*09f0*/  LEA.HI.SX32 R197, R88, R137, 0x1d ;  /* 0x0000008958c57211 */ /* 0x001fe200078feaff */
[----:B------:R-:W0:Y:S04]  /*0a00*/  @P0 LDC.64 R204, c[0x0][0x3e0] ;  /* 0x0000f800ffcc0b82 */ /* 0x000e280000000a00 */
[----:B--2---:R-:W-:-:S04]  /*0a10*/  IMAD.WIDE.U32 R122, R197, 0x20, R206 ;  /* 0x00000020c57a7825 */ /* 0x004fc800078e00ce */
[C---:B---3--:R-:W-:Y:S01]  /*0a20*/  IMAD.WIDE.U32 R92, R197.reuse, 0x10, R120 ;  /* 0x00000010c55c7825 */ /* 0x048fe200078e0078 */
[C---:B------:R-:W-:Y:S01]  /*0a30*/  IADD3 R195, PT, PT, R197.reuse, 0x100, RZ ;  /* 0x00000100c5c37810 */ /* 0x040fe20007ffe0ff */
[----:B------:R-:W2:Y:S01]  /*0a40*/  LDG.E.128 R88, desc[UR8][R122.64] ;  /* 0x000000087a587981 */ /* 0x000ea2000c1e1d00 */
[----:B------:R-:W-:-:S03]  /*0a50*/  IADD3 R191, PT, PT, R197, 0x200, RZ ;  /* 0x00000200c5bf7810 */ /* 0x000fc60007ffe0ff */
[----:B------:R-:W3:Y:S01]  /*0a60*/  LDG.E.128 R92, desc[UR8][R92.64] ;  /* 0x000000085c5c7981 */ /* 0x000ee2000c1e1d00 */
[----:B----4-:R-:W-:-:S03]  /*0a70*/  IMAD.WIDE R192, R190, 0x4, R192 ;  /* 0x00000004bec07825 */ /* 0x010fc600078e02c0 */
[----:B------:R-:W4:Y:S01]  /*0a80*/  LDG.E.128 R96, desc[UR8][R122.64+0x10] ;  /* 0x000010087a607981 */ /* 0x000f22000c1e1d00 */
[----:B------:R-:W-:-:S03]  /*0a90*/  IMAD.WIDE.U32 R198, R195, 0x20, R206 ;  /* 0x00000020c3c67825 */ /* 0x000fc600078e00ce */
[----:B------:R-:W4:Y:S01]  /*0aa0*/  LDG.E R193, desc[UR8][R192.64] ;  /* 0x00000008c0c17981 */ /* 0x000f22000c1e1900 */
[----:B------:R-:W-:-:S03]  /*0ab0*/  IMAD.WIDE.U32 R206, R191, 0x20, R206 ;  /* 0x00000020bfce7825 */ /* 0x000fc600078e00ce */
[----:B------:R-:W4:Y:S04]  /*0ac0*/  LDG.E.128 R108, desc[UR8][R198.64+0x10] ;  /* 0x00001008c66c7981 */ /* 0x000f28000c1e1d00 */
[----:B------:R-:W4:Y:S01]  /*0ad0*/  LDG.E.128 R116, desc[UR8][R206.64+0x10] ;  /* 0x00001008ce747981 */ /* 0x000f22000c1e1d00 */
[----:B------:R-:W-:-:S03]  /*0ae0*/  IMAD.WIDE.U32 R104, R195, 0x10, R120 ;  /* 0x00000010c3687825 */ /* 0x000fc600078e0078 */
[----:B------:R1:W4:Y:S04]  /*0af0*/  LDG.E.128 R100, desc[UR8][R198.64] ;  /* 0x00000008c6647981 */ /* 0x000328000c1e1d00 */
[----:B------:R-:W4:Y:S04]  /*0b00*/  LDG.E.128 R104, desc[UR8][R104.64] ;  /* 0x0000000868687981 */ /* 0x000f28000c1e1d00 */
[----:B------:R1:W4:Y:S01]  /*0b10*/  LDG.E.128 R112, desc[UR8][R206.64] ;  /* 0x00000008ce707981 */ /* 0x000322000c1e1d00 */
[----:B------:R-:W-:-:S06]  /*0b20*/  IMAD.WIDE.U32 R120, R191, 0x10, R120 ;  /* 0x00000010bf787825 */ /* 0x000fcc00078e0078 */
[----:B------:R-:W4:Y:S01]  /*0b30*/  LDG.E.128 R120, desc[UR8][R120.64] ;  /* 0x0000000878787981 */ /* 0x000f22000c1e1d00 */
[----:B------:R-:W-:-:S04]  /*0b40*/  ISETP.NE.U32.AND P1, PT, RZ, UR10, PT ;  /* 0x0000000aff007c0c */ /* 0x000fc8000bf25070 */
[----:B------:R-:W-:-:S13]  /*0b50*/  ISETP.NE.AND.EX P1, PT, RZ, UR11, PT, P1 ;  /* 0x0000000bff007c0c */ /* 0x000fda000bf25310 */
[----:B------:R-:W1:Y:S01]  /*0b60*/  @P1 LDC.64 R202, c[0x0][0x438] ;  /* 0x00010e00ffca1b82 */ /* 0x000e620000000a00 */
[----:B------:R-:W-:Y:S01]  /*0b70*/  ISETP.NE.AND P2, PT, RZ, UR7, PT ;  /* 0x00000007ff007c0c */ /* 0x000fe2000bf45270 */
[----:B0-----:R-:W-:-:S05]  /*0b80*/  @P0 IMAD.WIDE R204, R190, 0x2, R204 ;  /* 0x00000002becc0825 */ /* 0x001fca00078e02cc */
[----:B------:R-:W5:Y:S01]  /*0b90*/  @P0 LDG.E.U16 R209, desc[UR8][R204.64] ;  /* 0x00000008ccd10981 */ /* 0x000f62000c1e1500 */
[----:B-1----:R-:W0:Y:S08]  /*0ba0*/  @P1 LDC.64 R198, c[0x0][0x438] ;  /* 0x00010e00ffc61b82 */ /* 0x002e300000000a00 */
[----:B------:R-:W1:Y:S01]  /*0bb0*/  @P1 LDC.64 R200, c[0x0][0x438] ;  /* 0x00010e00ffc81b82 */ /* 0x000e620000000a00 */
[----:B------:R-:W-:-:S05]  /*0bc0*/  @P1 IMAD.WIDE.U32 R202, R197, 0x20, R202 ;  /* 0x00000020c5ca1825 */ /* 0x000fca00078e00ca */
[----:B------:R-:W5:Y:S04]  /*0bd0*/  @P1 LDG.E.128 R56, desc[UR8][R202.64] ;  /* 0x00000008ca381981 */ /* 0x000f68000c1e1d00 */
[----:B------:R3:W5:Y:S01]  /*0be0*/  @P1 LDG.E.128 R60, desc[UR8][R202.64+0x10] ;  /* 0x00001008ca3c1981 */ /* 0x000762000c1e1d00 */
[----:B0-----:R-:W-:-:S05]  /*0bf0*/  @P1 IMAD.WIDE.U32 R198, R191, 0x20, R198 ;  /* 0x00000020bfc61825 */ /* 0x001fca00078e00c6 */
[----:B------:R-:W5:Y:S01]  /*0c00*/  @P1 LDG.E.128 R72, desc[UR8][R198.64] ;  /* 0x00000008c6481981 */ /* 0x000f62000c1e1d00 */
[----:B-1----:R-:W-:-:S03]  /*0c10*/  @P1 IMAD.WIDE.U32 R200, R195, 0x20, R200 ;  /* 0x00000020c3c81825 */ /* 0x002fc600078e00c8 */
[----:B------:R0:W5:Y:S04]  /*0c20*/  @P1 LDG.E.128 R76, desc[UR8][R198.64+0x10] ;  /* 0x00001008c64c1981 */ /* 0x000168000c1e1d00 */
[----:B------:R-:W5:Y:S04]  /*0c30*/  @P1 LDG.E.128 R64, desc[UR8][R200.64] ;  /* 0x00000008c8401981 */ /* 0x000f68000c1e1d00 */
[----:B------:R1:W5:Y:S01]  /*0c40*/  @P1 LDG.E.128 R68, desc[UR8][R200.64+0x10] ;  /* 0x00001008c8441981 */ /* 0x000362000c1e1d00 */
[----:B------:R-:W-:-:S05]  /*0c50*/  FSEL R207, R194, RZ, !P2 ;  /* 0x000000ffc2cf7208 */ /* 0x000fca0005000000 */
[C-C-:B--2---:R-:W-:Y:S01]  /*0c60*/  FADD.FTZ R218, -R207.reuse, R91.reuse ;  /* 0x0000005bcfda7221 */ /* 0x144fe20000010100 */
[----:B------:R-:W-:Y:S01]  /*0c70*/  FADD.FTZ R208, -R207, R88 ;  /* 0x00000058cfd07221 */ /* 0x000fe20000010100 */
[C---:B---3--:R-:W-:Y:S02]  /*0c80*/  PRMT R91, R92.reuse, 0x7632, R91 ;  /* 0x000076325c5b7816 */ /* 0x048fe4000000005b */
[----:B------:R-:W-:Y:S02]  /*0c90*/  SHF.L.U32 R92, R92, 0x10, RZ ;  /* 0x000000105c5c7819 */ /* 0x000fe400000006ff */
[C---:B------:R-:W-:Y:S02]  /*0ca0*/  PRMT R202, R95.reuse, 0x7632, R202 ;  /* 0x000076325fca7816 */ /* 0x040fe400000000ca */
[----:B------:R-:W-:Y:S01]  /*0cb0*/  SHF.L.U32 R210, R95, 0x10, RZ ;  /* 0x000000105fd27819 */ /* 0x000fe200000006ff */
[----:B------:R-:W-:Y:S01]  /*0cc0*/  FMUL.FTZ R211, R189, R92 ;  /* 0x0000005cbdd37220 */ /* 0x000fe20000410000 */
[----:B------:R-:W-:Y:S01]  /*0cd0*/  SHF.L.U32 R95, R91, 0x10, RZ ;  /* 0x000000105b5f7819 */ /* 0x000fe200000006ff */
[----:B------:R-:W-:Y:S01]  /*0ce0*/  FADD.FTZ R212, -R207, R89 ;  /* 0x00000059cfd47221 */ /* 0x000fe20000010100 */
[----:B----4-:R-:W-:Y:S01]  /*0cf0*/  FMUL.FTZ R208, R193, R208 ;  /* 0x000000d0c1d07220 */ /* 0x010fe20000410000 */
[C---:B------:R-:W-:Y:S01]  /*0d00*/  FADD.FTZ R216, -R207.reuse, R90 ;  /* 0x0000005acfd87221 */ /* 0x040fe20000010100 */
[----:B------:R-:W-:Y:S01]  /*0d10*/  FADD.FTZ R196, -R207, R108 ;  /* 0x0000006ccfc47221 */ /* 0x000fe20000010100 */
[----:B------:R-:W-:Y:S01]  /*0d20*/  PRMT R205, R93, 0x7632, R205 ;  /* 0x000076325dcd7816 */ /* 0x000fe200000000cd */
[----:B------:R-:W-:Y:S01]  /*0d30*/  FADD.FTZ R226, -R207, R99 ;  /* 0x00000063cfe27221 */ /* 0x000fe20000010100 */
[----:B------:R-:W-:Y:S01]  /*0d40*/  SHF.L.U32 R90, R93, 0x10, RZ ;  /* 0x000000105d5a7819 */ /* 0x000fe200000006ff */
[----:B------:R-:W-:Y:S01]  /*0d50*/  FADD.FTZ R108, -R207, R116 ;  /* 0x00000074cf6c7221 */ /* 0x000fe20000010100 */
[----:B------:R-:W-:Y:S01]  /*0d60*/  FMUL.FTZ R221, R188, R95 ;  /* 0x0000005fbcdd7220 */ /* 0x000fe20000410000 */
[----:B------:R-:W-:Y:S01]  /*0d70*/  FADD.FTZ R116, RZ, R211 ;  /* 0x000000d3ff747221 */ /* 0x000fe20000010000 */
[----:B------:R-:W-:Y:S01]  /*0d80*/  FMUL.FTZ R212, R193, R212 ;  /* 0x000000d4c1d47220 */ /* 0x000fe20000410000 */
[----:B------:R-:W-:Y:S01]  /*0d90*/  FFMA.FTZ R99, R208, R211, RZ ;  /* 0x000000d3d0637223 */ /* 0x000fe200000100ff */
[----:B------:R-:W-:Y:S01]  /*0da0*/  SHF.L.U32 R91, R205, 0x10, RZ ;  /* 0x00000010cd5b7819 */ /* 0x000fe200000006ff */
        /* <DEDUP_REMOVED lines=27> */
[--C-:B0-----:R-:W-:Y:S01]  /*0f60*/  FADD.FTZ R198, -R207, R101.reuse ;  /* 0x00000065cfc67221 */ /* 0x101fe20000010100 */
[----:B------:R-:W-:Y:S01]  /*0f70*/  PRMT R101, R104, 0x7632, R101 ;  /* 0x0000763268657816 */ /* 0x000fe20000000065 */
[----:B------:R-:W-:Y:S01]  /*0f80*/  FMUL.FTZ R227, R176, R97 ;  /* 0x00000061b0e37220 */ /* 0x000fe20000410000 */
[----:B------:R-:W-:Y:S01]  /*0f90*/  SHF.L.U32 R96, R104, 0x10, RZ ;  /* 0x0000001068607819 */ /* 0x000fe200000006ff */
[----:B------:R-:W-:Y:S01]  /*0fa0*/  FADD.FTZ R116, R219, R116 ;  /* 0x00000074db747221 */ /* 0x000fe20000010000 */
[----:B------:R-:W-:Y:S01]  /*0fb0*/  FADD.FTZ R206, -R207, R100 ;  /* 0x00000064cfce7221 */ /* 0x000fe20000010100 */
[----:B------:R-:W-:Y:S01]  /*0fc0*/  FMUL.FTZ R226, R193, R226 ;  /* 0x000000e2c1e27220 */ /* 0x000fe20000410000 */
[----:B------:R-:W-:Y:S01]  /*0fd0*/  FFMA.FTZ R99, R224, R219, R99 ;  /* 0x000000dbe0637223 */ /* 0x000fe20000010063 */
[----:B-1----:R-:W-:Y:S01]  /*0fe0*/  FADD.FTZ R200, -R207, R103 ;  /* 0x00000067cfc87221 */ /* 0x002fe20000010100 */
[----:B------:R-:W-:Y:S01]  /*0ff0*/  SHF.L.U32 R101, R101, 0x10, RZ ;  /* 0x0000001065657819 */ /* 0x000fe200000006ff */
[----:B------:R-:W-:Y:S01]  /*1000*/  FMUL.FTZ R202, R154, R96 ;  /* 0x000000609aca7220 */ /* 0x000fe20000410000 */
[C---:B------:R-:W-:Y:S01]  /*1010*/  PRMT R234, R106.reuse, 0x7632, R234 ;  /* 0x000076326aea7816 */ /* 0x040fe200000000ea */
[----:B------:R-:W-:Y:S01]  /*1020*/  FADD.FTZ R103, R227, R116 ;  /* 0x00000074e3677221 */ /* 0x000fe20000010000 */
[----:B------:R-:W-:Y:S01]  /*1030*/  SHF.L.U32 R214, R106, 0x10, RZ ;  /* 0x000000106ad67819 */ /* 0x000fe200000006ff */
[C---:B------:R-:W-:Y:S01]  /*1040*/  FADD.FTZ R204, -R207.reuse, R102 ;  /* 0x00000066cfcc7221 */ /* 0x040fe20000010100 */
[C---:B------:R-:W-:Y:S01]  /*1050*/  FADD.FTZ R192, -R207.reuse, R110 ;  /* 0x0000006ecfc07221 */ /* 0x040fe20000010100 */
        /* <DEDUP_REMOVED lines=12> */
[----:B------:R-:W-:Y:S01]  /*1120*/  FMUL.FTZ R207, R193, R198 ;  /* 0x000000c6c1cf7220 */ /* 0x000fe20000410000 */
[----:B------:R-:W-:Y:S01]  /*1130*/  SHF.L.U32 R100, R105, 0x10, RZ ;  /* 0x0000001069647819 */ /* 0x000fe200000006ff */
[----:B------:R-:W-:Y:S01]  /*1140*/  FMUL.FTZ R198, R177, R101 ;  /* 0x00000065b1c67220 */ /* 0x000fe20000410000 */
        /* <DEDUP_REMOVED lines=8> */
[C---:B------:R-:W-:Y:S01]  /*11d0*/  FMUL.FTZ R199, R193.reuse, R194 ;  /* 0x000000c2c1c77220 */ /* 0x040fe20000410000 */
        /* <DEDUP_REMOVED lines=9> */
[----:B------:R-:W-:Y:S01]  /*1270*/  SHF.L.U32 R236, R123, 0x10, RZ ;  /* 0x000000107bec7819 */ /* 0x000fe200000006ff */
[----:B------:R-:W-:Y:S01]  /*1280*/  FMUL.FTZ R123, R193, R104 ;  /* 0x00000068c17b7220 */ /* 0x000fe20000410000 */
[----:B------:R-:W-:Y:S01]  /*1290*/  PRMT R233, R107, 0x7632, R233 ;  /* 0x000076326be97816 */ /* 0x000fe200000000e9 */
[----:B------:R-:W-:Y:S01]  /*12a0*/  FMUL.FTZ R104, R193, R112 ;  /* 0x00000070c1687220 */ /* 0x000fe20000410000 */
[----:B------:R-:W-:Y:S01]  /*12b0*/  SHF.L.U32 R228, R107, 0x10, RZ ;  /* 0x000000106be47819 */ /* 0x000fe200000006ff */
[----:B------:R-:W-:Y:S01]  /*12c0*/  FADD.FTZ R103, R203, R118 ;  /* 0x00000076cb677221 */ /* 0x000fe20000010000 */
[C---:B------:R-:W-:Y:S02]  /*12d0*/  PRMT R237, R122.reuse, 0x7632, R237 ;  /* 0x000076327aed7816 */ /* 0x040fe400000000ed */
[----:B------:R-:W-:Y:S01]  /*12e0*/  SHF.L.U32 R229, R122, 0x10, RZ ;  /* 0x000000107ae57819 */ /* 0x000fe200000006ff */
[----:B------:R-:W-:Y:S01]  /*12f0*/  FMUL.FTZ R122, R179, R234 ;  /* 0x000000eab37a7220 */ /* 0x000fe20000410000 */
[----:B------:R-:W-:Y:S01]  /*1300*/  FFMA.FTZ R112, R196, R203, R99 ;  /* 0x000000cbc4707223 */ /* 0x000fe20000010063 */
[----:B------:R-:W-:Y:S01]  /*1310*/  SHF.L.U32 R233, R233, 0x10, RZ ;  /* 0x00000010e9e97819 */ /* 0x000fe200000006ff */
[----:B------:R-:W-:Y:S01]  /*1320*/  FMUL.FTZ R105, R193, R102 ;  /* 0x00000066c1697220 */ /* 0x000fe20000410000 */
        /* <DEDUP_REMOVED lines=8> */
[----:B------:R-:W-:-:S02]  /*13b0*/  PRMT R231, R121, 0x7632, R231 ;  /* 0x0000763279e77816 */ /* 0x000fc400000000e7 */
[----:B------:R-:W-:Y:S01]  /*13c0*/  SHF.L.U32 R230, R121, 0x10, RZ ;  /* 0x0000001079e67819 */ /* 0x000fe200000006ff */
[----:B------:R-:W-:Y:S01]  /*13d0*/  FMUL.FTZ R121, R180, R233 ;  /* 0x000000e9b4797220 */ /* 0x000fe20000410000 */
[----:B------:R-:W-:Y:S01]  /*13e0*/  FFMA.FTZ R102, R192, R201, R99 ;  /* 0x000000c9c0667223 */ /* 0x000fe20000010063 */
[----:B------:R-:W-:Y:S01]  /*13f0*/  SHF.L.U32 R232, R232, 0x10, RZ ;  /* 0x00000010e8e87819 */ /* 0x000fe200000006ff */
[----:B------:R-:W-:Y:S01]  /*1400*/  FMUL.FTZ R109, R158, R215 ;  /* 0x000000d79e6d7220 */ /* 0x000fe20000410000 */
[----:B------:R-:W-:Y:S01]  /*1410*/  FADD.FTZ R112, R121, R110 ;  /* 0x0000006e79707221 */ /* 0x000fe20000010000 */
[----:B------:R-:W-:Y:S02]  /*1420*/  FFMA.FTZ R103, R123, R121, R102 ;  /* 0x000000797b677223 */ /* 0x000fe40000010066 */
        /* <DEDUP_REMOVED lines=17> */
[----:B------:R-:W-:-:S02]  /*1540*/  FMUL.FTZ R116, R183, R237 ;  /* 0x000000edb7747220 */ /* 0x000fc40000410000 */
        /* <DEDUP_REMOVED lines=44> */
.L_x_3212:
[----:B------:R-:W-:Y:S05]  /*1810*/  BSYNC.RECONVERGENT B0 ;  /* 0x0000000000007941 */ /* 0x000fea0003800200 */
.L_x_3211:
[----:B------:R-:W1:Y:S08]  /*1820*/  S2UR UR5, SR_CgaCtaId ;  /* 0x00000000000579c3 */ /* 0x000e700000008800 */
[----:B------:R-:W-:Y:S01]  /*1830*/  BAR.SYNC.DEFER_BLOCKING 0x0 ;  /* 0x0000000000007b1d */ /* 0x000fe20000010000 */
[----:B------:R-:W-:Y:S01]  /*1840*/  FADD.FTZ R27, R90, R27 ;  /* 0x0000001b5a1b7221 */ /* 0x000fe20000010000 */
[----:B------:R-:W-:Y:S01]  /*1850*/  FFMA.FTZ R3, R216, R90, R3 ;  /* 0x0000005ad8037223 */ /* 0x000fe20000010003 */
[----:B------:R-:W-:Y:S01]  /*1860*/  FFMA.FTZ R4, R218, R91, R4 ;  /* 0x0000005bda047223 */ /* 0x000fe20000010004 */
[----:B------:R-:W-:Y:S01]  /*1870*/  FADD.FTZ R28, R91, R28 ;  /* 0x0000001c5b1c7221 */ /* 0x000fe20000010000 */
[----:B------:R-:W-:Y:S01]  /*1880*/  FADD.FTZ R25, R92, R25 ;  /* 0x000000195c197221 */ /* 0x000fe20000010000 */
[----:B------:R-:W-:Y:S01]  /*1890*/  UMOV UR4, 0x400 ;  /* 0x0000040000047882 */ /* 0x000fe20000000000 */
        /* <DEDUP_REMOVED lines=15> */
[----:B------:R-:W-:Y:S01]  /*1990*/  HFMA2 R120, -RZ, RZ, 1.875, 0 ;  /* 0x3f800000ff787431 */ /* 0x000fe200000001ff */
[----:B-1----:R-:W-:Y:S01]  /*19a0*/  ULEA UR4, UR5, UR4, 0x18 ;  /* 0x0000000405047291 */ /* 0x002fe2000f8ec0ff */
[----:B------:R-:W-:Y:S01]  /*19b0*/  FADD.FTZ R37, R214, R37 ;  /* 0x00000025d6257221 */ /* 0x000fe20000010000 */
[----:B------:R-:W-:Y:S01]  /*19c0*/  UISETP.NE.U32.AND UP0, UPT, UR10, URZ, UPT ;  /* 0x000000ff0a00728c */ /* 0x000fe2000bf05070 */
[----:B------:R-:W-:Y:S01]  /*19d0*/  FFMA.FTZ R13, R196, R214, R13 ;  /* 0x000000d6c40d7223 */ /* 0x000fe2000001000d */
[----:B------:R-:W-:Y:S01]  /*19e0*/  UIADD3 UR5, UPT, UPT, UR4, 0x6040, URZ ;  /* 0x0000604004057890 */ /* 0x000fe2000fffe0ff */
[----:B-----5:R-:W-:Y:S01]  /*19f0*/  @P0 SHF.L.U32 R120, R209, 0x10, RZ ;  /* 0x00000010d1780819 */ /* 0x020fe200000006ff */
[----:B------:R-:W-:Y:S01]  /*1a00*/  @!UP1 UIADD3 UR5, UPT, UPT, UR4, 0x6000, URZ ;  /* 0x0000600004059890 */ /* 0x000fe2000fffe0ff */
[----:B------:R-:W-:Y:S01]  /*1a10*/  FADD.FTZ R41, R215, R41 ;  /* 0x00000029d7297221 */ /* 0x000fe20000010000 */
[----:B------:R-:W-:Y:S01]  /*1a20*/  UIADD3 UR6, UPT, UPT, UR4, 0x6050, URZ ;  /* 0x0000605004067890 */ /* 0x000fe2000fffe0ff */
[----:B------:R-:W-:Y:S01]  /*1a30*/  FFMA.FTZ R17, R104, R215, R17 ;  /* 0x000000d768117223 */ /* 0x000fe20000010011 */
[----:B------:R-:W-:Y:S01]  /*1a40*/  @!UP1 UIADD3 UR6, UPT, UPT, UR4, 0x6010, URZ ;  /* 0x0000601004069890 */ /* 0x000fe2000fffe0ff */
[----:B------:R-:W-:Y:S01]  /*1a50*/  FADD.FTZ R31, R210, R31 ;  /* 0x0000001fd21f7221 */ /* 0x000fe20000010000 */
[----:B------:R-:W-:Y:S01]  /*1a60*/  UISETP.NE.AND.EX UP0, UPT, UR11, URZ, UPT, UP0 ;  /* 0x000000ff0b00728c */ /* 0x000fe2000bf05300 */
[----:B------:R-:W-:Y:S01]  /*1a70*/  FFMA.FTZ R7, R224, R210, R7 ;  /* 0x000000d2e0077223 */ /* 0x000fe20000010007 */
[----:B------:R-:W-:Y:S01]  /*1a80*/  FFMA.FTZ R12, R205, R235, R12 ;  /* 0x000000ebcd0c7223 */ /* 0x000fe2000001000c */
[----:B0-----:R-:W0:Y:S01]  /*1a90*/  LDS.128 R88, [UR5] ;  /* 0x00000005ff587984 */ /* 0x001e220008000c00 */
[----:B------:R-:W-:Y:S01]  /*1aa0*/  UIADD3 UR5, UPT, UPT, UR4, 0x6060, URZ ;  /* 0x0000606004057890 */ /* 0x000fe2000fffe0ff */
[----:B------:R-:W-:Y:S01]  /*1ab0*/  FADD.FTZ R36, R235, R36 ;  /* 0x00000024eb247221 */ /* 0x000fe20000010000 */
[----:B------:R-:W-:Y:S01]  /*1ac0*/  @!UP1 UIADD3 UR5, UPT, UPT, UR4, 0x6020, URZ ;  /* 0x0000602004059890 */ /* 0x000fe2000fffe0ff */
[----:B------:R-:W1:Y:S01]  /*1ad0*/  LDS.128 R92, [UR6] ;  /* 0x00000006ff5c7984 */ /* 0x000e620008000c00 */
[----:B------:R-:W-:Y:S01]  /*1ae0*/  UIADD3 UR6, UPT, UPT, UR4, 0x6070, URZ ;  /* 0x0000607004067890 */ /* 0x000fe2000fffe0ff */
[----:B------:R-:W-:Y:S01]  /*1af0*/  FADD.FTZ R38, R234, R38 ;  /* 0x00000026ea267221 */ /* 0x000fe20000010000 */
[----:B------:R-:W-:Y:S01]  /*1b00*/  @!UP1 UIADD3 UR6, UPT, UPT, UR4, 0x6030, URZ ;  /* 0x0000603004069890 */ /* 0x000fe2000fffe0ff */
[----:B------:R-:W-:Y:S01]  /*1b10*/  FFMA.FTZ R14, R199, R234, R14 ;  /* 0x000000eac70e7223 */ /* 0x000fe2000001000e */
[----:B------:R-:W-:Y:S01]  /*1b20*/  FADD.FTZ R39, R228, R39 ;  /* 0x00000027e4277221 */ /* 0x000fe20000010000 */
[----:B------:R-:W-:Y:S01]  /*1b30*/  FFMA.FTZ R15, R192, R228, R15 ;  /* 0x000000e4c00f7223 */ /* 0x000fe2000001000f */
[----:B------:R-:W-:Y:S01]  /*1b40*/  FADD.FTZ R40, R233, R40 ;  /* 0x00000028e9287221 */ /* 0x000fe20000010000 */
[----:B------:R-:W2:Y:S01]  /*1b50*/  LDS.128 R96, [UR5] ;  /* 0x00000005ff607984 */ /* 0x000ea20008000c00 */
[----:B------:R-:W-:Y:S01]  /*1b60*/  FFMA.FTZ R16, R123, R233, R16 ;  /* 0x000000e97b107223 */ /* 0x000fe20000010010 */
[----:B------:R-:W-:Y:S01]  /*1b70*/  FFMA.FTZ R18, R105, R232, R18 ;  /* 0x000000e869127223 */ /* 0x000fe20000010012 */
[----:B------:R-:W-:Y:S01]  /*1b80*/  FADD.FTZ R42, R232, R42 ;  /* 0x0000002ae82a7221 */ /* 0x000fe20000010000 */
[----:B------:R-:W3:Y:S01]  /*1b90*/  LDS.128 R100, [UR6] ;  /* 0x00000006ff647984 */ /* 0x000ee20008000c00 */
        /* <DEDUP_REMOVED lines=40> */
[----:B-----5:R-:W-:Y:S01]  /*1e20*/  PRMT R96, R91, 0x7632, R96 ;  /* 0x000076325b607816 */ /* 0x020fe20000000060 */
[-CC-:B------:R-:W-:Y:S01]  /*1e30*/  FFMA.FTZ R216, R216, R214.reuse, R215.reuse ;  /* 0x000000d6d8d87223 */ /* 0x180fe200000100d7 */
[----:B------:R-:W-:Y:S01]  /*1e40*/  FADD.FTZ R224, R219, -R224 ;  /* 0x800000e0dbe07221 */ /* 0x000fe20000010000 */
[----:B------:R-:W-:Y:S01]  /*1e50*/  FADD.FTZ R226, R227, -R226 ;  /* 0x800000e2e3e27221 */ /* 0x000fe20000010000 */
[--C-:B------:R-:W-:Y:S01]  /*1e60*/  FFMA.FTZ R220, R220, R214, R215.reuse ;  /* 0x000000d6dcdc7223 */ /* 0x100fe200000100d7 */
[----:B------:R-:W-:Y:S01]  /*1e70*/  SHF.L.U32 R102, R91, 0x10, RZ ;  /* 0x000000105b667819 */ /* 0x000fe200000006ff */
[C---:B------:R-:W-:Y:S01]  /*1e80*/  FMUL.FTZ R95, R193.reuse, R224 ;  /* 0x000000e0c15f7220 */ /* 0x040fe20000410000 */
[----:B------:R-:W-:Y:S01]  /*1e90*/  FMUL.FTZ R97, R193, R226 ;  /* 0x000000e2c1617220 */ /* 0x000fe20000410000 */
[-CC-:B------:R-:W-:Y:S01]  /*1ea0*/  FFMA.FTZ R92, R208, R214.reuse, R215.reuse ;  /* 0x000000d6d05c7223 */ /* 0x180fe200000100d7 */
[----:B------:R-:W-:Y:S01]  /*1eb0*/  FFMA.FTZ R222, R222, R214, R215 ;  /* 0x000000d6dede7223 */ /* 0x000fe200000100d7 */
[----:B------:R-:W-:Y:S01]  /*1ec0*/  SHF.L.U32 R100, R47, 0x10, RZ ;  /* 0x000000102f647819 */ /* 0x000fe200000006ff */
[-C--:B------:R-:W-:Y:S01]  /*1ed0*/  FMUL.FTZ R95, R95, R120.reuse ;  /* 0x000000785f5f7220 */ /* 0x080fe20000410000 */
[----:B------:R-:W-:Y:S01]  /*1ee0*/  SHF.L.U32 R208, R174, 0x10, RZ ;  /* 0x00000010aed07819 */ /* 0x000fe200000006ff */
[----:B------:R-:W-:Y:S01]  /*1ef0*/  FADD.FTZ R216, R213, -R216 ;  /* 0x800000d8d5d87221 */ /* 0x000fe20000010000 */
[----:B------:R-:W-:Y:S01]  /*1f00*/  SHF.L.U32 R96, R96, 0x10, RZ ;  /* 0x0000001060607819 */ /* 0x000fe200000006ff */
[----:B------:R-:W-:Y:S01]  /*1f10*/  FMUL.FTZ R97, R97, R120 ;  /* 0x0000007861617220 */ /* 0x000fe20000410000 */
[----:B------:R-:W-:Y:S01]  /*1f20*/  FADD.FTZ R220, R217, -R220 ;  /* 0x800000dcd9dc7221 */ /* 0x000fe20000010000 */
[----:B------:R-:W-:Y:S01]  /*1f30*/  FADD.FTZ R222, R225, -R222 ;  /* 0x800000dee1de7221 */ /* 0x000fe20000010000 */
[C---:B------:R-:W-:Y:S01]  /*1f40*/  FMUL.FTZ R102, R95.reuse, R102 ;  /* 0x000000665f667220 */ /* 0x040fe20000410000 */
[----:B------:R-:W-:Y:S01]  /*1f50*/  FMUL.FTZ R217, R95, R100 ;  /* 0x000000645fd97220 */ /* 0x000fe20000410000 */
[C---:B------:R-:W-:Y:S01]  /*1f60*/  FMUL.FTZ R103, R97.reuse, R96 ;  /* 0x0000006061677220 */ /* 0x040fe20000410000 */
[----:B------:R-:W-:Y:S01]  /*1f70*/  FMUL.FTZ R226, R97, R208 ;  /* 0x000000d061e27220 */ /* 0x000fe20000410000 */
[C---:B------:R-:W-:Y:S01]  /*1f80*/  FMUL.FTZ R95, R193.reuse, R216 ;  /* 0x000000d8c15f7220 */ /* 0x040fe20000410000 */
[----:B------:R-:W-:Y:S01]  /*1f90*/  PRMT R93, R90, 0x7632, R93 ;  /* 0x000076325a5d7816 */ /* 0x000fe2000000005d */
[--C-:B------:R-:W-:Y:S01]  /*1fa0*/  FFMA.FTZ R218, R218, R214, R215.reuse ;  /* 0x000000d6dada7223 */ /* 0x100fe200000100d7 */
[C---:B------:R-:W-:Y:S01]  /*1fb0*/  FMUL.FTZ R97, R193.reuse, R220 ;  /* 0x000000dcc1617220 */ /* 0x040fe20000410000 */
[----:B------:R-:W-:Y:S01]  /*1fc0*/  FMUL.FTZ R209, R193, R222 ;  /* 0x000000dec1d17220 */ /* 0x000fe20000410000 */
[----:B------:R-:W-:Y:S01]  /*1fd0*/  SHF.L.U32 R210, R89, 0x10, RZ ;  /* 0x0000001059d27819 */ /* 0x000fe200000006ff */
[----:B------:R-:W-:Y:S01]  /*1fe0*/  FFMA.FTZ R94, R212, R214, R215 ;  /* 0x000000d6d45e7223 */ /* 0x000fe200000100d7 */
[----:B------:R-:W-:Y:S01]  /*1ff0*/  SHF.L.U32 R96, R45, 0x10, RZ ;  /* 0x000000102d607819 */ /* 0x000fe200000006ff */
[-C--:B------:R-:W-:Y:S01]  /*2000*/  FMUL.FTZ R95, R95, R120.reuse ;  /* 0x000000785f5f7220 */ /* 0x080fe20000410000 */
[----:B------:R-:W-:Y:S01]  /*2010*/  SHF.L.U32 R91, R90, 0x10, RZ ;  /* 0x000000105a5b7819 */ /* 0x000fe200000006ff */
[----:B------:R-:W-:Y:S01]  /*2020*/  FADD.FTZ R218, R223, -R218 ;  /* 0x800000dadfda7221 */ /* 0x000fe20000010000 */
[----:B------:R-:W-:Y:S01]  /*2030*/  SHF.L.U32 R224, R173, 0x10, RZ ;  /* 0x00000010ade07819 */ /* 0x000fe200000006ff */
[-C--:B------:R-:W-:Y:S01]  /*2040*/  FMUL.FTZ R100, R97, R120.reuse ;  /* 0x0000007861647220 */ /* 0x080fe20000410000 */
[----:B------:R-:W-:Y:S01]  /*2050*/  SHF.L.U32 R212, R93, 0x10, RZ ;  /* 0x000000105dd47819 */ /* 0x000fe200000006ff */
[----:B------:R-:W-:Y:S01]  /*2060*/  FADD.FTZ R92, R211, -R92 ;  /* 0x8000005cd35c7221 */ /* 0x000fe20000010000 */
[----:B------:R-:W-:Y:S01]  /*2070*/  FMUL.FTZ R93, R209, R120 ;  /* 0x00000078d15d7220 */ /* 0x000fe20000410000 */
[----:B------:R-:W-:Y:S01]  /*2080*/  FADD.FTZ R94, R221, -R94 ;  /* 0x8000005edd5e7221 */ /* 0x000fe20000010000 */
[----:B------:R-:W-:Y:S01]  /*2090*/  PRMT R90, R89, 0x7632, R90 ;  /* 0x00007632595a7816 */ /* 0x000fe2000000005a */
[C---:B------:R-:W-:Y:S01]  /*20a0*/  FMUL.FTZ R210, R95.reuse, R210 ;  /* 0x000000d25fd27220 */ /* 0x040fe20000410000 */
[----:B------:R-:W-:Y:S01]  /*20b0*/  SHF.L.U32 R101, R46, 0x10, RZ ;  /* 0x000000102e657819 */ /* 0x000fe200000006ff */
[----:B------:R-:W-:Y:S01]  /*20c0*/  FMUL.FTZ R97, R95, R96 ;  /* 0x000000605f617220 */ /* 0x000fe20000410000 */
[----:B------:R-:W-:Y:S01]  /*20d0*/  FMUL.FTZ R208, R100, R91 ;  /* 0x0000005b64d07220 */ /* 0x000fe20000410000 */
[----:B------:R-:W-:Y:S01]  /*20e0*/  FMUL.FTZ R95, R193, R218 ;  /* 0x000000dac15f7220 */ /* 0x000fe20000410000 */
[C---:B------:R-:W-:Y:S01]  /*20f0*/  FMUL.FTZ R209, R93.reuse, R212 ;  /* 0x000000d45dd17220 */ /* 0x040fe20000410000 */
[----:B------:R-:W-:Y:S01]  /*2100*/  FMUL.FTZ R224, R93, R224 ;  /* 0x000000e05de07220 */ /* 0x000fe20000410000 */
        /* <DEDUP_REMOVED lines=16> */
[----:B------:R-:W-:Y:S01]  /*2210*/  FMUL.FTZ R88, R91, R96 ;  /* 0x000000605b587220 */ /* 0x000fe20000410000 */
[C---:B------:R-:W-:Y:S01]  /*2220*/  FMUL.FTZ R95, R93.reuse, R100 ;  /* 0x000000645d5f7220 */ /* 0x040fe20000410000 */
[----:B------:R-:W-:Y:S01]  /*2230*/  F2FP.BF16.F32.PACK_AB R91, R226, R217 ;  /* 0x000000d9e25b723e */ /* 0x000fe200000010ff */
[----:B------:R-:W-:Y:S01]  /*2240*/  FMUL.FTZ R213, R93, R90 ;  /* 0x0000005a5dd57220 */ /* 0x000fe20000410000 */
[----:B------:R-:W-:-:S02]  /*2250*/  F2FP.BF16.F32.PACK_AB R90, R224, R101 ;  /* 0x00000065e05a723e */ /* 0x000fc400000010ff */
[----:B------:R-:W-:Y:S02]  /*2260*/  F2FP.BF16.F32.PACK_AB R89, R216, R97 ;  /* 0x00000061d859723e */ /* 0x000fe400000010ff */
[----:B------:R-:W-:Y:S01]  /*2270*/  F2FP.BF16.F32.PACK_AB R88, R95, R88 ;  /* 0x000000585f58723e */ /* 0x000fe200000010ff */
[----:B------:R-:W-:Y:S06]  /*2280*/  BRA `(.L_x_3215) ;  /* 0x0000000400207947 */ /* 0x000fec0003800000 */
.L_x_3214:
[-CC-:B------:R-:W-:Y:S01]  /*2290*/  FFMA.FTZ R224, R224, R214.reuse, R215.reuse ;  /* 0x000000d6e0e07223 */ /* 0x180fe200000100d7 */
[-C--:B------:R-:W-:Y:S01]  /*22a0*/  FFMA.FTZ R226, R226, R214.reuse, R215 ;  /* 0x000000d6e2e27223 */ /* 0x080fe200000100d7 */
[----:B-----5:R-:W-:Y:S01]  /*22b0*/  PRMT R81, R91, 0x7632, R81 ;  /* 0x000076325b517816 */ /* 0x020fe20000000051 */
[-CC-:B------:R-:W-:Y:S01]  /*22c0*/  FFMA.FTZ R220, R220, R214.reuse, R215.reuse ;  /* 0x000000d6dcdc7223 */ /* 0x180fe200000100d7 */
[----:B------:R-:W-:Y:S01]  /*22d0*/  FADD.FTZ R224, R219, -R224 ;  /* 0x800000e0dbe07221 */ /* 0x000fe20000010000 */
[----:B------:R-:W-:Y:S01]  /*22e0*/  FADD.FTZ R226, R227, -R226 ;  /* 0x800000e2e3e27221 */ /* 0x000fe20000010000 */
[----:B------:R-:W-:Y:S01]  /*22f0*/  SHF.L.U32 R91, R91, 0x10, RZ ;  /* 0x000000105b5b7819 */ /* 0x000fe200000006ff */
[--C-:B------:R-:W-:Y:S01]  /*2300*/  FFMA.FTZ R216, R216, R214, R215.reuse ;  /* 0x000000d6d8d87223 */ /* 0x100fe200000100d7 */
[C---:B------:R-:W-:Y:S01]  /*2310*/  FMUL.FTZ R82, R193.reuse, R224 ;  /* 0x000000e0c1527220 */ /* 0x040fe20000410000 */
[----:B------:R-:W-:Y:S01]  /*2320*/  FMUL.FTZ R83, R193, R226 ;  /* 0x000000e2c1537220 */ /* 0x000fe20000410000 */
[----:B------:R-:W-:Y:S01]  /*2330*/  SHF.L.U32 R87, R47, 0x10, RZ ;  /* 0x000000102f577819 */ /* 0x000fe200000006ff */
[----:B------:R-:W-:Y:S01]  /*2340*/  FFMA.FTZ R222, R222, R214, R215 ;  /* 0x000000d6dede7223 */ /* 0x000fe200000100d7 */
[-C--:B------:R-:W-:Y:S01]  /*2350*/  FMUL.FTZ R80, R82, R120.reuse ;  /* 0x0000007852507220 */ /* 0x080fe20000410000 */
[----:B------:R-:W-:Y:S01]  /*2360*/  FADD.FTZ R220, R217, -R220 ;  /* 0x800000dcd9dc7221 */ /* 0x000fe20000010000 */
[----:B------:R-:W-:Y:S01]  /*2370*/  SHF.L.U32 R86, R81, 0x10, RZ ;  /* 0x0000001051567819 */ /* 0x000fe200000006ff */
[----:B------:R-:W-:Y:S01]  /*2380*/  FMUL.FTZ R81, R83, R120 ;  /* 0x0000007853517220 */ /* 0x000fe20000410000 */
[----:B------:R-:W-:Y:S01]  /*2390*/  SHF.L.U32 R94, R174, 0x10, RZ ;  /* 0x00000010ae5e7819 */ /* 0x000fe200000006ff */
[----:B------:R-:W-:Y:S01]  /*23a0*/  FADD.FTZ R216, R213, -R216 ;  /* 0x800000d8d5d87221 */ /* 0x000fe20000010000 */
[----:B------:R-:W-:Y:S01]  /*23b0*/  FADD.FTZ R222, R225, -R222 ;  /* 0x800000dee1de7221 */ /* 0x000fe20000010000 */
[C---:B------:R-:W-:Y:S01]  /*23c0*/  FMUL.FTZ R102, R80.reuse, R91 ;  /* 0x0000005b50667220 */ /* 0x040fe20000410000 */
[----:B------:R-:W-:Y:S01]  /*23d0*/  FMUL.FTZ R101, R80, R87 ;  /* 0x0000005750657220 */ /* 0x000fe20000410000 */
[----:B------:R-:W-:Y:S01]  /*23e0*/  FMUL.FTZ R80, R193, R220 ;  /* 0x000000dcc1507220 */ /* 0x000fe20000410000 */
[----:B------:R-:W-:Y:S01]  /*23f0*/  PRMT R85, R90, 0x7632, R85 ;  /* 0x000076325a557816 */ /* 0x000fe20000000055 */
[--C-:B------:R-:W-:Y:S01]  /*2400*/  FFMA.FTZ R218, R218, R214, R215.reuse ;  /* 0x000000d6dada7223 */ /* 0x100fe200000100d7 */
[----:B------:R-:W-:Y:S01]  /*2410*/  SHF.L.U32 R96, R90, 0x10, RZ ;  /* 0x000000105a607819 */ /* 0x000fe200000006ff */
[C---:B------:R-:W-:Y:S01]  /*2420*/  FMUL.FTZ R103, R81.reuse, R86 ;  /* 0x0000005651677220 */ /* 0x040fe20000410000 */
[--C-:B------:R-:W-:Y:S01]  /*2430*/  FFMA.FTZ R90, R208, R214, R215.reuse ;  /* 0x000000d6d05a7223 */ /* 0x100fe200000100d7 */
[----:B------:R-:W-:Y:S01]  /*2440*/  FMUL.FTZ R226, R81, R94 ;  /* 0x0000005e51e27220 */ /* 0x000fe20000410000 */
[C---:B------:R-:W-:Y:S01]  /*2450*/  FMUL.FTZ R86, R193.reuse, R216 ;  /* 0x000000d8c1567220 */ /* 0x040fe20000410000 */
[----:B------:R-:W-:Y:S01]  /*2460*/  FFMA.FTZ R92, R212, R214, R215 ;  /* 0x000000d6d45c7223 */ /* 0x000fe200000100d7 */
[----:B------:R-:W-:Y:S01]  /*2470*/  SHF.L.U32 R100, R46, 0x10, RZ ;  /* 0x000000102e647819 */ /* 0x000fe200000006ff */
[----:B------:R-:W-:Y:S01]  /*2480*/  FMUL.FTZ R81, R193, R222 ;  /* 0x000000dec1517220 */ /* 0x000fe20000410000 */
[-C--:B------:R-:W-:Y:S01]  /*2490*/  FMUL.FTZ R87, R80, R120.reuse ;  /* 0x0000007850577220 */ /* 0x080fe20000410000 */
[----:B------:R-:W-:Y:S01]  /*24a0*/  PRMT R84, R89, 0x7632, R84 ;  /* 0x0000763259547816 */ /* 0x000fe20000000054 */
        /* <DEDUP_REMOVED lines=9> */
[C---:B------:R-:W-:Y:S01]  /*2540*/  FMUL.FTZ R208, R87.reuse, R96 ;  /* 0x0000006057d07220 */ /* 0x040fe20000410000 */
[----:B------:R-:W-:Y:S01]  /*2550*/  FMUL.FTZ R97, R87, R100 ;  /* 0x0000006457617220 */ /* 0x000fe20000410000 */
[----:B------:R-:W-:Y:S01]  /*2560*/  PRMT R89, R88, 0x7632, R89 ;  /* 0x0000763258597816 */ /* 0x000fe20000000059 */
[----:B------:R-:W-:Y:S01]  /*2570*/  FMUL.FTZ R87, R193, R218 ;  /* 0x000000dac1577220 */ /* 0x000fe20000410000 */
[----:B------:R-:W-:Y:S01]  /*2580*/  SHF.L.U32 R100, R84, 0x10, RZ ;  /* 0x0000001054647819 */ /* 0x000fe200000006ff */
[C---:B------:R-:W-:Y:S01]  /*2590*/  FMUL.FTZ R210, R85.reuse, R210 ;  /* 0x000000d255d27220 */ /* 0x040fe20000410000 */
        /* <DEDUP_REMOVED lines=22> */
[----:B------:R-:W-:-:S07]  /*2700*/  F2FP.BF16.F32.PACK_AB R88, R93, R88 ;  /* 0x000000585d58723e */ /* 0x000fce00000010ff */
.L_x_3215:
[----:B------:R-:W0:Y:S01]  /*2710*/  @P1 LDC.64 R100, c[0x0][0x478] ;  /* 0x00011e00ff641b82 */ /* 0x000e220000000a00 */
[----:B------:R-:W-:-:S07]  /*2720*/  IMAD.WIDE.U32 R92, R195, 0x10, R98 ;  /* 0x00000010c35c7825 */ /* 0x000fce00078e0062 */
[----:B------:R-:W1:Y:S01]  /*2730*/  LDC.64 R96, c[0x0][0x468] ;  /* 0x00011a00ff607b82 */ /* 0x000e620000000a00 */
[----:B0-----:R-:W-:-:S05]  /*2740*/  @P1 IMAD.WIDE.U32 R100, R197, 0x20, R100 ;  /* 0x00000020c5641825 */ /* 0x001fca00078e0064 */
[----:B------:R0:W-:Y:S01]  /*2750*/  @P1 STG.E.128 desc[UR8][R100.64], R84 ;  /* 0x0000005464001986 */ /* 0x0001e2000c101d08 */
[----:B-1----:R-:W-:-:S03]  /*2760*/  IMAD.WIDE.U32 R216, R197, 0x10, R96 ;  /* 0x00000010c5d87825 */ /* 0x002fc600078e0060 */
        /* <DEDUP_REMOVED lines=8> */
[----:B------:R-:W-:Y:S01]  /*27f0*/  FADD.FTZ R192, R201, -R192 ;  /* 0x800000c0c9c07221 */ /* 0x000fe20000010000 */
[----:B------:R-:W-:Y:S01]  /*2800*/  FADD.FTZ R80, R121, -R80 ;  /* 0x8000005079507221 */ /* 0x000fe20000010000 */
[----:B------:R-:W-:Y:S01]  /*2810*/  FFMA.FTZ R196, R196, R214, R215 ;  /* 0x000000d6c4c47223 */ /* 0x000fe200000100d7 */
[----:B-----5:R-:W-:Y:S01]  /*2820*/  PRMT R87, R95, 0x7632, R87 ;  /* 0x000076325f577816 */ /* 0x020fe20000000057 */
[----:B------:R-:W-:Y:S01]  /*2830*/  FMUL.FTZ R82, R193, R192 ;  /* 0x000000c0c1527220 */ /* 0x000fe20000410000 */
[----:B------:R-:W-:Y:S01]  /*2840*/  FADD.FTZ R202, R202, -R81 ;  /* 0x80000051caca7221 */ /* 0x000fe20000010000 */
[----:B------:R-:W-:Y:S01]  /*2850*/  FADD.FTZ R86, R200, -R83 ;  /* 0x80000053c8567221 */ /* 0x000fe20000010000 */
[----:B------:R-:W-:Y:S01]  /*2860*/  SHF.L.U32 R95, R95, 0x10, RZ ;  /* 0x000000105f5f7819 */ /* 0x000fe200000006ff */
[--C-:B------:R-:W-:Y:S01]  /*2870*/  FFMA.FTZ R205, R205, R214, R215.reuse ;  /* 0x000000d6cdcd7223 */ /* 0x100fe200000100d7 */
[----:B------:R-:W-:Y:S01]  /*2880*/  SHF.L.U32 R81, R51, 0x10, RZ ;  /* 0x0000001033517819 */ /* 0x000fe200000006ff */
[----:B------:R-:W-:Y:S01]  /*2890*/  FMUL.FTZ R83, R193, R80 ;  /* 0x00000050c1537220 */ /* 0x000fe20000410000 */
[----:B------:R-:W-:Y:S01]  /*28a0*/  FFMA.FTZ R199, R199, R214, R215 ;  /* 0x000000d6c7c77223 */ /* 0x000fe200000100d7 */
[-C--:B------:R-:W-:Y:S01]  /*28b0*/  FMUL.FTZ R80, R82, R120.reuse ;  /* 0x0000007852507220 */ /* 0x080fe20000410000 */
[----:B------:R-:W-:Y:S01]  /*28c0*/  FADD.FTZ R196, R203, -R196 ;  /* 0x800000c4cbc47221 */ /* 0x000fe20000010000 */
[----:B------:R-:W-:Y:S01]  /*28d0*/  PRMT R85, R94, 0x7632, R85 ;  /* 0x000076325e557816 */ /* 0x000fe20000000055 */
[----:B------:R-:W-:Y:S01]  /*28e0*/  FADD.FTZ R100, R194, -R205 ;  /* 0x800000cdc2647221 */ /* 0x000fe20000010000 */
[----:B------:R-:W-:Y:S01]  /*28f0*/  SHF.L.U32 R216, R94, 0x10, RZ ;  /* 0x000000105ed87819 */ /* 0x000fe200000006ff */
[----:B------:R-:W-:Y:S01]  /*2900*/  FADD.FTZ R194, R122, -R199 ;  /* 0x800000c77ac27221 */ /* 0x000fe20000010000 */
[----:B------:R-:W-:Y:S01]  /*2910*/  SHF.L.U32 R94, R170, 0x10, RZ ;  /* 0x00000010aa5e7819 */ /* 0x000fe200000006ff */
[C---:B------:R-:W-:Y:S01]  /*2920*/  FMUL.FTZ R121, R80.reuse, R95 ;  /* 0x0000005f50797220 */ /* 0x040fe20000410000 */
[----:B------:R-:W-:Y:S01]  /*2930*/  SHF.L.U32 R192, R87, 0x10, RZ ;  /* 0x0000001057c07819 */ /* 0x000fe200000006ff */
[----:B------:R-:W-:Y:S01]  /*2940*/  FMUL.FTZ R87, R83, R120 ;  /* 0x0000007853577220 */ /* 0x000fe20000410000 */
[----:B------:R-:W-:Y:S01]  /*2950*/  FMUL.FTZ R123, R80, R81 ;  /* 0x00000051507b7220 */ /* 0x000fe20000410000 */
[C---:B------:R-:W-:Y:S01]  /*2960*/  FMUL.FTZ R80, R193.reuse, R196 ;  /* 0x000000c4c1507220 */ /* 0x040fe20000410000 */
[----:B------:R-:W-:Y:S01]  /*2970*/  FMUL.FTZ R86, R193, R86 ;  /* 0x00000056c1567220 */ /* 0x000fe20000410000 */
[----:B------:R-:W-:Y:S01]  /*2980*/  FFMA.FTZ R207, R207, R214, R215 ;  /* 0x000000d6cfcf7223 */ /* 0x000fe200000100d7 */
[C---:B------:R-:W-:Y:S01]  /*2990*/  FMUL.FTZ R192, R87.reuse, R192 ;  /* 0x000000c057c07220 */ /* 0x040fe20000410000 */
[----:B------:R-:W-:Y:S01]  /*29a0*/  FMUL.FTZ R204, R87, R94 ;  /* 0x0000005e57cc7220 */ /* 0x000fe20000410000 */
[----:B------:R-:W-:Y:S01]  /*29b0*/  SHF.L.U32 R122, R50, 0x10, RZ ;  /* 0x00000010327a7819 */ /* 0x000fe200000006ff */
[----:B------:R-:W-:Y:S01]  /*29c0*/  FMUL.FTZ R81, R193, R194 ;  /* 0x000000c2c1517220 */ /* 0x000fe20000410000 */
[----:B------:R-:W-:Y:S01]  /*29d0*/  SHF.L.U32 R90, R93, 0x10, RZ ;  /* 0x000000105d5a7819 */ /* 0x000fe200000006ff */
[-C--:B------:R-:W-:Y:S01]  /*29e0*/  FMUL.FTZ R87, R80, R120.reuse ;  /* 0x0000007850577220 */ /* 0x080fe20000410000 */
[----:B------:R-:W-:Y:S01]  /*29f0*/  SHF.L.U32 R94, R49, 0x10, RZ ;  /* 0x00000010315e7819 */ /* 0x000fe200000006ff */
[----:B------:R-:W-:Y:S01]  /*2a00*/  FADD.FTZ R198, R198, -R207 ;  /* 0x800000cfc6c67221 */ /* 0x000fe20000010000 */
[----:B------:R-:W-:Y:S01]  /*2a10*/  SHF.L.U32 R194, R85, 0x10, RZ ;  /* 0x0000001055c27819 */ /* 0x000fe200000006ff */
[----:B------:R-:W-:Y:S01]  /*2a20*/  FMUL.FTZ R85, R86, R120 ;  /* 0x0000007856557220 */ /* 0x000fe20000410000 */
[----:B------:R-:W-:Y:S01]  /*2a30*/  PRMT R84, R93, 0x7632, R84 ;  /* 0x000076325d547816 */ /* 0x000fe20000000054 */
[----:B------:R-:W-:Y:S01]  /*2a40*/  FMUL.FTZ R197, R87, R216 ;  /* 0x000000d857c57220 */ /* 0x000fe20000410000 */
[----:B------:R-:W-:Y:S01]  /*2a50*/  SHF.L.U32 R200, R169, 0x10, RZ ;  /* 0x00000010a9c87819 */ /* 0x000fe200000006ff */
[----:B------:R-:W-:Y:S01]  /*2a60*/  FMUL.FTZ R101, R87, R122 ;  /* 0x0000007a57657220 */ /* 0x000fe20000410000 */
[----:B------:R-:W-:Y:S01]  /*2a70*/  FMUL.FTZ R89, R81, R120 ;  /* 0x0000007851597220 */ /* 0x000fe20000410000 */
[C---:B------:R-:W-:Y:S01]  /*2a80*/  FMUL.FTZ R199, R85.reuse, R90 ;  /* 0x0000005a55c77220 */ /* 0x040fe20000410000 */
[----:B------:R-:W-:Y:S01]  /*2a90*/  FMUL.FTZ R94, R85, R94 ;  /* 0x0000005e555e7220 */ /* 0x000fe20000410000 */
[C---:B------:R-:W-:Y:S01]  /*2aa0*/  FMUL.FTZ R87, R193.reuse, R100 ;  /* 0x00000064c1577220 */ /* 0x040fe20000410000 */
[----:B------:R-:W-:Y:S01]  /*2ab0*/  SHF.L.U32 R196, R84, 0x10, RZ ;  /* 0x0000001054c47819 */ /* 0x000fe200000006ff */
[C---:B------:R-:W-:Y:S01]  /*2ac0*/  FMUL.FTZ R84, R193.reuse, R202 ;  /* 0x000000cac1547220 */ /* 0x040fe20000410000 */
        /* <DEDUP_REMOVED lines=14> */
[C---:B------:R-:W-:Y:S01]  /*2bb0*/  FMUL.FTZ R88, R89.reuse, R90 ;  /* 0x0000005a59587220 */ /* 0x040fe20000410000 */
[C---:B------:R-:W-:Y:S01]  /*2bc0*/  FMUL.FTZ R93, R198.reuse, R93 ;  /* 0x0000005dc65d7220 */ /* 0x040fe20000410000 */
[----:B------:R-:W-:Y:S01]  /*2bd0*/  FMUL.FTZ R201, R89, R92 ;  /* 0x0000005c59c97220 */ /* 0x000fe20000410000 */
[----:B------:R-:W-:Y:S01]  /*2be0*/  FMUL.FTZ R198, R198, R91 ;  /* 0x0000005bc6c67220 */ /* 0x000fe20000410000 */
[----:B------:R-:W-:-:S02]  /*2bf0*/  F2FP.BF16.F32.PACK_AB R91, R204, R123 ;  /* 0x0000007bcc5b723e */ /* 0x000fc400000010ff */
[----:B------:R-:W-:Y:S02]  /*2c00*/  F2FP.BF16.F32.PACK_AB R90, R200, R101 ;  /* 0x00000065c85a723e */ /* 0x000fe400000010ff */
[----:B------:R-:W-:Y:S02]  /*2c10*/  F2FP.BF16.F32.PACK_AB R89, R95, R94 ;  /* 0x0000005e5f59723e */ /* 0x000fe400000010ff */
[----:B------:R-:W-:Y:S01]  /*2c20*/  F2FP.BF16.F32.PACK_AB R88, R93, R88 ;  /* 0x000000585d58723e */ /* 0x000fe200000010ff */
[----:B------:R-:W-:Y:S06]  /*2c30*/  BRA `(.L_x_3217) ;  /* 0x0000000400207947 */ /* 0x000fec0003800000 */
.L_x_3216:
[-C--:B------:R-:W-:Y:S01]  /*2c40*/  FFMA.FTZ R192, R192, R214.reuse, R215 ;  /* 0x000000d6c0c07223 */ /* 0x080fe200000100d7 */
[C---:B0----5:R-:W-:Y:S01]  /*2c50*/  PRMT R101, R95.reuse, 0x7632, R101 ;  /* 0x000076325f657816 */ /* 0x061fe20000000065 */
[-CC-:B------:R-:W-:Y:S01]  /*2c60*/  FFMA.FTZ R91, R206, R214.reuse, R215.reuse ;  /* 0x000000d6ce5b7223 */ /* 0x180fe200000100d7 */
[----:B------:R-:W-:Y:S01]  /*2c70*/  SHF.L.U32 R216, R95, 0x10, RZ ;  /* 0x000000105fd87819 */ /* 0x000fe200000006ff */
[-CC-:B------:R-:W-:Y:S01]  /*2c80*/  FFMA.FTZ R95, R204, R214.reuse, R215.reuse ;  /* 0x000000d6cc5f7223 */ /* 0x180fe200000100d7 */
[-C--:B------:R-:W-:Y:S01]  /*2c90*/  FFMA.FTZ R204, R123, R214.reuse, R215 ;  /* 0x000000d67bcc7223 */ /* 0x080fe200000100d7 */
[----:B------:R-:W-:Y:S01]  /*2ca0*/  FADD.FTZ R192, R201, -R192 ;  /* 0x800000c0c9c07221 */ /* 0x000fe20000010000 */
[----:B------:R-:W-:Y:S01]  /*2cb0*/  FADD.FTZ R202, R202, -R91 ;  /* 0x8000005bcaca7221 */ /* 0x000fe20000010000 */
[-CC-:B------:R-:W-:Y:S01]  /*2cc0*/  FFMA.FTZ R205, R205, R214.reuse, R215.reuse ;  /* 0x000000d6cdcd7223 */ /* 0x180fe200000100d7 */
[----:B------:R-:W-:Y:S01]  /*2cd0*/  FADD.FTZ R204, R121, -R204 ;  /* 0x800000cc79cc7221 */ /* 0x000fe20000010000 */
[----:B------:R-:W-:Y:S01]  /*2ce0*/  FFMA.FTZ R199, R199, R214, R215 ;  /* 0x000000d6c7c77223 */ /* 0x000fe200000100d7 */
[----:B------:R-:W-:Y:S01]  /*2cf0*/  FMUL.FTZ R91, R193, R192 ;  /* 0x000000c0c15b7220 */ /* 0x000fe20000410000 */
[----:B------:R-:W-:Y:S01]  /*2d00*/  FADD.FTZ R200, R200, -R95 ;  /* 0x8000005fc8c87221 */ /* 0x000fe20000010000 */
[----:B------:R-:W-:Y:S01]  /*2d10*/  FFMA.FTZ R90, R196, R214, R215 ;  /* 0x000000d6c45a7223 */ /* 0x000fe200000100d7 */
[----:B------:R-:W-:Y:S01]  /*2d20*/  FADD.FTZ R196, R194, -R205 ;  /* 0x800000cdc2c47221 */ /* 0x000fe20000010000 */
[----:B------:R-:W-:Y:S01]  /*2d30*/  SHF.L.U32 R192, R51, 0x10, RZ ;  /* 0x0000001033c07819 */ /* 0x000fe200000006ff */
[----:B------:R-:W-:Y:S01]  /*2d40*/  FMUL.FTZ R95, R193, R204 ;  /* 0x000000ccc15f7220 */ /* 0x000fe20000410000 */
[-C--:B------:R-:W-:Y:S01]  /*2d50*/  FMUL.FTZ R91, R91, R120.reuse ;  /* 0x000000785b5b7220 */ /* 0x080fe20000410000 */
[----:B------:R-:W-:Y:S01]  /*2d60*/  FADD.FTZ R194, R122, -R199 ;  /* 0x800000c77ac27221 */ /* 0x000fe20000010000 */
[----:B------:R-:W-:Y:S01]  /*2d70*/  SHF.L.U32 R206, R170, 0x10, RZ ;  /* 0x00000010aace7819 */ /* 0x000fe200000006ff */
[----:B------:R-:W-:Y:S01]  /*2d80*/  FADD.FTZ R90, R203, -R90 ;  /* 0x8000005acb5a7221 */ /* 0x000fe20000010000 */
[----:B------:R-:W-:Y:S01]  /*2d90*/  SHF.L.U32 R204, R101, 0x10, RZ ;  /* 0x0000001065cc7819 */ /* 0x000fe200000006ff */
[----:B------:R-:W-:Y:S01]  /*2da0*/  FMUL.FTZ R95, R95, R120 ;  /* 0x000000785f5f7220 */ /* 0x000fe20000410000 */
[----:B------:R-:W-:Y:S01]  /*2db0*/  PRMT R100, R94, 0x7632, R100 ;  /* 0x000076325e647816 */ /* 0x000fe20000000064 */
[C---:B------:R-:W-:Y:S01]  /*2dc0*/  FMUL.FTZ R121, R91.reuse, R216 ;  /* 0x000000d85b797220 */ /* 0x040fe20000410000 */
[----:B------:R-:W-:Y:S01]  /*2dd0*/  FMUL.FTZ R203, R91, R192 ;  /* 0x000000c05bcb7220 */ /* 0x000fe20000410000 */
[C---:B------:R-:W-:Y:S01]  /*2de0*/  FMUL.FTZ R123, R193.reuse, R194 ;  /* 0x000000c2c17b7220 */ /* 0x040fe20000410000 */
[----:B------:R-:W-:Y:S01]  /*2df0*/  FMUL.FTZ R91, R193, R200 ;  /* 0x000000c8c15b7220 */ /* 0x000fe20000410000 */
[----:B------:R-:W-:Y:S01]  /*2e00*/  FFMA.FTZ R207, R207, R214, R215 ;  /* 0x000000d6cfcf7223 */ /* 0x000fe200000100d7 */
[C---:B------:R-:W-:Y:S01]  /*2e10*/  FMUL.FTZ R192, R95.reuse, R204 ;  /* 0x000000cc5fc07220 */ /* 0x040fe20000410000 */
[----:B------:R-:W-:Y:S01]  /*2e20*/  FMUL.FTZ R206, R95, R206 ;  /* 0x000000ce5fce7220 */ /* 0x000fe20000410000 */
[----:B------:R-:W-:Y:S01]  /*2e30*/  FMUL.FTZ R101, R193, R90 ;  /* 0x0000005ac1657220 */ /* 0x000fe20000410000 */
[----:B------:R-:W-:Y:S01]  /*2e40*/  SHF.L.U32 R100, R100, 0x10, RZ ;  /* 0x0000001064647819 */ /* 0x000fe200000006ff */
[-C--:B------:R-:W-:Y:S01]  /*2e50*/  FMUL.FTZ R123, R123, R120.reuse ;  /* 0x000000787b7b7220 */ /* 0x080fe20000410000 */
[----:B------:R-:W-:Y:S01]  /*2e60*/  PRMT R88, R93, 0x7632, R88 ;  /* 0x000076325d587816 */ /* 0x000fe20000000058 */
[-C--:B------:R-:W-:Y:S01]  /*2e70*/  FMUL.FTZ R90, R91, R120.reuse ;  /* 0x000000785b5a7220 */ /* 0x080fe20000410000 */
[----:B------:R-:W-:Y:S01]  /*2e80*/  SHF.L.U32 R95, R49, 0x10, RZ ;  /* 0x00000010315f7819 */ /* 0x000fe200000006ff */
[----:B------:R-:W-:Y:S01]  /*2e90*/  FADD.FTZ R198, R198, -R207 ;  /* 0x800000cfc6c67221 */ /* 0x000fe20000010000 */
[----:B------:R-:W-:Y:S01]  /*2ea0*/  SHF.L.U32 R93, R93, 0x10, RZ ;  /* 0x000000105d5d7819 */ /* 0x000fe200000006ff */
[----:B------:R-:W-:Y:S01]  /*2eb0*/  FMUL.FTZ R101, R101, R120 ;  /* 0x0000007865657220 */ /* 0x000fe20000410000 */
[----:B------:R-:W-:Y:S01]  /*2ec0*/  SHF.L.U32 R94, R94, 0x10, RZ ;  /* 0x000000105e5e7819 */ /* 0x000fe200000006ff */
[----:B------:R-:W-:Y:S01]  /*2ed0*/  FMUL.FTZ R194, R123, R100 ;  /* 0x000000647bc27220 */ /* 0x000fe20000410000 */
[----:B------:R-:W-:Y:S01]  /*2ee0*/  SHF.L.U32 R122, R50, 0x10, RZ ;  /* 0x00000010327a7819 */ /* 0x000fe200000006ff */
[C---:B------:R-:W-:Y:S01]  /*2ef0*/  FMUL.FTZ R100, R90.reuse, R95 ;  /* 0x0000005f5a647220 */ /* 0x040fe20000410000 */
[----:B------:R-:W-:Y:S01]  /*2f00*/  FMUL.FTZ R199, R90, R93 ;  /* 0x0000005d5ac77220 */ /* 0x000fe20000410000 */
[----:B------:R-:W-:Y:S01]  /*2f10*/  FMUL.FTZ R95, R193, R196 ;  /* 0x000000c4c15f7220 */ /* 0x000fe20000410000 */
[----:B------:R-:W-:Y:S01]  /*2f20*/  FMUL.FTZ R197, R101, R94 ;  /* 0x0000005e65c57220 */ /* 0x000fe20000410000 */
[C---:B------:R-:W-:Y:S01]  /*2f30*/  FMUL.FTZ R91, R193.reuse, R202 ;  /* 0x000000cac15b7220 */ /* 0x040fe20000410000 */
        /* <DEDUP_REMOVED lines=17> */
[C---:B------:R-:W-:Y:S01]  /*3050*/  FMUL.FTZ R95, R93.reuse, R94 ;  /* 0x0000005e5d5f7220 */ /* 0x040fe20000410000 */
[----:B------:R-:W-:Y:S01]  /*3060*/  FMUL.FTZ R198, R93, R198 ;  /* 0x000000c65dc67220 */ /* 0x000fe20000410000 */
[----:B------:R-:W-:Y:S01]  /*3070*/  F2FP.BF16.F32.PACK_AB R90, R204, R101 ;  /* 0x00000065cc5a723e */ /* 0x000fe200000010ff */
[----:B------:R-:W-:Y:S01]  /*3080*/  FMUL.FTZ R201, R91, R92 ;  /* 0x0000005c5bc97220 */ /* 0x000fe20000410000 */
[----:B------:R-:W-:-:S02]  /*3090*/  F2FP.BF16.F32.PACK_AB R91, R206, R203 ;  /* 0x000000cbce5b723e */ /* 0x000fc400000010ff */
[----:B------:R-:W-:Y:S02]  /*30a0*/  F2FP.BF16.F32.PACK_AB R89, R89, R100 ;  /* 0x000000645959723e */ /* 0x000fe400000010ff */
[----:B------:R-:W-:-:S07]  /*30b0*/  F2FP.BF16.F32.PACK_AB R88, R95, R88 ;  /* 0x000000585f58723e */ /* 0x000fce00000010ff */
.L_x_3217:
[----:B------:R-:W0:Y:S01]  /*30c0*/  @P1 LDC.64 R92, c[0x0][0x478] ;  /* 0x00011e00ff5c1b82 */ /* 0x000e220000000a00 */
[----:B------:R-:W-:-:S04]  /*30d0*/  IMAD.WIDE.U32 R122, R195, 0x10, R96 ;  /* 0x00000010c37a7825 */ /* 0x000fc800078e0060 */
[----:B0-----:R-:W-:-:S04]  /*30e0*/  @P1 IMAD.WIDE.U32 R100, R195, 0x20, R92 ;  /* 0x00000020c3641825 */ /* 0x001fc800078e005c */
[----:B------:R-:W-:Y:S01]  /*30f0*/  IMAD.WIDE.U32 R92, R191, 0x10, R98 ;  /* 0x00000010bf5c7825 */ /* 0x000fe200078e0062 */
[----:B------:R0:W-:Y:S04]  /*3100*/  @P1 STG.E.128 desc[UR8][R100.64], R84 ;  /* 0x0000005464001986 */ /* 0x0001e8000c101d08 */
[----:B------:R0:W-:Y:S04]  /*3110*/  @P1 STG.E.128 desc[UR8][R100.64+0x10], R80 ;  /* 0x0000105064001986 */ /* 0x0001e8000c101d08 */
[----:B------:R0:W-:Y:S04]  /*3120*/  STG.E.128 desc[UR8][R122.64], R88 ;  /* 0x000000587a007986 */ /* 0x0001e8000c101d08 */
[----:B------:R-:W5:Y:S01]  /*3130*/  LDG.E.128 R92, desc[UR8][R92.64] ;  /* 0x000000085c5c7981 */ /* 0x000f62000c1e1d00 */
[----:B------:R-:W-:Y:S05]  /*3140*/  @!P1 BRA `(.L_x_3218) ;  /* 0x0000000400249947 */ /* 0x000fea0003800000 */
[-CC-:B------:R-:W-:Y:S01]  /*3150*/  FFMA.FTZ R114, R114, R214.reuse, R215.reuse ;  /* 0x000000d672727223 */ /* 0x180fe200000100d7 */
[-CC-:B------:R-:W-:Y:S01]  /*3160*/  FFMA.FTZ R119, R119, R214.reuse, R215.reuse ;  /* 0x000000d677777223 */ /* 0x180fe200000100d7 */
[-C--:B0-----:R-:W-:Y:S01]  /*3170*/  FFMA.FTZ R81, R107, R214.reuse, R215 ;  /* 0x000000d66b517223 */ /* 0x081fe200000100d7 */
[----:B-----5:R-:W-:Y:S01]  /*3180*/  PRMT R85, R95, 0x7632, R85 ;  /* 0x000076325f557816 */ /* 0x020fe20000000055 */
[----:B------:R-:W-:Y:S01]  /*3190*/  FADD.FTZ R114, R117, -R114 ;  /* 0x8000007275727221 */ /* 0x000fe20000010000 */
[----:B------:R-:W-:Y:S01]  /*31a0*/  FADD.FTZ R118, R118, -R119 ;  /* 0x8000007776767221 */ /* 0x000fe20000010000 */
[-CC-:B------:R-:W-:Y:S01]  /*31b0*/  FFMA.FTZ R108, R108, R214.reuse, R215.reuse ;  /* 0x000000d66c6c7223 */ /* 0x180fe200000100d7 */
[----:B------:R-:W-:Y:S01]  /*31c0*/  FFMA.FTZ R106, R106, R214, R215 ;  /* 0x000000d66a6a7223 */ /* 0x000fe200000100d7 */
[C---:B------:R-:W-:Y:S01]  /*31d0*/  FMUL.FTZ R82, R193.reuse, R114 ;  /* 0x00000072c1527220 */ /* 0x040fe20000410000 */
[----:B------:R-:W-:Y:S01]  /*31e0*/  FMUL.FTZ R83, R193, R118 ;  /* 0x00000076c1537220 */ /* 0x000fe20000410000 */
[----:B------:R-:W-:Y:S01]  /*31f0*/  FADD.FTZ R112, R112, -R81 ;  /* 0x8000005170707221 */ /* 0x000fe20000010000 */
[----:B------:R-:W-:Y:S01]  /*3200*/  SHF.L.U32 R95, R95, 0x10, RZ ;  /* 0x000000105f5f7819 */ /* 0x000fe200000006ff */
[-C--:B------:R-:W-:Y:S01]  /*3210*/  FMUL.FTZ R80, R82, R120.reuse ;  /* 0x0000007852507220 */ /* 0x080fe20000410000 */
[----:B------:R-:W-:Y:S01]  /*3220*/  SHF.L.U32 R81, R55, 0x10, RZ ;  /* 0x0000001037517819 */ /* 0x000fe200000006ff */
[----:B------:R-:W-:Y:S01]  /*3230*/  FADD.FTZ R108, R115, -R108 ;  /* 0x8000006c736c7221 */ /* 0x000fe20000010000 */
[----:B------:R-:W-:Y:S01]  /*3240*/  SHF.L.U32 R86, R85, 0x10, RZ ;  /* 0x0000001055567819 */ /* 0x000fe200000006ff */
[----:B------:R-:W-:Y:S01]  /*3250*/  FMUL.FTZ R85, R83, R120 ;  /* 0x0000007853557220 */ /* 0x000fe20000410000 */
[C---:B------:R-:W-:Y:S01]  /*3260*/  PRMT R88, R92.reuse, 0x7632, R88 ;  /* 0x000076325c587816 */ /* 0x040fe20000000058 */
[----:B------:R-:W-:Y:S01]  /*3270*/  FFMA.FTZ R113, R113, R214, R215 ;  /* 0x000000d671717223 */ /* 0x000fe200000100d7 */
[----:B------:R-:W-:Y:S01]  /*3280*/  SHF.L.U32 R107, R92, 0x10, RZ ;  /* 0x000000105c6b7819 */ /* 0x000fe200000006ff */
[----:B------:R-:W-:Y:S01]  /*3290*/  FADD.FTZ R106, R111, -R106 ;  /* 0x8000006a6f6a7221 */ /* 0x000fe20000010000 */
[----:B------:R-:W-:Y:S01]  /*32a0*/  SHF.L.U32 R92, R166, 0x10, RZ ;  /* 0x00000010a65c7819 */ /* 0x000fe200000006ff */
[C---:B------:R-:W-:Y:S01]  /*32b0*/  FMUL.FTZ R95, R80.reuse, R95 ;  /* 0x0000005f505f7220 */ /* 0x040fe20000410000 */
[----:B------:R-:W-:Y:S01]  /*32c0*/  FMUL.FTZ R115, R80, R81 ;  /* 0x0000005150737220 */ /* 0x000fe20000410000 */
[----:B------:R-:W-:Y:S01]  /*32d0*/  PRMT R84, R94, 0x7632, R84 ;  /* 0x000076325e547816 */ /* 0x000fe20000000054 */
[----:B------:R-:W-:Y:S01]  /*32e0*/  FMUL.FTZ R99, R85, R86 ;  /* 0x0000005655637220 */ /* 0x000fe20000410000 */
[C---:B------:R-:W-:Y:S01]  /*32f0*/  FMUL.FTZ R80, R193.reuse, R108 ;  /* 0x0000006cc1507220 */ /* 0x040fe20000410000 */
[----:B------:R-:W-:Y:S01]  /*3300*/  FADD.FTZ R116, R116, -R113 ;  /* 0x8000007174747221 */ /* 0x000fe20000010000 */
[----:B------:R-:W-:Y:S01]  /*3310*/  FMUL.FTZ R86, R193, R106 ;  /* 0x0000006ac1567220 */ /* 0x000fe20000410000 */
[--C-:B------:R-:W-:Y:S01]  /*3320*/  FFMA.FTZ R104, R104, R214, R215.reuse ;  /* 0x000000d668687223 */ /* 0x100fe200000100d7 */
[----:B------:R-:W-:Y:S01]  /*3330*/  FMUL.FTZ R118, R85, R92 ;  /* 0x0000005c55767220 */ /* 0x000fe20000410000 */
[----:B------:R-:W-:Y:S01]  /*3340*/  FFMA.FTZ R105, R105, R214, R215 ;  /* 0x000000d669697223 */ /* 0x000fe200000100d7 */
[----:B------:R-:W-:Y:S01]  /*3350*/  PRMT R90, R93, 0x7632, R90 ;  /* 0x000076325d5a7816 */ /* 0x000fe2000000005a */
[----:B------:R-:W-:Y:S01]  /*3360*/  FMUL.FTZ R87, R80, R120 ;  /* 0x0000007850577220 */ /* 0x000fe20000410000 */
[----:B------:R-:W-:Y:S01]  /*3370*/  SHF.L.U32 R92, R54, 0x10, RZ ;  /* 0x00000010365c7819 */ /* 0x000fe200000006ff */
[----:B------:R-:W-:Y:S01]  /*3380*/  FMUL.FTZ R81, R193, R116 ;  /* 0x00000074c1517220 */ /* 0x000fe20000410000 */
[----:B------:R-:W-:Y:S01]  /*3390*/  SHF.L.U32 R94, R94, 0x10, RZ ;  /* 0x000000105e5e7819 */ /* 0x000fe200000006ff */
[----:B------:R-:W-:Y:S01]  /*33a0*/  FADD.FTZ R104, R109, -R104 ;  /* 0x800000686d687221 */ /* 0x000fe20000010000 */
[----:B------:R-:W-:Y:S01]  /*33b0*/  SHF.L.U32 R93, R93, 0x10, RZ ;  /* 0x000000105d5d7819 */ /* 0x000fe200000006ff */
[----:B------:R-:W-:Y:S01]  /*33c0*/  FADD.FTZ R110, R110, -R105 ;  /* 0x800000696e6e7221 */ /* 0x000fe20000010000 */
[----:B------:R-:W-:Y:S01]  /*33d0*/  SHF.L.U32 R85, R53, 0x10, RZ ;  /* 0x0000001035557819 */ /* 0x000fe200000006ff */
[----:B------:R-:W-:Y:S01]  /*33e0*/  FMUL.FTZ R100, R87, R92 ;  /* 0x0000005c57647220 */ /* 0x000fe20000410000 */
[----:B------:R-:W-:Y:S01]  /*33f0*/  SHF.L.U32 R98, R84, 0x10, RZ ;  /* 0x0000001054627819 */ /* 0x000fe200000006ff */
[-C--:B------:R-:W-:Y:S01]  /*3400*/  FMUL.FTZ R84, R86, R120.reuse ;  /* 0x0000007856547220 */ /* 0x080fe20000410000 */
[----:B------:R-:W-:Y:S01]  /*3410*/  SHF.L.U32 R114, R165, 0x10, RZ ;  /* 0x00000010a5727819 */ /* 0x000fe200000006ff */
[----:B------:R-:W-:Y:S01]  /*3420*/  FMUL.FTZ R89, R81, R120 ;  /* 0x0000007851597220 */ /* 0x000fe20000410000 */
[----:B------:R-:W-:Y:S01]  /*3430*/  FMUL.FTZ R101, R87, R94 ;  /* 0x0000005e57657220 */ /* 0x000fe20000410000 */
[C---:B------:R-:W-:Y:S01]  /*3440*/  FMUL.FTZ R105, R84.reuse, R93 ;  /* 0x0000005d54697220 */ /* 0x040fe20000410000 */
[----:B------:R-:W-:Y:S01]  /*3450*/  FMUL.FTZ R92, R84, R85 ;  /* 0x00000055545c7220 */ /* 0x000fe20000410000 */
[C---:B------:R-:W-:Y:S01]  /*3460*/  FMUL.FTZ R84, R193.reuse, R104 ;  /* 0x00000068c1547220 */ /* 0x040fe20000410000 */
[C---:B------:R-:W-:Y:S01]  /*3470*/  FMUL.FTZ R87, R193.reuse, R112 ;  /* 0x00000070c1577220 */ /* 0x040fe20000410000 */
        /* <DEDUP_REMOVED lines=15> */
[----:B------:R-:W-:Y:S01]  /*3570*/  F2FP.BF16.F32.PACK_AB R90, R113, R100 ;  /* 0x00000064715a723e */ /* 0x000fe200000010ff */
[C---:B------:R-:W-:Y:S01]  /*3580*/  FMUL.FTZ R93, R120.reuse, R93 ;  /* 0x0000005d785d7220 */ /* 0x040fe20000410000 */
[----:B------:R-:W-:Y:S01]  /*3590*/  FMUL.FTZ R120, R120, R91 ;  /* 0x0000005b78787220 */ /* 0x000fe20000410000 */
[----:B------:R-:W-:-:S02]  /*35a0*/  F2FP.BF16.F32.PACK_AB R91, R118, R115 ;  /* 0x00000073765b723e */ /* 0x000fc400000010ff */
[----:B------:R-:W-:Y:S02]  /*35b0*/  F2FP.BF16.F32.PACK_AB R89, R111, R92 ;  /* 0x0000005c6f59723e */ /* 0x000fe400000010ff */
[----:B------:R-:W-:Y:S01]  /*35c0*/  F2FP.BF16.F32.PACK_AB R88, R93, R88 ;  /* 0x000000585d58723e */ /* 0x000fe200000010ff */
[----:B------:R-:W-:Y:S06]  /*35d0*/  BRA `(.L_x_3219) ;  /* 0x0000000400207947 */ /* 0x000fec0003800000 */
.L_x_3218:
        /* <DEDUP_REMOVED lines=17> */
[----:B-----5:R-:W-:Y:S01]  /*36f0*/  PRMT R119, R95, 0x7632, R119 ;  /* 0x000076325f777816 */ /* 0x020fe20000000077 */
[----:B0-----:R-:W-:Y:S01]  /*3700*/  FMUL.FTZ R89, R193, R104 ;  /* 0x00000068c1597220 */ /* 0x001fe20000410000 */
[----:B------:R-:W-:Y:S01]  /*3710*/  SHF.L.U32 R122, R95, 0x10, RZ ;  /* 0x000000105f7a7819 */ /* 0x000fe200000006ff */
[----:B------:R-:W-:Y:S01]  /*3720*/  FMUL.FTZ R91, R193, R110 ;  /* 0x0000006ec15b7220 */ /* 0x000fe20000410000 */
[----:B------:R-:W-:Y:S01]  /*3730*/  PRMT R90, R93, 0x7632, R90 ;  /* 0x000076325d5a7816 */ /* 0x000fe2000000005a */
[----:B------:R-:W-:Y:S01]  /*3740*/  FMUL.FTZ R95, R193, R112 ;  /* 0x00000070c15f7220 */ /* 0x000fe20000410000 */
[----:B------:R-:W-:Y:S01]  /*3750*/  SHF.L.U32 R98, R93, 0x10, RZ ;  /* 0x000000105d627819 */ /* 0x000fe200000006ff */
[C---:B------:R-:W-:Y:S01]  /*3760*/  FMUL.FTZ R93, R193.reuse, R106 ;  /* 0x0000006ac15d7220 */ /* 0x040fe20000410000 */
[C---:B------:R-:W-:Y:S01]  /*3770*/  FMUL.FTZ R99, R193.reuse, R108 ;  /* 0x0000006cc1637220 */ /* 0x040fe20000410000 */
[C---:B------:R-:W-:Y:S01]  /*3780*/  FMUL.FTZ R105, R193.reuse, R116 ;  /* 0x00000074c1697220 */ /* 0x040fe20000410000 */
[----:B------:R-:W-:Y:S01]  /*3790*/  FMUL.FTZ R193, R193, R118 ;  /* 0x00000076c1c17220 */ /* 0x000fe20000410000 */
[----:B------:R-:W-:Y:S01]  /*37a0*/  SHF.L.U32 R104, R55, 0x10, RZ ;  /* 0x0000001037687819 */ /* 0x000fe200000006ff */
[-C--:B------:R-:W-:Y:S01]  /*37b0*/  FMUL.FTZ R107, R107, R120.reuse ;  /* 0x000000786b6b7220 */ /* 0x080fe20000410000 */
[C---:B------:R-:W-:Y:S01]  /*37c0*/  PRMT R100, R94.reuse, 0x7632, R100 ;  /* 0x000076325e647816 */ /* 0x040fe20000000064 */
[-C--:B------:R-:W-:Y:S01]  /*37d0*/  FMUL.FTZ R89, R89, R120.reuse ;  /* 0x0000007859597220 */ /* 0x080fe20000410000 */
[----:B------:R-:W-:Y:S01]  /*37e0*/  SHF.L.U32 R101, R94, 0x10, RZ ;  /* 0x000000105e657819 */ /* 0x000fe200000006ff */
[-C--:B------:R-:W-:Y:S01]  /*37f0*/  FMUL.FTZ R91, R91, R120.reuse ;  /* 0x000000785b5b7220 */ /* 0x080fe20000410000 */
[-C--:B------:R-:W-:Y:S01]  /*3800*/  FMUL.FTZ R93, R93, R120.reuse ;  /* 0x000000785d5d7220 */ /* 0x080fe20000410000 */
[-C--:B------:R-:W-:Y:S01]  /*3810*/  FMUL.FTZ R106, R95, R120.reuse ;  /* 0x000000785f6a7220 */ /* 0x080fe20000410000 */
[-C--:B------:R-:W-:Y:S01]  /*3820*/  FMUL.FTZ R94, R99, R120.reuse ;  /* 0x00000078635e7220 */ /* 0x080fe20000410000 */
[-C--:B------:R-:W-:Y:S01]  /*3830*/  FMUL.FTZ R193, R193, R120.reuse ;  /* 0x00000078c1c17220 */ /* 0x080fe20000410000 */
[----:B------:R-:W-:Y:S01]  /*3840*/  SHF.L.U32 R108, R119, 0x10, RZ ;  /* 0x00000010776c7819 */ /* 0x000fe200000006ff */
[----:B------:R-:W-:Y:S01]  /*3850*/  FMUL.FTZ R120, R105, R120 ;  /* 0x0000007869787220 */ /* 0x000fe20000410000 */
[C---:B------:R-:W-:Y:S01]  /*3860*/  FMUL.FTZ R95, R107.reuse, R122 ;  /* 0x0000007a6b5f7220 */ /* 0x040fe20000410000 */
        /* <DEDUP_REMOVED lines=21> */
[----:B------:R-:W-:Y:S02]  /*39c0*/  SHF.L.U32 R92, R92, 0x10, RZ ;  /* 0x000000105c5c7819 */ /* 0x000fe400000006ff */
        /* <DEDUP_REMOVED lines=9> */
.L_x_3219:
[----:B------:R-:W0:Y:S01]  /*3a60*/  @P1 LDC.64 R92, c[0x0][0x478] ;  /* 0x00011e00ff5c1b82 */ /* 0x000e220000000a00 */
[----:B------:R-:W-:-:S04]  /*3a70*/  IMAD.WIDE.U32 R96, R191, 0x10, R96 ;  /* 0x00000010bf607825 */ /* 0x000fc800078e0060 */
[----:B0-----:R-:W-:-:S05]  /*3a80*/  @P1 IMAD.WIDE.U32 R92, R191, 0x20, R92 ;  /* 0x00000020bf5c1825 */ /* 0x001fca00078e005c */
[----:B------:R1:W-:Y:S04]  /*3a90*/  @P1 STG.E.128 desc[UR8][R92.64], R84 ;  /* 0x000000545c001986 */ /* 0x0003e8000c101d08 */
[----:B------:R1:W-:Y:S04]  /*3aa0*/  @P1 STG.E.128 desc[UR8][R92.64+0x10], R80 ;  /* 0x000010505c001986 */ /* 0x0003e8000c101d08 */
[----:B------:R1:W-:Y:S01]  /*3ab0*/  STG.E.128 desc[UR8][R96.64], R88 ;  /* 0x0000005860007986 */ /* 0x0003e2000c101d08 */
[----:B------:R-:W-:Y:S05]  /*3ac0*/  BRA `(.L_x_3220) ;  /* 0x0000001c00507947 */ /* 0x000fea0003800000 */
.L_x_3213:
        /* <DEDUP_REMOVED lines=9> */
[----:B-----5:R-:W-:Y:S01]  /*3b60*/  PRMT R94, R91, 0x7632, R94 ;  /* 0x000076325b5e7816 */ /* 0x020fe2000000005e */
[----:B------:R-:W-:Y:S01]  /*3b70*/  FADD.FTZ R95, R219, -R224 ;  /* 0x800000e0db5f7221 */ /* 0x000fe20000010000 */
[----:B------:R-:W-:Y:S01]  /*3b80*/  FADD.FTZ R226, R227, -R226 ;  /* 0x800000e2e3e27221 */ /* 0x000fe20000010000 */
[----:B------:R-:W-:Y:S01]  /*3b90*/  FFMA.FTZ R96, R220, R214, R215 ;  /* 0x000000d6dc607223 */ /* 0x000fe200000100d7 */
[----:B------:R-:W-:Y:S01]  /*3ba0*/  FADD.FTZ R213, R213, -R216 ;  /* 0x800000d8d5d57221 */ /* 0x000fe20000010000 */
[C---:B------:R-:W-:Y:S01]  /*3bb0*/  FFMA.FTZ R95, R193.reuse, R95, R62 ;  /* 0x0000005fc15f7223 */ /* 0x040fe2000001003e */
[----:B------:R-:W-:Y:S01]  /*3bc0*/  FFMA.FTZ R97, R193, R226, R63 ;  /* 0x000000e2c1617223 */ /* 0x000fe2000001003f */
[----:B------:R-:W-:Y:S01]  /*3bd0*/  SHF.L.U32 R102, R91, 0x10, RZ ;  /* 0x000000105b667819 */ /* 0x000fe200000006ff */
[--C-:B------:R-:W-:Y:S01]  /*3be0*/  FFMA.FTZ R222, R222, R214, R215.reuse ;  /* 0x000000d6dede7223 */ /* 0x100fe200000100d7 */
[----:B------:R-:W-:Y:S01]  /*3bf0*/  SHF.L.U32 R216, R47, 0x10, RZ ;  /* 0x000000102fd87819 */ /* 0x000fe200000006ff */
[-C--:B------:R-:W-:Y:S01]  /*3c00*/  FMUL.FTZ R95, R95, R120.reuse ;  /* 0x000000785f5f7220 */ /* 0x080fe20000410000 */
[----:B------:R-:W-:Y:S01]  /*3c10*/  SHF.L.U32 R100, R174, 0x10, RZ ;  /* 0x00000010ae647819 */ /* 0x000fe200000006ff */
[----:B------:R-:W-:Y:S01]  /*3c20*/  FMUL.FTZ R97, R97, R120 ;  /* 0x0000007861617220 */ /* 0x000fe20000410000 */
[----:B------:R-:W-:Y:S01]  /*3c30*/  SHF.L.U32 R94, R94, 0x10, RZ ;  /* 0x000000105e5e7819 */ /* 0x000fe200000006ff */
[----:B------:R-:W-:Y:S01]  /*3c40*/  FADD.FTZ R96, R217, -R96 ;  /* 0x80000060d9607221 */ /* 0x000fe20000010000 */
[----:B------:R-:W-:Y:S01]  /*3c50*/  FADD.FTZ R222, R225, -R222 ;  /* 0x800000dee1de7221 */ /* 0x000fe20000010000 */
[--C-:B------:R-:W-:Y:S01]  /*3c60*/  FFMA.FTZ R218, R218, R214, R215.reuse ;  /* 0x000000d6dada7223 */ /* 0x100fe200000100d7 */
[----:B------:R-:W-:Y:S01]  /*3c70*/  FMUL.FTZ R102, R95, R102 ;  /* 0x000000665f667220 */ /* 0x000fe20000410000 */
[----:B------:R-:W-:Y:S01]  /*3c80*/  FMUL.FTZ R216, R216, R95 ;  /* 0x0000005fd8d87220 */ /* 0x000fe20000410000 */
[----:B------:R-:W-:Y:S01]  /*3c90*/  FMUL.FTZ R103, R97, R94 ;  /* 0x0000005e61677220 */ /* 0x000fe20000410000 */
[----:B------:R-:W-:Y:S01]  /*3ca0*/  FMUL.FTZ R217, R100, R97 ;  /* 0x0000006164d97220 */ /* 0x000fe20000410000 */
[----:B------:R-:W-:Y:S01]  /*3cb0*/  FFMA.FTZ R208, R208, R214, R215 ;  /* 0x000000d6d0d07223 */ /* 0x000fe200000100d7 */
[C---:B------:R-:W-:Y:S01]  /*3cc0*/  FFMA.FTZ R97, R193.reuse, R96, R60 ;  /* 0x00000060c1617223 */ /* 0x040fe2000001003c */
[C---:B------:R-:W-:Y:S01]  /*3cd0*/  FFMA.FTZ R95, R193.reuse, R213, R58 ;  /* 0x000000d5c15f7223 */ /* 0x040fe2000001003a */
[----:B------:R-:W-:Y:S01]  /*3ce0*/  PRMT R93, R90, 0x7632, R93 ;  /* 0x000076325a5d7816 */ /* 0x000fe2000000005d */
[----:B------:R-:W-:Y:S01]  /*3cf0*/  FFMA.FTZ R92, R212, R214, R215 ;  /* 0x000000d6d45c7223 */ /* 0x000fe200000100d7 */
[----:B------:R-:W-:Y:S01]  /*3d00*/  FFMA.FTZ R101, R193, R222, R61 ;  /* 0x000000dec1657223 */ /* 0x000fe2000001003d */
[----:B------:R-:W-:Y:S01]  /*3d10*/  SHF.L.U32 R91, R90, 0x10, RZ ;  /* 0x000000105a5b7819 */ /* 0x000fe200000006ff */
[----:B------:R-:W-:Y:S01]  /*3d20*/  FADD.FTZ R220, R223, -R218 ;  /* 0x800000dadfdc7221 */ /* 0x000fe20000010000 */
[----:B------:R-:W-:Y:S01]  /*3d30*/  SHF.L.U32 R210, R89, 0x10, RZ ;  /* 0x0000001059d27819 */ /* 0x000fe200000006ff */
[----:B------:R-:W-:Y:S01]  /*3d40*/  FADD.FTZ R211, R211, -R208 ;  /* 0x800000d0d3d37221 */ /* 0x000fe20000010000 */
[----:B------:R-:W-:Y:S01]  /*3d50*/  SHF.L.U32 R209, R46, 0x10, RZ ;  /* 0x000000102ed17819 */ /* 0x000fe200000006ff */
[-C--:B------:R-:W-:Y:S01]  /*3d60*/  FMUL.FTZ R94, R97, R120.reuse ;  /* 0x00000078615e7220 */ /* 0x080fe20000410000 */
[----:B------:R-:W-:Y:S01]  /*3d70*/  SHF.L.U32 R212, R45, 0x10, RZ ;  /* 0x000000102dd47819 */ /* 0x000fe200000006ff */
[-C--:B------:R-:W-:Y:S01]  /*3d80*/  FMUL.FTZ R95, R95, R120.reuse ;  /* 0x000000785f5f7220 */ /* 0x080fe20000410000 */
[----:B------:R-:W-:Y:S01]  /*3d90*/  FADD.FTZ R92, R221, -R92 ;  /* 0x8000005cdd5c7221 */ /* 0x000fe20000010000 */
[----:B------:R-:W-:Y:S01]  /*3da0*/  SHF.L.U32 R100, R93, 0x10, RZ ;  /* 0x000000105d647819 */ /* 0x000fe200000006ff */
[----:B------:R-:W-:Y:S01]  /*3db0*/  FMUL.FTZ R101, R101, R120 ;  /* 0x0000007865657220 */ /* 0x000fe20000410000 */
[----:B------:R-:W-:Y:S01]  /*3dc0*/  PRMT R90, R89, 0x7632, R90 ;  /* 0x00007632595a7816 */ /* 0x000fe2000000005a */
[----:B------:R-:W-:Y:S01]  /*3dd0*/  FFMA.FTZ R93, R193, R220, R59 ;  /* 0x000000dcc15d7223 */ /* 0x000fe2000001003b */
[----:B------:R-:W-:Y:S01]  /*3de0*/  SHF.L.U32 R218, R173, 0x10, RZ ;  /* 0x00000010adda7819 */ /* 0x000fe200000006ff */
[----:B------:R-:W-:Y:S01]  /*3df0*/  FMUL.FTZ R208, R94, R91 ;  /* 0x0000005b5ed07220 */ /* 0x000fe20000410000 */
[----:B------:R-:W-:Y:S01]  /*3e00*/  PRMT R89, R88, 0x7632, R89 ;  /* 0x0000763258597816 */ /* 0x000fe20000000059 */
[----:B------:R-:W-:Y:S01]  /*3e10*/  FMUL.FTZ R210, R95, R210 ;  /* 0x000000d25fd27220 */ /* 0x000fe20000410000 */
[----:B------:R-:W-:Y:S01]  /*3e20*/  FFMA.FTZ R211, R193, R211, R56 ;  /* 0x000000d3c1d37223 */ /* 0x000fe20000010038 */
[----:B------:R-:W-:Y:S01]  /*3e30*/  FMUL.FTZ R96, R209, R94 ;  /* 0x0000005ed1607220 */ /* 0x000fe20000410000 */
[----:B------:R-:W-:Y:S01]  /*3e40*/  FMUL.FTZ R95, R212, R95 ;  /* 0x0000005fd45f7220 */ /* 0x000fe20000410000 */
[----:B------:R-:W-:Y:S01]  /*3e50*/  FFMA.FTZ R91, R193, R92, R57 ;  /* 0x0000005cc15b7223 */ /* 0x000fe20000010039 */
        /* <DEDUP_REMOVED lines=22> */
.L_x_3221:
[-CC-:B------:R-:W-:Y:S01]  /*3fc0*/  FFMA.FTZ R224, R224, R214.reuse, R215.reuse ;  /* 0x000000d6e0e07223 */ /* 0x180fe200000100d7 */
[-C--:B------:R-:W-:Y:S01]  /*3fd0*/  FFMA.FTZ R226, R226, R214.reuse, R215 ;  /* 0x000000d6e2e27223 */ /* 0x080fe200000100d7 */
[----:B-----5:R-:W-:Y:S01]  /*3fe0*/  PRMT R81, R91, 0x7632, R81 ;  /* 0x000076325b517816 */ /* 0x020fe20000000051 */
[-CC-:B------:R-:W-:Y:S01]  /*3ff0*/  FFMA.FTZ R220, R220, R214.reuse, R215.reuse ;  /* 0x000000d6dcdc7223 */ /* 0x180fe200000100d7 */
[----:B------:R-:W-:Y:S01]  /*4000*/  FADD.FTZ R224, R219, -R224 ;  /* 0x800000e0dbe07221 */ /* 0x000fe20000010000 */
[----:B------:R-:W-:Y:S01]  /*4010*/  FADD.FTZ R226, R227, -R226 ;  /* 0x800000e2e3e27221 */ /* 0x000fe20000010000 */
[----:B------:R-:W-:Y:S01]  /*4020*/  SHF.L.U32 R91, R91, 0x10, RZ ;  /* 0x000000105b5b7819 */ /* 0x000fe200000006ff */
[----:B------:R-:W-:Y:S01]  /*4030*/  FFMA.FTZ R216, R216, R214, R215 ;  /* 0x000000d6d8d87223 */ /* 0x000fe200000100d7 */
[C---:B------:R-:W-:Y:S01]  /*4040*/  FFMA.FTZ R82, R193.reuse, R224, R62 ;  /* 0x000000e0c1527223 */ /* 0x040fe2000001003e */
[----:B------:R-:W-:Y:S01]  /*4050*/  FFMA.FTZ R83, R193, R226, R63 ;  /* 0x000000e2c1537223 */ /* 0x000fe2000001003f */
[----:B------:R-:W-:Y:S01]  /*4060*/  SHF.L.U32 R87, R47, 0x10, RZ ;  /* 0x000000102f577819 */ /* 0x000fe200000006ff */
[----:B------:R-:W-:Y:S01]  /*4070*/  FADD.FTZ R220, R217, -R220 ;  /* 0x800000dcd9dc7221 */ /* 0x000fe20000010000 */
[----:B------:R-:W-:Y:S01]  /*4080*/  FMUL.FTZ R80, R82, R120 ;  /* 0x0000007852507220 */ /* 0x000fe20000410000 */
[----:B------:R-:W-:Y:S01]  /*4090*/  SHF.L.U32 R86, R81, 0x10, RZ ;  /* 0x0000001051567819 */ /* 0x000fe200000006ff */
[----:B------:R-:W-:Y:S01]  /*40a0*/  FFMA.FTZ R222, R222, R214, R215 ;  /* 0x000000d6dede7223 */ /* 0x000fe200000100d7 */
[----:B------:R-:W-:Y:S01]  /*40b0*/  FMUL.FTZ R81, R83, R120 ;  /* 0x0000007853517220 */ /* 0x000fe20000410000 */
[----:B------:R-:W-:Y:S01]  /*40c0*/  FADD.FTZ R213, R213, -R216 ;  /* 0x800000d8d5d57221 */ /* 0x000fe20000010000 */
[----:B------:R-:W-:Y:S01]  /*40d0*/  SHF.L.U32 R92, R174, 0x10, RZ ;  /* 0x00000010ae5c7819 */ /* 0x000fe200000006ff */
[----:B------:R-:W-:Y:S01]  /*40e0*/  FMUL.FTZ R102, R80, R91 ;  /* 0x0000005b50667220 */ /* 0x000fe20000410000 */
[----:B------:R-:W-:Y:S01]  /*40f0*/  FMUL.FTZ R101, R87, R80 ;  /* 0x0000005057657220 */ /* 0x000fe20000410000 */
[----:B------:R-:W-:Y:S01]  /*4100*/  FFMA.FTZ R80, R193, R220, R60 ;  /* 0x000000dcc1507223 */ /* 0x000fe2000001003c */
[C---:B------:R-:W-:Y:S01]  /*4110*/  PRMT R85, R90.reuse, 0x7632, R85 ;  /* 0x000076325a557816 */ /* 0x040fe20000000055 */
[----:B------:R-:W-:Y:S01]  /*4120*/  FADD.FTZ R222, R225, -R222 ;  /* 0x800000dee1de7221 */ /* 0x000fe20000010000 */
[----:B------:R-:W-:Y:S01]  /*4130*/  FMUL.FTZ R103, R81, R86 ;  /* 0x0000005651677220 */ /* 0x000fe20000410000 */
[----:B------:R-:W-:Y:S01]  /*4140*/  SHF.L.U32 R94, R90, 0x10, RZ ;  /* 0x000000105a5e7819 */ /* 0x000fe200000006ff */
[-CC-:B------:R-:W-:Y:S01]  /*4150*/  FFMA.FTZ R208, R208, R214.reuse, R215.reuse ;  /* 0x000000d6d0d07223 */ /* 0x180fe200000100d7 */
[----:B------:R-:W-:Y:S01]  /*4160*/  FFMA.FTZ R86, R193, R213, R58 ;  /* 0x000000d5c1567223 */ /* 0x000fe2000001003a */
[-CC-:B------:R-:W-:Y:S01]  /*4170*/  FFMA.FTZ R90, R212, R214.reuse, R215.reuse ;  /* 0x000000d6d45a7223 */ /* 0x180fe200000100d7 */
[----:B------:R-:W-:Y:S01]  /*4180*/  FFMA.FTZ R218, R218, R214, R215 ;  /* 0x000000d6dada7223 */ /* 0x000fe200000100d7 */
[----:B------:R-:W-:Y:S01]  /*4190*/  SHF.L.U32 R96, R46, 0x10, RZ ;  /* 0x000000102e607819 */ /* 0x000fe200000006ff */
[----:B------:R-:W-:Y:S01]  /*41a0*/  FMUL.FTZ R224, R92, R81 ;  /* 0x000000515ce07220 */ /* 0x000fe20000410000 */
[----:B------:R-:W-:Y:S01]  /*41b0*/  FMUL.FTZ R87, R80, R120 ;  /* 0x0000007850577220 */ /* 0x000fe20000410000 */
[----:B------:R-:W-:Y:S01]  /*41c0*/  PRMT R84, R89, 0x7632, R84 ;  /* 0x0000763259547816 */ /* 0x000fe20000000054 */
[----:B------:R-:W-:Y:S01]  /*41d0*/  FFMA.FTZ R81, R193, R222, R61 ;  /* 0x000000dec1517223 */ /* 0x000fe2000001003d */
[----:B------:R-:W-:Y:S01]  /*41e0*/  SHF.L.U32 R210, R89, 0x10, RZ ;  /* 0x0000001059d27819 */ /* 0x000fe200000006ff */
[----:B------:R-:W-:Y:S01]  /*41f0*/  FADD.FTZ R211, R211, -R208 ;  /* 0x800000d0d3d37221 */ /* 0x000fe20000010000 */
[----:B------:R-:W-:Y:S01]  /*4200*/  SHF.L.U32 R92, R45, 0x10, RZ ;  /* 0x000000102d5c7819 */ /* 0x000fe200000006ff */
[----:B------:R-:W-:Y:S01]  /*4210*/  FADD.FTZ R90, R221, -R90 ;  /* 0x8000005add5a7221 */ /* 0x000fe20000010000 */
[----:B------:R-:W-:Y:S01]  /*4220*/  SHF.L.U32 R100, R85, 0x10, RZ ;  /* 0x0000001055647819 */ /* 0x000fe200000006ff */
[-C--:B------:R-:W-:Y:S01]  /*4230*/  FMUL.FTZ R85, R86, R120.reuse ;  /* 0x0000007856557220 */ /* 0x080fe20000410000 */
[----:B------:R-:W-:Y:S01]  /*4240*/  FADD.FTZ R218, R223, -R218 ;  /* 0x800000dadfda7221 */ /* 0x000fe20000010000 */
[----:B------:R-:W-:Y:S01]  /*4250*/  FMUL.FTZ R97, R96, R87 ;  /* 0x0000005760617220 */ /* 0x000fe20000410000 */
[----:B------:R-:W-:Y:S01]  /*4260*/  PRMT R89, R88, 0x7632, R89 ;  /* 0x0000763258597816 */ /* 0x000fe20000000059 */
[----:B------:R-:W-:Y:S01]  /*4270*/  FMUL.FTZ R91, R81, R120 ;  /* 0x00000078515b7220 */ /* 0x000fe20000410000 */
[----:B------:R-:W-:Y:S01]  /*4280*/  SHF.L.U32 R212, R173, 0x10, RZ ;  /* 0x00000010add47819 */ /* 0x000fe200000006ff */
[----:B------:R-:W-:Y:S01]  /*4290*/  FMUL.FTZ R208, R87, R94 ;  /* 0x0000005e57d07220 */ /* 0x000fe20000410000 */
[----:B------:R-:W-:Y:S01]  /*42a0*/  SHF.L.U32 R96, R84, 0x10, RZ ;  /* 0x0000001054607819 */ /* 0x000fe200000006ff */
[----:B------:R-:W-:Y:S01]  /*42b0*/  FMUL.FTZ R210, R85, R210 ;  /* 0x000000d255d27220 */ /* 0x000fe20000410000 */
[----:B------:R-:W-:Y:S01]  /*42c0*/  FMUL.FTZ R95, R92, R85 ;  /* 0x000000555c5f7220 */ /* 0x000fe20000410000 */
[C---:B------:R-:W-:Y:S01]  /*42d0*/  FFMA.FTZ R84, R193.reuse, R211, R56 ;  /* 0x000000d3c1547223 */ /* 0x040fe20000010038 */
[C---:B------:R-:W-:Y:S01]  /*42e0*/  FFMA.FTZ R87, R193.reuse, R218, R59 ;  /* 0x000000dac1577223 */ /* 0x040fe2000001003b */
[----:B------:R-:W-:Y:S01]  /*42f0*/  FFMA.FTZ R85, R193, R90, R57 ;  /* 0x0000005ac1557223 */ /* 0x000fe20000010039 */
[----:B------:R-:W-:Y:S01]  /*4300*/  SHF.L.U32 R88, R88, 0x10, RZ ;  /* 0x0000001058587819 */ /* 0x000fe200000006ff */
        /* <DEDUP_REMOVED lines=19> */
.L_x_3222:
        /* <DEDUP_REMOVED lines=8> */
[----:B------:R0:W-:Y:S04]  /*44c0*/  @P1 STG.E.128 desc[UR8][R100.64+0x10], R80 ;  /* 0x0000105064001986 */ /* 0x0001e8000c101d08 */
[----:B------:R0:W-:Y:S04]  /*44d0*/  STG.E.128 desc[UR8][R216.64], R88 ;  /* 0x00000058d8007986 */ /* 0x0001e8000c101d08 */
[----:B------:R-:W5:Y:S01]  /*44e0*/  LDG.E.128 R92, desc[UR8][R92.64] ;  /* 0x000000085c5c7981 */ /* 0x000f62000c1e1d00 */
[----:B------:R-:W-:Y:S05]  /*44f0*/  @!P1 BRA `(.L_x_3223) ;  /* 0x0000000400249947 */ /* 0x000fea0003800000 */
[-CC-:B------:R-:W-:Y:S01]  /*4500*/  FFMA.FTZ R192, R192, R214.reuse, R215.reuse ;  /* 0x000000d6c0c07223 */ /* 0x180fe200000100d7 */
[-CC-:B0-----:R-:W-:Y:S01]  /*4510*/  FFMA.FTZ R80, R123, R214.reuse, R215.reuse ;  /* 0x000000d67b507223 */ /* 0x181fe200000100d7 */
[-C--:B------:R-:W-:Y:S01]  /*4520*/  FFMA.FTZ R83, R206, R214.reuse, R215 ;  /* 0x000000d6ce537223 */ /* 0x080fe200000100d7 */
[----:B-----5:R-:W-:Y:S01]  /*4530*/  PRMT R81, R95, 0x7632, R81 ;  /* 0x000076325f517816 */ /* 0x020fe20000000051 */
[----:B------:R-:W-:Y:S01]  /*4540*/  FADD.FTZ R192, R201, -R192 ;  /* 0x800000c0c9c07221 */ /* 0x000fe20000010000 */
[----:B------:R-:W-:Y:S01]  /*4550*/  FADD.FTZ R80, R121, -R80 ;  /* 0x8000005079507221 */ /* 0x000fe20000010000 */
[----:B------:R-:W-:Y:S01]  /*4560*/  FADD.FTZ R91, R202, -R83 ;  /* 0x80000053ca5b7221 */ /* 0x000fe20000010000 */
[----:B------:R-:W-:Y:S01]  /*4570*/  FFMA.FTZ R196, R196, R214, R215 ;  /* 0x000000d6c4c47223 */ /* 0x000fe200000100d7 */
[C---:B------:R-:W-:Y:S01]  /*4580*/  FFMA.FTZ R82, R193.reuse, R192, R70 ;  /* 0x000000c0c1527223 */ /* 0x040fe20000010046 */
[----:B------:R-:W-:Y:S01]  /*4590*/  FFMA.FTZ R83, R193, R80, R71 ;  /* 0x00000050c1537223 */ /* 0x000fe20000010047 */
[-CC-:B------:R-:W-:Y:S01]  /*45a0*/  FFMA.FTZ R199, R199, R214.reuse, R215.reuse ;  /* 0x000000d6c7c77223 */ /* 0x180fe200000100d7 */
[----:B------:R-:W-:Y:S01]  /*45b0*/  FFMA.FTZ R87, R204, R214, R215 ;  /* 0x000000d6cc577223 */ /* 0x000fe200000100d7 */
[----:B------:R-:W-:Y:S01]  /*45c0*/  SHF.L.U32 R95, R95, 0x10, RZ ;  /* 0x000000105f5f7819 */ /* 0x000fe200000006ff */
[-C--:B------:R-:W-:Y:S01]  /*45d0*/  FMUL.FTZ R80, R82, R120.reuse ;  /* 0x0000007852507220 */ /* 0x080fe20000410000 */
[----:B------:R-:W-:Y:S01]  /*45e0*/  SHF.L.U32 R89, R51, 0x10, RZ ;  /* 0x0000001033597819 */ /* 0x000fe200000006ff */
[----:B------:R-:W-:Y:S01]  /*45f0*/  FADD.FTZ R196, R203, -R196 ;  /* 0x800000c4cbc47221 */ /* 0x000fe20000010000 */
[----:B------:R-:W-:Y:S01]  /*4600*/  SHF.L.U32 R100, R170, 0x10, RZ ;  /* 0x00000010aa647819 */ /* 0x000fe200000006ff */
[----:B------:R-:W-:Y:S01]  /*4610*/  FADD.FTZ R86, R122, -R199 ;  /* 0x800000c77a567221 */ /* 0x000fe20000010000 */
[----:B------:R-:W-:Y:S01]  /*4620*/  SHF.L.U32 R192, R81, 0x10, RZ ;  /* 0x0000001051c07819 */ /* 0x000fe200000006ff */
[----:B------:R-:W-:Y:S01]  /*4630*/  FMUL.FTZ R81, R83, R120 ;  /* 0x0000007853517220 */ /* 0x000fe20000410000 */
[----:B------:R-:W-:Y:S01]  /*4640*/  FADD.FTZ R87, R200, -R87 ;  /* 0x80000057c8577221 */ /* 0x000fe20000010000 */
[----:B------:R-:W-:Y:S01]  /*4650*/  FFMA.FTZ R205, R205, R214, R215 ;  /* 0x000000d6cdcd7223 */ /* 0x000fe200000100d7 */
[----:B------:R-:W-:Y:S01]  /*4660*/  FMUL.FTZ R121, R80, R95 ;  /* 0x0000005f50797220 */ /* 0x000fe20000410000 */
[----:B------:R-:W-:Y:S01]  /*4670*/  FMUL.FTZ R122, R89, R80 ;  /* 0x00000050597a7220 */ /* 0x000fe20000410000 */
[----:B------:R-:W-:Y:S01]  /*4680*/  FMUL.FTZ R192, R81, R192 ;  /* 0x000000c051c07220 */ /* 0x000fe20000410000 */
[----:B------:R-:W-:Y:S01]  /*4690*/  FMUL.FTZ R123, R100, R81 ;  /* 0x00000051647b7220 */ /* 0x000fe20000410000 */
[C---:B------:R-:W-:Y:S01]  /*46a0*/  PRMT R85, R94.reuse, 0x7632, R85 ;  /* 0x000076325e557816 */ /* 0x040fe20000000055 */
[C---:B------:R-:W-:Y:S01]  /*46b0*/  FFMA.FTZ R80, R193.reuse, R196, R68 ;  /* 0x000000c4c1507223 */ /* 0x040fe20000010044 */
[C---:B------:R-:W-:Y:S01]  /*46c0*/  FFMA.FTZ R81, R193.reuse, R86, R69 ;  /* 0x00000056c1517223 */ /* 0x040fe20000010045 */
[----:B------:R-:W-:Y:S01]  /*46d0*/  FFMA.FTZ R86, R193, R87, R66 ;  /* 0x00000057c1567223 */ /* 0x000fe20000010042 */
[----:B------:R-:W-:Y:S01]  /*46e0*/  FFMA.FTZ R207, R207, R214, R215 ;  /* 0x000000d6cfcf7223 */ /* 0x000fe200000100d7 */
[----:B------:R-:W-:Y:S01]  /*46f0*/  SHF.L.U32 R94, R94, 0x10, RZ ;  /* 0x000000105e5e7819 */ /* 0x000fe200000006ff */
[----:B------:R-:W-:Y:S01]  /*4700*/  FADD.FTZ R202, R194, -R205 ;  /* 0x800000cdc2ca7221 */ /* 0x000fe20000010000 */
[----:B------:R-:W-:Y:S01]  /*4710*/  SHF.L.U32 R100, R50, 0x10, RZ ;  /* 0x0000001032647819 */ /* 0x000fe200000006ff */
[-C--:B------:R-:W-:Y:S01]  /*4720*/  FMUL.FTZ R87, R80, R120.reuse ;  /* 0x0000007850577220 */ /* 0x080fe20000410000 */
[----:B------:R-:W-:Y:S01]  /*4730*/  SHF.L.U32 R90, R93, 0x10, RZ ;  /* 0x000000105d5a7819 */ /* 0x000fe200000006ff */
[----:B------:R-:W-:Y:S01]  /*4740*/  FADD.FTZ R198, R198, -R207 ;  /* 0x800000cfc6c67221 */ /* 0x000fe20000010000 */
        /* <DEDUP_REMOVED lines=9> */
[----:B------:R-:W-:Y:S01]  /*47e0*/  FMUL.FTZ R94, R196, R85 ;  /* 0x00000055c45e7220 */ /* 0x000fe20000410000 */
[C---:B------:R-:W-:Y:S01]  /*47f0*/  FFMA.FTZ R87, R193.reuse, R202, R67 ;  /* 0x000000cac1577223 */ /* 0x040fe20000010043 */
[----:B------:R-:W-:Y:S01]  /*4800*/  SHF.L.U32 R93, R84, 0x10, RZ ;  /* 0x00000010545d7819 */ /* 0x000fe200000006ff */
[C---:B------:R-:W-:Y:S01]  /*4810*/  FFMA.FTZ R84, R193.reuse, R91, R64 ;  /* 0x0000005bc1547223 */ /* 0x040fe20000010040 */
[----:B------:R-:W-:Y:S01]  /*4820*/  FFMA.FTZ R85, R193, R198, R65 ;  /* 0x000000c6c1557223 */ /* 0x000fe20000010041 */
        /* <DEDUP_REMOVED lines=22> */
.L_x_3223:
[C---:B-----5:R-:W-:Y:S01]  /*4990*/  PRMT R197, R95.reuse, 0x7632, R197 ;  /* 0x000076325fc57816 */ /* 0x060fe200000000c5 */
[-CC-:B------:R-:W-:Y:S01]  /*49a0*/  FFMA.FTZ R192, R192, R214.reuse, R215.reuse ;  /* 0x000000d6c0c07223 */ /* 0x180fe200000100d7 */
[----:B0-----:R-:W-:Y:S01]  /*49b0*/  SHF.L.U32 R216, R95, 0x10, RZ ;  /* 0x000000105fd87819 */ /* 0x001fe200000006ff */
[-CC-:B------:R-:W-:Y:S01]  /*49c0*/  FFMA.FTZ R95, R204, R214.reuse, R215.reuse ;  /* 0x000000d6cc5f7223 */ /* 0x180fe200000100d7 */
[-CC-:B------:R-:W-:Y:S01]  /*49d0*/  FFMA.FTZ R205, R205, R214.reuse, R215.reuse ;  /* 0x000000d6cdcd7223 */ /* 0x180fe200000100d7 */
[----:B------:R-:W-:Y:S01]  /*49e0*/  FADD.FTZ R192, R201, -R192 ;  /* 0x800000c0c9c07221 */ /* 0x000fe20000010000 */
[-C--:B------:R-:W-:Y:S01]  /*49f0*/  FFMA.FTZ R199, R199, R214.reuse, R215 ;  /* 0x000000d6c7c77223 */ /* 0x080fe200000100d7 */
[----:B------:R-:W-:Y:S01]  /*4a00*/  FADD.FTZ R95, R200, -R95 ;  /* 0x8000005fc85f7221 */ /* 0x000fe20000010000 */
[--C-:B------:R-:W-:Y:S01]  /*4a10*/  FFMA.FTZ R200, R123, R214, R215.reuse ;  /* 0x000000d67bc87223 */ /* 0x100fe200000100d7 */
[----:B------:R-:W-:Y:S01]  /*4a20*/  FFMA.FTZ R101, R193, R192, R70 ;  /* 0x000000c0c1657223 */ /* 0x000fe20000010046 */
[-C--:B------:R-:W-:Y:S01]  /*4a30*/  FFMA.FTZ R196, R196, R214.reuse, R215 ;  /* 0x000000d6c4c47223 */ /* 0x080fe200000100d7 */
[----:B------:R-:W-:Y:S01]  /*4a40*/  FADD.FTZ R100, R194, -R205 ;  /* 0x800000cdc2647221 */ /* 0x000fe20000010000 */
[----:B------:R-:W-:Y:S01]  /*4a50*/  FADD.FTZ R200, R121, -R200 ;  /* 0x800000c879c87221 */ /* 0x000fe20000010000 */
[----:B------:R-:W-:Y:S01]  /*4a60*/  FFMA.FTZ R91, R206, R214, R215 ;  /* 0x000000d6ce5b7223 */ /* 0x000fe200000100d7 */
[----:B------:R-:W-:Y:S01]  /*4a70*/  SHF.L.U32 R192, R51, 0x10, RZ ;  /* 0x0000001033c07819 */ /* 0x000fe200000006ff */
[----:B------:R-:W-:Y:S01]  /*4a80*/  FADD.FTZ R194, R122, -R199 ;  /* 0x800000c77ac27221 */ /* 0x000fe20000010000 */
[----:B------:R-:W-:Y:S01]  /*4a90*/  FFMA.FTZ R121, R193, R200, R71 ;  /* 0x000000c8c1797223 */ /* 0x000fe20000010047 */
[----:B------:R-:W-:Y:S01]  /*4aa0*/  SHF.L.U32 R204, R170, 0x10, RZ ;  /* 0x00000010aacc7819 */ /* 0x000fe200000006ff */
[-C--:B------:R-:W-:Y:S01]  /*4ab0*/  FMUL.FTZ R101, R101, R120.reuse ;  /* 0x0000007865657220 */ /* 0x080fe20000410000 */
[----:B------:R-:W-:Y:S01]  /*4ac0*/  SHF.L.U32 R200, R197, 0x10, RZ ;  /* 0x00000010c5c87819 */ /* 0x000fe200000006ff */
[----:B------:R-:W-:Y:S01]  /*4ad0*/  FMUL.FTZ R123, R121, R120 ;  /* 0x00000078797b7220 */ /* 0x000fe20000410000 */
[----:B------:R-:W-:Y:S01]  /*4ae0*/  PRMT R90, R94, 0x7632, R90 ;  /* 0x000076325e5a7816 */ /* 0x000fe2000000005a */
[----:B------:R-:W-:Y:S01]  /*4af0*/  FADD.FTZ R196, R203, -R196 ;  /* 0x800000c4cbc47221 */ /* 0x000fe20000010000 */
[----:B------:R-:W-:Y:S01]  /*4b00*/  FADD.FTZ R91, R202, -R91 ;  /* 0x8000005bca5b7221 */ /* 0x000fe20000010000 */
[C---:B------:R-:W-:Y:S01]  /*4b10*/  FFMA.FTZ R197, R193.reuse, R194, R69 ;  /* 0x000000c2c1c57223 */ /* 0x040fe20000010045 */
[----:B------:R-:W-:Y:S01]  /*4b20*/  FMUL.FTZ R202, R192, R101 ;  /* 0x00000065c0ca7220 */ /* 0x000fe20000410000 */
[----:B------:R-:W-:Y:S01]  /*4b30*/  FFMA.FTZ R95, R193, R95, R66 ;  /* 0x0000005fc15f7223 */ /* 0x000fe20000010042 */
[----:B------:R-:W-:Y:S01]  /*4b40*/  FMUL.FTZ R192, R123, R200 ;  /* 0x000000c87bc07220 */ /* 0x000fe20000410000 */
[----:B------:R-:W-:Y:S01]  /*4b50*/  FMUL.FTZ R203, R204, R123 ;  /* 0x0000007bcccb7220 */ /* 0x000fe20000410000 */
[----:B------:R-:W-:Y:S01]  /*4b60*/  PRMT R89, R93, 0x7632, R89 ;  /* 0x000076325d597816 */ /* 0x000fe20000000059 */
[----:B------:R-:W-:Y:S01]  /*4b70*/  FFMA.FTZ R207, R207, R214, R215 ;  /* 0x000000d6cfcf7223 */ /* 0x000fe200000100d7 */
[----:B------:R-:W-:Y:S01]  /*4b80*/  FFMA.FTZ R123, R193, R196, R68 ;  /* 0x000000c4c17b7223 */ /* 0x000fe20000010044 */
[----:B------:R-:W-:Y:S01]  /*4b90*/  SHF.L.U32 R199, R90, 0x10, RZ ;  /* 0x000000105ac77819 */ /* 0x000fe200000006ff */
[-C--:B------:R-:W-:Y:S01]  /*4ba0*/  FMUL.FTZ R196, R197, R120.reuse ;  /* 0x00000078c5c47220 */ /* 0x080fe20000410000 */
[----:B------:R-:W-:Y:S01]  /*4bb0*/  SHF.L.U32 R93, R93, 0x10, RZ ;  /* 0x000000105d5d7819 */ /* 0x000fe200000006ff */
[----:B------:R-:W-:Y:S01]  /*4bc0*/  FMUL.FTZ R90, R95, R120 ;  /* 0x000000785f5a7220 */ /* 0x000fe20000410000 */
[----:B------:R-:W-:Y:S01]  /*4bd0*/  SHF.L.U32 R201, R169, 0x10, RZ ;  /* 0x00000010a9c97819 */ /* 0x000fe200000006ff */
[----:B------:R-:W-:Y:S01]  /*4be0*/  FADD.FTZ R198, R198, -R207 ;  /* 0x800000cfc6c67221 */ /* 0x000fe20000010000 */
        /* <DEDUP_REMOVED lines=8> */
[----:B------:R-:W-:Y:S01]  /*4c70*/  FFMA.FTZ R93, R193, R100, R67 ;  /* 0x00000064c15d7223 */ /* 0x000fe20000010043 */
[----:B------:R-:W-:Y:S01]  /*4c80*/  SHF.L.U32 R196, R89, 0x10, RZ ;  /* 0x0000001059c47819 */ /* 0x000fe200000006ff */
[----:B------:R-:W-:Y:S01]  /*4c90*/  FMUL.FTZ R197, R123, R94 ;  /* 0x0000005e7bc57220 */ /* 0x000fe20000410000 */
[C---:B------:R-:W-:Y:S01]  /*4ca0*/  FFMA.FTZ R91, R193.reuse, R91, R64 ;  /* 0x0000005bc15b7223 */ /* 0x040fe20000010040 */
[----:B------:R-:W-:Y:S01]  /*4cb0*/  FFMA.FTZ R89, R193, R198, R65 ;  /* 0x000000c6c1597223 */ /* 0x000fe20000010041 */
[----:B------:R-:W-:Y:S01]  /*4cc0*/  FMUL.FTZ R123, R122, R123 ;  /* 0x0000007b7a7b7220 */ /* 0x000fe20000410000 */
[----:B------:R-:W-:Y:S01]  /*4cd0*/  FMUL.FTZ R101, R101, R90 ;  /* 0x0000005a65657220 */ /* 0x000fe20000410000 */
[----:B------:R-:W-:Y:S01]  /*4ce0*/  SHF.L.U32 R122, R168, 0x10, RZ ;  /* 0x00000010a87a7819 */ /* 0x000fe200000006ff */
[-C--:B------:R-:W-:Y:S01]  /*4cf0*/  FMUL.FTZ R93, R93, R120.reuse ;  /* 0x000000785d5d7220 */ /* 0x080fe20000410000 */
[----:B------:R-:W-:Y:S01]  /*4d00*/  PRMT R88, R92, 0x7632, R88 ;  /* 0x000076325c587816 */ /* 0x000fe20000000058 */
        /* <DEDUP_REMOVED lines=16> */
.L_x_3224:
[----:B------:R-:W0:Y:S01]  /*4e10*/  @P1 LDC.64 R100, c[0x0][0x478] ;  /* 0x00011e00ff641b82 */ /* 0x000e220000000a00 */
[----:B------:R-:W-:-:S04]  /*4e20*/  IMAD.WIDE.U32 R122, R195, 0x10, R96 ;  /* 0x00000010c37a7825 */ /* 0x000fc800078e0060 */
[----:B------:R-:W-:-:S04]  /*4e30*/  IMAD.WIDE.U32 R92, R191, 0x10, R98 ;  /* 0x00000010bf5c7825 */ /* 0x000fc800078e0062 */
[----:B0-----:R-:W-:-:S05]  /*4e40*/  @P1 IMAD.WIDE.U32 R100, R195, 0x20, R100 ;  /* 0x00000020c3641825 */ /* 0x001fca00078e0064 */
        /* <DEDUP_REMOVED lines=24> */
[----:B------:R-:W-:Y:S01]  /*4fd0*/  FADD.FTZ R116, R116, -R113 ;  /* 0x8000007174747221 */ /* 0x000fe20000010000 */
[----:B------:R-:W-:Y:S01]  /*4fe0*/  FADD.FTZ R111, R111, -R106 ;  /* 0x8000006a6f6f7221 */ /* 0x000fe20000010000 */
[----:B------:R-:W-:Y:S01]  /*4ff0*/  FADD.FTZ R108, R115, -R108 ;  /* 0x8000006c736c7221 */ /* 0x000fe20000010000 */
[----:B------:R-:W-:Y:S01]  /*5000*/  FADD.FTZ R109, R109, -R104 ;  /* 0x800000686d6d7221 */ /* 0x000fe20000010000 */
[----:B------:R-:W-:Y:S01]  /*5010*/  FMUL.FTZ R99, R81, R86 ;  /* 0x0000005651637220 */ /* 0x000fe20000410000 */
[----:B------:R-:W-:Y:S01]  /*5020*/  FMUL.FTZ R113, R90, R81 ;  /* 0x000000515a717220 */ /* 0x000fe20000410000 */
[----:B------:R-:W-:Y:S01]  /*5030*/  PRMT R84, R94, 0x7632, R84 ;  /* 0x000076325e547816 */ /* 0x000fe20000000054 */
[----:B------:R-:W-:Y:S01]  /*5040*/  FMUL.FTZ R95, R80, R95 ;  /* 0x0000005f505f7220 */ /* 0x000fe20000410000 */
[----:B------:R-:W-:Y:S01]  /*5050*/  FMUL.FTZ R104, R85, R80 ;  /* 0x0000005055687220 */ /* 0x000fe20000410000 */
[C---:B------:R-:W-:Y:S01]  /*5060*/  FFMA.FTZ R81, R193.reuse, R116, R77 ;  /* 0x00000074c1517223 */ /* 0x040fe2000001004d */
[C---:B------:R-:W-:Y:S01]  /*5070*/  FFMA.FTZ R80, R193.reuse, R108, R76 ;  /* 0x0000006cc1507223 */ /* 0x040fe2000001004c */
[----:B------:R-:W-:Y:S01]  /*5080*/  FFMA.FTZ R86, R193, R111, R74 ;  /* 0x0000006fc1567223 */ /* 0x000fe2000001004a */
[C---:B------:R-:W-:Y:S01]  /*5090*/  PRMT R88, R92.reuse, 0x7632, R88 ;  /* 0x000076325c587816 */ /* 0x040fe20000000058 */
[----:B------:R-:W-:Y:S01]  /*50a0*/  FFMA.FTZ R105, R105, R214, R215 ;  /* 0x000000d669697223 */ /* 0x000fe200000100d7 */
[----:B------:R-:W-:Y:S01]  /*50b0*/  SHF.L.U32 R107, R92, 0x10, RZ ;  /* 0x000000105c6b7819 */ /* 0x000fe200000006ff */
[-C--:B------:R-:W-:Y:S01]  /*50c0*/  FMUL.FTZ R87, R81, R120.reuse ;  /* 0x0000007851577220 */ /* 0x080fe20000410000 */
[----:B------:R-:W-:Y:S01]  /*50d0*/  PRMT R89, R93, 0x7632, R89 ;  /* 0x000076325d597816 */ /* 0x000fe20000000059 */
[----:B------:R-:W-:Y:S01]  /*50e0*/  FMUL.FTZ R85, R80, R120 ;  /* 0x0000007850557220 */ /* 0x000fe20000410000 */
[----:B------:R-:W-:Y:S01]  /*50f0*/  SHF.L.U32 R92, R165, 0x10, RZ ;  /* 0x00000010a55c7819 */ /* 0x000fe200000006ff */
[----:B------:R-:W-:Y:S01]  /*5100*/  FADD.FTZ R110, R110, -R105 ;  /* 0x800000696e6e7221 */ /* 0x000fe20000010000 */
[----:B------:R-:W-:-:S02]  /*5110*/  SHF.L.U32 R94, R94, 0x10, RZ ;  /* 0x000000105e5e7819 */ /* 0x000fc400000006ff */
[----:B------:R-:W-:Y:S01]  /*5120*/  SHF.L.U32 R93, R93, 0x10, RZ ;  /* 0x000000105d5d7819 */ /* 0x000fe200000006ff */
[----:B------:R-:W-:Y:S01]  /*5130*/  FMUL.FTZ R111, R92, R87 ;  /* 0x000000575c6f7220 */ /* 0x000fe20000410000 */
        /* <DEDUP_REMOVED lines=9> */
[C---:B------:R-:W-:Y:S01]  /*51d0*/  FFMA.FTZ R84, R193.reuse, R109, R72 ;  /* 0x0000006dc1547223 */ /* 0x040fe20000010048 */
[----:B------:R-:W-:Y:S01]  /*51e0*/  FMUL.FTZ R100, R100, R85 ;  /* 0x0000005564647220 */ /* 0x000fe20000410000 */
[C---:B------:R-:W-:Y:S01]  /*51f0*/  FFMA.FTZ R87, R193.reuse, R112, R75 ;  /* 0x00000070c1577223 */ /* 0x040fe2000001004b */
[----:B------:R-:W-:Y:S01]  /*5200*/  FFMA.FTZ R85, R193, R110, R73 ;  /* 0x0000006ec1557223 */ /* 0x000fe20000010049 */
[----:B------:R-:W-:-:S02]  /*5210*/  SHF.L.U32 R91, R89, 0x10, RZ ;  /* 0x00000010595b7819 */ /* 0x000fc400000006ff */
        /* <DEDUP_REMOVED lines=17> */
.L_x_3225:
        /* <DEDUP_REMOVED lines=16> */
[----:B-----5:R-:W-:Y:S01]  /*5430*/  PRMT R99, R95, 0x7632, R99 ;  /* 0x000076325f637816 */ /* 0x020fe20000000063 */
[----:B------:R-:W-:Y:S01]  /*5440*/  FFMA.FTZ R117, R193, R117, R78 ;  /* 0x00000075c1757223 */ /* 0x000fe2000001004e */
[----:B0-----:R-:W-:Y:S01]  /*5450*/  SHF.L.U32 R122, R95, 0x10, RZ ;  /* 0x000000105f7a7819 */ /* 0x001fe200000006ff */
[----:B------:R-:W-:Y:S01]  /*5460*/  FFMA.FTZ R89, R193, R104, R72 ;  /* 0x00000068c1597223 */ /* 0x000fe20000010048 */
[----:B------:R-:W-:Y:S01]  /*5470*/  PRMT R90, R93, 0x7632, R90 ;  /* 0x000076325d5a7816 */ /* 0x000fe2000000005a */
[----:B------:R-:W-:Y:S01]  /*5480*/  FFMA.FTZ R91, R193, R110, R73 ;  /* 0x0000006ec15b7223 */ /* 0x000fe20000010049 */
[----:B------:R-:W-:Y:S01]  /*5490*/  SHF.L.U32 R98, R93, 0x10, RZ ;  /* 0x000000105d627819 */ /* 0x000fe200000006ff */
[C---:B------:R-:W-:Y:S01]  /*54a0*/  FFMA.FTZ R111, R193.reuse, R111, R74 ;  /* 0x0000006fc16f7223 */ /* 0x040fe2000001004a */
[C---:B------:R-:W-:Y:S01]  /*54b0*/  FFMA.FTZ R93, R193.reuse, R112, R75 ;  /* 0x00000070c15d7223 */ /* 0x040fe2000001004b */
[C---:B------:R-:W-:Y:S01]  /*54c0*/  FFMA.FTZ R115, R193.reuse, R115, R76 ;  /* 0x00000073c1737223 */ /* 0x040fe2000001004c */
[C---:B------:R-:W-:Y:S01]  /*54d0*/  FFMA.FTZ R95, R193.reuse, R116, R77 ;  /* 0x00000074c15f7223 */ /* 0x040fe2000001004d */
[----:B------:R-:W-:Y:S01]  /*54e0*/  FFMA.FTZ R193, R193, R118, R79 ;  /* 0x00000076c1c17223 */ /* 0x000fe2000001004f */
[----:B------:R-:W-:Y:S01]  /*54f0*/  SHF.L.U32 R104, R55, 0x10, RZ ;  /* 0x0000001037687819 */ /* 0x000fe200000006ff */
[-C--:B------:R-:W-:Y:S01]  /*5500*/  FMUL.FTZ R117, R117, R120.reuse ;  /* 0x0000007875757220 */ /* 0x080fe20000410000 */
[C---:B------:R-:W-:Y:S01]  /*5510*/  PRMT R100, R94.reuse, 0x7632, R100 ;  /* 0x000076325e647816 */ /* 0x040fe20000000064 */
[-C--:B------:R-:W-:Y:S01]  /*5520*/  FMUL.FTZ R89, R89, R120.reuse ;  /* 0x0000007859597220 */ /* 0x080fe20000410000 */
[-C--:B------:R-:W-:Y:S01]  /*5530*/  FMUL.FTZ R91, R91, R120.reuse ;  /* 0x000000785b5b7220 */ /* 0x080fe20000410000 */
[-C--:B------:R-:W-:Y:S01]  /*5540*/  FMUL.FTZ R111, R111, R120.reuse ;  /* 0x000000786f6f7220 */ /* 0x080fe20000410000 */
[-C--:B------:R-:W-:Y:S01]  /*5550*/  FMUL.FTZ R93, R93, R120.reuse ;  /* 0x000000785d5d7220 */ /* 0x080fe20000410000 */
[-C--:B------:R-:W-:Y:S01]  /*5560*/  FMUL.FTZ R115, R115, R120.reuse ;  /* 0x0000007873737220 */ /* 0x080fe20000410000 */
[-C--:B------:R-:W-:Y:S01]  /*5570*/  FMUL.FTZ R193, R193, R120.reuse ;  /* 0x00000078c1c17220 */ /* 0x080fe20000410000 */
[----:B------:R-:W-:Y:S01]  /*5580*/  FMUL.FTZ R120, R95, R120 ;  /* 0x000000785f787220 */ /* 0x000fe20000410000 */
[----:B------:R-:W-:Y:S01]  /*5590*/  SHF.L.U32 R94, R94, 0x10, RZ ;  /* 0x000000105e5e7819 */ /* 0x000fe200000006ff */
[----:B------:R-:W-:Y:S01]  /*55a0*/  FMUL.FTZ R95, R117, R122 ;  /* 0x0000007a755f7220 */ /* 0x000fe20000410000 */
        /* <DEDUP_REMOVED lines=32> */
.L_x_3226:
[----:B------:R-:W0:Y:S01]  /*57b0*/  @P1 LDC.64 R92, c[0x0][0x478] ;  /* 0x00011e00ff5c1b82 */ /* 0x000e220000000a00 */
[----:B------:R-:W-:-:S04]  /*57c0*/  IMAD.WIDE.U32 R96, R191, 0x10, R96 ;  /* 0x00000010bf607825 */ /* 0x000fc800078e0060 */
[----:B0-----:R-:W-:-:S05]  /*57d0*/  @P1 IMAD.WIDE.U32 R92, R191, 0x20, R92 ;  /* 0x00000020bf5c1825 */ /* 0x001fca00078e005c */
[----:B------:R0:W-:Y:S04]  /*57e0*/  @P1 STG.E.128 desc[UR8][R92.64], R84 ;  /* 0x000000545c001986 */ /* 0x0001e8000c101d08 */
[----:B------:R0:W-:Y:S04]  /*57f0*/  @P1 STG.E.128 desc[UR8][R92.64+0x10], R80 ;  /* 0x000010505c001986 */ /* 0x0001e8000c101d08 */
[----:B------:R0:W-:Y:S02]  /*5800*/  STG.E.128 desc[UR8][R96.64], R88 ;  /* 0x0000005860007986 */ /* 0x0001e4000c101d08 */
.L_x_3220:
[----:B01----:R-:W0:Y:S01]  /*5810*/  LDC.64 R88, c[0x0][0x380] ;  /* 0x0000e000ff587b82 */ /* 0x003e220000000a00 */
[----:B------:R-:W-:Y:S01]  /*5820*/  UPLOP3.LUT UP1, UPT, UPT, UPT, UP1, 0x40, 0x4 ;  /* 0x000000000004789c */ /* 0x000fe20003f2e810 */
        /* <DEDUP_REMOVED lines=99> */
.L_x_3210:
        /* <DEDUP_REMOVED lines=29> */
.L_x_3228:
        /* <DEDUP_REMOVED lines=13> */
.L_x_10719:


//--------------------- .text._ZN10layer_norm13ln_bwd_kernelINS_13Kernel_traitsI13__nv_bfloat16S2_fS2_fjLj6144ELj1ELj1ELj8ELj16ENS_18Kernel_traits_baseILj6144ES2_S2_fS2_fjLj256EEEEELb0ELb1ELb1ELb0EEEvNS_9BwdParamsE --------------------------
	.section	.text._ZN10layer_norm13ln_bwd_kernelINS_13Kernel_traitsI13__nv_bfloat16S2_fS2_fjLj6144ELj1ELj1ELj8ELj16ENS_18Kernel_traits_baseILj6144ES2_S2_fS2_fjLj256EEEEELb0ELb1ELb1ELb0EEEvNS_9BwdParamsE,"ax",@progbits
	.align	128
        .global         _ZN10layer_norm13ln_bwd_kernelINS_13Kernel_traitsI13__nv_bfloat16S2_fS2_fjLj6144ELj1ELj1ELj8ELj16ENS_18Kernel_traits_baseILj6144ES2_S2_fS2_fjLj256EEEEELb0ELb1ELb1ELb0EEEvNS_9BwdParamsE
        .type           _ZN10layer_norm13ln_bwd_kernelINS_13Kernel_traitsI13__nv_bfloat16S2_fS2_fjLj6144ELj1ELj1ELj8ELj16ENS_18Kernel_traits_baseILj6144ES2_S2_fS2_fjLj256EEEEELb0ELb1ELb1ELb0EEEvNS_9BwdParamsE,@function
        .size           _ZN10layer_norm13ln_bwd_kernelINS_13Kernel_traitsI13__nv_bfloat16S2_fS2_fjLj6144ELj1ELj1ELj8ELj16ENS_18Kernel_traits_baseILj6144ES2_S2_fS2_fjLj256EEEEELb0ELb1ELb1ELb0EEEvNS_9BwdParamsE,(.L_x_10720 - _ZN10layer_norm13ln_bwd_kernelINS_13Kernel_traitsI13__nv_bfloat16S2_fS2_fjLj6144ELj1ELj1ELj8ELj16ENS_18Kernel_traits_baseILj6144ES2_S2_fS2_fjLj256EEEEELb0ELb1ELb1ELb0EEEvNS_9BwdParamsE)
        .other          _ZN10layer_norm13ln_bwd_kernelINS_13Kernel_traitsI13__nv_bfloat16S2_fS2_fjLj6144ELj1ELj1ELj8ELj16ENS_18Kernel_traits_baseILj6144ES2_S2_fS2_fjLj256EEEEELb0ELb1ELb1ELb0EEEvNS_9BwdParamsE,@"STO_CUDA_ENTRY STV_DEFAULT"
_ZN10layer_norm13ln_bwd_kernelINS_13Kernel_traitsI13__nv_bfloat16S2_fS2_fjLj6144ELj1ELj1ELj8ELj16ENS_18Kernel_traits_baseILj6144ES2_S2_fS2_fjLj256EEEEELb0ELb1ELb1ELb0EEEvNS_9BwdParamsE:
.text._ZN10layer_norm13ln_bwd_kernelINS_13Kernel_traitsI13__nv_bfloat16S2_fS2_fjLj6144ELj1ELj1ELj8ELj16ENS_18Kernel_traits_baseILj6144ES2_S2_fS2_fjLj256EEEEELb0ELb1ELb1ELb0EEEvNS_9BwdParamsE:
        /* <DEDUP_REMOVED lines=17> */
[----:B------:R-:W4:Y:S08]  /*0110*/  @P5 LDC.64 R10, c[0x0][0x3d0] ;  /* 0x0000f400ff0a5b82 */ /* 0x000f300000000a00 */
[----:B------:R-:W3:Y:S01]  /*0120*/  @P5 LDC.64 R12, c[0x0][0x3e8] ;  /* 0x0000fa00ff0c5b82 */ /* 0x000ee20000000a00 */
[----:B0-----:R-:W-:-:S05]  /*0130*/  @P4 IMAD.WIDE.U32 R6, R15, 0x10, R6 ;  /* 0x000000100f064825 */ /* 0x001fca00078e0006 */
[----:B--2---:R-:W5:Y:S02]  /*0140*/  @P4 LDG.E.128 R28, desc[UR10][R6.64] ;  /* 0x0000000a061c4981 */ /* 0x004f64000c1e1d00 */
[----:B------:R-:W0:Y:S01]  /*0150*/  @P2 LDC.64 R4, c[0x0][0x3e8] ;  /* 0x0000fa00ff042b82 */ /* 0x000e220000000a00 */
[C---:B-1----:R-:W-:Y:S01]  /*0160*/  @P4 IMAD.WIDE.U32 R8, R15.reuse, 0x10, R8 ;  /* 0x000000100f084825 */ /* 0x042fe200078e0008 */
[----:B------:R-:W-:-:S04]  /*0170*/  @P4 IADD3 R15, PT, PT, R15, 0x100, RZ ;  /* 0x000001000f0f4810 */ /* 0x000fc80007ffe0ff */
[----:B------:R-:W5:Y:S01]  /*0180*/  @P4 LDG.E.128 R32, desc[UR10][R8.64] ;  /* 0x0000000a08204981 */ /* 0x000f62000c1e1d00 */
[C---:B----4-:R-:W-:Y:S01]  /*0190*/  @P5 IMAD.WIDE.U32 R10, R15.reuse, 0x10, R10 ;  /* 0x000000100f0a5825 */ /* 0x050fe200078e000a */
[----:B------:R-:W1:Y:S04]  /*01a0*/  @P2 LDC.64 R2, c[0x0][0x3d0] ;  /* 0x0000f400ff022b82 */ /* 0x000e680000000a00 */
[----:B------:R-:W5:Y:S01]  /*01b0*/  @P5 LDG.E.128 R36, desc[UR10][R10.64] ;  /* 0x0000000a0a245981 */ /* 0x000f62000c1e1d00 */
[----:B---3--:R-:W-:-:S05]  /*01c0*/  @P5 IMAD.WIDE.U32 R12, R15, 0x10, R12 ;  /* 0x000000100f0c5825 */ /* 0x008fca00078e000c */
[----:B------:R-:W5:Y:S01]  /*01d0*/  @P5 LDG.E.128 R40, desc[UR10][R12.64] ;  /* 0x0000000a0c285981 */ /* 0x000f62000c1e1d00 */
[----:B0-----:R-:W-:-:S05]  /*01e0*/  @P2 IMAD.WIDE.U32 R4, R232, 0x10, R4 ;  /* 0x00000010e8042825 */ /* 0x001fca00078e0004 */
[----:B------:R-:W5:Y:S01]  /*01f0*/  @P2 LDG.E.128 R48, desc[UR10][R4.64] ;  /* 0x0000000a04302981 */ /* 0x000f62000c1e1d00 */
[----:B------:R-:W0:Y:S01]  /*0200*/  S2UR UR4, SR_CTAID.X ;  /* 0x00000000000479c3 */ /* 0x000e220000002500 */
[----:B-1----:R-:W-:-:S05]  /*0210*/  @P2 IMAD.WIDE.U32 R2, R232, 0x10, R2 ;  /* 0x00000010e8022825 */ /* 0x002fca00078e0002 */
[----:B------:R0:W5:Y:S02]  /*0220*/  @P2 LDG.E.128 R44, desc[UR10][R2.64] ;  /* 0x0000000a022c2981 */ /* 0x000164000c1e1d00 */
        /* <DEDUP_REMOVED lines=38> */
[----:B------:R-:W-:Y:S06]  /*0490*/  @P0 BRA `(.L_x_3229) ;  /* 0x0000007000480947 */ /* 0x000fec0003800000 */
        /* <DEDUP_REMOVED lines=66> */
.L_x_3344:
[----:B------:R-:W0:Y:S08]  /*08c0*/  LDC.64 R164, c[0x0][0x3f8] ;  /* 0x0000fe00ffa47b82 */ /* 0x000e300000000a00 */
[----:B------:R-:W1:Y:S08]  /*08d0*/  LDC.64 R180, c[0x0][0x3c8] ;  /* 0x0000f200ffb47b82 */ /* 0x000e700000000a00 */
[----:B------:R-:W2:Y:S01]  /*08e0*/  LDC.64 R182, c[0x0][0x3f0] ;  /* 0x0000fc00ffb67b82 */ /* 0x000ea20000000a00 */
[----:B0-----:R-:W-:-:S05]  /*08f0*/  IMAD.WIDE R164, R2, 0x4, R164 ;  /* 0x0000000402a47825 */ /* 0x001fca00078e02a4 */
[----:B------:R-:W3:Y:S01]  /*0900*/  LDG.E R27, desc[UR10][R164.64] ;  /* 0x0000000aa41b7981 */ /* 0x000ee2000c1e1900 */
[----:B-1----:R-:W-:-:S06]  /*0910*/  IMAD.WIDE R180, R2, 0x4, R180 ;  /* 0x0000000402b47825 */ /* 0x002fcc00078e02b4 */
[----:B-----5:R0:W5:Y:S01]  /*0920*/  LDG.E R180, desc[UR10][R180.64] ;  /* 0x0000000ab4b47981 */ /* 0x020162000c1e1900 */
[----:B--2---:R-:W-:-:S06]  /*0930*/  IMAD.WIDE R182, R2, 0x4, R182 ;  /* 0x0000000402b67825 */ /* 0x004fcc00078e02b6 */
[----:B------:R0:W5:Y:S01]  /*0940*/  LDG.E R182, desc[UR10][R182.64] ;  /* 0x0000000ab6b67981 */ /* 0x000162000c1e1900 */
[----:B------:R-:W-:Y:S01]  /*0950*/  BSSY.RECONVERGENT B0, `(.L_x_3230) ;  /* 0x000014b000007945 */ /* 0x000fe20003800200 */
[----:B------:R-:W-:Y:S02]  /*0960*/  CS2R R178, SRZ ;  /* 0x0000000000b27805 */ /* 0x000fe4000001ff00 */
[----:B---3--:R-:W-:-:S13]  /*0970*/  ISETP.GE.AND P1, PT, R27, 0x1, PT ;  /* 0x000000011b00780c */ /* 0x008fda0003f26270 */
[----:B0-----:R-:W-:Y:S05]  /*0980*/  @!P1 BRA `(.L_x_3231) ;  /* 0x0000001000b49947 */ /* 0x001fea0003800000 */
[----:B------:R-:W0:Y:S01]  /*0990*/  LDC.64 R164, c[0x0][0x3c0] ;  /* 0x0000f000ffa47b82 */ /* 0x000e220000000a00 */
[----:B------:R-:W-:-:S07]  /*09a0*/  SHF.R.S32.HI R166, RZ, 0x1f, R2 ;  /* 0x0000001fffa67819 */ /* 0x000fce0000011402 */
[----:B------:R-:W1:Y:S01]  /*09b0*/  LDC R181, c[0x0][0x388] ;  /* 0x0000e200ffb57b82 */ /* 0x000e620000000800 */
[----:B0-----:R-:W-:-:S04]  /*09c0*/  LEA R164, P0, R2, R164, 0x2 ;  /* 0x000000a402a47211 */ /* 0x001fc800078010ff */
[----:B------:R-:W-:-:S05]  /*09d0*/  LEA.HI.X R165, R2, R165, R166, 0x2, P0 ;  /* 0x000000a502a57211 */ /* 0x000fca00000f14a6 */
[----:B------:R-:W2:Y:S01]  /*09e0*/  LDG.E R164, desc[UR10][R164.64] ;  /* 0x0000000aa4a47981 */ /* 0x000ea2000c1e1900 */
[----:B------:R-:W-:Y:S01]  /*09f0*/  IADD3 R168, PT, PT, R27, -0x1, RZ ;  /* 0xffffffff1ba87810 */ /* 0x000fe20007ffe0ff */
[-C--:B-1----:R-:W-:Y:S01]  /*0a00*/  IMAD R166, R2, R181.reuse, RZ ;  /* 0x000000b502a67224 */ /* 0x082fe200078e02ff */
[----:B------:R-:W-:Y:S01]  /*0a10*/  ISETP.GE.U32.AND P4, PT, R0, 0x100, PT ;  /* 0x000001000000780c */ /* 0x000fe20003f86070 */
[----:B------:R-:W-:Y:S01]  /*0a20*/  BSSY.RECONVERGENT B1, `(.L_x_3232) ;  /* 0x000006a000017945 */ /* 0x000fe20003800200 */
[----:B------:R-:W-:Y:S01]  /*0a30*/  ISETP.NE.AND P0, PT, RZ, UR9, PT ;  /* 0x00000009ff007c0c */ /* 0x000fe2000bf05270 */
[----:B------:R-:W-:Y:S01]  /*0a40*/  IMAD R168, R168, R181, RZ ;  /* 0x000000b5a8a87224 */ /* 0x000fe200078e02ff */
[----:B------:R-:W-:Y:S02]  /*0a50*/  SHF.R.S32.HI R167, RZ, 0x1f, R166 ;  /* 0x0000001fffa77819 */ /* 0x000fe400000114a6 */
[----:B------:R-:W-:Y:S02]  /*0a60*/  CS2R R178, SRZ ;  /* 0x0000000000b27805 */ /* 0x000fe4000001ff00 */
[----:B------:R-:W-:-:S02]  /*0a70*/  ISETP.GE.U32.AND P3, PT, R0, 0x200, PT ;  /* 0x000002000000780c */ /* 0x000fc40003f66070 */
[----:B------:R-:W-:Y:S02]  /*0a80*/  SHF.R.S32.HI R169, RZ, 0x1f, R168 ;  /* 0x0000001fffa97819 */ /* 0x000fe400000114a8 */
[----:B------:R-:W-:Y:S02]  /*0a90*/  LEA.HI R167, R167, R166, RZ, 0x3 ;  /* 0x000000a6a7a77211 */ /* 0x000fe400078f18ff */
[----:B------:R-:W-:Y:S02]  /*0aa0*/  LEA.HI R169, R169, R168, RZ, 0x3 ;  /* 0x000000a8a9a97211 */ /* 0x000fe400078f18ff */
[-C--:B------:R-:W-:Y:S02]  /*0ab0*/  LEA.HI.SX32 R183, R167, R232.reuse, 0x1d ;  /* 0x000000e8a7b77211 */ /* 0x080fe400078feaff */
[----:B------:R-:W-:Y:S02]  /*0ac0*/  ISETP.GE.U32.AND P2, PT, R0, 0x300, PT ;  /* 0x000003000000780c */ /* 0x000fe40003f46070 */
[----:B------:R-:W-:-:S02]  /*0ad0*/  LEA.HI.SX32 R232, R169, R232, 0x1d ;  /* 0x000000e8a9e87211 */ /* 0x000fc400078feaff */
        /* <DEDUP_REMOVED lines=13> */
[----:B------:R-:W-:Y:S02]  /*0bb0*/  SHF.L.U32 R228, R10, 0x10, RZ ;  /* 0x000000100ae47819 */ /* 0x000fe400000006ff */
[----:B------:R-:W-:Y:S02]  /*0bc0*/  SHF.L.U32 R225, R45, 0x10, RZ ;  /* 0x000000102de17819 */ /* 0x000fe400000006ff */
[----:B------:R-:W-:-:S05]  /*0bd0*/  SHF.L.U32 R224, R9, 0x10, RZ ;  /* 0x0000001009e07819 */ /* 0x000fca00000006ff */
[----:B------:R-:W1:Y:S01]  /*0be0*/  @P0 LDC.64 R178, c[0x0][0x438] ;  /* 0x00010e00ffb20b82 */ /* 0x000e620000000a00 */
[----:B------:R-:W-:Y:S02]  /*0bf0*/  SHF.L.U32 R222, R46, 0x10, RZ ;  /* 0x000000102ede7819 */ /* 0x000fe400000006ff */
[----:B------:R-:W-:Y:S02]  /*0c00*/  SHF.L.U32 R218, R8, 0x10, RZ ;  /* 0x0000001008da7819 */ /* 0x000fe400000006ff */
[----:B------:R-:W-:Y:S01]  /*0c10*/  IADD3 R232, PT, PT, R232, 0x100, RZ ;  /* 0x00000100e8e87810 */ /* 0x000fe20007ffe0ff */
[C---:B-1----:R-:W-:Y:S01]  /*0c20*/  @P0 IMAD.WIDE.U32 R178, R177.reuse, 0x20, R178 ;  /* 0x00000020b1b20825 */ /* 0x042fe200078e00b2 */
[----:B------:R-:W-:-:S04]  /*0c30*/  IADD3 R177, PT, PT, R177, 0x100, RZ ;  /* 0x00000100b1b17810 */ /* 0x000fc80007ffe0ff */
[----:B------:R-:W5:Y:S04]  /*0c40*/  @P0 LDG.E.128 R124, desc[UR10][R178.64] ;  /* 0x0000000ab27c0981 */ /* 0x000f68000c1e1d00 */
[----:B------:R1:W5:Y:S01]  /*0c50*/  @P0 LDG.E.128 R128, desc[UR10][R178.64+0x10] ;  /* 0x0000100ab2800981 */ /* 0x000362000c1e1d00 */
[C---:B--2---:R-:W-:Y:S01]  /*0c60*/  FADD.FTZ R231, -R176.reuse, R164 ;  /* 0x000000a4b0e77221 */ /* 0x044fe20000010100 */
[C---:B------:R-:W-:Y:S01]  /*0c70*/  FADD.FTZ R227, -R176.reuse, R166 ;  /* 0x000000a6b0e37221 */ /* 0x040fe20000010100 */
[C---:B------:R-:W-:Y:S01]  /*0c80*/  FADD.FTZ R165, -R176.reuse, R165 ;  /* 0x000000a5b0a57221 */ /* 0x040fe20000010100 */
[----:B------:R-:W-:Y:S01]  /*0c90*/  FADD.FTZ R167, -R176, R167 ;  /* 0x000000a7b0a77221 */ /* 0x000fe20000010100 */
[C---:B----4-:R-:W-:Y:S02]  /*0ca0*/  PRMT R164, R168.reuse, 0x7632, R164 ;  /* 0x00007632a8a47816 */ /* 0x050fe400000000a4 */
[----:B------:R-:W-:-:S02]  /*0cb0*/  SHF.L.U32 R168, R168, 0x10, RZ ;  /* 0x00000010a8a87819 */ /* 0x000fc400000006ff */
[----:B------:R-:W-:Y:S02]  /*0cc0*/  PRMT R166, R169, 0x7632, R166 ;  /* 0x00007632a9a67816 */ /* 0x000fe400000000a6 */
[----:B------:R-:W-:Y:S01]  /*0cd0*/  SHF.L.U32 R164, R164, 0x10, RZ ;  /* 0x00000010a4a47819 */ /* 0x000fe200000006ff */
[----:B------:R-:W-:Y:S01]  /*0ce0*/  FMUL.FTZ R229, R229, R168 ;  /* 0x000000a8e5e57220 */ /* 0x000fe20000410000 */
[C---:B-----5:R-:W-:Y:S01]  /*0cf0*/  FMUL.FTZ R231, R180.reuse, R231 ;  /* 0x000000e7b4e77220 */ /* 0x060fe20000410000 */
[----:B------:R-:W-:Y:S01]  /*0d00*/  SHF.L.U32 R169, R169, 0x10, RZ ;  /* 0x00000010a9a97819 */ /* 0x000fe200000006ff */
[----:B------:R-:W-:Y:S01]  /*0d10*/  FMUL.FTZ R230, R180, R165 ;  /* 0x000000a5b4e67220 */ /* 0x000fe20000410000 */
[----:B------:R-:W-:Y:S01]  /*0d20*/  SHF.L.U32 R166, R166, 0x10, RZ ;  /* 0x00000010a6a67819 */ /* 0x000fe200000006ff */
[-C--:B------:R-:W-:Y:S01]  /*0d30*/  FMUL.FTZ R228, R228, R164.reuse ;  /* 0x000000a4e4e47220 */ /* 0x080fe20000410000 */
[----:B------:R-:W-:Y:S01]  /*0d40*/  FMUL.FTZ R226, R180, R167 ;  /* 0x000000a7b4e27220 */ /* 0x000fe20000410000 */
[----:B------:R-:W-:Y:S01]  /*0d50*/  FADD.FTZ R165, RZ, R229 ;  /* 0x000000e5ffa57221 */ /* 0x000fe20000010000 */
[----:B------:R-:W-:Y:S01]  /*0d60*/  FFMA.FTZ R167, R231, R229, RZ ;  /* 0x000000e5e7a77223 */ /* 0x000fe200000100ff */
[----:B------:R-:W-:Y:S01]  /*0d70*/  FFMA.FTZ R121, R230, R164, R121 ;  /* 0x000000a4e6797223 */ /* 0x000fe20000010079 */
[----:B------:R-:W-:Y:S01]  /*0d80*/  FADD.FTZ R97, R97, R164 ;  /* 0x000000a461617221 */ /* 0x000fe20000010000 */
[----:B------:R-:W-:Y:S01]  /*0d90*/  FMUL.FTZ R225, R225, R169 ;  /* 0x000000a9e1e17220 */ /* 0x000fe20000410000 */
[-C--:B------:R-:W-:Y:S01]  /*0da0*/  FMUL.FTZ R224, R224, R166.reuse ;  /* 0x000000a6e0e07220 */ /* 0x080fe20000410000 */
[----:B------:R-:W-:Y:S01]  /*0db0*/  FFMA.FTZ R123, R226, R166, R123 ;  /* 0x000000a6e27b7223 */ /* 0x000fe2000001007b */
[----:B------:R-:W-:Y:S01]  /*0dc0*/  FADD.FTZ R99, R99, R166 ;  /* 0x000000a663637221 */ /* 0x000fe20000010000 */
[----:B------:R-:W-:Y:S01]  /*0dd0*/  FADD.FTZ R164, R165, R228 ;  /* 0x000000e4a5a47221 */ /* 0x000fe20000010000 */
[----:B0-----:R-:W-:Y:S01]  /*0de0*/  PRMT R184, R170, 0x7632, R184 ;  /* 0x00007632aab87816 */ /* 0x001fe200000000b8 */
[----:B------:R-:W-:Y:S01]  /*0df0*/  FMUL.FTZ R227, R180, R227 ;  /* 0x000000e3b4e37220 */ /* 0x000fe20000410000 */
[----:B------:R-:W-:Y:S01]  /*0e00*/  FFMA.FTZ R166, R230, R228, R167 ;  /* 0x000000e4e6a67223 */ /* 0x000fe200000100a7 */
[----:B---3--:R-:W-:Y:S01]  /*0e10*/  FADD.FTZ R173, -R176, R173 ;  /* 0x000000adb0ad7221 */ /* 0x008fe20000010100 */
[----:B------:R-:W-:Y:S01]  /*0e20*/  SHF.L.U32 R185, R170, 0x10, RZ ;  /* 0x00000010aab97819 */ /* 0x000fe200000006ff */
[----:B------:R-:W-:Y:S01]  /*0e30*/  FADD.FTZ R165, R164, R225 ;  /* 0x000000e1a4a57221 */ /* 0x000fe20000010000 */
[----:B------:R-:W-:Y:S01]  /*0e40*/  FADD.FTZ R223, -R176, R172 ;  /* 0x000000acb0df7221 */ /* 0x000fe20000010100 */
[----:B------:R-:W-:Y:S01]  /*0e50*/  SHF.L.U32 R184, R184, 0x10, RZ ;  /* 0x00000010b8b87819 */ /* 0x000fe200000006ff */
[----:B------:R-:W-:Y:S01]  /*0e60*/  FFMA.FTZ R167, R227, R225, R166 ;  /* 0x000000e1e3a77223 */ /* 0x000fe200000100a6 */
[----:B------:R-:W-:Y:S01]  /*0e70*/  FMUL.FTZ R220, R180, R173 ;  /* 0x000000adb4dc7220 */ /* 0x000fe20000410000 */
[----:B------:R-:W-:Y:S01]  /*0e80*/  FMUL.FTZ R222, R222, R185 ;  /* 0x000000b9dede7220 */ /* 0x000fe20000410000 */
[----:B------:R-:W-:Y:S01]  /*0e90*/  FADD.FTZ R165, R165, R224 ;  /* 0x000000e0a5a57221 */ /* 0x000fe20000010000 */
[----:B------:R-:W-:Y:S01]  /*0ea0*/  FMUL.FTZ R223, R180, R223 ;  /* 0x000000dfb4df7220 */ /* 0x000fe20000410000 */
[----:B------:R-:W-:Y:S01]  /*0eb0*/  FFMA.FTZ R164, R226, R224, R167 ;  /* 0x000000e0e2a47223 */ /* 0x000fe200000100a7 */
[----:B------:R-:W-:Y:S01]  /*0ec0*/  PRMT R170, R171, 0x7632, R170 ;  /* 0x00007632abaa7816 */ /* 0x000fe200000000aa */
[-C--:B------:R-:W-:Y:S01]  /*0ed0*/  FMUL.FTZ R218, R218, R184.reuse ;  /* 0x000000b8dada7220 */ /* 0x080fe20000410000 */
[----:B------:R-:W-:Y:S01]  /*0ee0*/  FADD.FTZ R93, R93, R184 ;  /* 0x000000b85d5d7221 */ /* 0x000fe20000010000 */
[----:B------:R-:W-:Y:S01]  /*0ef0*/  FFMA.FTZ R117, R220, R184, R117 ;  /* 0x000000b8dc757223 */ /* 0x000fe20000010075 */
[----:B------:R-:W-:Y:S01]  /*0f00*/  SHF.L.U32 R171, R171, 0x10, RZ ;  /* 0x00000010abab7819 */ /* 0x000fe200000006ff */
[----:B------:R-:W-:Y:S01]  /*0f10*/  FADD.FTZ R165, R165, R222 ;  /* 0x000000dea5a57221 */ /* 0x000fe20000010000 */
[----:B------:R-:W-:Y:S01]  /*0f20*/  SHF.L.U32 R184, R47, 0x10, RZ ;  /* 0x000000102fb87819 */ /* 0x000fe200000006ff */
[----:B------:R-:W-:Y:S01]  /*0f30*/  FADD.FTZ R221, -R176, R174 ;  /* 0x000000aeb0dd7221 */ /* 0x000fe20000010100 */
[C---:B------:R-:W-:Y:S01]  /*0f40*/  FFMA.FTZ R167, R223.reuse, R222, R164 ;  /* 0x000000dedfa77223 */ /* 0x040fe200000100a4 */
[----:B------:R-:W-:Y:S01]  /*0f50*/  FADD.FTZ R92, R92, R185 ;  /* 0x000000b95c5c7221 */ /* 0x000fe20000010000 */
[----:B------:R-:W-:Y:S01]  /*0f60*/  FFMA.FTZ R116, R223, R185, R116 ;  /* 0x000000b9df747223 */ /* 0x000fe20000010074 */
[----:B------:R-:W-:Y:S01]  /*0f70*/  SHF.L.U32 R185, R7, 0x10, RZ ;  /* 0x0000001007b97819 */ /* 0x000fe200000006ff */
[----:B------:R-:W-:Y:S01]  /*0f80*/  FMUL.FTZ R184, R184, R171 ;  /* 0x000000abb8b87220 */ /* 0x000fe20000410000 */
[----:B------:R-:W-:Y:S01]  /*0f90*/  SHF.L.U32 R170, R170, 0x10, RZ ;  /* 0x00000010aaaa7819 */ /* 0x000fe200000006ff */
[----:B------:R-:W-:Y:S01]  /*0fa0*/  FADD.FTZ R165, R165, R218 ;  /* 0x000000daa5a57221 */ /* 0x000fe20000010000 */
[----:B------:R-:W-:Y:S01]  /*0fb0*/  FADD.FTZ R175, -R176, R175 ;  /* 0x000000afb0af7221 */ /* 0x000fe20000010100 */
[----:B------:R-:W-:Y:S01]  /*0fc0*/  FMUL.FTZ R221, R180, R221 ;  /* 0x000000ddb4dd7220 */ /* 0x000fe20000410000 */
[----:B------:R-:W-:Y:S01]  /*0fd0*/  FFMA.FTZ R164, R220, R218, R167 ;  /* 0x000000dadca47223 */ /* 0x000fe200000100a7 */
[----:B------:R-:W-:Y:S01]  /*0fe0*/  FADD.FTZ R166, R165, R184 ;  /* 0x000000b8a5a67221 */ /* 0x000fe20000010000 */
[----:B------:R-:W-:Y:S01]  /*0ff0*/  FMUL.FTZ R186, R180, R175 ;  /* 0x000000afb4ba7220 */ /* 0x000fe20000410000 */
        /* <DEDUP_REMOVED lines=10> */
[----:B-1----:R-:W-:Y:S01]  /*10a0*/  FADD.FTZ R179, R166, R185 ;  /* 0x000000b9a6b37221 */ /* 0x002fe20000010000 */
[----:B------:R-:W-:-:S07]  /*10b0*/  FFMA.FTZ R178, R186, R185, R165 ;  /* 0x000000b9bab27223 */ /* 0x000fce00000100a5 */
.L_x_3233:
[----:B----4-:R-:W-:Y:S05]  /*10c0*/  BSYNC.RECONVERGENT B1 ;  /* 0x0000000000017941 */ /* 0x010fea0003800200 */
.L_x_3232:
        /* <DEDUP_REMOVED lines=20> */
[----:B------:R-:W-:-:S02]  /*1210*/  IADD3 R232, PT, PT, R232, 0x100, RZ ;  /* 0x00000100e8e87810 */ /* 0x000fc40007ffe0ff */
[----:B------:R-:W-:Y:S01]  /*1220*/  IADD3 R177, PT, PT, R177, 0x100, RZ ;  /* 0x00000100b1b17810 */ /* 0x000fe20007ffe0ff */
[C---:B--2---:R-:W-:Y:S01]  /*1230*/  FADD.FTZ R193, -R176.reuse, R165 ;  /* 0x000000a5b0c17221 */ /* 0x044fe20000010100 */
[C---:B------:R-:W-:Y:S01]  /*1240*/  FADD.FTZ R195, -R176.reuse, R166 ;  /* 0x000000a6b0c37221 */ /* 0x040fe20000010100 */
[C---:B------:R-:W-:Y:S01]  /*1250*/  FADD.FTZ R187, -R176.reuse, R164 ;  /* 0x000000a4b0bb7221 */ /* 0x040fe20000010100 */
[----:B------:R-:W-:Y:S01]  /*1260*/  FADD.FTZ R199, -R176, R167 ;  /* 0x000000a7b0c77221 */ /* 0x000fe20000010100 */
[----:B-----5:R-:W-:Y:S01]  /*1270*/  FMUL.FTZ R188, R180, R193 ;  /* 0x000000c1b4bc7220 */ /* 0x020fe20000410000 */
[----:B------:R-:W-:Y:S02]  /*1280*/  SHF.L.U32 R193, R17, 0x10, RZ ;  /* 0x0000001011c17819 */ /* 0x000fe400000006ff */
[----:B----4-:R-:W-:Y:S02]  /*1290*/  PRMT R166, R169, 0x7632, R166 ;  /* 0x00007632a9a67816 */ /* 0x010fe400000000a6 */
[----:B------:R-:W-:-:S02]  /*12a0*/  PRMT R164, R168, 0x7632, R164 ;  /* 0x00007632a8a47816 */ /* 0x000fc400000000a4 */
[----:B------:R-:W-:Y:S01]  /*12b0*/  SHF.L.U32 R165, R168, 0x10, RZ ;  /* 0x00000010a8a57819 */ /* 0x000fe200000006ff */
[----:B------:R-:W-:Y:S01]  /*12c0*/  FMUL.FTZ R192, R180, R199 ;  /* 0x000000c7b4c07220 */ /* 0x000fe20000410000 */
[----:B------:R-:W-:Y:S01]  /*12d0*/  SHF.L.U32 R166, R166, 0x10, RZ ;  /* 0x00000010a6a67819 */ /* 0x000fe200000006ff */
[----:B---3--:R-:W-:Y:S01]  /*12e0*/  FADD.FTZ R201, -R176, R172 ;  /* 0x000000acb0c97221 */ /* 0x008fe20000010100 */
[----:B------:R-:W-:Y:S01]  /*12f0*/  PRMT R167, R170, 0x7632, R167 ;  /* 0x00007632aaa77816 */ /* 0x000fe200000000a7 */
[----:B------:R-:W-:Y:S01]  /*1300*/  FADD.FTZ R173, -R176, R173 ;  /* 0x000000adb0ad7221 */ /* 0x000fe20000010100 */
        /* <DEDUP_REMOVED lines=57> */
.L_x_3235:
[----:B------:R-:W-:Y:S05]  /*16a0*/  BSYNC.RECONVERGENT B1 ;  /* 0x0000000000017941 */ /* 0x000fea0003800200 */
.L_x_3234:
        /* <DEDUP_REMOVED lines=19> */
[----:B0-----:R-:W-:Y:S01]  /*17e0*/  SHF.L.U32 R204, R36, 0x10, RZ ;  /* 0x0000001024cc7819 */ /* 0x001fe200000006ff */
[C---:B--2---:R-:W-:Y:S01]  /*17f0*/  FADD.FTZ R177, -R176.reuse, R164 ;  /* 0x000000a4b0b17221 */ /* 0x044fe20000010100 */
[C---:B------:R-:W-:Y:S01]  /*1800*/  FADD.FTZ R209, -R176.reuse, R165 ;  /* 0x000000a5b0d17221 */ /* 0x040fe20000010100 */
[C---:B------:R-:W-:Y:S01]  /*1810*/  FADD.FTZ R211, -R176.reuse, R166 ;  /* 0x000000a6b0d37221 */ /* 0x040fe20000010100 */
[----:B------:R-:W-:Y:S01]  /*1820*/  FADD.FTZ R167, -R176, R167 ;  /* 0x000000a7b0a77221 */ /* 0x000fe20000010100 */
[C---:B-----5:R-:W-:Y:S01]  /*1830*/  FMUL.FTZ R205, R180.reuse, R177 ;  /* 0x000000b1b4cd7220 */ /* 0x060fe20000410000 */
[----:B------:R-:W-:Y:S01]  /*1840*/  FMUL.FTZ R202, R180, R209 ;  /* 0x000000d1b4ca7220 */ /* 0x000fe20000410000 */
[----:B---3--:R-:W-:Y:S01]  /*1850*/  FADD.FTZ R213, -R176, R168 ;  /* 0x000000a8b0d57221 */ /* 0x008fe20000010100 */
[C---:B------:R-:W-:Y:S01]  /*1860*/  FMUL.FTZ R209, R180.reuse, R211 ;  /* 0x000000d3b4d17220 */ /* 0x040fe20000410000 */
[----:B------:R-:W-:Y:S01]  /*1870*/  FMUL.FTZ R206, R180, R167 ;  /* 0x000000a7b4ce7220 */ /* 0x000fe20000410000 */
[----:B----4-:R-:W-:Y:S01]  /*1880*/  PRMT R164, R172, 0x7632, R164 ;  /* 0x00007632aca47816 */ /* 0x010fe200000000a4 */
        /* <DEDUP_REMOVED lines=11> */
[----:B------:R-:W-:Y:S01]  /*1940*/  SHF.L.U32 R164, R25, 0x10, RZ ;  /* 0x0000001019a47819 */ /* 0x000fe200000006ff */
[-C--:B------:R-:W-:Y:S01]  /*1950*/  FMUL.FTZ R204, R204, R165.reuse ;  /* 0x000000a5cccc7220 */ /* 0x080fe20000410000 */
[----:B------:R-:W-:Y:S01]  /*1960*/  PRMT R168, R174, 0x7632, R168 ;  /* 0x00007632aea87816 */ /* 0x000fe200000000a8 */
[----:B------:R-:W-:Y:S01]  /*1970*/  FADD.FTZ R80, R80, R165 ;  /* 0x000000a550507221 */ /* 0x000fe20000010000 */
[----:B------:R-:W-:Y:S01]  /*1980*/  SHF.L.U32 R173, R173, 0x10, RZ ;  /* 0x00000010adad7819 */ /* 0x000fe200000006ff */
[----:B------:R-:W-:Y:S01]  /*1990*/  FMUL.FTZ R211, R164, R166 ;  /* 0x000000a6a4d37220 */ /* 0x000fe20000410000 */
[----:B------:R-:W-:Y:S01]  /*19a0*/  FFMA.FTZ R104, R205, R165, R104 ;  /* 0x000000a5cd687223 */ /* 0x000fe20000010068 */
[----:B------:R-:W-:Y:S01]  /*19b0*/  FADD.FTZ R164, R179, R204 ;  /* 0x000000ccb3a47221 */ /* 0x000fe20000010000 */
[----:B------:R-:W-:Y:S01]  /*19c0*/  FFMA.FTZ R165, R205, R204, R178 ;  /* 0x000000cccda57223 */ /* 0x000fe200000100b2 */
[----:B------:R-:W-:Y:S01]  /*19d0*/  FFMA.FTZ R107, R206, R166, R107 ;  /* 0x000000a6ce6b7223 */ /* 0x000fe2000001006b */
[----:B------:R-:W-:Y:S01]  /*19e0*/  FADD.FTZ R83, R83, R166 ;  /* 0x000000a653537221 */ /* 0x000fe20000010000 */
[----:B------:R-:W-:Y:S01]  /*19f0*/  SHF.L.U32 R166, R24, 0x10, RZ ;  /* 0x0000001018a67819 */ /* 0x000fe200000006ff */
[----:B------:R-:W-:Y:S01]  /*1a00*/  FADD.FTZ R167, R164, R207 ;  /* 0x000000cfa4a77221 */ /* 0x000fe20000010000 */
[----:B------:R-:W-:Y:S01]  /*1a10*/  SHF.L.U32 R168, R168, 0x10, RZ ;  /* 0x00000010a8a87819 */ /* 0x000fe200000006ff */
[----:B------:R-:W-:Y:S01]  /*1a20*/  FMUL.FTZ R208, R208, R173 ;  /* 0x000000add0d07220 */ /* 0x000fe20000410000 */
[----:B------:R-:W-:Y:S01]  /*1a30*/  FFMA.FTZ R164, R202, R207, R165 ;  /* 0x000000cfcaa47223 */ /* 0x000fe200000100a5 */
[----:B------:R-:W-:Y:S01]  /*1a40*/  SHF.L.U32 R169, R174, 0x10, RZ ;  /* 0x00000010aea97819 */ /* 0x000fe200000006ff */
[----:B------:R-:W-:Y:S01]  /*1a50*/  FADD.FTZ R171, -R176, R171 ;  /* 0x000000abb0ab7221 */ /* 0x000fe20000010100 */
[----:B------:R-:W-:Y:S01]  /*1a60*/  FMUL.FTZ R215, R166, R168 ;  /* 0x000000a8a6d77220 */ /* 0x000fe20000410000 */
[----:B------:R-:W-:Y:S01]  /*1a70*/  FADD.FTZ R166, R167, R208 ;  /* 0x000000d0a7a67221 */ /* 0x000fe20000010000 */
[----:B------:R-:W-:Y:S01]  /*1a80*/  FFMA.FTZ R165, R209, R208, R164 ;  /* 0x000000d0d1a57223 */ /* 0x000fe200000100a4 */
[----:B------:R-:W-:Y:S01]  /*1a90*/  FMUL.FTZ R210, R210, R169 ;  /* 0x000000a9d2d27220 */ /* 0x000fe20000410000 */
[C---:B------:R-:W-:Y:S01]  /*1aa0*/  PRMT R170, R175.reuse, 0x7632, R170 ;  /* 0x00007632afaa7816 */ /* 0x040fe200000000aa */
        /* <DEDUP_REMOVED lines=27> */
.L_x_3231:
        /* <DEDUP_REMOVED lines=26> */
.L_x_3236:
[----:B----4-:R-:W-:Y:S05]  /*1e00*/  BSYNC.RECONVERGENT B0 ;  /* 0x0000000000007941 */ /* 0x010fea0003800200 */
.L_x_3230:
        /* <DEDUP_REMOVED lines=32> */
.L_x_3238:
[----:B------:R-:W-:Y:S05]  /*2010*/  BSYNC.RECONVERGENT B0 ;  /* 0x0000000000007941 */ /* 0x000fea0003800200 */
.L_x_3237:
        /* <DEDUP_REMOVED lines=52> */
.L_x_3241:
        /* <DEDUP_REMOVED lines=19> */
.L_x_3244:
        /* <DEDUP_REMOVED lines=14> */
.L_x_3245:
        /* <DEDUP_REMOVED lines=13> */
.L_x_3246:
        /* <DEDUP_REMOVED lines=14> */
.L_x_3247:
        /* <DEDUP_REMOVED lines=13> */
.L_x_3248:
        /* <DEDUP_REMOVED lines=14> */
.L_x_3249:
        /* <DEDUP_REMOVED lines=13> */
.L_x_3250:
        /* <DEDUP_REMOVED lines=15> */
.L_x_3243:
        /* <DEDUP_REMOVED lines=41> */
.L_x_3252:
        /* <DEDUP_REMOVED lines=9> */
.L_x_3253:
        /* <DEDUP_REMOVED lines=8> */
.L_x_3254:
        /* <DEDUP_REMOVED lines=9> */
.L_x_3255:
        /* <DEDUP_REMOVED lines=8> */
.L_x_3256:
        /* <DEDUP_REMOVED lines=9> */
.L_x_3257:
        /* <DEDUP_REMOVED lines=8> */
.L_x_3258:
        /* <DEDUP_REMOVED lines=10> */
.L_x_3242:
[----:B------:R-:W-:Y:S01]  /*30f0*/  UMOV UR4, UR6 ;  /* 0x0000000600047c82 */ /* 0x000fe20008000000 */
[----:B------:R-:W-:Y:S01]  /*3100*/  UMOV UR5, UR7 ;  /* 0x0000000700057c82 */ /* 0x000fe20008000000 */
[----:B------:R-:W-:-:S04]  /*3110*/  UISETP.NE.U32.AND UP0, UPT, UR4, URZ, UPT ;  /* 0x000000ff0400728c */ /* 0x000fc8000bf05070 */
[----:B------:R-:W-:-:S09]  /*3120*/  UISETP.NE.AND.EX UP0, UPT, UR5, URZ, UPT, UP0 ;  /* 0x000000ff0500728c */ /* 0x000fd2000bf05300 */
[----:B------:R-:W-:Y:S05]  /*3130*/  BRA.U UP0, `(.L_x_3259) ;  /* 0x0000000500947547 */ /* 0x000fea000b800000 */
[----:B------:R-:W-:Y:S05]  /*3140*/  @!P3 BRA `(.L_x_3260) ;  /* 0x00000000002cb947 */ /* 0x000fea0003800000 */
[----:B------:R-:W-:Y:S01]  /*3150*/  @P1 FFMA.FTZ R166, R231, R171, R168 ;  /* 0x000000abe7a61223 */ /* 0x000fe200000100a8 */
[----:B------:R-:W-:Y:S02]  /*3160*/  MOV R164, R124 ;  /* 0x0000007c00a47202 */ /* 0x000fe40000000f00 */
[----:B-----5:R-:W-:Y:S01]  /*3170*/  SHF.L.U32 R167, R148, 0x10, RZ ;  /* 0x0000001094a77819 */ /* 0x020fe200000006ff */
[----:B------:R-:W-:Y:S01]  /*3180*/  @P1 FADD.FTZ R165, R229, -R166 ;  /* 0x800000a6e5a51221 */ /* 0x000fe20000010000 */
[----:B------:R-:W-:-:S03]  /*3190*/  SHF.L.U32 R166, R48, 0x10, RZ ;  /* 0x0000001030a67819 */ /* 0x000fc600000006ff */
[----:B------:R-:W-:-:S04]  /*31a0*/  @P1 FFMA.FTZ R164, R180, R165, R124 ;  /* 0x000000a5b4a41223 */ /* 0x000fc8000001007c */
[----:B------:R-:W-:-:S04]  /*31b0*/  FMUL.FTZ R165, R164, UR15 ;  /* 0x0000000fa4a57c20 */ /* 0x000fc80008410000 */
[-C--:B------:R-:W-:Y:S01]  /*31c0*/  FMUL.FTZ R164, R166, R165.reuse ;  /* 0x000000a5a6a47220 */ /* 0x080fe20000410000 */
[----:B------:R-:W-:-:S04]  /*31d0*/  FFMA.FTZ R72, R167, R165, R72 ;  /* 0x000000a5a7487223 */ /* 0x000fc80000010048 */
[----:B------:R-:W-:-:S04]  /*31e0*/  F2FP.BF16.F32.PACK_AB R164, RZ, R164 ;  /* 0x000000a4ffa4723e */ /* 0x000fc800000010ff */
[----:B------:R-:W-:-:S07]  /*31f0*/  PRMT R152, R164, 0x7610, R152 ;  /* 0x00007610a4987816 */ /* 0x000fce0000000098 */
.L_x_3260:
[----:B------:R-:W-:Y:S05]  /*3200*/  @!P3 BRA `(.L_x_3261) ;  /* 0x000000000030b947 */ /* 0x000fea0003800000 */
[----:B------:R-:W-:Y:S01]  /*3210*/  @P1 FFMA.FTZ R165, R230, R171, R168 ;  /* 0x000000abe6a51223 */ /* 0x000fe200000100a8 */
[----:B------:R-:W-:Y:S02]  /*3220*/  MOV R164, R125 ;  /* 0x0000007d00a47202 */ /* 0x000fe40000000f00 */
        /* <DEDUP_REMOVED lines=10> */
.L_x_3261:
        /* <DEDUP_REMOVED lines=12> */
.L_x_3262:
        /* <DEDUP_REMOVED lines=13> */
.L_x_3263:
[----:B------:R-:W-:Y:S05]  /*3460*/  @!P3 BRA `(.L_x_3264) ;  /* 0x00000000002cb947 */ /* 0x000fea0003800000 */
[----:B------:R-:W-:Y:S01]  /*3470*/  @P1 FFMA.FTZ R165, R223, R171, R168 ;  /* 0x000000abdfa51223 */ /* 0x000fe200000100a8 */
[----:B------:R-:W-:Y:S02]  /*3480*/  MOV R164, R128 ;  /* 0x0000008000a47202 */ /* 0x000fe40000000f00 */
[----:B------:R-:W-:Y:S01]  /*3490*/  SHF.L.U32 R166, R50, 0x10, RZ ;  /* 0x0000001032a67819 */ /* 0x000fe200000006ff */
[----:B------:R-:W-:Y:S01]  /*34a0*/  @P1 FADD.FTZ R165, R222, -R165 ;  /* 0x800000a5dea51221 */ /* 0x000fe20000010000 */
[----:B-----5:R-:W-:-:S03]  /*34b0*/  SHF.L.U32 R167, R150, 0x10, RZ ;  /* 0x0000001096a77819 */ /* 0x020fc600000006ff */
[----:B------:R-:W-:-:S04]  /*34c0*/  @P1 FFMA.FTZ R164, R180, R165, R128 ;  /* 0x000000a5b4a41223 */ /* 0x000fc80000010080 */
[----:B------:R-:W-:-:S04]  /*34d0*/  FMUL.FTZ R165, R164, UR15 ;  /* 0x0000000fa4a57c20 */ /* 0x000fc80008410000 */
[-C--:B------:R-:W-:Y:S01]  /*34e0*/  FMUL.FTZ R164, R166, R165.reuse ;  /* 0x000000a5a6a47220 */ /* 0x080fe20000410000 */
[----:B------:R-:W-:-:S04]  /*34f0*/  FFMA.FTZ R68, R167, R165, R68 ;  /* 0x000000a5a7447223 */ /* 0x000fc80000010044 */
[----:B------:R-:W-:-:S04]  /*3500*/  F2FP.BF16.F32.PACK_AB R164, RZ, R164 ;  /* 0x000000a4ffa4723e */ /* 0x000fc800000010ff */
[----:B------:R-:W-:-:S07]  /*3510*/  PRMT R154, R164, 0x7610, R154 ;  /* 0x00007610a49a7816 */ /* 0x000fce000000009a */
.L_x_3264:
        /* <DEDUP_REMOVED lines=13> */
.L_x_3265:
        /* <DEDUP_REMOVED lines=12> */
.L_x_3266:
[----:B------:R-:W-:Y:S05]  /*36b0*/  @!P3 BRA `(.L_x_3251) ;  /* 0x0000000400c4b947 */ /* 0x000fea0003800000 */
[----:B------:R-:W-:Y:S01]  /*36c0*/  @P1 FFMA.FTZ R166, R186, R171, R168 ;  /* 0x000000abbaa61223 */ /* 0x000fe200000100a8 */
[----:B------:R-:W-:Y:S02]  /*36d0*/  MOV R164, R131 ;  /* 0x0000008300a47202 */ /* 0x000fe40000000f00 */
[----:B------:R-:W-:Y:S01]  /*36e0*/  SHF.L.U32 R167, R3, 0x10, RZ ;  /* 0x0000001003a77819 */ /* 0x000fe200000006ff */
[----:B------:R-:W-:Y:S01]  /*36f0*/  @P1 FADD.FTZ R166, R185, -R166 ;  /* 0x800000a6b9a61221 */ /* 0x000fe20000010000 */
[----:B-----5:R-:W-:-:S03]  /*3700*/  PRMT R165, R151, 0x7632, R165 ;  /* 0x0000763297a57816 */ /* 0x020fc600000000a5 */
        /* <DEDUP_REMOVED lines=8> */
.L_x_3259:
        /* <DEDUP_REMOVED lines=8> */
[----:B------:R-:W-:Y:S01]  /*3810*/  MOV R157, R125 ;  /* 0x0000007d009d7202 */ /* 0x000fe20000000f00 */
[C---:B------:R-:W-:Y:S01]  /*3820*/  @P1 FFMA.FTZ R157, R180.reuse, R159, R125 ;  /* 0x0000009fb49d1223 */ /* 0x040fe2000001007d */
[----:B------:R-:W-:Y:S01]  /*3830*/  MOV R160, R128 ;  /* 0x0000008000a07202 */ /* 0x000fe20000000f00 */
[C---:B------:R-:W-:Y:S01]  /*3840*/  @P1 FFMA.FTZ R160, R180.reuse, R165, R128 ;  /* 0x000000a5b4a01223 */ /* 0x040fe20000010080 */
[----:B------:R-:W-:Y:S01]  /*3850*/  MOV R159, R127 ;  /* 0x0000007f009f7202 */ /* 0x000fe20000000f00 */
[----:B------:R-:W-:Y:S01]  /*3860*/  @P1 FFMA.FTZ R159, R180, R156, R127 ;  /* 0x0000009cb49f1223 */ /* 0x000fe2000001007f */
        /* <DEDUP_REMOVED lines=13> */
[C---:B------:R-:W-:Y:S01]  /*3940*/  @P1 FFMA.FTZ R161, R180.reuse, R166, R129 ;  /* 0x000000a6b4a11223 */ /* 0x040fe20000010081 */
[----:B------:R-:W-:Y:S01]  /*3950*/  MOV R163, R131 ;  /* 0x0000008300a37202 */ /* 0x000fe20000000f00 */
[C---:B------:R-:W-:Y:S01]  /*3960*/  @P1 FFMA.FTZ R163, R180.reuse, R170, R131 ;  /* 0x000000aab4a31223 */ /* 0x040fe20000010083 */
[----:B------:R-:W-:Y:S01]  /*3970*/  MOV R156, R124 ;  /* 0x0000007c009c7202 */ /* 0x000fe20000000f00 */
[----:B------:R-:W-:Y:S01]  /*3980*/  @P1 FFMA.FTZ R156, R180, R165, R124 ;  /* 0x000000a5b49c1223 */ /* 0x000fe2000001007c */
        /* <DEDUP_REMOVED lines=8> */
.L_x_3267:
        /* <DEDUP_REMOVED lines=9> */
.L_x_3268:
        /* <DEDUP_REMOVED lines=8> */
.L_x_3269:
        /* <DEDUP_REMOVED lines=9> */
.L_x_3270:
        /* <DEDUP_REMOVED lines=8> */
.L_x_3271:
        /* <DEDUP_REMOVED lines=9> */
.L_x_3272:
        /* <DEDUP_REMOVED lines=8> */
.L_x_3273:
        /* <DEDUP_REMOVED lines=9> */
.L_x_3251:
        /* <DEDUP_REMOVED lines=11> */
.L_x_3240:
[----:B------:R-:W-:Y:S05]  /*3e80*/  BSYNC.RECONVERGENT B0 ;  /* 0x0000000000007941 */ /* 0x000fea0003800200 */
.L_x_3239:
        /* <DEDUP_REMOVED lines=9> */
.L_x_3276:
[----:B------:R-:W-:Y:S05]  /*3f20*/  BRA.U !UP0, `(.L_x_3277) ;  /* 0x0000000d08387547 */ /* 0x000fea000b800000 */
[----:B------:R-:W-:-:S04]  /*3f30*/  UISETP.NE.U32.AND UP0, UPT, UR6, URZ, UPT ;  /* 0x000000ff0600728c */ /* 0x000fc8000bf05070 */
[----:B------:R-:W-:-:S06]  /*3f40*/  UISETP.NE.AND.EX UP0, UPT, UR7, URZ, UPT, UP0 ;  /* 0x000000ff0700728c */ /* 0x000fcc000bf05300 */
[----:B------:R-:W-:-:S13]  /*3f50*/  PLOP3.LUT P0, PT, PT, PT, UP0, 0x80, 0x8 ;  /* 0x000000000008781c */ /* 0x000fda0003f0f008 */
[----:B------:R-:W-:Y:S05]  /*3f60*/  @!P0 BRA `(.L_x_3278) ;  /* 0x0000000400948947 */ /* 0x000fea0003800000 */
[--C-:B0-----:R-:W-:Y:S01]  /*3f70*/  @P1 FFMA.FTZ R156, R188, R171, R168.reuse ;  /* 0x000000abbc9c1223 */ /* 0x101fe200000100a8 */
[----:B------:R-:W-:Y:S01]  /*3f80*/  MOV R157, R133 ;  /* 0x00000085009d7202 */ /* 0x000fe20000000f00 */
[-CC-:B------:R-:W-:Y:S01]  /*3f90*/  @P1 FFMA.FTZ R164, R201, R171.reuse, R168.reuse ;  /* 0x000000abc9a41223 */ /* 0x180fe200000100a8 */
[----:B------:R-:W-:Y:S01]  /*3fa0*/  @P1 FFMA.FTZ R161, R191, R171, R168 ;  /* 0x000000abbfa11223 */ /* 0x000fe200000100a8 */
[----:B------:R-:W-:Y:S01]  /*3fb0*/  @P1 FADD.FTZ R156, R189, -R156 ;  /* 0x8000009cbd9c1221 */ /* 0x000fe20000010000 */
[----:B------:R-:W-:Y:S01]  /*3fc0*/  MOV R159, R135 ;  /* 0x00000087009f7202 */ /* 0x000fe20000000f00 */
[----:B------:R-:W-:Y:S01]  /*3fd0*/  @P1 FADD.FTZ R165, R199, -R164 ;  /* 0x800000a4c7a51221 */ /* 0x000fe20000010000 */
[-CC-:B------:R-:W-:Y:S01]  /*3fe0*/  @P1 FFMA.FTZ R163, R195, R171.reuse, R168.reuse ;  /* 0x000000abc3a31223 */ /* 0x180fe200000100a8 */
[----:B------:R-:W-:Y:S01]  /*3ff0*/  @P1 FFMA.FTZ R157, R180, R156, R133 ;  /* 0x0000009cb49d1223 */ /* 0x000fe20000010085 */
[----:B------:R-:W-:Y:S01]  /*4000*/  @P1 FFMA.FTZ R156, R192, R171, R168 ;  /* 0x000000abc09c1223 */ /* 0x000fe200000100a8 */
[----:B------:R-:W-:Y:S01]  /*4010*/  MOV R162, R138 ;  /* 0x0000008a00a27202 */ /* 0x000fe20000000f00 */
[----:B------:R-:W-:Y:S01]  /*4020*/  @P1 FFMA.FTZ R162, R180, R165, R138 ;  /* 0x000000a5b4a21223 */ /* 0x000fe2000001008a */
[-C--:B------:R-:W-:Y:S01]  /*4030*/  @P1 FFMA.FTZ R165, R187, R171.reuse, R168 ;  /* 0x000000abbba51223 */ /* 0x080fe200000100a8 */
[----:B------:R-:W-:Y:S01]  /*4040*/  @P1 FADD.FTZ R156, R193, -R156 ;  /* 0x8000009cc19c1221 */ /* 0x000fe20000010000 */
[-CC-:B------:R-:W-:Y:S01]  /*4050*/  @P1 FFMA.FTZ R166, R200, R171.reuse, R168.reuse ;  /* 0x000000abc8a61223 */ /* 0x180fe200000100a8 */
[----:B------:R-:W-:Y:S01]  /*4060*/  @P1 FADD.FTZ R161, R194, -R161 ;  /* 0x800000a1c2a11221 */ /* 0x000fe20000010000 */
[----:B------:R-:W-:Y:S01]  /*4070*/  @P1 FADD.FTZ R163, R196, -R163 ;  /* 0x800000a3c4a31221 */ /* 0x000fe20000010000 */
[----:B------:R-:W-:Y:S01]  /*4080*/  @P1 FFMA.FTZ R159, R180, R156, R135 ;  /* 0x0000009cb49f1223 */ /* 0x000fe20000010087 */
[----:B------:R-:W-:Y:S01]  /*4090*/  @P1 FFMA.FTZ R156, R198, R171, R168 ;  /* 0x000000abc69c1223 */ /* 0x000fe200000100a8 */
[----:B------:R-:W-:Y:S01]  /*40a0*/  @P1 FADD.FTZ R166, R203, -R166 ;  /* 0x800000a6cba61221 */ /* 0x000fe20000010000 */
[----:B------:R-:W-:Y:S01]  /*40b0*/  @P1 FADD.FTZ R165, R190, -R165 ;  /* 0x800000a5bea51221 */ /* 0x000fe20000010000 */
[----:B------:R-:W-:Y:S01]  /*40c0*/  MOV R158, R134 ;  /* 0x00000086009e7202 */ /* 0x000fe20000000f00 */
[----:B------:R-:W-:Y:S01]  /*40d0*/  @P1 FADD.FTZ R164, R197, -R156 ;  /* 0x8000009cc5a41221 */ /* 0x000fe20000010000 */
[----:B------:R-:W-:Y:S01]  /*40e0*/  MOV R160, R136 ;  /* 0x0000008800a07202 */ /* 0x000fe20000000f00 */
[C---:B------:R-:W-:Y:S01]  /*40f0*/  @P1 FFMA.FTZ R158, R180.reuse, R161, R134 ;  /* 0x000000a1b49e1223 */ /* 0x040fe20000010086 */
        /* <DEDUP_REMOVED lines=15> */
.L_x_3279:
        /* <DEDUP_REMOVED lines=9> */
.L_x_3280:
        /* <DEDUP_REMOVED lines=8> */
.L_x_3281:
        /* <DEDUP_REMOVED lines=9> */
.L_x_3282:
        /* <DEDUP_REMOVED lines=8> */
.L_x_3283:
        /* <DEDUP_REMOVED lines=9> */
.L_x_3284:
        /* <DEDUP_REMOVED lines=8> */
.L_x_3285:
        /* <DEDUP_REMOVED lines=10> */
.L_x_3278:
[----:B------:R-:W-:Y:S05]  /*45c0*/  @!P3 BRA `(.L_x_3287) ;  /* 0x00000000002cb947 */ /* 0x000fea0003800000 */
[----:B0-----:R-:W-:Y:S01]  /*45d0*/  @P1 FFMA.FTZ R165, R187, R171, R168 ;  /* 0x000000abbba51223 */ /* 0x001fe200000100a8 */
        /* <DEDUP_REMOVED lines=10> */
.L_x_3287:
[----:B------:R-:W-:Y:S05]  /*4680*/  @!P3 BRA `(.L_x_3288) ;  /* 0x000000000030b947 */ /* 0x000fea0003800000 */
[----:B0-----:R-:W-:Y:S01]  /*4690*/  @P1 FFMA.FTZ R166, R188, R171, R168 ;  /* 0x000000abbca61223 */ /* 0x001fe200000100a8 */
        /* <DEDUP_REMOVED lines=10> */
[----:B------:R-:W-:-:S07]  /*4740*/  PRMT R152, R152, 0x5410, R166 ;  /* 0x0000541098987816 */ /* 0x000fce00000000a6 */
.L_x_3288:
        /* <DEDUP_REMOVED lines=12> */
.L_x_3289:
        /* <DEDUP_REMOVED lines=13> */
.L_x_3290:
        /* <DEDUP_REMOVED lines=12> */
.L_x_3291:
        /* <DEDUP_REMOVED lines=13> */
.L_x_3292:
[----:B------:R-:W-:Y:S05]  /*4a70*/  @!P3 BRA `(.L_x_3293) ;  /* 0x00000000002cb947 */ /* 0x000fea0003800000 */
[----:B0-----:R-:W-:Y:S01]  /*4a80*/  @P1 FFMA.FTZ R166, R201, R171, R168 ;  /* 0x000000abc9a61223 */ /* 0x001fe200000100a8 */
        /* <DEDUP_REMOVED lines=10> */
.L_x_3293:
        /* <DEDUP_REMOVED lines=14> */
.L_x_3277:
        /* <DEDUP_REMOVED lines=28> */
[----:B------:R-:W-:-:S04]  /*4dd0*/  ISETP.GT.AND P5, PT, R27, RZ, PT ;  /* 0x000000ff1b00720c */ /* 0x000fc80003fa4270 */
        /* <DEDUP_REMOVED lines=16> */
.L_x_3295:
        /* <DEDUP_REMOVED lines=9> */
.L_x_3296:
        /* <DEDUP_REMOVED lines=8> */
.L_x_3297:
        /* <DEDUP_REMOVED lines=9> */
.L_x_3298:
        /* <DEDUP_REMOVED lines=8> */
.L_x_3299:
        /* <DEDUP_REMOVED lines=9> */
.L_x_3300:
        /* <DEDUP_REMOVED lines=8> */
.L_x_3301:
        /* <DEDUP_REMOVED lines=10> */
.L_x_3294:
        /* <DEDUP_REMOVED lines=13> */
.L_x_3302:
[----:B------:R-:W-:Y:S05]  /*5380*/  @!P3 BRA `(.L_x_3303) ;  /* 0x000000000034b947 */ /* 0x000fea0003800000 */
[----:B------:R-:W-:Y:S01]  /*5390*/  FFMA.FTZ R164, R188, R171, R168 ;  /* 0x000000abbca47223 */ /* 0x000fe200000100a8 */
[----:B------:R-:W-:Y:S02]  /*53a0*/  ISETP.GT.AND P5, PT, R27, RZ, PT ;  /* 0x000000ff1b00720c */ /* 0x000fe40003fa4270 */
[----:B------:R-:W-:Y:S01]  /*53b0*/  SHF.L.U32 R167, R14, 0x10, RZ ;  /* 0x000000100ea77819 */ /* 0x000fe200000006ff */
[----:B------:R-:W-:-:S04]  /*53c0*/  FADD.FTZ R165, R189, -R164 ;  /* 0x800000a4bda57221 */ /* 0x000fc80000010000 */
[----:B------:R-:W-:Y:S01]  /*53d0*/  FMUL.FTZ R164, R180, R165 ;  /* 0x000000a5b4a47220 */ /* 0x000fe20000410000 */
[----:B-----5:R-:W-:-:S04]  /*53e0*/  PRMT R165, R148, 0x7632, R165 ;  /* 0x0000763294a57816 */ /* 0x020fc800000000a5 */
[----:B------:R-:W-:Y:S02]  /*53f0*/  FSEL R164, R164, RZ, P5 ;  /* 0x000000ffa4a47208 */ /* 0x000fe40002800000 */
[----:B------:R-:W-:-:S03]  /*5400*/  SHF.L.U32 R165, R165, 0x10, RZ ;  /* 0x00000010a5a57819 */ /* 0x000fc600000006ff */
[----:B------:R-:W-:-:S04]  /*5410*/  FMUL.FTZ R164, R164, UR15 ;  /* 0x0000000fa4a47c20 */ /* 0x000fc80008410000 */
[----:B------:R-:W-:Y:S01]  /*5420*/  FMUL.FTZ R166, R167, R164 ;  /* 0x000000a4a7a67220 */ /* 0x000fe20000410000 */
[----:B------:R-:W-:-:S04]  /*5430*/  FFMA.FTZ R65, R164, R165, R65 ;  /* 0x000000a5a4417223 */ /* 0x000fc80000010041 */
[----:B------:R-:W-:-:S04]  /*5440*/  F2FP.BF16.F32.PACK_AB R166, RZ, R166 ;  /* 0x000000a6ffa6723e */ /* 0x000fc800000010ff */
[----:B------:R-:W-:-:S07]  /*5450*/  PRMT R152, R152, 0x5410, R166 ;  /* 0x0000541098987816 */ /* 0x000fce00000000a6 */
.L_x_3303:
        /* <DEDUP_REMOVED lines=13> */
.L_x_3304:
        /* <DEDUP_REMOVED lines=14> */
.L_x_3305:
        /* <DEDUP_REMOVED lines=13> */
.L_x_3306:
        /* <DEDUP_REMOVED lines=14> */
.L_x_3307:
        /* <DEDUP_REMOVED lines=13> */
.L_x_3308:
        /* <DEDUP_REMOVED lines=14> */
.L_x_3286:
[----:B0-----:R-:W0:Y:S08]  /*5970*/  @P0 LDC.64 R166, c[0x0][0x478] ;  /* 0x00011e00ffa60b82 */ /* 0x001e300000000a00 */
        /* <DEDUP_REMOVED lines=8> */
.L_x_3275:
[----:B------:R-:W-:Y:S05]  /*5a00*/  BSYNC.RECONVERGENT B0 ;  /* 0x0000000000007941 */ /* 0x000fea0003800200 */
.L_x_3274:
        /* <DEDUP_REMOVED lines=9> */
.L_x_3311:
[----:B------:R-:W-:Y:S05]  /*5aa0*/  BRA.U !UP0, `(.L_x_3312) ;  /* 0x0000000d08387547 */ /* 0x000fea000b800000 */
[----:B------:R-:W-:-:S04]  /*5ab0*/  UISETP.NE.U32.AND UP0, UPT, UR6, URZ, UPT ;  /* 0x000000ff0600728c */ /* 0x000fc8000bf05070 */
[----:B------:R-:W-:-:S06]  /*5ac0*/  UISETP.NE.AND.EX UP0, UPT, UR7, URZ, UPT, UP0 ;  /* 0x000000ff0700728c */ /* 0x000fcc000bf05300 */
[----:B------:R-:W-:-:S13]  /*5ad0*/  PLOP3.LUT P0, PT, PT, PT, UP0, 0x80, 0x8 ;  /* 0x000000000008781c */ /* 0x000fda0003f0f008 */
[----:B------:R-:W-:Y:S05]  /*5ae0*/  @!P0 BRA `(.L_x_3313) ;  /* 0x0000000400948947 */ /* 0x000fea0003800000 */
[-CC-:B0-2---:R-:W-:Y:S01]  /*5af0*/  @P1 FFMA.FTZ R156, R202, R171.reuse, R168.reuse ;  /* 0x000000abca9c1223 */ /* 0x185fe200000100a8 */
        /* <DEDUP_REMOVED lines=39> */
.L_x_3314:
        /* <DEDUP_REMOVED lines=9> */
.L_x_3315:
        /* <DEDUP_REMOVED lines=8> */
.L_x_3316:
        /* <DEDUP_REMOVED lines=9> */
.L_x_3317:
        /* <DEDUP_REMOVED lines=8> */
.L_x_3318:
        /* <DEDUP_REMOVED lines=9> */
.L_x_3319:
        /* <DEDUP_REMOVED lines=8> */
.L_x_3320:
        /* <DEDUP_REMOVED lines=10> */
.L_x_3313:
[----:B------:R-:W-:Y:S05]  /*6140*/  @!P3 BRA `(.L_x_3322) ;  /* 0x00000000002cb947 */ /* 0x000fea0003800000 */
[----:B0-2---:R-:W-:Y:S01]  /*6150*/  @P1 FFMA.FTZ R165, R205, R171, R168 ;  /* 0x000000abcda51223 */ /* 0x005fe200000100a8 */
[----:B------:R-:W-:Y:S02]  /*6160*/  MOV R27, R140 ;  /* 0x0000008c001b7202 */ /* 0x000fe40000000f00 */
        /* <DEDUP_REMOVED lines=9> */
.L_x_3322:
[----:B------:R-:W-:Y:S05]  /*6200*/  @!P3 BRA `(.L_x_3323) ;  /* 0x000000000030b947 */ /* 0x000fea0003800000 */
[----:B0-2---:R-:W-:Y:S01]  /*6210*/  @P1 FFMA.FTZ R164, R202, R171, R168 ;  /* 0x000000abcaa41223 */ /* 0x005fe200000100a8 */
        /* <DEDUP_REMOVED lines=11> */
.L_x_3323:
        /* <DEDUP_REMOVED lines=12> */
.L_x_3324:
        /* <DEDUP_REMOVED lines=13> */
.L_x_3325:
        /* <DEDUP_REMOVED lines=12> */
.L_x_3326:
        /* <DEDUP_REMOVED lines=13> */
.L_x_3327:
        /* <DEDUP_REMOVED lines=12> */
.L_x_3328:
[----:B------:R-:W-:Y:S05]  /*66b0*/  @!P3 BRA `(.L_x_3321) ;  /* 0x0000000c008cb947 */ /* 0x000fea0003800000 */
[----:B------:R-:W-:Y:S01]  /*66c0*/  @P1 FFMA.FTZ R168, R216, R171, R168 ;  /* 0x000000abd8a81223 */ /* 0x000fe200000100a8 */
[----:B------:R-:W-:Y:S02]  /*66d0*/  MOV R27, R147 ;  /* 0x00000093001b7202 */ /* 0x000fe40000000f00 */
[----:B0-2---:R-:W-:Y:S01]  /*66e0*/  SHF.L.U32 R165, R19, 0x10, RZ ;  /* 0x0000001013a57819 */ /* 0x005fe200000006ff */
        /* <DEDUP_REMOVED lines=10> */
.L_x_3312:
[----:B0-2---:R-:W0:Y:S02]  /*6790*/  LDC.64 R164, c[0x0][0x478] ;  /* 0x00011e00ffa47b82 */ /* 0x005e240000000a00 */
        /* <DEDUP_REMOVED lines=44> */
.L_x_3330:
        /* <DEDUP_REMOVED lines=9> */
.L_x_3331:
        /* <DEDUP_REMOVED lines=8> */
.L_x_3332:
        /* <DEDUP_REMOVED lines=9> */
.L_x_3333:
        /* <DEDUP_REMOVED lines=8> */
.L_x_3334:
        /* <DEDUP_REMOVED lines=9> */
.L_x_3335:
        /* <DEDUP_REMOVED lines=8> */
.L_x_3336:
        /* <DEDUP_REMOVED lines=10> */
.L_x_3329:
        /* <DEDUP_REMOVED lines=13> */
.L_x_3337:
        /* <DEDUP_REMOVED lines=14> */
.L_x_3338:
        /* <DEDUP_REMOVED lines=13> */
.L_x_3339:
        /* <DEDUP_REMOVED lines=14> */
.L_x_3340:
        /* <DEDUP_REMOVED lines=13> */
.L_x_3341:
        /* <DEDUP_REMOVED lines=14> */
.L_x_3342:
        /* <DEDUP_REMOVED lines=13> */
.L_x_3343:
[----:B------:R-:W-:Y:S05]  /*7410*/  @!P3 BRA `(.L_x_3321) ;  /* 0x000000000034b947 */ /* 0x000fea0003800000 */
[----:B------:R-:W-:Y:S01]  /*7420*/  FFMA.FTZ R168, R216, R171, R168 ;  /* 0x000000abd8a87223 */ /* 0x000fe200000100a8 */
[----:B------:R-:W-:Y:S02]  /*7430*/  ISETP.GT.AND P1, PT, R27, RZ, PT ;  /* 0x000000ff1b00720c */ /* 0x000fe40003f24270 */
[----:B-----5:R-:W-:Y:S01]  /*7440*/  PRMT R27, R151, 0x7632, R27 ;  /* 0x00007632971b7816 */ /* 0x020fe2000000001b */
[----:B------:R-:W-:-:S03]  /*7450*/  FADD.FTZ R165, R219, -R168 ;  /* 0x800000a8dba57221 */ /* 0x000fc60000010000 */
[----:B------:R-:W-:Y:S01]  /*7460*/  SHF.L.U32 R27, R27, 0x10, RZ ;  /* 0x000000101b1b7819 */ /* 0x000fe200000006ff */
        /* <DEDUP_REMOVED lines=8> */
.L_x_3321:
[----:B0-2---:R-:W0:Y:S08]  /*74f0*/  @P0 LDC.64 R166, c[0x0][0x478] ;  /* 0x00011e00ffa60b82 */ /* 0x005e300000000a00 */
[----:B------:R-:W1:Y:S01]  /*7500*/  @P3 LDC.64 R164, c[0x0][0x468] ;  /* 0x00011a00ffa43b82 */ /* 0x000e620000000a00 */
[----:B0-----:R-:W-:-:S05]  /*7510*/  @P0 IMAD.WIDE.U32 R166, R183, 0x20, R166 ;  /* 0x00000020b7a60825 */ /* 0x001fca00078e00a6 */
[----:B------:R3:W-:Y:S01]  /*7520*/  @P0 STG.E.128 desc[UR10][R166.64], R156 ;  /* 0x0000009ca6000986 */ /* 0x0007e2000c101d0a */
[----:B-1----:R-:W-:-:S03]  /*7530*/  @P3 IMAD.WIDE.U32 R164, R169, 0x10, R164 ;  /* 0x00000010a9a43825 */ /* 0x002fc600078e00a4 */
[----:B------:R3:W-:Y:S04]  /*7540*/  @P0 STG.E.128 desc[UR10][R166.64+0x10], R160 ;  /* 0x000010a0a6000986 */ /* 0x0007e8000c101d0a */
[----:B------:R3:W-:Y:S02]  /*7550*/  @P3 STG.E.128 desc[UR10][R164.64], R152 ;  /* 0x00000098a4003986 */ /* 0x0007e4000c101d0a */
.L_x_3310:
[----:B------:R-:W-:Y:S05]  /*7560*/  BSYNC.RECONVERGENT B0 ;  /* 0x0000000000007941 */ /* 0x000fea0003800200 */
.L_x_3309:
[----:B0-23--:R-:W0:Y:S01]  /*7570*/  LDC.64 R164, c[0x0][0x380] ;  /* 0x0000e000ffa47b82 */ /* 0x00de220000000a00 */
[----:B------:R-:W-:Y:S01]  /*7580*/  UPLOP3.LUT UP1, UPT, UPT, UPT, UP1, 0x40, 0x4 ;  /* 0x000000000004789c */ /* 0x000fe20003f2e810 */
[----:B0-----:R-:W-:-:S04]  /*7590*/  IADD3 R2, PT, PT, R2, R164, RZ ;  /* 0x000000a402027210 */ /* 0x001fc80007ffe0ff */
[----:B------:R-:W-:-:S13]  /*75a0*/  ISETP.GE.AND P0, PT, R2, R165, PT ;  /* 0x000000a50200720c */ /* 0x000fda0003f06270 */
[----:B------:R-:W-:Y:S05]  /*75b0*/  @!P0 BRA `(.L_x_3344) ;  /* 0xffffff9000c08947 */ /* 0x000fea000383ffff */
.L_x_3229:
        /* <DEDUP_REMOVED lines=18> */
.L_x_3346:
[----:B------:R-:W-:Y:S05]  /*76e0*/  BSYNC.RECONVERGENT B0 ;  /* 0x0000000000007941 */ /* 0x000fea0003800200 */
.L_x_3345:
        /* <DEDUP_REMOVED lines=15> */
.L_x_3348:
[----:B------:R-:W-:Y:S05]  /*77e0*/  BSYNC.RECONVERGENT B0 ;  /* 0x0000000000007941 */ /* 0x000fea0003800200 */
.L_x_3347:
        /* <DEDUP_REMOVED lines=14> */
.L_x_3349:
        /* <DEDUP_REMOVED lines=11> */
.L_x_10720:


//--------------------- .text._ZN10layer_norm13ln_bwd_kernelINS_13Kernel_traitsI13__nv_bfloat16S2_fS2_fjLj6144ELj1ELj1ELj8ELj16ENS_18Kernel_traits_baseILj6144ES2_S2_fS2_fjLj256EEEEELb0ELb1ELb1ELb1EEEvNS_9BwdParamsE --------------------------
	.section	.text._ZN10layer_norm13ln_bwd_kernelINS_13Kernel_traitsI13__nv_bfloat16S2_fS2_fjLj6144ELj1ELj1ELj8ELj16ENS_18Kernel_traits_baseILj6144ES2_S2_fS2_fjLj256EEEEELb0ELb1ELb1ELb1EEEvNS_9BwdParamsE,"ax",@progbits
	.align	128
        .global         _ZN10layer_norm13ln_bwd_kernelINS_13Kernel_traitsI13__nv_bfloat16S2_fS2_fjLj6144ELj1ELj1ELj8ELj16ENS_18Kernel_traits_baseILj6144ES2_S2_fS2_fjLj256EEEEELb0ELb1ELb1ELb1EEEvNS_9BwdParamsE
        .type           _ZN10layer_norm13ln_bwd_kernelINS_13Kernel_traitsI13__nv_bfloat16S2_fS2_fjLj6144ELj1ELj1ELj8ELj16ENS_18Kernel_traits_baseILj6144ES2_S2_fS2_fjLj256EEEEELb0ELb1ELb1ELb1EEEvNS_9BwdParamsE,@function
        .size           _ZN10layer_norm13ln_bwd_kernelINS_13Kernel_traitsI13__nv_bfloat16S2_fS2_fjLj6144ELj1ELj1ELj8ELj16ENS_18Kernel_traits_baseILj6144ES2_S2_fS2_fjLj256EEEEELb0ELb1ELb1ELb1EEEvNS_9BwdParamsE,(.L_x_10721 - _ZN10layer_norm13ln_bwd_kernelINS_13Kernel_traitsI13__nv_bfloat16S2_fS2_fjLj6144ELj1ELj1ELj8ELj16ENS_18Kernel_traits_baseILj6144ES2_S2_fS2_fjLj256EEEEELb0ELb1ELb1ELb1EEEvNS_9BwdParamsE)
        .other          _ZN10layer_norm13ln_bwd_kernelINS_13Kernel_traitsI13__nv_bfloat16S2_fS2_fjLj6144ELj1ELj1ELj8ELj16ENS_18Kernel_traits_baseILj6144ES2_S2_fS2_fjLj256EEEEELb0ELb1ELb1ELb1EEEvNS_9BwdParamsE,@"STO_CUDA_ENTRY STV_DEFAULT"
_ZN10layer_norm13ln_bwd_kernelINS_13Kernel_traitsI13__nv_bfloat16S2_fS2_fjLj6144ELj1ELj1ELj8ELj16ENS_18Kernel_traits_baseILj6144ES2_S2_fS2_fjLj256EEEEELb0ELb1ELb1ELb1EEEvNS_9BwdParamsE:
.text._ZN10layer_norm13ln_bwd_kernelINS_13Kernel_traitsI13__nv_bfloat16S2_fS2_fjLj6144ELj1ELj1ELj8ELj16ENS_18Kernel_traits_baseILj6144ES2_S2_fS2_fjLj256EEEEELb0ELb1ELb1ELb1EEEvNS_9BwdParamsE:
        /* <DEDUP_REMOVED lines=59> */
[----:B------:R-:W4:Y:S04]  /*03b0*/  LDG.E.128 R100, desc[UR12][R4.64] ;  /* 0x0000000c04647981 */ /* 0x000f28000c1e1d00 */
[----:B------:R-:W4:Y:S01]  /*03c0*/  LDG.E.128 R104, desc[UR12][R2.64] ;  /* 0x0000000c02687981 */ /* 0x000f22000c1e1d00 */
[----:B------:R-:W-:Y:S01]  /*03d0*/  HFMA2 R108, -RZ, RZ, 0, 0 ;  /* 0x00000000ff6c7431 */ /* 0x000fe200000001ff */
[----:B-----5:R-:W-:-:S02]  /*03e0*/  PRMT R199, R84, 0x7632, R199 ;  /* 0x0000763254c77816 */ /* 0x020fc400000000c7 */
[----:B------:R-:W-:Y:S02]  /*03f0*/  PRMT R198, R85, 0x7632, R198 ;  /* 0x0000763255c67816 */ /* 0x000fe400000000c6 */
[----:B------:R-:W-:Y:S02]  /*0400*/  PRMT R197, R86, 0x7632, R197 ;  /* 0x0000763256c57816 */ /* 0x000fe400000000c5 */
        /* <DEDUP_REMOVED lines=20> */
[----:B01----:R-:W-:-:S07]  /*0550*/  PRMT R4, R107, 0x7632, R4 ;  /* 0x000076326b047816 */ /* 0x003fce0000000004 */
.L_x_3453:
[----:B------:R-:W0:Y:S08]  /*0560*/  LDC.64 R164, c[0x0][0x3f8] ;  /* 0x0000fe00ffa47b82 */ /* 0x000e300000000a00 */
[----:B------:R-:W1:Y:S08]  /*0570*/  LDC.64 R162, c[0x0][0x3c8] ;  /* 0x0000f200ffa27b82 */ /* 0x000e700000000a00 */
[----:B------:R-:W2:Y:S01]  /*0580*/  LDC.64 R160, c[0x0][0x3f0] ;  /* 0x0000fc00ffa07b82 */ /* 0x000ea20000000a00 */
[----:B0-----:R-:W-:-:S05]  /*0590*/  IMAD.WIDE R164, R200, 0x4, R164 ;  /* 0x00000004c8a47825 */ /* 0x001fca00078e02a4 */
[----:B------:R-:W3:Y:S01]  /*05a0*/  LDG.E R2, desc[UR12][R164.64] ;  /* 0x0000000ca4027981 */ /* 0x000ee2000c1e1900 */
[----:B-1----:R-:W-:-:S05]  /*05b0*/  IMAD.WIDE R162, R200, 0x4, R162 ;  /* 0x00000004c8a27825 */ /* 0x002fca00078e02a2 */
[----:B-----5:R0:W5:Y:S01]  /*05c0*/  LDG.E R0, desc[UR12][R162.64] ;  /* 0x0000000ca2007981 */ /* 0x020162000c1e1900 */
[----:B--2---:R-:W-:-:S05]  /*05d0*/  IMAD.WIDE R160, R200, 0x4, R160 ;  /* 0x00000004c8a07825 */ /* 0x004fca00078e02a0 */
[----:B------:R0:W5:Y:S01]  /*05e0*/  LDG.E R227, desc[UR12][R160.64] ;  /* 0x0000000ca0e37981 */ /* 0x000162000c1e1900 */
[----:B------:R-:W-:Y:S02]  /*05f0*/  CS2R R166, SRZ ;  /* 0x0000000000a67805 */ /* 0x000fe4000001ff00 */
[----:B---3--:R-:W-:-:S13]  /*0600*/  ISETP.GE.AND P2, PT, R2, 0x1, PT ;  /* 0x000000010200780c */ /* 0x008fda0003f46270 */
[----:B0-----:R-:W-:Y:S05]  /*0610*/  @!P2 BRA `(.L_x_3351) ;  /* 0x000000100064a947 */ /* 0x001fea0003800000 */
[----:B------:R-:W0:Y:S01]  /*0620*/  LDC.64 R178, c[0x0][0x3c0] ;  /* 0x0000f000ffb27b82 */ /* 0x000e220000000a00 */
[----:B------:R-:W-:Y:S01]  /*0630*/  IADD3 R160, PT, PT, R2, -0x1, RZ ;  /* 0xffffffff02a07810 */ /* 0x000fe20007ffe0ff */
[----:B------:R-:W-:Y:S01]  /*0640*/  IMAD R3, R200, UR14, RZ ;  /* 0x0000000ec8037c24 */ /* 0x000fe2000f8e02ff */
[----:B------:R-:W-:-:S03]  /*0650*/  SHF.R.S32.HI R163, RZ, 0x1f, R200 ;  /* 0x0000001fffa37819 */ /* 0x000fc600000114c8 */
        /* <DEDUP_REMOVED lines=9> */
[C---:B0-----:R-:W-:Y:S02]  /*06f0*/  LEA R178, P0, R200.reuse, R178, 0x2 ;  /* 0x000000b2c8b27211 */ /* 0x041fe400078010ff */
[----:B------:R-:W-:Y:S02]  /*0700*/  IADD3 R177, PT, PT, R195, 0x100, RZ ;  /* 0x00000100c3b17810 */ /* 0x000fe40007ffe0ff */
[----:B------:R-:W-:Y:S02]  /*0710*/  LEA.HI.X R179, R200, R179, R163, 0x2, P0 ;  /* 0x000000b3c8b37211 */ /* 0x000fe400000f14a3 */
[----:B------:R-:W-:Y:S01]  /*0720*/  IADD3 R211, PT, PT, R201, 0x100, RZ ;  /* 0x00000100c9d37810 */ /* 0x000fe20007ffe0ff */
[--C-:B-1----:R-:W-:Y:S02]  /*0730*/  IMAD.WIDE.U32 R164, R195, 0x10, R188.reuse ;  /* 0x00000010c3a47825 */ /* 0x102fe400078e00bc */
[----:B------:R-:W3:Y:S01]  /*0740*/  LDG.E R3, desc[UR12][R178.64] ;  /* 0x0000000cb2037981 */ /* 0x000ee2000c1e1900 */
[----:B------:R-:W-:Y:S01]  /*0750*/  IADD3 R213, PT, PT, R201, 0x200, RZ ;  /* 0x00000200c9d57810 */ /* 0x000fe20007ffe0ff */
[----:B------:R-:W-:-:S04]  /*0760*/  IMAD.WIDE.U32 R176, R177, 0x10, R188 ;  /* 0x00000010b1b07825 */ /* 0x000fc800078e00bc */
[--C-:B--2---:R-:W-:Y:S01]  /*0770*/  IMAD.WIDE.U32 R192, R201, 0x20, R180.reuse ;  /* 0x00000020c9c07825 */ /* 0x104fe200078e00b4 */
[----:B------:R-:W2:Y:S01]  /*0780*/  LDG.E.128 R164, desc[UR12][R164.64] ;  /* 0x0000000ca4a47981 */ /* 0x000ea2000c1e1d00 */
[----:B------:R-:W-:Y:S02]  /*0790*/  IADD3 R195, PT, PT, R195, 0x200, RZ ;  /* 0x00000200c3c37810 */ /* 0x000fe40007ffe0ff */
[--C-:B------:R-:W-:Y:S01]  /*07a0*/  IMAD.WIDE.U32 R202, R211, 0x20, R180.reuse ;  /* 0x00000020d3ca7825 */ /* 0x100fe200078e00b4 */
[----:B------:R-:W4:Y:S03]  /*07b0*/  LDG.E.128 R160, desc[UR12][R192.64] ;  /* 0x0000000cc0a07981 */ /* 0x000f26000c1e1d00 */
[----:B------:R-:W-:Y:S01]  /*07c0*/  IMAD.WIDE.U32 R204, R213, 0x20, R180 ;  /* 0x00000020d5cc7825 */ /* 0x000fe200078e00b4 */
[----:B------:R-:W4:Y:S04]  /*07d0*/  LDG.E.128 R168, desc[UR12][R192.64+0x10] ;  /* 0x0000100cc0a87981 */ /* 0x000f28000c1e1d00 */
[----:B------:R-:W4:Y:S01]  /*07e0*/  LDG.E.128 R176, desc[UR12][R176.64] ;  /* 0x0000000cb0b07981 */ /* 0x000f22000c1e1d00 */
[----:B------:R-:W-:-:S03]  /*07f0*/  IMAD.WIDE.U32 R194, R195, 0x10, R188 ;  /* 0x00000010c3c27825 */ /* 0x000fc600078e00bc */
[----:B------:R-:W4:Y:S04]  /*0800*/  LDG.E.128 R180, desc[UR12][R202.64+0x10] ;  /* 0x0000100ccab47981 */ /* 0x000f28000c1e1d00 */
[----:B------:R0:W4:Y:S04]  /*0810*/  LDG.E.128 R172, desc[UR12][R202.64] ;  /* 0x0000000ccaac7981 */ /* 0x000128000c1e1d00 */
[----:B------:R-:W4:Y:S04]  /*0820*/  LDG.E.128 R188, desc[UR12][R204.64+0x10] ;  /* 0x0000100cccbc7981 */ /* 0x000f28000c1e1d00 */
[----:B------:R1:W4:Y:S04]  /*0830*/  LDG.E.128 R184, desc[UR12][R204.64] ;  /* 0x0000000cccb87981 */ /* 0x000328000c1e1d00 */
[----:B------:R-:W4:Y:S01]  /*0840*/  LDG.E.128 R192, desc[UR12][R194.64] ;  /* 0x0000000cc2c07981 */ /* 0x000f22000c1e1d00 */
[----:B------:R-:W-:-:S04]  /*0850*/  UISETP.NE.U32.AND UP0, UPT, UR6, URZ, UPT ;  /* 0x000000ff0600728c */ /* 0x000fc8000bf05070 */
[----:B------:R-:W-:-:S06]  /*0860*/  UISETP.NE.AND.EX UP0, UPT, UR7, URZ, UPT, UP0 ;  /* 0x000000ff0700728c */ /* 0x000fcc000bf05300 */
[----:B------:R-:W-:-:S13]  /*0870*/  PLOP3.LUT P0, PT, PT, PT, UP0, 0x80, 0x8 ;  /* 0x000000000008781c */ /* 0x000fda0003f0f008 */
[----:B------:R-:W1:Y:S08]  /*0880*/  @P0 LDC.64 R206, c[0x0][0x438] ;  /* 0x00010e00ffce0b82 */ /* 0x000e700000000a00 */
[----:B0-----:R-:W0:Y:S08]  /*0890*/  @P0 LDC.64 R202, c[0x0][0x438] ;  /* 0x00010e00ffca0b82 */ /* 0x001e300000000a00 */
[----:B------:R-:W0:Y:S01]  /*08a0*/  @P0 LDC.64 R208, c[0x0][0x438] ;  /* 0x00010e00ffd00b82 */ /* 0x000e220000000a00 */
[----:B------:R-:W-:Y:S01]  /*08b0*/  ISETP.NE.AND P1, PT, RZ, UR11, PT ;  /* 0x0000000bff007c0c */ /* 0x000fe2000bf25270 */
[----:B-1----:R-:W-:-:S05]  /*08c0*/  @P0 IMAD.WIDE.U32 R204, R211, 0x20, R206 ;  /* 0x00000020d3cc0825 */ /* 0x002fca00078e00ce */
[----:B------:R-:W5:Y:S01]  /*08d0*/  @P0 LDG.E.128 R36, desc[UR12][R204.64] ;  /* 0x0000000ccc240981 */ /* 0x000f62000c1e1d00 */
[----:B0-----:R-:W-:-:S03]  /*08e0*/  @P0 IMAD.WIDE.U32 R202, R201, 0x20, R202 ;  /* 0x00000020c9ca0825 */ /* 0x001fc600078e00ca */
[----:B------:R-:W5:Y:S04]  /*08f0*/  @P0 LDG.E.128 R32, desc[UR12][R204.64+0x10] ;  /* 0x0000100ccc200981 */ /* 0x000f68000c1e1d00 */
[----:B------:R-:W5:Y:S01]  /*0900*/  @P0 LDG.E.128 R44, desc[UR12][R202.64] ;  /* 0x0000000cca2c0981 */ /* 0x000f62000c1e1d00 */
[----:B------:R-:W-:-:S03]  /*0910*/  @P0 IMAD.WIDE.U32 R206, R213, 0x20, R208 ;  /* 0x00000020d5ce0825 */ /* 0x000fc600078e00d0 */
[----:B------:R0:W5:Y:S04]  /*0920*/  @P0 LDG.E.128 R40, desc[UR12][R202.64+0x10] ;  /* 0x0000100cca280981 */ /* 0x000168000c1e1d00 */
[----:B------:R-:W5:Y:S04]  /*0930*/  @P0 LDG.E.128 R28, desc[UR12][R206.64] ;  /* 0x0000000cce1c0981 */ /* 0x000f68000c1e1d00 */
[----:B------:R1:W5:Y:S01]  /*0940*/  @P0 LDG.E.128 R24, desc[UR12][R206.64+0x10] ;  /* 0x0000100cce180981 */ /* 0x000362000c1e1d00 */
[----:B------:R-:W-:Y:S02]  /*0950*/  SHF.L.U32 R222, R91, 0x10, RZ ;  /* 0x000000105bde7819 */ /* 0x000fe400000006ff */
[----:B------:R-:W-:-:S02]  /*0960*/  SHF.L.U32 R220, R90, 0x10, RZ ;  /* 0x000000105adc7819 */ /* 0x000fc400000006ff */
[----:B------:R-:W-:Y:S02]  /*0970*/  SHF.L.U32 R218, R89, 0x10, RZ ;  /* 0x0000001059da7819 */ /* 0x000fe400000006ff */
[----:B---3--:R-:W-:Y:S02]  /*0980*/  FSEL R216, R3, RZ, !P1 ;  /* 0x000000ff03d87208 */ /* 0x008fe40004800000 */
[----:B--2---:R-:W-:-:S03]  /*0990*/  PRMT R208, R164, 0x7632, R208 ;  /* 0x00007632a4d07816 */ /* 0x004fc600000000d0 */
[C---:B----4-:R-:W-:Y:S01]  /*09a0*/  FADD.FTZ R241, -R216.reuse, R161 ;  /* 0x000000a1d8f17221 */ /* 0x050fe20000010100 */
[----:B------:R-:W-:Y:S01]  /*09b0*/  FADD.FTZ R3, -R216, R160 ;  /* 0x000000a0d8037221 */ /* 0x000fe20000010100 */
[----:B------:R-:W-:Y:S01]  /*09c0*/  SHF.L.U32 R208, R208, 0x10, RZ ;  /* 0x00000010d0d07819 */ /* 0x000fe200000006ff */
[----:B------:R-:W-:Y:S01]  /*09d0*/  FADD.FTZ R245, -R216, R169 ;  /* 0x000000a9d8f57221 */ /* 0x000fe20000010100 */
[----:B0-----:R-:W-:Y:S01]  /*09e0*/  PRMT R202, R166, 0x7632, R202 ;  /* 0x00007632a6ca7816 */ /* 0x001fe200000000ca */
[C---:B------:R-:W-:Y:S01]  /*09f0*/  FADD.FTZ R251, -R216.reuse, R170 ;  /* 0x000000aad8fb7221 */ /* 0x040fe20000010100 */
[C---:B------:R-:W-:Y:S02]  /*0a00*/  PRMT R160, R179.reuse, 0x7632, R160 ;  /* 0x00007632b3a07816 */ /* 0x040fe400000000a0 */
[----:B------:R-:W-:Y:S01]  /*0a10*/  SHF.L.U32 R169, R179, 0x10, RZ ;  /* 0x00000010b3a97819 */ /* 0x000fe200000006ff */
[C---:B------:R-:W-:Y:S01]  /*0a20*/  FADD.FTZ R243, -R216.reuse, R171 ;  /* 0x000000abd8f37221 */ /* 0x040fe20000010100 */
[----:B------:R-:W-:Y:S01]  /*0a30*/  FADD.FTZ R233, -R216, R182 ;  /* 0x000000b6d8e97221 */ /* 0x000fe20000010100 */
[----:B------:R-:W-:Y:S01]  /*0a40*/  SHF.L.U32 R179, R7, 0x10, RZ ;  /* 0x0000001007b37819 */ /* 0x000fe200000006ff */
[----:B-----5:R-:W-:Y:S01]  /*0a50*/  FMUL.FTZ R182, R0, R241 ;  /* 0x000000f100b67220 */ /* 0x020fe20000410000 */
[----:B-1----:R-:W-:Y:S01]  /*0a60*/  SHF.L.U32 R207, R166, 0x10, RZ ;  /* 0x00000010a6cf7819 */ /* 0x002fe200000006ff */
[C-C-:B------:R-:W-:Y:S01]  /*0a70*/  FADD.FTZ R229, -R216.reuse, R172.reuse ;  /* 0x000000acd8e57221 */ /* 0x140fe20000010100 */
[----:B------:R-:W-:Y:S01]  /*0a80*/  PRMT R201, R167, 0x7632, R201 ;  /* 0x00007632a7c97816 */ /* 0x000fe200000000c9 */
[C---:B------:R-:W-:Y:S01]  /*0a90*/  FADD.FTZ R203, -R216.reuse, R175 ;  /* 0x000000afd8cb7221 */ /* 0x040fe20000010100 */
[----:B------:R-:W-:Y:S01]  /*0aa0*/  PRMT R172, R177, 0x7632, R172 ;  /* 0x00007632b1ac7816 */ /* 0x000fe200000000ac */
[----:B------:R-:W-:Y:S01]  /*0ab0*/  FADD.FTZ R235, -R216, R174 ;  /* 0x000000aed8eb7221 */ /* 0x000fe20000010100 */
[----:B------:R-:W-:Y:S01]  /*0ac0*/  PRMT R166, R178, 0x7632, R166 ;  /* 0x00007632b2a67816 */ /* 0x000fe200000000a6 */
[----:B------:R-:W-:Y:S01]  /*0ad0*/  FADD.FTZ R231, -R216, R180 ;  /* 0x000000b4d8e77221 */ /* 0x000fe20000010100 */
[----:B------:R-:W-:Y:S01]  /*0ae0*/  SHF.L.U32 R171, R178, 0x10, RZ ;  /* 0x00000010b2ab7819 */ /* 0x000fe200000006ff */
[----:B------:R-:W-:Y:S01]  /*0af0*/  FADD.FTZ R215, -R216, R188 ;  /* 0x000000bcd8d77221 */ /* 0x000fe20000010100 */
[----:B------:R-:W-:Y:S01]  /*0b00*/  SHF.L.U32 R210, R164, 0x10, RZ ;  /* 0x00000010a4d27819 */ /* 0x000fe200000006ff */
[----:B------:R-:W-:Y:S01]  /*0b10*/  FADD.FTZ R161, -R216, R185 ;  /* 0x000000b9d8a17221 */ /* 0x000fe20000010100 */
[----:B------:R-:W-:Y:S01]  /*0b20*/  SHF.L.U32 R178, R104, 0x10, RZ ;  /* 0x0000001068b27819 */ /* 0x000fe200000006ff */
[----:B------:R-:W-:Y:S01]  /*0b30*/  FMUL.FTZ R3, R0, R3 ;  /* 0x0000000300037220 */ /* 0x000fe20000410000 */
[----:B------:R-:W-:Y:S01]  /*0b40*/  SHF.L.U32 R205, R167, 0x10, RZ ;  /* 0x00000010a7cd7819 */ /* 0x000fe200000006ff */
[-C--:B------:R-:W-:Y:S01]  /*0b50*/  FMUL.FTZ R179, R179, R208.reuse ;  /* 0x000000d0b3b37220 */ /* 0x080fe20000410000 */
[----:B------:R-:W-:Y:S01]  /*0b60*/  PRMT R174, R176, 0x7632, R174 ;  /* 0x00007632b0ae7816 */ /* 0x000fe200000000ae */
[----:B------:R-:W-:Y:S01]  /*0b70*/  FFMA.FTZ R117, R182, R208, R117 ;  /* 0x000000d0b6757223 */ /* 0x000fe20000010075 */
[----:B------:R-:W-:Y:S01]  /*0b80*/  SHF.L.U32 R239, R176, 0x10, RZ ;  /* 0x00000010b0ef7819 */ /* 0x000fe200000006ff */
[----:B------:R-:W-:Y:S01]  /*0b90*/  FADD.FTZ R109, R109, R208 ;  /* 0x000000d06d6d7221 */ /* 0x000fe20000010000 */
[----:B------:R-:W-:Y:S01]  /*0ba0*/  SHF.L.U32 R188, R107, 0x10, RZ ;  /* 0x000000106bbc7819 */ /* 0x000fe200000006ff */
[C---:B------:R-:W-:Y:S01]  /*0bb0*/  FMUL.FTZ R185, R0.reuse, R251 ;  /* 0x000000fb00b97220 */ /* 0x040fe20000410000 */
[----:B------:R-:W-:Y:S01]  /*0bc0*/  SHF.L.U32 R176, R201, 0x10, RZ ;  /* 0x00000010c9b07819 */ /* 0x000fe200000006ff */
[----:B------:R-:W-:Y:S01]  /*0bd0*/  FMUL.FTZ R206, R0, R203 ;  /* 0x000000cb00ce7220 */ /* 0x000fe20000410000 */
[----:B------:R-:W-:Y:S01]  /*0be0*/  SHF.L.U32 R201, R14, 0x10, RZ ;  /* 0x000000100ec97819 */ /* 0x000fe200000006ff */
[----:B------:R-:W-:Y:S01]  /*0bf0*/  FADD.FTZ R212, -R216, R162 ;  /* 0x000000a2d8d47221 */ /* 0x000fe20000010100 */
[----:B------:R-:W-:Y:S01]  /*0c00*/  SHF.L.U32 R172, R172, 0x10, RZ ;  /* 0x00000010acac7819 */ /* 0x000fe200000006ff */
[----:B------:R-:W-:Y:S01]  /*0c10*/  FADD.FTZ R249, -R216, R168 ;  /* 0x000000a8d8f97221 */ /* 0x000fe20000010100 */
[----:B------:R-:W-:Y:S01]  /*0c20*/  SHF.L.U32 R208, R98, 0x10, RZ ;  /* 0x0000001062d07819 */ /* 0x000fe200000006ff */
[----:B------:R-:W-:Y:S01]  /*0c30*/  FMUL.FTZ R203, R0, R231 ;  /* 0x000000e700cb7220 */ /* 0x000fe20000410000 */
[-C--:B------:R-:W-:Y:S01]  /*0c40*/  FMUL.FTZ R178, R178, R210.reuse ;  /* 0x000000d2b2b27220 */ /* 0x080fe20000410000 */
[----:B------:R-:W-:Y:S01]  /*0c50*/  FFMA.FTZ R116, R3, R210, R116 ;  /* 0x000000d203747223 */ /* 0x000fe20000010074 */
[----:B------:R-:W-:Y:S01]  /*0c60*/  FADD.FTZ R108, R108, R210 ;  /* 0x000000d26c6c7221 */ /* 0x000fe20000010000 */
[----:B------:R-:W-:Y:S01]  /*0c70*/  FADD.FTZ R213, -R216, R186 ;  /* 0x000000bad8d57221 */ /* 0x000fe20000010100 */
[-C--:B------:R-:W-:Y:S01]  /*0c80*/  FMUL.FTZ R188, R188, R205.reuse ;  /* 0x000000cdbcbc7220 */ /* 0x080fe20000410000 */
[----:B------:R-:W-:Y:S01]  /*0c90*/  FADD.FTZ R122, R122, R205 ;  /* 0x000000cd7a7a7221 */ /* 0x000fe20000010000 */
[----:B------:R-:W-:Y:S01]  /*0ca0*/  FFMA.FTZ R50, R185, R205, R50 ;  /* 0x000000cdb9327223 */ /* 0x000fe20000010032 */
[----:B------:R-:W-:Y:S01]  /*0cb0*/  SHF.L.U32 R210, R99, 0x10, RZ ;  /* 0x0000001063d27819 */ /* 0x000fe200000006ff */
[----:B------:R-:W-:Y:S01]  /*0cc0*/  FADD.FTZ R209, -R216, R183 ;  /* 0x000000b7d8d17221 */ /* 0x000fe20000010100 */
[----:B------:R-:W-:Y:S01]  /*0cd0*/  SHF.L.U32 R214, R165, 0x10, RZ ;  /* 0x00000010a5d67819 */ /* 0x000fe200000006ff */
[C---:B------:R-:W-:Y:S01]  /*0ce0*/  FMUL.FTZ R205, R0.reuse, R233 ;  /* 0x000000e900cd7220 */ /* 0x040fe20000410000 */
[----:B------:R-:W-:Y:S01]  /*0cf0*/  SHF.L.U32 R237, R177, 0x10, RZ ;  /* 0x00000010b1ed7819 */ /* 0x000fe200000006ff */
[C---:B------:R-:W-:Y:S01]  /*0d00*/  FMUL.FTZ R177, R0.reuse, R212 ;  /* 0x000000d400b17220 */ /* 0x040fe20000410000 */
[----:B------:R-:W-:Y:S01]  /*0d10*/  SHF.L.U32 R180, R105, 0x10, RZ ;  /* 0x0000001069b47819 */ /* 0x000fe200000006ff */
        /* <DEDUP_REMOVED lines=9> */
[----:B------:R-:W-:Y:S01]  /*0db0*/  FADD.FTZ R175, -R216, R181 ;  /* 0x000000b5d8af7221 */ /* 0x000fe20000010100 */
[----:B------:R-:W-:Y:S01]  /*0dc0*/  SHF.L.U32 R172, R160, 0x10, RZ ;  /* 0x00000010a0ac7819 */ /* 0x000fe200000006ff */
[-C--:B------:R-:W-:Y:S01]  /*0dd0*/  FMUL.FTZ R210, R210, R169.reuse ;  /* 0x000000a9d2d27220 */ /* 0x080fe20000410000 */
[----:B------:R-:W-:Y:S01]  /*0de0*/  PRMT R204, R165, 0x7632, R204 ;  /* 0x00007632a5cc7816 */ /* 0x000fe200000000cc */
[----:B------:R-:W-:Y:S01]  /*0df0*/  FADD.FTZ R134, R134, R169 ;  /* 0x000000a986867221 */ /* 0x000fe20000010000 */
[----:B------:R-:W-:Y:S01]  /*0e00*/  FFMA.FTZ R54, R205, R169, R54 ;  /* 0x000000a9cd367223 */ /* 0x000fe20000010036 */
[----:B------:R-:W-:Y:S01]  /*0e10*/  FADD.FTZ R160, RZ, R178 ;  /* 0x000000b2ffa07221 */ /* 0x000fe20000010000 */
[-C--:B------:R-:W-:Y:S01]  /*0e20*/  FMUL.FTZ R180, R180, R214.reuse ;  /* 0x000000d6b4b47220 */ /* 0x080fe20000410000 */
[----:B------:R-:W-:Y:S01]  /*0e30*/  FFMA.FTZ R118, R177, R214, R118 ;  /* 0x000000d6b1767223 */ /* 0x000fe20000010076 */
[----:B------:R-:W-:Y:S01]  /*0e40*/  FADD.FTZ R110, R110, R214 ;  /* 0x000000d66e6e7221 */ /* 0x000fe20000010000 */
[-C--:B------:R-:W-:Y:S01]  /*0e50*/  FMUL.FTZ R186, R186, R207.reuse ;  /* 0x000000cfbaba7220 */ /* 0x080fe20000410000 */
[----:B------:R-:W-:Y:S01]  /*0e60*/  FADD.FTZ R120, R120, R207 ;  /* 0x000000cf78787221 */ /* 0x000fe20000010000 */
[----:B------:R-:W-:Y:S01]  /*0e70*/  FFMA.FTZ R48, R183, R207, R48 ;  /* 0x000000cfb7307223 */ /* 0x000fe20000010030 */
[----:B------:R-:W-:Y:S01]  /*0e80*/  FFMA.FTZ R169, R3, R178, RZ ;  /* 0x000000b203a97223 */ /* 0x000fe200000100ff */
        /* <DEDUP_REMOVED lines=8> */
[----:B------:R-:W-:Y:S01]  /*0f10*/  FADD.FTZ R247, -R216, R163 ;  /* 0x000000a3d8f77221 */ /* 0x000fe20000010100 */
[----:B------:R-:W-:Y:S01]  /*0f20*/  FFMA.FTZ R160, R182, R179, R169 ;  /* 0x000000b3b6a07223 */ /* 0x000fe200000100a9 */
[-C--:B------:R-:W-:Y:S01]  /*0f30*/  FMUL.FTZ R207, R207, R166.reuse ;  /* 0x000000a6cfcf7220 */ /* 0x080fe20000410000 */
[----:B------:R-:W-:Y:S01]  /*0f40*/  FADD.FTZ R133, R133, R166 ;  /* 0x000000a685857221 */ /* 0x000fe20000010000 */
[----:B------:R-:W-:Y:S01]  /*0f50*/  FFMA.FTZ R53, R212, R166, R53 ;  /* 0x000000a6d4357223 */ /* 0x000fe20000010035 */
[----:B------:R-:W-:Y:S01]  /*0f60*/  FADD.FTZ R211, -R216, R184 ;  /* 0x000000b8d8d37221 */ /* 0x000fe20000010100 */
[----:B------:R-:W-:Y:S01]  /*0f70*/  FMUL.FTZ R181, R181, R204 ;  /* 0x000000ccb5b57220 */ /* 0x000fe20000410000 */
[----:B------:R-:W-:Y:S01]  /*0f80*/  FADD.FTZ R166, R171, R180 ;  /* 0x000000b4aba67221 */ /* 0x000fe20000010000 */
[----:B------:R-:W-:Y:S01]  /*0f90*/  FMUL.FTZ R184, R0, R247 ;  /* 0x000000f700b87220 */ /* 0x000fe20000410000 */
[----:B------:R-:W-:Y:S01]  /*0fa0*/  FFMA.FTZ R169, R177, R180, R160 ;  /* 0x000000b4b1a97223 */ /* 0x000fe200000100a0 */
[----:B------:R-:W-:Y:S01]  /*0fb0*/  FADD.FTZ R163, -R216, R187 ;  /* 0x000000bbd8a37221 */ /* 0x000fe20000010100 */
[----:B------:R-:W-:Y:S01]  /*0fc0*/  SHF.L.U32 R187, R5, 0x10, RZ ;  /* 0x0000001005bb7819 */ /* 0x000fe200000006ff */
[----:B------:R-:W-:Y:S01]  /*0fd0*/  FADD.FTZ R171, R166, R181 ;  /* 0x000000b5a6ab7221 */ /* 0x000fe20000010000 */
[----:B------:R-:W-:Y:S01]  /*0fe0*/  SHF.L.U32 R202, R202, 0x10, RZ ;  /* 0x00000010caca7819 */ /* 0x000fe200000006ff */
[----:B------:R-:W-:Y:S01]  /*0ff0*/  FFMA.FTZ R160, R184, R181, R169 ;  /* 0x000000b5b8a07223 */ /* 0x000fe200000100a9 */
[----:B------:R-:W-:Y:S01]  /*1000*/  FADD.FTZ R217, -R216, R190 ;  /* 0x000000bed8d97221 */ /* 0x000fe20000010100 */
[----:B------:R-:W-:Y:S01]  /*1010*/  FADD.FTZ R166, R171, R186 ;  /* 0x000000baaba67221 */ /* 0x000fe20000010000 */
[----:B------:R-:W-:Y:S01]  /*1020*/  FMUL.FTZ R190, R0, R245 ;  /* 0x000000f500be7220 */ /* 0x000fe20000410000 */
[----:B------:R-:W-:Y:S01]  /*1030*/  FMUL.FTZ R187, R187, R202 ;  /* 0x000000cabbbb7220 */ /* 0x000fe20000410000 */
[----:B------:R-:W-:Y:S01]  /*1040*/  FFMA.FTZ R169, R183, R186, R160 ;  /* 0x000000bab7a97223 */ /* 0x000fe200000100a0 */
[----:B------:R-:W-:Y:S01]  /*1050*/  FADD.FTZ R165, -R216, R189 ;  /* 0x000000bdd8a57221 */ /* 0x000fe20000010100 */
[----:B------:R-:W-:Y:S01]  /*1060*/  SHF.L.U32 R189, R4, 0x10, RZ ;  /* 0x0000001004bd7819 */ /* 0x000fe200000006ff */
[----:B------:R-:W-:Y:S01]  /*1070*/  FADD.FTZ R171, R166, R187 ;  /* 0x000000bba6ab7221 */ /* 0x000fe20000010000 */
[----:B------:R-:W-:Y:S01]  /*1080*/  FFMA.FTZ R160, R190, R187, R169 ;  /* 0x000000bbbea07223 */ /* 0x000fe200000100a9 */
[----:B------:R-:W-:-:S02]  /*1090*/  PRMT R162, R194, 0x7632, R162 ;  /* 0x00007632c2a27816 */ /* 0x000fc400000000a2 */
[----:B------:R-:W-:Y:S01]  /*10a0*/  SHF.L.U32 R221, R194, 0x10, RZ ;  /* 0x00000010c2dd7819 */ /* 0x000fe200000006ff */
[----:B------:R-:W-:Y:S01]  /*10b0*/  FMUL.FTZ R189, R189, R176 ;  /* 0x000000b0bdbd7220 */ /* 0x000fe20000410000 */
[----:B------:R-:W-:Y:S01]  /*10c0*/  SHF.L.U32 R194, R96, 0x10, RZ ;  /* 0x0000001060c27819 */ /* 0x000fe200000006ff */
[----:B------:R-:W-:Y:S01]  /*10d0*/  FADD.FTZ R166, R171, R188 ;  /* 0x000000bcaba67221 */ /* 0x000fe20000010000 */
[C---:B------:R-:W-:Y:S01]  /*10e0*/  PRMT R168, R192.reuse, 0x7632, R168 ;  /* 0x00007632c0a87816 */ /* 0x040fe200000000a8 */
[----:B------:R-:W-:Y:S01]  /*10f0*/  FFMA.FTZ R169, R185, R188, R160 ;  /* 0x000000bcb9a97223 */ /* 0x000fe200000100a0 */
[----:B------:R-:W-:Y:S01]  /*1100*/  SHF.L.U32 R225, R192, 0x10, RZ ;  /* 0x00000010c0e17819 */ /* 0x000fe200000006ff */
[----:B------:R-:W-:Y:S01]  /*1110*/  FMUL.FTZ R192, R0, R243 ;  /* 0x000000f300c07220 */ /* 0x000fe20000410000 */
[C---:B------:R-:W-:Y:S02]  /*1120*/  PRMT R164, R195.reuse, 0x7632, R164 ;  /* 0x00007632c3a47816 */ /* 0x040fe400000000a4 */
[----:B------:R-:W-:Y:S01]  /*1130*/  SHF.L.U32 R219, R195, 0x10, RZ ;  /* 0x00000010c3db7819 */ /* 0x000fe200000006ff */
[----:B------:R-:W-:Y:S01]  /*1140*/  FADD.FTZ R167, -R216, R191 ;  /* 0x000000bfd8a77221 */ /* 0x000fe20000010100 */
        /* <DEDUP_REMOVED lines=8> */
[----:B------:R-:W-:Y:S01]  /*11d0*/  FFMA.FTZ R49, R190, R202, R49 ;  /* 0x000000cabe317223 */ /* 0x000fe20000010031 */
[----:B------:R-:W-:Y:S01]  /*11e0*/  SHF.L.U32 R202, R97, 0x10, RZ ;  /* 0x0000001061ca7819 */ /* 0x000fe200000006ff */
[----:B------:R-:W-:Y:S01]  /*11f0*/  FFMA.FTZ R119, R184, R204, R119 ;  /* 0x000000ccb8777223 */ /* 0x000fe20000010077 */
[----:B------:R-:W-:Y:S01]  /*1200*/  FADD.FTZ R111, R111, R204 ;  /* 0x000000cc6f6f7221 */ /* 0x000fe20000010000 */
        /* <DEDUP_REMOVED lines=16> */
[----:B------:R-:W-:Y:S01]  /*1310*/  FMUL.FTZ R224, R0, R161 ;  /* 0x000000a100e07220 */ /* 0x000fe20000410000 */
[----:B------:R-:W-:Y:S01]  /*1320*/  FADD.FTZ R161, R166, R207 ;  /* 0x000000cfa6a17221 */ /* 0x000fe20000010000 */
[----:B------:R-:W-:Y:S01]  /*1330*/  FMUL.FTZ R217, R0, R217 ;  /* 0x000000d900d97220 */ /* 0x000fe20000410000 */
[----:B------:R-:W-:Y:S01]  /*1340*/  FFMA.FTZ R160, R212, R207, R169 ;  /* 0x000000cfd4a07223 */ /* 0x000fe200000100a9 */
[----:B------:R-:W-:Y:S01]  /*1350*/  SHF.L.U32 R216, R88, 0x10, RZ ;  /* 0x0000001058d87819 */ /* 0x000fe200000006ff */
[----:B------:R-:W-:Y:S01]  /*1360*/  FADD.FTZ R166, R161, R210 ;  /* 0x000000d2a1a67221 */ /* 0x000fe20000010000 */
[-C--:B------:R-:W-:Y:S01]  /*1370*/  FMUL.FTZ R222, R222, R219.reuse ;  /* 0x000000dbdede7220 */ /* 0x080fe20000410000 */
[----:B------:R-:W-:Y:S01]  /*1380*/  FFMA.FTZ R161, R205, R210, R160 ;  /* 0x000000d2cda17223 */ /* 0x000fe200000100a0 */
[----:B------:R-:W-:Y:S01]  /*1390*/  FFMA.FTZ R154, R217, R219, R154 ;  /* 0x000000dbd99a7223 */ /* 0x000fe2000001009a */
[----:B------:R-:W-:Y:S01]  /*13a0*/  FADD.FTZ R150, R150, R219 ;  /* 0x000000db96967221 */ /* 0x000fe20000010000 */
[----:B------:R-:W-:Y:S01]  /*13b0*/  SHF.L.U32 R219, R23, 0x10, RZ ;  /* 0x0000001017db7819 */ /* 0x000fe200000006ff */
[----:B------:R-:W-:Y:S01]  /*13c0*/  FMUL.FTZ R216, R216, R225 ;  /* 0x000000e1d8d87220 */ /* 0x000fe20000410000 */
[----:B------:R-:W-:Y:S01]  /*13d0*/  SHF.L.U32 R168, R168, 0x10, RZ ;  /* 0x00000010a8a87819 */ /* 0x000fe200000006ff */
[----:B------:R-:W-:Y:S01]  /*13e0*/  FADD.FTZ R169, R166, R209 ;  /* 0x000000d1a6a97221 */ /* 0x000fe20000010000 */
[----:B------:R-:W-:Y:S01]  /*13f0*/  FMUL.FTZ R211, R0, R211 ;  /* 0x000000d300d37220 */ /* 0x000fe20000410000 */
[----:B------:R-:W-:Y:S01]  /*1400*/  FFMA.FTZ R166, R214, R209, R161 ;  /* 0x000000d1d6a67223 */ /* 0x000fe200000100a1 */
[----:B------:R-:W-:Y:S01]  /*1410*/  FMUL.FTZ R215, R0, R215 ;  /* 0x000000d700d77220 */ /* 0x000fe20000410000 */
[----:B------:R-:W-:Y:S01]  /*1420*/  FMUL.FTZ R219, R219, R168 ;  /* 0x000000a8dbdb7220 */ /* 0x000fe20000410000 */
[----:B------:R-:W-:Y:S01]  /*1430*/  FADD.FTZ R160, R169, R216 ;  /* 0x000000d8a9a07221 */ /* 0x000fe20000010000 */
[----:B------:R-:W-:Y:S01]  /*1440*/  FFMA.FTZ R161, R211, R216, R166 ;  /* 0x000000d8d3a17223 */ /* 0x000fe200000100a6 */
[-C--:B------:R-:W-:Y:S01]  /*1450*/  FMUL.FTZ R220, R220, R221.reuse ;  /* 0x000000dddcdc7220 */ /* 0x080fe20000410000 */
[----:B------:R-:W-:Y:S01]  /*1460*/  FFMA.FTZ R152, R215, R221, R152 ;  /* 0x000000ddd7987223 */ /* 0x000fe20000010098 */
[----:B------:R-:W-:Y:S01]  /*1470*/  FADD.FTZ R148, R148, R221 ;  /* 0x000000dd94947221 */ /* 0x000fe20000010000 */
[----:B------:R-:W-:Y:S01]  /*1480*/  FMUL.FTZ R226, R0, R163 ;  /* 0x000000a300e27220 */ /* 0x000fe20000410000 */
[----:B------:R-:W-:Y:S01]  /*1490*/  SHF.L.U32 R221, R22, 0x10, RZ ;  /* 0x0000001016dd7819 */ /* 0x000fe200000006ff */
[----:B------:R-:W-:Y:S01]  /*14a0*/  FADD.FTZ R163, R160, R219 ;  /* 0x000000dba0a37221 */ /* 0x000fe20000010000 */
[----:B------:R-:W-:Y:S01]  /*14b0*/  SHF.L.U32 R170, R170, 0x10, RZ ;  /* 0x00000010aaaa7819 */ /* 0x000fe200000006ff */
[----:B------:R-:W-:Y:S01]  /*14c0*/  FMUL.FTZ R213, R0, R213 ;  /* 0x000000d500d57220 */ /* 0x000fe20000410000 */
[----:B------:R-:W-:Y:S01]  /*14d0*/  FMUL.FTZ R218, R218, R223 ;  /* 0x000000dfdada7220 */ /* 0x000fe20000410000 */
[----:B------:R-:W-:-:S02]  /*14e0*/  FFMA.FTZ R160, R224, R219, R161 ;  /* 0x000000dbe0a07223 */ /* 0x000fc400000100a1 */
[----:B------:R-:W-:Y:S01]  /*14f0*/  FMUL.FTZ R221, R221, R170 ;  /* 0x000000aadddd7220 */ /* 0x000fe20000410000 */
[----:B------:R-:W-:Y:S01]  /*1500*/  FADD.FTZ R166, R163, R218 ;  /* 0x000000daa3a67221 */ /* 0x000fe20000010000 */
[C---:B------:R-:W-:Y:S01]  /*1510*/  FFMA.FTZ R161, R213.reuse, R218, R160 ;  /* 0x000000dad5a17223 */ /* 0x040fe200000100a0 */
[----:B------:R-:W-:Y:S01]  /*1520*/  FFMA.FTZ R146, R213, R223, R146 ;  /* 0x000000dfd5927223 */ /* 0x000fe20000010092 */
[----:B------:R-:W-:Y:S01]  /*1530*/  FADD.FTZ R142, R142, R223 ;  /* 0x000000df8e8e7221 */ /* 0x000fe20000010000 */
[----:B------:R-:W-:Y:S01]  /*1540*/  FFMA.FTZ R145, R224, R168, R145 ;  /* 0x000000a8e0917223 */ /* 0x000fe20000010091 */
[----:B------:R-:W-:Y:S01]  /*1550*/  FADD.FTZ R141, R141, R168 ;  /* 0x000000a88d8d7221 */ /* 0x000fe20000010000 */
[----:B------:R-:W-:Y:S01]  /*1560*/  SHF.L.U32 R223, R21, 0x10, RZ ;  /* 0x0000001015df7819 */ /* 0x000fe200000006ff */
[----:B------:R-:W-:Y:S01]  /*1570*/  FADD.FTZ R163, R166, R221 ;  /* 0x000000dda6a37221 */ /* 0x000fe20000010000 */
[----:B------:R-:W-:Y:S01]  /*1580*/  SHF.L.U32 R168, R162, 0x10, RZ ;  /* 0x00000010a2a87819 */ /* 0x000fe200000006ff */
[----:B------:R-:W-:Y:S01]  /*1590*/  FFMA.FTZ R160, R226, R221, R161 ;  /* 0x000000dde2a07223 */ /* 0x000fe200000100a1 */
[----:B------:R-:W-:Y:S01]  /*15a0*/  FMUL.FTZ R228, R0, R165 ;  /* 0x000000a500e47220 */ /* 0x000fe20000410000 */
[----:B------:R-:W-:-:S02]  /*15b0*/  FADD.FTZ R162, R163, R220 ;  /* 0x000000dca3a27221 */ /* 0x000fc40000010000 */
[----:B------:R-:W-:Y:S01]  /*15c0*/  FMUL.FTZ R223, R223, R168 ;  /* 0x000000a8dfdf7220 */ /* 0x000fe20000410000 */
[----:B------:R-:W-:Y:S01]  /*15d0*/  FFMA.FTZ R160, R215, R220, R160 ;  /* 0x000000dcd7a07223 */ /* 0x000fe200000100a0 */
[----:B------:R-:W-:Y:S01]  /*15e0*/  FFMA.FTZ R144, R211, R225, R144 ;  /* 0x000000e1d3907223 */ /* 0x000fe20000010090 */
[----:B------:R-:W-:Y:S01]  /*15f0*/  FADD.FTZ R140, R140, R225 ;  /* 0x000000e18c8c7221 */ /* 0x000fe20000010000 */
[----:B------:R-:W-:Y:S01]  /*1600*/  SHF.L.U32 R225, R20, 0x10, RZ ;  /* 0x0000001014e17819 */ /* 0x000fe200000006ff */
[----:B------:R-:W-:Y:S01]  /*1610*/  FADD.FTZ R161, R162, R223 ;  /* 0x000000dfa2a17221 */ /* 0x000fe20000010000 */
[----:B------:R-:W-:Y:S01]  /*1620*/  SHF.L.U32 R164, R164, 0x10, RZ ;  /* 0x00000010a4a47819 */ /* 0x000fe200000006ff */
[----:B------:R-:W-:Y:S01]  /*1630*/  FFMA.FTZ R160, R228, R223, R160 ;  /* 0x000000dfe4a07223 */ /* 0x000fe200000100a0 */
[----:B------:R-:W-:Y:S01]  /*1640*/  FMUL.FTZ R230, R0, R167 ;  /* 0x000000a700e67220 */ /* 0x000fe20000410000 */
[----:B------:R-:W-:Y:S02]  /*1650*/  FADD.FTZ R166, R161, R222 ;  /* 0x000000dea1a67221 */ /* 0x000fe40000010000 */
[----:B------:R-:W-:Y:S01]  /*1660*/  FMUL.FTZ R225, R225, R164 ;  /* 0x000000a4e1e17220 */ /* 0x000fe20000410000 */
        /* <DEDUP_REMOVED lines=19> */
[----:B------:R-:W-:Y:S06]  /*17a0*/  BRA `(.L_x_3352) ;  /* 0x00000000004c7947 */ /* 0x000fec0003800000 */
.L_x_3351:
        /* <DEDUP_REMOVED lines=19> */
.L_x_3352:
[----:B0-----:R-:W0:Y:S01]  /*18e0*/  SHFL.DOWN PT, R161, R166, 0x10, 0x1f ;  /* 0x0a001f00a6a17f89 */ /* 0x001e2200000e0000 */
[----:B------:R-:W1:Y:S01]  /*18f0*/  LDC R229, c[0x0][0x388] ;  /* 0x0000e200ffe57b82 */ /* 0x000e620000000800 */
[C---:B-----5:R-:W-:Y:S01]  /*1900*/  ISETP.GE.AND P3, PT, R227.reuse, 0x1, PT ;  /* 0x00000001e300780c */ /* 0x060fe20003f66270 */
[----:B------:R-:W-:Y:S01]  /*1910*/  BSSY.RECONVERGENT B0, `(.L_x_3353) ;  /* 0x0000027000007945 */ /* 0x000fe20003800200 */
[----:B------:R-:W2:Y:S01]  /*1920*/  SHFL.DOWN PT, R160, R167, 0x10, 0x1f ;  /* 0x0a001f00a7a07f89 */ /* 0x000ea200000e0000 */
[----:B------:R-:W3:Y:S10]  /*1930*/  S2R R176, SR_TID.X ;  /* 0x0000000000b07919 */ /* 0x000ef40000002100 */
[----:B------:R-:W-:-:S02]  /*1940*/  @P3 IADD3 R170, PT, PT, R227, -0x1, RZ ;  /* 0xffffffffe3aa3810 */ /* 0x000fc40007ffe0ff */
[----:B------:R-:W-:Y:S01]  /*1950*/  MOV R227, RZ ;  /* 0x000000ff00e37202 */ /* 0x000fe20000000f00 */
[----:B0-----:R-:W-:Y:S02]  /*1960*/  FADD.FTZ R161, R161, R166 ;  /* 0x000000a6a1a17221 */ /* 0x001fe40000010000 */
        /* <DEDUP_REMOVED lines=33> */
.L_x_3354:
[----:B------:R-:W-:Y:S05]  /*1b80*/  BSYNC.RECONVERGENT B0 ;  /* 0x0000000000007941 */ /* 0x000fea0003800200 */
.L_x_3353:
        /* <DEDUP_REMOVED lines=62> */
.L_x_3357:
        /* <DEDUP_REMOVED lines=14> */
.L_x_3358:
        /* <DEDUP_REMOVED lines=13> */
.L_x_3359:
        /* <DEDUP_REMOVED lines=14> */
.L_x_3360:
        /* <DEDUP_REMOVED lines=13> */
.L_x_3361:
        /* <DEDUP_REMOVED lines=14> */
.L_x_3362:
        /* <DEDUP_REMOVED lines=13> */
.L_x_3363:
        /* <DEDUP_REMOVED lines=15> */
.L_x_3356:
        /* <DEDUP_REMOVED lines=18> */
[----:B------:R-:W-:Y:S01]  /*2690*/  FMUL.FTZ R113, R0, R113 ;  /* 0x0000007100717220 */ /* 0x000fe20000410000 */
        /* <DEDUP_REMOVED lines=22> */
.L_x_3365:
        /* <DEDUP_REMOVED lines=9> */
.L_x_3366:
        /* <DEDUP_REMOVED lines=8> */
.L_x_3367:
        /* <DEDUP_REMOVED lines=9> */
.L_x_3368:
        /* <DEDUP_REMOVED lines=8> */
.L_x_3369:
        /* <DEDUP_REMOVED lines=9> */
.L_x_3370:
        /* <DEDUP_REMOVED lines=8> */
.L_x_3371:
        /* <DEDUP_REMOVED lines=10> */
.L_x_3355:
        /* <DEDUP_REMOVED lines=17> */
.L_x_3373:
        /* <DEDUP_REMOVED lines=13> */
.L_x_3374:
        /* <DEDUP_REMOVED lines=12> */
.L_x_3375:
        /* <DEDUP_REMOVED lines=13> */
.L_x_3376:
        /* <DEDUP_REMOVED lines=12> */
.L_x_3377:
        /* <DEDUP_REMOVED lines=13> */
.L_x_3378:
        /* <DEDUP_REMOVED lines=12> */
.L_x_3379:
        /* <DEDUP_REMOVED lines=14> */
.L_x_3372:
[-CC-:B------:R-:W-:Y:S01]  /*3270*/  @P2 FFMA.FTZ R136, R184, R165.reuse, R164.reuse ;  /* 0x000000a5b8882223 */ /* 0x180fe200000100a4 */
[-CC-:B------:R-:W-:Y:S01]  /*3280*/  @P2 FFMA.FTZ R161, R185, R165.reuse, R164.reuse ;  /* 0x000000a5b9a12223 */ /* 0x180fe200000100a4 */
[-CC-:B------:R-:W-:Y:S01]  /*3290*/  @P2 FFMA.FTZ R112, R182, R165.reuse, R164.reuse ;  /* 0x000000a5b6702223 */ /* 0x180fe200000100a4 */
[----:B------:R-:W-:Y:S01]  /*32a0*/  @P2 FFMA.FTZ R113, R177, R165, R164 ;  /* 0x000000a5b1712223 */ /* 0x000fe200000100a4 */
[----:B------:R-:W-:Y:S01]  /*32b0*/  @P2 FADD.FTZ R136, R181, -R136 ;  /* 0x80000088b5882221 */ /* 0x000fe20000010000 */
[----:B------:R-:W-:Y:S01]  /*32c0*/  @P2 FADD.FTZ R161, R188, -R161 ;  /* 0x800000a1bca12221 */ /* 0x000fe20000010000 */
[----:B------:R-:W-:Y:S01]  /*32d0*/  MOV R139, R47 ;  /* 0x0000002f008b7202 */ /* 0x000fe20000000f00 */
[----:B------:R-:W-:Y:S01]  /*32e0*/  @P2 FFMA.FTZ R115, R183, R165, R164 ;  /* 0x000000a5b7732223 */ /* 0x000fe200000100a4 */
[----:B------:R-:W-:Y:S01]  /*32f0*/  MOV R114, R42 ;  /* 0x0000002a00727202 */ /* 0x000fe20000000f00 */
[C---:B------:R-:W-:Y:S01]  /*3300*/  @P2 FFMA.FTZ R139, R0.reuse, R136, R47 ;  /* 0x00000088008b2223 */ /* 0x040fe2000001002f */
[----:B------:R-:W-:Y:S01]  /*3310*/  @P2 FFMA.FTZ R114, R0, R161, R42 ;  /* 0x000000a100722223 */ /* 0x000fe2000001002a */
[----:B------:R-:W-:Y:S01]  /*3320*/  @P2 FADD.FTZ R112, R179, -R112 ;  /* 0x80000070b3702221 */ /* 0x000fe20000010000 */
[-CC-:B------:R-:W-:Y:S01]  /*3330*/  @P2 FFMA.FTZ R161, R3, R165.reuse, R164.reuse ;  /* 0x000000a503a12223 */ /* 0x180fe200000100a4 */
[-CC-:B------:R-:W-:Y:S01]  /*3340*/  @P2 FFMA.FTZ R136, R190, R165.reuse, R164.reuse ;  /* 0x000000a5be882223 */ /* 0x180fe200000100a4 */
[----:B------:R-:W-:Y:S01]  /*3350*/  @P2 FFMA.FTZ R162, R192, R165, R164 ;  /* 0x000000a5c0a22223 */ /* 0x000fe200000100a4 */
[----:B------:R-:W-:Y:S01]  /*3360*/  @P2 FADD.FTZ R113, R180, -R113 ;  /* 0x80000071b4712221 */ /* 0x000fe20000010000 */
[----:B------:R-:W-:Y:S01]  /*3370*/  @P2 FADD.FTZ R115, R186, -R115 ;  /* 0x80000073ba732221 */ /* 0x000fe20000010000 */
[----:B------:R-:W-:Y:S01]  /*3380*/  MOV R137, R45 ;  /* 0x0000002d00897202 */ /* 0x000fe20000000f00 */
[----:B------:R-:W-:Y:S01]  /*3390*/  @P2 FFMA.FTZ R137, R0, R112, R45 ;  /* 0x0000007000892223 */ /* 0x000fe2000001002d */
        /* <DEDUP_REMOVED lines=21> */
.L_x_3380:
        /* <DEDUP_REMOVED lines=9> */
.L_x_3381:
        /* <DEDUP_REMOVED lines=8> */
.L_x_3382:
        /* <DEDUP_REMOVED lines=9> */
.L_x_3383:
        /* <DEDUP_REMOVED lines=8> */
.L_x_3384:
        /* <DEDUP_REMOVED lines=9> */
.L_x_3385:
        /* <DEDUP_REMOVED lines=8> */
.L_x_3386:
        /* <DEDUP_REMOVED lines=9> */
.L_x_3364:
        /* <DEDUP_REMOVED lines=10> */
[----:B-----5:R-:W1:Y:S01]  /*3950*/  LDC.64 R156, c[0x0][0x390] ;  /* 0x0000e400ff9c7b82 */ /* 0x020e620000000a00 */
[----:B------:R-:W-:-:S05]  /*3960*/  IADD3 R159, PT, PT, R227, 0x100, RZ ;  /* 0x00000100e39f7810 */ /* 0x000fca0007ffe0ff */
[----:B-1----:R-:W-:-:S06]  /*3970*/  IMAD.WIDE.U32 R156, R159, 0x10, R156 ;  /* 0x000000109f9c7825 */ /* 0x002fcc00078e009c */
[----:B------:R-:W5:Y:S02]  /*3980*/  LDG.E.128 R156, desc[UR12][R156.64] ;  /* 0x0000000c9c9c7981 */ /* 0x000f64000c1e1d00 */
.L_x_3387:
[----:B------:R-:W-:Y:S05]  /*3990*/  @!P0 BRA `(.L_x_3388) ;  /* 0x0000000c002c8947 */ /* 0x000fea0003800000 */
[----:B------:R-:W-:Y:S05]  /*39a0*/  @!P1 BRA `(.L_x_3389) ;  /* 0x0000000400949947 */ /* 0x000fea0003800000 */
[-CC-:B0-----:R-:W-:Y:S01]  /*39b0*/  @P2 FFMA.FTZ R136, R206, R165.reuse, R164.reuse ;  /* 0x000000a5ce882223 */ /* 0x181fe200000100a4 */
        /* <DEDUP_REMOVED lines=39> */
.L_x_3390:
        /* <DEDUP_REMOVED lines=9> */
.L_x_3391:
        /* <DEDUP_REMOVED lines=8> */
.L_x_3392:
        /* <DEDUP_REMOVED lines=9> */
.L_x_3393:
        /* <DEDUP_REMOVED lines=8> */
.L_x_3394:
        /* <DEDUP_REMOVED lines=9> */
.L_x_3395:
        /* <DEDUP_REMOVED lines=8> */
.L_x_3396:
        /* <DEDUP_REMOVED lines=10> */
.L_x_3389:
        /* <DEDUP_REMOVED lines=12> */
.L_x_3398:
        /* <DEDUP_REMOVED lines=13> */
.L_x_3399:
        /* <DEDUP_REMOVED lines=12> */
.L_x_3400:
        /* <DEDUP_REMOVED lines=13> */
.L_x_3401:
        /* <DEDUP_REMOVED lines=12> */
.L_x_3402:
        /* <DEDUP_REMOVED lines=13> */
.L_x_3403:
        /* <DEDUP_REMOVED lines=12> */
.L_x_3404:
        /* <DEDUP_REMOVED lines=14> */
.L_x_3388:
        /* <DEDUP_REMOVED lines=42> */
.L_x_3406:
        /* <DEDUP_REMOVED lines=9> */
.L_x_3407:
        /* <DEDUP_REMOVED lines=8> */
.L_x_3408:
        /* <DEDUP_REMOVED lines=9> */
.L_x_3409:
        /* <DEDUP_REMOVED lines=8> */
.L_x_3410:
        /* <DEDUP_REMOVED lines=9> */
.L_x_3411:
        /* <DEDUP_REMOVED lines=8> */
.L_x_3412:
        /* <DEDUP_REMOVED lines=10> */
.L_x_3405:
        /* <DEDUP_REMOVED lines=13> */
.L_x_3413:
[----:B------:R-:W-:Y:S05]  /*4d90*/  @!P3 BRA `(.L_x_3414) ;  /* 0x000000000034b947 */ /* 0x000fea0003800000 */
[----:B0-----:R-:W-:Y:S01]  /*4da0*/  FFMA.FTZ R160, R204, R165, R164 ;  /* 0x000000a5cca07223 */ /* 0x001fe200000100a4 */
        /* <DEDUP_REMOVED lines=12> */
.L_x_3414:
        /* <DEDUP_REMOVED lines=13> */
.L_x_3415:
        /* <DEDUP_REMOVED lines=14> */
.L_x_3416:
        /* <DEDUP_REMOVED lines=13> */
.L_x_3417:
        /* <DEDUP_REMOVED lines=14> */
.L_x_3418:
        /* <DEDUP_REMOVED lines=13> */
.L_x_3419:
        /* <DEDUP_REMOVED lines=14> */
.L_x_3397:
[----:B0-----:R-:W0:Y:S01]  /*5380*/  @P1 LDC.64 R162, c[0x0][0x478] ;  /* 0x00011e00ffa21b82 */ /* 0x001e220000000a00 */
[----:B------:R-:W-:Y:S02]  /*5390*/  @P1 IADD3 R169, PT, PT, R167, 0x100, RZ ;  /* 0x00000100a7a91810 */ /* 0x000fe40007ffe0ff */
[C---:B------:R-:W-:Y:S02]  /*53a0*/  @P3 IADD3 R171, PT, PT, R227.reuse, 0x100, RZ ;  /* 0x00000100e3ab3810 */ /* 0x040fe40007ffe0ff */
[----:B------:R-:W-:-:S03]  /*53b0*/  IADD3 R227, PT, PT, R227, 0x200, RZ ;  /* 0x00000200e3e37810 */ /* 0x000fc60007ffe0ff */
[----:B------:R-:W1:Y:S01]  /*53c0*/  @P3 LDC.64 R160, c[0x0][0x468] ;  /* 0x00011a00ffa03b82 */ /* 0x000e620000000a00 */
[----:B0-----:R-:W-:-:S05]  /*53d0*/  @P1 IMAD.WIDE.U32 R162, R169, 0x20, R162 ;  /* 0x00000020a9a21825 */ /* 0x001fca00078e00a2 */
[----:B------:R0:W-:Y:S01]  /*53e0*/  @P1 STG.E.128 desc[UR12][R162.64], R136 ;  /* 0x00000088a2001986 */ /* 0x0001e2000c101d0c */
[----:B-1----:R-:W-:-:S03]  /*53f0*/  @P3 IMAD.WIDE.U32 R160, R171, 0x10, R160 ;  /* 0x00000010aba03825 */ /* 0x002fc600078e00a0 */
[----:B------:R0:W-:Y:S04]  /*5400*/  @P1 STG.E.128 desc[UR12][R162.64+0x10], R112 ;  /* 0x00001070a2001986 */ /* 0x0001e8000c101d0c */
[----:B------:R0:W-:Y:S01]  /*5410*/  @P3 STG.E.128 desc[UR12][R160.64], R80 ;  /* 0x00000050a0003986 */ /* 0x0001e2000c101d0c */
[----:B------:R-:W-:Y:S05]  /*5420*/  @!P3 BRA `(.L_x_3420) ;  /* 0x00000000000cb947 */ /* 0x000fea0003800000 */
[----:B-----5:R-:W1:Y:S02]  /*5430*/  LDC.64 R156, c[0x0][0x390] ;  /* 0x0000e400ff9c7b82 */ /* 0x020e640000000a00 */
[----:B-1----:R-:W-:-:S06]  /*5440*/  IMAD.WIDE.U32 R156, R227, 0x10, R156 ;  /* 0x00000010e39c7825 */ /* 0x002fcc00078e009c */
[----:B------:R-:W5:Y:S02]  /*5450*/  LDG.E.128 R156, desc[UR12][R156.64] ;  /* 0x0000000c9c9c7981 */ /* 0x000f64000c1e1d00 */
.L_x_3420:
[----:B------:R-:W-:Y:S05]  /*5460*/  @!P0 BRA `(.L_x_3421) ;  /* 0x0000000c002c8947 */ /* 0x000fea0003800000 */
[----:B------:R-:W-:Y:S05]  /*5470*/  @!P1 BRA `(.L_x_3422) ;  /* 0x0000000400949947 */ /* 0x000fea0003800000 */
[-CC-:B0-----:R-:W-:Y:S01]  /*5480*/  @P2 FFMA.FTZ R113, R213, R165.reuse, R164.reuse ;  /* 0x000000a5d5712223 */ /* 0x181fe200000100a4 */
        /* <DEDUP_REMOVED lines=39> */
.L_x_3423:
        /* <DEDUP_REMOVED lines=9> */
.L_x_3424:
        /* <DEDUP_REMOVED lines=8> */
.L_x_3425:
        /* <DEDUP_REMOVED lines=9> */
.L_x_3426:
        /* <DEDUP_REMOVED lines=8> */
.L_x_3427:
        /* <DEDUP_REMOVED lines=9> */
.L_x_3428:
        /* <DEDUP_REMOVED lines=8> */
.L_x_3429:
        /* <DEDUP_REMOVED lines=10> */
.L_x_3422:
        /* <DEDUP_REMOVED lines=12> */
.L_x_3431:
[----:B------:R-:W-:Y:S05]  /*5b90*/  @!P3 BRA `(.L_x_3432) ;  /* 0x000000000030b947 */ /* 0x000fea0003800000 */
[----:B0-----:R-:W-:Y:S01]  /*5ba0*/  @P2 FFMA.FTZ R160, R224, R165, R164 ;  /* 0x000000a5e0a02223 */ /* 0x001fe200000100a4 */
        /* <DEDUP_REMOVED lines=11> */
.L_x_3432:
        /* <DEDUP_REMOVED lines=12> */
.L_x_3433:
        /* <DEDUP_REMOVED lines=13> */
.L_x_3434:
        /* <DEDUP_REMOVED lines=12> */
.L_x_3435:
        /* <DEDUP_REMOVED lines=13> */
.L_x_3436:
        /* <DEDUP_REMOVED lines=12> */
.L_x_3437:
[----:B------:R-:W-:Y:S05]  /*6040*/  @!P3 BRA `(.L_x_3430) ;  /* 0x0000000c0080b947 */ /* 0x000fea0003800000 */
[----:B------:R-:W-:Y:S01]  /*6050*/  @P2 FFMA.FTZ R164, R230, R165, R164 ;  /* 0x000000a5e6a42223 */ /* 0x000fe200000100a4 */
[----:B------:R-:W-:Y:S02]  /*6060*/  MOV R2, R27 ;  /* 0x0000001b00027202 */ /* 0x000fe40000000f00 */
[----:B0-----:R-:W-:Y:S01]  /*6070*/  SHF.L.U32 R161, R196, 0x10, RZ ;  /* 0x00000010c4a17819 */ /* 0x001fe200000006ff */
        /* <DEDUP_REMOVED lines=10> */
.L_x_3421:
        /* <DEDUP_REMOVED lines=42> */
.L_x_3439:
        /* <DEDUP_REMOVED lines=9> */
.L_x_3440:
        /* <DEDUP_REMOVED lines=8> */
.L_x_3441:
        /* <DEDUP_REMOVED lines=9> */
.L_x_3442:
        /* <DEDUP_REMOVED lines=8> */
.L_x_3443:
        /* <DEDUP_REMOVED lines=9> */
.L_x_3444:
        /* <DEDUP_REMOVED lines=8> */
.L_x_3445:
        /* <DEDUP_REMOVED lines=10> */
.L_x_3438:
        /* <DEDUP_REMOVED lines=13> */
.L_x_3446:
        /* <DEDUP_REMOVED lines=14> */
.L_x_3447:
        /* <DEDUP_REMOVED lines=13> */
.L_x_3448:
        /* <DEDUP_REMOVED lines=14> */
.L_x_3449:
        /* <DEDUP_REMOVED lines=13> */
.L_x_3450:
        /* <DEDUP_REMOVED lines=14> */
.L_x_3451:
        /* <DEDUP_REMOVED lines=13> */
.L_x_3452:
[----:B------:R-:W-:Y:S05]  /*6d70*/  @!P3 BRA `(.L_x_3430) ;  /* 0x000000000034b947 */ /* 0x000fea0003800000 */
[----:B------:R-:W-:Y:S01]  /*6d80*/  FFMA.FTZ R164, R230, R165, R164 ;  /* 0x000000a5e6a47223 */ /* 0x000fe200000100a4 */
[----:B------:R-:W-:Y:S02]  /*6d90*/  ISETP.GT.AND P0, PT, R2, RZ, PT ;  /* 0x000000ff0200720c */ /* 0x000fe40003f04270 */
[----:B-----5:R-:W-:Y:S01]  /*6da0*/  PRMT R2, R159, 0x7632, R2 ;  /* 0x000076329f027816 */ /* 0x020fe20000000002 */
[----:B0-----:R-:W-:-:S03]  /*6db0*/  FADD.FTZ R161, R225, -R164 ;  /* 0x800000a4e1a17221 */ /* 0x001fc60000010000 */
        /* <DEDUP_REMOVED lines=9> */
.L_x_3430:
[----:B------:R-:W1:Y:S01]  /*6e50*/  @P1 LDC.64 R164, c[0x0][0x478] ;  /* 0x00011e00ffa41b82 */ /* 0x000e620000000a00 */
[----:B------:R-:W-:Y:S01]  /*6e60*/  @P1 IADD3 R167, PT, PT, R167, 0x200, RZ ;  /* 0x00000200a7a71810 */ /* 0x000fe20007ffe0ff */
[----:B------:R-:W-:-:S06]  /*6e70*/  UPLOP3.LUT UP1, UPT, UPT, UPT, UP1, 0x40, 0x4 ;  /* 0x000000000004789c */ /* 0x000fcc0003f2e810 */
[----:B0-----:R-:W0:Y:S08]  /*6e80*/  @P3 LDC.64 R162, c[0x0][0x468] ;  /* 0x00011a00ffa23b82 */ /* 0x001e300000000a00 */
[----:B------:R-:W2:Y:S01]  /*6e90*/  LDC.64 R160, c[0x0][0x380] ;  /* 0x0000e000ffa07b82 */ /* 0x000ea20000000a00 */
[----:B-1----:R-:W-:-:S05]  /*6ea0*/  @P1 IMAD.WIDE.U32 R164, R167, 0x20, R164 ;  /* 0x00000020a7a41825 */ /* 0x002fca00078e00a4 */
[----:B------:R1:W-:Y:S01]  /*6eb0*/  @P1 STG.E.128 desc[UR12][R164.64], R136 ;  /* 0x00000088a4001986 */ /* 0x0003e2000c101d0c */
[----:B0-----:R-:W-:-:S03]  /*6ec0*/  @P3 IMAD.WIDE.U32 R162, R227, 0x10, R162 ;  /* 0x00000010e3a23825 */ /* 0x001fc600078e00a2 */
[----:B------:R1:W-:Y:S04]  /*6ed0*/  @P1 STG.E.128 desc[UR12][R164.64+0x10], R112 ;  /* 0x00001070a4001986 */ /* 0x0003e8000c101d0c */
[----:B------:R1:W-:Y:S01]  /*6ee0*/  @P3 STG.E.128 desc[UR12][R162.64], R80 ;  /* 0x00000050a2003986 */ /* 0x0003e2000c101d0c */
[----:B--2---:R-:W-:-:S04]  /*6ef0*/  IADD3 R200, PT, PT, R200, R160, RZ ;  /* 0x000000a0c8c87210 */ /* 0x004fc80007ffe0ff */
[----:B------:R-:W-:-:S13]  /*6f00*/  ISETP.GE.AND P0, PT, R200, R161, PT ;  /* 0x000000a1c800720c */ /* 0x000fda0003f06270 */
[----:B-1----:R-:W-:Y:S05]  /*6f10*/  @!P0 BRA `(.L_x_3453) ;  /* 0xffffff9400908947 */ /* 0x002fea000383ffff */
.L_x_3350:
        /* <DEDUP_REMOVED lines=29> */
.L_x_3454:
        /* <DEDUP_REMOVED lines=9> */
.L_x_10721:


//--------------------- .text._ZN10layer_norm13ln_bwd_kernelINS_13Kernel_traitsI13__nv_bfloat16S2_fS2_fjLj6144ELj1ELj1ELj8ELj16ENS_18Kernel_traits_baseILj6144ES2_S2_fS2_fjLj256EEEEELb1ELb0ELb0ELb0EEEvNS_9BwdParamsE --------------------------
	.section	.text._ZN10layer_norm13ln_bwd_kernelINS_13Kernel_traitsI13__nv_bfloat16S2_fS2_fjLj6144ELj1ELj1ELj8ELj16ENS_18Kernel_traits_baseILj6144ES2_S2_fS2_fjLj256EEEEELb1ELb0ELb0ELb0EEEvNS_9BwdParamsE,"ax",@progbits
	.align	128
        .global         _ZN10layer_norm13ln_bwd_kernelINS_13Kernel_traitsI13__nv_bfloat16S2_fS2_fjLj6144ELj1ELj1ELj8ELj16ENS_18Kernel_traits_baseILj6144ES2_S2_fS2_fjLj256EEEEELb1ELb0ELb0ELb0EEEvNS_9BwdParamsE
        .type           _ZN10layer_norm13ln_bwd_kernelINS_13Kernel_traitsI13__nv_bfloat16S2_fS2_fjLj6144ELj1ELj1ELj8ELj16ENS_18Kernel_traits_baseILj6144ES2_S2_fS2_fjLj256EEEEELb1ELb0ELb0ELb0EEEvNS_9BwdParamsE,@function
        .size           _ZN10layer_norm13ln_bwd_kernelINS_13Kernel_traitsI13__nv_bfloat16S2_fS2_fjLj6144ELj1ELj1ELj8ELj16ENS_18Kernel_traits_baseILj6144ES2_S2_fS2_fjLj256EEEEELb1ELb0ELb0ELb0EEEvNS_9BwdParamsE,(.L_x_10722 - _ZN10layer_norm13ln_bwd_kernelINS_13Kernel_traitsI13__nv_bfloat16S2_fS2_fjLj6144ELj1ELj1ELj8ELj16ENS_18Kernel_traits_baseILj6144ES2_S2_fS2_fjLj256EEEEELb1ELb0ELb0ELb0EEEvNS_9BwdParamsE)
        .other          _ZN10layer_norm13ln_bwd_kernelINS_13Kernel_traitsI13__nv_bfloat16S2_fS2_fjLj6144ELj1ELj1ELj8ELj16ENS_18Kernel_traits_baseILj6144ES2_S2_fS2_fjLj256EEEEELb1ELb0ELb0ELb0EEEvNS_9BwdParamsE,@"STO_CUDA_ENTRY STV_DEFAULT"
_ZN10layer_norm13ln_bwd_kernelINS_13Kernel_traitsI13__nv_bfloat16S2_fS2_fjLj6144ELj1ELj1ELj8ELj16ENS_18Kernel_traits_baseILj6144ES2_S2_fS2_fjLj256EEEEELb1ELb0ELb0ELb0EEEvNS_9BwdParamsE:
.text._ZN10layer_norm13ln_bwd_kernelINS_13Kernel_traitsI13__nv_bfloat16S2_fS2_fjLj6144ELj1ELj1ELj8ELj16ENS_18Kernel_traits_baseILj6144ES2_S2_fS2_fjLj256EEEEELb1ELb0ELb0ELb0EEEvNS_9BwdParamsE:
        /* <DEDUP_REMOVED lines=98> */
.L_x_3487:
        /* <DEDUP_REMOVED lines=27> */
[----:B0-----:R-:W-:-:S05]  /*07d0*/  IMAD.WIDE.U32 R140, R116, 0x20, R140 ;  /* 0x00000020748c7825 */ /* 0x001fca00078e008c */
[----:B------:R-:W3:Y:S01]  /*07e0*/  LDG.E.128 R92, desc[UR8][R140.64] ;  /* 0x000000088c5c7981 */ /* 0x000ee2000c1e1d00 */
[----:B-1----:R-:W-:-:S03]  /*07f0*/  IMAD.WIDE.U32 R96, R116, 0x10, R96 ;  /* 0x0000001074607825 */ /* 0x002fc600078e0060 */
[----:B------:R0:W3:Y:S04]  /*0800*/  LDG.E.128 R100, desc[UR8][R140.64+0x10] ;  /* 0x000010088c647981 */ /* 0x0000e8000c1e1d00 */
[----:B------:R-:W3:Y:S01]  /*0810*/  LDG.E.128 R96, desc[UR8][R96.64] ;  /* 0x0000000860607981 */ /* 0x000ee2000c1e1d00 */
[----:B--2---:R-:W-:-:S06]  /*0820*/  IMAD.WIDE.U32 R110, R116, 0x8, R110 ;  /* 0x00000008746e7825 */ /* 0x004fcc00078e006e */
[----:B------:R-:W5:Y:S01]  /*0830*/  LDG.E.64 R110, desc[UR8][R110.64] ;  /* 0x000000086e6e7981 */ /* 0x000f62000c1e1b00 */
[----:B----4-:R-:W-:-:S04]  /*0840*/  ISETP.NE.U32.AND P1, PT, RZ, UR10, PT ;  /* 0x0000000aff007c0c */ /* 0x010fc8000bf25070 */
[----:B------:R-:W-:-:S13]  /*0850*/  ISETP.NE.AND.EX P1, PT, RZ, UR11, PT, P1 ;  /* 0x0000000bff007c0c */ /* 0x000fda000bf25310 */
[----:B------:R-:W1:Y:S01]  /*0860*/  @P1 LDC.64 R106, c[0x0][0x438] ;  /* 0x00010e00ff6a1b82 */ /* 0x000e620000000a00 */
[----:B------:R-:W-:Y:S02]  /*0870*/  SHF.L.U32 R142, R132, 0x10, RZ ;  /* 0x00000010848e7819 */ /* 0x000fe400000006ff */
        /* <DEDUP_REMOVED lines=8> */
[----:B------:R-:W-:Y:S02]  /*0900*/  SHF.L.U32 R147, R135, 0x10, RZ ;  /* 0x0000001087937819 */ /* 0x000fe400000006ff */
[----:B------:R-:W-:Y:S01]  /*0910*/  SHF.L.U32 R151, R170, 0x10, RZ ;  /* 0x00000010aa977819 */ /* 0x000fe200000006ff */
[C-C-:B---3--:R-:W-:Y:S01]  /*0920*/  FADD.FTZ R3, -R104.reuse, R92.reuse ;  /* 0x0000005c68037221 */ /* 0x148fe20000010100 */
[----:B------:R-:W-:Y:S01]  /*0930*/  FADD.FTZ R105, -R104, R93 ;  /* 0x0000005d68697221 */ /* 0x000fe20000010100 */
[----:B------:R-:W-:-:S02]  /*0940*/  PRMT R92, R96, 0x7632, R92 ;  /* 0x00007632605c7816 */ /* 0x000fc4000000005c */
[----:B------:R-:W-:Y:S01]  /*0950*/  SHF.L.U32 R93, R96, 0x10, RZ ;  /* 0x00000010605d7819 */ /* 0x000fe200000006ff */
[----:B-----5:R-:W-:Y:S01]  /*0960*/  FMUL.FTZ R140, R138, R105 ;  /* 0x000000698a8c7220 */ /* 0x020fe20000410000 */
[----:B------:R-:W-:Y:S01]  /*0970*/  SHF.L.U32 R92, R92, 0x10, RZ ;  /* 0x000000105c5c7819 */ /* 0x000fe200000006ff */
[----:B------:R-:W-:Y:S02]  /*0980*/  FMUL.FTZ R3, R138, R3 ;  /* 0x000000038a037220 */ /* 0x000fe40000410000 */
[-C--:B------:R-:W-:Y:S01]  /*0990*/  FMUL.FTZ R142, R142, R93.reuse ;  /* 0x0000005d8e8e7220 */ /* 0x080fe20000410000 */
[C-C-:B------:R-:W-:Y:S01]  /*09a0*/  FADD.FTZ R139, -R104.reuse, R94.reuse ;  /* 0x0000005e688b7221 */ /* 0x140fe20000010100 */
[----:B------:R-:W-:Y:S01]  /*09b0*/  FADD.FTZ R95, -R104, R95 ;  /* 0x0000005f685f7221 */ /* 0x000fe20000010100 */
[----:B------:R-:W-:Y:S01]  /*09c0*/  PRMT R94, R97, 0x7632, R94 ;  /* 0x00007632615e7816 */ /* 0x000fe2000000005e */
[-C--:B------:R-:W-:Y:S01]  /*09d0*/  FMUL.FTZ R137, R137, R92.reuse ;  /* 0x0000005c89897220 */ /* 0x080fe20000410000 */
[----:B------:R-:W-:Y:S01]  /*09e0*/  FFMA.FTZ R73, R140, R92, R73 ;  /* 0x0000005c8c497223 */ /* 0x000fe20000010049 */
[----:B------:R-:W-:Y:S01]  /*09f0*/  FADD.FTZ R49, R49, R92 ;  /* 0x0000005c31317221 */ /* 0x000fe20000010000 */
[----:B------:R-:W-:Y:S01]  /*0a00*/  SHF.L.U32 R97, R97, 0x10, RZ ;  /* 0x0000001061617819 */ /* 0x000fe200000006ff */
[----:B------:R-:W-:Y:S01]  /*0a10*/  FADD.FTZ R48, R48, R93 ;  /* 0x0000005d30307221 */ /* 0x000fe20000010000 */
[C---:B------:R-:W-:Y:S01]  /*0a20*/  FFMA.FTZ R72, R3.reuse, R93, R72 ;  /* 0x0000005d03487223 */ /* 0x040fe20000010048 */
[----:B------:R-:W-:Y:S01]  /*0a30*/  FADD.FTZ R92, RZ, R142 ;  /* 0x0000008eff5c7221 */ /* 0x000fe20000010000 */
[----:B------:R-:W-:Y:S01]  /*0a40*/  FFMA.FTZ R93, R3, R142, RZ ;  /* 0x0000008e035d7223 */ /* 0x000fe200000100ff */
[----:B------:R-:W-:Y:S01]  /*0a50*/  FMUL.FTZ R144, R138, R95 ;  /* 0x0000005f8a907220 */ /* 0x000fe20000410000 */
[----:B------:R-:W-:Y:S01]  /*0a60*/  SHF.L.U32 R94, R94, 0x10, RZ ;  /* 0x000000105e5e7819 */ /* 0x000fe200000006ff */
[----:B------:R-:W-:Y:S01]  /*0a70*/  FADD.FTZ R95, R92, R137 ;  /* 0x000000895c5f7221 */ /* 0x000fe20000010000 */
[----:B------:R-:W-:Y:S01]  /*0a80*/  FMUL.FTZ R139, R138, R139 ;  /* 0x0000008b8a8b7220 */ /* 0x000fe20000410000 */
[----:B------:R-:W-:Y:S01]  /*0a90*/  FMUL.FTZ R146, R146, R97 ;  /* 0x0000006192927220 */ /* 0x000fe20000410000 */
[----:B------:R-:W-:Y:S01]  /*0aa0*/  FFMA.FTZ R92, R140, R137, R93 ;  /* 0x000000898c5c7223 */ /* 0x000fe2000001005d */
[C---:B------:R-:W-:Y:S01]  /*0ab0*/  PRMT R96, R98.reuse, 0x7632, R96 ;  /* 0x0000763262607816 */ /* 0x040fe20000000060 */
[-C--:B------:R-:W-:Y:S01]  /*0ac0*/  FMUL.FTZ R141, R141, R94.reuse ;  /* 0x0000005e8d8d7220 */ /* 0x080fe20000410000 */
[----:B0-----:R-:W-:Y:S01]  /*0ad0*/  SHF.L.U32 R107, R98, 0x10, RZ ;  /* 0x00000010626b7819 */ /* 0x001fe200000006ff */
[----:B------:R-:W-:Y:S01]  /*0ae0*/  FFMA.FTZ R75, R144, R94, R75 ;  /* 0x0000005e904b7223 */ /* 0x000fe2000001004b */
[----:B------:R-:W-:Y:S01]  /*0af0*/  FADD.FTZ R51, R51, R94 ;  /* 0x0000005e33337221 */ /* 0x000fe20000010000 */
[----:B------:R-:W-:Y:S01]  /*0b00*/  FADD.FTZ R143, -R104, R100 ;  /* 0x00000064688f7221 */ /* 0x000fe20000010100 */
        /* <DEDUP_REMOVED lines=38> */
.L_x_3457:
[----:B----4-:R-:W-:Y:S05]  /*0d70*/  BSYNC.RECONVERGENT B0 ;  /* 0x0000000000007941 */ /* 0x010fea0003800200 */
.L_x_3456:
[----:B------:R-:W-:Y:S04]  /*0d80*/  BSSY.RECONVERGENT B0, `(.L_x_3458) ;  /* 0x000005f000007945 */ /* 0x000fe80003800200 */
[----:B------:R-:W-:Y:S05]  /*0d90*/  @!P3 BRA `(.L_x_3459) ;  /* 0x000000040074b947 */ /* 0x000fea0003800000 */
[----:B------:R-:W0:Y:S08]  /*0da0*/  LDC.64 R156, c[0x0][0x3a8] ;  /* 0x0000ea00ff9c7b82 */ /* 0x000e300000000a00 */
[----:B------:R-:W1:Y:S08]  /*0db0*/  LDC.64 R96, c[0x0][0x428] ;  /* 0x00010a00ff607b82 */ /* 0x000e700000000a00 */
[----:B------:R-:W2:Y:S01]  /*0dc0*/  LDC.64 R108, c[0x0][0x3b0] ;  /* 0x0000ec00ff6c7b82 */ /* 0x000ea20000000a00 */
[----:B0-----:R-:W-:-:S05]  /*0dd0*/  IMAD.WIDE.U32 R156, R105, 0x20, R156 ;  /* 0x00000020699c7825 */ /* 0x001fca00078e009c */
[----:B------:R-:W3:Y:S01]  /*0de0*/  LDG.E.128 R92, desc[UR8][R156.64] ;  /* 0x000000089c5c7981 */ /* 0x000ee2000c1e1d00 */
[----:B-1----:R-:W-:-:S03]  /*0df0*/  IMAD.WIDE.U32 R96, R105, 0x10, R96 ;  /* 0x0000001069607825 */ /* 0x002fc600078e0060 */
[----:B------:R0:W4:Y:S04]  /*0e00*/  LDG.E.128 R100, desc[UR8][R156.64+0x10] ;  /* 0x000010089c647981 */ /* 0x000128000c1e1d00 */
[----:B------:R-:W4:Y:S01]  /*0e10*/  LDG.E.128 R96, desc[UR8][R96.64] ;  /* 0x0000000860607981 */ /* 0x000f22000c1e1d00 */
[----:B--2---:R-:W-:-:S06]  /*0e20*/  IMAD.WIDE.U32 R108, R105, 0x8, R108 ;  /* 0x00000008696c7825 */ /* 0x004fcc00078e006c */
[----:B------:R-:W5:Y:S01]  /*0e30*/  LDG.E.64 R108, desc[UR8][R108.64] ;  /* 0x000000086c6c7981 */ /* 0x000f62000c1e1b00 */
        /* <DEDUP_REMOVED lines=12> */
[----:B------:R-:W-:Y:S01]  /*0f00*/  IADD3 R105, PT, PT, R105, 0x100, RZ ;  /* 0x0000010069697810 */ /* 0x000fe20007ffe0ff */
[C---:B---3--:R-:W-:Y:S01]  /*0f10*/  FADD.FTZ R153, -R104.reuse, R92 ;  /* 0x0000005c68997221 */ /* 0x048fe20000010100 */
[C---:B------:R-:W-:Y:S01]  /*0f20*/  FADD.FTZ R157, -R104.reuse, R93 ;  /* 0x0000005d689d7221 */ /* 0x040fe20000010100 */
[----:B------:R-:W-:Y:S01]  /*0f30*/  FADD.FTZ R159, -R104, R94 ;  /* 0x0000005e689f7221 */ /* 0x000fe20000010100 */
[----:B----4-:R-:W-:Y:S02]  /*0f40*/  PRMT R92, R96, 0x7632, R92 ;  /* 0x00007632605c7816 */ /* 0x010fe4000000005c */
[----:B-----5:R-:W-:Y:S01]  /*0f50*/  FMUL.FTZ R154, R138, R157 ;  /* 0x0000009d8a9a7220 */ /* 0x020fe20000410000 */
[----:B------:R-:W-:Y:S02]  /*0f60*/  PRMT R94, R97, 0x7632, R94 ;  /* 0x00007632615e7816 */ /* 0x000fe4000000005e */
[----:B------:R-:W-:-:S02]  /*0f70*/  SHF.L.U32 R92, R92, 0x10, RZ ;  /* 0x000000105c5c7819 */ /* 0x000fc400000006ff */
[----:B------:R-:W-:Y:S01]  /*0f80*/  SHF.L.U32 R93, R96, 0x10, RZ ;  /* 0x00000010605d7819 */ /* 0x000fe200000006ff */
[----:B------:R-:W-:Y:S01]  /*0f90*/  FADD.FTZ R95, -R104, R95 ;  /* 0x0000005f685f7221 */ /* 0x000fe20000010100 */
[----:B------:R-:W-:Y:S01]  /*0fa0*/  SHF.L.U32 R94, R94, 0x10, RZ ;  /* 0x000000105e5e7819 */ /* 0x000fe200000006ff */
[-C--:B------:R-:W-:Y:S01]  /*0fb0*/  FMUL.FTZ R155, R155, R92.reuse ;  /* 0x0000005c9b9b7220 */ /* 0x080fe20000410000 */
[----:B------:R-:W-:Y:S01]  /*0fc0*/  FFMA.FTZ R65, R154, R92, R65 ;  /* 0x0000005c9a417223 */ /* 0x000fe20000010041 */
[----:B------:R-:W-:Y:S01]  /*0fd0*/  FADD.FTZ R41, R41, R92 ;  /* 0x0000005c29297221 */ /* 0x000fe20000010000 */
[----:B------:R-:W-:Y:S01]  /*0fe0*/  SHF.L.U32 R92, R176, 0x10, RZ ;  /* 0x00000010b05c7819 */ /* 0x000fe200000006ff */
[----:B------:R-:W-:Y:S01]  /*0ff0*/  FMUL.FTZ R153, R138, R153 ;  /* 0x000000998a997220 */ /* 0x000fe20000410000 */
[----:B------:R-:W-:Y:S01]  /*1000*/  FMUL.FTZ R156, R156, R93 ;  /* 0x0000005d9c9c7220 */ /* 0x000fe20000410000 */
[C---:B------:R-:W-:Y:S01]  /*1010*/  FMUL.FTZ R157, R138.reuse, R159 ;  /* 0x0000009f8a9d7220 */ /* 0x040fe20000410000 */
[----:B------:R-:W-:Y:S01]  /*1020*/  FMUL.FTZ R158, R138, R95 ;  /* 0x0000005f8a9e7220 */ /* 0x000fe20000410000 */
[----:B------:R-:W-:Y:S01]  /*1030*/  PRMT R96, R98, 0x7632, R96 ;  /* 0x0000763262607816 */ /* 0x000fe20000000060 */
[----:B------:R-:W-:Y:S01]  /*1040*/  FADD.FTZ R161, -R104, R100 ;  /* 0x0000006468a17221 */ /* 0x000fe20000010100 */
[----:B------:R-:W-:Y:S01]  /*1050*/  FMUL.FTZ R159, R92, R94 ;  /* 0x0000005e5c9f7220 */ /* 0x000fe20000410000 */
[----:B------:R-:W-:Y:S01]  /*1060*/  SHF.L.U32 R97, R97, 0x10, RZ ;  /* 0x0000001061617819 */ /* 0x000fe200000006ff */
[----:B------:R-:W-:Y:S01]  /*1070*/  FADD.FTZ R40, R40, R93 ;  /* 0x0000005d28287221 */ /* 0x000fe20000010000 */
[----:B------:R-:W-:Y:S01]  /*1080*/  FFMA.FTZ R64, R153, R93, R64 ;  /* 0x0000005d99407223 */ /* 0x000fe20000010040 */
[----:B------:R-:W-:Y:S01]  /*1090*/  FADD.FTZ R92, R107, R156 ;  /* 0x0000009c6b5c7221 */ /* 0x000fe20000010000 */
[----:B------:R-:W-:Y:S01]  /*10a0*/  FFMA.FTZ R93, R153, R156, R106 ;  /* 0x0000009c995d7223 */ /* 0x000fe2000001006a */
[----:B------:R-:W-:Y:S01]  /*10b0*/  SHF.L.U32 R163, R98, 0x10, RZ ;  /* 0x0000001062a37819 */ /* 0x000fe200000006ff */
        /* <DEDUP_REMOVED lines=8> */
[-C--:B------:R-:W-:Y:S01]  /*1140*/  FMUL.FTZ R162, R162, R163.reuse ;  /* 0x000000a3a2a27220 */ /* 0x080fe20000410000 */
[----:B------:R-:W-:Y:S01]  /*1150*/  FADD.FTZ R36, R36, R163 ;  /* 0x000000a324247221 */ /* 0x000fe20000010000 */
[----:B------:R-:W-:Y:S01]  /*1160*/  FFMA.FTZ R60, R161, R163, R60 ;  /* 0x000000a3a13c7223 */ /* 0x000fe2000001003c */
[----:B------:R-:W-:Y:S01]  /*1170*/  FMUL.FTZ R163, R94, R96 ;  /* 0x000000605ea37220 */ /* 0x000fe20000410000 */
[----:B------:R-:W-:Y:S01]  /*1180*/  FADD.FTZ R94, R95, R160 ;  /* 0x000000a05f5e7221 */ /* 0x000fe20000010000 */
[----:B------:R-:W-:Y:S01]  /*1190*/  FFMA.FTZ R93, R157, R160, R92 ;  /* 0x000000a09d5d7223 */ /* 0x000fe2000001005c */
[----:B------:R-:W-:-:S02]  /*11a0*/  FADD.FTZ R101, -R104, R101 ;  /* 0x0000006568657221 */ /* 0x000fc40000010100 */
        /* <DEDUP_REMOVED lines=28> */
.L_x_3459:
[----:B------:R-:W-:Y:S05]  /*1370*/  BSYNC.RECONVERGENT B0 ;  /* 0x0000000000007941 */ /* 0x000fea0003800200 */
.L_x_3458:
        /* <DEDUP_REMOVED lines=10> */
[----:B------:R-:W-:Y:S01]  /*1420*/  ISETP.NE.U32.AND P1, PT, RZ, UR10, PT ;  /* 0x0000000aff007c0c */ /* 0x000fe2000bf25070 */
[----:B--2---:R-:W-:-:S03]  /*1430*/  IMAD.WIDE.U32 R112, R105, 0x8, R112 ;  /* 0x0000000869707825 */ /* 0x004fc600078e0070 */
[----:B------:R-:W-:-:S03]  /*1440*/  ISETP.NE.AND.EX P1, PT, RZ, UR11, PT, P1 ;  /* 0x0000000bff007c0c */ /* 0x000fc6000bf25310 */
[----:B------:R-:W5:Y:S10]  /*1450*/  LDG.E.64 R112, desc[UR8][R112.64] ;  /* 0x0000000870707981 */ /* 0x000f74000c1e1b00 */
[----:B------:R-:W1:Y:S01]  /*1460*/  @P1 LDC.64 R118, c[0x0][0x438] ;  /* 0x00010e00ff761b82 */ /* 0x000e620000000a00 */
[----:B0-----:R-:W-:-:S02]  /*1470*/  SHF.L.U32 R120, R76, 0x10, RZ ;  /* 0x000000104c787819 */ /* 0x001fc400000006ff */
        /* <DEDUP_REMOVED lines=8> */
[----:B------:R-:W-:Y:S01]  /*1500*/  SHF.L.U32 R131, R178, 0x10, RZ ;  /* 0x00000010b2837819 */ /* 0x000fe200000006ff */
[C---:B---3--:R-:W-:Y:S01]  /*1510*/  FADD.FTZ R117, -R104.reuse, R92 ;  /* 0x0000005c68757221 */ /* 0x048fe20000010100 */
[C---:B------:R-:W-:Y:S01]  /*1520*/  FADD.FTZ R105, -R104.reuse, R93 ;  /* 0x0000005d68697221 */ /* 0x040fe20000010100 */
[C---:B------:R-:W-:Y:S01]  /*1530*/  FADD.FTZ R121, -R104.reuse, R94 ;  /* 0x0000005e68797221 */ /* 0x040fe20000010100 */
[----:B------:R-:W-:Y:S01]  /*1540*/  FADD.FTZ R95, -R104, R95 ;  /* 0x0000005f685f7221 */ /* 0x000fe20000010100 */
[C---:B----4-:R-:W-:Y:S02]  /*1550*/  PRMT R92, R100.reuse, 0x7632, R92 ;  /* 0x00007632645c7816 */ /* 0x050fe4000000005c */
[----:B------:R-:W-:Y:S02]  /*1560*/  SHF.L.U32 R93, R100, 0x10, RZ ;  /* 0x00000010645d7819 */ /* 0x000fe400000006ff */
[----:B------:R-:W-:Y:S01]  /*1570*/  PRMT R94, R101, 0x7632, R94 ;  /* 0x00007632655e7816 */ /* 0x000fe2000000005e */
[----:B-----5:R-:W-:Y:S01]  /*1580*/  FMUL.FTZ R118, R138, R105 ;  /* 0x000000698a767220 */ /* 0x020fe20000410000 */
[----:B------:R-:W-:Y:S01]  /*1590*/  SHF.L.U32 R92, R92, 0x10, RZ ;  /* 0x000000105c5c7819 */ /* 0x000fe200000006ff */
[----:B------:R-:W-:Y:S01]  /*15a0*/  FMUL.FTZ R117, R138, R117 ;  /* 0x000000758a757220 */ /* 0x000fe20000410000 */
[----:B------:R-:W-:Y:S01]  /*15b0*/  FMUL.FTZ R120, R120, R93 ;  /* 0x0000005d78787220 */ /* 0x000fe20000410000 */
[----:B------:R-:W-:Y:S01]  /*15c0*/  SHF.L.U32 R94, R94, 0x10, RZ ;  /* 0x000000105e5e7819 */ /* 0x000fe200000006ff */
[--C-:B------:R-:W-:Y:S01]  /*15d0*/  FADD.FTZ R125, -R104, R96.reuse ;  /* 0x00000060687d7221 */ /* 0x100fe20000010100 */
[----:B------:R-:W-:Y:S01]  /*15e0*/  FMUL.FTZ R122, R138, R95 ;  /* 0x0000005f8a7a7220 */ /* 0x000fe20000410000 */
[----:B------:R-:W-:Y:S01]  /*15f0*/  PRMT R96, R102, 0x7632, R96 ;  /* 0x0000763266607816 */ /* 0x000fe20000000060 */
[-C--:B------:R-:W-:Y:S01]  /*1600*/  FMUL.FTZ R119, R119, R92.reuse ;  /* 0x0000005c77777220 */ /* 0x080fe20000410000 */
[----:B------:R-:W-:Y:S01]  /*1610*/  FFMA.FTZ R57, R118, R92, R57 ;  /* 0x0000005c76397223 */ /* 0x000fe20000010039 */
[----:B------:R-:W-:Y:S01]  /*1620*/  FADD.FTZ R33, R33, R92 ;  /* 0x0000005c21217221 */ /* 0x000fe20000010000 */
[----:B------:R-:W-:Y:S01]  /*1630*/  SHF.L.U32 R101, R101, 0x10, RZ ;  /* 0x0000001065657819 */ /* 0x000fe200000006ff */
[----:B------:R-:W-:Y:S01]  /*1640*/  FADD.FTZ R32, R32, R93 ;  /* 0x0000005d20207221 */ /* 0x000fe20000010000 */
[----:B------:R-:W-:Y:S01]  /*1650*/  FFMA.FTZ R56, R117, R93, R56 ;  /* 0x0000005d75387223 */ /* 0x000fe20000010038 */
[----:B------:R-:W-:Y:S01]  /*1660*/  FADD.FTZ R92, R107, R120 ;  /* 0x000000786b5c7221 */ /* 0x000fe20000010000 */
[----:B------:R-:W-:Y:S01]  /*1670*/  FFMA.FTZ R93, R117, R120, R106 ;  /* 0x00000078755d7223 */ /* 0x000fe2000001006a */
[-C--:B------:R-:W-:Y:S01]  /*1680*/  FMUL.FTZ R123, R123, R94.reuse ;  /* 0x0000005e7b7b7220 */ /* 0x080fe20000410000 */
[----:B------:R-:W-:Y:S01]  /*1690*/  FFMA.FTZ R59, R122, R94, R59 ;  /* 0x0000005e7a3b7223 */ /* 0x000fe2000001003b */
[----:B------:R-:W-:Y:S01]  /*16a0*/  FADD.FTZ R35, R35, R94 ;  /* 0x0000005e23237221 */ /* 0x000fe20000010000 */
[----:B------:R-:W-:Y:S01]  /*16b0*/  FADD.FTZ R127, -R104, R97 ;  /* 0x00000061687f7221 */ /* 0x000fe20000010100 */
[----:B------:R-:W-:Y:S01]  /*16c0*/  SHF.L.U32 R94, R179, 0x10, RZ ;  /* 0x00000010b35e7819 */ /* 0x000fe200000006ff */
[----:B------:R-:W-:Y:S01]  /*16d0*/  FADD.FTZ R95, R92, R119 ;  /* 0x000000775c5f7221 */ /* 0x000fe20000010000 */
[----:B------:R-:W-:Y:S01]  /*16e0*/  SHF.L.U32 R96, R96, 0x10, RZ ;  /* 0x0000001060607819 */ /* 0x000fe200000006ff */
[----:B------:R-:W-:Y:S01]  /*16f0*/  FMUL.FTZ R121, R138, R121 ;  /* 0x000000798a797220 */ /* 0x000fe20000410000 */
[----:B------:R-:W-:Y:S01]  /*1700*/  FMUL.FTZ R124, R124, R101 ;  /* 0x000000657c7c7220 */ /* 0x000fe20000410000 */
[----:B------:R-:W-:Y:S01]  /*1710*/  FFMA.FTZ R92, R118, R119, R93 ;  /* 0x00000077765c7223 */ /* 0x000fe2000001005d */
        /* <DEDUP_REMOVED lines=9> */
[--C-:B------:R-:W-:Y:S01]  /*17b0*/  FADD.FTZ R129, -R104, R98.reuse ;  /* 0x0000006268817221 */ /* 0x100fe20000010100 */
[----:B------:R-:W-:Y:S01]  /*17c0*/  PRMT R98, R103, 0x7632, R98 ;  /* 0x0000763267627816 */ /* 0x000fe20000000062 */
[----:B------:R-:W-:Y:S01]  /*17d0*/  FADD.FTZ R94, R95, R126 ;  /* 0x0000007e5f5e7221 */ /* 0x000fe20000010000 */
[----:B------:R-:W-:Y:S01]  /*17e0*/  SHF.L.U32 R103, R103, 0x10, RZ ;  /* 0x0000001067677819 */ /* 0x000fe200000006ff */
        /* <DEDUP_REMOVED lines=22> */
[----:B------:R-:W-:-:S07]  /*1950*/  FFMA.FTZ R106, R136, R131, R92 ;  /* 0x00000083886a7223 */ /* 0x000fce000001005c */
.L_x_3461:
[----:B------:R-:W-:Y:S05]  /*1960*/  BSYNC.RECONVERGENT B0 ;  /* 0x0000000000007941 */ /* 0x000fea0003800200 */
.L_x_3460:
        /* <DEDUP_REMOVED lines=31> */
.L_x_3463:
[----:B------:R-:W-:Y:S05]  /*1b60*/  BSYNC.RECONVERGENT B0 ;  /* 0x0000000000007941 */ /* 0x000fea0003800200 */
.L_x_3462:
        /* <DEDUP_REMOVED lines=103> */
[----:B------:R-:W-:Y:S02]  /*21e0*/  F2FP.BF16.F32.PACK_AB R95, R105, R104 ;  /* 0x00000068695f723e */ /* 0x000fe400000010ff */
[----:B------:R-:W-:Y:S02]  /*21f0*/  F2FP.BF16.F32.PACK_AB R94, R103, R102 ;  /* 0x00000066675e723e */ /* 0x000fe400000010ff */
[----:B------:R-:W-:-:S02]  /*2200*/  F2FP.BF16.F32.PACK_AB R93, R101, R100 ;  /* 0x00000064655d723e */ /* 0x000fc400000010ff */
[----:B------:R-:W-:Y:S01]  /*2210*/  F2FP.BF16.F32.PACK_AB R92, R99, R92 ;  /* 0x0000005c635c723e */ /* 0x000fe200000010ff */
[----:B------:R-:W-:Y:S06]  /*2220*/  BRA `(.L_x_3469) ;  /* 0x0000000000f47947 */ /* 0x000fec0003800000 */
.L_x_3468:
[-CC-:B------:R-:W-:Y:S01]  /*2230*/  FFMA.FTZ R85, R3, R97.reuse, R98.reuse ;  /* 0x0000006103557223 */ /* 0x180fe20000010062 */
[-CC-:B------:R-:W-:Y:S01]  /*2240*/  FFMA.FTZ R84, R140, R97.reuse, R98.reuse ;  /* 0x000000618c547223 */ /* 0x180fe20000010062 */
[-C--:B------:R-:W-:Y:S01]  /*2250*/  FFMA.FTZ R89, R139, R97.reuse, R98 ;  /* 0x000000618b597223 */ /* 0x080fe20000010062 */
[----:B------:R-:W-:Y:S01]  /*2260*/  LOP3.LUT P5, RZ, R110, 0xff, RZ, 0xc0, !PT ;  /* 0x000000ff6eff7812 */ /* 0x000fe200078ac0ff */
[----:B------:R-:W-:Y:S01]  /*2270*/  FADD.FTZ R85, R142, -R85 ;  /* 0x800000558e557221 */ /* 0x000fe20000010000 */
[----:B------:R-:W-:Y:S01]  /*2280*/  FADD.FTZ R87, R137, -R84 ;  /* 0x8000005489577221 */ /* 0x000fe20000010000 */
[----:B------:R-:W-:Y:S01]  /*2290*/  FADD.FTZ R89, R146, -R89 ;  /* 0x8000005992597221 */ /* 0x000fe20000010000 */
[--C-:B------:R-:W-:Y:S01]  /*22a0*/  FFMA.FTZ R90, R144, R97, R98.reuse ;  /* 0x00000061905a7223 */ /* 0x100fe20000010062 */
[C---:B------:R-:W-:Y:S01]  /*22b0*/  FMUL.FTZ R84, R138.reuse, R85 ;  /* 0x000000558a547220 */ /* 0x040fe20000410000 */
[C---:B------:R-:W-:Y:S01]  /*22c0*/  FMUL.FTZ R85, R138.reuse, R87 ;  /* 0x000000578a557220 */ /* 0x040fe20000410000 */
[----:B------:R-:W-:Y:S01]  /*22d0*/  FMUL.FTZ R86, R138, R89 ;  /* 0x000000598a567220 */ /* 0x000fe20000410000 */
[----:B------:R-:W-:Y:S01]  /*22e0*/  LOP3.LUT P6, RZ, R110, 0xff00, RZ, 0xc0, !PT ;  /* 0x0000ff006eff7812 */ /* 0x000fe200078cc0ff */
[-C--:B------:R-:W-:Y:S01]  /*22f0*/  FMUL.FTZ R87, R84, R96.reuse ;  /* 0x0000006054577220 */ /* 0x080fe20000410000 */
[-C--:B------:R-:W-:Y:S01]  /*2300*/  FMUL.FTZ R88, R85, R96.reuse ;  /* 0x0000006055587220 */ /* 0x080fe20000410000 */
[-C--:B------:R-:W-:Y:S01]  /*2310*/  FMUL.FTZ R89, R86, R96.reuse ;  /* 0x0000006056597220 */ /* 0x080fe20000410000 */
[-CC-:B------:R-:W-:Y:S01]  /*2320*/  FFMA.FTZ R91, R143, R97.reuse, R98.reuse ;  /* 0x000000618f5b7223 */ /* 0x180fe20000010062 */
[----:B------:R-:W-:Y:S01]  /*2330*/  FMUL.FTZ R87, R87, UR13 ;  /* 0x0000000d57577c20 */ /* 0x000fe20008410000 */
[----:B------:R-:W-:Y:S01]  /*2340*/  FMUL.FTZ R88, R88, UR13 ;  /* 0x0000000d58587c20 */ /* 0x000fe20008410000 */
[----:B------:R-:W-:Y:S01]  /*2350*/  FMUL.FTZ R89, R89, UR13 ;  /* 0x0000000d59597c20 */ /* 0x000fe20008410000 */
[----:B------:R-:W-:Y:S01]  /*2360*/  FADD.FTZ R91, R148, -R91 ;  /* 0x8000005b945b7221 */ /* 0x000fe20000010000 */
[-C--:B------:R-:W-:Y:S01]  /*2370*/  FFMA.FTZ R100, R149, R97.reuse, R98 ;  /* 0x0000006195647223 */ /* 0x080fe20000010062 */
[----:B------:R-:W-:Y:S01]  /*2380*/  FSEL R92, R87, RZ, P5 ;  /* 0x000000ff575c7208 */ /* 0x000fe20002800000 */
[----:B------:R-:W-:Y:S01]  /*2390*/  FADD.FTZ R87, R141, -R90 ;  /* 0x8000005a8d577221 */ /* 0x000fe20000010000 */
[----:B------:R-:W-:Y:S01]  /*23a0*/  LOP3.LUT P5, RZ, R110, 0xff0000, RZ, 0xc0, !PT ;  /* 0x00ff00006eff7812 */ /* 0x000fe200078ac0ff */
[-CC-:B------:R-:W-:Y:S01]  /*23b0*/  FFMA.FTZ R102, R152, R97.reuse, R98.reuse ;  /* 0x0000006198667223 */ /* 0x180fe20000010062 */
[----:B------:R-:W-:Y:S01]  /*23c0*/  FSEL R93, R88, RZ, P6 ;  /* 0x000000ff585d7208 */ /* 0x000fe20003000000 */
[----:B------:R-:W-:Y:S01]  /*23d0*/  FFMA.FTZ R88, R150, R97, R98 ;  /* 0x0000006196587223 */ /* 0x000fe20000010062 */
[C---:B------:R-:W-:Y:S01]  /*23e0*/  FMUL.FTZ R87, R138.reuse, R87 ;  /* 0x000000578a577220 */ /* 0x040fe20000410000 */
[----:B------:R-:W-:Y:S01]  /*23f0*/  FSEL R94, R89, RZ, P5 ;  /* 0x000000ff595e7208 */ /* 0x000fe20002800000 */
[----:B------:R-:W-:Y:S01]  /*2400*/  FADD.FTZ R101, R147, -R100 ;  /* 0x8000006493657221 */ /* 0x000fe20000010000 */
[----:B------:R-:W-:Y:S01]  /*2410*/  FADD.FTZ R89, R145, -R88 ;  /* 0x8000005891597221 */ /* 0x000fe20000010000 */
[-C--:B------:R-:W-:Y:S01]  /*2420*/  FMUL.FTZ R90, R87, R96.reuse ;  /* 0x00000060575a7220 */ /* 0x080fe20000410000 */
[----:B------:R-:W-:Y:S01]  /*2430*/  FMUL.FTZ R88, R138, R91 ;  /* 0x0000005b8a587220 */ /* 0x000fe20000410000 */
[----:B------:R-:W-:Y:S01]  /*2440*/  LOP3.LUT P6, RZ, R110, 0xff000000, RZ, 0xc0, !PT ;  /* 0xff0000006eff7812 */ /* 0x000fe200078cc0ff */
[----:B------:R-:W-:Y:S01]  /*2450*/  FMUL.FTZ R89, R138, R89 ;  /* 0x000000598a597220 */ /* 0x000fe20000410000 */
[----:B------:R-:W-:Y:S01]  /*2460*/  FMUL.FTZ R90, R90, UR13 ;  /* 0x0000000d5a5a7c20 */ /* 0x000fe20008410000 */
[-C--:B------:R-:W-:Y:S01]  /*2470*/  FMUL.FTZ R91, R88, R96.reuse ;  /* 0x00000060585b7220 */ /* 0x080fe20000410000 */
[----:B------:R-:W-:Y:S01]  /*2480*/  FADD.FTZ R103, R151, -R102 ;  /* 0x8000006697677221 */ /* 0x000fe20000010000 */
[-C--:B------:R-:W-:Y:S01]  /*2490*/  FMUL.FTZ R100, R89, R96.reuse ;  /* 0x0000006059647220 */ /* 0x080fe20000410000 */
[----:B------:R-:W-:Y:S01]  /*24a0*/  LOP3.LUT P5, RZ, R111, 0xff, RZ, 0xc0, !PT ;  /* 0x000000ff6fff7812 */ /* 0x000fe200078ac0ff */
[----:B------:R-:W-:Y:S01]  /*24b0*/  FMUL.FTZ R99, R91, UR13 ;  /* 0x0000000d5b637c20 */ /* 0x000fe20008410000 */
[----:B------:R-:W-:Y:S01]  /*24c0*/  FSEL R95, R90, RZ, P6 ;  /* 0x000000ff5a5f7208 */ /* 0x000fe20003000000 */
[C---:B------:R-:W-:Y:S01]  /*24d0*/  FMUL.FTZ R90, R138.reuse, R101 ;  /* 0x000000658a5a7220 */ /* 0x040fe20000410000 */
[----:B------:R-:W-:Y:S01]  /*24e0*/  FMUL.FTZ R91, R138, R103 ;  /* 0x000000678a5b7220 */ /* 0x000fe20000410000 */
[----:B------:R-:W-:Y:S01]  /*24f0*/  FMUL.FTZ R100, R100, UR13 ;  /* 0x0000000d64647c20 */ /* 0x000fe20008410000 */
[----:B------:R-:W-:Y:S01]  /*2500*/  LOP3.LUT P6, RZ, R111, 0xff00, RZ, 0xc0, !PT ;  /* 0x0000ff006fff7812 */ /* 0x000fe200078cc0ff */
[-C--:B------:R-:W-:Y:S01]  /*2510*/  FMUL.FTZ R101, R90, R96.reuse ;  /* 0x000000605a657220 */ /* 0x080fe20000410000 */
[----:B------:R-:W-:Y:S01]  /*2520*/  FSEL R99, R99, RZ, P5 ;  /* 0x000000ff63637208 */ /* 0x000fe20002800000 */
[----:B------:R-:W-:Y:S01]  /*2530*/  FMUL.FTZ R102, R91, R96 ;  /* 0x000000605b667220 */ /* 0x000fe20000410000 */
[----:B------:R-:W-:Y:S01]  /*2540*/  ISETP.GE.U32.AND P5, PT, R110, RZ, PT ;  /* 0x000000ff6e00720c */ /* 0x000fe20003fa6070 */
[----:B------:R-:W-:Y:S01]  /*2550*/  FMUL.FTZ R101, R101, UR13 ;  /* 0x0000000d65657c20 */ /* 0x000fe20008410000 */
[----:B------:R-:W-:Y:S01]  /*2560*/  FSEL R100, R100, RZ, P6 ;  /* 0x000000ff64647208 */ /* 0x000fe20003000000 */
[----:B------:R-:W-:Y:S01]  /*2570*/  FMUL.FTZ R102, R102, UR13 ;  /* 0x0000000d66667c20 */ /* 0x000fe20008410000 */
[----:B------:R-:W-:-:S02]  /*2580*/  LOP3.LUT P6, RZ, R111, 0xff0000, RZ, 0xc0, !PT ;  /* 0x00ff00006fff7812 */ /* 0x000fc400078cc0ff */
[----:B------:R-:W-:Y:S02]  /*2590*/  ISETP.GE.U32.AND.EX P5, PT, R111, 0x1000000, PT, P5 ;  /* 0x010000006f00780c */ /* 0x000fe40003fa6150 */
[----:B------:R-:W-:Y:S02]  /*25a0*/  FSEL R101, R101, RZ, P6 ;  /* 0x000000ff65657208 */ /* 0x000fe40003000000 */
[----:B------:R-:W-:Y:S02]  /*25b0*/  FSEL R102, R102, RZ, P5 ;  /* 0x000000ff66667208 */ /* 0x000fe40002800000 */
[----:B------:R-:W-:Y:S02]  /*25c0*/  F2FP.BF16.F32.PACK_AB R92, R93, R92 ;  /* 0x0000005c5d5c723e */ /* 0x000fe400000010ff */
[----:B------:R-:W-:Y:S02]  /*25d0*/  F2FP.BF16.F32.PACK_AB R93, R95, R94 ;  /* 0x0000005e5f5d723e */ /* 0x000fe400000010ff */
[----:B------:R-:W-:-:S02]  /*25e0*/  F2FP.BF16.F32.PACK_AB R94, R100, R99 ;  /* 0x00000063645e723e */ /* 0x000fc400000010ff */
[----:B------:R-:W-:-:S07]  /*25f0*/  F2FP.BF16.F32.PACK_AB R95, R102, R101 ;  /* 0x00000065665f723e */ /* 0x000fce00000010ff */
.L_x_3469:
        /* <DEDUP_REMOVED lines=8> */
.L_x_3467:
[----:B------:R-:W-:Y:S05]  /*2680*/  BSYNC.RECONVERGENT B1 ;  /* 0x0000000000017941 */ /* 0x000fea0003800200 */
.L_x_3466:
[----:B------:R-:W-:Y:S04]  /*2690*/  BSSY.RECONVERGENT B1, `(.L_x_3470) ;  /* 0x0000088000017945 */ /* 0x000fe80003800200 */
[----:B------:R-:W-:Y:S05]  /*26a0*/  @!P3 BRA `(.L_x_3471) ;  /* 0x000000080018b947 */ /* 0x000fea0003800000 */
[----:B------:R-:W-:-:S04]  /*26b0*/  ISETP.NE.U32.AND P1, PT, RZ, UR14, PT ;  /* 0x0000000eff007c0c */ /* 0x000fc8000bf25070 */
[----:B------:R-:W-:-:S13]  /*26c0*/  ISETP.NE.AND.EX P1, PT, RZ, UR15, PT, P1 ;  /* 0x0000000fff007c0c */ /* 0x000fda000bf25310 */
[----:B------:R-:W-:Y:S05]  /*26d0*/  @!P1 BRA `(.L_x_3472) ;  /* 0x0000000000f89947 */ /* 0x000fea0003800000 */
[-CC-:B0-----:R-:W-:Y:S01]  /*26e0*/  FFMA.FTZ R85, R153, R97.reuse, R98.reuse ;  /* 0x0000006199557223 */ /* 0x181fe20000010062 */
        /* <DEDUP_REMOVED lines=59> */
[----:B------:R-:W-:Y:S01]  /*2aa0*/  F2FP.BF16.F32.PACK_AB R95, R102, R101 ;  /* 0x00000065665f723e */ /* 0x000fe200000010ff */
[----:B------:R-:W-:Y:S06]  /*2ab0*/  BRA `(.L_x_3473) ;  /* 0x0000000000f47947 */ /* 0x000fec0003800000 */
.L_x_3472:
        /* <DEDUP_REMOVED lines=60> */
[----:B------:R-:W-:-:S07]  /*2e80*/  F2FP.BF16.F32.PACK_AB R92, R99, R92 ;  /* 0x0000005c635c723e */ /* 0x000fce00000010ff */
.L_x_3473:
        /* <DEDUP_REMOVED lines=8> */
.L_x_3471:
[----:B------:R-:W-:Y:S05]  /*2f10*/  BSYNC.RECONVERGENT B1 ;  /* 0x0000000000017941 */ /* 0x000fea0003800200 */
.L_x_3470:
        /* <DEDUP_REMOVED lines=9> */
[----:B------:R-:W-:Y:S01]  /*2fb0*/  FADD.FTZ R87, R119, -R84 ;  /* 0x8000005477577221 */ /* 0x000fe20000010000 */
[----:B------:R-:W-:Y:S01]  /*2fc0*/  FADD.FTZ R89, R124, -R89 ;  /* 0x800000597c597221 */ /* 0x000fe20000010000 */
[----:B------:R-:W-:Y:S01]  /*2fd0*/  FFMA.FTZ R91, R125, R97, R98 ;  /* 0x000000617d5b7223 */ /* 0x000fe20000010062 */
[----:B------:R-:W-:Y:S01]  /*2fe0*/  FMUL.FTZ R84, R138, R85 ;  /* 0x000000558a547220 */ /* 0x000fe20000410000 */
[----:B------:R-:W-:Y:S01]  /*2ff0*/  FADD.FTZ R93, R123, -R86 ;  /* 0x800000567b5d7221 */ /* 0x000fe20000010000 */
[--C-:B------:R-:W-:Y:S01]  /*3000*/  FFMA.FTZ R88, R128, R97, R98.reuse ;  /* 0x0000006180587223 */ /* 0x100fe20000010062 */
[----:B------:R-:W-:Y:S01]  /*3010*/  FMUL.FTZ R86, R138, R89 ;  /* 0x000000598a567220 */ /* 0x000fe20000410000 */
[-C--:B------:R-:W-:Y:S01]  /*3020*/  FMUL.FTZ R92, R84, R96.reuse ;  /* 0x00000060545c7220 */ /* 0x080fe20000410000 */
[----:B------:R-:W-:Y:S01]  /*3030*/  FADD.FTZ R95, R126, -R91 ;  /* 0x8000005b7e5f7221 */ /* 0x000fe20000010000 */
[----:B------:R-:W-:Y:S01]  /*3040*/  FMUL.FTZ R85, R138, R87 ;  /* 0x000000578a557220 */ /* 0x000fe20000410000 */
[-CC-:B------:R-:W-:Y:S01]  /*3050*/  FFMA.FTZ R90, R136, R97.reuse, R98.reuse ;  /* 0x00000061885a7223 */ /* 0x180fe20000010062 */
[----:B------:R-:W-:Y:S01]  /*3060*/  FFMA.FTZ R99, R129, R97, R98 ;  /* 0x0000006181637223 */ /* 0x000fe20000010062 */
[----:B------:R-:W-:Y:S01]  /*3070*/  FMUL.FTZ R92, R92, UR13 ;  /* 0x0000000d5c5c7c20 */ /* 0x000fe20008410000 */
[----:B------:R-:W-:Y:S01]  /*3080*/  FADD.FTZ R97, R127, -R88 ;  /* 0x800000587f617221 */ /* 0x000fe20000010000 */
[----:B------:R-:W-:Y:S01]  /*3090*/  FMUL.FTZ R87, R138, R93 ;  /* 0x0000005d8a577220 */ /* 0x000fe20000410000 */
[----:B------:R-:W-:Y:S01]  /*30a0*/  LOP3.LUT P6, RZ, R112, 0xff, RZ, 0xc0, !PT ;  /* 0x000000ff70ff7812 */ /* 0x000fe200078cc0ff */
[-C--:B------:R-:W-:Y:S01]  /*30b0*/  FMUL.FTZ R94, R86, R96.reuse ;  /* 0x00000060565e7220 */ /* 0x080fe20000410000 */
[C---:B------:R-:W-:Y:S01]  /*30c0*/  FMUL.FTZ R88, R138.reuse, R95 ;  /* 0x0000005f8a587220 */ /* 0x040fe20000410000 */
[-C--:B------:R-:W-:Y:S01]  /*30d0*/  FMUL.FTZ R93, R85, R96.reuse ;  /* 0x00000060555d7220 */ /* 0x080fe20000410000 */
[----:B------:R-:W-:Y:S01]  /*30e0*/  FMUL.FTZ R89, R138, R97 ;  /* 0x000000618a597220 */ /* 0x000fe20000410000 */
[----:B------:R-:W-:Y:S01]  /*30f0*/  FSEL R92, R92, RZ, P6 ;  /* 0x000000ff5c5c7208 */ /* 0x000fe20003000000 */
[----:B------:R-:W-:Y:S01]  /*3100*/  FMUL.FTZ R94, R94, UR13 ;  /* 0x0000000d5e5e7c20 */ /* 0x000fe20008410000 */
[----:B------:R-:W-:Y:S01]  /*3110*/  FMUL.FTZ R93, R93, UR13 ;  /* 0x0000000d5d5d7c20 */ /* 0x000fe20008410000 */
[----:B------:R-:W-:Y:S01]  /*3120*/  LOP3.LUT P6, RZ, R112, 0xff0000, RZ, 0xc0, !PT ;  /* 0x00ff000070ff7812 */ /* 0x000fe200078cc0ff */
[-C--:B------:R-:W-:Y:S01]  /*3130*/  FMUL.FTZ R97, R88, R96.reuse ;  /* 0x0000006058617220 */ /* 0x080fe20000410000 */
[----:B------:R-:W-:Y:S01]  /*3140*/  FADD.FTZ R101, R131, -R90 ;  /* 0x8000005a83657221 */ /* 0x000fe20000010000 */
[----:B------:R-:W-:Y:S01]  /*3150*/  LOP3.LUT P5, RZ, R112, 0xff00, RZ, 0xc0, !PT ;  /* 0x0000ff0070ff7812 */ /* 0x000fe200078ac0ff */
[-C--:B------:R-:W-:Y:S01]  /*3160*/  FMUL.FTZ R95, R87, R96.reuse ;  /* 0x00000060575f7220 */ /* 0x080fe20000410000 */
[----:B------:R-:W-:Y:S01]  /*3170*/  FADD.FTZ R99, R130, -R99 ;  /* 0x8000006382637221 */ /* 0x000fe20000010000 */
[----:B------:R-:W-:Y:S01]  /*3180*/  FSEL R94, R94, RZ, P6 ;  /* 0x000000ff5e5e7208 */ /* 0x000fe20003000000 */
[----:B------:R-:W-:Y:S01]  /*3190*/  FMUL.FTZ R97, R97, UR13 ;  /* 0x0000000d61617c20 */ /* 0x000fe20008410000 */
[C---:B------:R-:W-:Y:S01]  /*31a0*/  FMUL.FTZ R91, R138.reuse, R101 ;  /* 0x000000658a5b7220 */ /* 0x040fe20000410000 */
[----:B------:R-:W-:Y:S01]  /*31b0*/  FSEL R93, R93, RZ, P5 ;  /* 0x000000ff5d5d7208 */ /* 0x000fe20002800000 */
[----:B------:R-:W-:Y:S01]  /*31c0*/  FMUL.FTZ R95, R95, UR13 ;  /* 0x0000000d5f5f7c20 */ /* 0x000fe20008410000 */
[----:B------:R-:W-:Y:S01]  /*31d0*/  LOP3.LUT P6, RZ, R113, 0xff, RZ, 0xc0, !PT ;  /* 0x000000ff71ff7812 */ /* 0x000fe200078cc0ff */
[-C--:B------:R-:W-:Y:S01]  /*31e0*/  FMUL.FTZ R98, R89, R96.reuse ;  /* 0x0000006059627220 */ /* 0x080fe20000410000 */
[----:B------:R-:W-:Y:S01]  /*31f0*/  FMUL.FTZ R90, R138, R99 ;  /* 0x000000638a5a7220 */ /* 0x000fe20000410000 */
[----:B------:R-:W-:Y:S01]  /*3200*/  LOP3.LUT P5, RZ, R112, 0xff000000, RZ, 0xc0, !PT ;  /* 0xff00000070ff7812 */ /* 0x000fe200078ac0ff */
[-C--:B------:R-:W-:Y:S01]  /*3210*/  FMUL.FTZ R99, R91, R96.reuse ;  /* 0x000000605b637220 */ /* 0x080fe20000410000 */
[----:B------:R-:W-:Y:S01]  /*3220*/  FMUL.FTZ R98, R98, UR13 ;  /* 0x0000000d62627c20 */ /* 0x000fe20008410000 */
[----:B------:R-:W-:Y:S01]  /*3230*/  FSEL R97, R97, RZ, P6 ;  /* 0x000000ff61617208 */ /* 0x000fe20003000000 */
[----:B------:R-:W-:Y:S01]  /*3240*/  FMUL.FTZ R96, R90, R96 ;  /* 0x000000605a607220 */ /* 0x000fe20000410000 */
[----:B------:R-:W-:Y:S01]  /*3250*/  FSEL R95, R95, RZ, P5 ;  /* 0x000000ff5f5f7208 */ /* 0x000fe20002800000 */
[----:B------:R-:W-:Y:S01]  /*3260*/  FMUL.FTZ R99, R99, UR13 ;  /* 0x0000000d63637c20 */ /* 0x000fe20008410000 */
[----:B------:R-:W-:Y:S01]  /*3270*/  LOP3.LUT P6, RZ, R113, 0xff00, RZ, 0xc0, !PT ;  /* 0x0000ff0071ff7812 */ /* 0x000fe200078cc0ff */
[----:B------:R-:W-:Y:S01]  /*3280*/  FMUL.FTZ R96, R96, UR13 ;  /* 0x0000000d60607c20 */ /* 0x000fe20008410000 */
[----:B------:R-:W-:-:S02]  /*3290*/  ISETP.GE.U32.AND P5, PT, R112, RZ, PT ;  /* 0x000000ff7000720c */ /* 0x000fc40003fa6070 */
[----:B------:R-:W-:Y:S02]  /*32a0*/  FSEL R98, R98, RZ, P6 ;  /* 0x000000ff62627208 */ /* 0x000fe40003000000 */
[C---:B------:R-:W-:Y:S02]  /*32b0*/  ISETP.GE.U32.AND.EX P5, PT, R113.reuse, 0x1000000, PT, P5 ;  /* 0x010000007100780c */ /* 0x040fe40003fa6150 */
[----:B------:R-:W-:Y:S02]  /*32c0*/  LOP3.LUT P6, RZ, R113, 0xff0000, RZ, 0xc0, !PT ;  /* 0x00ff000071ff7812 */ /* 0x000fe400078cc0ff */
[----:B------:R-:W-:Y:S02]  /*32d0*/  FSEL R99, R99, RZ, P5 ;  /* 0x000000ff63637208 */ /* 0x000fe40002800000 */
[----:B------:R-:W-:Y:S02]  /*32e0*/  FSEL R96, R96, RZ, P6 ;  /* 0x000000ff60607208 */ /* 0x000fe40003000000 */
[----:B------:R-:W-:-:S02]  /*32f0*/  F2FP.BF16.F32.PACK_AB R92, R93, R92 ;  /* 0x0000005c5d5c723e */ /* 0x000fc400000010ff */
[----:B------:R-:W-:Y:S02]  /*3300*/  F2FP.BF16.F32.PACK_AB R93, R95, R94 ;  /* 0x0000005e5f5d723e */ /* 0x000fe400000010ff */
[----:B------:R-:W-:Y:S02]  /*3310*/  F2FP.BF16.F32.PACK_AB R94, R98, R97 ;  /* 0x00000061625e723e */ /* 0x000fe400000010ff */
[----:B------:R-:W-:Y:S01]  /*3320*/  F2FP.BF16.F32.PACK_AB R95, R99, R96 ;  /* 0x00000060635f723e */ /* 0x000fe200000010ff */
[----:B------:R-:W-:Y:S06]  /*3330*/  BRA `(.L_x_3476) ;  /* 0x0000000000f47947 */ /* 0x000fec0003800000 */
.L_x_3475:
        /* <DEDUP_REMOVED lines=57> */
[----:B------:R-:W-:Y:S02]  /*36d0*/  F2FP.BF16.F32.PACK_AB R95, R98, R105 ;  /* 0x00000069625f723e */ /* 0x000fe400000010ff */
[----:B------:R-:W-:Y:S02]  /*36e0*/  F2FP.BF16.F32.PACK_AB R94, R103, R94 ;  /* 0x0000005e675e723e */ /* 0x000fe400000010ff */
[----:B------:R-:W-:Y:S02]  /*36f0*/  F2FP.BF16.F32.PACK_AB R93, R101, R96 ;  /* 0x00000060655d723e */ /* 0x000fe400000010ff */
[----:B------:R-:W-:-:S07]  /*3700*/  F2FP.BF16.F32.PACK_AB R92, R99, R92 ;  /* 0x0000005c635c723e */ /* 0x000fce00000010ff */
.L_x_3476:
        /* <DEDUP_REMOVED lines=8> */
.L_x_3465:
[----:B------:R-:W-:Y:S04]  /*3790*/  BSSY.RECONVERGENT B1, `(.L_x_3477) ;  /* 0x000008a000017945 */ /* 0x000fe80003800200 */
[----:B------:R-:W-:Y:S05]  /*37a0*/  @!P4 BRA `(.L_x_3478) ;  /* 0x000000080020c947 */ /* 0x000fea0003800000 */
[----:B------:R-:W-:-:S04]  /*37b0*/  UISETP.NE.U32.AND UP0, UPT, UR14, URZ, UPT ;  /* 0x000000ff0e00728c */ /* 0x000fc8000bf05070 */
[----:B------:R-:W-:-:S09]  /*37c0*/  UISETP.NE.AND.EX UP0, UPT, UR15, URZ, UPT, UP0 ;  /* 0x000000ff0f00728c */ /* 0x000fd2000bf05300 */
[----:B------:R-:W-:Y:S05]  /*37d0*/  BRA.U UP0, `(.L_x_3479) ;  /* 0x0000000100f87547 */ /* 0x000fea000b800000 */
[-CC-:B------:R-:W-:Y:S01]  /*37e0*/  FFMA.FTZ R93, R143, R97.reuse, R98.reuse ;  /* 0x000000618f5d7223 */ /* 0x180fe20000010062 */
[-CC-:B------:R-:W-:Y:S01]  /*37f0*/  FFMA.FTZ R94, R152, R97.reuse, R98.reuse ;  /* 0x00000061985e7223 */ /* 0x180fe20000010062 */
[----:B------:R-:W-:Y:S01]  /*3800*/  FFMA.FTZ R92, R149, R97, R98 ;  /* 0x00000061955c7223 */ /* 0x000fe20000010062 */
[----:B------:R-:W-:Y:S01]  /*3810*/  ISETP.GE.U32.AND P1, PT, R110, RZ, PT ;  /* 0x000000ff6e00720c */ /* 0x000fe20003f26070 */
[----:B------:R-:W-:Y:S01]  /*3820*/  FADD.FTZ R93, R148, -R93 ;  /* 0x8000005d945d7221 */ /* 0x000fe20000010000 */
[----:B------:R-:W-:Y:S01]  /*3830*/  FADD.FTZ R94, R151, -R94 ;  /* 0x8000005e975e7221 */ /* 0x000fe20000010000 */
[----:B------:R-:W-:Y:S01]  /*3840*/  FADD.FTZ R95, R147, -R92 ;  /* 0x8000005c935f7221 */ /* 0x000fe20000010000 */
[C---:B------:R-:W-:Y:S01]  /*3850*/  LOP3.LUT P6, RZ, R111.reuse, 0xff, RZ, 0xc0, !PT ;  /* 0x000000ff6fff7812 */ /* 0x040fe200078cc0ff */
[C---:B------:R-:W-:Y:S01]  /*3860*/  FFMA.FTZ R93, R138.reuse, R93, R20 ;  /* 0x0000005d8a5d7223 */ /* 0x040fe20000010014 */
[C---:B------:R-:W-:Y:S01]  /*3870*/  FFMA.FTZ R99, R138.reuse, R94, R23 ;  /* 0x0000005e8a637223 */ /* 0x040fe20000010017 */
[----:B------:R-:W-:Y:S01]  /*3880*/  FFMA.FTZ R95, R138, R95, R22 ;  /* 0x0000005f8a5f7223 */ /* 0x000fe20000010016 */
[----:B------:R-:W-:Y:S01]  /*3890*/  ISETP.GE.U32.AND.EX P1, PT, R111, 0x1000000, PT, P1 ;  /* 0x010000006f00780c */ /* 0x000fe20003f26110 */
[-C--:B------:R-:W-:Y:S01]  /*38a0*/  FMUL.FTZ R93, R93, R96.reuse ;  /* 0x000000605d5d7220 */ /* 0x080fe20000410000 */
[-C--:B------:R-:W-:Y:S01]  /*38b0*/  FMUL.FTZ R99, R99, R96.reuse ;  /* 0x0000006063637220 */ /* 0x080fe20000410000 */
[-C--:B------:R-:W-:Y:S01]  /*38c0*/  FMUL.FTZ R95, R95, R96.reuse ;  /* 0x000000605f5f7220 */ /* 0x080fe20000410000 */
[----:B------:R-:W-:Y:S01]  /*38d0*/  LOP3.LUT P5, RZ, R111, 0xff0000, RZ, 0xc0, !PT ;  /* 0x00ff00006fff7812 */ /* 0x000fe200078ac0ff */
[----:B------:R-:W-:Y:S01]  /*38e0*/  FMUL.FTZ R93, R93, UR13 ;  /* 0x0000000d5d5d7c20 */ /* 0x000fe20008410000 */
[----:B------:R-:W-:Y:S01]  /*38f0*/  FMUL.FTZ R99, R99, UR13 ;  /* 0x0000000d63637c20 */ /* 0x000fe20008410000 */
[----:B------:R-:W-:Y:S01]  /*3900*/  FMUL.FTZ R95, R95, UR13 ;  /* 0x0000000d5f5f7c20 */ /* 0x000fe20008410000 */
[-CC-:B------:R-:W-:Y:S01]  /*3910*/  FFMA.FTZ R104, R150, R97.reuse, R98.reuse ;  /* 0x0000006196687223 */ /* 0x180fe20000010062 */
[-CC-:B------:R-:W-:Y:S01]  /*3920*/  FFMA.FTZ R100, R144, R97.reuse, R98.reuse ;  /* 0x0000006190647223 */ /* 0x180fe20000010062 */
[----:B------:R-:W-:Y:S01]  /*3930*/  FSEL R94, R93, RZ, P6 ;  /* 0x000000ff5d5e7208 */ /* 0x000fe20003000000 */
[-C--:B------:R-:W-:Y:S01]  /*3940*/  FFMA.FTZ R93, R139, R97.reuse, R98 ;  /* 0x000000618b5d7223 */ /* 0x080fe20000010062 */
[----:B------:R-:W-:Y:S01]  /*3950*/  FSEL R105, R99, RZ, P1 ;  /* 0x000000ff63697208 */ /* 0x000fe20000800000 */
[----:B------:R-:W-:Y:S01]  /*3960*/  FADD.FTZ R101, R145, -R104 ;  /* 0x8000006891657221 */ /* 0x000fe20000010000 */
[----:B------:R-:W-:Y:S01]  /*3970*/  FSEL R102, R95, RZ, P5 ;  /* 0x000000ff5f667208 */ /* 0x000fe20002800000 */
[----:B------:R-:W-:Y:S01]  /*3980*/  FADD.FTZ R99, R146, -R93 ;  /* 0x8000005d92637221 */ /* 0x000fe20000010000 */
[-CC-:B------:R-:W-:Y:S01]  /*3990*/  FFMA.FTZ R92, R140, R97.reuse, R98.reuse ;  /* 0x000000618c5c7223 */ /* 0x180fe20000010062 */
[----:B------:R-:W-:Y:S01]  /*39a0*/  FFMA.FTZ R95, R3, R97, R98 ;  /* 0x00000061035f7223 */ /* 0x000fe20000010062 */
[----:B------:R-:W-:Y:S01]  /*39b0*/  FADD.FTZ R104, R141, -R100 ;  /* 0x800000648d687221 */ /* 0x000fe20000010000 */
[C---:B------:R-:W-:Y:S01]  /*39c0*/  FFMA.FTZ R93, R138.reuse, R101, R21 ;  /* 0x000000658a5d7223 */ /* 0x040fe20000010015 */
[----:B------:R-:W-:Y:S01]  /*39d0*/  FFMA.FTZ R99, R138, R99, R26 ;  /* 0x000000638a637223 */ /* 0x000fe2000001001a */
[----:B------:R-:W-:Y:S01]  /*39e0*/  FADD.FTZ R100, R137, -R92 ;  /* 0x8000005c89647221 */ /* 0x000fe20000010000 */
[----:B------:R-:W-:Y:S01]  /*39f0*/  FADD.FTZ R103, R142, -R95 ;  /* 0x8000005f8e677221 */ /* 0x000fe20000010000 */
[-C--:B------:R-:W-:Y:S01]  /*3a00*/  FMUL.FTZ R92, R93, R96.reuse ;  /* 0x000000605d5c7220 */ /* 0x080fe20000410000 */
[----:B------:R-:W-:Y:S01]  /*3a10*/  FMUL.FTZ R99, R99, R96 ;  /* 0x0000006063637220 */ /* 0x000fe20000410000 */
[C---:B------:R-:W-:Y:S01]  /*3a20*/  FFMA.FTZ R101, R138.reuse, R104, R27 ;  /* 0x000000688a657223 */ /* 0x040fe2000001001b */
[C---:B------:R-:W-:Y:S01]  /*3a30*/  FFMA.FTZ R95, R138.reuse, R100, R25 ;  /* 0x000000648a5f7223 */ /* 0x040fe20000010019 */
[----:B------:R-:W-:Y:S01]  /*3a40*/  FFMA.FTZ R93, R138, R103, R24 ;  /* 0x000000678a5d7223 */ /* 0x000fe20000010018 */
[----:B------:R-:W-:Y:S01]  /*3a50*/  FMUL.FTZ R92, R92, UR13 ;  /* 0x0000000d5c5c7c20 */ /* 0x000fe20008410000 */
[----:B------:R-:W-:Y:S01]  /*3a60*/  FMUL.FTZ R99, R99, UR13 ;  /* 0x0000000d63637c20 */ /* 0x000fe20008410000 */
[----:B------:R-:W-:Y:S01]  /*3a70*/  LOP3.LUT P5, RZ, R111, 0xff00, RZ, 0xc0, !PT ;  /* 0x0000ff006fff7812 */ /* 0x000fe200078ac0ff */
[-C--:B------:R-:W-:Y:S01]  /*3a80*/  FMUL.FTZ R101, R101, R96.reuse ;  /* 0x0000006065657220 */ /* 0x080fe20000410000 */
[----:B------:R-:W-:Y:S01]  /*3a90*/  LOP3.LUT P1, RZ, R110, 0xff0000, RZ, 0xc0, !PT ;  /* 0x00ff00006eff7812 */ /* 0x000fe2000782c0ff */
[-C--:B------:R-:W-:Y:S01]  /*3aa0*/  FMUL.FTZ R95, R95, R96.reuse ;  /* 0x000000605f5f7220 */ /* 0x080fe20000410000 */
[----:B------:R-:W-:Y:S01]  /*3ab0*/  FMUL.FTZ R93, R93, R96 ;  /* 0x000000605d5d7220 */ /* 0x000fe20000410000 */
[----:B------:R-:W-:Y:S01]  /*3ac0*/  FSEL R103, R92, RZ, P5 ;  /* 0x000000ff5c677208 */ /* 0x000fe20002800000 */
[----:B------:R-:W-:Y:S01]  /*3ad0*/  FMUL.FTZ R101, R101, UR13 ;  /* 0x0000000d65657c20 */ /* 0x000fe20008410000 */
[----:B------:R-:W-:Y:S01]  /*3ae0*/  FMUL.FTZ R95, R95, UR13 ;  /* 0x0000000d5f5f7c20 */ /* 0x000fe20008410000 */
[----:B------:R-:W-:Y:S01]  /*3af0*/  FMUL.FTZ R93, R93, UR13 ;  /* 0x0000000d5d5d7c20 */ /* 0x000fe20008410000 */
[----:B------:R-:W-:-:S02]  /*3b00*/  FSEL R100, R99, RZ, P1 ;  /* 0x000000ff63647208 */ /* 0x000fc40000800000 */
[C---:B------:R-:W-:Y:S02]  /*3b10*/  LOP3.LUT P6, RZ, R110.reuse, 0xff000000, RZ, 0xc0, !PT ;  /* 0xff0000006eff7812 */ /* 0x040fe400078cc0ff */
[C---:B------:R-:W-:Y:S02]  /*3b20*/  LOP3.LUT P5, RZ, R110.reuse, 0xff00, RZ, 0xc0, !PT ;  /* 0x0000ff006eff7812 */ /* 0x040fe400078ac0ff */
[----:B------:R-:W-:Y:S02]  /*3b30*/  LOP3.LUT P1, RZ, R110, 0xff, RZ, 0xc0, !PT ;  /* 0x000000ff6eff7812 */ /* 0x000fe4000782c0ff */
        /* <DEDUP_REMOVED lines=8> */
.L_x_3479:
[-CC-:B------:R-:W-:Y:S01]  /*3bc0*/  FFMA.FTZ R85, R3, R97.reuse, R98.reuse ;  /* 0x0000006103557223 */ /* 0x180fe20000010062 */
[-CC-:B------:R-:W-:Y:S01]  /*3bd0*/  FFMA.FTZ R84, R140, R97.reuse, R98.reuse ;  /* 0x000000618c547223 */ /* 0x180fe20000010062 */
[----:B------:R-:W-:Y:S01]  /*3be0*/  FFMA.FTZ R87, R139, R97, R98 ;  /* 0x000000618b577223 */ /* 0x000fe20000010062 */
[----:B------:R-:W-:Y:S01]  /*3bf0*/  LOP3.LUT P1, RZ, R110, 0xff00, RZ, 0xc0, !PT ;  /* 0x0000ff006eff7812 */ /* 0x000fe2000782c0ff */
[----:B------:R-:W-:Y:S01]  /*3c00*/  FADD.FTZ R85, R142, -R85 ;  /* 0x800000558e557221 */ /* 0x000fe20000010000 */
[----:B------:R-:W-:Y:S01]  /*3c10*/  FADD.FTZ R86, R137, -R84 ;  /* 0x8000005489567221 */ /* 0x000fe20000010000 */
[----:B------:R-:W-:Y:S01]  /*3c20*/  FADD.FTZ R87, R146, -R87 ;  /* 0x8000005792577221 */ /* 0x000fe20000010000 */
[----:B------:R-:W-:Y:S01]  /*3c30*/  LOP3.LUT P5, RZ, R110, 0xff, RZ, 0xc0, !PT ;  /* 0x000000ff6eff7812 */ /* 0x000fe200078ac0ff */
[C---:B------:R-:W-:Y:S01]  /*3c40*/  FFMA.FTZ R84, R138.reuse, R85, R24 ;  /* 0x000000558a547223 */ /* 0x040fe20000010018 */
[C---:B------:R-:W-:Y:S01]  /*3c50*/  FFMA.FTZ R85, R138.reuse, R86, R25 ;  /* 0x000000568a557223 */ /* 0x040fe20000010019 */
[----:B------:R-:W-:Y:S01]  /*3c60*/  FFMA.FTZ R86, R138, R87, R26 ;  /* 0x000000578a567223 */ /* 0x000fe2000001001a */
[----:B------:R-:W-:Y:S01]  /*3c70*/  LOP3.LUT P6, RZ, R110, 0xff0000, RZ, 0xc0, !PT ;  /* 0x00ff00006eff7812 */ /* 0x000fe200078cc0ff */
[-C--:B------:R-:W-:Y:S01]  /*3c80*/  FMUL.FTZ R87, R84, R96.reuse ;  /* 0x0000006054577220 */ /* 0x080fe20000410000 */
[-C--:B------:R-:W-:Y:S01]  /*3c90*/  FMUL.FTZ R88, R85, R96.reuse ;  /* 0x0000006055587220 */ /* 0x080fe20000410000 */
[----:B------:R-:W-:Y:S01]  /*3ca0*/  FMUL.FTZ R89, R86, R96 ;  /* 0x0000006056597220 */ /* 0x000fe20000410000 */
[-CC-:B------:R-:W-:Y:S01]  /*3cb0*/  FFMA.FTZ R90, R150, R97.reuse, R98.reuse ;  /* 0x00000061965a7223 */ /* 0x180fe20000010062 */
[----:B------:R-:W-:Y:S01]  /*3cc0*/  FMUL.FTZ R87, R87, UR13 ;  /* 0x0000000d57577c20 */ /* 0x000fe20008410000 */
[----:B------:R-:W-:Y:S01]  /*3cd0*/  FMUL.FTZ R88, R88, UR13 ;  /* 0x0000000d58587c20 */ /* 0x000fe20008410000 */
[----:B------:R-:W-:Y:S01]  /*3ce0*/  FMUL.FTZ R89, R89, UR13 ;  /* 0x0000000d59597c20 */ /* 0x000fe20008410000 */
[-CC-:B------:R-:W-:Y:S01]  /*3cf0*/  FFMA.FTZ R100, R149, R97.reuse, R98.reuse ;  /* 0x0000006195647223 */ /* 0x180fe20000010062 */
[-CC-:B------:R-:W-:Y:S01]  /*3d00*/  FFMA.FTZ R102, R152, R97.reuse, R98.reuse ;  /* 0x0000006198667223 */ /* 0x180fe20000010062 */
[----:B------:R-:W-:Y:S01]  /*3d10*/  FSEL R92, R87, RZ, P5 ;  /* 0x000000ff575c7208 */ /* 0x000fe20002800000 */
[-CC-:B------:R-:W-:Y:S01]  /*3d20*/  FFMA.FTZ R87, R143, R97.reuse, R98.reuse ;  /* 0x000000618f577223 */ /* 0x180fe20000010062 */
[----:B------:R-:W-:Y:S01]  /*3d30*/  FSEL R93, R88, RZ, P1 ;  /* 0x000000ff585d7208 */ /* 0x000fe20000800000 */
[----:B------:R-:W-:Y:S01]  /*3d40*/  FFMA.FTZ R88, R144, R97, R98 ;  /* 0x0000006190587223 */ /* 0x000fe20000010062 */
[----:B------:R-:W-:Y:S01]  /*3d50*/  FSEL R94, R89, RZ, P6 ;  /* 0x000000ff595e7208 */ /* 0x000fe20003000000 */
[----:B------:R-:W-:Y:S01]  /*3d60*/  FADD.FTZ R89, R148, -R87 ;  /* 0x8000005794597221 */ /* 0x000fe20000010000 */
[----:B------:R-:W-:Y:S01]  /*3d70*/  FADD.FTZ R90, R145, -R90 ;  /* 0x8000005a915a7221 */ /* 0x000fe20000010000 */
[----:B------:R-:W-:Y:S01]  /*3d80*/  FADD.FTZ R88, R141, -R88 ;  /* 0x800000588d587221 */ /* 0x000fe20000010000 */
[----:B------:R-:W-:Y:S01]  /*3d90*/  FADD.FTZ R91, R147, -R100 ;  /* 0x80000064935b7221 */ /* 0x000fe20000010000 */
[----:B------:R-:W-:Y:S01]  /*3da0*/  FADD.FTZ R102, R151, -R102 ;  /* 0x8000006697667221 */ /* 0x000fe20000010000 */
[----:B------:R-:W-:Y:S01]  /*3db0*/  LOP3.LUT P1, RZ, R111, 0xff, RZ, 0xc0, !PT ;  /* 0x000000ff6fff7812 */ /* 0x000fe2000782c0ff */
[C---:B------:R-:W-:Y:S01]  /*3dc0*/  FFMA.FTZ R87, R138.reuse, R88, R27 ;  /* 0x000000588a577223 */ /* 0x040fe2000001001b */
[----:B------:R-:W-:Y:S01]  /*3dd0*/  FFMA.FTZ R88, R138, R89, R20 ;  /* 0x000000598a587223 */ /* 0x000fe20000010014 */
[----:B------:R-:W-:-:S02]  /*3de0*/  LOP3.LUT P5, RZ, R110, 0xff000000, RZ, 0xc0, !PT ;  /* 0xff0000006eff7812 */ /* 0x000fc400078ac0ff */
[-C--:B------:R-:W-:Y:S01]  /*3df0*/  FMUL.FTZ R89, R87, R96.reuse ;  /* 0x0000006057597220 */ /* 0x080fe20000410000 */
[----:B------:R-:W-:Y:S01]  /*3e00*/  FMUL.FTZ R99, R88, R96 ;  /* 0x0000006058637220 */ /* 0x000fe20000410000 */
[----:B------:R-:W-:Y:S02]  /*3e10*/  LOP3.LUT P6, RZ, R111, 0xff00, RZ, 0xc0, !PT ;  /* 0x0000ff006fff7812 */ /* 0x000fe400078cc0ff */
[----:B------:R-:W-:Y:S01]  /*3e20*/  FMUL.FTZ R95, R89, UR13 ;  /* 0x0000000d595f7c20 */ /* 0x000fe20008410000 */
[C---:B------:R-:W-:Y:S01]  /*3e30*/  FFMA.FTZ R89, R138.reuse, R90, R21 ;  /* 0x0000005a8a597223 */ /* 0x040fe20000010015 */
[C---:B------:R-:W-:Y:S01]  /*3e40*/  FFMA.FTZ R90, R138.reuse, R91, R22 ;  /* 0x0000005b8a5a7223 */ /* 0x040fe20000010016 */
[----:B------:R-:W-:Y:S01]  /*3e50*/  FMUL.FTZ R99, R99, UR13 ;  /* 0x0000000d63637c20 */ /* 0x000fe20008410000 */
[----:B------:R-:W-:Y:S01]  /*3e60*/  FFMA.FTZ R91, R138, R102, R23 ;  /* 0x000000668a5b7223 */ /* 0x000fe20000010017 */
[-C--:B------:R-:W-:Y:S01]  /*3e70*/  FMUL.FTZ R100, R89, R96.reuse ;  /* 0x0000006059647220 */ /* 0x080fe20000410000 */
[-C--:B------:R-:W-:Y:S01]  /*3e80*/  FMUL.FTZ R101, R90, R96.reuse ;  /* 0x000000605a657220 */ /* 0x080fe20000410000 */
[----:B------:R-:W-:Y:S01]  /*3e90*/  FSEL R95, R95, RZ, P5 ;  /* 0x000000ff5f5f7208 */ /* 0x000fe20002800000 */
[----:B------:R-:W-:Y:S01]  /*3ea0*/  FMUL.FTZ R102, R91, R96 ;  /* 0x000000605b667220 */ /* 0x000fe20000410000 */
[----:B------:R-:W-:Y:S01]  /*3eb0*/  FSEL R99, R99, RZ, P1 ;  /* 0x000000ff63637208 */ /* 0x000fe20000800000 */
[----:B------:R-:W-:Y:S01]  /*3ec0*/  FMUL.FTZ R100, R100, UR13 ;  /* 0x0000000d64647c20 */ /* 0x000fe20008410000 */
[----:B------:R-:W-:Y:S01]  /*3ed0*/  ISETP.GE.U32.AND P1, PT, R110, RZ, PT ;  /* 0x000000ff6e00720c */ /* 0x000fe20003f26070 */
[----:B------:R-:W-:Y:S01]  /*3ee0*/  FMUL.FTZ R101, R101, UR13 ;  /* 0x0000000d65657c20 */ /* 0x000fe20008410000 */
[----:B------:R-:W-:Y:S01]  /*3ef0*/  FMUL.FTZ R102, R102, UR13 ;  /* 0x0000000d66667c20 */ /* 0x000fe20008410000 */
[----:B------:R-:W-:-:S02]  /*3f00*/  LOP3.LUT P5, RZ, R111, 0xff0000, RZ, 0xc0, !PT ;  /* 0x00ff00006fff7812 */ /* 0x000fc400078ac0ff */
[----:B------:R-:W-:Y:S02]  /*3f10*/  ISETP.GE.U32.AND.EX P1, PT, R111, 0x1000000, PT, P1 ;  /* 0x010000006f00780c */ /* 0x000fe40003f26110 */
[----:B------:R-:W-:Y:S02]  /*3f20*/  FSEL R100, R100, RZ, P6 ;  /* 0x000000ff64647208 */ /* 0x000fe40003000000 */
[----:B------:R-:W-:Y:S02]  /*3f30*/  FSEL R101, R101, RZ, P5 ;  /* 0x000000ff65657208 */ /* 0x000fe40002800000 */
[----:B------:R-:W-:Y:S02]  /*3f40*/  FSEL R102, R102, RZ, P1 ;  /* 0x000000ff66667208 */ /* 0x000fe40000800000 */
[----:B------:R-:W-:Y:S02]  /*3f50*/  F2FP.BF16.F32.PACK_AB R92, R93, R92 ;  /* 0x0000005c5d5c723e */ /* 0x000fe400000010ff */
[----:B------:R-:W-:-:S02]  /*3f60*/  F2FP.BF16.F32.PACK_AB R93, R95, R94 ;  /* 0x0000005e5f5d723e */ /* 0x000fc400000010ff */
[----:B------:R-:W-:Y:S02]  /*3f70*/  F2FP.BF16.F32.PACK_AB R94, R100, R99 ;  /* 0x00000063645e723e */ /* 0x000fe400000010ff */
[----:B------:R-:W-:-:S07]  /*3f80*/  F2FP.BF16.F32.PACK_AB R95, R102, R101 ;  /* 0x00000065665f723e */ /* 0x000fce00000010ff */
.L_x_3480:
        /* <DEDUP_REMOVED lines=10> */
.L_x_3478:
[----:B------:R-:W-:Y:S05]  /*4030*/  BSYNC.RECONVERGENT B1 ;  /* 0x0000000000017941 */ /* 0x000fea0003800200 */
.L_x_3477:
        /* <DEDUP_REMOVED lines=12> */
[----:B------:R-:W-:Y:S01]  /*4100*/  FFMA.FTZ R90, R158, R97, R98 ;  /* 0x000000619e5a7223 */ /* 0x000fe20000010062 */
[C---:B------:R-:W-:Y:S01]  /*4110*/  FFMA.FTZ R84, R138.reuse, R85, R16 ;  /* 0x000000558a547223 */ /* 0x040fe20000010010 */
[C---:B------:R-:W-:Y:S01]  /*4120*/  FFMA.FTZ R85, R138.reuse, R86, R17 ;  /* 0x000000568a557223 */ /* 0x040fe20000010011 */
[----:B------:R-:W-:Y:S01]  /*4130*/  FFMA.FTZ R86, R138, R89, R18 ;  /* 0x000000598a567223 */ /* 0x000fe20000010012 */
[----:B------:R-:W-:Y:S01]  /*4140*/  LOP3.LUT P6, RZ, R108, 0xff00, RZ, 0xc0, !PT ;  /* 0x0000ff006cff7812 */ /* 0x000fe200078cc0ff */
[-C--:B------:R-:W-:Y:S01]  /*4150*/  FMUL.FTZ R87, R84, R96.reuse ;  /* 0x0000006054577220 */ /* 0x080fe20000410000 */
[-C--:B------:R-:W-:Y:S01]  /*4160*/  FMUL.FTZ R88, R85, R96.reuse ;  /* 0x0000006055587220 */ /* 0x080fe20000410000 */
[----:B------:R-:W-:Y:S01]  /*4170*/  FMUL.FTZ R89, R86, R96 ;  /* 0x0000006056597220 */ /* 0x000fe20000410000 */
[----:B------:R-:W-:Y:S01]  /*4180*/  FADD.FTZ R90, R159, -R90 ;  /* 0x8000005a9f5a7221 */ /* 0x000fe20000010000 */
[----:B------:R-:W-:Y:S01]  /*4190*/  FMUL.FTZ R87, R87, UR13 ;  /* 0x0000000d57577c20 */ /* 0x000fe20008410000 */
[----:B------:R-:W-:Y:S01]  /*41a0*/  FMUL.FTZ R88, R88, UR13 ;  /* 0x0000000d58587c20 */ /* 0x000fe20008410000 */
[----:B------:R-:W-:Y:S01]  /*41b0*/  FMUL.FTZ R89, R89, UR13 ;  /* 0x0000000d59597c20 */ /* 0x000fe20008410000 */
[-CC-:B------:R-:W-:Y:S01]  /*41c0*/  FFMA.FTZ R102, R167, R97.reuse, R98.reuse ;  /* 0x00000061a7667223 */ /* 0x180fe20000010062 */
[-CC-:B------:R-:W-:Y:S01]  /*41d0*/  FFMA.FTZ R104, R166, R97.reuse, R98.reuse ;  /* 0x00000061a6687223 */ /* 0x180fe20000010062 */
[----:B------:R-:W-:Y:S01]  /*41e0*/  FSEL R92, R87, RZ, P5 ;  /* 0x000000ff575c7208 */ /* 0x000fe20002800000 */
[-C--:B------:R-:W-:Y:S01]  /*41f0*/  FFMA.FTZ R87, R161, R97.reuse, R98 ;  /* 0x00000061a1577223 */ /* 0x080fe20000010062 */
[----:B------:R-:W-:Y:S01]  /*4200*/  LOP3.LUT P5, RZ, R108, 0xff0000, RZ, 0xc0, !PT ;  /* 0x00ff00006cff7812 */ /* 0x000fe200078ac0ff */
[----:B------:R-:W-:Y:S01]  /*4210*/  FADD.FTZ R101, R165, -R102 ;  /* 0x80000066a5657221 */ /* 0x000fe20000010000 */
[----:B------:R-:W-:Y:S01]  /*4220*/  FSEL R93, R88, RZ, P6 ;  /* 0x000000ff585d7208 */ /* 0x000fe20003000000 */
[----:B------:R-:W-:Y:S01]  /*4230*/  FFMA.FTZ R88, R164, R97, R98 ;  /* 0x00000061a4587223 */ /* 0x000fe20000010062 */
[----:B------:R-:W-:Y:S01]  /*4240*/  FSEL R94, R89, RZ, P5 ;  /* 0x000000ff595e7208 */ /* 0x000fe20002800000 */
[----:B------:R-:W-:Y:S01]  /*4250*/  FADD.FTZ R89, R162, -R87 ;  /* 0x80000057a2597221 */ /* 0x000fe20000010000 */
[----:B------:R-:W-:Y:S01]  /*4260*/  FFMA.FTZ R87, R138, R90, R19 ;  /* 0x0000005a8a577223 */ /* 0x000fe20000010013 */
[----:B------:R-:W-:Y:S01]  /*4270*/  FADD.FTZ R100, R163, -R88 ;  /* 0x80000058a3647221 */ /* 0x000fe20000010000 */
[----:B------:R-:W-:Y:S01]  /*4280*/  LOP3.LUT P6, RZ, R108, 0xff000000, RZ, 0xc0, !PT ;  /* 0xff0000006cff7812 */ /* 0x000fe200078cc0ff */
[C---:B------:R-:W-:Y:S01]  /*4290*/  FFMA.FTZ R88, R138.reuse, R89, R12 ;  /* 0x000000598a587223 */ /* 0x040fe2000001000c */
[----:B------:R-:W-:Y:S01]  /*42a0*/  FMUL.FTZ R90, R87, R96 ;  /* 0x00000060575a7220 */ /* 0x000fe20000410000 */
[----:B------:R-:W-:Y:S01]  /*42b0*/  FFMA.FTZ R89, R138, R100, R13 ;  /* 0x000000648a597223 */ /* 0x000fe2000001000d */
[----:B------:R-:W-:Y:S01]  /*42c0*/  FADD.FTZ R104, R169, -R104 ;  /* 0x80000068a9687221 */ /* 0x000fe20000010000 */
[-C--:B------:R-:W-:Y:S01]  /*42d0*/  FMUL.FTZ R91, R88, R96.reuse ;  /* 0x00000060585b7220 */ /* 0x080fe20000410000 */
[----:B------:R-:W-:Y:S01]  /*42e0*/  FMUL.FTZ R90, R90, UR13 ;  /* 0x0000000d5a5a7c20 */ /* 0x000fe20008410000 */
[----:B------:R-:W-:Y:S01]  /*42f0*/  FMUL.FTZ R100, R89, R96 ;  /* 0x0000006059647220 */ /* 0x000fe20000410000 */
[----:B------:R-:W-:Y:S01]  /*4300*/  LOP3.LUT P5, RZ, R109, 0xff, RZ, 0xc0, !PT ;  /* 0x000000ff6dff7812 */ /* 0x000fe200078ac0ff */
[----:B------:R-:W-:Y:S01]  /*4310*/  FMUL.FTZ R99, R91, UR13 ;  /* 0x0000000d5b637c20 */ /* 0x000fe20008410000 */
[----:B------:R-:W-:Y:S01]  /*4320*/  FFMA.FTZ R91, R138, R104, R15 ;  /* 0x000000688a5b7223 */ /* 0x000fe2000001000f */
[----:B------:R-:W-:Y:S01]  /*4330*/  FSEL R95, R90, RZ, P6 ;  /* 0x000000ff5a5f7208 */ /* 0x000fe20003000000 */
[----:B------:R-:W-:Y:S01]  /*4340*/  FFMA.FTZ R90, R138, R101, R14 ;  /* 0x000000658a5a7223 */ /* 0x000fe2000001000e */
        /* <DEDUP_REMOVED lines=18> */
.L_x_3483:
[-CC-:B0-----:R-:W-:Y:S01]  /*4470*/  FFMA.FTZ R94, R166, R97.reuse, R98.reuse ;  /* 0x00000061a65e7223 */ /* 0x181fe20000010062 */
[-CC-:B------:R-:W-:Y:S01]  /*4480*/  FFMA.FTZ R92, R167, R97.reuse, R98.reuse ;  /* 0x00000061a75c7223 */ /* 0x180fe20000010062 */
[----:B------:R-:W-:Y:S01]  /*4490*/  FFMA.FTZ R93, R161, R97, R98 ;  /* 0x00000061a15d7223 */ /* 0x000fe20000010062 */
[----:B------:R-:W-:Y:S01]  /*44a0*/  ISETP.GE.U32.AND P5, PT, R108, RZ, PT ;  /* 0x000000ff6c00720c */ /* 0x000fe20003fa6070 */
[----:B------:R-:W-:Y:S01]  /*44b0*/  FADD.FTZ R94, R169, -R94 ;  /* 0x8000005ea95e7221 */ /* 0x000fe20000010000 */
[----:B------:R-:W-:Y:S01]  /*44c0*/  FADD.FTZ R95, R165, -R92 ;  /* 0x8000005ca55f7221 */ /* 0x000fe20000010000 */
[----:B------:R-:W-:Y:S01]  /*44d0*/  FADD.FTZ R93, R162, -R93 ;  /* 0x8000005da25d7221 */ /* 0x000fe20000010000 */
[C---:B------:R-:W-:Y:S01]  /*44e0*/  ISETP.GE.U32.AND.EX P5, PT, R109.reuse, 0x1000000, PT, P5 ;  /* 0x010000006d00780c */ /* 0x040fe20003fa6150 */
        /* <DEDUP_REMOVED lines=11> */
[----:B------:R-:W-:-:S02]  /*45a0*/  FFMA.FTZ R94, R158, R97, R98 ;  /* 0x000000619e5e7223 */ /* 0x000fc40000010062 */
[----:B------:R-:W-:Y:S01]  /*45b0*/  FSEL R105, R99, RZ, P5 ;  /* 0x000000ff63697208 */ /* 0x000fe20002800000 */
[----:B------:R-:W-:Y:S01]  /*45c0*/  FADD.FTZ R99, R163, -R92 ;  /* 0x8000005ca3637221 */ /* 0x000fe20000010000 */
[----:B------:R-:W-:Y:S01]  /*45d0*/  FSEL R104, R95, RZ, P6 ;  /* 0x000000ff5f687208 */ /* 0x000fe20003000000 */
[----:B------:R-:W-:Y:S01]  /*45e0*/  FFMA.FTZ R95, R157, R97, R98 ;  /* 0x000000619d5f7223 */ /* 0x000fe20000010062 */
[----:B------:R-:W-:Y:S01]  /*45f0*/  LOP3.LUT P6, RZ, R109, 0xff, RZ, 0xc0, !PT ;  /* 0x000000ff6dff7812 */ /* 0x000fe200078cc0ff */
[----:B------:R-:W-:Y:S01]  /*4600*/  FFMA.FTZ R99, R138, R99, R13 ;  /* 0x000000638a637223 */ /* 0x000fe2000001000d */
[----:B------:R-:W-:Y:S01]  /*4610*/  FADD.FTZ R94, R159, -R94 ;  /* 0x8000005e9f5e7221 */ /* 0x000fe20000010000 */
[----:B------:R-:W-:Y:S01]  /*4620*/  FADD.FTZ R95, R160, -R95 ;  /* 0x8000005fa05f7221 */ /* 0x000fe20000010000 */
[----:B------:R-:W-:Y:S01]  /*4630*/  FSEL R102, R93, RZ, P6 ;  /* 0x000000ff5d667208 */ /* 0x000fe20003000000 */
[-CC-:B------:R-:W-:Y:S01]  /*4640*/  FFMA.FTZ R92, R154, R97.reuse, R98.reuse ;  /* 0x000000619a5c7223 */ /* 0x180fe20000010062 */
[----:B------:R-:W-:Y:S01]  /*4650*/  FFMA.FTZ R93, R153, R97, R98 ;  /* 0x00000061995d7223 */ /* 0x000fe20000010062 */
[----:B------:R-:W-:Y:S01]  /*4660*/  FMUL.FTZ R100, R99, R96 ;  /* 0x0000006063647220 */ /* 0x000fe20000410000 */
[C---:B------:R-:W-:Y:S01]  /*4670*/  FFMA.FTZ R95, R138.reuse, R95, R18 ;  /* 0x0000005f8a5f7223 */ /* 0x040fe20000010012 */
[----:B------:R-:W-:Y:S01]  /*4680*/  FFMA.FTZ R99, R138, R94, R19 ;  /* 0x0000005e8a637223 */ /* 0x000fe20000010013 */
[----:B------:R-:W-:Y:S01]  /*4690*/  FADD.FTZ R92, R155, -R92 ;  /* 0x8000005c9b5c7221 */ /* 0x000fe20000010000 */
[----:B------:R-:W-:Y:S01]  /*46a0*/  FADD.FTZ R93, R156, -R93 ;  /* 0x8000005d9c5d7221 */ /* 0x000fe20000010000 */
[----:B------:R-:W-:Y:S01]  /*46b0*/  FMUL.FTZ R100, R100, UR13 ;  /* 0x0000000d64647c20 */ /* 0x000fe20008410000 */
[----:B------:R-:W-:Y:S01]  /*46c0*/  LOP3.LUT P5, RZ, R109, 0xff00, RZ, 0xc0, !PT ;  /* 0x0000ff006dff7812 */ /* 0x000fe200078ac0ff */
[-C--:B------:R-:W-:Y:S01]  /*46d0*/  FMUL.FTZ R94, R95, R96.reuse ;  /* 0x000000605f5e7220 */ /* 0x080fe20000410000 */
[----:B------:R-:W-:Y:S01]  /*46e0*/  FMUL.FTZ R99, R99, R96 ;  /* 0x0000006063637220 */ /* 0x000fe20000410000 */
[C---:B------:R-:W-:Y:S01]  /*46f0*/  FFMA.FTZ R95, R138.reuse, R92, R17 ;  /* 0x0000005c8a5f7223 */ /* 0x040fe20000010011 */
[----:B------:R-:W-:Y:S01]  /*4700*/  FFMA.FTZ R93, R138, R93, R16 ;  /* 0x0000005d8a5d7223 */ /* 0x000fe20000010010 */
[----:B------:R-:W-:Y:S01]  /*4710*/  FMUL.FTZ R94, R94, UR13 ;  /* 0x0000000d5e5e7c20 */ /* 0x000fe20008410000 */
[----:B------:R-:W-:Y:S01]  /*4720*/  FSEL R103, R100, RZ, P5 ;  /* 0x000000ff64677208 */ /* 0x000fe20002800000 */
[----:B------:R-:W-:Y:S01]  /*4730*/  FMUL.FTZ R99, R99, UR13 ;  /* 0x0000000d63637c20 */ /* 0x000fe20008410000 */
[C---:B------:R-:W-:Y:S01]  /*4740*/  LOP3.LUT P6, RZ, R108.reuse, 0xff0000, RZ, 0xc0, !PT ;  /* 0x00ff00006cff7812 */ /* 0x040fe200078cc0ff */
        /* <DEDUP_REMOVED lines=15> */
.L_x_3484:
        /* <DEDUP_REMOVED lines=8> */
.L_x_3482:
[----:B------:R-:W-:Y:S05]  /*48c0*/  BSYNC.RECONVERGENT B1 ;  /* 0x0000000000017941 */ /* 0x000fea0003800200 */
.L_x_3481:
        /* <DEDUP_REMOVED lines=12> */
[----:B------:R-:W-:Y:S01]  /*4990*/  FFMA.FTZ R84, R138, R85, R8 ;  /* 0x000000558a547223 */ /* 0x000fe20000010008 */
[----:B------:R-:W-:Y:S01]  /*49a0*/  FADD.FTZ R87, R124, -R87 ;  /* 0x800000577c577221 */ /* 0x000fe20000010000 */
[-CC-:B------:R-:W-:Y:S01]  /*49b0*/  FFMA.FTZ R89, R125, R97.reuse, R98.reuse ;  /* 0x000000617d597223 */ /* 0x180fe20000010062 */
[-CC-:B------:R-:W-:Y:S01]  /*49c0*/  FFMA.FTZ R90, R128, R97.reuse, R98.reuse ;  /* 0x00000061805a7223 */ /* 0x180fe20000010062 */
[----:B------:R-:W-:Y:S01]  /*49d0*/  FFMA.FTZ R85, R138, R86, R9 ;  /* 0x000000568a557223 */ /* 0x000fe20000010009 */
[----:B------:R-:W-:Y:S01]  /*49e0*/  FMUL.FTZ R92, R84, R96 ;  /* 0x00000060545c7220 */ /* 0x000fe20000410000 */
[----:B------:R-:W-:Y:S01]  /*49f0*/  FFMA.FTZ R97, R129, R97, R98 ;  /* 0x0000006181617223 */ /* 0x000fe20000010062 */
[----:B------:R-:W-:Y:S01]  /*4a00*/  FADD.FTZ R88, R123, -R88 ;  /* 0x800000587b587221 */ /* 0x000fe20000010000 */
[----:B------:R-:W-:Y:S01]  /*4a10*/  FFMA.FTZ R86, R138, R87, R10 ;  /* 0x000000578a567223 */ /* 0x000fe2000001000a */
[----:B------:R-:W-:Y:S01]  /*4a20*/  FADD.FTZ R89, R126, -R89 ;  /* 0x800000597e597221 */ /* 0x000fe20000010000 */
[----:B------:R-:W-:Y:S01]  /*4a30*/  FADD.FTZ R90, R127, -R90 ;  /* 0x8000005a7f5a7221 */ /* 0x000fe20000010000 */
[----:B------:R-:W-:Y:S01]  /*4a40*/  FMUL.FTZ R92, R92, UR13 ;  /* 0x0000000d5c5c7c20 */ /* 0x000fe20008410000 */
[----:B------:R-:W-:Y:S01]  /*4a50*/  FADD.FTZ R97, R130, -R97 ;  /* 0x8000006182617221 */ /* 0x000fe20000010000 */
[----:B------:R-:W-:Y:S01]  /*4a60*/  FFMA.FTZ R87, R138, R88, R11 ;  /* 0x000000588a577223 */ /* 0x000fe2000001000b */
[----:B------:R-:W-:Y:S01]  /*4a70*/  LOP3.LUT P6, RZ, R112, 0xff, RZ, 0xc0, !PT ;  /* 0x000000ff70ff7812 */ /* 0x000fe200078cc0ff */
[-C--:B------:R-:W-:Y:S01]  /*4a80*/  FMUL.FTZ R94, R86, R96.reuse ;  /* 0x00000060565e7220 */ /* 0x080fe20000410000 */
[C---:B------:R-:W-:Y:S01]  /*4a90*/  FFMA.FTZ R88, R138.reuse, R89, R4 ;  /* 0x000000598a587223 */ /* 0x040fe20000010004 */
[----:B------:R-:W-:Y:S01]  /*4aa0*/  FMUL.FTZ R93, R85, R96 ;  /* 0x00000060555d7220 */ /* 0x000fe20000410000 */
[C---:B------:R-:W-:Y:S01]  /*4ab0*/  FFMA.FTZ R89, R138.reuse, R90, R5 ;  /* 0x0000005a8a597223 */ /* 0x040fe20000010005 */
[----:B------:R-:W-:Y:S01]  /*4ac0*/  FFMA.FTZ R90, R138, R97, R6 ;  /* 0x000000618a5a7223 */ /* 0x000fe20000010006 */
[----:B------:R-:W-:Y:S01]  /*4ad0*/  FSEL R92, R92, RZ, P6 ;  /* 0x000000ff5c5c7208 */ /* 0x000fe20003000000 */
[----:B------:R-:W-:Y:S01]  /*4ae0*/  FMUL.FTZ R94, R94, UR13 ;  /* 0x0000000d5e5e7c20 */ /* 0x000fe20008410000 */
[----:B------:R-:W-:Y:S01]  /*4af0*/  FMUL.FTZ R93, R93, UR13 ;  /* 0x0000000d5d5d7c20 */ /* 0x000fe20008410000 */
[----:B------:R-:W-:Y:S01]  /*4b00*/  LOP3.LUT P6, RZ, R112, 0xff0000, RZ, 0xc0, !PT ;  /* 0x00ff000070ff7812 */ /* 0x000fe200078cc0ff */
[-C--:B------:R-:W-:Y:S01]  /*4b10*/  FMUL.FTZ R97, R88, R96.reuse ;  /* 0x0000006058617220 */ /* 0x080fe20000410000 */
[----:B------:R-:W-:Y:S01]  /*4b20*/  LOP3.LUT P5, RZ, R112, 0xff00, RZ, 0xc0, !PT ;  /* 0x0000ff0070ff7812 */ /* 0x000fe200078ac0ff */
[-C--:B------:R-:W-:Y:S01]  /*4b30*/  FMUL.FTZ R95, R87, R96.reuse ;  /* 0x00000060575f7220 */ /* 0x080fe20000410000 */
[----:B------:R-:W-:Y:S01]  /*4b40*/  FSEL R94, R94, RZ, P6 ;  /* 0x000000ff5e5e7208 */ /* 0x000fe20003000000 */
[----:B------:R-:W-:Y:S01]  /*4b50*/  FMUL.FTZ R97, R97, UR13 ;  /* 0x0000000d61617c20 */ /* 0x000fe20008410000 */
[----:B------:R-:W-:Y:S01]  /*4b60*/  FFMA.FTZ R91, R138, R91, R7 ;  /* 0x0000005b8a5b7223 */ /* 0x000fe20000010007 */
[----:B------:R-:W-:Y:S01]  /*4b70*/  FSEL R93, R93, RZ, P5 ;  /* 0x000000ff5d5d7208 */ /* 0x000fe20002800000 */
[----:B------:R-:W-:Y:S01]  /*4b80*/  FMUL.FTZ R95, R95, UR13 ;  /* 0x0000000d5f5f7c20 */ /* 0x000fe20008410000 */
[----:B------:R-:W-:Y:S01]  /*4b90*/  LOP3.LUT P6, RZ, R113, 0xff, RZ, 0xc0, !PT ;  /* 0x000000ff71ff7812 */ /* 0x000fe200078cc0ff */
[-C--:B------:R-:W-:Y:S01]  /*4ba0*/  FMUL.FTZ R98, R89, R96.reuse ;  /* 0x0000006059627220 */ /* 0x080fe20000410000 */
[----:B------:R-:W-:Y:S01]  /*4bb0*/  LOP3.LUT P5, RZ, R112, 0xff000000, RZ, 0xc0, !PT ;  /* 0xff00000070ff7812 */ /* 0x000fe200078ac0ff */
[-C--:B------:R-:W-:Y:S01]  /*4bc0*/  FMUL.FTZ R99, R91, R96.reuse ;  /* 0x000000605b637220 */ /* 0x080fe20000410000 */
[----:B------:R-:W-:Y:S01]  /*4bd0*/  FSEL R97, R97, RZ, P6 ;  /* 0x000000ff61617208 */ /* 0x000fe20003000000 */
[----:B------:R-:W-:Y:S01]  /*4be0*/  FMUL.FTZ R98, R98, UR13 ;  /* 0x0000000d62627c20 */ /* 0x000fe20008410000 */
[----:B------:R-:W-:Y:S01]  /*4bf0*/  FSEL R95, R95, RZ, P5 ;  /* 0x000000ff5f5f7208 */ /* 0x000fe20002800000 */
[----:B------:R-:W-:Y:S01]  /*4c00*/  FMUL.FTZ R96, R90, R96 ;  /* 0x000000605a607220 */ /* 0x000fe20000410000 */
[----:B------:R-:W-:Y:S01]  /*4c10*/  LOP3.LUT P6, RZ, R113, 0xff00, RZ, 0xc0, !PT ;  /* 0x0000ff0071ff7812 */ /* 0x000fe200078cc0ff */
[----:B------:R-:W-:Y:S01]  /*4c20*/  FMUL.FTZ R99, R99, UR13 ;  /* 0x0000000d63637c20 */ /* 0x000fe20008410000 */
[----:B------:R-:W-:Y:S01]  /*4c30*/  ISETP.GE.U32.AND P5, PT, R112, RZ, PT ;  /* 0x000000ff7000720c */ /* 0x000fe20003fa6070 */
[----:B------:R-:W-:Y:S01]  /*4c40*/  FMUL.FTZ R96, R96, UR13 ;  /* 0x0000000d60607c20 */ /* 0x000fe20008410000 */
[----:B------:R-:W-:-:S02]  /*4c50*/  FSEL R98, R98, RZ, P6 ;  /* 0x000000ff62627208 */ /* 0x000fc40003000000 */
[C---:B------:R-:W-:Y:S02]  /*4c60*/  ISETP.GE.U32.AND.EX P5, PT, R113.reuse, 0x1000000, PT, P5 ;  /* 0x010000007100780c */ /* 0x040fe40003fa6150 */
[----:B------:R-:W-:Y:S02]  /*4c70*/  LOP3.LUT P6, RZ, R113, 0xff0000, RZ, 0xc0, !PT ;  /* 0x00ff000071ff7812 */ /* 0x000fe400078cc0ff */
[----:B------:R-:W-:Y:S02]  /*4c80*/  FSEL R99, R99, RZ, P5 ;  /* 0x000000ff63637208 */ /* 0x000fe40002800000 */
[----:B------:R-:W-:Y:S02]  /*4c90*/  FSEL R96, R96, RZ, P6 ;  /* 0x000000ff60607208 */ /* 0x000fe40003000000 */
[----:B------:R-:W-:Y:S02]  /*4ca0*/  F2FP.BF16.F32.PACK_AB R92, R93, R92 ;  /* 0x0000005c5d5c723e */ /* 0x000fe400000010ff */
[----:B------:R-:W-:-:S02]  /*4cb0*/  F2FP.BF16.F32.PACK_AB R93, R95, R94 ;  /* 0x0000005e5f5d723e */ /* 0x000fc400000010ff */
[----:B------:R-:W-:Y:S02]  /*4cc0*/  F2FP.BF16.F32.PACK_AB R94, R98, R97 ;  /* 0x00000061625e723e */ /* 0x000fe400000010ff */
[----:B------:R-:W-:Y:S01]  /*4cd0*/  F2FP.BF16.F32.PACK_AB R95, R99, R96 ;  /* 0x00000060635f723e */ /* 0x000fe200000010ff */
[----:B------:R-:W-:Y:S06]  /*4ce0*/  BRA `(.L_x_3486) ;  /* 0x0000000000f47947 */ /* 0x000fec0003800000 */
.L_x_3485:
        /* <DEDUP_REMOVED lines=8> */
[C---:B------:R-:W-:Y:S01]  /*4d70*/  FFMA.FTZ R107, R138.reuse, R102, R7 ;  /* 0x000000668a6b7223 */ /* 0x040fe20000010007 */
[----:B------:R-:W-:Y:S01]  /*4d80*/  FFMA.FTZ R105, R138, R99, R6 ;  /* 0x000000638a697223 */ /* 0x000fe20000010006 */
[-CC-:B------:R-:W-:Y:S01]  /*4d90*/  FFMA.FTZ R93, R121, R97.reuse, R98.reuse ;  /* 0x00000061795d7223 */ /* 0x180fe20000010062 */
[----:B------:R-:W-:Y:S01]  /*4da0*/  FFMA.FTZ R94, R122, R97, R98 ;  /* 0x000000617a5e7223 */ /* 0x000fe20000010062 */
[-C--:B------:R-:W-:Y:S01]  /*4db0*/  FMUL.FTZ R107, R107, R96.reuse ;  /* 0x000000606b6b7220 */ /* 0x080fe20000410000 */
[----:B------:R-:W-:Y:S01]  /*4dc0*/  FMUL.FTZ R105, R105, R96 ;  /* 0x0000006069697220 */ /* 0x000fe20000410000 */
[C---:B------:R-:W-:Y:S01]  /*4dd0*/  FFMA.FTZ R101, R138.reuse, R95, R4 ;  /* 0x0000005f8a657223 */ /* 0x040fe20000010004 */
[----:B------:R-:W-:Y:S01]  /*4de0*/  FFMA.FTZ R103, R138, R100, R5 ;  /* 0x000000648a677223 */ /* 0x000fe20000010005 */
        /* <DEDUP_REMOVED lines=9> */
[----:B------:R-:W-:Y:S01]  /*4e80*/  FMUL.FTZ R103, R103, R96 ;  /* 0x0000006067677220 */ /* 0x000fe20000410000 */
[----:B------:R-:W-:Y:S01]  /*4e90*/  ISETP.GE.U32.AND.EX P5, PT, R113, 0x1000000, PT, P5 ;  /* 0x010000007100780c */ /* 0x000fe20003fa6150 */
[C---:B------:R-:W-:Y:S01]  /*4ea0*/  FFMA.FTZ R95, R138.reuse, R93, R10 ;  /* 0x0000005d8a5f7223 */ /* 0x040fe2000001000a */
[----:B------:R-:W-:Y:S01]  /*4eb0*/  FFMA.FTZ R99, R138, R94, R11 ;  /* 0x0000005e8a637223 */ /* 0x000fe2000001000b */
[----:B------:R-:W-:Y:S01]  /*4ec0*/  FADD.FTZ R92, R119, -R92 ;  /* 0x8000005c775c7221 */ /* 0x000fe20000010000 */
[----:B------:R-:W-:Y:S01]  /*4ed0*/  FADD.FTZ R97, R120, -R97 ;  /* 0x8000006178617221 */ /* 0x000fe20000010000 */
[----:B------:R-:W-:Y:S01]  /*4ee0*/  FSEL R105, R105, RZ, P6 ;  /* 0x000000ff69697208 */ /* 0x000fe20003000000 */
[----:B------:R-:W-:Y:S01]  /*4ef0*/  FMUL.FTZ R101, R101, UR13 ;  /* 0x0000000d65657c20 */ /* 0x000fe20008410000 */
[----:B------:R-:W-:Y:S01]  /*4f00*/  FMUL.FTZ R103, R103, UR13 ;  /* 0x0000000d67677c20 */ /* 0x000fe20008410000 */
[----:B------:R-:W-:Y:S01]  /*4f10*/  FSEL R98, R107, RZ, P5 ;  /* 0x000000ff6b627208 */ /* 0x000fe20002800000 */
[-C--:B------:R-:W-:Y:S01]  /*4f20*/  FMUL.FTZ R95, R95, R96.reuse ;  /* 0x000000605f5f7220 */ /* 0x080fe20000410000 */
[----:B------:R-:W-:Y:S01]  /*4f30*/  FMUL.FTZ R99, R99, R96 ;  /* 0x0000006063637220 */ /* 0x000fe20000410000 */
[C---:B------:R-:W-:Y:S01]  /*4f40*/  LOP3.LUT P6, RZ, R113.reuse, 0xff, RZ, 0xc0, !PT ;  /* 0x000000ff71ff7812 */ /* 0x040fe200078cc0ff */
[C---:B------:R-:W-:Y:S01]  /*4f50*/  FFMA.FTZ R93, R138.reuse, R92, R9 ;  /* 0x0000005c8a5d7223 */ /* 0x040fe20000010009 */
[----:B------:R-:W-:Y:S01]  /*4f60*/  LOP3.LUT P5, RZ, R113, 0xff00, RZ, 0xc0, !PT ;  /* 0x0000ff0071ff7812 */ /* 0x000fe200078ac0ff */
[----:B------:R-:W-:Y:S01]  /*4f70*/  FFMA.FTZ R97, R138, R97, R8 ;  /* 0x000000618a617223 */ /* 0x000fe20000010008 */
        /* <DEDUP_REMOVED lines=20> */
.L_x_3486:
[----:B------:R-:W0:Y:S08]  /*50c0*/  @P1 LDC.64 R96, c[0x0][0x478] ;  /* 0x00011e00ff601b82 */ /* 0x000e300000000a00 */
[----:B------:R-:W1:Y:S01]  /*50d0*/  LDC.64 R98, c[0x0][0x468] ;  /* 0x00011a00ff627b82 */ /* 0x000e620000000a00 */
[----:B0-----:R-:W-:-:S05]  /*50e0*/  @P1 IMAD.WIDE.U32 R96, R116, 0x20, R96 ;  /* 0x0000002074601825 */ /* 0x001fca00078e0060 */
[----:B------:R3:W-:Y:S01]  /*50f0*/  @P1 STG.E.128 desc[UR8][R96.64], R84 ;  /* 0x0000005460001986 */ /* 0x0007e2000c101d08 */
[----:B-1----:R-:W-:-:S03]  /*5100*/  IMAD.WIDE.U32 R98, R116, 0x10, R98 ;  /* 0x0000001074627825 */ /* 0x002fc600078e0062 */
[----:B------:R3:W-:Y:S04]  /*5110*/  @P1 STG.E.128 desc[UR8][R96.64+0x10], R88 ;  /* 0x0000105860001986 */ /* 0x0007e8000c101d08 */
[----:B------:R3:W-:Y:S02]  /*5120*/  STG.E.128 desc[UR8][R98.64], R92 ;  /* 0x0000005c62007986 */ /* 0x0007e4000c101d08 */
.L_x_3474:
[----:B------:R-:W-:Y:S05]  /*5130*/  BSYNC.RECONVERGENT B0 ;  /* 0x0000000000007941 */ /* 0x000fea0003800200 */
.L_x_3464:
[----:B0-234-:R-:W0:Y:S01]  /*5140*/  LDC.64 R92, c[0x0][0x380] ;  /* 0x0000e000ff5c7b82 */ /* 0x01de220000000a00 */
[----:B------:R-:W-:Y:S01]  /*5150*/  UPLOP3.LUT UP1, UPT, UPT, UPT, UP1, 0x40, 0x4 ;  /* 0x000000000004789c */ /* 0x000fe20003f2e810 */
[----:B0-----:R-:W-:-:S04]  /*5160*/  IADD3 R115, PT, PT, R115, R92, RZ ;  /* 0x0000005c73737210 */ /* 0x001fc80007ffe0ff */
[----:B------:R-:W-:-:S13]  /*5170*/  ISETP.GE.AND P1, PT, R115, R93, PT ;  /* 0x0000005d7300720c */ /* 0x000fda0003f26270 */
[----:B------:R-:W-:Y:S05]  /*5180*/  @!P1 BRA `(.L_x_3487) ;  /* 0xffffffb400249947 */ /* 0x000fea000383ffff */
.L_x_3455:
        /* <DEDUP_REMOVED lines=31> */
.L_x_3488:
        /* <DEDUP_REMOVED lines=16> */
.L_x_10722:


//--------------------- .text._ZN10layer_norm13ln_bwd_kernelINS_13Kernel_traitsI13__nv_bfloat16S2_fS2_fjLj6144ELj1ELj1ELj8ELj16ENS_18Kernel_traits_baseILj6144ES2_S2_fS2_fjLj256EEEEELb1ELb0ELb0ELb1EEEvNS_9BwdParamsE --------------------------
	.section	.text._ZN10layer_norm13ln_bwd_kernelINS_13Kernel_traitsI13__nv_bfloat16S2_fS2_fjLj6144ELj1ELj1ELj8ELj16ENS_18Kernel_traits_baseILj6144ES2_S2_fS2_fjLj256EEEEELb1ELb0ELb0ELb1EEEvNS_9BwdParamsE,"ax",@progbits
	.align	128
        .global         _ZN10layer_norm13ln_bwd_kernelINS_13Kernel_traitsI13__nv_bfloat16S2_fS2_fjLj6144ELj1ELj1ELj8ELj16ENS_18Kernel_traits_baseILj6144ES2_S2_fS2_fjLj256EEEEELb1ELb0ELb0ELb1EEEvNS_9BwdParamsE
        .type           _ZN10layer_norm13ln_bwd_kernelINS_13Kernel_traitsI13__nv_bfloat16S2_fS2_fjLj6144ELj1ELj1ELj8ELj16ENS_18Kernel_traits_baseILj6144ES2_S2_fS2_fjLj256EEEEELb1ELb0ELb0ELb1EEEvNS_9BwdParamsE,@function
        .size           _ZN10layer_norm13ln_bwd_kernelINS_13Kernel_traitsI13__nv_bfloat16S2_fS2_fjLj6144ELj1ELj1ELj8ELj16ENS_18Kernel_traits_baseILj6144ES2_S2_fS2_fjLj256EEEEELb1ELb0ELb0ELb1EEEvNS_9BwdParamsE,(.L_x_10723 - _ZN10layer_norm13ln_bwd_kernelINS_13Kernel_traitsI13__nv_bfloat16S2_fS2_fjLj6144ELj1ELj1ELj8ELj16ENS_18Kernel_traits_baseILj6144ES2_S2_fS2_fjLj256EEEEELb1ELb0ELb0ELb1EEEvNS_9BwdParamsE)
        .other          _ZN10layer_norm13ln_bwd_kernelINS_13Kernel_traitsI13__nv_bfloat16S2_fS2_fjLj6144ELj1ELj1ELj8ELj16ENS_18Kernel_traits_baseILj6144ES2_S2_fS2_fjLj256EEEEELb1ELb0ELb0ELb1EEEvNS_9BwdParamsE,@"STO_CUDA_ENTRY STV_DEFAULT"
_ZN10layer_norm13ln_bwd_kernelINS_13Kernel_traitsI13__nv_bfloat16S2_fS2_fjLj6144ELj1ELj1ELj8ELj16ENS_18Kernel_traits_baseILj6144ES2_S2_fS2_fjLj256EEEEELb1ELb0ELb0ELb1EEEvNS_9BwdParamsE:
.text._ZN10layer_norm13ln_bwd_kernelINS_13Kernel_traitsI13__nv_bfloat16S2_fS2_fjLj6144ELj1ELj1ELj8ELj16ENS_18Kernel_traits_baseILj6144ES2_S2_fS2_fjLj256EEEEELb1ELb0ELb0ELb1EEEvNS_9BwdParamsE:
        /* <DEDUP_REMOVED lines=32> */
[----:B------:R-:W-:Y:S01]  /*0200*/  HFMA2 R132, -RZ, RZ, 0, 0 ;  /* 0x00000000ff847431 */ /* 0x000fe200000001ff */
[----:B------:R-:W-:Y:S02]  /*0210*/  PLOP3.LUT P3, PT, PT, PT, PT, 0x8, 0x80 ;  /* 0x000000000080781c */ /* 0x000fe40003f6e170 */
[----:B------:R-:W-:Y:S02]  /*0220*/  CS2R R130, SRZ ;  /* 0x0000000000827805 */ /* 0x000fe4000001ff00 */
[----:B------:R-:W-:Y:S02]  /*0230*/  MOV R133, UR5 ;  /* 0x0000000500857c02 */ /* 0x000fe40008000f00 */
        /* <DEDUP_REMOVED lines=23> */
[----:B------:R-:W-:Y:S01]  /*03b0*/  CS2R R86, SRZ ;  /* 0x0000000000567805 */ /* 0x000fe2000001ff00 */
[----:B0-----:R-:W2:Y:S01]  /*03c0*/  LDG.E.128 R12, desc[UR6][R146.64] ;  /* 0x00000006920c7981 */ /* 0x001ea2000c1e1d00 */
[----:B------:R-:W-:Y:S01]  /*03d0*/  MOV R85, RZ ;  /* 0x000000ff00557202 */ /* 0x000fe20000000f00 */
[----:B------:R-:W0:Y:S02]  /*03e0*/  LDCU UR4, c[0x0][0x408] ;  /* 0x00008100ff0477ac */ /* 0x000e240008000800 */
[----:B------:R-:W3:Y:S01]  /*03f0*/  LDG.E.128 R8, desc[UR6][R146.64+0x1000] ;  /* 0x0010000692087981 */ /* 0x000ee2000c1e1d00 */
[----:B------:R-:W4:Y:S03]  /*0400*/  LDCU UR9, c[0x0][0x388] ;  /* 0x00007100ff0977ac */ /* 0x000f260008000800 */
[----:B------:R-:W5:Y:S01]  /*0410*/  LDG.E.128 R4, desc[UR6][R146.64+0x2000] ;  /* 0x0020000692047981 */ /* 0x000f62000c1e1d00 */
[----:B------:R-:W0:Y:S01]  /*0420*/  LDCU.U8 UR8, c[0x0][0x410] ;  /* 0x00008200ff0877ac */ /* 0x000e220008000000 */
[----:B------:R-:W0:Y:S01]  /*0430*/  LDCU UR12, c[0x0][0x400] ;  /* 0x00008000ff0c77ac */ /* 0x000e220008000800 */
[----:B------:R-:W0:Y:S01]  /*0440*/  LDCU.64 UR14, c[0x0][0x478] ;  /* 0x00008f00ff0e77ac */ /* 0x000e220008000a00 */
        /* <DEDUP_REMOVED lines=11> */
[----:B-----5:R-:W-:Y:S02]  /*0500*/  PRMT R76, R4, 0x7632, R76 ;  /* 0x00007632044c7816 */ /* 0x020fe4000000004c */
        /* <DEDUP_REMOVED lines=26> */
[----:B01--4-:R-:W-:-:S07]  /*06b0*/  SHF.L.U32 R73, R73, 0x10, RZ ;  /* 0x0000001049497819 */ /* 0x013fce00000006ff */
.L_x_3504:
[----:B------:R-:W0:Y:S01]  /*06c0*/  S2R R146, SR_TID.X ;  /* 0x0000000000927919 */ /* 0x000e220000002100 */
[----:B------:R-:W1:Y:S01]  /*06d0*/  LDC.64 R2, c[0x0][0x3c0] ;  /* 0x0000f000ff027b82 */ /* 0x000e620000000a00 */
[----:B------:R-:W-:-:S05]  /*06e0*/  IMAD R0, R133, UR9, RZ ;  /* 0x0000000985007c24 */ /* 0x000fca000f8e02ff */
[----:B------:R-:W-:Y:S02]  /*06f0*/  SHF.R.S32.HI R37, RZ, 0x1f, R0 ;  /* 0x0000001fff257819 */ /* 0x000fe40000011400 */
[----:B------:R-:W2:Y:S02]  /*0700*/  LDC.64 R152, c[0x0][0x3a8] ;  /* 0x0000ea00ff987b82 */ /* 0x000ea40000000a00 */
[----:B------:R-:W-:-:S06]  /*0710*/  LEA.HI R37, R37, R0, RZ, 0x3 ;  /* 0x0000000025257211 */ /* 0x000fcc00078f18ff */
[----:B------:R-:W3:Y:S01]  /*0720*/  LDC.64 R70, c[0x0][0x428] ;  /* 0x00010a00ff467b82 */ /* 0x000ee20000000a00 */
[----:B-1----:R-:W-:-:S05]  /*0730*/  IMAD.WIDE R2, R133, 0x4, R2 ;  /* 0x0000000485027825 */ /* 0x002fca00078e0202 */
[----:B------:R1:W4:Y:S01]  /*0740*/  LDG.E R0, desc[UR6][R2.64] ;  /* 0x0000000602007981 */ /* 0x000322000c1e1900 */
[----:B0-----:R-:W-:-:S05]  /*0750*/  LEA.HI.SX32 R149, R37, R146, 0x1d ;  /* 0x0000009225957211 */ /* 0x001fca00078feaff */
[C---:B--2---:R-:W-:Y:S01]  /*0760*/  IMAD.WIDE.U32 R68, R149.reuse, 0x20, R152 ;  /* 0x0000002095447825 */ /* 0x044fe200078e0098 */
[----:B-1----:R-:W0:Y:S04]  /*0770*/  LDC.64 R2, c[0x0][0x3c8] ;  /* 0x0000f200ff027b82 */ /* 0x002e280000000a00 */
[----:B------:R-:W2:Y:S01]  /*0780*/  LDG.E.128 R36, desc[UR6][R68.64] ;  /* 0x0000000644247981 */ /* 0x000ea2000c1e1d00 */
[C---:B---3--:R-:W-:Y:S01]  /*0790*/  IMAD.WIDE.U32 R40, R149.reuse, 0x10, R70 ;  /* 0x0000001095287825 */ /* 0x048fe200078e0046 */
[C---:B------:R-:W-:Y:S02]  /*07a0*/  IADD3 R147, PT, PT, R149.reuse, 0x100, RZ ;  /* 0x0000010095937810 */ /* 0x040fe40007ffe0ff */
[----:B------:R-:W-:Y:S01]  /*07b0*/  IADD3 R72, PT, PT, R149, 0x200, RZ ;  /* 0x0000020095487810 */ /* 0x000fe20007ffe0ff */
[----:B------:R-:W3:Y:S02]  /*07c0*/  LDG.E.128 R44, desc[UR6][R68.64+0x10] ;  /* 0x00001006442c7981 */ /* 0x000ee4000c1e1d00 */
[----:B------:R-:W-:-:S02]  /*07d0*/  IMAD.WIDE.U32 R150, R147, 0x20, R152 ;  /* 0x0000002093967825 */ /* 0x000fc400078e0098 */
[----:B------:R-:W3:Y:S02]  /*07e0*/  LDG.E.128 R40, desc[UR6][R40.64] ;  /* 0x0000000628287981 */ /* 0x000ee4000c1e1d00 */
[----:B------:R-:W-:Y:S02]  /*07f0*/  IMAD.WIDE.U32 R152, R72, 0x20, R152 ;  /* 0x0000002048987825 */ /* 0x000fe400078e0098 */
[----:B------:R-:W3:Y:S04]  /*0800*/  LDG.E.128 R48, desc[UR6][R150.64] ;  /* 0x0000000696307981 */ /* 0x000ee8000c1e1d00 */
[----:B------:R-:W3:Y:S04]  /*0810*/  LDG.E.128 R56, desc[UR6][R150.64+0x10] ;  /* 0x0000100696387981 */ /* 0x000ee8000c1e1d00 */
[----:B------:R-:W3:Y:S01]  /*0820*/  LDG.E.128 R60, desc[UR6][R152.64] ;  /* 0x00000006983c7981 */ /* 0x000ee2000c1e1d00 */
[----:B0-----:R-:W-:-:S03]  /*0830*/  IMAD.WIDE R2, R133, 0x4, R2 ;  /* 0x0000000485027825 */ /* 0x001fc600078e0202 */
[----:B------:R-:W3:Y:S04]  /*0840*/  LDG.E.128 R64, desc[UR6][R152.64+0x10] ;  /* 0x0000100698407981 */ /* 0x000ee8000c1e1d00 */
[----:B------:R0:W3:Y:S01]  /*0850*/  LDG.E R148, desc[UR6][R2.64] ;  /* 0x0000000602947981 */ /* 0x0000e2000c1e1900 */
[----:B------:R-:W-:-:S06]  /*0860*/  IMAD.WIDE.U32 R52, R147, 0x10, R70 ;  /* 0x0000001093347825 */ /* 0x000fcc00078e0046 */
[----:B------:R-:W3:Y:S01]  /*0870*/  LDG.E.128 R52, desc[UR6][R52.64] ;  /* 0x0000000634347981 */ /* 0x000ee2000c1e1d00 */
[----:B------:R-:W-:Y:S01]  /*0880*/  IMAD.WIDE.U32 R70, R72, 0x10, R70 ;  /* 0x0000001048467825 */ /* 0x000fe200078e0046 */
[----:B------:R-:W-:Y:S01]  /*0890*/  ISETP.NE.U32.AND P2, PT, RZ, UR10, PT ;  /* 0x0000000aff007c0c */ /* 0x000fe2000bf45070 */
[----:B0-----:R-:W0:Y:S04]  /*08a0*/  LDC.64 R2, c[0x0][0x3b0] ;  /* 0x0000ec00ff027b82 */ /* 0x001e280000000a00 */
[----:B------:R-:W3:Y:S01]  /*08b0*/  LDG.E.128 R68, desc[UR6][R70.64] ;  /* 0x0000000646447981 */ /* 0x000ee2000c1e1d00 */
[----:B------:R-:W-:Y:S02]  /*08c0*/  ISETP.NE.AND.EX P2, PT, RZ, UR11, PT, P2 ;  /* 0x0000000bff007c0c */ /* 0x000fe4000bf45320 */
[----:B------:R-:W-:-:S04]  /*08d0*/  ISETP.NE.AND P5, PT, RZ, UR8, PT ;  /* 0x00000008ff007c0c */ /* 0x000fc8000bfa5270 */
[----:B----4-:R-:W-:-:S05]  /*08e0*/  FSEL R0, R0, RZ, !P5 ;  /* 0x000000ff00007208 */ /* 0x010fca0006800000 */
[C---:B--2---:R-:W-:Y:S01]  /*08f0*/  FADD.FTZ R157, -R0.reuse, R36 ;  /* 0x00000024009d7221 */ /* 0x044fe20000010100 */
[C---:B------:R-:W-:Y:S02]  /*0900*/  FADD.FTZ R169, -R0.reuse, R37 ;  /* 0x0000002500a97221 */ /* 0x040fe40000010100 */
[----:B------:R-:W1:Y:S01]  /*0910*/  @P2 LDC.64 R36, c[0x0][0x438] ;  /* 0x00010e00ff242b82 */ /* 0x000e620000000a00 */
[C---:B------:R-:W-:Y:S01]  /*0920*/  FADD.FTZ R159, -R0.reuse, R38 ;  /* 0x00000026009f7221 */ /* 0x040fe20000010100 */
[----:B------:R-:W-:-:S06]  /*0930*/  FADD.FTZ R171, -R0, R39 ;  /* 0x0000002700ab7221 */ /* 0x000fcc0000010100 */
[----:B------:R-:W2:Y:S01]  /*0940*/  @P2 LDC.64 R38, c[0x0][0x438] ;  /* 0x00010e00ff262b82 */ /* 0x000ea20000000a00 */
[C---:B---3--:R-:W-:Y:S02]  /*0950*/  PRMT R199, R40.reuse, 0x7632, R199 ;  /* 0x0000763228c77816 */ /* 0x048fe400000000c7 */
[----:B------:R-:W-:Y:S01]  /*0960*/  SHF.L.U32 R156, R40, 0x10, RZ ;  /* 0x00000010289c7819 */ /* 0x000fe200000006ff */
[C---:B------:R-:W-:Y:S01]  /*0970*/  FADD.FTZ R185, -R0.reuse, R45 ;  /* 0x0000002d00b97221 */ /* 0x040fe20000010100 */
[C---:B------:R-:W-:Y:S01]  /*0980*/  FADD.FTZ R189, -R0.reuse, R47 ;  /* 0x0000002f00bd7221 */ /* 0x040fe20000010100 */
[C---:B------:R-:W-:Y:S01]  /*0990*/  FADD.FTZ R167, -R0.reuse, R49 ;  /* 0x0000003100a77221 */ /* 0x040fe20000010100 */
[C---:B------:R-:W-:Y:S01]  /*09a0*/  FADD.FTZ R205, -R0.reuse, R51 ;  /* 0x0000003300cd7221 */ /* 0x040fe20000010100 */
[C---:B------:R-:W-:Y:S01]  /*09b0*/  FADD.FTZ R173, -R0.reuse, R57 ;  /* 0x0000003900ad7221 */ /* 0x040fe20000010100 */
[C---:B------:R-:W-:Y:S01]  /*09c0*/  FADD.FTZ R191, -R0.reuse, R59 ;  /* 0x0000003b00bf7221 */ /* 0x040fe20000010100 */
[----:B------:R-:W-:Y:S01]  /*09d0*/  SHF.L.U32 R199, R199, 0x10, RZ ;  /* 0x00000010c7c77819 */ /* 0x000fe200000006ff */
[C---:B------:R-:W-:Y:S01]  /*09e0*/  FADD.FTZ R161, -R0.reuse, R44 ;  /* 0x0000002c00a17221 */ /* 0x040fe20000010100 */
[C---:B------:R-:W-:Y:S01]  /*09f0*/  FADD.FTZ R163, -R0.reuse, R46 ;  /* 0x0000002e00a37221 */ /* 0x040fe20000010100 */
[C---:B------:R-:W-:Y:S01]  /*0a00*/  FADD.FTZ R165, -R0.reuse, R48 ;  /* 0x0000003000a57221 */ /* 0x040fe20000010100 */
[----:B------:R-:W-:Y:S01]  /*0a10*/  FADD.FTZ R203, -R0, R50 ;  /* 0x0000003200cb7221 */ /* 0x000fe20000010100 */
[----:B-1----:R-:W-:-:S04]  /*0a20*/  @P2 IMAD.WIDE.U32 R36, R147, 0x20, R36 ;  /* 0x0000002093242825 */ /* 0x002fc800078e0024 */
        /* <DEDUP_REMOVED lines=12> */
[----:B--2---:R-:W-:Y:S01]  /*0af0*/  @P2 IMAD.WIDE.U32 R38, R72, 0x20, R38 ;  /* 0x0000002048262825 */ /* 0x004fe200078e0026 */
[C---:B------:R-:W-:Y:S01]  /*0b00*/  PRMT R194, R41.reuse, 0x7632, R194 ;  /* 0x0000763229c27816 */ /* 0x040fe200000000c2 */
[----:B------:R-:W5:Y:S01]  /*0b10*/  @P2 LDG.E.128 R12, desc[UR6][R36.64] ;  /* 0x00000006240c2981 */ /* 0x000f62000c1e1d00 */
[----:B------:R-:W-:Y:S01]  /*0b20*/  SHF.L.U32 R154, R41, 0x10, RZ ;  /* 0x00000010299a7819 */ /* 0x000fe200000006ff */
[----:B------:R-:W-:-:S02]  /*0b30*/  FMUL.FTZ R186, R84, R199 ;  /* 0x000000c754ba7220 */ /* 0x000fc40000410000 */
[----:B------:R1:W5:Y:S01]  /*0b40*/  @P2 LDG.E.128 R16, desc[UR6][R36.64+0x10] ;  /* 0x0000100624102981 */ /* 0x000362000c1e1d00 */
[----:B------:R-:W-:Y:S01]  /*0b50*/  FMUL.FTZ R169, R148, R169 ;  /* 0x000000a994a97220 */ /* 0x000fe20000410000 */
[----:B------:R-:W-:Y:S01]  /*0b60*/  SHF.L.U32 R194, R194, 0x10, RZ ;  /* 0x00000010c2c27819 */ /* 0x000fe200000006ff */
[----:B------:R-:W-:Y:S01]  /*0b70*/  FMUL.FTZ R175, R144, R154 ;  /* 0x0000009a90af7220 */ /* 0x000fe20000410000 */
[----:B------:R-:W5:Y:S01]  /*0b80*/  @P2 LDG.E.128 R20, desc[UR6][R38.64] ;  /* 0x0000000626142981 */ /* 0x000f62000c1e1d00 */
[----:B------:R-:W-:Y:S01]  /*0b90*/  FMUL.FTZ R176, R148, R159 ;  /* 0x0000009f94b07220 */ /* 0x000fe20000410000 */
[C---:B------:R-:W-:Y:S02]  /*0ba0*/  PRMT R195, R42.reuse, 0x7632, R195 ;  /* 0x000076322ac37816 */ /* 0x040fe400000000c3 */
[----:B------:R-:W-:Y:S01]  /*0bb0*/  SHF.L.U32 R150, R42, 0x10, RZ ;  /* 0x000000102a967819 */ /* 0x000fe200000006ff */
[----:B------:R2:W5:Y:S01]  /*0bc0*/  @P2 LDG.E.128 R24, desc[UR6][R38.64+0x10] ;  /* 0x0000100626182981 */ /* 0x000562000c1e1d00 */
[----:B-1----:R-:W-:Y:S01]  /*0bd0*/  FADD.FTZ R37, RZ, R181 ;  /* 0x000000b5ff257221 */ /* 0x002fe20000010000 */
[----:B------:R-:W-:Y:S01]  /*0be0*/  FFMA.FTZ R36, R0, R181, RZ ;  /* 0x000000b500247223 */ /* 0x000fe200000100ff */
[----:B------:R-:W-:Y:S01]  /*0bf0*/  FMUL.FTZ R188, R83, R194 ;  /* 0x000000c253bc7220 */ /* 0x000fe20000410000 */
[C---:B------:R-:W-:Y:S01]  /*0c00*/  FMUL.FTZ R171, R148.reuse, R171 ;  /* 0x000000ab94ab7220 */ /* 0x040fe20000410000 */
[----:B------:R-:W-:Y:S01]  /*0c10*/  FMUL.FTZ R182, R148, R161 ;  /* 0x000000a194b67220 */ /* 0x000fe20000410000 */
[----:B------:R-:W-:-:S02]  /*0c20*/  PRMT R183, R43, 0x7632, R183 ;  /* 0x000076322bb77816 */ /* 0x000fc400000000b7 */
[----:B------:R-:W-:Y:S01]  /*0c30*/  SHF.L.U32 R152, R43, 0x10, RZ ;  /* 0x000000102b987819 */ /* 0x000fe200000006ff */
[----:B------:R-:W-:Y:S01]  /*0c40*/  FMUL.FTZ R185, R148, R185 ;  /* 0x000000b994b97220 */ /* 0x000fe20000410000 */
[----:B--2---:R-:W-:Y:S01]  /*0c50*/  FADD.FTZ R38, R186, R37 ;  /* 0x00000025ba267221 */ /* 0x004fe20000010000 */
[----:B------:R-:W-:Y:S01]  /*0c60*/  FFMA.FTZ R37, R169, R186, R36 ;  /* 0x000000baa9257223 */ /* 0x000fe20000010024 */
[----:B------:R-:W-:Y:S01]  /*0c70*/  SHF.L.U32 R195, R195, 0x10, RZ ;  /* 0x00000010c3c37819 */ /* 0x000fe200000006ff */
[----:B------:R-:W-:Y:S01]  /*0c80*/  FMUL.FTZ R177, R143, R150 ;  /* 0x000000968fb17220 */ /* 0x000fe20000410000 */
[----:B------:R-:W-:Y:S01]  /*0c90*/  FADD.FTZ R39, R175, R38 ;  /* 0x00000026af277221 */ /* 0x000fe20000010000 */
[----:B------:R-:W-:Y:S01]  /*0ca0*/  FFMA.FTZ R36, R176, R175, R37 ;  /* 0x000000afb0247223 */ /* 0x000fe20000010025 */
[----:B------:R-:W1:Y:S02]  /*0cb0*/  @P1 LDC.64 R42, c[0x0][0x3e0] ;  /* 0x0000f800ff2a1b82 */ /* 0x000e640000000a00 */
        /* <DEDUP_REMOVED lines=15> */
[----:B------:R-:W-:Y:S01]  /*0db0*/  FFMA.FTZ R36, R184, R179, R37 ;  /* 0x000000b3b8247223 */ /* 0x000fe20000010025 */
[----:B------:R-:W-:Y:S01]  /*0dc0*/  PRMT R174, R54, 0x7632, R174 ;  /* 0x0000763236ae7816 */ /* 0x000fe200000000ae */
[----:B------:R-:W-:Y:S01]  /*0dd0*/  FMUL.FTZ R161, R141, R158 ;  /* 0x0000009e8da17220 */ /* 0x000fe20000410000 */
[----:B------:R-:W-:Y:S01]  /*0de0*/  SHF.L.U32 R201, R201, 0x10, RZ ;  /* 0x00000010c9c97819 */ /* 0x000fe200000006ff */
[----:B------:R-:W-:Y:S01]  /*0df0*/  FADD.FTZ R38, R192, R39 ;  /* 0x00000027c0267221 */ /* 0x000fe20000010000 */
[C---:B------:R-:W-:Y:S01]  /*0e00*/  FMUL.FTZ R170, R148.reuse, R165 ;  /* 0x000000a594aa7220 */ /* 0x040fe20000410000 */
[----:B------:R-:W-:Y:S01]  /*0e10*/  FFMA.FTZ R37, R189, R192, R36 ;  /* 0x000000c0bd257223 */ /* 0x000fe20000010024 */
[C---:B------:R-:W-:Y:S01]  /*0e20*/  FMUL.FTZ R172, R148.reuse, R203 ;  /* 0x000000cb94ac7220 */ /* 0x040fe20000410000 */
[----:B------:R-:W-:Y:S01]  /*0e30*/  PRMT R200, R53, 0x7632, R200 ;  /* 0x0000763235c87816 */ /* 0x000fe200000000c8 */
[----:B------:R-:W-:Y:S01]  /*0e40*/  FADD.FTZ R39, R161, R38 ;  /* 0x00000026a1277221 */ /* 0x000fe20000010000 */
[----:B------:R-:W-:Y:S01]  /*0e50*/  SHF.L.U32 R160, R53, 0x10, RZ ;  /* 0x0000001035a07819 */ /* 0x000fe200000006ff */
[----:B------:R-:W-:Y:S01]  /*0e60*/  FMUL.FTZ R157, R148, R167 ;  /* 0x000000a7949d7220 */ /* 0x000fe20000410000 */
[----:B------:R-:W-:Y:S01]  /*0e70*/  SHF.L.U32 R203, R174, 0x10, RZ ;  /* 0x00000010aecb7819 */ /* 0x000fe200000006ff */
[----:B------:R-:W-:Y:S01]  /*0e80*/  FMUL.FTZ R174, R80, R201 ;  /* 0x000000c950ae7220 */ /* 0x000fe20000410000 */
[----:B------:R-:W-:Y:S01]  /*0e90*/  FFMA.FTZ R36, R170, R161, R37 ;  /* 0x000000a1aa247223 */ /* 0x000fe20000010025 */
[----:B------:R-:W-:Y:S01]  /*0ea0*/  SHF.L.U32 R200, R200, 0x10, RZ ;  /* 0x00000010c8c87819 */ /* 0x000fe200000006ff */
[----:B------:R-:W-:Y:S01]  /*0eb0*/  FMUL.FTZ R163, R140, R160 ;  /* 0x000000a08ca37220 */ /* 0x000fe20000410000 */
[----:B------:R-:W-:Y:S01]  /*0ec0*/  FADD.FTZ R38, R174, R39 ;  /* 0x00000027ae267221 */ /* 0x000fe20000010000 */
[----:B------:R-:W-:Y:S01]  /*0ed0*/  FFMA.FTZ R37, R157, R174, R36 ;  /* 0x000000ae9d257223 */ /* 0x000fe20000010024 */
[----:B------:R-:W-:Y:S01]  /*0ee0*/  SHF.L.U32 R162, R54, 0x10, RZ ;  /* 0x0000001036a27819 */ /* 0x000fe200000006ff */
[----:B-1----:R-:W-:-:S04]  /*0ef0*/  @P1 IMAD.WIDE R42, R133, 0x2, R42 ;  /* 0x00000002852a1825 */ /* 0x002fc800078e022a */
[----:B------:R-:W-:Y:S01]  /*0f00*/  FMUL.FTZ R180, R79, R200 ;  /* 0x000000c84fb47220 */ /* 0x000fe20000410000 */
[----:B------:R-:W-:Y:S01]  /*0f10*/  FADD.FTZ R39, R163, R38 ;  /* 0x00000026a3277221 */ /* 0x000fe20000010000 */
[----:B------:R-:W-:Y:S01]  /*0f20*/  FMUL.FTZ R159, R148, R205 ;  /* 0x000000cd949f7220 */ /* 0x000fe20000410000 */
[----:B------:R-:W-:Y:S01]  /*0f30*/  FFMA.FTZ R36, R172, R163, R37 ;  /* 0x000000a3ac247223 */ /* 0x000fe20000010025 */
[----:B------:R-:W-:Y:S01]  /*0f40*/  FMUL.FTZ R165, R139, R162 ;  /* 0x000000a28ba57220 */ /* 0x000fe20000410000 */
[----:B------:R-:W-:Y:S01]  /*0f50*/  FADD.FTZ R38, R180, R39 ;  /* 0x00000027b4267221 */ /* 0x000fe20000010000 */
[----:B------:R-:W2:Y:S01]  /*0f60*/  @P1 LDG.E.U16 R155, desc[UR6][R42.64] ;  /* 0x000000062a9b1981 */ /* 0x000ea2000c1e1500 */
        /* <DEDUP_REMOVED lines=31> */
[----:B------:R-:W-:Y:S01]  /*1160*/  FADD.FTZ R38, R37, R62 ;  /* 0x0000003e25267221 */ /* 0x000fe20000010000 */
[----:B------:R-:W-:Y:S01]  /*1170*/  FMUL.FTZ R58, R148, R51 ;  /* 0x00000033943a7220 */ /* 0x000fe20000410000 */
[----:B------:R-:W-:Y:S01]  /*1180*/  FMUL.FTZ R63, R136, R151 ;  /* 0x00000097883f7220 */ /* 0x000fe20000410000 */
        /* <DEDUP_REMOVED lines=27> */
[----:B------:R-:W1:Y:S02]  /*1340*/  @P2 LDC.64 R40, c[0x0][0x438] ;  /* 0x00010e00ff282b82 */ /* 0x000e640000000a00 */
[----:B------:R-:W-:Y:S01]  /*1350*/  FADD.FTZ R39, R39, R70 ;  /* 0x0000004627277221 */ /* 0x000fe20000010000 */
[----:B------:R-:W-:-:S04]  /*1360*/  FFMA.FTZ R36, R71, R70, R36 ;  /* 0x0000004647247223 */ /* 0x000fc80000010024 */
[----:B------:R-:W3:Y:S04]  /*1370*/  SHFL.DOWN PT, R38, R39, 0x10, 0x1f ;  /* 0x0a001f0027267f89 */ /* 0x000ee800000e0000 */
[----:B------:R-:W4:Y:S01]  /*1380*/  SHFL.DOWN PT, R37, R36, 0x10, 0x1f ;  /* 0x0a001f0024257f89 */ /* 0x000f2200000e0000 */
[----:B-1----:R-:W-:-:S05]  /*1390*/  @P2 IMAD.WIDE.U32 R40, R149, 0x20, R40 ;  /* 0x0000002095282825 */ /* 0x002fca00078e0028 */
[----:B------:R-:W5:Y:S01]  /*13a0*/  @P2 LDG.E.128 R4, desc[UR6][R40.64] ;  /* 0x0000000628042981 */ /* 0x000f62000c1e1d00 */
[----:B---3--:R-:W-:-:S03]  /*13b0*/  FADD.FTZ R38, R39, R38 ;  /* 0x0000002627267221 */ /* 0x008fc60000010000 */
[----:B------:R1:W5:Y:S01]  /*13c0*/  @P2 LDG.E.128 R8, desc[UR6][R40.64+0x10] ;  /* 0x0000100628082981 */ /* 0x000362000c1e1d00 */
[----:B----4-:R-:W-:-:S03]  /*13d0*/  FADD.FTZ R37, R36, R37 ;  /* 0x0000002524257221 */ /* 0x010fc60000010000 */
[----:B-1----:R-:W1:Y:S04]  /*13e0*/  SHFL.DOWN PT, R41, R38, 0x8, 0x1f ;  /* 0x09001f0026297f89 */ /* 0x002e6800000e0000 */
[----:B------:R-:W3:Y:S01]  /*13f0*/  SHFL.DOWN PT, R40, R37, 0x8, 0x1f ;  /* 0x09001f0025287f89 */ /* 0x000ee200000e0000 */
[----:B-1----:R-:W-:Y:S01]  /*1400*/  FADD.FTZ R41, R38, R41 ;  /* 0x0000002926297221 */ /* 0x002fe20000010000 */
[----:B---3--:R-:W-:-:S04]  /*1410*/  FADD.FTZ R40, R37, R40 ;  /* 0x0000002825287221 */ /* 0x008fc80000010000 */
[----:B------:R-:W1:Y:S04]  /*1420*/  SHFL.DOWN PT, R42, R41, 0x4, 0x1f ;  /* 0x08801f00292a7f89 */ /* 0x000e6800000e0000 */
[----:B------:R-:W3:Y:S01]  /*1430*/  SHFL.DOWN PT, R43, R40, 0x4, 0x1f ;  /* 0x08801f00282b7f89 */ /* 0x000ee200000e0000 */
[----:B------:R-:W4:Y:S01]  /*1440*/  S2R R46, SR_CgaCtaId ;  /* 0x00000000002e7919 */ /* 0x000f220000008800 */
[----:B-1----:R-:W-:Y:S01]  /*1450*/  FADD.FTZ R42, R41, R42 ;  /* 0x0000002a292a7221 */ /* 0x002fe20000010000 */
[----:B---3--:R-:W-:-:S04]  /*1460*/  FADD.FTZ R43, R40, R43 ;  /* 0x0000002b282b7221 */ /* 0x008fc80000010000 */
[----:B------:R-:W1:Y:S04]  /*1470*/  SHFL.DOWN PT, R39, R42, 0x2, 0x1f ;  /* 0x08401f002a277f89 */ /* 0x000e6800000e0000 */
[----:B------:R-:W3:Y:S01]  /*1480*/  SHFL.DOWN PT, R36, R43, 0x2, 0x1f ;  /* 0x08401f002b247f89 */ /* 0x000ee200000e0000 */
[----:B------:R-:W-:Y:S02]  /*1490*/  LOP3.LUT P4, RZ, R146, 0x1f, RZ, 0xc0, !PT ;  /* 0x0000001f92ff7812 */ /* 0x000fe4000788c0ff */
[----:B------:R-:W-:Y:S02]  /*14a0*/  PLOP3.LUT P0, PT, PT, PT, PT, 0x80, 0x8 ;  /* 0x000000000008781c */ /* 0x000fe40003f0f070 */
[----:B------:R-:W-:Y:S01]  /*14b0*/  MOV R37, 0x400 ;  /* 0x0000040000257802 */ /* 0x000fe20000000f00 */
[----:B-1----:R-:W-:Y:S01]  /*14c0*/  FADD.FTZ R39, R42, R39 ;  /* 0x000000272a277221 */ /* 0x002fe20000010000 */
[----:B---3--:R-:W-:-:S04]  /*14d0*/  FADD.FTZ R36, R43, R36 ;  /* 0x000000242b247221 */ /* 0x008fc80000010000 */
[----:B------:R-:W1:Y:S04]  /*14e0*/  SHFL.DOWN PT, R44, R39, 0x1, 0x1f ;  /* 0x08201f00272c7f89 */ /* 0x000e6800000e0000 */
[----:B------:R-:W3:Y:S01]  /*14f0*/  SHFL.DOWN PT, R45, R36, 0x1, 0x1f ;  /* 0x08201f00242d7f89 */ /* 0x000ee200000e0000 */
[----:B------:R-:W-:Y:S02]  /*1500*/  @!P4 PLOP3.LUT P0, PT, P3, PT, PT, 0x80, 0x8 ;  /* 0x000000000008c81c */ /* 0x000fe40001f0f070 */
[----:B----4-:R-:W-:Y:S02]  /*1510*/  LEA R40, R46, R37, 0x18 ;  /* 0x000000252e287211 */ /* 0x010fe400078ec0ff */
[----:B------:R-:W-:Y:S02]  /*1520*/  @!P4 SHF.R.U32.HI R38, RZ, 0x2, R146 ;  /* 0x00000002ff26c819 */ /* 0x000fe40000011692 */
[----:B------:R-:W-:-:S02]  /*1530*/  IADD3 R47, PT, PT, R40, 0x6040, RZ ;  /* 0x00006040282f7810 */ /* 0x000fc40007ffe0ff */
[----:B------:R-:W-:Y:S02]  /*1540*/  @!P4 LOP3.LUT R38, R38, 0x38, RZ, 0xc0, !PT ;  /* 0x000000382626c812 */ /* 0x000fe400078ec0ff */
[----:B------:R-:W-:Y:S01]  /*1550*/  @!P4 MOV R37, R47 ;  /* 0x0000002f0025c202 */ /* 0x000fe20000000f00 */
[--C-:B0-----:R-:W-:Y:S02]  /*1560*/  IMAD.WIDE.U32 R54, R149, 0x8, R2.reuse ;  /* 0x0000000895367825 */ /* 0x101fe400078e0002 */
[----:B------:R-:W-:Y:S02]  /*1570*/  @!P0 IADD3 R37, PT, PT, R40, 0x6000, RZ ;  /* 0x0000600028258810 */ /* 0x000fe40007ffe0ff */
[--C-:B------:R-:W-:Y:S02]  /*1580*/  IMAD.WIDE.U32 R52, R147, 0x8, R2.reuse ;  /* 0x0000000893347825 */ /* 0x100fe400078e0002 */
[----:B------:R-:W-:Y:S01]  /*1590*/  @!P4 IADD3 R46, PT, PT, R38, R37, RZ ;  /* 0x00000025262ec210 */ /* 0x000fe20007ffe0ff */
[----:B------:R-:W5:Y:S01]  /*15a0*/  LDG.E.64 R54, desc[UR6][R54.64] ;  /* 0x0000000636367981 */ /* 0x000f62000c1e1b00 */
[----:B------:R-:W-:-:S04]  /*15b0*/  IMAD.WIDE.U32 R2, R72, 0x8, R2 ;  /* 0x0000000848027825 */ /* 0x000fc800078e0002 */
[----:B-1----:R-:W-:Y:S01]  /*15c0*/  FADD.FTZ R44, R39, R44 ;  /* 0x0000002c272c7221 */ /* 0x002fe20000010000 */
[----:B------:R-:W5:Y:S01]  /*15d0*/  LDG.E.64 R52, desc[UR6][R52.64] ;  /* 0x0000000634347981 */ /* 0x000f62000c1e1b00 */
[----:B---3--:R-:W-:-:S03]  /*15e0*/  FADD.FTZ R45, R36, R45 ;  /* 0x0000002d242d7221 */ /* 0x008fc60000010000 */
[----:B------:R-:W5:Y:S04]  /*15f0*/  LDG.E.64 R2, desc[UR6][R2.64] ;  /* 0x0000000602027981 */ /* 0x000f68000c1e1b00 */
[----:B------:R-:W-:Y:S01]  /*1600*/  @!P4 STS.64 [R46], R44 ;  /* 0x0000002c2e00c388 */ /* 0x000fe20000000a00 */
[C---:B------:R-:W-:Y:S01]  /*1610*/  @!P3 IADD3 R47, PT, PT, R40.reuse, 0x6000, RZ ;  /* 0x00006000282fb810 */ /* 0x040fe20007ffe0ff */
[----:B------:R-:W-:Y:S01]  /*1620*/  BAR.SYNC.DEFER_BLOCKING 0x0 ;  /* 0x0000000000007b1d */ /* 0x000fe20000010000 */
[C---:B------:R-:W-:Y:S02]  /*1630*/  IADD3 R41, PT, PT, R40.reuse, 0x6050, RZ ;  /* 0x0000605028297810 */ /* 0x040fe40007ffe0ff */
[C---:B------:R-:W-:Y:S02]  /*1640*/  @!P3 IADD3 R41, PT, PT, R40.reuse, 0x6010, RZ ;  /* 0x000060102829b810 */ /* 0x040fe40007ffe0ff */
[----:B------:R-:W-:-:S02]  /*1650*/  IADD3 R206, PT, PT, R40, 0x6060, RZ ;  /* 0x0000606028ce7810 */ /* 0x000fc40007ffe0ff */
[C---:B------:R-:W-:Y:S02]  /*1660*/  IADD3 R48, PT, PT, R40.reuse, 0x6070, RZ ;  /* 0x0000607028307810 */ /* 0x040fe40007ffe0ff */
[C---:B------:R-:W-:Y:S02]  /*1670*/  @!P3 IADD3 R206, PT, PT, R40.reuse, 0x6020, RZ ;  /* 0x0000602028ceb810 */ /* 0x040fe40007ffe0ff */
[----:B------:R-:W-:Y:S01]  /*1680*/  @!P3 IADD3 R48, PT, PT, R40, 0x6030, RZ ;  /* 0x000060302830b810 */ /* 0x000fe20007ffe0ff */
[----:B------:R-:W0:Y:S04]  /*1690*/  LDS.128 R36, [R47] ;  /* 0x000000002f247984 */ /* 0x000e280000000c00 */
[----:B------:R-:W1:Y:S04]  /*16a0*/  LDS.128 R40, [R41] ;  /* 0x0000000029287984 */ /* 0x000e680000000c00 */
[----:B------:R-:W3:Y:S04]  /*16b0*/  LDS.128 R44, [R206] ;  /* 0x00000000ce2c7984 */ /* 0x000ee80000000c00 */
[----:B------:R-:W4:Y:S01]  /*16c0*/  LDS.128 R48, [R48] ;  /* 0x0000000030307984 */ /* 0x000f220000000c00 */
        /* <DEDUP_REMOVED lines=19> */
[----:B------:R-:W-:Y:S01]  /*1800*/  MOV R46, 0x3f800000 ;  /* 0x3f800000002e7802 */ /* 0x000fe20000000f00 */
        /* <DEDUP_REMOVED lines=46> */
[----:B--2---:R-:W-:Y:S01]  /*1af0*/  @P1 SHF.L.U32 R46, R155, 0x10, RZ ;  /* 0x000000109b2e1819 */ /* 0x004fe200000006ff */
[----:B------:R-:W-:Y:S01]  /*1b00*/  FMUL.FTZ R47, R36, UR12 ;  /* 0x0000000c242f7c20 */ /* 0x000fe20008410000 */
        /* <DEDUP_REMOVED lines=12> */
[--C-:B------:R-:W-:Y:S01]  /*1bd0*/  FFMA.FTZ R171, R171, R47, R48.reuse ;  /* 0x0000002fabab7223 */ /* 0x100fe20000010030 */
[----:B-----5:R-:W-:Y:S01]  /*1be0*/  FFMA.FTZ R169, R148, R169, R5 ;  /* 0x000000a994a97223 */ /* 0x020fe20000010005 */
[-CC-:B------:R-:W-:Y:S01]  /*1bf0*/  FFMA.FTZ R185, R185, R47.reuse, R48.reuse ;  /* 0x0000002fb9b97223 */ /* 0x180fe20000010030 */
[-CC-:B------:R-:W-:Y:S01]  /*1c00*/  FFMA.FTZ R184, R184, R47.reuse, R48.reuse ;  /* 0x0000002fb8b87223 */ /* 0x180fe20000010030 */
[----:B------:R-:W-:Y:S01]  /*1c10*/  FFMA.FTZ R0, R0, R47, R48 ;  /* 0x0000002f00007223 */ /* 0x000fe20000010030 */
[-C--:B------:R-:W-:Y:S01]  /*1c20*/  FMUL.FTZ R169, R169, R46.reuse ;  /* 0x0000002ea9a97220 */ /* 0x080fe20000410000 */
[C---:B------:R-:W-:Y:S01]  /*1c30*/  FFMA.FTZ R175, R148.reuse, R175, R6 ;  /* 0x000000af94af7223 */ /* 0x040fe20000010006 */
[----:B------:R-:W-:Y:S01]  /*1c40*/  FFMA.FTZ R177, R148, R177, R8 ;  /* 0x000000b194b17223 */ /* 0x000fe20000010008 */
[----:B------:R-:W-:Y:S01]  /*1c50*/  FADD.FTZ R192, R192, -R189 ;  /* 0x800000bdc0c07221 */ /* 0x000fe20000010000 */
[----:B------:R-:W-:Y:S01]  /*1c60*/  FADD.FTZ R171, R188, -R171 ;  /* 0x800000abbcab7221 */ /* 0x000fe20000010000 */
[----:B------:R-:W-:Y:S01]  /*1c70*/  FADD.FTZ R190, R190, -R185 ;  /* 0x800000b9bebe7221 */ /* 0x000fe20000010000 */
[----:B------:R-:W-:Y:S01]  /*1c80*/  FADD.FTZ R179, R179, -R184 ;  /* 0x800000b8b3b37221 */ /* 0x000fe20000010000 */
[----:B------:R-:W-:Y:S01]  /*1c90*/  FADD.FTZ R181, R181, -R0 ;  /* 0x80000000b5b57221 */ /* 0x000fe20000010000 */
[----:B------:R-:W-:Y:S01]  /*1ca0*/  FMUL.FTZ R169, R169, UR4 ;  /* 0x00000004a9a97c20 */ /* 0x000fe20008410000 */
[----:B------:R-:W-:Y:S01]  /*1cb0*/  LOP3.LUT P0, RZ, R54, 0xff00, RZ, 0xc0, !PT ;  /* 0x0000ff0036ff7812 */ /* 0x000fe2000780c0ff */
[-C--:B------:R-:W-:Y:S01]  /*1cc0*/  FMUL.FTZ R175, R175, R46.reuse ;  /* 0x0000002eafaf7220 */ /* 0x080fe20000410000 */
[----:B------:R-:W-:Y:S01]  /*1cd0*/  FMUL.FTZ R177, R177, R46 ;  /* 0x0000002eb1b17220 */ /* 0x000fe20000410000 */
[C---:B------:R-:W-:Y:S01]  /*1ce0*/  FFMA.FTZ R41, R148.reuse, R192, R11 ;  /* 0x000000c094297223 */ /* 0x040fe2000001000b */
[C---:B------:R-:W-:Y:S01]  /*1cf0*/  FFMA.FTZ R171, R148.reuse, R171, R7 ;  /* 0x000000ab94ab7223 */ /* 0x040fe20000010007 */
[C---:B------:R-:W-:Y:S01]  /*1d00*/  FFMA.FTZ R39, R148.reuse, R190, R9 ;  /* 0x000000be94277223 */ /* 0x040fe20000010009 */
[C---:B------:R-:W-:Y:S01]  /*1d10*/  FFMA.FTZ R179, R148.reuse, R179, R10 ;  /* 0x000000b394b37223 */ /* 0x040fe2000001000a */
[----:B------:R-:W-:Y:S01]  /*1d20*/  FFMA.FTZ R181, R148, R181, R4 ;  /* 0x000000b594b57223 */ /* 0x000fe20000010004 */
[----:B------:R-:W-:Y:S01]  /*1d30*/  FMUL.FTZ R175, R175, UR4 ;  /* 0x00000004afaf7c20 */ /* 0x000fe20008410000 */
[----:B------:R-:W-:Y:S01]  /*1d40*/  FMUL.FTZ R177, R177, UR4 ;  /* 0x00000004b1b17c20 */ /* 0x000fe20008410000 */
[----:B------:R-:W-:Y:S01]  /*1d50*/  FSEL R169, R169, RZ, P0 ;  /* 0x000000ffa9a97208 */ /* 0x000fe20000000000 */
[-C--:B------:R-:W-:Y:S01]  /*1d60*/  FMUL.FTZ R41, R41, R46.reuse ;  /* 0x0000002e29297220 */ /* 0x080fe20000410000 */
[C---:B------:R-:W-:Y:S01]  /*1d70*/  LOP3.LUT P6, RZ, R54.reuse, 0xff0000, RZ, 0xc0, !PT ;  /* 0x00ff000036ff7812 */ /* 0x040fe200078cc0ff */
[-C--:B------:R-:W-:Y:S01]  /*1d80*/  FMUL.FTZ R171, R171, R46.reuse ;  /* 0x0000002eabab7220 */ /* 0x080fe20000410000 */
[----:B------:R-:W-:Y:S01]  /*1d90*/  LOP3.LUT P2, RZ, R55, 0xff, RZ, 0xc0, !PT ;  /* 0x000000ff37ff7812 */ /* 0x000fe2000784c0ff */
[-C--:B------:R-:W-:Y:S01]  /*1da0*/  FMUL.FTZ R179, R179, R46.reuse ;  /* 0x0000002eb3b37220 */ /* 0x080fe20000410000 */
[C---:B------:R-:W-:Y:S01]  /*1db0*/  ISETP.GE.U32.AND P0, PT, R54.reuse, RZ, PT ;  /* 0x000000ff3600720c */ /* 0x040fe20003f06070 */
[-C--:B------:R-:W-:Y:S01]  /*1dc0*/  FMUL.FTZ R39, R39, R46.reuse ;  /* 0x0000002e27277220 */ /* 0x080fe20000410000 */
[----:B------:R-:W-:Y:S01]  /*1dd0*/  FMUL.FTZ R181, R181, R46 ;  /* 0x0000002eb5b57220 */ /* 0x000fe20000410000 */
[----:B------:R-:W-:Y:S01]  /*1de0*/  FMUL.FTZ R41, R41, UR4 ;  /* 0x0000000429297c20 */ /* 0x000fe20008410000 */
[----:B------:R-:W-:Y:S01]  /*1df0*/  FSEL R37, R175, RZ, P6 ;  /* 0x000000ffaf257208 */ /* 0x000fe20003000000 */
[----:B------:R-:W-:Y:S01]  /*1e00*/  FMUL.FTZ R179, R179, UR4 ;  /* 0x00000004b3b37c20 */ /* 0x000fe20008410000 */
[----:B------:R-:W-:Y:S01]  /*1e10*/  FSEL R38, R177, RZ, P2 ;  /* 0x000000ffb1267208 */ /* 0x000fe20001000000 */
[----:B------:R-:W-:Y:S01]  /*1e20*/  FMUL.FTZ R39, R39, UR4 ;  /* 0x0000000427277c20 */ /* 0x000fe20008410000 */
[----:B------:R-:W-:Y:S01]  /*1e30*/  ISETP.GE.U32.AND.EX P0, PT, R55, 0x1000000, PT, P0 ;  /* 0x010000003700780c */ /* 0x000fe20003f06100 */
[----:B------:R-:W-:Y:S01]  /*1e40*/  FMUL.FTZ R171, R171, UR4 ;  /* 0x00000004abab7c20 */ /* 0x000fe20008410000 */
[----:B------:R-:W-:Y:S01]  /*1e50*/  FMUL.FTZ R181, R181, UR4 ;  /* 0x00000004b5b57c20 */ /* 0x000fe20008410000 */
[----:B------:R-:W-:-:S02]  /*1e60*/  LOP3.LUT P4, RZ, R54, 0xff000000, RZ, 0xc0, !PT ;  /* 0xff00000036ff7812 */ /* 0x000fc4000788c0ff */
[C---:B------:R-:W-:Y:S02]  /*1e70*/  LOP3.LUT P5, RZ, R55.reuse, 0xff00, RZ, 0xc0, !PT ;  /* 0x0000ff0037ff7812 */ /* 0x040fe400078ac0ff */
[----:B------:R-:W-:Y:S02]  /*1e80*/  LOP3.LUT P6, RZ, R55, 0xff0000, RZ, 0xc0, !PT ;  /* 0x00ff000037ff7812 */ /* 0x000fe400078cc0ff */
[----:B------:R-:W-:Y:S02]  /*1e90*/  LOP3.LUT P2, RZ, R54, 0xff, RZ, 0xc0, !PT ;  /* 0x000000ff36ff7812 */ /* 0x000fe4000784c0ff */
        /* <DEDUP_REMOVED lines=9> */
[----:B------:R-:W-:Y:S06]  /*1f30*/  BRA `(.L_x_3492) ;  /* 0x0000000000f47947 */ /* 0x000fec0003800000 */
.L_x_3491:
[-CC-:B------:R-:W-:Y:S01]  /*1f40*/  FFMA.FTZ R182, R182, R47.reuse, R48.reuse ;  /* 0x0000002fb6b67223 */ /* 0x180fe20000010030 */
[-CC-:B------:R-:W-:Y:S01]  /*1f50*/  FFMA.FTZ R184, R184, R47.reuse, R48.reuse ;  /* 0x0000002fb8b87223 */ /* 0x180fe20000010030 */
[-C--:B------:R-:W-:Y:S01]  /*1f60*/  FFMA.FTZ R189, R189, R47.reuse, R48 ;  /* 0x0000002fbdbd7223 */ /* 0x080fe20000010030 */
[----:B-----5:R-:W-:Y:S01]  /*1f70*/  ISETP.GE.U32.AND P0, PT, R54, RZ, PT ;  /* 0x000000ff3600720c */ /* 0x020fe20003f06070 */
[----:B------:R-:W-:Y:S01]  /*1f80*/  FADD.FTZ R177, R177, -R182 ;  /* 0x800000b6b1b17221 */ /* 0x000fe20000010000 */
[----:B------:R-:W-:Y:S01]  /*1f90*/  FADD.FTZ R179, R179, -R184 ;  /* 0x800000b8b3b37221 */ /* 0x000fe20000010000 */
[----:B------:R-:W-:Y:S01]  /*1fa0*/  FADD.FTZ R192, R192, -R189 ;  /* 0x800000bdc0c07221 */ /* 0x000fe20000010000 */
[----:B------:R-:W-:Y:S01]  /*1fb0*/  FFMA.FTZ R169, R169, R47, R48 ;  /* 0x0000002fa9a97223 */ /* 0x000fe20000010030 */
[C---:B------:R-:W-:Y:S01]  /*1fc0*/  FFMA.FTZ R28, R148.reuse, R177, R8 ;  /* 0x000000b1941c7223 */ /* 0x040fe20000010008 */
[C---:B------:R-:W-:Y:S01]  /*1fd0*/  FFMA.FTZ R30, R148.reuse, R179, R10 ;  /* 0x000000b3941e7223 */ /* 0x040fe2000001000a */
[----:B------:R-:W-:Y:S01]  /*1fe0*/  FFMA.FTZ R31, R148, R192, R11 ;  /* 0x000000c0941f7223 */ /* 0x000fe2000001000b */
[-CC-:B------:R-:W-:Y:S01]  /*1ff0*/  FFMA.FTZ R176, R176, R47.reuse, R48.reuse ;  /* 0x0000002fb0b07223 */ /* 0x180fe20000010030 */
[-C--:B------:R-:W-:Y:S01]  /*2000*/  FMUL.FTZ R29, R28, R46.reuse ;  /* 0x0000002e1c1d7220 */ /* 0x080fe20000410000 */
[-C--:B------:R-:W-:Y:S01]  /*2010*/  FMUL.FTZ R32, R30, R46.reuse ;  /* 0x0000002e1e207220 */ /* 0x080fe20000410000 */
[----:B------:R-:W-:Y:S01]  /*2020*/  FMUL.FTZ R33, R31, R46 ;  /* 0x0000002e1f217220 */ /* 0x000fe20000410000 */
[-CC-:B------:R-:W-:Y:S01]  /*2030*/  FFMA.FTZ R185, R185, R47.reuse, R48.reuse ;  /* 0x0000002fb9b97223 */ /* 0x180fe20000010030 */
[-CC-:B------:R-:W-:Y:S01]  /*2040*/  FFMA.FTZ R171, R171, R47.reuse, R48.reuse ;  /* 0x0000002fabab7223 */ /* 0x180fe20000010030 */
[----:B------:R-:W-:Y:S01]  /*2050*/  FFMA.FTZ R0, R0, R47, R48 ;  /* 0x0000002f00007223 */ /* 0x000fe20000010030 */
[----:B------:R-:W-:Y:S01]  /*2060*/  FMUL.FTZ R32, R32, UR4 ;  /* 0x0000000420207c20 */ /* 0x000fe20008410000 */
[----:B------:R-:W-:Y:S01]  /*2070*/  FMUL.FTZ R33, R33, UR4 ;  /* 0x0000000421217c20 */ /* 0x000fe20008410000 */
[----:B------:R-:W-:Y:S01]  /*2080*/  FMUL.FTZ R29, R29, UR4 ;  /* 0x000000041d1d7c20 */ /* 0x000fe20008410000 */
[C---:B------:R-:W-:Y:S01]  /*2090*/  LOP3.LUT P5, RZ, R55.reuse, 0xff, RZ, 0xc0, !PT ;  /* 0x000000ff37ff7812 */ /* 0x040fe200078ac0ff */
[----:B------:R-:W-:Y:S01]  /*20a0*/  FADD.FTZ R169, R186, -R169 ;  /* 0x800000a9baa97221 */ /* 0x000fe20000010000 */
[----:B------:R-:W-:Y:S01]  /*20b0*/  LOP3.LUT P6, RZ, R55, 0xff0000, RZ, 0xc0, !PT ;  /* 0x00ff000037ff7812 */ /* 0x000fe200078cc0ff */
[----:B------:R-:W-:Y:S01]  /*20c0*/  FADD.FTZ R175, R175, -R176 ;  /* 0x800000b0afaf7221 */ /* 0x000fe20000010000 */
[----:B------:R-:W-:Y:S01]  /*20d0*/  ISETP.GE.U32.AND.EX P0, PT, R55, 0x1000000, PT, P0 ;  /* 0x010000003700780c */ /* 0x000fe20003f06100 */
[----:B------:R-:W-:Y:S01]  /*20e0*/  FADD.FTZ R190, R190, -R185 ;  /* 0x800000b9bebe7221 */ /* 0x000fe20000010000 */
[----:B------:R-:W-:Y:S01]  /*20f0*/  FADD.FTZ R188, R188, -R171 ;  /* 0x800000abbcbc7221 */ /* 0x000fe20000010000 */
[----:B------:R-:W-:Y:S01]  /*2100*/  FADD.FTZ R181, R181, -R0 ;  /* 0x80000000b5b57221 */ /* 0x000fe20000010000 */
[----:B------:R-:W-:Y:S01]  /*2110*/  FSEL R44, R32, RZ, P6 ;  /* 0x000000ff202c7208 */ /* 0x000fe20003000000 */
[C---:B------:R-:W-:Y:S01]  /*2120*/  FFMA.FTZ R34, R148.reuse, R175, R6 ;  /* 0x000000af94227223 */ /* 0x040fe20000010006 */
[----:B------:R-:W-:Y:S01]  /*2130*/  FSEL R45, R33, RZ, P0 ;  /* 0x000000ff212d7208 */ /* 0x000fe20000000000 */
[C---:B------:R-:W-:Y:S01]  /*2140*/  FFMA.FTZ R33, R148.reuse, R169, R5 ;  /* 0x000000a994217223 */ /* 0x040fe20000010005 */
[----:B------:R-:W-:Y:S01]  /*2150*/  FSEL R42, R29, RZ, P5 ;  /* 0x000000ff1d2a7208 */ /* 0x000fe20002800000 */
[C---:B------:R-:W-:Y:S01]  /*2160*/  FFMA.FTZ R29, R148.reuse, R190, R9 ;  /* 0x000000be941d7223 */ /* 0x040fe20000010009 */
[C---:B------:R-:W-:Y:S01]  /*2170*/  FFMA.FTZ R35, R148.reuse, R188, R7 ;  /* 0x000000bc94237223 */ /* 0x040fe20000010007 */
[----:B------:R-:W-:Y:S01]  /*2180*/  FFMA.FTZ R32, R148, R181, R4 ;  /* 0x000000b594207223 */ /* 0x000fe20000010004 */
        /* <DEDUP_REMOVED lines=14> */
[----:B------:R-:W-:Y:S02]  /*2270*/  LOP3.LUT P5, RZ, R55, 0xff00, RZ, 0xc0, !PT ;  /* 0x0000ff0037ff7812 */ /* 0x000fe400078ac0ff */
[----:B------:R-:W-:Y:S02]  /*2280*/  FSEL R37, R37, RZ, P6 ;  /* 0x000000ff25257208 */ /* 0x000fe40003000000 */
        /* <DEDUP_REMOVED lines=8> */
.L_x_3492:
        /* <DEDUP_REMOVED lines=13> */
[----:B------:R-:W-:Y:S01]  /*23e0*/  FFMA.FTZ R173, R173, R47, R48 ;  /* 0x0000002fadad7223 */ /* 0x000fe20000010030 */
[----:B------:R-:W-:Y:S01]  /*23f0*/  FADD.FTZ R167, R167, -R196 ;  /* 0x800000c4a7a77221 */ /* 0x000fe20000010000 */
[----:B------:R-:W-:Y:S01]  /*2400*/  FADD.FTZ R202, R202, -R191 ;  /* 0x800000bfcaca7221 */ /* 0x000fe20000010000 */
[----:B------:R-:W-:Y:S01]  /*2410*/  FADD.FTZ R165, R165, -R178 ;  /* 0x800000b2a5a57221 */ /* 0x000fe20000010000 */
[----:B------:R-:W-:Y:S01]  /*2420*/  LOP3.LUT P6, RZ, R53, 0xff0000, RZ, 0xc0, !PT ;  /* 0x00ff000035ff7812 */ /* 0x000fe200078cc0ff */
[C---:B0-----:R-:W-:Y:S01]  /*2430*/  FFMA.FTZ R30, R148.reuse, R167, R18 ;  /* 0x000000a7941e7223 */ /* 0x041fe20000010012 */
[C---:B------:R-:W-:Y:S01]  /*2440*/  FFMA.FTZ R31, R148.reuse, R202, R19 ;  /* 0x000000ca941f7223 */ /* 0x040fe20000010013 */
[----:B------:R-:W-:Y:S01]  /*2450*/  FFMA.FTZ R28, R148, R165, R16 ;  /* 0x000000a5941c7223 */ /* 0x000fe20000010010 */
[----:B------:R-:W-:Y:S01]  /*2460*/  FADD.FTZ R198, R198, -R173 ;  /* 0x800000adc6c67221 */ /* 0x000fe20000010000 */
[-C--:B------:R-:W-:Y:S01]  /*2470*/  FMUL.FTZ R29, R30, R46.reuse ;  /* 0x0000002e1e1d7220 */ /* 0x080fe20000410000 */
[-C--:B------:R-:W-:Y:S01]  /*2480*/  FMUL.FTZ R32, R31, R46.reuse ;  /* 0x0000002e1f207220 */ /* 0x080fe20000410000 */
[----:B------:R-:W-:Y:S01]  /*2490*/  ISETP.GE.U32.AND P2, PT, R52, RZ, PT ;  /* 0x000000ff3400720c */ /* 0x000fe20003f46070 */
[-CC-:B------:R-:W-:Y:S01]  /*24a0*/  FFMA.FTZ R157, R157, R47.reuse, R48.reuse ;  /* 0x0000002f9d9d7223 */ /* 0x180fe20000010030 */
[----:B------:R-:W-:Y:S01]  /*24b0*/  FMUL.FTZ R29, R29, UR4 ;  /* 0x000000041d1d7c20 */ /* 0x000fe20008410000 */
[-CC-:B------:R-:W-:Y:S01]  /*24c0*/  FFMA.FTZ R172, R172, R47.reuse, R48.reuse ;  /* 0x0000002facac7223 */ /* 0x180fe20000010030 */
[-CC-:B------:R-:W-:Y:S01]  /*24d0*/  FFMA.FTZ R159, R159, R47.reuse, R48.reuse ;  /* 0x0000002f9f9f7223 */ /* 0x180fe20000010030 */
[----:B------:R-:W-:Y:S01]  /*24e0*/  FFMA.FTZ R170, R170, R47, R48 ;  /* 0x0000002faaaa7223 */ /* 0x000fe20000010030 */
[----:B------:R-:W-:Y:S01]  /*24f0*/  FMUL.FTZ R0, R28, R46 ;  /* 0x0000002e1c007220 */ /* 0x000fe20000410000 */
[----:B------:R-:W-:Y:S01]  /*2500*/  FMUL.FTZ R32, R32, UR4 ;  /* 0x0000000420207c20 */ /* 0x000fe20008410000 */
[----:B------:R-:W-:Y:S01]  /*2510*/  FSEL R49, R29, RZ, P6 ;  /* 0x000000ff1d317208 */ /* 0x000fe20003000000 */
[----:B------:R-:W-:Y:S01]  /*2520*/  FFMA.FTZ R29, R148, R198, R17 ;  /* 0x000000c6941d7223 */ /* 0x000fe20000010011 */
[----:B------:R-:W-:Y:S01]  /*2530*/  ISETP.GE.U32.AND.EX P2, PT, R53, 0x1000000, PT, P2 ;  /* 0x010000003500780c */ /* 0x000fe20003f46120 */
[----:B------:R-:W-:Y:S01]  /*2540*/  FADD.FTZ R157, R174, -R157 ;  /* 0x8000009dae9d7221 */ /* 0x000fe20000010000 */
[----:B------:R-:W-:Y:S01]  /*2550*/  FADD.FTZ R163, R163, -R172 ;  /* 0x800000aca3a37221 */ /* 0x000fe20000010000 */
[----:B------:R-:W-:Y:S01]  /*2560*/  FADD.FTZ R180, R180, -R159 ;  /* 0x8000009fb4b47221 */ /* 0x000fe20000010000 */
[----:B------:R-:W-:Y:S01]  /*2570*/  FADD.FTZ R161, R161, -R170 ;  /* 0x800000aaa1a17221 */ /* 0x000fe20000010000 */
[----:B------:R-:W-:Y:S01]  /*2580*/  FMUL.FTZ R0, R0, UR4 ;  /* 0x0000000400007c20 */ /* 0x000fe20008410000 */
[----:B------:R-:W-:Y:S01]  /*2590*/  LOP3.LUT P5, RZ, R53, 0xff, RZ, 0xc0, !PT ;  /* 0x000000ff35ff7812 */ /* 0x000fe200078ac0ff */
[----:B------:R-:W-:Y:S01]  /*25a0*/  FMUL.FTZ R39, R29, R46 ;  /* 0x0000002e1d277220 */ /* 0x000fe20000410000 */
[----:B------:R-:W-:Y:S01]  /*25b0*/  FSEL R50, R32, RZ, P2 ;  /* 0x000000ff20327208 */ /* 0x000fe20001000000 */
[C---:B------:R-:W-:Y:S01]  /*25c0*/  FFMA.FTZ R33, R148.reuse, R157, R13 ;  /* 0x0000009d94217223 */ /* 0x040fe2000001000d */
[C---:B------:R-:W-:Y:S01]  /*25d0*/  FFMA.FTZ R34, R148.reuse, R163, R14 ;  /* 0x000000a394227223 */ /* 0x040fe2000001000e */
[C---:B------:R-:W-:Y:S01]  /*25e0*/  FFMA.FTZ R35, R148.reuse, R180, R15 ;  /* 0x000000b494237223 */ /* 0x040fe2000001000f */
[----:B------:R-:W-:Y:S01]  /*25f0*/  FFMA.FTZ R32, R148, R161, R12 ;  /* 0x000000a194207223 */ /* 0x000fe2000001000c */
[----:B------:R-:W-:Y:S01]  /*2600*/  FSEL R44, R0, RZ, P5 ;  /* 0x000000ff002c7208 */ /* 0x000fe20002800000 */
[----:B------:R-:W-:Y:S01]  /*2610*/  FMUL.FTZ R39, R39, UR4 ;  /* 0x0000000427277c20 */ /* 0x000fe20008410000 */
[----:B------:R-:W-:Y:S01]  /*2620*/  LOP3.LUT P5, RZ, R53, 0xff00, RZ, 0xc0, !PT ;  /* 0x0000ff0035ff7812 */ /* 0x000fe200078ac0ff */
        /* <DEDUP_REMOVED lines=8> */
[----:B------:R-:W-:-:S02]  /*26b0*/  FSEL R45, R39, RZ, P5 ;  /* 0x000000ff272d7208 */ /* 0x000fc40002800000 */
[C---:B------:R-:W-:Y:S02]  /*26c0*/  LOP3.LUT P4, RZ, R52.reuse, 0xff00, RZ, 0xc0, !PT ;  /* 0x0000ff0034ff7812 */ /* 0x040fe4000788c0ff */
[C---:B------:R-:W-:Y:S02]  /*26d0*/  LOP3.LUT P6, RZ, R52.reuse, 0xff0000, RZ, 0xc0, !PT ;  /* 0x00ff000034ff7812 */ /* 0x040fe400078cc0ff */
[C---:B------:R-:W-:Y:S02]  /*26e0*/  LOP3.LUT P2, RZ, R52.reuse, 0xff000000, RZ, 0xc0, !PT ;  /* 0xff00000034ff7812 */ /* 0x040fe4000784c0ff */
[----:B------:R-:W-:Y:S02]  /*26f0*/  LOP3.LUT P5, RZ, R52, 0xff, RZ, 0xc0, !PT ;  /* 0x000000ff34ff7812 */ /* 0x000fe400078ac0ff */
        /* <DEDUP_REMOVED lines=9> */
.L_x_3493:
        /* <DEDUP_REMOVED lines=8> */
[C---:B------:R-:W-:Y:S01]  /*2810*/  FFMA.FTZ R157, R148.reuse, R157, R13 ;  /* 0x0000009d949d7223 */ /* 0x040fe2000001000d */
[----:B------:R-:W-:Y:S01]  /*2820*/  FFMA.FTZ R165, R148, R165, R16 ;  /* 0x000000a594a57223 */ /* 0x000fe20000010010 */
[----:B------:R-:W-:Y:S01]  /*2830*/  FADD.FTZ R167, R167, -R196 ;  /* 0x800000c4a7a77221 */ /* 0x000fe20000010000 */
[-CC-:B------:R-:W-:Y:S01]  /*2840*/  FFMA.FTZ R159, R159, R47.reuse, R48.reuse ;  /* 0x0000002f9f9f7223 */ /* 0x180fe20000010030 */
[-CC-:B------:R-:W-:Y:S01]  /*2850*/  FFMA.FTZ R173, R173, R47.reuse, R48.reuse ;  /* 0x0000002fadad7223 */ /* 0x180fe20000010030 */
[----:B------:R-:W-:Y:S01]  /*2860*/  FFMA.FTZ R170, R170, R47, R48 ;  /* 0x0000002faaaa7223 */ /* 0x000fe20000010030 */
[-C--:B------:R-:W-:Y:S01]  /*2870*/  FMUL.FTZ R157, R157, R46.reuse ;  /* 0x0000002e9d9d7220 */ /* 0x080fe20000410000 */
[-C--:B------:R-:W-:Y:S01]  /*2880*/  FMUL.FTZ R165, R165, R46.reuse ;  /* 0x0000002ea5a57220 */ /* 0x080fe20000410000 */
[----:B------:R-:W-:Y:S01]  /*2890*/  FADD.FTZ R202, R202, -R191 ;  /* 0x800000bfcaca7221 */ /* 0x000fe20000010000 */
[C---:B------:R-:W-:Y:S01]  /*28a0*/  FFMA.FTZ R163, R148.reuse, R163, R14 ;  /* 0x000000a394a37223 */ /* 0x040fe2000001000e */
[----:B------:R-:W-:Y:S01]  /*28b0*/  FFMA.FTZ R167, R148, R167, R18 ;  /* 0x000000a794a77223 */ /* 0x000fe20000010012 */
[----:B------:R-:W-:Y:S01]  /*28c0*/  FADD.FTZ R159, R180, -R159 ;  /* 0x8000009fb49f7221 */ /* 0x000fe20000010000 */
[----:B------:R-:W-:Y:S01]  /*28d0*/  FADD.FTZ R198, R198, -R173 ;  /* 0x800000adc6c67221 */ /* 0x000fe20000010000 */
[----:B------:R-:W-:Y:S01]  /*28e0*/  FADD.FTZ R161, R161, -R170 ;  /* 0x800000aaa1a17221 */ /* 0x000fe20000010000 */
[----:B------:R-:W-:Y:S01]  /*28f0*/  FMUL.FTZ R157, R157, UR4 ;  /* 0x000000049d9d7c20 */ /* 0x000fe20008410000 */
[----:B------:R-:W-:Y:S01]  /*2900*/  FMUL.FTZ R165, R165, UR4 ;  /* 0x00000004a5a57c20 */ /* 0x000fe20008410000 */
[----:B------:R-:W-:Y:S01]  /*2910*/  LOP3.LUT P2, RZ, R52, 0xff00, RZ, 0xc0, !PT ;  /* 0x0000ff0034ff7812 */ /* 0x000fe2000784c0ff */
[----:B------:R-:W-:Y:S01]  /*2920*/  FMUL.FTZ R163, R163, R46 ;  /* 0x0000002ea3a37220 */ /* 0x000fe20000410000 */
[----:B------:R-:W-:Y:S01]  /*2930*/  LOP3.LUT P6, RZ, R53, 0xff, RZ, 0xc0, !PT ;  /* 0x000000ff35ff7812 */ /* 0x000fe200078cc0ff */
[C---:B0-----:R-:W-:Y:S01]  /*2940*/  FFMA.FTZ R43, R148.reuse, R202, R19 ;  /* 0x000000ca942b7223 */ /* 0x041fe20000010013 */
[----:B------:R-:W-:Y:S01]  /*2950*/  FMUL.FTZ R167, R167, R46 ;  /* 0x0000002ea7a77220 */ /* 0x000fe20000410000 */
[C---:B------:R-:W-:Y:S01]  /*2960*/  FFMA.FTZ R159, R148.reuse, R159, R15 ;  /* 0x0000009f949f7223 */ /* 0x040fe2000001000f */
[C---:B------:R-:W-:Y:S01]  /*2970*/  FFMA.FTZ R39, R148.reuse, R198, R17 ;  /* 0x000000c694277223 */ /* 0x040fe20000010011 */
[----:B------:R-:W-:Y:S01]  /*2980*/  FFMA.FTZ R161, R148, R161, R12 ;  /* 0x000000a194a17223 */ /* 0x000fe2000001000c */
[----:B------:R-:W-:Y:S01]  /*2990*/  FMUL.FTZ R163, R163, UR4 ;  /* 0x00000004a3a37c20 */ /* 0x000fe20008410000 */
[----:B------:R-:W-:Y:S01]  /*29a0*/  FSEL R157, R157, RZ, P2 ;  /* 0x000000ff9d9d7208 */ /* 0x000fe20001000000 */
[-C--:B------:R-:W-:Y:S01]  /*29b0*/  FMUL.FTZ R43, R43, R46.reuse ;  /* 0x0000002e2b2b7220 */ /* 0x080fe20000410000 */
[----:B------:R-:W-:Y:S01]  /*29c0*/  FSEL R38, R165, RZ, P6 ;  /* 0x000000ffa5267208 */ /* 0x000fe20003000000 */
[----:B------:R-:W-:Y:S01]  /*29d0*/  FMUL.FTZ R167, R167, UR4 ;  /* 0x00000004a7a77c20 */ /* 0x000fe20008410000 */
[C---:B------:R-:W-:Y:S01]  /*29e0*/  LOP3.LUT P5, RZ, R52.reuse, 0xff0000, RZ, 0xc0, !PT ;  /* 0x00ff000034ff7812 */ /* 0x040fe200078ac0ff */
[-C--:B------:R-:W-:Y:S01]  /*29f0*/  FMUL.FTZ R159, R159, R46.reuse ;  /* 0x0000002e9f9f7220 */ /* 0x080fe20000410000 */
[----:B------:R-:W-:Y:S01]  /*2a00*/  ISETP.GE.U32.AND P2, PT, R52, RZ, PT ;  /* 0x000000ff3400720c */ /* 0x000fe20003f46070 */
[-C--:B------:R-:W-:Y:S01]  /*2a10*/  FMUL.FTZ R39, R39, R46.reuse ;  /* 0x0000002e27277220 */ /* 0x080fe20000410000 */
[----:B------:R-:W-:Y:S01]  /*2a20*/  LOP3.LUT P6, RZ, R53, 0xff0000, RZ, 0xc0, !PT ;  /* 0x00ff000035ff7812 */ /* 0x000fe200078cc0ff */
[----:B------:R-:W-:Y:S01]  /*2a30*/  FMUL.FTZ R161, R161, R46 ;  /* 0x0000002ea1a17220 */ /* 0x000fe20000410000 */
[----:B------:R-:W-:Y:S01]  /*2a40*/  FMUL.FTZ R43, R43, UR4 ;  /* 0x000000042b2b7c20 */ /* 0x000fe20008410000 */
[----:B------:R-:W-:Y:S01]  /*2a50*/  FSEL R37, R163, RZ, P5 ;  /* 0x000000ffa3257208 */ /* 0x000fe20002800000 */
[----:B------:R-:W-:Y:S01]  /*2a60*/  FMUL.FTZ R159, R159, UR4 ;  /* 0x000000049f9f7c20 */ /* 0x000fe20008410000 */
[----:B------:R-:W-:Y:S01]  /*2a70*/  ISETP.GE.U32.AND.EX P2, PT, R53, 0x1000000, PT, P2 ;  /* 0x010000003500780c */ /* 0x000fe20003f46120 */
[----:B------:R-:W-:Y:S01]  /*2a80*/  FMUL.FTZ R39, R39, UR4 ;  /* 0x0000000427277c20 */ /* 0x000fe20008410000 */
[----:B------:R-:W-:Y:S01]  /*2a90*/  FMUL.FTZ R161, R161, UR4 ;  /* 0x00000004a1a17c20 */ /* 0x000fe20008410000 */
[----:B------:R-:W-:-:S02]  /*2aa0*/  FSEL R167, R167, RZ, P6 ;  /* 0x000000ffa7a77208 */ /* 0x000fc40003000000 */
[C---:B------:R-:W-:Y:S02]  /*2ab0*/  LOP3.LUT P4, RZ, R52.reuse, 0xff000000, RZ, 0xc0, !PT ;  /* 0xff00000034ff7812 */ /* 0x040fe4000788c0ff */
[----:B------:R-:W-:Y:S02]  /*2ac0*/  LOP3.LUT P5, RZ, R53, 0xff00, RZ, 0xc0, !PT ;  /* 0x0000ff0035ff7812 */ /* 0x000fe400078ac0ff */
        /* <DEDUP_REMOVED lines=9> */
.L_x_3494:
        /* <DEDUP_REMOVED lines=18> */
[-CC-:B------:R-:W-:Y:S01]  /*2c80*/  FFMA.FTZ R57, R57, R47.reuse, R48.reuse ;  /* 0x0000002f39397223 */ /* 0x180fe20000010030 */
[-C--:B------:R-:W-:Y:S01]  /*2c90*/  FMUL.FTZ R36, R28, R46.reuse ;  /* 0x0000002e1c247220 */ /* 0x080fe20000410000 */
[-C--:B------:R-:W-:Y:S01]  /*2ca0*/  FMUL.FTZ R37, R29, R46.reuse ;  /* 0x0000002e1d257220 */ /* 0x080fe20000410000 */
[----:B------:R-:W-:Y:S01]  /*2cb0*/  FMUL.FTZ R0, R34, R46 ;  /* 0x0000002e22007220 */ /* 0x000fe20000410000 */
[-CC-:B------:R-:W-:Y:S01]  /*2cc0*/  FFMA.FTZ R66, R66, R47.reuse, R48.reuse ;  /* 0x0000002f42427223 */ /* 0x180fe20000010030 */
[----:B------:R-:W-:Y:S01]  /*2cd0*/  FMUL.FTZ R36, R36, UR4 ;  /* 0x0000000424247c20 */ /* 0x000fe20008410000 */
[-CC-:B------:R-:W-:Y:S01]  /*2ce0*/  FFMA.FTZ R71, R71, R47.reuse, R48.reuse ;  /* 0x0000002f47477223 */ /* 0x180fe20000010030 */
[----:B------:R-:W-:Y:S01]  /*2cf0*/  FADD.FTZ R64, R64, -R59 ;  /* 0x8000003b40407221 */ /* 0x000fe20000010000 */
[----:B------:R-:W-:Y:S01]  /*2d00*/  FMUL.FTZ R37, R37, UR4 ;  /* 0x0000000425257c20 */ /* 0x000fe20008410000 */
[----:B------:R-:W-:Y:S01]  /*2d10*/  FFMA.FTZ R48, R56, R47, R48 ;  /* 0x0000002f38307223 */ /* 0x000fe20000010030 */
        /* <DEDUP_REMOVED lines=8> */
[C---:B------:R-:W-:Y:S01]  /*2da0*/  FFMA.FTZ R35, R148.reuse, R64, R23 ;  /* 0x0000004094237223 */ /* 0x040fe20000010017 */
[----:B------:R-:W-:Y:S01]  /*2db0*/  FADD.FTZ R61, R61, -R48 ;  /* 0x800000303d3d7221 */ /* 0x000fe20000010000 */
[----:B------:R-:W-:Y:S01]  /*2dc0*/  FSEL R39, R37, RZ, P6 ;  /* 0x000000ff25277208 */ /* 0x000fe20003000000 */
[----:B------:R-:W-:Y:S01]  /*2dd0*/  FFMA.FTZ R33, R148, R57, R21 ;  /* 0x0000003994217223 */ /* 0x000fe20000010015 */
[----:B------:R-:W-:Y:S01]  /*2de0*/  FSEL R37, R0, RZ, P5 ;  /* 0x000000ff00257208 */ /* 0x000fe20002800000 */
[C---:B------:R-:W-:Y:S01]  /*2df0*/  FFMA.FTZ R30, R148.reuse, R69, R26 ;  /* 0x00000045941e7223 */ /* 0x040fe2000001001a */
[C---:B------:R-:W-:Y:S01]  /*2e00*/  LOP3.LUT P5, RZ, R3.reuse, 0xff0000, RZ, 0xc0, !PT ;  /* 0x00ff000003ff7812 */ /* 0x040fe200078ac0ff */
[C---:B------:R-:W-:Y:S01]  /*2e10*/  FFMA.FTZ R31, R148.reuse, R70, R27 ;  /* 0x00000046941f7223 */ /* 0x040fe2000001001b */
[----:B------:R-:W-:Y:S01]  /*2e20*/  ISETP.GE.U32.AND.EX P2, PT, R3, 0x1000000, PT, P2 ;  /* 0x010000000300780c */ /* 0x000fe20003f46120 */
[-C--:B------:R-:W-:Y:S01]  /*2e30*/  FMUL.FTZ R3, R35, R46.reuse ;  /* 0x0000002e23037220 */ /* 0x080fe20000410000 */
[----:B------:R-:W-:Y:S01]  /*2e40*/  FFMA.FTZ R32, R148, R61, R20 ;  /* 0x0000003d94207223 */ /* 0x000fe20000010014 */
[-C--:B------:R-:W-:Y:S01]  /*2e50*/  FMUL.FTZ R0, R33, R46.reuse ;  /* 0x0000002e21007220 */ /* 0x080fe20000410000 */
[-C--:B------:R-:W-:Y:S01]  /*2e60*/  FMUL.FTZ R36, R30, R46.reuse ;  /* 0x0000002e1e247220 */ /* 0x080fe20000410000 */
[-C--:B------:R-:W-:Y:S01]  /*2e70*/  FMUL.FTZ R42, R31, R46.reuse ;  /* 0x0000002e1f2a7220 */ /* 0x080fe20000410000 */
[----:B------:R-:W-:Y:S01]  /*2e80*/  FMUL.FTZ R3, R3, UR4 ;  /* 0x0000000403037c20 */ /* 0x000fe20008410000 */
[----:B------:R-:W-:Y:S01]  /*2e90*/  LOP3.LUT P6, RZ, R2, 0xff000000, RZ, 0xc0, !PT ;  /* 0xff00000002ff7812 */ /* 0x000fe200078cc0ff */
[----:B------:R-:W-:Y:S01]  /*2ea0*/  FMUL.FTZ R46, R32, R46 ;  /* 0x0000002e202e7220 */ /* 0x000fe20000410000 */
[----:B------:R-:W-:Y:S01]  /*2eb0*/  FMUL.FTZ R0, R0, UR4 ;  /* 0x0000000400007c20 */ /* 0x000fe20008410000 */
[----:B------:R-:W-:Y:S01]  /*2ec0*/  LOP3.LUT P4, RZ, R2, 0xff00, RZ, 0xc0, !PT ;  /* 0x0000ff0002ff7812 */ /* 0x000fe2000788c0ff */
[----:B------:R-:W-:Y:S01]  /*2ed0*/  FMUL.FTZ R36, R36, UR4 ;  /* 0x0000000424247c20 */ /* 0x000fe20008410000 */
[----:B------:R-:W-:Y:S01]  /*2ee0*/  FMUL.FTZ R43, R42, UR4 ;  /* 0x000000042a2b7c20 */ /* 0x000fe20008410000 */
[----:B------:R-:W-:Y:S01]  /*2ef0*/  FMUL.FTZ R46, R46, UR4 ;  /* 0x000000042e2e7c20 */ /* 0x000fe20008410000 */
[----:B------:R-:W-:-:S02]  /*2f00*/  FSEL R42, R3, RZ, P6 ;  /* 0x000000ff032a7208 */ /* 0x000fc40003000000 */
[----:B------:R-:W-:Y:S02]  /*2f10*/  LOP3.LUT P6, RZ, R2, 0xff, RZ, 0xc0, !PT ;  /* 0x000000ff02ff7812 */ /* 0x000fe400078cc0ff */
        /* <DEDUP_REMOVED lines=9> */
.L_x_3495:
[-CC-:B------:R-:W-:Y:S01]  /*2fb0*/  FFMA.FTZ R60, R60, R47.reuse, R48.reuse ;  /* 0x0000002f3c3c7223 */ /* 0x180fe20000010030 */
[-CC-:B------:R-:W-:Y:S01]  /*2fc0*/  FFMA.FTZ R57, R57, R47.reuse, R48.reuse ;  /* 0x0000002f39397223 */ /* 0x180fe20000010030 */
[-CC-:B------:R-:W-:Y:S01]  /*2fd0*/  FFMA.FTZ R58, R58, R47.reuse, R48.reuse ;  /* 0x0000002f3a3a7223 */ /* 0x180fe20000010030 */
[-C--:B------:R-:W-:Y:S01]  /*2fe0*/  FFMA.FTZ R66, R66, R47.reuse, R48 ;  /* 0x0000002f42427223 */ /* 0x080fe20000010030 */
[----:B------:R-:W-:Y:S01]  /*2ff0*/  FADD.FTZ R67, R67, -R60 ;  /* 0x8000003c43437221 */ /* 0x000fe20000010000 */
[----:B------:R-:W-:Y:S01]  /*3000*/  FADD.FTZ R57, R62, -R57 ;  /* 0x800000393e397221 */ /* 0x000fe20000010000 */
[-CC-:B------:R-:W-:Y:S01]  /*3010*/  FFMA.FTZ R59, R59, R47.reuse, R48.reuse ;  /* 0x0000002f3b3b7223 */ /* 0x180fe20000010030 */
[----:B------:R-:W-:Y:S01]  /*3020*/  FFMA.FTZ R65, R65, R47, R48 ;  /* 0x0000002f41417223 */ /* 0x000fe20000010030 */
[C---:B------:R-:W-:Y:S01]  /*3030*/  FFMA.FTZ R67, R148.reuse, R67, R24 ;  /* 0x0000004394437223 */ /* 0x040fe20000010018 */
[----:B------:R-:W-:Y:S01]  /*3040*/  FFMA.FTZ R71, R71, R47, R48 ;  /* 0x0000002f47477223 */ /* 0x000fe20000010030 */
[----:B------:R-:W-:Y:S01]  /*3050*/  FADD.FTZ R63, R63, -R58 ;  /* 0x8000003a3f3f7221 */ /* 0x000fe20000010000 */
[----:B------:R-:W-:Y:S01]  /*3060*/  FADD.FTZ R69, R69, -R66 ;  /* 0x8000004245457221 */ /* 0x000fe20000010000 */
[----:B------:R-:W-:Y:S01]  /*3070*/  FFMA.FTZ R57, R148, R57, R21 ;  /* 0x0000003994397223 */ /* 0x000fe20000010015 */
[----:B------:R-:W-:Y:S01]  /*3080*/  FFMA.FTZ R48, R56, R47, R48 ;  /* 0x0000002f38307223 */ /* 0x000fe20000010030 */
[-C--:B------:R-:W-:Y:S01]  /*3090*/  FMUL.FTZ R67, R67, R46.reuse ;  /* 0x0000002e43437220 */ /* 0x080fe20000410000 */
[C---:B------:R-:W-:Y:S01]  /*30a0*/  FFMA.FTZ R63, R148.reuse, R63, R22 ;  /* 0x0000003f943f7223 */ /* 0x040fe20000010016 */
[----:B------:R-:W-:Y:S01]  /*30b0*/  FFMA.FTZ R69, R148, R69, R26 ;  /* 0x0000004594457223 */ /* 0x000fe2000001001a */
[-C--:B------:R-:W-:Y:S01]  /*30c0*/  FMUL.FTZ R57, R57, R46.reuse ;  /* 0x0000002e39397220 */ /* 0x080fe20000410000 */
[----:B------:R-:W-:Y:S01]  /*30d0*/  FADD.FTZ R64, R64, -R59 ;  /* 0x8000003b40407221 */ /* 0x000fe20000010000 */
[----:B------:R-:W-:Y:S01]  /*30e0*/  FADD.FTZ R68, R68, -R65 ;  /* 0x8000004144447221 */ /* 0x000fe20000010000 */
[----:B------:R-:W-:Y:S01]  /*30f0*/  FADD.FTZ R70, R70, -R71 ;  /* 0x8000004746467221 */ /* 0x000fe20000010000 */
[----:B------:R-:W-:Y:S01]  /*3100*/  FADD.FTZ R61, R61, -R48 ;  /* 0x800000303d3d7221 */ /* 0x000fe20000010000 */
[----:B------:R-:W-:Y:S01]  /*3110*/  FMUL.FTZ R67, R67, UR4 ;  /* 0x0000000443437c20 */ /* 0x000fe20008410000 */
[-C--:B------:R-:W-:Y:S01]  /*3120*/  FMUL.FTZ R63, R63, R46.reuse ;  /* 0x0000002e3f3f7220 */ /* 0x080fe20000410000 */
[----:B------:R-:W-:Y:S01]  /*3130*/  FMUL.FTZ R69, R69, R46 ;  /* 0x0000002e45457220 */ /* 0x000fe20000410000 */
[----:B------:R-:W-:Y:S01]  /*3140*/  FMUL.FTZ R57, R57, UR4 ;  /* 0x0000000439397c20 */ /* 0x000fe20008410000 */
[----:B------:R-:W-:Y:S01]  /*3150*/  LOP3.LUT P6, RZ, R3, 0xff, RZ, 0xc0, !PT ;  /* 0x000000ff03ff7812 */ /* 0x000fe200078cc0ff */
[C---:B0-----:R-:W-:Y:S01]  /*3160*/  FFMA.FTZ R37, R148.reuse, R64, R23 ;  /* 0x0000004094257223 */ /* 0x041fe20000010017 */
[C---:B------:R-:W-:Y:S01]  /*3170*/  FFMA.FTZ R39, R148.reuse, R68, R25 ;  /* 0x0000004494277223 */ /* 0x040fe20000010019 */
[C---:B------:R-:W-:Y:S01]  /*3180*/  FFMA.FTZ R43, R148.reuse, R70, R27 ;  /* 0x00000046942b7223 */ /* 0x040fe2000001001b */
[----:B------:R-:W-:Y:S01]  /*3190*/  FFMA.FTZ R61, R148, R61, R20 ;  /* 0x0000003d943d7223 */ /* 0x000fe20000010014 */
[C---:B------:R-:W-:Y:S01]  /*31a0*/  LOP3.LUT P2, RZ, R2.reuse, 0xff00, RZ, 0xc0, !PT ;  /* 0x0000ff0002ff7812 */ /* 0x040fe2000784c0ff */
        /* <DEDUP_REMOVED lines=29> */
.L_x_3496:
[----:B------:R-:W0:Y:S01]  /*3380*/  @P0 LDC.64 R2, c[0x0][0x478] ;  /* 0x00011e00ff020b82 */ /* 0x000e220000000a00 */
[----:B------:R-:W-:-:S04]  /*3390*/  IMAD.WIDE.U32 R40, R72, 0x10, R40 ;  /* 0x0000001048287825 */ /* 0x000fc800078e0028 */
[----:B0-----:R-:W-:-:S05]  /*33a0*/  @P0 IMAD.WIDE.U32 R2, R72, 0x20, R2 ;  /* 0x0000002048020825 */ /* 0x001fca00078e0002 */
[----:B------:R0:W-:Y:S04]  /*33b0*/  @P0 STG.E.128 desc[UR6][R2.64], R32 ;  /* 0x0000002002000986 */ /* 0x0001e8000c101d06 */
[----:B------:R0:W-:Y:S04]  /*33c0*/  @P0 STG.E.128 desc[UR6][R2.64+0x10], R28 ;  /* 0x0000101c02000986 */ /* 0x0001e8000c101d06 */
[----:B------:R0:W-:Y:S01]  /*33d0*/  STG.E.128 desc[UR6][R40.64], R36 ;  /* 0x0000002428007986 */ /* 0x0001e2000c101d06 */
[----:B------:R-:W-:Y:S05]  /*33e0*/  BRA `(.L_x_3497) ;  /* 0x0000001800247947 */ /* 0x000fea0003800000 */
.L_x_3490:
        /* <DEDUP_REMOVED lines=11> */
[C---:B------:R-:W-:Y:S01]  /*34a0*/  FMUL.FTZ R37, R148.reuse, R37 ;  /* 0x0000002594257220 */ /* 0x040fe20000410000 */
[C---:B------:R-:W-:Y:S01]  /*34b0*/  FMUL.FTZ R39, R148.reuse, R39 ;  /* 0x0000002794277220 */ /* 0x040fe20000410000 */
[----:B------:R-:W-:Y:S01]  /*34c0*/  FMUL.FTZ R41, R148, R41 ;  /* 0x0000002994297220 */ /* 0x000fe20000410000 */
[----:B------:R-:W-:Y:S01]  /*34d0*/  FADD.FTZ R45, R179, -R184 ;  /* 0x800000b8b32d7221 */ /* 0x000fe20000010000 */
[-C--:B------:R-:W-:Y:S01]  /*34e0*/  FMUL.FTZ R37, R37, R46.reuse ;  /* 0x0000002e25257220 */ /* 0x080fe20000410000 */
[-C--:B------:R-:W-:Y:S01]  /*34f0*/  FMUL.FTZ R39, R39, R46.reuse ;  /* 0x0000002e27277220 */ /* 0x080fe20000410000 */
[-CC-:B------:R-:W-:Y:S01]  /*3500*/  FFMA.FTZ R171, R171, R47.reuse, R48.reuse ;  /* 0x0000002fabab7223 */ /* 0x180fe20000010030 */
[-CC-:B------:R-:W-:Y:S01]  /*3510*/  FFMA.FTZ R189, R189, R47.reuse, R48.reuse ;  /* 0x0000002fbdbd7223 */ /* 0x180fe20000010030 */
[----:B------:R-:W-:Y:S01]  /*3520*/  FFMA.FTZ R0, R0, R47, R48 ;  /* 0x0000002f00007223 */ /* 0x000fe20000010030 */
[-C--:B------:R-:W-:Y:S01]  /*3530*/  FMUL.FTZ R41, R41, R46.reuse ;  /* 0x0000002e29297220 */ /* 0x080fe20000410000 */
[----:B------:R-:W-:Y:S01]  /*3540*/  FMUL.FTZ R37, R37, UR4 ;  /* 0x0000000425257c20 */ /* 0x000fe20008410000 */
[----:B------:R-:W-:Y:S01]  /*3550*/  FMUL.FTZ R39, R39, UR4 ;  /* 0x0000000427277c20 */ /* 0x000fe20008410000 */
[----:B------:R-:W-:Y:S01]  /*3560*/  FADD.FTZ R43, R190, -R185 ;  /* 0x800000b9be2b7221 */ /* 0x000fe20000010000 */
[----:B-----5:R-:W-:Y:S01]  /*3570*/  LOP3.LUT P2, RZ, R54, 0xff00, RZ, 0xc0, !PT ;  /* 0x0000ff0036ff7812 */ /* 0x020fe2000784c0ff */
[----:B------:R-:W-:Y:S01]  /*3580*/  FMUL.FTZ R45, R148, R45 ;  /* 0x0000002d942d7220 */ /* 0x000fe20000410000 */
[----:B------:R-:W-:Y:S01]  /*3590*/  LOP3.LUT P5, RZ, R54, 0xff0000, RZ, 0xc0, !PT ;  /* 0x00ff000036ff7812 */ /* 0x000fe200078ac0ff */
[----:B------:R-:W-:Y:S01]  /*35a0*/  FADD.FTZ R171, R188, -R171 ;  /* 0x800000abbcab7221 */ /* 0x000fe20000010000 */
[----:B------:R-:W-:Y:S01]  /*35b0*/  FADD.FTZ R49, R192, -R189 ;  /* 0x800000bdc0317221 */ /* 0x000fe20000010000 */
[----:B------:R-:W-:Y:S01]  /*35c0*/  FADD.FTZ R181, R181, -R0 ;  /* 0x80000000b5b57221 */ /* 0x000fe20000010000 */
[----:B------:R-:W-:Y:S01]  /*35d0*/  FMUL.FTZ R36, R41, UR4 ;  /* 0x0000000429247c20 */ /* 0x000fe20008410000 */
[----:B------:R-:W-:Y:S01]  /*35e0*/  LOP3.LUT P6, RZ, R55, 0xff, RZ, 0xc0, !PT ;  /* 0x000000ff37ff7812 */ /* 0x000fe200078cc0ff */
[C---:B------:R-:W-:Y:S01]  /*35f0*/  FMUL.FTZ R43, R148.reuse, R43 ;  /* 0x0000002b942b7220 */ /* 0x040fe20000410000 */
[----:B------:R-:W-:Y:S01]  /*3600*/  FSEL R41, R37, RZ, P2 ;  /* 0x000000ff25297208 */ /* 0x000fe20001000000 */
[-C--:B------:R-:W-:Y:S01]  /*3610*/  FMUL.FTZ R45, R45, R46.reuse ;  /* 0x0000002e2d2d7220 */ /* 0x080fe20000410000 */
[----:B------:R-:W-:Y:S01]  /*3620*/  FSEL R0, R39, RZ, P5 ;  /* 0x000000ff27007208 */ /* 0x000fe20002800000 */
[C---:B------:R-:W-:Y:S01]  /*3630*/  FMUL.FTZ R39, R148.reuse, R171 ;  /* 0x000000ab94277220 */ /* 0x040fe20000410000 */
[C---:B------:R-:W-:Y:S01]  /*3640*/  FMUL.FTZ R49, R148.reuse, R49 ;  /* 0x0000003194317220 */ /* 0x040fe20000410000 */
[----:B------:R-:W-:Y:S01]  /*3650*/  FMUL.FTZ R37, R148, R181 ;  /* 0x000000b594257220 */ /* 0x000fe20000410000 */
[----:B------:R-:W-:Y:S01]  /*3660*/  FSEL R38, R36, RZ, P6 ;  /* 0x000000ff24267208 */ /* 0x000fe20003000000 */
[-C--:B------:R-:W-:Y:S01]  /*3670*/  FMUL.FTZ R43, R43, R46.reuse ;  /* 0x0000002e2b2b7220 */ /* 0x080fe20000410000 */
[----:B------:R-:W-:Y:S01]  /*3680*/  FMUL.FTZ R45, R45, UR4 ;  /* 0x000000042d2d7c20 */ /* 0x000fe20008410000 */
[----:B------:R-:W-:Y:S01]  /*3690*/  LOP3.LUT P6, RZ, R55, 0xff0000, RZ, 0xc0, !PT ;  /* 0x00ff000037ff7812 */ /* 0x000fe200078cc0ff */
[-C--:B------:R-:W-:Y:S01]  /*36a0*/  FMUL.FTZ R39, R39, R46.reuse ;  /* 0x0000002e27277220 */ /* 0x080fe20000410000 */
[-C--:B------:R-:W-:Y:S01]  /*36b0*/  FMUL.FTZ R49, R49, R46.reuse ;  /* 0x0000002e31317220 */ /* 0x080fe20000410000 */
[----:B------:R-:W-:Y:S01]  /*36c0*/  FMUL.FTZ R37, R37, R46 ;  /* 0x0000002e25257220 */ /* 0x000fe20000410000 */
[----:B------:R-:W-:Y:S01]  /*36d0*/  ISETP.GE.U32.AND P2, PT, R54, RZ, PT ;  /* 0x000000ff3600720c */ /* 0x000fe20003f46070 */
[----:B------:R-:W-:Y:S01]  /*36e0*/  FMUL.FTZ R43, R43, UR4 ;  /* 0x000000042b2b7c20 */ /* 0x000fe20008410000 */
[----:B------:R-:W-:Y:S01]  /*36f0*/  LOP3.LUT P5, RZ, R55, 0xff00, RZ, 0xc0, !PT ;  /* 0x0000ff0037ff7812 */ /* 0x000fe200078ac0ff */
[----:B------:R-:W-:Y:S01]  /*3700*/  FMUL.FTZ R39, R39, UR4 ;  /* 0x0000000427277c20 */ /* 0x000fe20008410000 */
        /* <DEDUP_REMOVED lines=15> */
.L_x_3498:
        /* <DEDUP_REMOVED lines=8> */
[C---:B------:R-:W-:Y:S01]  /*3880*/  FMUL.FTZ R30, R148.reuse, R179 ;  /* 0x000000b3941e7220 */ /* 0x040fe20000410000 */
[C---:B------:R-:W-:Y:S01]  /*3890*/  FMUL.FTZ R31, R148.reuse, R189 ;  /* 0x000000bd941f7220 */ /* 0x040fe20000410000 */
[----:B------:R-:W-:Y:S01]  /*38a0*/  FMUL.FTZ R28, R148, R177 ;  /* 0x000000b1941c7220 */ /* 0x000fe20000410000 */
[----:B-----5:R-:W-:Y:S01]  /*38b0*/  LOP3.LUT P6, RZ, R55, 0xff0000, RZ, 0xc0, !PT ;  /* 0x00ff000037ff7812 */ /* 0x020fe200078cc0ff */
[-C--:B------:R-:W-:Y:S01]  /*38c0*/  FMUL.FTZ R29, R30, R46.reuse ;  /* 0x0000002e1e1d7220 */ /* 0x080fe20000410000 */
[-C--:B------:R-:W-:Y:S01]  /*38d0*/  FMUL.FTZ R32, R31, R46.reuse ;  /* 0x0000002e1f207220 */ /* 0x080fe20000410000 */
[----:B------:R-:W-:Y:S01]  /*38e0*/  FADD.FTZ R185, R190, -R185 ;  /* 0x800000b9beb97221 */ /* 0x000fe20000010000 */
[----:B------:R-:W-:Y:S01]  /*38f0*/  ISETP.GE.U32.AND P2, PT, R54, RZ, PT ;  /* 0x000000ff3600720c */ /* 0x000fe20003f46070 */
[----:B------:R-:W-:Y:S01]  /*3900*/  FMUL.FTZ R29, R29, UR4 ;  /* 0x000000041d1d7c20 */ /* 0x000fe20008410000 */
[-CC-:B------:R-:W-:Y:S01]  /*3910*/  FFMA.FTZ R169, R169, R47.reuse, R48.reuse ;  /* 0x0000002fa9a97223 */ /* 0x180fe20000010030 */
[-CC-:B------:R-:W-:Y:S01]  /*3920*/  FFMA.FTZ R176, R176, R47.reuse, R48.reuse ;  /* 0x0000002fb0b07223 */ /* 0x180fe20000010030 */
[----:B------:R-:W-:Y:S01]  /*3930*/  FFMA.FTZ R171, R171, R47, R48 ;  /* 0x0000002fabab7223 */ /* 0x000fe20000010030 */
[----:B------:R-:W-:Y:S01]  /*3940*/  FADD.FTZ R181, R181, -R0 ;  /* 0x80000000b5b57221 */ /* 0x000fe20000010000 */
[-C--:B------:R-:W-:Y:S01]  /*3950*/  FMUL.FTZ R0, R28, R46.reuse ;  /* 0x0000002e1c007220 */ /* 0x080fe20000410000 */
[----:B------:R-:W-:Y:S01]  /*3960*/  FMUL.FTZ R32, R32, UR4 ;  /* 0x0000000420207c20 */ /* 0x000fe20008410000 */
[----:B------:R-:W-:Y:S01]  /*3970*/  FSEL R44, R29, RZ, P6 ;  /* 0x000000ff1d2c7208 */ /* 0x000fe20003000000 */
[----:B------:R-:W-:Y:S01]  /*3980*/  FMUL.FTZ R29, R148, R185 ;  /* 0x000000b9941d7220 */ /* 0x000fe20000410000 */
[----:B------:R-:W-:Y:S01]  /*3990*/  ISETP.GE.U32.AND.EX P2, PT, R55, 0x1000000, PT, P2 ;  /* 0x010000003700780c */ /* 0x000fe20003f46120 */
[----:B------:R-:W-:Y:S01]  /*39a0*/  FADD.FTZ R169, R186, -R169 ;  /* 0x800000a9baa97221 */ /* 0x000fe20000010000 */
[----:B------:R-:W-:Y:S01]  /*39b0*/  FADD.FTZ R175, R175, -R176 ;  /* 0x800000b0afaf7221 */ /* 0x000fe20000010000 */
[----:B------:R-:W-:Y:S01]  /*39c0*/  FADD.FTZ R171, R188, -R171 ;  /* 0x800000abbcab7221 */ /* 0x000fe20000010000 */
[----:B------:R-:W-:Y:S01]  /*39d0*/  FMUL.FTZ R0, R0, UR4 ;  /* 0x0000000400007c20 */ /* 0x000fe20008410000 */
[----:B------:R-:W-:Y:S01]  /*39e0*/  LOP3.LUT P5, RZ, R55, 0xff, RZ, 0xc0, !PT ;  /* 0x000000ff37ff7812 */ /* 0x000fe200078ac0ff */
[-C--:B------:R-:W-:Y:S01]  /*39f0*/  FMUL.FTZ R39, R29, R46.reuse ;  /* 0x0000002e1d277220 */ /* 0x080fe20000410000 */
[----:B------:R-:W-:Y:S01]  /*3a00*/  FSEL R45, R32, RZ, P2 ;  /* 0x000000ff202d7208 */ /* 0x000fe20001000000 */
[C---:B------:R-:W-:Y:S01]  /*3a10*/  FMUL.FTZ R33, R148.reuse, R169 ;  /* 0x000000a994217220 */ /* 0x040fe20000410000 */
[C---:B------:R-:W-:Y:S01]  /*3a20*/  FMUL.FTZ R34, R148.reuse, R175 ;  /* 0x000000af94227220 */ /* 0x040fe20000410000 */
[C---:B------:R-:W-:Y:S01]  /*3a30*/  FMUL.FTZ R35, R148.reuse, R171 ;  /* 0x000000ab94237220 */ /* 0x040fe20000410000 */
[----:B------:R-:W-:Y:S01]  /*3a40*/  FMUL.FTZ R32, R148, R181 ;  /* 0x000000b594207220 */ /* 0x000fe20000410000 */
        /* <DEDUP_REMOVED lines=23> */
[----:B------:R-:W-:-:S07]  /*3bc0*/  F2FP.BF16.F32.PACK_AB R36, R41, R0 ;  /* 0x000000002924723e */ /* 0x000fce00000010ff */
.L_x_3499:
        /* <DEDUP_REMOVED lines=16> */
[C---:B0-----:R-:W-:Y:S01]  /*3cd0*/  FMUL.FTZ R30, R148.reuse, R167 ;  /* 0x000000a7941e7220 */ /* 0x041fe20000410000 */
[C---:B------:R-:W-:Y:S01]  /*3ce0*/  FMUL.FTZ R31, R148.reuse, R191 ;  /* 0x000000bf941f7220 */ /* 0x040fe20000410000 */
[----:B------:R-:W-:Y:S01]  /*3cf0*/  FMUL.FTZ R28, R148, R165 ;  /* 0x000000a5941c7220 */ /* 0x000fe20000410000 */
        /* <DEDUP_REMOVED lines=51> */
.L_x_3500:
        /* <DEDUP_REMOVED lines=11> */
[-CC-:B------:R-:W-:Y:S01]  /*40e0*/  FFMA.FTZ R173, R173, R47.reuse, R48.reuse ;  /* 0x0000002fadad7223 */ /* 0x180fe20000010030 */
        /* <DEDUP_REMOVED lines=21> */
[----:B0-----:R-:W-:Y:S01]  /*4240*/  FSEL R38, R165, RZ, P6 ;  /* 0x000000ffa5267208 */ /* 0x001fe20003000000 */
        /* <DEDUP_REMOVED lines=27> */
.L_x_3501:
        /* <DEDUP_REMOVED lines=18> */
[-CC-:B------:R-:W-:Y:S01]  /*4520*/  FFMA.FTZ R57, R57, R47.reuse, R48.reuse ;  /* 0x0000002f39397223 */ /* 0x180fe20000010030 */
[-C--:B------:R-:W-:Y:S01]  /*4530*/  FMUL.FTZ R36, R28, R46.reuse ;  /* 0x0000002e1c247220 */ /* 0x080fe20000410000 */
[-C--:B------:R-:W-:Y:S01]  /*4540*/  FMUL.FTZ R37, R29, R46.reuse ;  /* 0x0000002e1d257220 */ /* 0x080fe20000410000 */
[-C--:B------:R-:W-:Y:S01]  /*4550*/  FMUL.FTZ R0, R34, R46.reuse ;  /* 0x0000002e22007220 */ /* 0x080fe20000410000 */
        /* <DEDUP_REMOVED lines=14> */
[C---:B------:R-:W-:Y:S01]  /*4640*/  FMUL.FTZ R35, R148.reuse, R59 ;  /* 0x0000003b94237220 */ /* 0x040fe20000410000 */
[----:B------:R-:W-:Y:S01]  /*4650*/  FADD.FTZ R61, R61, -R48 ;  /* 0x800000303d3d7221 */ /* 0x000fe20000010000 */
[----:B------:R-:W-:Y:S01]  /*4660*/  FSEL R39, R37, RZ, P6 ;  /* 0x000000ff25277208 */ /* 0x000fe20003000000 */
[----:B------:R-:W-:Y:S01]  /*4670*/  FMUL.FTZ R33, R148, R57 ;  /* 0x0000003994217220 */ /* 0x000fe20000410000 */
[----:B------:R-:W-:Y:S01]  /*4680*/  FSEL R37, R0, RZ, P5 ;  /* 0x000000ff00257208 */ /* 0x000fe20002800000 */
[C---:B------:R-:W-:Y:S01]  /*4690*/  FMUL.FTZ R30, R148.reuse, R69 ;  /* 0x00000045941e7220 */ /* 0x040fe20000410000 */
[C---:B------:R-:W-:Y:S01]  /*46a0*/  LOP3.LUT P5, RZ, R3.reuse, 0xff0000, RZ, 0xc0, !PT ;  /* 0x00ff000003ff7812 */ /* 0x040fe200078ac0ff */
[C---:B------:R-:W-:Y:S01]  /*46b0*/  FMUL.FTZ R31, R148.reuse, R71 ;  /* 0x00000047941f7220 */ /* 0x040fe20000410000 */
[----:B------:R-:W-:Y:S01]  /*46c0*/  ISETP.GE.U32.AND.EX P2, PT, R3, 0x1000000, PT, P2 ;  /* 0x010000000300780c */ /* 0x000fe20003f46120 */
[-C--:B------:R-:W-:Y:S01]  /*46d0*/  FMUL.FTZ R3, R35, R46.reuse ;  /* 0x0000002e23037220 */ /* 0x080fe20000410000 */
[----:B------:R-:W-:Y:S01]  /*46e0*/  FMUL.FTZ R32, R148, R61 ;  /* 0x0000003d94207220 */ /* 0x000fe20000410000 */
        /* <DEDUP_REMOVED lines=22> */
.L_x_3502:
        /* <DEDUP_REMOVED lines=9> */
[----:B------:R-:W-:Y:S01]  /*48e0*/  FFMA.FTZ R71, R71, R47, R48 ;  /* 0x0000002f47477223 */ /* 0x000fe20000010030 */
[----:B------:R-:W-:Y:S01]  /*48f0*/  FADD.FTZ R63, R63, -R58 ;  /* 0x8000003a3f3f7221 */ /* 0x000fe20000010000 */
[----:B------:R-:W-:Y:S01]  /*4900*/  FADD.FTZ R69, R69, -R66 ;  /* 0x8000004245457221 */ /* 0x000fe20000010000 */
[----:B------:R-:W-:Y:S01]  /*4910*/  FMUL.FTZ R57, R148, R57 ;  /* 0x0000003994397220 */ /* 0x000fe20000410000 */
[----:B------:R-:W-:Y:S01]  /*4920*/  FFMA.FTZ R48, R56, R47, R48 ;  /* 0x0000002f38307223 */ /* 0x000fe20000010030 */
[-C--:B------:R-:W-:Y:S01]  /*4930*/  FMUL.FTZ R67, R67, R46.reuse ;  /* 0x0000002e43437220 */ /* 0x080fe20000410000 */
[C---:B------:R-:W-:Y:S01]  /*4940*/  FMUL.FTZ R63, R148.reuse, R63 ;  /* 0x0000003f943f7220 */ /* 0x040fe20000410000 */
[----:B------:R-:W-:Y:S01]  /*4950*/  FMUL.FTZ R69, R148, R69 ;  /* 0x0000004594457220 */ /* 0x000fe20000410000 */
[-C--:B------:R-:W-:Y:S01]  /*4960*/  FMUL.FTZ R57, R57, R46.reuse ;  /* 0x0000002e39397220 */ /* 0x080fe20000410000 */
[----:B------:R-:W-:Y:S01]  /*4970*/  FADD.FTZ R59, R64, -R59 ;  /* 0x8000003b403b7221 */ /* 0x000fe20000010000 */
[----:B------:R-:W-:Y:S01]  /*4980*/  FADD.FTZ R65, R68, -R65 ;  /* 0x8000004144417221 */ /* 0x000fe20000010000 */
[----:B------:R-:W-:Y:S01]  /*4990*/  FADD.FTZ R71, R70, -R71 ;  /* 0x8000004746477221 */ /* 0x000fe20000010000 */
[----:B------:R-:W-:Y:S01]  /*49a0*/  FADD.FTZ R61, R61, -R48 ;  /* 0x800000303d3d7221 */ /* 0x000fe20000010000 */
[----:B------:R-:W-:Y:S01]  /*49b0*/  FMUL.FTZ R67, R67, UR4 ;  /* 0x0000000443437c20 */ /* 0x000fe20008410000 */
[-C--:B------:R-:W-:Y:S01]  /*49c0*/  FMUL.FTZ R63, R63, R46.reuse ;  /* 0x0000002e3f3f7220 */ /* 0x080fe20000410000 */
[-C--:B------:R-:W-:Y:S01]  /*49d0*/  FMUL.FTZ R69, R69, R46.reuse ;  /* 0x0000002e45457220 */ /* 0x080fe20000410000 */
[----:B------:R-:W-:Y:S01]  /*49e0*/  FMUL.FTZ R57, R57, UR4 ;  /* 0x0000000439397c20 */ /* 0x000fe20008410000 */
[----:B------:R-:W-:Y:S01]  /*49f0*/  LOP3.LUT P6, RZ, R3, 0xff, RZ, 0xc0, !PT ;  /* 0x000000ff03ff7812 */ /* 0x000fe200078cc0ff */
[C---:B------:R-:W-:Y:S01]  /*4a00*/  FMUL.FTZ R59, R148.reuse, R59 ;  /* 0x0000003b943b7220 */ /* 0x040fe20000410000 */
[C---:B------:R-:W-:Y:S01]  /*4a10*/  FMUL.FTZ R65, R148.reuse, R65 ;  /* 0x0000004194417220 */ /* 0x040fe20000410000 */
[C---:B------:R-:W-:Y:S01]  /*4a20*/  FMUL.FTZ R71, R148.reuse, R71 ;  /* 0x0000004794477220 */ /* 0x040fe20000410000 */
[----:B------:R-:W-:Y:S01]  /*4a30*/  FMUL.FTZ R61, R148, R61 ;  /* 0x0000003d943d7220 */ /* 0x000fe20000410000 */
[C---:B------:R-:W-:Y:S01]  /*4a40*/  LOP3.LUT P2, RZ, R2.reuse, 0xff00, RZ, 0xc0, !PT ;  /* 0x0000ff0002ff7812 */ /* 0x040fe2000784c0ff */
[----:B------:R-:W-:Y:S01]  /*4a50*/  FMUL.FTZ R63, R63, UR4 ;  /* 0x000000043f3f7c20 */ /* 0x000fe20008410000 */
[----:B0-----:R-:W-:Y:S01]  /*4a60*/  FSEL R38, R67, RZ, P6 ;  /* 0x000000ff43267208 */ /* 0x001fe20003000000 */
[----:B------:R-:W-:Y:S01]  /*4a70*/  FMUL.FTZ R69, R69, UR4 ;  /* 0x0000000445457c20 */ /* 0x000fe20008410000 */
[-C--:B------:R-:W-:Y:S01]  /*4a80*/  FMUL.FTZ R59, R59, R46.reuse ;  /* 0x0000002e3b3b7220 */ /* 0x080fe20000410000 */
[-C--:B------:R-:W-:Y:S01]  /*4a90*/  FMUL.FTZ R65, R65, R46.reuse ;  /* 0x0000002e41417220 */ /* 0x080fe20000410000 */
[-C--:B------:R-:W-:Y:S01]  /*4aa0*/  FMUL.FTZ R71, R71, R46.reuse ;  /* 0x0000002e47477220 */ /* 0x080fe20000410000 */
[----:B------:R-:W-:Y:S01]  /*4ab0*/  FMUL.FTZ R61, R61, R46 ;  /* 0x0000002e3d3d7220 */ /* 0x000fe20000410000 */
[C---:B------:R-:W-:Y:S01]  /*4ac0*/  LOP3.LUT P5, RZ, R2.reuse, 0xff0000, RZ, 0xc0, !PT ;  /* 0x00ff000002ff7812 */ /* 0x040fe200078ac0ff */
        /* <DEDUP_REMOVED lines=21> */
.L_x_3503:
[----:B------:R-:W0:Y:S01]  /*4c20*/  @P0 LDC.64 R2, c[0x0][0x478] ;  /* 0x00011e00ff020b82 */ /* 0x000e220000000a00 */
[----:B------:R-:W-:-:S04]  /*4c30*/  IMAD.WIDE.U32 R40, R72, 0x10, R40 ;  /* 0x0000001048287825 */ /* 0x000fc800078e0028 */
[----:B0-----:R-:W-:-:S05]  /*4c40*/  @P0 IMAD.WIDE.U32 R2, R72, 0x20, R2 ;  /* 0x0000002048020825 */ /* 0x001fca00078e0002 */
[----:B------:R1:W-:Y:S04]  /*4c50*/  @P0 STG.E.128 desc[UR6][R2.64], R32 ;  /* 0x0000002002000986 */ /* 0x0003e8000c101d06 */
[----:B------:R1:W-:Y:S04]  /*4c60*/  @P0 STG.E.128 desc[UR6][R2.64+0x10], R28 ;  /* 0x0000101c02000986 */ /* 0x0003e8000c101d06 */
[----:B------:R1:W-:Y:S02]  /*4c70*/  STG.E.128 desc[UR6][R40.64], R36 ;  /* 0x0000002428007986 */ /* 0x0003e4000c101d06 */
.L_x_3497:
[----:B01----:R-:W0:Y:S01]  /*4c80*/  LDC.64 R2, c[0x0][0x380] ;  /* 0x0000e000ff027b82 */ /* 0x003e220000000a00 */
        /* <DEDUP_REMOVED lines=52> */
.L_x_3489:
        /* <DEDUP_REMOVED lines=21> */
.L_x_3505:
        /* <DEDUP_REMOVED lines=14> */
.L_x_10723:


//--------------------- .text._ZN10layer_norm22ln_bwd_finalize_kernelINS_22Kernel_traits_finalizeILj6144E13__nv_bfloat16S2_fS2_fjLb0ELj1024ELj4ENS_18Kernel_traits_baseILj6144ES2_S2_fS2_fjLj1024EEEEELb0ELb0EEEvNS_9BwdParamsE --------------------------
	.section	.text._ZN10layer_norm22ln_bwd_finalize_kernelINS_22Kernel_traits_finalizeILj6144E13__nv_bfloat16S2_fS2_fjLb0ELj1024ELj4ENS_18Kernel_traits_baseILj6144ES2_S2_fS2_fjLj1024EEEEELb0ELb0EEEvNS_9BwdParamsE,"ax",@progbits
	.align	128
        .global         _ZN10layer_norm22ln_bwd_finalize_kernelINS_22Kernel_traits_finalizeILj6144E13__nv_bfloat16S2_fS2_fjLb0ELj1024ELj4ENS_18Kernel_traits_baseILj6144ES2_S2_fS2_fjLj1024EEEEELb0ELb0EEEvNS_9BwdParamsE
        .type           _ZN10layer_norm22ln_bwd_finalize_kernelINS_22Kernel_traits_finalizeILj6144E13__nv_bfloat16S2_fS2_fjLb0ELj1024ELj4ENS_18Kernel_traits_baseILj6144ES2_S2_fS2_fjLj1024EEEEELb0ELb0EEEvNS_9BwdParamsE,@function
        .size           _ZN10layer_norm22ln_bwd_finalize_kernelINS_22Kernel_traits_finalizeILj6144E13__nv_bfloat16S2_fS2_fjLb0ELj1024ELj4ENS_18Kernel_traits_baseILj6144ES2_S2_fS2_fjLj1024EEEEELb0ELb0EEEvNS_9BwdParamsE,(.L_x_10724 - _ZN10layer_norm22ln_bwd_finalize_kernelINS_22Kernel_traits_finalizeILj6144E13__nv_bfloat16S2_fS2_fjLb0ELj1024ELj4ENS_18Kernel_traits_baseILj6144ES2_S2_fS2_fjLj1024EEEEELb0ELb0EEEvNS_9BwdParamsE)
        .other          _ZN10layer_norm22ln_bwd_finalize_kernelINS_22Kernel_traits_finalizeILj6144E13__nv_bfloat16S2_fS2_fjLb0ELj1024ELj4ENS_18Kernel_traits_baseILj6144ES2_S2_fS2_fjLj1024EEEEELb0ELb0EEEvNS_9BwdParamsE,@"STO_CUDA_ENTRY STV_DEFAULT"
_ZN10layer_norm22ln_bwd_finalize_kernelINS_22Kernel_traits_finalizeILj6144E13__nv_bfloat16S2_fS2_fjLb0ELj1024ELj4ENS_18Kernel_traits_baseILj6144ES2_S2_fS2_fjLj1024EEEEELb0ELb0EEEvNS_9BwdParamsE:
.text._ZN10layer_norm22ln_bwd_finalize_kernelINS_22Kernel_traits_finalizeILj6144E13__nv_bfloat16S2_fS2_fjLb0ELj1024ELj4ENS_18Kernel_traits_baseILj6144ES2_S2_fS2_fjLj1024EEEEELb0ELb0EEEvNS_9BwdParamsE:
        /* <DEDUP_REMOVED lines=78> */
.L_x_3510:
        /* <DEDUP_REMOVED lines=118> */
.L_x_3509:
[----:B------:R-:W-:Y:S05]  /*0c40*/  BSYNC.RECONVERGENT B1 ;  /* 0x0000000000017941 */ /* 0x000fea0003800200 */
.L_x_3508:
        /* <DEDUP_REMOVED lines=68> */
.L_x_3512:
[----:B------:R-:W-:Y:S05]  /*1090*/  BSYNC.RECONVERGENT B1 ;  /* 0x0000000000017941 */ /* 0x000fea0003800200 */
.L_x_3511:
        /* <DEDUP_REMOVED lines=37> */
.L_x_3514:
[----:B------:R-:W-:Y:S05]  /*12f0*/  BSYNC.RECONVERGENT B1 ;  /* 0x0000000000017941 */ /* 0x000fea0003800200 */
.L_x_3513:
[----:B------:R-:W-:Y:S05]  /*1300*/  @!P1 BRA `(.L_x_3507) ;  /* 0x00000000003c9947 */ /* 0x000fea0003800000 */
[----:B------:R-:W0:Y:S01]  /*1310*/  LDC.64 R8, c[0x0][0x440] ;  /* 0x00011000ff087b82 */ /* 0x000e220000000a00 */
[----:B------:R-:W-:Y:S01]  /*1320*/  IMAD R2, R2, R54, R7 ;  /* 0x0000003602027224 */ /* 0x000fe200078e0207 */
[----:B------:R-:W-:-:S04]  /*1330*/  IADD3 R0, PT, PT, -R0, RZ, RZ ;  /* 0x000000ff00007210 */ /* 0x000fc80007ffe1ff */
[----:B------:R-:W-:Y:S02]  /*1340*/  IADD3 R13, PT, PT, R57, R2, RZ ;  /* 0x00000002390d7210 */ /* 0x000fe40007ffe0ff */
[----:B------:R-:W1:Y:S05]  /*1350*/  LDC.64 R10, c[0x0][0x448] ;  /* 0x00011200ff0a7b82 */ /* 0x000e6a0000000a00 */
.L_x_3515:
        /* <DEDUP_REMOVED lines=10> */
.L_x_3507:
[----:B------:R-:W-:Y:S05]  /*1400*/  BSYNC.RECONVERGENT B0 ;  /* 0x0000000000007941 */ /* 0x000fea0003800200 */
.L_x_3506:
        /* <DEDUP_REMOVED lines=62> */
.L_x_3516:
        /* <DEDUP_REMOVED lines=9> */
.L_x_10724:


//--------------------- .text._ZN10layer_norm13ln_bwd_kernelINS_13Kernel_traitsI13__nv_bfloat16S2_fS2_fjLj6144ELj1ELj1ELj8ELj16ENS_18Kernel_traits_baseILj6144ES2_S2_fS2_fjLj256EEEEELb1ELb0ELb1ELb0EEEvNS_9BwdParamsE --------------------------
	.section	.text._ZN10layer_norm13ln_bwd_kernelINS_13Kernel_traitsI13__nv_bfloat16S2_fS2_fjLj6144ELj1ELj1ELj8ELj16ENS_18Kernel_traits_baseILj6144ES2_S2_fS2_fjLj256EEEEELb1ELb0ELb1ELb0EEEvNS_9BwdParamsE,"ax",@progbits
	.align	128
        .global         _ZN10layer_norm13ln_bwd_kernelINS_13Kernel_traitsI13__nv_bfloat16S2_fS2_fjLj6144ELj1ELj1ELj8ELj16ENS_18Kernel_traits_baseILj6144ES2_S2_fS2_fjLj256EEEEELb1ELb0ELb1ELb0EEEvNS_9BwdParamsE
        .type           _ZN10layer_norm13ln_bwd_kernelINS_13Kernel_traitsI13__nv_bfloat16S2_fS2_fjLj6144ELj1ELj1ELj8ELj16ENS_18Kernel_traits_baseILj6144ES2_S2_fS2_fjLj256EEEEELb1ELb0ELb1ELb0EEEvNS_9BwdParamsE,@function
        .size           _ZN10layer_norm13ln_bwd_kernelINS_13Kernel_traitsI13__nv_bfloat16S2_fS2_fjLj6144ELj1ELj1ELj8ELj16ENS_18Kernel_traits_baseILj6144ES2_S2_fS2_fjLj256EEEEELb1ELb0ELb1ELb0EEEvNS_9BwdParamsE,(.L_x_10725 - _ZN10layer_norm13ln_bwd_kernelINS_13Kernel_traitsI13__nv_bfloat16S2_fS2_fjLj6144ELj1ELj1ELj8ELj16ENS_18Kernel_traits_baseILj6144ES2_S2_fS2_fjLj256EEEEELb1ELb0ELb1ELb0EEEvNS_9BwdParamsE)
        .other          _ZN10layer_norm13ln_bwd_kernelINS_13Kernel_traitsI13__nv_bfloat16S2_fS2_fjLj6144ELj1ELj1ELj8ELj16ENS_18Kernel_traits_baseILj6144ES2_S2_fS2_fjLj256EEEEELb1ELb0ELb1ELb0EEEvNS_9BwdParamsE,@"STO_CUDA_ENTRY STV_DEFAULT"
_ZN10layer_norm13ln_bwd_kernelINS_13Kernel_traitsI13__nv_bfloat16S2_fS2_fjLj6144ELj1ELj1ELj8ELj16ENS_18Kernel_traits_baseILj6144ES2_S2_fS2_fjLj256EEEEELb1ELb0ELb1ELb0EEEvNS_9BwdParamsE:
.text._ZN10layer_norm13ln_bwd_kernelINS_13Kernel_traitsI13__nv_bfloat16S2_fS2_fjLj6144ELj1ELj1ELj8ELj16ENS_18Kernel_traits_baseILj6144ES2_S2_fS2_fjLj256EEEEELb1ELb0ELb1ELb0EEEvNS_9BwdParamsE:
        /* <DEDUP_REMOVED lines=84> */
.L_x_3630:
[----:B0-----:R-:W0:Y:S08]  /*0540*/  LDC.64 R118, c[0x0][0x3f8] ;  /* 0x0000fe00ff767b82 */ /* 0x001e300000000a00 */
[----:B------:R-:W1:Y:S08]  /*0550*/  LDC.64 R120, c[0x0][0x3c8] ;  /* 0x0000f200ff787b82 */ /* 0x000e700000000a00 */
[----:B--2---:R-:W2:Y:S01]  /*0560*/  LDC.64 R96, c[0x0][0x3f0] ;  /* 0x0000fc00ff607b82 */ /* 0x004ea20000000a00 */
        /* <DEDUP_REMOVED lines=14> */
[----:B------:R-:W-:Y:S01]  /*0650*/  HFMA2 R108, -RZ, RZ, 0, 0 ;  /* 0x00000000ff6c7431 */ /* 0x000fe200000001ff */
[----:B------:R-:W-:Y:S01]  /*0660*/  IADD3 R100, PT, PT, R118, -0x1, RZ ;  /* 0xffffffff76647810 */ /* 0x000fe20007ffe0ff */
[----:B------:R-:W3:Y:S01]  /*0670*/  S2R R119, SR_TID.X ;  /* 0x0000000000777919 */ /* 0x000ee20000002100 */
[C---:B------:R-:W-:Y:S01]  /*0680*/  ISETP.GE.U32.AND P1, PT, R0.reuse, 0x100, PT ;  /* 0x000001000000780c */ /* 0x040fe20003f26070 */
[----:B------:R-:W-:Y:S01]  /*0690*/  BSSY.RECONVERGENT B1, `(.L_x_3520) ;  /* 0x0000079000017945 */ /* 0x000fe20003800200 */
[----:B------:R-:W-:Y:S01]  /*06a0*/  ISETP.NE.AND P0, PT, RZ, UR9, PT ;  /* 0x00000009ff007c0c */ /* 0x000fe2000bf05270 */
[----:B------:R-:W-:Y:S01]  /*06b0*/  HFMA2 R176, -RZ, RZ, 0, 0 ;  /* 0x00000000ffb07431 */ /* 0x000fe200000001ff */
[----:B------:R-:W-:-:S02]  /*06c0*/  ISETP.GE.U32.AND P2, PT, R0, 0x200, PT ;  /* 0x000002000000780c */ /* 0x000fc40003f46070 */
[----:B------:R-:W-:Y:S02]  /*06d0*/  ISETP.GE.U32.AND P3, PT, R0, 0x300, PT ;  /* 0x000003000000780c */ /* 0x000fe40003f66070 */
[----:B------:R-:W-:Y:S02]  /*06e0*/  MOV R175, RZ ;  /* 0x000000ff00af7202 */ /* 0x000fe40000000f00 */
[----:B------:R-:W-:Y:S01]  /*06f0*/  @P5 IADD3 R98, PT, PT, R158, -0x1, RZ ;  /* 0xffffffff9e625810 */ /* 0x000fe20007ffe0ff */
[----:B0-----:R-:W-:-:S04]  /*0700*/  IMAD R100, R100, R121, RZ ;  /* 0x0000007964647224 */ /* 0x001fc800078e02ff */
[-C--:B------:R-:W-:Y:S02]  /*0710*/  @P5 IMAD R99, R98, R121.reuse, RZ ;  /* 0x0000007962635224 */ /* 0x080fe400078e02ff */
[----:B------:R-:W-:-:S03]  /*0720*/  IMAD R98, R2, R121, RZ ;  /* 0x0000007902627224 */ /* 0x000fc600078e02ff */
[----:B------:R-:W-:Y:S02]  /*0730*/  @P5 SHF.R.S32.HI R102, RZ, 0x1f, R99 ;  /* 0x0000001fff665819 */ /* 0x000fe40000011463 */
[----:B-1----:R-:W-:Y:S02]  /*0740*/  SHF.R.S32.HI R97, RZ, 0x1f, R98 ;  /* 0x0000001fff617819 */ /* 0x002fe40000011462 */
[----:B------:R-:W-:Y:S02]  /*0750*/  @P5 LEA.HI R102, R102, R99, RZ, 0x3 ;  /* 0x0000006366665211 */ /* 0x000fe400078f18ff */
[----:B------:R-:W-:Y:S02]  /*0760*/  SHF.R.S32.HI R99, RZ, 0x1f, R100 ;  /* 0x0000001fff637819 */ /* 0x000fe40000011464 */
[----:B------:R-:W-:Y:S02]  /*0770*/  LEA.HI R98, R97, R98, RZ, 0x3 ;  /* 0x0000006261627211 */ /* 0x000fe400078f18ff */
[----:B------:R-:W-:-:S02]  /*0780*/  LEA.HI R100, R99, R100, RZ, 0x3 ;  /* 0x0000006463647211 */ /* 0x000fc400078f18ff */
[-C--:B---3--:R-:W-:Y:S02]  /*0790*/  LEA.HI.SX32 R174, R98, R119.reuse, 0x1d ;  /* 0x0000007762ae7211 */ /* 0x088fe400078feaff */
[-C--:B------:R-:W-:Y:S02]  /*07a0*/  @P5 LEA.HI.SX32 R108, R102, R119.reuse, 0x1d ;  /* 0x00000077666c5211 */ /* 0x080fe400078feaff */
[----:B------:R-:W-:Y:S02]  /*07b0*/  LEA.HI.SX32 R111, R100, R119, 0x1d ;  /* 0x00000077646f7211 */ /* 0x000fe400078feaff */
[----:B------:R-:W-:Y:S02]  /*07c0*/  MOV R110, R174 ;  /* 0x000000ae006e7202 */ /* 0x000fe40000000f00 */
[----:B--2---:R-:W-:Y:S01]  /*07d0*/  FSEL R109, R96, RZ, !P0 ;  /* 0x000000ff606d7208 */ /* 0x004fe20004000000 */
[----:B------:R-:W-:Y:S06]  /*07e0*/  @!P1 BRA `(.L_x_3521) ;  /* 0x00000004008c9947 */ /* 0x000fec0003800000 */
[----:B------:R-:W0:Y:S08]  /*07f0*/  LDC.64 R162, c[0x0][0x3a8] ;  /* 0x0000ea00ffa27b82 */ /* 0x000e300000000a00 */
[----:B------:R-:W1:Y:S08]  /*0800*/  LDC.64 R100, c[0x0][0x428] ;  /* 0x00010a00ff647b82 */ /* 0x000e700000000a00 */
[----:B------:R-:W2:Y:S01]  /*0810*/  LDC.64 R112, c[0x0][0x3b0] ;  /* 0x0000ec00ff707b82 */ /* 0x000ea20000000a00 */
[----:B0-----:R-:W-:-:S05]  /*0820*/  IMAD.WIDE.U32 R162, R110, 0x20, R162 ;  /* 0x000000206ea27825 */ /* 0x001fca00078e00a2 */
[----:B------:R-:W3:Y:S01]  /*0830*/  LDG.E.128 R96, desc[UR10][R162.64] ;  /* 0x0000000aa2607981 */ /* 0x000ee2000c1e1d00 */
[----:B-1----:R-:W-:-:S03]  /*0840*/  IMAD.WIDE.U32 R100, R111, 0x10, R100 ;  /* 0x000000106f647825 */ /* 0x002fc600078e0064 */
[----:B------:R-:W4:Y:S04]  /*0850*/  LDG.E.128 R104, desc[UR10][R162.64+0x10] ;  /* 0x0000100aa2687981 */ /* 0x000f28000c1e1d00 */
[----:B------:R-:W4:Y:S01]  /*0860*/  LDG.E.128 R100, desc[UR10][R100.64] ;  /* 0x0000000a64647981 */ /* 0x000f22000c1e1d00 */
[----:B--2---:R-:W-:-:S06]  /*0870*/  IMAD.WIDE.U32 R112, R108, 0x8, R112 ;  /* 0x000000086c707825 */ /* 0x004fcc00078e0070 */
[----:B------:R-:W5:Y:S01]  /*0880*/  LDG.E.64 R112, desc[UR10][R112.64] ;  /* 0x0000000a70707981 */ /* 0x000f62000c1e1b00 */
[----:B------:R-:W-:-:S04]  /*0890*/  ISETP.NE.U32.AND P0, PT, RZ, UR12, PT ;  /* 0x0000000cff007c0c */ /* 0x000fc8000bf05070 */
[----:B------:R-:W-:-:S13]  /*08a0*/  ISETP.NE.AND.EX P0, PT, RZ, UR13, PT, P0 ;  /* 0x0000000dff007c0c */ /* 0x000fda000bf05300 */
[----:B------:R-:W0:Y:S01]  /*08b0*/  @P0 LDC.64 R160, c[0x0][0x438] ;  /* 0x00010e00ffa00b82 */ /* 0x000e220000000a00 */
[----:B------:R-:W-:Y:S01]  /*08c0*/  SHF.L.U32 R168, R142, 0x10, RZ ;  /* 0x000000108ea87819 */ /* 0x000fe200000006ff */
[----:B0-----:R-:W-:-:S05]  /*08d0*/  @P0 IMAD.WIDE.U32 R160, R110, 0x20, R160 ;  /* 0x000000206ea00825 */ /* 0x001fca00078e00a0 */
[----:B------:R-:W5:Y:S04]  /*08e0*/  @P0 LDG.E.128 R16, desc[UR10][R160.64] ;  /* 0x0000000aa0100981 */ /* 0x000f68000c1e1d00 */
[----:B------:R0:W5:Y:S02]  /*08f0*/  @P0 LDG.E.128 R12, desc[UR10][R160.64+0x10] ;  /* 0x0000100aa00c0981 */ /* 0x000164000c1e1d00 */
[----:B0-----:R-:W-:Y:S02]  /*0900*/  SHF.L.U32 R160, R140, 0x10, RZ ;  /* 0x000000108ca07819 */ /* 0x001fe400000006ff */
[----:B------:R-:W-:Y:S02]  /*0910*/  SHF.L.U32 R164, R141, 0x10, RZ ;  /* 0x000000108da47819 */ /* 0x000fe400000006ff */
[----:B------:R-:W-:-:S02]  /*0920*/  PRMT R173, R143, 0x7632, R173 ;  /* 0x000076328fad7816 */ /* 0x000fc400000000ad */
[----:B------:R-:W-:Y:S02]  /*0930*/  SHF.L.U32 R169, R143, 0x10, RZ ;  /* 0x000000108fa97819 */ /* 0x000fe400000006ff */
[----:B------:R-:W-:Y:S02]  /*0940*/  SHF.L.U32 R173, R173, 0x10, RZ ;  /* 0x00000010adad7819 */ /* 0x000fe400000006ff */
[----:B------:R-:W-:Y:S02]  /*0950*/  IADD3 R111, PT, PT, R111, 0x100, RZ ;  /* 0x000001006f6f7810 */ /* 0x000fe40007ffe0ff */
[----:B------:R-:W-:Y:S02]  /*0960*/  IADD3 R108, PT, PT, R108, 0x100, RZ ;  /* 0x000001006c6c7810 */ /* 0x000fe40007ffe0ff */
[----:B------:R-:W-:Y:S01]  /*0970*/  IADD3 R110, PT, PT, R110, 0x100, RZ ;  /* 0x000001006e6e7810 */ /* 0x000fe20007ffe0ff */
[C---:B---3--:R-:W-:Y:S01]  /*0980*/  FADD.FTZ R3, -R109.reuse, R96 ;  /* 0x000000606d037221 */ /* 0x048fe20000010100 */
[C---:B------:R-:W-:Y:S01]  /*0990*/  FADD.FTZ R159, -R109.reuse, R97 ;  /* 0x000000616d9f7221 */ /* 0x040fe20000010100 */
[--C-:B------:R-:W-:Y:S01]  /*09a0*/  FADD.FTZ R163, -R109, R98.reuse ;  /* 0x000000626da37221 */ /* 0x100fe20000010100 */
[----:B------:R-:W-:Y:S01]  /*09b0*/  PRMT R98, R140, 0x7632, R98 ;  /* 0x000076328c627816 */ /* 0x000fe20000000062 */
[----:B------:R-:W-:Y:S01]  /*09c0*/  FMUL.FTZ R3, R120, R3 ;  /* 0x0000000378037220 */ /* 0x000fe20000410000 */
[----:B----4-:R-:W-:-:S02]  /*09d0*/  PRMT R96, R100, 0x7632, R96 ;  /* 0x0000763264607816 */ /* 0x010fc40000000060 */
[----:B------:R-:W-:Y:S01]  /*09e0*/  SHF.L.U32 R97, R100, 0x10, RZ ;  /* 0x0000001064617819 */ /* 0x000fe200000006ff */
[----:B------:R-:W-:Y:S01]  /*09f0*/  FADD.FTZ R165, -R109, R99 ;  /* 0x000000636da57221 */ /* 0x000fe20000010100 */
[----:B------:R-:W-:Y:S01]  /*0a00*/  SHF.L.U32 R98, R98, 0x10, RZ ;  /* 0x0000001062627819 */ /* 0x000fe200000006ff */
[----:B------:R-:W-:Y:S01]  /*0a10*/  FMUL.FTZ R162, R120, R159 ;  /* 0x0000009f78a27220 */ /* 0x000fe20000410000 */
[----:B------:R-:W-:Y:S01]  /*0a20*/  SHF.L.U32 R96, R96, 0x10, RZ ;  /* 0x0000001060607819 */ /* 0x000fe200000006ff */
[-C--:B------:R-:W-:Y:S01]  /*0a30*/  FMUL.FTZ R160, R160, R97.reuse ;  /* 0x00000061a0a07220 */ /* 0x080fe20000410000 */
[----:B------:R-:W-:Y:S01]  /*0a40*/  FADD.FTZ R40, R40, R97 ;  /* 0x0000006128287221 */ /* 0x000fe20000010000 */
[----:B------:R-:W-:Y:S01]  /*0a50*/  FFMA.FTZ R64, R3, R97, R64 ;  /* 0x0000006103407223 */ /* 0x000fe20000010040 */
[----:B------:R-:W-:Y:S02]  /*0a60*/  PRMT R99, R101, 0x7632, R99 ;  /* 0x0000763265637816 */ /* 0x000fe40000000063 */
[----:B------:R-:W-:Y:S01]  /*0a70*/  PRMT R97, R141, 0x7632, R97 ;  /* 0x000076328d617816 */ /* 0x000fe20000000061 */
[-C--:B------:R-:W-:Y:S01]  /*0a80*/  FMUL.FTZ R159, R98, R96.reuse ;  /* 0x00000060629f7220 */ /* 0x080fe20000410000 */
[----:B------:R-:W-:Y:S01]  /*0a90*/  FFMA.FTZ R65, R162, R96, R65 ;  /* 0x00000060a2417223 */ /* 0x000fe20000010041 */
[----:B------:R-:W-:Y:S01]  /*0aa0*/  FADD.FTZ R41, R41, R96 ;  /* 0x0000006029297221 */ /* 0x000fe20000010000 */
[----:B------:R-:W-:-:S02]  /*0ab0*/  PRMT R100, R102, 0x7632, R100 ;  /* 0x0000763266647816 */ /* 0x000fc40000000064 */
[----:B------:R-:W-:Y:S02]  /*0ac0*/  SHF.L.U32 R167, R102, 0x10, RZ ;  /* 0x0000001066a77819 */ /* 0x000fe400000006ff */
[----:B------:R-:W-:Y:S02]  /*0ad0*/  SHF.L.U32 R96, R97, 0x10, RZ ;  /* 0x0000001061607819 */ /* 0x000fe400000006ff */
[----:B------:R-:W-:Y:S02]  /*0ae0*/  SHF.L.U32 R99, R99, 0x10, RZ ;  /* 0x0000001063637819 */ /* 0x000fe400000006ff */
[C---:B------:R-:W-:Y:S02]  /*0af0*/  PRMT R102, R103.reuse, 0x7632, R102 ;  /* 0x0000763267667816 */ /* 0x040fe40000000066 */
[----:B------:R-:W-:Y:S01]  /*0b00*/  SHF.L.U32 R172, R103, 0x10, RZ ;  /* 0x0000001067ac7819 */ /* 0x000fe200000006ff */
[----:B------:R-:W-:Y:S01]  /*0b10*/  FADD.FTZ R103, -R109, R104 ;  /* 0x000000686d677221 */ /* 0x000fe20000010100 */
[----:B------:R-:W-:Y:S01]  /*0b20*/  PRMT R97, R142, 0x7632, R97 ;  /* 0x000076328e617816 */ /* 0x000fe20000000061 */
[C---:B------:R-:W-:Y:S01]  /*0b30*/  FMUL.FTZ R161, R120.reuse, R163 ;  /* 0x000000a378a17220 */ /* 0x040fe20000410000 */
[----:B------:R-:W-:Y:S01]  /*0b40*/  FMUL.FTZ R166, R120, R165 ;  /* 0x000000a578a67220 */ /* 0x000fe20000410000 */
[----:B------:R-:W-:Y:S01]  /*0b50*/  FMUL.FTZ R163, R96, R99 ;  /* 0x0000006360a37220 */ /* 0x000fe20000410000 */
        /* <DEDUP_REMOVED lines=8> */
[----:B------:R-:W-:Y:S01]  /*0be0*/  FADD.FTZ R96, RZ, R160 ;  /* 0x000000a0ff607221 */ /* 0x000fe20000010000 */
[----:B------:R-:W-:Y:S01]  /*0bf0*/  FFMA.FTZ R97, R3, R160, RZ ;  /* 0x000000a003617223 */ /* 0x000fe200000100ff */
[----:B------:R-:W-:Y:S01]  /*0c00*/  FFMA.FTZ R67, R166, R99, R67 ;  /* 0x00000063a6437223 */ /* 0x000fe20000010043 */
[----:B------:R-:W-:Y:S01]  /*0c10*/  FADD.FTZ R43, R43, R99 ;  /* 0x000000632b2b7221 */ /* 0x000fe20000010000 */
[----:B------:R-:W-:Y:S01]  /*0c20*/  FADD.FTZ R99, R96, R159 ;  /* 0x0000009f60637221 */ /* 0x000fe20000010000 */
[----:B------:R-:W-:Y:S01]  /*0c30*/  FMUL.FTZ R164, R164, R101 ;  /* 0x00000065a4a47220 */ /* 0x000fe20000410000 */
[----:B------:R-:W-:-:S03]  /*0c40*/  FFMA.FTZ R96, R162, R159, R97 ;  /* 0x0000009fa2607223 */ /* 0x000fc60000010061 */
[----:B------:R-:W-:Y:S01]  /*0c50*/  FADD.FTZ R98, R99, R164 ;  /* 0x000000a463627221 */ /* 0x000fe20000010000 */
[----:B------:R-:W-:Y:S01]  /*0c60*/  FFMA.FTZ R97, R161, R164, R96 ;  /* 0x000000a4a1617223 */ /* 0x000fe20000010060 */
[C---:B------:R-:W-:Y:S02]  /*0c70*/  FADD.FTZ R105, -R109.reuse, R105 ;  /* 0x000000696d697221 */ /* 0x040fe40000010100 */
[----:B------:R-:W-:Y:S01]  /*0c80*/  FADD.FTZ R99, R98, R163 ;  /* 0x000000a362637221 */ /* 0x000fe20000010000 */
[----:B------:R-:W-:Y:S01]  /*0c90*/  FFMA.FTZ R96, R166, R163, R97 ;  /* 0x000000a3a6607223 */ /* 0x000fe20000010061 */
[----:B------:R-:W-:Y:S01]  /*0ca0*/  FADD.FTZ R171, -R109, R106 ;  /* 0x0000006a6dab7221 */ /* 0x000fe20000010100 */
[----:B------:R-:W-:Y:S01]  /*0cb0*/  FMUL.FTZ R170, R120, R105 ;  /* 0x0000006978aa7220 */ /* 0x000fe20000410000 */
[----:B------:R-:W-:Y:S01]  /*0cc0*/  FADD.FTZ R98, R99, R168 ;  /* 0x000000a863627221 */ /* 0x000fe20000010000 */
[----:B------:R-:W-:Y:S01]  /*0cd0*/  FFMA.FTZ R97, R165, R168, R96 ;  /* 0x000000a8a5617223 */ /* 0x000fe20000010060 */
[----:B------:R-:W-:Y:S01]  /*0ce0*/  SHF.L.U32 R102, R102, 0x10, RZ ;  /* 0x0000001066667819 */ /* 0x000fe200000006ff */
[----:B------:R-:W-:Y:S01]  /*0cf0*/  FMUL.FTZ R171, R120, R171 ;  /* 0x000000ab78ab7220 */ /* 0x000fe20000410000 */
[----:B------:R-:W-:Y:S01]  /*0d00*/  FADD.FTZ R107, -R109, R107 ;  /* 0x0000006b6d6b7221 */ /* 0x000fe20000010100 */
        /* <DEDUP_REMOVED lines=17> */
.L_x_3521:
[----:B----4-:R-:W-:Y:S05]  /*0e20*/  BSYNC.RECONVERGENT B1 ;  /* 0x0000000000017941 */ /* 0x010fea0003800200 */
.L_x_3520:
[----:B------:R-:W-:Y:S04]  /*0e30*/  BSSY.RECONVERGENT B1, `(.L_x_3522) ;  /* 0x0000065000017945 */ /* 0x000fe80003800200 */
[----:B------:R-:W-:Y:S05]  /*0e40*/  @!P2 BRA `(.L_x_3523) ;  /* 0x00000004008ca947 */ /* 0x000fea0003800000 */
[----:B------:R-:W0:Y:S08]  /*0e50*/  LDC.64 R98, c[0x0][0x3a8] ;  /* 0x0000ea00ff627b82 */ /* 0x000e300000000a00 */
[----:B------:R-:W1:Y:S01]  /*0e60*/  LDC.64 R96, c[0x0][0x428] ;  /* 0x00010a00ff607b82 */ /* 0x000e620000000a00 */
[----:B------:R-:W-:-:S07]  /*0e70*/  ISETP.NE.U32.AND P0, PT, RZ, UR12, PT ;  /* 0x0000000cff007c0c */ /* 0x000fce000bf05070 */
[----:B------:R-:W2:Y:S01]  /*0e80*/  LDC.64 R126, c[0x0][0x3b0] ;  /* 0x0000ec00ff7e7b82 */ /* 0x000ea20000000a00 */
[----:B0-----:R-:W-:-:S05]  /*0e90*/  IMAD.WIDE.U32 R124, R110, 0x20, R98 ;  /* 0x000000206e7c7825 */ /* 0x001fca00078e0062 */
[----:B------:R-:W3:Y:S01]  /*0ea0*/  LDG.E.128 R104, desc[UR10][R124.64+0x10] ;  /* 0x0000100a7c687981 */ /* 0x000ee2000c1e1d00 */
[----:B-1----:R-:W-:-:S03]  /*0eb0*/  IMAD.WIDE.U32 R100, R111, 0x10, R96 ;  /* 0x000000106f647825 */ /* 0x002fc600078e0060 */
[----:B------:R0:W4:Y:S04]  /*0ec0*/  LDG.E.128 R96, desc[UR10][R124.64] ;  /* 0x0000000a7c607981 */ /* 0x000128000c1e1d00 */
[----:B------:R-:W3:Y:S01]  /*0ed0*/  LDG.E.128 R100, desc[UR10][R100.64] ;  /* 0x0000000a64647981 */ /* 0x000ee2000c1e1d00 */
[----:B------:R-:W-:-:S13]  /*0ee0*/  ISETP.NE.AND.EX P0, PT, RZ, UR13, PT, P0 ;  /* 0x0000000dff007c0c */ /* 0x000fda000bf05300 */
[----:B------:R-:W1:Y:S01]  /*0ef0*/  @P0 LDC.64 R114, c[0x0][0x438] ;  /* 0x00010e00ff720b82 */ /* 0x000e620000000a00 */
[----:B0-----:R-:W-:-:S04]  /*0f00*/  PRMT R125, R72, 0x7632, R125 ;  /* 0x00007632487d7816 */ /* 0x001fc8000000007d */
[----:B------:R-:W-:Y:S01]  /*0f10*/  SHF.L.U32 R125, R125, 0x10, RZ ;  /* 0x000000107d7d7819 */ /* 0x000fe200000006ff */
[----:B--2---:R-:W-:Y:S01]  /*0f20*/  IMAD.WIDE.U32 R126, R108, 0x8, R126 ;  /* 0x000000086c7e7825 */ /* 0x004fe200078e007e */
[----:B------:R-:W-:-:S03]  /*0f30*/  SHF.L.U32 R130, R74, 0x10, RZ ;  /* 0x000000104a827819 */ /* 0x000fc600000006ff */
[----:B-1----:R-:W-:Y:S02]  /*0f40*/  @P0 IMAD.WIDE.U32 R122, R110, 0x20, R114 ;  /* 0x000000206e7a0825 */ /* 0x002fe400078e0072 */
[----:B------:R-:W5:Y:S04]  /*0f50*/  LDG.E.64 R114, desc[UR10][R126.64] ;  /* 0x0000000a7e727981 */ /* 0x000f68000c1e1b00 */
[----:B------:R-:W5:Y:S04]  /*0f60*/  @P0 LDG.E.128 R8, desc[UR10][R122.64] ;  /* 0x0000000a7a080981 */ /* 0x000f68000c1e1d00 */
[----:B------:R0:W5:Y:S02]  /*0f70*/  @P0 LDG.E.128 R4, desc[UR10][R122.64+0x10] ;  /* 0x0000100a7a040981 */ /* 0x000164000c1e1d00 */
[----:B0-----:R-:W-:-:S02]  /*0f80*/  SHF.L.U32 R122, R72, 0x10, RZ ;  /* 0x00000010487a7819 */ /* 0x001fc400000006ff */
[----:B------:R-:W-:Y:S02]  /*0f90*/  SHF.L.U32 R126, R73, 0x10, RZ ;  /* 0x00000010497e7819 */ /* 0x000fe400000006ff */
[----:B------:R-:W-:Y:S01]  /*0fa0*/  SHF.L.U32 R134, R75, 0x10, RZ ;  /* 0x000000104b867819 */ /* 0x000fe200000006ff */
[----:B------:R-:W-:Y:S01]  /*0fb0*/  VIADD R110, R110, 0x100 ;  /* 0x000001006e6e7836 */ /* 0x000fe20000000000 */
[----:B------:R-:W-:Y:S02]  /*0fc0*/  IADD3 R111, PT, PT, R111, 0x100, RZ ;  /* 0x000001006f6f7810 */ /* 0x000fe40007ffe0ff */
[----:B------:R-:W-:Y:S01]  /*0fd0*/  IADD3 R108, PT, PT, R108, 0x100, RZ ;  /* 0x000001006c6c7810 */ /* 0x000fe20007ffe0ff */
[C-C-:B----4-:R-:W-:Y:S01]  /*0fe0*/  FADD.FTZ R129, -R109.reuse, R96.reuse ;  /* 0x000000606d817221 */ /* 0x150fe20000010100 */
[----:B------:R-:W-:Y:S01]  /*0ff0*/  FADD.FTZ R131, -R109, R97 ;  /* 0x000000616d837221 */ /* 0x000fe20000010100 */
[----:B---3--:R-:W-:-:S03]  /*1000*/  PRMT R96, R100, 0x7632, R96 ;  /* 0x0000763264607816 */ /* 0x008fc60000000060 */
[----:B------:R-:W-:Y:S01]  /*1010*/  FMUL.FTZ R124, R120, R131 ;  /* 0x00000083787c7220 */ /* 0x000fe20000410000 */
[----:B------:R-:W-:Y:S01]  /*1020*/  SHF.L.U32 R96, R96, 0x10, RZ ;  /* 0x0000001060607819 */ /* 0x000fe200000006ff */
[C-C-:B------:R-:W-:Y:S01]  /*1030*/  FADD.FTZ R137, -R109.reuse, R99.reuse ;  /* 0x000000636d897221 */ /* 0x140fe20000010100 */
[----:B------:R-:W-:Y:S01]  /*1040*/  PRMT R99, R102, 0x7632, R99 ;  /* 0x0000763266637816 */ /* 0x000fe20000000063 */
[----:B------:R-:W-:Y:S02]  /*1050*/  FADD.FTZ R179, -R109, R104 ;  /* 0x000000686db37221 */ /* 0x000fe40000010100 */
[-C--:B------:R-:W-:Y:S01]  /*1060*/  FMUL.FTZ R125, R125, R96.reuse ;  /* 0x000000607d7d7220 */ /* 0x080fe20000410000 */
[----:B------:R-:W-:Y:S01]  /*1070*/  FFMA.FTZ R57, R124, R96, R57 ;  /* 0x000000607c397223 */ /* 0x000fe20000010039 */
[--C-:B------:R-:W-:Y:S01]  /*1080*/  FADD.FTZ R33, R33, R96.reuse ;  /* 0x0000006021217221 */ /* 0x100fe20000010000 */
[----:B------:R-:W-:Y:S02]  /*1090*/  PRMT R96, R74, 0x7632, R96 ;  /* 0x000076324a607816 */ /* 0x000fe40000000060 */
[----:B------:R-:W-:Y:S01]  /*10a0*/  SHF.L.U32 R97, R100, 0x10, RZ ;  /* 0x0000001064617819 */ /* 0x000fe200000006ff */
[----:B------:R-:W-:Y:S01]  /*10b0*/  FMUL.FTZ R131, R120, R179 ;  /* 0x000000b378837220 */ /* 0x000fe20000410000 */
[----:B------:R-:W-:Y:S01]  /*10c0*/  SHF.L.U32 R133, R102, 0x10, RZ ;  /* 0x0000001066857819 */ /* 0x000fe200000006ff */
[----:B------:R-:W-:Y:S01]  /*10d0*/  FADD.FTZ R105, -R109, R105 ;  /* 0x000000696d697221 */ /* 0x000fe20000010100 */
[----:B------:R-:W-:-:S02]  /*10e0*/  SHF.L.U32 R96, R96, 0x10, RZ ;  /* 0x0000001060607819 */ /* 0x000fc400000006ff */
[----:B------:R-:W-:Y:S01]  /*10f0*/  SHF.L.U32 R99, R99, 0x10, RZ ;  /* 0x0000001063637819 */ /* 0x000fe200000006ff */
[----:B------:R-:W-:Y:S01]  /*1100*/  FMUL.FTZ R123, R120, R129 ;  /* 0x00000081787b7220 */ /* 0x000fe20000410000 */
[----:B------:R-:W-:Y:S01]  /*1110*/  FMUL.FTZ R122, R122, R97 ;  /* 0x000000617a7a7220 */ /* 0x000fe20000410000 */
[----:B------:R-:W-:Y:S01]  /*1120*/  FADD.FTZ R135, -R109, R98 ;  /* 0x000000626d877221 */ /* 0x000fe20000010100 */
[-C--:B------:R-:W-:Y:S01]  /*1130*/  FMUL.FTZ R130, R130, R133.reuse ;  /* 0x0000008582827220 */ /* 0x080fe20000410000 */
[----:B------:R-:W-:Y:S01]  /*1140*/  FADD.FTZ R28, R28, R133 ;  /* 0x000000851c1c7221 */ /* 0x000fe20000010000 */
[----:B------:R-:W-:Y:S01]  /*1150*/  FFMA.FTZ R52, R131, R133, R52 ;  /* 0x0000008583347223 */ /* 0x000fe20000010034 */
[----:B------:R-:W-:Y:S01]  /*1160*/  PRMT R98, R101, 0x7632, R98 ;  /* 0x0000763265627816 */ /* 0x000fe20000000062 */
[----:B------:R-:W-:Y:S01]  /*1170*/  FMUL.FTZ R132, R120, R105 ;  /* 0x0000006978847220 */ /* 0x000fe20000410000 */
[----:B------:R-:W-:Y:S01]  /*1180*/  PRMT R129, R73, 0x7632, R129 ;  /* 0x0000763249817816 */ /* 0x000fe20000000081 */
[----:B------:R-:W-:Y:S01]  /*1190*/  FMUL.FTZ R133, R96, R99 ;  /* 0x0000006360857220 */ /* 0x000fe20000410000 */
[----:B------:R-:W-:Y:S01]  /*11a0*/  SHF.L.U32 R101, R101, 0x10, RZ ;  /* 0x0000001065657819 */ /* 0x000fe200000006ff */
[----:B------:R-:W-:Y:S01]  /*11b0*/  FADD.FTZ R32, R32, R97 ;  /* 0x0000006120207221 */ /* 0x000fe20000010000 */
[----:B------:R-:W-:Y:S01]  /*11c0*/  FFMA.FTZ R56, R123, R97, R56 ;  /* 0x000000617b387223 */ /* 0x000fe20000010038 */
[----:B------:R-:W-:Y:S01]  /*11d0*/  FADD.FTZ R96, R175, R122 ;  /* 0x0000007aaf607221 */ /* 0x000fe20000010000 */
[----:B------:R-:W-:Y:S01]  /*11e0*/  FFMA.FTZ R97, R123, R122, R176 ;  /* 0x0000007a7b617223 */ /* 0x000fe200000100b0 */
[----:B------:R-:W-:Y:S01]  /*11f0*/  SHF.L.U32 R129, R129, 0x10, RZ ;  /* 0x0000001081817819 */ /* 0x000fe200000006ff */
[----:B------:R-:W-:Y:S01]  /*1200*/  FADD.FTZ R29, R29, R99 ;  /* 0x000000631d1d7221 */ /* 0x000fe20000010000 */
[----:B------:R-:W-:Y:S01]  /*1210*/  SHF.L.U32 R98, R98, 0x10, RZ ;  /* 0x0000001062627819 */ /* 0x000fe200000006ff */
[----:B------:R-:W-:Y:S01]  /*1220*/  FFMA.FTZ R53, R132, R99, R53 ;  /* 0x0000006384357223 */ /* 0x000fe20000010035 */
[----:B------:R-:W-:Y:S01]  /*1230*/  FMUL.FTZ R128, R120, R137 ;  /* 0x0000008978807220 */ /* 0x000fe20000410000 */
[----:B------:R-:W-:Y:S01]  /*1240*/  FADD.FTZ R99, R96, R125 ;  /* 0x0000007d60637221 */ /* 0x000fe20000010000 */
[----:B------:R-:W-:Y:S01]  /*1250*/  FMUL.FTZ R127, R120, R135 ;  /* 0x00000087787f7220 */ /* 0x000fe20000410000 */
[----:B------:R-:W-:Y:S01]  /*1260*/  FMUL.FTZ R126, R126, R101 ;  /* 0x000000657e7e7220 */ /* 0x000fe20000410000 */
[----:B------:R-:W-:Y:S01]  /*1270*/  FFMA.FTZ R96, R124, R125, R97 ;  /* 0x0000007d7c607223 */ /* 0x000fe20000010061 */
[-C--:B------:R-:W-:Y:S01]  /*1280*/  FMUL.FTZ R129, R129, R98.reuse ;  /* 0x0000006281817220 */ /* 0x080fe20000410000 */
[----:B------:R-:W-:Y:S01]  /*1290*/  FFMA.FTZ R59, R128, R98, R59 ;  /* 0x00000062803b7223 */ /* 0x000fe2000001003b */
[----:B------:R-:W-:Y:S01]  /*12a0*/  FADD.FTZ R35, R35, R98 ;  /* 0x0000006223237221 */ /* 0x000fe20000010000 */
[----:B------:R-:W-:Y:S01]  /*12b0*/  FADD.FTZ R98, R99, R126 ;  /* 0x0000007e63627221 */ /* 0x000fe20000010000 */
[----:B------:R-:W-:Y:S01]  /*12c0*/  FFMA.FTZ R97, R127, R126, R96 ;  /* 0x0000007e7f617223 */ /* 0x000fe20000010060 */
[----:B------:R-:W-:-:S02]  /*12d0*/  PRMT R100, R103, 0x7632, R100 ;  /* 0x0000763267647816 */ /* 0x000fc40000000064 */
[----:B------:R-:W-:Y:S01]  /*12e0*/  FADD.FTZ R99, R98, R129 ;  /* 0x0000008162637221 */ /* 0x000fe20000010000 */
[----:B------:R-:W-:Y:S01]  /*12f0*/  FFMA.FTZ R96, R128, R129, R97 ;  /* 0x0000008180607223 */ /* 0x000fe20000010061 */
[----:B------:R-:W-:Y:S01]  /*1300*/  SHF.L.U32 R103, R103, 0x10, RZ ;  /* 0x0000001067677819 */ /* 0x000fe200000006ff */
[----:B------:R-:W-:Y:S01]  /*1310*/  FADD.FTZ R181, -R109, R106 ;  /* 0x0000006a6db57221 */ /* 0x000fe20000010100 */
[----:B------:R-:W-:Y:S01]  /*1320*/  PRMT R137, R75, 0x7632, R137 ;  /* 0x000076324b897816 */ /* 0x000fe20000000089 */
[----:B------:R-:W-:Y:S01]  /*1330*/  FADD.FTZ R98, R99, R130 ;  /* 0x0000008263627221 */ /* 0x000fe20000010000 */
[----:B------:R-:W-:Y:S01]  /*1340*/  FFMA.FTZ R97, R131, R130, R96 ;  /* 0x0000008283617223 */ /* 0x000fe20000010060 */
[----:B------:R-:W-:Y:S01]  /*1350*/  SHF.L.U32 R100, R100, 0x10, RZ ;  /* 0x0000001064647819 */ /* 0x000fe200000006ff */
[----:B------:R-:W-:Y:S01]  /*1360*/  FADD.FTZ R107, -R109, R107 ;  /* 0x0000006b6d6b7221 */ /* 0x000fe20000010100 */
        /* <DEDUP_REMOVED lines=17> */
.L_x_3523:
[----:B------:R-:W-:Y:S05]  /*1480*/  BSYNC.RECONVERGENT B1 ;  /* 0x0000000000017941 */ /* 0x000fea0003800200 */
.L_x_3522:
[----:B------:R-:W-:Y:S05]  /*1490*/  @!P3 BRA `(.L_x_3524) ;  /* 0x000000080084b947 */ /* 0x000fea0003800000 */
[----:B------:R-:W0:Y:S08]  /*14a0*/  LDC.64 R138, c[0x0][0x3a8] ;  /* 0x0000ea00ff8a7b82 */ /* 0x000e300000000a00 */
[----:B------:R-:W1:Y:S01]  /*14b0*/  LDC.64 R104, c[0x0][0x428] ;  /* 0x00010a00ff687b82 */ /* 0x000e620000000a00 */
[----:B------:R-:W-:-:S04]  /*14c0*/  ISETP.NE.U32.AND P0, PT, RZ, UR12, PT ;  /* 0x0000000cff007c0c */ /* 0x000fc8000bf05070 */
[----:B------:R-:W-:-:S03]  /*14d0*/  ISETP.NE.AND.EX P0, PT, RZ, UR13, PT, P0 ;  /* 0x0000000dff007c0c */ /* 0x000fc6000bf05300 */
[----:B------:R-:W2:Y:S01]  /*14e0*/  LDC.64 R144, c[0x0][0x3b0] ;  /* 0x0000ec00ff907b82 */ /* 0x000ea20000000a00 */
[----:B0-----:R-:W-:-:S09]  /*14f0*/  IMAD.WIDE.U32 R138, R110, 0x20, R138 ;  /* 0x000000206e8a7825 */ /* 0x001fd200078e008a */
[----:B------:R-:W0:Y:S01]  /*1500*/  @P0 LDC.64 R116, c[0x0][0x438] ;  /* 0x00010e00ff740b82 */ /* 0x000e220000000a00 */
[----:B------:R-:W3:Y:S01]  /*1510*/  LDG.E.128 R96, desc[UR10][R138.64] ;  /* 0x0000000a8a607981 */ /* 0x000ee2000c1e1d00 */
[----:B-1----:R-:W-:-:S03]  /*1520*/  IMAD.WIDE.U32 R104, R111, 0x10, R104 ;  /* 0x000000106f687825 */ /* 0x002fc600078e0068 */
[----:B------:R1:W4:Y:S04]  /*1530*/  LDG.E.128 R100, desc[UR10][R138.64+0x10] ;  /* 0x0000100a8a647981 */ /* 0x000328000c1e1d00 */
[----:B------:R-:W4:Y:S01]  /*1540*/  LDG.E.128 R104, desc[UR10][R104.64] ;  /* 0x0000000a68687981 */ /* 0x000f22000c1e1d00 */
[----:B0-----:R-:W-:-:S04]  /*1550*/  @P0 IMAD.WIDE.U32 R110, R110, 0x20, R116 ;  /* 0x000000206e6e0825 */ /* 0x001fc800078e0074 */
[----:B--2---:R-:W-:Y:S01]  /*1560*/  IMAD.WIDE.U32 R116, R108, 0x8, R144 ;  /* 0x000000086c747825 */ /* 0x004fe200078e0090 */
[----:B------:R2:W5:Y:S04]  /*1570*/  @P0 LDG.E.128 R76, desc[UR10][R110.64] ;  /* 0x0000000a6e4c0981 */ /* 0x000568000c1e1d00 */
[----:B------:R2:W5:Y:S04]  /*1580*/  @P0 LDG.E.128 R80, desc[UR10][R110.64+0x10] ;  /* 0x0000100a6e500981 */ /* 0x000568000c1e1d00 */
[----:B------:R-:W5:Y:S01]  /*1590*/  LDG.E.64 R116, desc[UR10][R116.64] ;  /* 0x0000000a74747981 */ /* 0x000f62000c1e1b00 */
[----:B------:R-:W-:-:S02]  /*15a0*/  SHF.L.U32 R150, R68, 0x10, RZ ;  /* 0x0000001044967819 */ /* 0x000fc400000006ff */
[----:B------:R-:W-:Y:S02]  /*15b0*/  SHF.L.U32 R151, R177, 0x10, RZ ;  /* 0x00000010b1977819 */ /* 0x000fe400000006ff */
[C---:B------:R-:W-:Y:S02]  /*15c0*/  PRMT R155, R69.reuse, 0x7632, R155 ;  /* 0x00007632459b7816 */ /* 0x040fe4000000009b */
[----:B------:R-:W-:Y:S02]  /*15d0*/  SHF.L.U32 R154, R69, 0x10, RZ ;  /* 0x00000010459a7819 */ /* 0x000fe400000006ff */
[----:B------:R-:W-:Y:S02]  /*15e0*/  SHF.L.U32 R155, R155, 0x10, RZ ;  /* 0x000000109b9b7819 */ /* 0x000fe400000006ff */
[C---:B-1----:R-:W-:Y:S02]  /*15f0*/  PRMT R138, R70.reuse, 0x7632, R138 ;  /* 0x00007632468a7816 */ /* 0x042fe4000000008a */
[----:B------:R-:W-:-:S02]  /*1600*/  SHF.L.U32 R145, R70, 0x10, RZ ;  /* 0x0000001046917819 */ /* 0x000fc400000006ff */
[----:B------:R-:W-:Y:S02]  /*1610*/  SHF.L.U32 R138, R138, 0x10, RZ ;  /* 0x000000108a8a7819 */ /* 0x000fe400000006ff */
[----:B------:R-:W-:Y:S01]  /*1620*/  SHF.L.U32 R148, R71, 0x10, RZ ;  /* 0x0000001047947819 */ /* 0x000fe200000006ff */
[C---:B---3--:R-:W-:Y:S01]  /*1630*/  FADD.FTZ R149, -R109.reuse, R96 ;  /* 0x000000606d957221 */ /* 0x048fe20000010100 */
[C---:B------:R-:W-:Y:S01]  /*1640*/  FADD.FTZ R139, -R109.reuse, R97 ;  /* 0x000000616d8b7221 */ /* 0x040fe20000010100 */
[C---:B------:R-:W-:Y:S01]  /*1650*/  FADD.FTZ R153, -R109.reuse, R98 ;  /* 0x000000626d997221 */ /* 0x040fe20000010100 */
[C---:B------:R-:W-:Y:S01]  /*1660*/  FADD.FTZ R99, -R109.reuse, R99 ;  /* 0x000000636d637221 */ /* 0x040fe20000010100 */
[C---:B------:R-:W-:Y:S01]  /*1670*/  FMUL.FTZ R149, R120.reuse, R149 ;  /* 0x0000009578957220 */ /* 0x040fe20000410000 */
[C---:B------:R-:W-:Y:S01]  /*1680*/  FMUL.FTZ R152, R120.reuse, R139 ;  /* 0x0000008b78987220 */ /* 0x040fe20000410000 */
[C---:B----4-:R-:W-:Y:S01]  /*1690*/  FADD.FTZ R157, -R109.reuse, R100 ;  /* 0x000000646d9d7221 */ /* 0x050fe20000010100 */
[C---:B------:R-:W-:Y:S01]  /*16a0*/  FMUL.FTZ R156, R120.reuse, R99 ;  /* 0x00000063789c7220 */ /* 0x040fe20000410000 */
[----:B------:R-:W-:Y:S01]  /*16b0*/  FMUL.FTZ R153, R120, R153 ;  /* 0x0000009978997220 */ /* 0x000fe20000410000 */
[C---:B------:R-:W-:Y:S01]  /*16c0*/  PRMT R96, R104.reuse, 0x7632, R96 ;  /* 0x0000763268607816 */ /* 0x040fe20000000060 */
[----:B------:R-:W-:Y:S01]  /*16d0*/  FADD.FTZ R101, -R109, R101 ;  /* 0x000000656d657221 */ /* 0x000fe20000010100 */
[----:B------:R-:W-:Y:S01]  /*16e0*/  SHF.L.U32 R97, R104, 0x10, RZ ;  /* 0x0000001068617819 */ /* 0x000fe200000006ff */
[----:B------:R-:W-:Y:S01]  /*16f0*/  FMUL.FTZ R157, R120, R157 ;  /* 0x0000009d789d7220 */ /* 0x000fe20000410000 */
        /* <DEDUP_REMOVED lines=16> */
[C---:B------:R-:W-:Y:S01]  /*1800*/  PRMT R100, R106.reuse, 0x7632, R100 ;  /* 0x000076326a647816 */ /* 0x040fe20000000064 */
[-C--:B------:R-:W-:Y:S01]  /*1810*/  FMUL.FTZ R155, R155, R98.reuse ;  /* 0x000000629b9b7220 */ /* 0x080fe20000410000 */
[----:B------:R-:W-:Y:S01]  /*1820*/  SHF.L.U32 R106, R106, 0x10, RZ ;  /* 0x000000106a6a7819 */ /* 0x000fe200000006ff */
[----:B------:R-:W-:Y:S01]  /*1830*/  FFMA.FTZ R51, R156, R98, R51 ;  /* 0x000000629c337223 */ /* 0x000fe20000010033 */
[----:B------:R-:W-:Y:S01]  /*1840*/  FADD.FTZ R27, R27, R98 ;  /* 0x000000621b1b7221 */ /* 0x000fe20000010000 */
[----:B------:R-:W-:Y:S01]  /*1850*/  FADD.FTZ R98, R99, R154 ;  /* 0x0000009a63627221 */ /* 0x000fe20000010000 */
[----:B------:R-:W-:Y:S01]  /*1860*/  FFMA.FTZ R97, R153, R154, R96 ;  /* 0x0000009a99617223 */ /* 0x000fe20000010060 */
[----:B------:R-:W-:Y:S01]  /*1870*/  SHF.L.U32 R100, R100, 0x10, RZ ;  /* 0x0000001064647819 */ /* 0x000fe200000006ff */
[----:B------:R-:W-:Y:S01]  /*1880*/  FMUL.FTZ R145, R145, R106 ;  /* 0x0000006a91917220 */ /* 0x000fe20000410000 */
[----:B------:R-:W-:Y:S01]  /*1890*/  FADD.FTZ R98, R98, R155 ;  /* 0x0000009b62627221 */ /* 0x000fe20000010000 */
[----:B------:R-:W-:Y:S01]  /*18a0*/  FFMA.FTZ R96, R156, R155, R97 ;  /* 0x0000009b9c607223 */ /* 0x000fe20000010061 */
[--C-:B------:R-:W-:Y:S01]  /*18b0*/  FADD.FTZ R147, -R109, R102.reuse ;  /* 0x000000666d937221 */ /* 0x100fe20000010100 */
[----:B------:R-:W-:Y:S01]  /*18c0*/  PRMT R102, R107, 0x7632, R102 ;  /* 0x000076326b667816 */ /* 0x000fe20000000066 */
[-C--:B------:R-:W-:Y:S01]  /*18d0*/  FMUL.FTZ R138, R138, R100.reuse ;  /* 0x000000648a8a7220 */ /* 0x080fe20000410000 */
[----:B------:R-:W-:Y:S01]  /*18e0*/  FFMA.FTZ R45, R146, R100, R45 ;  /* 0x00000064922d7223 */ /* 0x000fe2000001002d */
[--C-:B------:R-:W-:Y:S01]  /*18f0*/  FADD.FTZ R21, R21, R100.reuse ;  /* 0x0000006415157221 */ /* 0x100fe20000010000 */
[----:B------:R-:W-:Y:S01]  /*1900*/  SHF.L.U32 R107, R107, 0x10, RZ ;  /* 0x000000106b6b7819 */ /* 0x000fe200000006ff */
[----:B------:R-:W-:Y:S01]  /*1910*/  FADD.FTZ R97, R98, R145 ;  /* 0x0000009162617221 */ /* 0x000fe20000010000 */
[----:B------:R-:W-:Y:S01]  /*1920*/  PRMT R100, R71, 0x7632, R100 ;  /* 0x0000763247647816 */ /* 0x000fe20000000064 */
        /* <DEDUP_REMOVED lines=22> */
[----:B--2---:R-:W-:Y:S06]  /*1a90*/  BRA `(.L_x_3524) ;  /* 0x0000000400047947 */ /* 0x004fec0003800000 */
.L_x_3519:
[----:B------:R-:W0:Y:S01]  /*1aa0*/  LDC R121, c[0x0][0x388] ;  /* 0x0000e200ff797b82 */ /* 0x000e220000000800 */
[----:B------:R-:W1:Y:S01]  /*1ab0*/  S2R R119, SR_TID.X ;  /* 0x0000000000777919 */ /* 0x000e620000002100 */
        /* <DEDUP_REMOVED lines=11> */
[-C--:B-1----:R-:W-:Y:S02]  /*1b70*/  LEA.HI.SX32 R174, R96, R119.reuse, 0x1d ;  /* 0x0000007760ae7211 */ /* 0x082fe400078feaff */
        /* <DEDUP_REMOVED lines=13> */
[----:B------:R-:W-:Y:S02]  /*1c50*/  MOV R175, RZ ;  /* 0x000000ff00af7202 */ /* 0x000fe40000000f00 */
[----:B------:R-:W-:Y:S02]  /*1c60*/  MOV R176, RZ ;  /* 0x000000ff00b07202 */ /* 0x000fe40000000f00 */
[----:B------:R-:W-:-:S07]  /*1c70*/  @P2 IADD3 R179, PT, PT, R179, 0x100, RZ ;  /* 0x00000100b3b32810 */ /* 0x000fce0007ffe0ff */
[----:B--2---:R-:W-:Y:S05]  /*1c80*/  @!P3 BRA `(.L_x_3524) ;  /* 0x000000000088b947 */ /* 0x004fea0003800000 */
[----:B------:R-:W0:Y:S02]  /*1c90*/  LDC.64 R116, c[0x0][0x3b0] ;  /* 0x0000ec00ff747b82 */ /* 0x000e240000000a00 */
[----:B0-----:R-:W-:-:S06]  /*1ca0*/  IMAD.WIDE.U32 R116, R179, 0x8, R116 ;  /* 0x00000008b3747825 */ /* 0x001fcc00078e0074 */
[----:B------:R-:W5:Y:S01]  /*1cb0*/  LDG.E.64 R116, desc[UR10][R116.64] ;  /* 0x0000000a74747981 */ /* 0x000f62000c1e1b00 */
[----:B------:R-:W-:Y:S05]  /*1cc0*/  BRA `(.L_x_3524) ;  /* 0x0000000000787947 */ /* 0x000fea0003800000 */
.L_x_3525:
        /* <DEDUP_REMOVED lines=16> */
[----:B------:R-:W-:Y:S01]  /*1dd0*/  @P2 IADD3 R179, PT, PT, R179, 0x100, RZ ;  /* 0x00000100b3b32810 */ /* 0x000fe20007ffe0ff */
[----:B------:R0:W5:Y:S04]  /*1de0*/  @P1 LDG.E.128 R12, desc[UR10][R96.64+0x10] ;  /* 0x0000100a600c1981 */ /* 0x000168000c1e1d00 */
[----:B------:R0:W5:Y:S01]  /*1df0*/  @P2 LDG.E.64 R114, desc[UR10][R106.64] ;  /* 0x0000000a6a722981 */ /* 0x000162000c1e1b00 */
[C---:B---3--:R-:W-:Y:S01]  /*1e00*/  @P2 IMAD.WIDE.U32 R104, R175.reuse, 0x20, R100 ;  /* 0x00000020af682825 */ /* 0x048fe200078e0064 */
[----:B------:R-:W-:-:S04]  /*1e10*/  @P2 IADD3 R175, PT, PT, R175, 0x100, RZ ;  /* 0x00000100afaf2810 */ /* 0x000fc80007ffe0ff */
[----:B------:R0:W5:Y:S01]  /*1e20*/  @P2 LDG.E.128 R8, desc[UR10][R104.64] ;  /* 0x0000000a68082981 */ /* 0x000162000c1e1d00 */
[----:B----4-:R-:W-:-:S03]  /*1e30*/  @P3 IMAD.WIDE.U32 R100, R179, 0x8, R110 ;  /* 0x00000008b3643825 */ /* 0x010fc600078e006e */
[----:B------:R0:W5:Y:S04]  /*1e40*/  @P2 LDG.E.128 R4, desc[UR10][R104.64+0x10] ;  /* 0x0000100a68042981 */ /* 0x000168000c1e1d00 */
[----:B------:R0:W5:Y:S01]  /*1e50*/  @P3 LDG.E.64 R116, desc[UR10][R100.64] ;  /* 0x0000000a64743981 */ /* 0x000162000c1e1b00 */
[----:B-1----:R-:W-:-:S05]  /*1e60*/  @P3 IMAD.WIDE.U32 R98, R175, 0x20, R108 ;  /* 0x00000020af623825 */ /* 0x002fca00078e006c */
[----:B------:R0:W5:Y:S04]  /*1e70*/  @P3 LDG.E.128 R76, desc[UR10][R98.64] ;  /* 0x0000000a624c3981 */ /* 0x000168000c1e1d00 */
[----:B------:R0:W5:Y:S01]  /*1e80*/  @P3 LDG.E.128 R80, desc[UR10][R98.64+0x10] ;  /* 0x0000100a62503981 */ /* 0x000162000c1e1d00 */
[----:B------:R-:W-:Y:S02]  /*1e90*/  MOV R175, RZ ;  /* 0x000000ff00af7202 */ /* 0x000fe40000000f00 */
[----:B------:R-:W-:-:S07]  /*1ea0*/  MOV R176, RZ ;  /* 0x000000ff00b07202 */ /* 0x000fce0000000f00 */
.L_x_3524:
[----:B----4-:R-:W-:Y:S05]  /*1eb0*/  BSYNC.RECONVERGENT B0 ;  /* 0x0000000000007941 */ /* 0x010fea0003800200 */
.L_x_3518:
        /* <DEDUP_REMOVED lines=31> */
.L_x_3527:
[----:B------:R-:W-:Y:S05]  /*20b0*/  BSYNC.RECONVERGENT B0 ;  /* 0x0000000000007941 */ /* 0x000fea0003800200 */
.L_x_3526:
[----:B------:R-:W1:Y:S08]  /*20c0*/  S2UR UR5, SR_CgaCtaId ;  /* 0x00000000000579c3 */ /* 0x000e700000008800 */
[----:B------:R-:W-:Y:S01]  /*20d0*/  BAR.SYNC.DEFER_BLOCKING 0x0 ;  /* 0x0000000000007b1d */ /* 0x000fe20000010000 */
[----:B------:R-:W-:Y:S02]  /*20e0*/  @P5 IADD3 R158, PT, PT, R158, -0x1, RZ ;  /* 0xffffffff9e9e5810 */ /* 0x000fe40007ffe0ff */
[----:B------:R-:W-:-:S03]  /*20f0*/  ISETP.NE.AND P0, PT, RZ, UR9, PT ;  /* 0x00000009ff007c0c */ /* 0x000fc6000bf05270 */
[----:B------:R-:W-:Y:S01]  /*2100*/  UMOV UR4, 0x400 ;  /* 0x0000040000047882 */ /* 0x000fe20000000000 */
[----:B------:R-:W-:Y:S01]  /*2110*/  @P5 IMAD R158, R158, R121, RZ ;  /* 0x000000799e9e5224 */ /* 0x000fe200078e02ff */
        /* <DEDUP_REMOVED lines=56> */
[----:B------:R-:W-:-:S04]  /*24a0*/  F2FP.BF16.F32.PACK_AB R99, RZ, R99 ;  /* 0x00000063ff63723e */ /* 0x000fc800000010ff */
[----:B------:R-:W-:-:S07]  /*24b0*/  PRMT R84, R99, 0x7610, R84 ;  /* 0x0000761063547816 */ /* 0x000fce0000000054 */
.L_x_3532:
        /* <DEDUP_REMOVED lines=12> */
.L_x_3533:
        /* <DEDUP_REMOVED lines=12> */
.L_x_3534:
        /* <DEDUP_REMOVED lines=12> */
.L_x_3535:
        /* <DEDUP_REMOVED lines=12> */
.L_x_3536:
        /* <DEDUP_REMOVED lines=12> */
.L_x_3537:
        /* <DEDUP_REMOVED lines=12> */
.L_x_3538:
        /* <DEDUP_REMOVED lines=11> */
[----:B------:R-:W-:-:S04]  /*29f0*/  F2FP.BF16.F32.PACK_AB R99, RZ, R99 ;  /* 0x00000063ff63723e */ /* 0x000fc800000010ff */
[----:B------:R-:W-:Y:S01]  /*2a00*/  PRMT R87, R87, 0x5410, R99 ;  /* 0x0000541057577816 */ /* 0x000fe20000000063 */
[----:B------:R-:W-:Y:S06]  /*2a10*/  BRA `(.L_x_3539) ;  /* 0x0000001000e07947 */ /* 0x000fec0003800000 */
.L_x_3531:
        /* <DEDUP_REMOVED lines=17> */
[----:B------:R-:W-:Y:S01]  /*2b30*/  ISETP.GT.AND P0, PT, R118, RZ, PT ;  /* 0x000000ff7600720c */ /* 0x000fe20003f04270 */
        /* <DEDUP_REMOVED lines=27> */
.L_x_3540:
        /* <DEDUP_REMOVED lines=12> */
.L_x_3541:
        /* <DEDUP_REMOVED lines=12> */
.L_x_3542:
        /* <DEDUP_REMOVED lines=12> */
.L_x_3543:
        /* <DEDUP_REMOVED lines=12> */
.L_x_3544:
        /* <DEDUP_REMOVED lines=12> */
.L_x_3545:
        /* <DEDUP_REMOVED lines=12> */
.L_x_3546:
[----:B------:R-:W-:Y:S05]  /*3170*/  @!P5 BRA `(.L_x_3539) ;  /* 0x0000000c0008d947 */ /* 0x000fea0003800000 */
[----:B------:R-:W-:Y:S01]  /*3180*/  FMUL.FTZ R99, R95, UR17 ;  /* 0x000000115f637c20 */ /* 0x000fe20008410000 */
[----:B-----5:R-:W-:-:S03]  /*3190*/  ISETP.GE.U32.AND P0, PT, R112, RZ, PT ;  /* 0x000000ff7000720c */ /* 0x020fc60003f06070 */
[----:B------:R-:W-:Y:S01]  /*31a0*/  FMUL.FTZ R99, R99, UR16 ;  /* 0x0000001063637c20 */ /* 0x000fe20008410000 */
[----:B------:R-:W-:-:S04]  /*31b0*/  ISETP.GE.U32.AND.EX P0, PT, R113, 0x1000000, PT, P0 ;  /* 0x010000007100780c */ /* 0x000fc80003f06100 */
[----:B------:R-:W-:-:S04]  /*31c0*/  FSEL R99, R99, RZ, P0 ;  /* 0x000000ff63637208 */ /* 0x000fc80000000000 */
[----:B------:R-:W-:-:S04]  /*31d0*/  F2FP.BF16.F32.PACK_AB R99, RZ, R99 ;  /* 0x00000063ff63723e */ /* 0x000fc800000010ff */
[----:B------:R-:W-:Y:S01]  /*31e0*/  PRMT R87, R87, 0x5410, R99 ;  /* 0x0000541057577816 */ /* 0x000fe20000000063 */
[----:B------:R-:W-:Y:S06]  /*31f0*/  BRA `(.L_x_3539) ;  /* 0x0000000800e87947 */ /* 0x000fec0003800000 */
.L_x_3530:
[----:B------:R-:W-:Y:S01]  /*3200*/  UMOV UR4, UR6 ;  /* 0x0000000600047c82 */ /* 0x000fe20008000000 */
[----:B------:R-:W-:Y:S01]  /*3210*/  UMOV UR5, UR7 ;  /* 0x0000000700057c82 */ /* 0x000fe20008000000 */
[----:B------:R-:W-:-:S04]  /*3220*/  UISETP.NE.U32.AND UP0, UPT, UR4, URZ, UPT ;  /* 0x000000ff0400728c */ /* 0x000fc8000bf05070 */
[----:B------:R-:W-:-:S09]  /*3230*/  UISETP.NE.AND.EX UP0, UPT, UR5, URZ, UPT, UP0 ;  /* 0x000000ff0500728c */ /* 0x000fd2000bf05300 */
[----:B------:R-:W-:Y:S05]  /*3240*/  BRA.U UP0, `(.L_x_3547) ;  /* 0x0000000500687547 */ /* 0x000fea000b800000 */
[----:B------:R-:W-:Y:S05]  /*3250*/  @!P5 BRA `(.L_x_3548) ;  /* 0x000000000028d947 */ /* 0x000fea0003800000 */
[----:B------:R-:W-:Y:S01]  /*3260*/  @P4 FFMA.FTZ R101, R3, R98, R97 ;  /* 0x0000006203654223 */ /* 0x000fe20000010061 */
[----:B-----5:R-:W-:Y:S02]  /*3270*/  MOV R99, R16 ;  /* 0x0000001000637202 */ /* 0x020fe40000000f00 */
        /* <DEDUP_REMOVED lines=8> */
.L_x_3548:
[----:B------:R-:W-:Y:S05]  /*3300*/  @!P5 BRA `(.L_x_3549) ;  /* 0x000000000028d947 */ /* 0x000fea0003800000 */
[----:B------:R-:W-:Y:S01]  /*3310*/  @P4 FFMA.FTZ R100, R162, R98, R97 ;  /* 0x00000062a2644223 */ /* 0x000fe20000010061 */
[----:B-----5:R-:W-:Y:S01]  /*3320*/  IMAD.MOV.U32 R99, RZ, RZ, R17 ;  /* 0x000000ffff637224 */ /* 0x020fe200078e0011 */
        /* <DEDUP_REMOVED lines=8> */
.L_x_3549:
        /* <DEDUP_REMOVED lines=11> */
.L_x_3550:
        /* <DEDUP_REMOVED lines=11> */
.L_x_3551:
        /* <DEDUP_REMOVED lines=11> */
.L_x_3552:
        /* <DEDUP_REMOVED lines=11> */
.L_x_3553:
        /* <DEDUP_REMOVED lines=11> */
.L_x_3554:
[----:B------:R-:W-:Y:S05]  /*3720*/  @!P5 BRA `(.L_x_3539) ;  /* 0x00000004009cd947 */ /* 0x000fea0003800000 */
[----:B------:R-:W-:Y:S01]  /*3730*/  @P4 FFMA.FTZ R100, R172, R98, R97 ;  /* 0x00000062ac644223 */ /* 0x000fe20000010061 */
[----:B-----5:R-:W-:Y:S02]  /*3740*/  MOV R99, R15 ;  /* 0x0000000f00637202 */ /* 0x020fe40000000f00 */
[----:B------:R-:W-:Y:S01]  /*3750*/  ISETP.GE.U32.AND P0, PT, R112, RZ, PT ;  /* 0x000000ff7000720c */ /* 0x000fe20003f06070 */
[----:B------:R-:W-:-:S03]  /*3760*/  @P4 FADD.FTZ R100, R173, -R100 ;  /* 0x80000064ad644221 */ /* 0x000fc60000010000 */
[----:B------:R-:W-:Y:S01]  /*3770*/  ISETP.GE.U32.AND.EX P0, PT, R113, 0x1000000, PT, P0 ;  /* 0x010000007100780c */ /* 0x000fe20003f06100 */
[----:B------:R-:W-:-:S04]  /*3780*/  @P4 FFMA.FTZ R99, R120, R100, R15 ;  /* 0x0000006478634223 */ /* 0x000fc8000001000f */
[----:B------:R-:W-:-:S04]  /*3790*/  FMUL.FTZ R99, R99, UR17 ;  /* 0x0000001163637c20 */ /* 0x000fc80008410000 */
[----:B------:R-:W-:-:S05]  /*37a0*/  FMUL.FTZ R99, R99, UR16 ;  /* 0x0000001063637c20 */ /* 0x000fca0008410000 */
[----:B------:R-:W-:-:S04]  /*37b0*/  FSEL R99, R99, RZ, P0 ;  /* 0x000000ff63637208 */ /* 0x000fc80000000000 */
[----:B------:R-:W-:-:S04]  /*37c0*/  F2FP.BF16.F32.PACK_AB R99, RZ, R99 ;  /* 0x00000063ff63723e */ /* 0x000fc800000010ff */
[----:B------:R-:W-:Y:S01]  /*37d0*/  PRMT R87, R87, 0x5410, R99 ;  /* 0x0000541057577816 */ /* 0x000fe20000000063 */
[----:B------:R-:W-:Y:S06]  /*37e0*/  BRA `(.L_x_3539) ;  /* 0x00000004006c7947 */ /* 0x000fec0003800000 */
.L_x_3547:
[-CC-:B------:R-:W-:Y:S01]  /*37f0*/  @P4 FFMA.FTZ R88, R162, R98.reuse, R97.reuse ;  /* 0x00000062a2584223 */ /* 0x180fe20000010061 */
[----:B-----5:R-:W-:Y:S01]  /*3800*/  MOV R95, R17 ;  /* 0x00000011005f7202 */ /* 0x020fe20000000f00 */
[----:B------:R-:W-:Y:S01]  /*3810*/  @P4 FFMA.FTZ R89, R161, R98, R97 ;  /* 0x00000062a1594223 */ /* 0x000fe20000010061 */
[----:B------:R-:W-:Y:S01]  /*3820*/  MOV R90, R18 ;  /* 0x00000012005a7202 */ /* 0x000fe20000000f00 */
[----:B------:R-:W-:Y:S01]  /*3830*/  @P4 FADD.FTZ R88, R159, -R88 ;  /* 0x800000589f584221 */ /* 0x000fe20000010000 */
[----:B------:R-:W-:Y:S01]  /*3840*/  MOV R91, R19 ;  /* 0x00000013005b7202 */ /* 0x000fe20000000f00 */
[----:B------:R-:W-:Y:S01]  /*3850*/  @P4 FADD.FTZ R89, R164, -R89 ;  /* 0x80000059a4594221 */ /* 0x000fe20000010000 */
[----:B------:R-:W-:Y:S01]  /*3860*/  @P4 FFMA.FTZ R93, R165, R98, R97 ;  /* 0x00000062a55d4223 */ /* 0x000fe20000010061 */
[----:B------:R-:W-:Y:S01]  /*3870*/  @P4 FFMA.FTZ R95, R120, R88, R17 ;  /* 0x00000058785f4223 */ /* 0x000fe20000010011 */
[-CC-:B------:R-:W-:Y:S01]  /*3880*/  @P4 FFMA.FTZ R88, R166, R98.reuse, R97.reuse ;  /* 0x00000062a6584223 */ /* 0x180fe20000010061 */
[-CC-:B------:R-:W-:Y:S01]  /*3890*/  @P4 FFMA.FTZ R100, R171, R98.reuse, R97.reuse ;  /* 0x00000062ab644223 */ /* 0x180fe20000010061 */
[----:B------:R-:W-:Y:S01]  /*38a0*/  @P4 FFMA.FTZ R90, R120, R89, R18 ;  /* 0x00000059785a4223 */ /* 0x000fe20000010012 */
[-CC-:B------:R-:W-:Y:S01]  /*38b0*/  @P4 FFMA.FTZ R89, R3, R98.reuse, R97.reuse ;  /* 0x0000006203594223 */ /* 0x180fe20000010061 */
[----:B------:R-:W-:Y:S01]  /*38c0*/  @P4 FADD.FTZ R88, R163, -R88 ;  /* 0x80000058a3584221 */ /* 0x000fe20000010000 */
[----:B------:R-:W-:Y:S01]  /*38d0*/  @P4 FFMA.FTZ R102, R172, R98, R97 ;  /* 0x00000062ac664223 */ /* 0x000fe20000010061 */
        /* <DEDUP_REMOVED lines=24> */
.L_x_3555:
[----:B------:R-:W-:Y:S05]  /*3a60*/  @!P5 BRA `(.L_x_3556) ;  /* 0x000000000018d947 */ /* 0x000fea0003800000 */
[----:B------:R-:W-:Y:S01]  /*3a70*/  FMUL.FTZ R89, R95, UR17 ;  /* 0x000000115f597c20 */ /* 0x000fe20008410000 */
[----:B------:R-:W-:-:S03]  /*3a80*/  LOP3.LUT P0, RZ, R112, 0xff00, RZ, 0xc0, !PT ;  /* 0x0000ff0070ff7812 */ /* 0x000fc6000780c0ff */
[----:B------:R-:W-:-:S05]  /*3a90*/  FMUL.FTZ R89, R89, UR16 ;  /* 0x0000001059597c20 */ /* 0x000fca0008410000 */
[----:B------:R-:W-:-:S04]  /*3aa0*/  FSEL R89, R89, RZ, P0 ;  /* 0x000000ff59597208 */ /* 0x000fc80000000000 */
[----:B------:R-:W-:-:S04]  /*3ab0*/  F2FP.BF16.F32.PACK_AB R89, RZ, R89 ;  /* 0x00000059ff59723e */ /* 0x000fc800000010ff */
[----:B------:R-:W-:-:S07]  /*3ac0*/  PRMT R84, R84, 0x5410, R89 ;  /* 0x0000541054547816 */ /* 0x000fce0000000059 */
.L_x_3556:
[----:B------:R-:W-:Y:S05]  /*3ad0*/  @!P5 BRA `(.L_x_3557) ;  /* 0x000000000018d947 */ /* 0x000fea0003800000 */
[----:B------:R-:W-:Y:S01]  /*3ae0*/  FMUL.FTZ R89, R90, UR17 ;  /* 0x000000115a597c20 */ /* 0x000fe20008410000 */
[----:B------:R-:W-:-:S03]  /*3af0*/  LOP3.LUT P0, RZ, R112, 0xff0000, RZ, 0xc0, !PT ;  /* 0x00ff000070ff7812 */ /* 0x000fc6000780c0ff */
[----:B------:R-:W-:-:S05]  /*3b00*/  FMUL.FTZ R89, R89, UR16 ;  /* 0x0000001059597c20 */ /* 0x000fca0008410000 */
[----:B------:R-:W-:-:S04]  /*3b10*/  FSEL R89, R89, RZ, P0 ;  /* 0x000000ff59597208 */ /* 0x000fc80000000000 */
[----:B------:R-:W-:-:S04]  /*3b20*/  F2FP.BF16.F32.PACK_AB R89, RZ, R89 ;  /* 0x00000059ff59723e */ /* 0x000fc800000010ff */
[----:B------:R-:W-:-:S07]  /*3b30*/  PRMT R85, R89, 0x7610, R85 ;  /* 0x0000761059557816 */ /* 0x000fce0000000055 */
.L_x_3557:
[----:B------:R-:W-:Y:S05]  /*3b40*/  @!P5 BRA `(.L_x_3558) ;  /* 0x000000000018d947 */ /* 0x000fea0003800000 */
[----:B------:R-:W-:Y:S01]  /*3b50*/  FMUL.FTZ R89, R91, UR17 ;  /* 0x000000115b597c20 */ /* 0x000fe20008410000 */
[----:B------:R-:W-:-:S03]  /*3b60*/  LOP3.LUT P0, RZ, R112, 0xff000000, RZ, 0xc0, !PT ;  /* 0xff00000070ff7812 */ /* 0x000fc6000780c0ff */
[----:B------:R-:W-:-:S05]  /*3b70*/  FMUL.FTZ R89, R89, UR16 ;  /* 0x0000001059597c20 */ /* 0x000fca0008410000 */
[----:B------:R-:W-:-:S04]  /*3b80*/  FSEL R89, R89, RZ, P0 ;  /* 0x000000ff59597208 */ /* 0x000fc80000000000 */
[----:B------:R-:W-:-:S04]  /*3b90*/  F2FP.BF16.F32.PACK_AB R89, RZ, R89 ;  /* 0x00000059ff59723e */ /* 0x000fc800000010ff */
[----:B------:R-:W-:-:S07]  /*3ba0*/  PRMT R85, R85, 0x5410, R89 ;  /* 0x0000541055557816 */ /* 0x000fce0000000059 */
.L_x_3558:
[----:B------:R-:W-:Y:S05]  /*3bb0*/  @!P5 BRA `(.L_x_3559) ;  /* 0x000000000018d947 */ /* 0x000fea0003800000 */
[----:B------:R-:W-:Y:S01]  /*3bc0*/  FMUL.FTZ R89, R92, UR17 ;  /* 0x000000115c597c20 */ /* 0x000fe20008410000 */
[----:B------:R-:W-:-:S03]  /*3bd0*/  LOP3.LUT P0, RZ, R113, 0xff, RZ, 0xc0, !PT ;  /* 0x000000ff71ff7812 */ /* 0x000fc6000780c0ff */
[----:B------:R-:W-:-:S05]  /*3be0*/  FMUL.FTZ R89, R89, UR16 ;  /* 0x0000001059597c20 */ /* 0x000fca0008410000 */
[----:B------:R-:W-:-:S04]  /*3bf0*/  FSEL R89, R89, RZ, P0 ;  /* 0x000000ff59597208 */ /* 0x000fc80000000000 */
[----:B------:R-:W-:-:S04]  /*3c00*/  F2FP.BF16.F32.PACK_AB R89, RZ, R89 ;  /* 0x00000059ff59723e */ /* 0x000fc800000010ff */
[----:B------:R-:W-:-:S07]  /*3c10*/  PRMT R86, R89, 0x7610, R86 ;  /* 0x0000761059567816 */ /* 0x000fce0000000056 */
.L_x_3559:
[----:B------:R-:W-:Y:S05]  /*3c20*/  @!P5 BRA `(.L_x_3560) ;  /* 0x000000000018d947 */ /* 0x000fea0003800000 */
[----:B------:R-:W-:Y:S01]  /*3c30*/  FMUL.FTZ R89, R93, UR17 ;  /* 0x000000115d597c20 */ /* 0x000fe20008410000 */
[----:B------:R-:W-:-:S03]  /*3c40*/  LOP3.LUT P0, RZ, R113, 0xff00, RZ, 0xc0, !PT ;  /* 0x0000ff0071ff7812 */ /* 0x000fc6000780c0ff */
[----:B------:R-:W-:-:S05]  /*3c50*/  FMUL.FTZ R89, R89, UR16 ;  /* 0x0000001059597c20 */ /* 0x000fca0008410000 */
[----:B------:R-:W-:-:S04]  /*3c60*/  FSEL R89, R89, RZ, P0 ;  /* 0x000000ff59597208 */ /* 0x000fc80000000000 */
[----:B------:R-:W-:-:S04]  /*3c70*/  F2FP.BF16.F32.PACK_AB R89, RZ, R89 ;  /* 0x00000059ff59723e */ /* 0x000fc800000010ff */
[----:B------:R-:W-:-:S07]  /*3c80*/  PRMT R86, R86, 0x5410, R89 ;  /* 0x0000541056567816 */ /* 0x000fce0000000059 */
.L_x_3560:
[----:B------:R-:W-:Y:S05]  /*3c90*/  @!P5 BRA `(.L_x_3561) ;  /* 0x000000000018d947 */ /* 0x000fea0003800000 */
[----:B------:R-:W-:Y:S01]  /*3ca0*/  FMUL.FTZ R89, R94, UR17 ;  /* 0x000000115e597c20 */ /* 0x000fe20008410000 */
[----:B------:R-:W-:-:S03]  /*3cb0*/  LOP3.LUT P0, RZ, R113, 0xff0000, RZ, 0xc0, !PT ;  /* 0x00ff000071ff7812 */ /* 0x000fc6000780c0ff */
[----:B------:R-:W-:-:S05]  /*3cc0*/  FMUL.FTZ R89, R89, UR16 ;  /* 0x0000001059597c20 */ /* 0x000fca0008410000 */
[----:B------:R-:W-:-:S04]  /*3cd0*/  FSEL R89, R89, RZ, P0 ;  /* 0x000000ff59597208 */ /* 0x000fc80000000000 */
[----:B------:R-:W-:-:S04]  /*3ce0*/  F2FP.BF16.F32.PACK_AB R89, RZ, R89 ;  /* 0x00000059ff59723e */ /* 0x000fc800000010ff */
[----:B------:R-:W-:-:S07]  /*3cf0*/  PRMT R87, R89, 0x7610, R87 ;  /* 0x0000761059577816 */ /* 0x000fce0000000057 */
.L_x_3561:
[----:B------:R-:W-:Y:S02]  /*3d00*/  MOV R89, R95 ;  /* 0x0000005f00597202 */ /* 0x000fe40000000f00 */
[----:B------:R-:W-:Y:S01]  /*3d10*/  MOV R95, R99 ;  /* 0x00000063005f7202 */ /* 0x000fe20000000f00 */
        /* <DEDUP_REMOVED lines=8> */
.L_x_3539:
        /* <DEDUP_REMOVED lines=11> */
.L_x_3529:
[----:B------:R-:W-:Y:S05]  /*3e50*/  BSYNC.RECONVERGENT B0 ;  /* 0x0000000000007941 */ /* 0x000fea0003800200 */
.L_x_3528:
        /* <DEDUP_REMOVED lines=9> */
[-CC-:B0-----:R-:W-:Y:S01]  /*3ef0*/  @P4 FFMA.FTZ R88, R124, R98.reuse, R97.reuse ;  /* 0x000000627c584223 */ /* 0x181fe20000010061 */
[----:B-----5:R-:W-:Y:S01]  /*3f00*/  MOV R95, R9 ;  /* 0x00000009005f7202 */ /* 0x020fe20000000f00 */
[-CC-:B------:R-:W-:Y:S01]  /*3f10*/  @P4 FFMA.FTZ R89, R127, R98.reuse, R97.reuse ;  /* 0x000000627f594223 */ /* 0x180fe20000010061 */
[-C--:B------:R-:W-:Y:S01]  /*3f20*/  @P4 FFMA.FTZ R101, R135, R98.reuse, R97 ;  /* 0x0000006287654223 */ /* 0x080fe20000010061 */
[----:B------:R-:W-:Y:S01]  /*3f30*/  @P4 FADD.FTZ R88, R125, -R88 ;  /* 0x800000587d584221 */ /* 0x000fe20000010000 */
[----:B------:R-:W-:Y:S01]  /*3f40*/  MOV R91, R11 ;  /* 0x0000000b005b7202 */ /* 0x000fe20000000f00 */
[----:B------:R-:W-:Y:S01]  /*3f50*/  @P4 FADD.FTZ R89, R126, -R89 ;  /* 0x800000597e594221 */ /* 0x000fe20000010000 */
[----:B------:R-:W-:Y:S01]  /*3f60*/  @P4 FFMA.FTZ R93, R131, R98, R97 ;  /* 0x00000062835d4223 */ /* 0x000fe20000010061 */
[----:B------:R-:W-:Y:S01]  /*3f70*/  @P4 FFMA.FTZ R95, R120, R88, R9 ;  /* 0x00000058785f4223 */ /* 0x000fe20000010009 */
[----:B------:R-:W-:Y:S01]  /*3f80*/  @P4 FFMA.FTZ R88, R128, R98, R97 ;  /* 0x0000006280584223 */ /* 0x000fe20000010061 */
[----:B------:R-:W-:Y:S01]  /*3f90*/  MOV R90, R10 ;  /* 0x0000000a005a7202 */ /* 0x000fe20000000f00 */
[----:B------:R-:W-:Y:S01]  /*3fa0*/  @P4 FADD.FTZ R101, R134, -R101 ;  /* 0x8000006586654221 */ /* 0x000fe20000010000 */
[----:B------:R-:W-:Y:S01]  /*3fb0*/  @P4 FFMA.FTZ R90, R120, R89, R10 ;  /* 0x00000059785a4223 */ /* 0x000fe2000001000a */
[----:B------:R-:W-:Y:S01]  /*3fc0*/  @P4 FADD.FTZ R88, R129, -R88 ;  /* 0x8000005881584221 */ /* 0x000fe20000010000 */
[-CC-:B------:R-:W-:Y:S01]  /*3fd0*/  @P4 FFMA.FTZ R89, R123, R98.reuse, R97.reuse ;  /* 0x000000627b594223 */ /* 0x180fe20000010061 */
[----:B------:R-:W-:Y:S01]  /*3fe0*/  @P4 FFMA.FTZ R102, R136, R98, R97 ;  /* 0x0000006288664223 */ /* 0x000fe20000010061 */
[----:B------:R-:W-:Y:S01]  /*3ff0*/  @P4 FADD.FTZ R93, R130, -R93 ;  /* 0x8000005d825d4221 */ /* 0x000fe20000010000 */
[----:B------:R-:W-:Y:S01]  /*4000*/  @P4 FFMA.FTZ R91, R120, R88, R11 ;  /* 0x00000058785b4223 */ /* 0x000fe2000001000b */
[----:B------:R-:W-:Y:S01]  /*4010*/  @P4 FFMA.FTZ R88, R132, R98, R97 ;  /* 0x0000006284584223 */ /* 0x000fe20000010061 */
[----:B------:R-:W-:Y:S01]  /*4020*/  MOV R99, R6 ;  /* 0x0000000600637202 */ /* 0x000fe20000000f00 */
[----:B------:R-:W-:Y:S01]  /*4030*/  @P4 FFMA.FTZ R99, R120, R101, R6 ;  /* 0x0000006578634223 */ /* 0x000fe20000010006 */
[----:B------:R-:W-:Y:S01]  /*4040*/  MOV R92, R4 ;  /* 0x00000004005c7202 */ /* 0x000fe20000000f00 */
[----:B------:R-:W-:Y:S01]  /*4050*/  @P4 FADD.FTZ R94, R133, -R88 ;  /* 0x80000058855e4221 */ /* 0x000fe20000010000 */
[----:B------:R-:W-:Y:S01]  /*4060*/  @P4 FADD.FTZ R102, R137, -R102 ;  /* 0x8000006689664221 */ /* 0x000fe20000010000 */
[----:B------:R-:W-:Y:S01]  /*4070*/  @P4 FADD.FTZ R89, R122, -R89 ;  /* 0x800000597a594221 */ /* 0x000fe20000010000 */
[C---:B------:R-:W-:Y:S01]  /*4080*/  @P4 FFMA.FTZ R92, R120.reuse, R93, R4 ;  /* 0x0000005d785c4223 */ /* 0x040fe20000010004 */
[----:B------:R-:W-:Y:S01]  /*4090*/  MOV R93, R5 ;  /* 0x00000005005d7202 */ /* 0x000fe20000000f00 */
[C---:B------:R-:W-:Y:S01]  /*40a0*/  @P4 FFMA.FTZ R93, R120.reuse, R94, R5 ;  /* 0x0000005e785d4223 */ /* 0x040fe20000010005 */
[----:B------:R-:W-:Y:S01]  /*40b0*/  MOV R100, R7 ;  /* 0x0000000700647202 */ /* 0x000fe20000000f00 */
[C---:B------:R-:W-:Y:S01]  /*40c0*/  @P4 FFMA.FTZ R100, R120.reuse, R102, R7 ;  /* 0x0000006678644223 */ /* 0x040fe20000010007 */
[----:B------:R-:W-:Y:S01]  /*40d0*/  MOV R88, R8 ;  /* 0x0000000800587202 */ /* 0x000fe20000000f00 */
[----:B------:R-:W-:Y:S01]  /*40e0*/  @P4 FFMA.FTZ R88, R120, R89, R8 ;  /* 0x0000005978584223 */ /* 0x000fe20000010008 */
[----:B------:R-:W-:Y:S01]  /*40f0*/  MOV R94, R99 ;  /* 0x00000063005e7202 */ /* 0x000fe20000000f00 */
[----:B------:R-:W-:Y:S06]  /*4100*/  @!P5 BRA `(.L_x_3566) ;  /* 0x000000000018d947 */ /* 0x000fec0003800000 */
[----:B------:R-:W-:Y:S01]  /*4110*/  FMUL.FTZ R89, R88, UR17 ;  /* 0x0000001158597c20 */ /* 0x000fe20008410000 */
[----:B------:R-:W-:-:S03]  /*4120*/  LOP3.LUT P6, RZ, R114, 0xff, RZ, 0xc0, !PT ;  /* 0x000000ff72ff7812 */ /* 0x000fc600078cc0ff */
[----:B------:R-:W-:-:S05]  /*4130*/  FMUL.FTZ R89, R89, UR16 ;  /* 0x0000001059597c20 */ /* 0x000fca0008410000 */
[----:B------:R-:W-:-:S04]  /*4140*/  FSEL R89, R89, RZ, P6 ;  /* 0x000000ff59597208 */ /* 0x000fc80003000000 */
[----:B------:R-:W-:-:S04]  /*4150*/  F2FP.BF16.F32.PACK_AB R89, RZ, R89 ;  /* 0x00000059ff59723e */ /* 0x000fc800000010ff */
[----:B------:R-:W-:-:S07]  /*4160*/  PRMT R84, R89, 0x7610, R84 ;  /* 0x0000761059547816 */ /* 0x000fce0000000054 */
.L_x_3566:
[----:B------:R-:W-:Y:S05]  /*4170*/  @!P5 BRA `(.L_x_3567) ;  /* 0x000000000018d947 */ /* 0x000fea0003800000 */
[----:B------:R-:W-:Y:S01]  /*4180*/  FMUL.FTZ R89, R95, UR17 ;  /* 0x000000115f597c20 */ /* 0x000fe20008410000 */
[----:B------:R-:W-:-:S03]  /*4190*/  LOP3.LUT P6, RZ, R114, 0xff00, RZ, 0xc0, !PT ;  /* 0x0000ff0072ff7812 */ /* 0x000fc600078cc0ff */
[----:B------:R-:W-:-:S05]  /*41a0*/  FMUL.FTZ R89, R89, UR16 ;  /* 0x0000001059597c20 */ /* 0x000fca0008410000 */
[----:B------:R-:W-:-:S04]  /*41b0*/  FSEL R89, R89, RZ, P6 ;  /* 0x000000ff59597208 */ /* 0x000fc80003000000 */
[----:B------:R-:W-:-:S04]  /*41c0*/  F2FP.BF16.F32.PACK_AB R89, RZ, R89 ;  /* 0x00000059ff59723e */ /* 0x000fc800000010ff */
[----:B------:R-:W-:-:S07]  /*41d0*/  PRMT R84, R84, 0x5410, R89 ;  /* 0x0000541054547816 */ /* 0x000fce0000000059 */
.L_x_3567:
[----:B------:R-:W-:Y:S05]  /*41e0*/  @!P5 BRA `(.L_x_3568) ;  /* 0x000000000018d947 */ /* 0x000fea0003800000 */
[----:B------:R-:W-:Y:S01]  /*41f0*/  FMUL.FTZ R89, R90, UR17 ;  /* 0x000000115a597c20 */ /* 0x000fe20008410000 */
[----:B------:R-:W-:-:S03]  /*4200*/  LOP3.LUT P6, RZ, R114, 0xff0000, RZ, 0xc0, !PT ;  /* 0x00ff000072ff7812 */ /* 0x000fc600078cc0ff */
[----:B------:R-:W-:-:S05]  /*4210*/  FMUL.FTZ R89, R89, UR16 ;  /* 0x0000001059597c20 */ /* 0x000fca0008410000 */
[----:B------:R-:W-:-:S04]  /*4220*/  FSEL R89, R89, RZ, P6 ;  /* 0x000000ff59597208 */ /* 0x000fc80003000000 */
[----:B------:R-:W-:-:S04]  /*4230*/  F2FP.BF16.F32.PACK_AB R89, RZ, R89 ;  /* 0x00000059ff59723e */ /* 0x000fc800000010ff */
[----:B------:R-:W-:-:S07]  /*4240*/  PRMT R85, R89, 0x7610, R85 ;  /* 0x0000761059557816 */ /* 0x000fce0000000055 */
.L_x_3568:
[----:B------:R-:W-:Y:S05]  /*4250*/  @!P5 BRA `(.L_x_3569) ;  /* 0x000000000018d947 */ /* 0x000fea0003800000 */
[----:B------:R-:W-:Y:S01]  /*4260*/  FMUL.FTZ R89, R91, UR17 ;  /* 0x000000115b597c20 */ /* 0x000fe20008410000 */
[----:B------:R-:W-:-:S03]  /*4270*/  LOP3.LUT P6, RZ, R114, 0xff000000, RZ, 0xc0, !PT ;  /* 0xff00000072ff7812 */ /* 0x000fc600078cc0ff */
[----:B------:R-:W-:-:S05]  /*4280*/  FMUL.FTZ R89, R89, UR16 ;  /* 0x0000001059597c20 */ /* 0x000fca0008410000 */
[----:B------:R-:W-:-:S04]  /*4290*/  FSEL R89, R89, RZ, P6 ;  /* 0x000000ff59597208 */ /* 0x000fc80003000000 */
[----:B------:R-:W-:-:S04]  /*42a0*/  F2FP.BF16.F32.PACK_AB R89, RZ, R89 ;  /* 0x00000059ff59723e */ /* 0x000fc800000010ff */
[----:B------:R-:W-:-:S07]  /*42b0*/  PRMT R85, R85, 0x5410, R89 ;  /* 0x0000541055557816 */ /* 0x000fce0000000059 */
.L_x_3569:
[----:B------:R-:W-:Y:S05]  /*42c0*/  @!P5 BRA `(.L_x_3570) ;  /* 0x000000000018d947 */ /* 0x000fea0003800000 */
[----:B------:R-:W-:Y:S01]  /*42d0*/  FMUL.FTZ R89, R92, UR17 ;  /* 0x000000115c597c20 */ /* 0x000fe20008410000 */
[----:B------:R-:W-:-:S03]  /*42e0*/  LOP3.LUT P6, RZ, R115, 0xff, RZ, 0xc0, !PT ;  /* 0x000000ff73ff7812 */ /* 0x000fc600078cc0ff */
[----:B------:R-:W-:-:S05]  /*42f0*/  FMUL.FTZ R89, R89, UR16 ;  /* 0x0000001059597c20 */ /* 0x000fca0008410000 */
[----:B------:R-:W-:-:S04]  /*4300*/  FSEL R89, R89, RZ, P6 ;  /* 0x000000ff59597208 */ /* 0x000fc80003000000 */
[----:B------:R-:W-:-:S04]  /*4310*/  F2FP.BF16.F32.PACK_AB R89, RZ, R89 ;  /* 0x00000059ff59723e */ /* 0x000fc800000010ff */
[----:B------:R-:W-:-:S07]  /*4320*/  PRMT R86, R89, 0x7610, R86 ;  /* 0x0000761059567816 */ /* 0x000fce0000000056 */
.L_x_3570:
[----:B------:R-:W-:Y:S05]  /*4330*/  @!P5 BRA `(.L_x_3571) ;  /* 0x000000000018d947 */ /* 0x000fea0003800000 */
[----:B------:R-:W-:Y:S01]  /*4340*/  FMUL.FTZ R89, R93, UR17 ;  /* 0x000000115d597c20 */ /* 0x000fe20008410000 */
[----:B------:R-:W-:-:S03]  /*4350*/  LOP3.LUT P6, RZ, R115, 0xff00, RZ, 0xc0, !PT ;  /* 0x0000ff0073ff7812 */ /* 0x000fc600078cc0ff */
[----:B------:R-:W-:-:S05]  /*4360*/  FMUL.FTZ R89, R89, UR16 ;  /* 0x0000001059597c20 */ /* 0x000fca0008410000 */
[----:B------:R-:W-:-:S04]  /*4370*/  FSEL R89, R89, RZ, P6 ;  /* 0x000000ff59597208 */ /* 0x000fc80003000000 */
[----:B------:R-:W-:-:S04]  /*4380*/  F2FP.BF16.F32.PACK_AB R89, RZ, R89 ;  /* 0x00000059ff59723e */ /* 0x000fc800000010ff */
[----:B------:R-:W-:-:S07]  /*4390*/  PRMT R86, R86, 0x5410, R89 ;  /* 0x0000541056567816 */ /* 0x000fce0000000059 */
.L_x_3571:
[----:B------:R-:W-:Y:S05]  /*43a0*/  @!P5 BRA `(.L_x_3572) ;  /* 0x000000000018d947 */ /* 0x000fea0003800000 */
[----:B------:R-:W-:Y:S01]  /*43b0*/  FMUL.FTZ R89, R99, UR17 ;  /* 0x0000001163597c20 */ /* 0x000fe20008410000 */
[----:B------:R-:W-:-:S03]  /*43c0*/  LOP3.LUT P6, RZ, R115, 0xff0000, RZ, 0xc0, !PT ;  /* 0x00ff000073ff7812 */ /* 0x000fc600078cc0ff */
[----:B------:R-:W-:-:S05]  /*43d0*/  FMUL.FTZ R89, R89, UR16 ;  /* 0x0000001059597c20 */ /* 0x000fca0008410000 */
[----:B------:R-:W-:-:S04]  /*43e0*/  FSEL R89, R89, RZ, P6 ;  /* 0x000000ff59597208 */ /* 0x000fc80003000000 */
[----:B------:R-:W-:-:S04]  /*43f0*/  F2FP.BF16.F32.PACK_AB R89, RZ, R89 ;  /* 0x00000059ff59723e */ /* 0x000fc800000010ff */
[----:B------:R-:W-:-:S07]  /*4400*/  PRMT R87, R89, 0x7610, R87 ;  /* 0x0000761059577816 */ /* 0x000fce0000000057 */
.L_x_3572:
        /* <DEDUP_REMOVED lines=11> */
.L_x_3565:
[----:B------:R-:W-:Y:S05]  /*44c0*/  @!P5 BRA `(.L_x_3574) ;  /* 0x000000000028d947 */ /* 0x000fea0003800000 */
[----:B0-----:R-:W-:Y:S01]  /*44d0*/  @P4 FFMA.FTZ R101, R123, R98, R97 ;  /* 0x000000627b654223 */ /* 0x001fe20000010061 */
        /* <DEDUP_REMOVED lines=9> */
.L_x_3574:
        /* <DEDUP_REMOVED lines=11> */
.L_x_3575:
        /* <DEDUP_REMOVED lines=11> */
.L_x_3576:
[----:B------:R-:W-:Y:S05]  /*46d0*/  @!P5 BRA `(.L_x_3577) ;  /* 0x000000000028d947 */ /* 0x000fea0003800000 */
[----:B0-----:R-:W-:Y:S01]  /*46e0*/  @P4 FFMA.FTZ R100, R128, R98, R97 ;  /* 0x0000006280644223 */ /* 0x001fe20000010061 */
        /* <DEDUP_REMOVED lines=9> */
.L_x_3577:
        /* <DEDUP_REMOVED lines=11> */
.L_x_3578:
        /* <DEDUP_REMOVED lines=11> */
.L_x_3579:
        /* <DEDUP_REMOVED lines=11> */
.L_x_3580:
[----:B------:R-:W-:Y:S05]  /*4990*/  @!P5 BRA `(.L_x_3573) ;  /* 0x0000000c00c4d947 */ /* 0x000fea0003800000 */
[----:B0-----:R-:W-:Y:S01]  /*49a0*/  @P4 FFMA.FTZ R100, R136, R98, R97 ;  /* 0x0000006288644223 */ /* 0x001fe20000010061 */
        /* <DEDUP_REMOVED lines=11> */
.L_x_3564:
        /* <DEDUP_REMOVED lines=49> */
.L_x_3582:
        /* <DEDUP_REMOVED lines=12> */
.L_x_3583:
        /* <DEDUP_REMOVED lines=12> */
.L_x_3584:
        /* <DEDUP_REMOVED lines=12> */
.L_x_3585:
        /* <DEDUP_REMOVED lines=12> */
.L_x_3586:
        /* <DEDUP_REMOVED lines=12> */
.L_x_3587:
        /* <DEDUP_REMOVED lines=12> */
.L_x_3588:
[----:B------:R-:W-:Y:S01]  /*51f0*/  MOV R88, R99 ;  /* 0x0000006300587202 */ /* 0x000fe20000000f00 */
[----:B------:R-:W-:Y:S06]  /*5200*/  @!P5 BRA `(.L_x_3573) ;  /* 0x0000000400a8d947 */ /* 0x000fec0003800000 */
[----:B------:R-:W-:Y:S01]  /*5210*/  FMUL.FTZ R88, R95, UR17 ;  /* 0x000000115f587c20 */ /* 0x000fe20008410000 */
[----:B-----5:R-:W-:-:S03]  /*5220*/  ISETP.GE.U32.AND P6, PT, R114, RZ, PT ;  /* 0x000000ff7200720c */ /* 0x020fc60003fc6070 */
[----:B------:R-:W-:Y:S01]  /*5230*/  FMUL.FTZ R88, R88, UR16 ;  /* 0x0000001058587c20 */ /* 0x000fe20008410000 */
[----:B------:R-:W-:-:S04]  /*5240*/  ISETP.GE.U32.AND.EX P6, PT, R115, 0x1000000, PT, P6 ;  /* 0x010000007300780c */ /* 0x000fc80003fc6160 */
[----:B------:R-:W-:-:S04]  /*5250*/  FSEL R88, R88, RZ, P6 ;  /* 0x000000ff58587208 */ /* 0x000fc80003000000 */
[----:B------:R-:W-:Y:S02]  /*5260*/  F2FP.BF16.F32.PACK_AB R100, RZ, R88 ;  /* 0x00000058ff64723e */ /* 0x000fe400000010ff */
[----:B------:R-:W-:Y:S02]  /*5270*/  MOV R88, R99 ;  /* 0x0000006300587202 */ /* 0x000fe40000000f00 */
[----:B------:R-:W-:Y:S01]  /*5280*/  PRMT R87, R87, 0x5410, R100 ;  /* 0x0000541057577816 */ /* 0x000fe20000000064 */
[----:B------:R-:W-:Y:S06]  /*5290*/  BRA `(.L_x_3573) ;  /* 0x0000000400847947 */ /* 0x000fec0003800000 */
.L_x_3581:
        /* <DEDUP_REMOVED lines=12> */
.L_x_3589:
        /* <DEDUP_REMOVED lines=12> */
.L_x_3590:
        /* <DEDUP_REMOVED lines=12> */
.L_x_3591:
        /* <DEDUP_REMOVED lines=12> */
.L_x_3592:
        /* <DEDUP_REMOVED lines=12> */
.L_x_3593:
        /* <DEDUP_REMOVED lines=12> */
.L_x_3594:
        /* <DEDUP_REMOVED lines=12> */
.L_x_3595:
        /* <DEDUP_REMOVED lines=12> */
[----:B------:R-:W-:-:S07]  /*58a0*/  PRMT R87, R87, 0x5410, R99 ;  /* 0x0000541057577816 */ /* 0x000fce0000000063 */
.L_x_3573:
        /* <DEDUP_REMOVED lines=9> */
.L_x_3563:
[----:B------:R-:W-:Y:S05]  /*5940*/  BSYNC.RECONVERGENT B0 ;  /* 0x0000000000007941 */ /* 0x000fea0003800200 */
.L_x_3562:
        /* <DEDUP_REMOVED lines=19> */
[----:B-----5:R-:W-:Y:S01]  /*5a80*/  MOV R100, R82 ;  /* 0x0000005200647202 */ /* 0x020fe20000000f00 */
[----:B------:R-:W-:Y:S01]  /*5a90*/  @P4 FADD.FTZ R93, R145, -R94 ;  /* 0x8000005e915d4221 */ /* 0x000fe20000010000 */
[----:B------:R-:W-:Y:S01]  /*5aa0*/  @P4 FFMA.FTZ R100, R120, R101, R82 ;  /* 0x0000006578644223 */ /* 0x000fe20000010052 */
        /* <DEDUP_REMOVED lines=27> */
.L_x_3600:
[----:B------:R-:W-:Y:S05]  /*5c60*/  @!P5 BRA `(.L_x_3601) ;  /* 0x000000000018d947 */ /* 0x000fea0003800000 */
[----:B------:R-:W-:Y:S01]  /*5c70*/  FMUL.FTZ R89, R95, UR17 ;  /* 0x000000115f597c20 */ /* 0x000fe20008410000 */
[----:B------:R-:W-:-:S03]  /*5c80*/  LOP3.LUT P4, RZ, R116, 0xff00, RZ, 0xc0, !PT ;  /* 0x0000ff0074ff7812 */ /* 0x000fc6000788c0ff */
[----:B------:R-:W-:-:S05]  /*5c90*/  FMUL.FTZ R89, R89, UR16 ;  /* 0x0000001059597c20 */ /* 0x000fca0008410000 */
[----:B------:R-:W-:-:S04]  /*5ca0*/  FSEL R89, R89, RZ, P4 ;  /* 0x000000ff59597208 */ /* 0x000fc80002000000 */
[----:B------:R-:W-:-:S04]  /*5cb0*/  F2FP.BF16.F32.PACK_AB R89, RZ, R89 ;  /* 0x00000059ff59723e */ /* 0x000fc800000010ff */
[----:B------:R-:W-:-:S07]  /*5cc0*/  PRMT R84, R84, 0x5410, R89 ;  /* 0x0000541054547816 */ /* 0x000fce0000000059 */
.L_x_3601:
[----:B------:R-:W-:Y:S05]  /*5cd0*/  @!P5 BRA `(.L_x_3602) ;  /* 0x000000000018d947 */ /* 0x000fea0003800000 */
[----:B------:R-:W-:Y:S01]  /*5ce0*/  FMUL.FTZ R89, R90, UR17 ;  /* 0x000000115a597c20 */ /* 0x000fe20008410000 */
[----:B------:R-:W-:-:S03]  /*5cf0*/  LOP3.LUT P4, RZ, R116, 0xff0000, RZ, 0xc0, !PT ;  /* 0x00ff000074ff7812 */ /* 0x000fc6000788c0ff */
[----:B------:R-:W-:-:S05]  /*5d00*/  FMUL.FTZ R89, R89, UR16 ;  /* 0x0000001059597c20 */ /* 0x000fca0008410000 */
[----:B------:R-:W-:-:S04]  /*5d10*/  FSEL R89, R89, RZ, P4 ;  /* 0x000000ff59597208 */ /* 0x000fc80002000000 */
[----:B------:R-:W-:-:S04]  /*5d20*/  F2FP.BF16.F32.PACK_AB R89, RZ, R89 ;  /* 0x00000059ff59723e */ /* 0x000fc800000010ff */
[----:B------:R-:W-:-:S07]  /*5d30*/  PRMT R85, R89, 0x7610, R85 ;  /* 0x0000761059557816 */ /* 0x000fce0000000055 */
.L_x_3602:
[----:B------:R-:W-:Y:S05]  /*5d40*/  @!P5 BRA `(.L_x_3603) ;  /* 0x000000000018d947 */ /* 0x000fea0003800000 */
[----:B------:R-:W-:Y:S01]  /*5d50*/  FMUL.FTZ R89, R97, UR17 ;  /* 0x0000001161597c20 */ /* 0x000fe20008410000 */
[----:B------:R-:W-:-:S03]  /*5d60*/  LOP3.LUT P4, RZ, R116, 0xff000000, RZ, 0xc0, !PT ;  /* 0xff00000074ff7812 */ /* 0x000fc6000788c0ff */
[----:B------:R-:W-:-:S05]  /*5d70*/  FMUL.FTZ R89, R89, UR16 ;  /* 0x0000001059597c20 */ /* 0x000fca0008410000 */
[----:B------:R-:W-:-:S04]  /*5d80*/  FSEL R89, R89, RZ, P4 ;  /* 0x000000ff59597208 */ /* 0x000fc80002000000 */
[----:B------:R-:W-:-:S04]  /*5d90*/  F2FP.BF16.F32.PACK_AB R89, RZ, R89 ;  /* 0x00000059ff59723e */ /* 0x000fc800000010ff */
[----:B------:R-:W-:-:S07]  /*5da0*/  PRMT R85, R85, 0x5410, R89 ;  /* 0x0000541055557816 */ /* 0x000fce0000000059 */
.L_x_3603:
[----:B------:R-:W-:Y:S05]  /*5db0*/  @!P5 BRA `(.L_x_3604) ;  /* 0x000000000018d947 */ /* 0x000fea0003800000 */
[----:B------:R-:W-:Y:S01]  /*5dc0*/  FMUL.FTZ R89, R98, UR17 ;  /* 0x0000001162597c20 */ /* 0x000fe20008410000 */
[----:B------:R-:W-:-:S03]  /*5dd0*/  LOP3.LUT P4, RZ, R117, 0xff, RZ, 0xc0, !PT ;  /* 0x000000ff75ff7812 */ /* 0x000fc6000788c0ff */
[----:B------:R-:W-:-:S05]  /*5de0*/  FMUL.FTZ R89, R89, UR16 ;  /* 0x0000001059597c20 */ /* 0x000fca0008410000 */
[----:B------:R-:W-:-:S04]  /*5df0*/  FSEL R89, R89, RZ, P4 ;  /* 0x000000ff59597208 */ /* 0x000fc80002000000 */
[----:B------:R-:W-:-:S04]  /*5e00*/  F2FP.BF16.F32.PACK_AB R89, RZ, R89 ;  /* 0x00000059ff59723e */ /* 0x000fc800000010ff */
[----:B------:R-:W-:-:S07]  /*5e10*/  PRMT R86, R89, 0x7610, R86 ;  /* 0x0000761059567816 */ /* 0x000fce0000000056 */
.L_x_3604:
[----:B------:R-:W-:Y:S05]  /*5e20*/  @!P5 BRA `(.L_x_3605) ;  /* 0x000000000018d947 */ /* 0x000fea0003800000 */
[----:B------:R-:W-:Y:S01]  /*5e30*/  FMUL.FTZ R89, R93, UR17 ;  /* 0x000000115d597c20 */ /* 0x000fe20008410000 */
[----:B------:R-:W-:-:S03]  /*5e40*/  LOP3.LUT P4, RZ, R117, 0xff00, RZ, 0xc0, !PT ;  /* 0x0000ff0075ff7812 */ /* 0x000fc6000788c0ff */
[----:B------:R-:W-:-:S05]  /*5e50*/  FMUL.FTZ R89, R89, UR16 ;  /* 0x0000001059597c20 */ /* 0x000fca0008410000 */
[----:B------:R-:W-:-:S04]  /*5e60*/  FSEL R89, R89, RZ, P4 ;  /* 0x000000ff59597208 */ /* 0x000fc80002000000 */
[----:B------:R-:W-:-:S04]  /*5e70*/  F2FP.BF16.F32.PACK_AB R89, RZ, R89 ;  /* 0x00000059ff59723e */ /* 0x000fc800000010ff */
[----:B------:R-:W-:-:S07]  /*5e80*/  PRMT R86, R86, 0x5410, R89 ;  /* 0x0000541056567816 */ /* 0x000fce0000000059 */
.L_x_3605:
[----:B------:R-:W-:Y:S05]  /*5e90*/  @!P5 BRA `(.L_x_3606) ;  /* 0x000000000018d947 */ /* 0x000fea0003800000 */
[----:B------:R-:W-:Y:S01]  /*5ea0*/  FMUL.FTZ R89, R100, UR17 ;  /* 0x0000001164597c20 */ /* 0x000fe20008410000 */
[----:B------:R-:W-:-:S03]  /*5eb0*/  LOP3.LUT P4, RZ, R117, 0xff0000, RZ, 0xc0, !PT ;  /* 0x00ff000075ff7812 */ /* 0x000fc6000788c0ff */
[----:B------:R-:W-:-:S05]  /*5ec0*/  FMUL.FTZ R89, R89, UR16 ;  /* 0x0000001059597c20 */ /* 0x000fca0008410000 */
[----:B------:R-:W-:-:S04]  /*5ed0*/  FSEL R89, R89, RZ, P4 ;  /* 0x000000ff59597208 */ /* 0x000fc80002000000 */
[----:B------:R-:W-:-:S04]  /*5ee0*/  F2FP.BF16.F32.PACK_AB R89, RZ, R89 ;  /* 0x00000059ff59723e */ /* 0x000fc800000010ff */
[----:B------:R-:W-:-:S07]  /*5ef0*/  PRMT R87, R89, 0x7610, R87 ;  /* 0x0000761059577816 */ /* 0x000fce0000000057 */
.L_x_3606:
[----:B------:R-:W-:Y:S02]  /*5f00*/  MOV R89, R95 ;  /* 0x0000005f00597202 */ /* 0x000fe40000000f00 */
[----:B------:R-:W-:Y:S02]  /*5f10*/  MOV R92, R98 ;  /* 0x00000062005c7202 */ /* 0x000fe40000000f00 */
        /* <DEDUP_REMOVED lines=11> */
.L_x_3599:
[----:B------:R-:W-:Y:S05]  /*5fd0*/  @!P5 BRA `(.L_x_3608) ;  /* 0x000000000028d947 */ /* 0x000fea0003800000 */
[----:B0-2---:R-:W-:Y:S01]  /*5fe0*/  @P4 FFMA.FTZ R101, R149, R98, R97 ;  /* 0x0000006295654223 */ /* 0x005fe20000010061 */
        /* <DEDUP_REMOVED lines=9> */
.L_x_3608:
        /* <DEDUP_REMOVED lines=11> */
.L_x_3609:
        /* <DEDUP_REMOVED lines=11> */
.L_x_3610:
        /* <DEDUP_REMOVED lines=11> */
.L_x_3611:
        /* <DEDUP_REMOVED lines=11> */
.L_x_3612:
        /* <DEDUP_REMOVED lines=11> */
.L_x_3613:
        /* <DEDUP_REMOVED lines=11> */
.L_x_3614:
[----:B------:R-:W-:Y:S05]  /*64a0*/  @!P5 BRA `(.L_x_3607) ;  /* 0x0000000c00bcd947 */ /* 0x000fea0003800000 */
[----:B------:R-:W-:Y:S01]  /*64b0*/  @P4 FFMA.FTZ R98, R144, R98, R97 ;  /* 0x0000006290624223 */ /* 0x000fe20000010061 */
[----:B-----5:R-:W-:-:S03]  /*64c0*/  MOV R97, R83 ;  /* 0x0000005300617202 */ /* 0x020fc60000000f00 */
        /* <DEDUP_REMOVED lines=10> */
.L_x_3598:
[----:B0-2---:R-:W0:Y:S02]  /*6570*/  LDC.64 R100, c[0x0][0x478] ;  /* 0x00011e00ff647b82 */ /* 0x005e240000000a00 */
[----:B0-----:R-:W-:-:S04]  /*6580*/  ISETP.NE.U32.AND P0, PT, R100, RZ, PT ;  /* 0x000000ff6400720c */ /* 0x001fc80003f05070 */
[----:B------:R-:W-:-:S13]  /*6590*/  ISETP.NE.AND.EX P0, PT, R101, RZ, PT, P0 ;  /* 0x000000ff6500720c */ /* 0x000fda0003f05300 */
[----:B------:R-:W-:Y:S05]  /*65a0*/  @!P0 BRA `(.L_x_3615) ;  /* 0x0000000400f88947 */ /* 0x000fea0003800000 */
        /* <DEDUP_REMOVED lines=12> */
.L_x_3616:
        /* <DEDUP_REMOVED lines=12> */
.L_x_3617:
        /* <DEDUP_REMOVED lines=12> */
.L_x_3618:
        /* <DEDUP_REMOVED lines=12> */
.L_x_3619:
        /* <DEDUP_REMOVED lines=12> */
.L_x_3620:
        /* <DEDUP_REMOVED lines=12> */
.L_x_3621:
        /* <DEDUP_REMOVED lines=12> */
.L_x_3622:
        /* <DEDUP_REMOVED lines=42> */
.L_x_3615:
        /* <DEDUP_REMOVED lines=12> */
.L_x_3623:
        /* <DEDUP_REMOVED lines=12> */
.L_x_3624:
        /* <DEDUP_REMOVED lines=12> */
.L_x_3625:
        /* <DEDUP_REMOVED lines=12> */
.L_x_3626:
        /* <DEDUP_REMOVED lines=12> */
.L_x_3627:
        /* <DEDUP_REMOVED lines=12> */
.L_x_3628:
        /* <DEDUP_REMOVED lines=12> */
.L_x_3629:
        /* <DEDUP_REMOVED lines=13> */
.L_x_3607:
[----:B------:R-:W1:Y:S08]  /*73a0*/  @P0 LDC.64 R98, c[0x0][0x478] ;  /* 0x00011e00ff620b82 */ /* 0x000e700000000a00 */
[----:B0-2---:R-:W0:Y:S01]  /*73b0*/  @P5 LDC.64 R100, c[0x0][0x468] ;  /* 0x00011a00ff645b82 */ /* 0x005e220000000a00 */
[----:B-1----:R-:W-:-:S05]  /*73c0*/  @P0 IMAD.WIDE.U32 R174, R174, 0x20, R98 ;  /* 0x00000020aeae0825 */ /* 0x002fca00078e0062 */
[----:B------:R1:W-:Y:S01]  /*73d0*/  @P0 STG.E.128 desc[UR10][R174.64], R88 ;  /* 0x00000058ae000986 */ /* 0x0003e2000c101d0a */
[----:B0-----:R-:W-:-:S03]  /*73e0*/  @P5 IMAD.WIDE.U32 R96, R96, 0x10, R100 ;  /* 0x0000001060605825 */ /* 0x001fc600078e0064 */
[----:B------:R1:W-:Y:S04]  /*73f0*/  @P0 STG.E.128 desc[UR10][R174.64+0x10], R92 ;  /* 0x0000105cae000986 */ /* 0x0003e8000c101d0a */
[----:B------:R1:W-:Y:S02]  /*7400*/  @P5 STG.E.128 desc[UR10][R96.64], R84 ;  /* 0x0000005460005986 */ /* 0x0003e4000c101d0a */
.L_x_3597:
[----:B------:R-:W-:Y:S05]  /*7410*/  BSYNC.RECONVERGENT B0 ;  /* 0x0000000000007941 */ /* 0x000fea0003800200 */
.L_x_3596:
[----:B-1----:R-:W1:Y:S01]  /*7420*/  LDC.64 R96, c[0x0][0x380] ;  /* 0x0000e000ff607b82 */ /* 0x002e620000000a00 */
[----:B------:R-:W-:Y:S01]  /*7430*/  UPLOP3.LUT UP1, UPT, UPT, UPT, UP1, 0x40, 0x4 ;  /* 0x000000000004789c */ /* 0x000fe20003f2e810 */
[----:B-1----:R-:W-:-:S04]  /*7440*/  IADD3 R2, PT, PT, R2, R96, RZ ;  /* 0x0000006002027210 */ /* 0x002fc80007ffe0ff */
[----:B------:R-:W-:-:S13]  /*7450*/  ISETP.GE.AND P0, PT, R2, R97, PT ;  /* 0x000000610200720c */ /* 0x000fda0003f06270 */
[----:B------:R-:W-:Y:S05]  /*7460*/  @!P0 BRA `(.L_x_3630) ;  /* 0xffffff9000348947 */ /* 0x000fea000383ffff */
.L_x_3517:
        /* <DEDUP_REMOVED lines=31> */
.L_x_3631:
        /* <DEDUP_REMOVED lines=10> */
.L_x_10725:


//--------------------- .text._ZN10layer_norm22ln_bwd_finalize_kernelINS_22Kernel_traits_finalizeILj6144E13__nv_bfloat16S2_fS2_fjLb0ELj1024ELj4ENS_18Kernel_traits_baseILj6144ES2_S2_fS2_fjLj1024EEEEELb0ELb1EEEvNS_9BwdParamsE --------------------------
	.section	.text._ZN10layer_norm22ln_bwd_finalize_kernelINS_22Kernel_traits_finalizeILj6144E13__nv_bfloat16S2_fS2_fjLb0ELj1024ELj4ENS_18Kernel_traits_baseILj6144ES2_S2_fS2_fjLj1024EEEEELb0ELb1EEEvNS_9BwdParamsE,"ax",@progbits
	.align	128
        .global         _ZN10layer_norm22ln_bwd_finalize_kernelINS_22Kernel_traits_finalizeILj6144E13__nv_bfloat16S2_fS2_fjLb0ELj1024ELj4ENS_18Kernel_traits_baseILj6144ES2_S2_fS2_fjLj1024EEEEELb0ELb1EEEvNS_9BwdParamsE
        .type           _ZN10layer_norm22ln_bwd_finalize_kernelINS_22Kernel_traits_finalizeILj6144E13__nv_bfloat16S2_fS2_fjLb0ELj1024ELj4ENS_18Kernel_traits_baseILj6144ES2_S2_fS2_fjLj1024EEEEELb0ELb1EEEvNS_9BwdParamsE,@function
        .size           _ZN10layer_norm22ln_bwd_finalize_kernelINS_22Kernel_traits_finalizeILj6144E13__nv_bfloat16S2_fS2_fjLb0ELj1024ELj4ENS_18Kernel_traits_baseILj6144ES2_S2_fS2_fjLj1024EEEEELb0ELb1EEEvNS_9BwdParamsE,(.L_x_10726 - _ZN10layer_norm22ln_bwd_finalize_kernelINS_22Kernel_traits_finalizeILj6144E13__nv_bfloat16S2_fS2_fjLb0ELj1024ELj4ENS_18Kernel_traits_baseILj6144ES2_S2_fS2_fjLj1024EEEEELb0ELb1EEEvNS_9BwdParamsE)
        .other          _ZN10layer_norm22ln_bwd_finalize_kernelINS_22Kernel_traits_finalizeILj6144E13__nv_bfloat16S2_fS2_fjLb0ELj1024ELj4ENS_18Kernel_traits_baseILj6144ES2_S2_fS2_fjLj1024EEEEELb0ELb1EEEvNS_9BwdParamsE,@"STO_CUDA_ENTRY STV_DEFAULT"
_ZN10layer_norm22ln_bwd_finalize_kernelINS_22Kernel_traits_finalizeILj6144E13__nv_bfloat16S2_fS2_fjLb0ELj1024ELj4ENS_18Kernel_traits_baseILj6144ES2_S2_fS2_fjLj1024EEEEELb0ELb1EEEvNS_9BwdParamsE:
.text._ZN10layer_norm22ln_bwd_finalize_kernelINS_22Kernel_traits_finalizeILj6144E13__nv_bfloat16S2_fS2_fjLb0ELj1024ELj4ENS_18Kernel_traits_baseILj6144ES2_S2_fS2_fjLj1024EEEEELb0ELb1EEEvNS_9BwdParamsE:
        /* <DEDUP_REMOVED lines=77> */
.L_x_3636:
        /* <DEDUP_REMOVED lines=118> */
.L_x_3635:
[----:B------:R-:W-:Y:S05]  /*0c30*/  BSYNC.RECONVERGENT B1 ;  /* 0x0000000000017941 */ /* 0x000fea0003800200 */
.L_x_3634:
        /* <DEDUP_REMOVED lines=69> */
.L_x_3638:
[----:B------:R-:W-:Y:S05]  /*1090*/  BSYNC.RECONVERGENT B1 ;  /* 0x0000000000017941 */ /* 0x000fea0003800200 */
.L_x_3637:
        /* <DEDUP_REMOVED lines=38> */
.L_x_3640:
[----:B------:R-:W-:Y:S05]  /*1300*/  BSYNC.RECONVERGENT B1 ;  /* 0x0000000000017941 */ /* 0x000fea0003800200 */
.L_x_3639:
[----:B------:R-:W-:Y:S05]  /*1310*/  @!P1 BRA `(.L_x_3633) ;  /* 0x0000000000409947 */ /* 0x000fea0003800000 */
[----:B------:R-:W0:Y:S01]  /*1320*/  LDC R12, c[0x0][0x388] ;  /* 0x0000e200ff0c7b82 */ /* 0x000e220000000800 */
[----:B------:R-:W-:-:S07]  /*1330*/  IADD3 R0, PT, PT, -R0, RZ, RZ ;  /* 0x000000ff00007210 */ /* 0x000fce0007ffe1ff */
[----:B------:R-:W1:Y:S08]  /*1340*/  LDC.64 R8, c[0x0][0x440] ;  /* 0x00011000ff087b82 */ /* 0x000e700000000a00 */
[----:B------:R-:W2:Y:S01]  /*1350*/  LDC.64 R10, c[0x0][0x448] ;  /* 0x00011200ff0a7b82 */ /* 0x000ea20000000a00 */
[----:B0-----:R-:W-:-:S05]  /*1360*/  IMAD R2, R2, R12, R5 ;  /* 0x0000000c02027224 */ /* 0x001fca00078e0205 */
[----:B------:R-:W-:-:S07]  /*1370*/  IADD3 R13, PT, PT, R57, R2, RZ ;  /* 0x00000002390d7210 */ /* 0x000fce0007ffe0ff */
.L_x_3641:
        /* <DEDUP_REMOVED lines=10> */
.L_x_3633:
[----:B------:R-:W-:Y:S05]  /*1420*/  BSYNC.RECONVERGENT B0 ;  /* 0x0000000000007941 */ /* 0x000fea0003800200 */
.L_x_3632:
        /* <DEDUP_REMOVED lines=59> */
.L_x_3642:
        /* <DEDUP_REMOVED lines=10> */
.L_x_10726:


//--------------------- .text._ZN10layer_norm13ln_bwd_kernelINS_13Kernel_traitsI13__nv_bfloat16S2_fS2_fjLj6144ELj1ELj1ELj8ELj16ENS_18Kernel_traits_baseILj6144ES2_S2_fS2_fjLj256EEEEELb1ELb0ELb1ELb1EEEvNS_9BwdParamsE --------------------------
	.section	.text._ZN10layer_norm13ln_bwd_kernelINS_13Kernel_traitsI13__nv_bfloat16S2_fS2_fjLj6144ELj1ELj1ELj8ELj16ENS_18Kernel_traits_baseILj6144ES2_S2_fS2_fjLj256EEEEELb1ELb0ELb1ELb1EEEvNS_9BwdParamsE,"ax",@progbits
	.align	128
        .global         _ZN10layer_norm13ln_bwd_kernelINS_13Kernel_traitsI13__nv_bfloat16S2_fS2_fjLj6144ELj1ELj1ELj8ELj16ENS_18Kernel_traits_baseILj6144ES2_S2_fS2_fjLj256EEEEELb1ELb0ELb1ELb1EEEvNS_9BwdParamsE
        .type           _ZN10layer_norm13ln_bwd_kernelINS_13Kernel_traitsI13__nv_bfloat16S2_fS2_fjLj6144ELj1ELj1ELj8ELj16ENS_18Kernel_traits_baseILj6144ES2_S2_fS2_fjLj256EEEEELb1ELb0ELb1ELb1EEEvNS_9BwdParamsE,@function
        .size           _ZN10layer_norm13ln_bwd_kernelINS_13Kernel_traitsI13__nv_bfloat16S2_fS2_fjLj6144ELj1ELj1ELj8ELj16ENS_18Kernel_traits_baseILj6144ES2_S2_fS2_fjLj256EEEEELb1ELb0ELb1ELb1EEEvNS_9BwdParamsE,(.L_x_10727 - _ZN10layer_norm13ln_bwd_kernelINS_13Kernel_traitsI13__nv_bfloat16S2_fS2_fjLj6144ELj1ELj1ELj8ELj16ENS_18Kernel_traits_baseILj6144ES2_S2_fS2_fjLj256EEEEELb1ELb0ELb1ELb1EEEvNS_9BwdParamsE)
        .other          _ZN10layer_norm13ln_bwd_kernelINS_13Kernel_traitsI13__nv_bfloat16S2_fS2_fjLj6144ELj1ELj1ELj8ELj16ENS_18Kernel_traits_baseILj6144ES2_S2_fS2_fjLj256EEEEELb1ELb0ELb1ELb1EEEvNS_9BwdParamsE,@"STO_CUDA_ENTRY STV_DEFAULT"
_ZN10layer_norm13ln_bwd_kernelINS_13Kernel_traitsI13__nv_bfloat16S2_fS2_fjLj6144ELj1ELj1ELj8ELj16ENS_18Kernel_traits_baseILj6144ES2_S2_fS2_fjLj256EEEEELb1ELb0ELb1ELb1EEEvNS_9BwdParamsE:
.text._ZN10layer_norm13ln_bwd_kernelINS_13Kernel_traitsI13__nv_bfloat16S2_fS2_fjLj6144ELj1ELj1ELj8ELj16ENS_18Kernel_traits_baseILj6144ES2_S2_fS2_fjLj256EEEEELb1ELb0ELb1ELb1EEEvNS_9BwdParamsE:
        /* <DEDUP_REMOVED lines=39> */
[----:B0-----:R-:W2:Y:S04]  /*0270*/  LDG.E.128 R144, desc[UR12][R4.64+0x2000] ;  /* 0x0020000c04907981 */ /* 0x001ea8000c1e1d00 */
[----:B------:R0:W5:Y:S04]  /*0280*/  LDG.E.128 R32, desc[UR12][R4.64+0x1000] ;  /* 0x0010000c04207981 */ /* 0x000168000c1e1d00 */
[----:B------:R0:W5:Y:S01]  /*0290*/  LDG.E.128 R28, desc[UR12][R4.64] ;  /* 0x0000000c041c7981 */ /* 0x000162000c1e1d00 */
[----:B------:R-:W-:Y:S01]  /*02a0*/  HFMA2 R80, -RZ, RZ, 0, 0 ;  /* 0x00000000ff507431 */ /* 0x000fe200000001ff */
[----:B------:R-:W-:Y:S01]  /*02b0*/  MOV R0, UR4 ;  /* 0x0000000400007c02 */ /* 0x000fe20008000f00 */
[----:B------:R-:W-:Y:S01]  /*02c0*/  UPLOP3.LUT UP1, UPT, UPT, UPT, UPT, 0x40, 0x4 ;  /* 0x000000000004789c */ /* 0x000fe20003f2e870 */
[----:B--2---:R-:W-:-:S02]  /*02d0*/  PRMT R2, R146, 0x7632, R2 ;  /* 0x0000763292027816 */ /* 0x004fc40000000002 */
[----:B0--34-:R-:W-:-:S08]  /*02e0*/  PRMT R174, R147, 0x7632, R174 ;  /* 0x0000763293ae7816 */ /* 0x019fd000000000ae */
.L_x_3745:
[----:B------:R-:W0:Y:S08]  /*02f0*/  LDC.64 R96, c[0x0][0x3f8] ;  /* 0x0000fe00ff607b82 */ /* 0x000e300000000a00 */
        /* <DEDUP_REMOVED lines=12> */
[----:B------:R-:W1:Y:S01]  /*03c0*/  S2R R154, SR_TID.X ;  /* 0x00000000009a7919 */ /* 0x000e620000002100 */
[----:B------:R-:W-:-:S06]  /*03d0*/  IADD3 R96, PT, PT, R118, -0x1, RZ ;  /* 0xffffffff76607810 */ /* 0x000fcc0007ffe0ff */
[----:B------:R-:W2:Y:S08]  /*03e0*/  LDC.64 R116, c[0x0][0x428] ;  /* 0x00010a00ff747b82 */ /* 0x000eb00000000a00 */
[----:B------:R-:W3:Y:S01]  /*03f0*/  LDC.64 R114, c[0x0][0x3a8] ;  /* 0x0000ea00ff727b82 */ /* 0x000ee20000000a00 */
[-C--:B0-----:R-:W-:Y:S02]  /*0400*/  IMAD R3, R0, R155.reuse, RZ ;  /* 0x0000009b00037224 */ /* 0x081fe400078e02ff */
[----:B------:R-:W-:-:S03]  /*0410*/  IMAD R98, R96, R155, RZ ;  /* 0x0000009b60627224 */ /* 0x000fc600078e02ff */
[----:B------:R-:W-:Y:S02]  /*0420*/  SHF.R.S32.HI R96, RZ, 0x1f, R3 ;  /* 0x0000001fff607819 */ /* 0x000fe40000011403 */
[----:B------:R-:W-:Y:S02]  /*0430*/  SHF.R.S32.HI R99, RZ, 0x1f, R98 ;  /* 0x0000001fff637819 */ /* 0x000fe40000011462 */
[----:B------:R-:W-:Y:S01]  /*0440*/  LEA.HI R3, R96, R3, RZ, 0x3 ;  /* 0x0000000360037211 */ /* 0x000fe200078f18ff */
[----:B------:R-:W-:Y:S01]  /*0450*/  IMAD.WIDE R96, R0, 0x4, R100 ;  /* 0x0000000400607825 */ /* 0x000fe200078e0264 */
[----:B------:R-:W-:Y:S02]  /*0460*/  LEA.HI R99, R99, R98, RZ, 0x3 ;  /* 0x0000006263637211 */ /* 0x000fe400078f18ff */
[-C--:B-1----:R-:W-:Y:S02]  /*0470*/  LEA.HI.SX32 R157, R3, R154.reuse, 0x1d ;  /* 0x0000009a039d7211 */ /* 0x082fe400078feaff */
[----:B------:R-:W-:Y:S01]  /*0480*/  LEA.HI.SX32 R3, R99, R154, 0x1d ;  /* 0x0000009a63037211 */ /* 0x000fe200078feaff */
[----:B------:R0:W4:Y:S01]  /*0490*/  LDG.E R152, desc[UR12][R96.64] ;  /* 0x0000000c60987981 */ /* 0x000122000c1e1900 */
[C---:B------:R-:W-:Y:S01]  /*04a0*/  IADD3 R153, PT, PT, R157.reuse, 0x100, RZ ;  /* 0x000001009d997810 */ /* 0x040fe20007ffe0ff */
[----:B---3--:R-:W-:-:S04]  /*04b0*/  IMAD.WIDE.U32 R98, R157, 0x20, R114 ;  /* 0x000000209d627825 */ /* 0x008fc800078e0072 */
[C---:B--2---:R-:W-:Y:S01]  /*04c0*/  IMAD.WIDE.U32 R104, R3.reuse, 0x10, R116 ;  /* 0x0000001003687825 */ /* 0x044fe200078e0074 */
[----:B------:R-:W2:Y:S01]  /*04d0*/  LDG.E.128 R100, desc[UR12][R98.64] ;  /* 0x0000000c62647981 */ /* 0x000ea2000c1e1d00 */
[----:B0-----:R-:W-:Y:S02]  /*04e0*/  IADD3 R97, PT, PT, R3, 0x200, RZ ;  /* 0x0000020003617810 */ /* 0x001fe40007ffe0ff */
[----:B------:R-:W-:Y:S02]  /*04f0*/  IMAD.WIDE.U32 R112, R153, 0x20, R114 ;  /* 0x0000002099707825 */ /* 0x000fe400078e0072 */
[----:B------:R-:W3:Y:S01]  /*0500*/  LDG.E.128 R104, desc[UR12][R104.64] ;  /* 0x0000000c68687981 */ /* 0x000ee2000c1e1d00 */
[----:B------:R-:W-:Y:S01]  /*0510*/  IADD3 R133, PT, PT, R3, 0x100, RZ ;  /* 0x0000010003857810 */ /* 0x000fe20007ffe0ff */
[--C-:B------:R-:W-:Y:S02]  /*0520*/  IMAD.WIDE.U32 R96, R97, 0x10, R116.reuse ;  /* 0x0000001061607825 */ /* 0x100fe400078e0074 */
[----:B------:R-:W3:Y:S02]  /*0530*/  LDG.E.128 R128, desc[UR12][R98.64+0x10] ;  /* 0x0000100c62807981 */ /* 0x000ee4000c1e1d00 */
[----:B------:R-:W-:-:S02]  /*0540*/  IMAD.WIDE.U32 R132, R133, 0x10, R116 ;  /* 0x0000001085847825 */ /* 0x000fc400078e0074 */
[----:B------:R-:W3:Y:S01]  /*0550*/  LDG.E.128 R124, desc[UR12][R112.64] ;  /* 0x0000000c707c7981 */ /* 0x000ee2000c1e1d00 */
[----:B------:R-:W-:Y:S01]  /*0560*/  IADD3 R159, PT, PT, R157, 0x200, RZ ;  /* 0x000002009d9f7810 */ /* 0x000fe20007ffe0ff */
[----:B------:R-:W0:Y:S02]  /*0570*/  LDC.64 R116, c[0x0][0x3b0] ;  /* 0x0000ec00ff747b82 */ /* 0x000e240000000a00 */
[----:B------:R1:W3:Y:S04]  /*0580*/  LDG.E.128 R140, desc[UR12][R112.64+0x10] ;  /* 0x0000100c708c7981 */ /* 0x0002e8000c1e1d00 */
[----:B------:R-:W3:Y:S01]  /*0590*/  LDG.E.128 R96, desc[UR12][R96.64] ;  /* 0x0000000c60607981 */ /* 0x000ee2000c1e1d00 */
[----:B------:R-:W-:-:S03]  /*05a0*/  IMAD.WIDE.U32 R114, R159, 0x20, R114 ;  /* 0x000000209f727825 */ /* 0x000fc600078e0072 */
[----:B------:R-:W3:Y:S04]  /*05b0*/  LDG.E.128 R132, desc[UR12][R132.64] ;  /* 0x0000000c84847981 */ /* 0x000ee8000c1e1d00 */
[----:B------:R-:W3:Y:S04]  /*05c0*/  LDG.E.128 R136, desc[UR12][R114.64] ;  /* 0x0000000c72887981 */ /* 0x000ee8000c1e1d00 */
[----:B------:R1:W3:Y:S01]  /*05d0*/  LDG.E.128 R108, desc[UR12][R114.64+0x10] ;  /* 0x0000100c726c7981 */ /* 0x0002e2000c1e1d00 */
[----:B-----5:R-:W-:-:S13]  /*05e0*/  ISETP.GE.AND P2, PT, R119, 0x1, PT ;  /* 0x000000017700780c */ /* 0x020fda0003f46270 */
[----:B------:R-:W-:-:S05]  /*05f0*/  @P2 IADD3 R3, PT, PT, R119, -0x1, RZ ;  /* 0xffffffff77032810 */ /* 0x000fca0007ffe0ff */
[----:B------:R-:W-:-:S05]  /*0600*/  @P2 IMAD R3, R3, R155, RZ ;  /* 0x0000009b03032224 */ /* 0x000fca00078e02ff */
[----:B-1----:R-:W-:-:S04]  /*0610*/  @P2 SHF.R.S32.HI R112, RZ, 0x1f, R3 ;  /* 0x0000001fff702819 */ /* 0x002fc80000011403 */
[----:B------:R-:W-:Y:S02]  /*0620*/  @P2 LEA.HI R112, R112, R3, RZ, 0x3 ;  /* 0x0000000370702211 */ /* 0x000fe400078f18ff */
[----:B------:R-:W-:Y:S02]  /*0630*/  MOV R113, RZ ;  /* 0x000000ff00717202 */ /* 0x000fe40000000f00 */
[----:B------:R-:W-:-:S04]  /*0640*/  @P2 LEA.HI.SX32 R113, R112, R154, 0x1d ;  /* 0x0000009a70712211 */ /* 0x000fc800078feaff */
[C---:B------:R-:W-:Y:S02]  /*0650*/  IADD3 R115, PT, PT, R113.reuse, 0x100, RZ ;  /* 0x0000010071737810 */ /* 0x040fe40007ffe0ff */
[C---:B------:R-:W-:Y:S01]  /*0660*/  IADD3 R3, PT, PT, R113.reuse, 0x200, RZ ;  /* 0x0000020071037810 */ /* 0x040fe20007ffe0ff */
[----:B0-----:R-:W-:-:S04]  /*0670*/  IMAD.WIDE.U32 R112, R113, 0x8, R116 ;  /* 0x0000000871707825 */ /* 0x001fc800078e0074 */
[--C-:B------:R-:W-:Y:S02]  /*0680*/  IMAD.WIDE.U32 R114, R115, 0x8, R116.reuse ;  /* 0x0000000873727825 */ /* 0x100fe400078e0074 */
[----:B------:R-:W5:Y:S02]  /*0690*/  LDG.E.64 R112, desc[UR12][R112.64] ;  /* 0x0000000c70707981 */ /* 0x000f64000c1e1b00 */
[----:B------:R-:W-:Y:S02]  /*06a0*/  IMAD.WIDE.U32 R116, R3, 0x8, R116 ;  /* 0x0000000803747825 */ /* 0x000fe400078e0074 */
[----:B------:R-:W5:Y:S04]  /*06b0*/  LDG.E.64 R114, desc[UR12][R114.64] ;  /* 0x0000000c72727981 */ /* 0x000f68000c1e1b00 */
[----:B------:R-:W5:Y:S01]  /*06c0*/  LDG.E.64 R116, desc[UR12][R116.64] ;  /* 0x0000000c74747981 */ /* 0x000f62000c1e1b00 */
[----:B------:R-:W-:-:S02]  /*06d0*/  MOV R121, UR7 ;  /* 0x0000000700797c02 */ /* 0x000fc40008000f00 */
[----:B------:R-:W-:-:S04]  /*06e0*/  ISETP.NE.U32.AND P0, PT, RZ, UR6, PT ;  /* 0x00000006ff007c0c */ /* 0x000fc8000bf05070 */
[----:B------:R-:W-:-:S13]  /*06f0*/  ISETP.NE.AND.EX P0, PT, R121, RZ, PT, P0 ;  /* 0x000000ff7900720c */ /* 0x000fda0003f05300 */
[----:B------:R-:W0:Y:S08]  /*0700*/  @P0 LDC.64 R122, c[0x0][0x438] ;  /* 0x00010e00ff7a0b82 */ /* 0x000e300000000a00 */
[----:B------:R-:W1:Y:S08]  /*0710*/  @P0 LDC.64 R148, c[0x0][0x438] ;  /* 0x00010e00ff940b82 */ /* 0x000e700000000a00 */
[----:B------:R-:W1:Y:S01]  /*0720*/  @P0 LDC.64 R150, c[0x0][0x438] ;  /* 0x00010e00ff960b82 */ /* 0x000e620000000a00 */
        /* <DEDUP_REMOVED lines=9> */
[----:B------:R-:W-:Y:S02]  /*07c0*/  ISETP.NE.AND P0, PT, RZ, UR11, PT ;  /* 0x0000000bff007c0c */ /* 0x000fe4000bf05270 */
[----:B0-----:R-:W-:-:S02]  /*07d0*/  SHF.L.U32 R122, R28, 0x10, RZ ;  /* 0x000000101c7a7819 */ /* 0x001fc400000006ff */
[----:B------:R-:W-:Y:S02]  /*07e0*/  SHF.L.U32 R162, R145, 0x10, RZ ;  /* 0x0000001091a27819 */ /* 0x000fe400000006ff */
[----:B------:R-:W-:Y:S02]  /*07f0*/  SHF.L.U32 R166, R146, 0x10, RZ ;  /* 0x0000001092a67819 */ /* 0x000fe400000006ff */
[----:B------:R-:W-:Y:S02]  /*0800*/  SHF.L.U32 R170, R147, 0x10, RZ ;  /* 0x0000001093aa7819 */ /* 0x000fe400000006ff */
[----:B----4-:R-:W-:-:S05]  /*0810*/  FSEL R160, R152, RZ, !P0 ;  /* 0x000000ff98a07208 */ /* 0x010fca0004000000 */
[C---:B--2---:R-:W-:Y:S01]  /*0820*/  FADD.FTZ R155, -R160.reuse, R102 ;  /* 0x00000066a09b7221 */ /* 0x044fe20000010100 */
[C---:B------:R-:W-:Y:S01]  /*0830*/  FADD.FTZ R3, -R160.reuse, R100 ;  /* 0x00000064a0037221 */ /* 0x040fe20000010100 */
[----:B------:R-:W-:Y:S01]  /*0840*/  FADD.FTZ R153, -R160, R101 ;  /* 0x00000065a0997221 */ /* 0x000fe20000010100 */
[C---:B---3--:R-:W-:Y:S02]  /*0850*/  PRMT R123, R104.reuse, 0x7632, R123 ;  /* 0x00007632687b7816 */ /* 0x048fe4000000007b */
[----:B-1----:R-:W-:Y:S02]  /*0860*/  SHF.L.U32 R149, R104, 0x10, RZ ;  /* 0x0000001068957819 */ /* 0x002fe400000006ff */
[C---:B------:R-:W-:Y:S02]  /*0870*/  PRMT R150, R106.reuse, 0x7632, R150 ;  /* 0x000076326a967816 */ /* 0x040fe40000000096 */
[----:B------:R-:W-:Y:S02]  /*0880*/  SHF.L.U32 R163, R106, 0x10, RZ ;  /* 0x000000106aa37819 */ /* 0x000fe400000006ff */
[----:B------:R-:W-:-:S02]  /*0890*/  PRMT R104, R28, 0x7632, R104 ;  /* 0x000076321c687816 */ /* 0x000fc40000000068 */
[C---:B------:R-:W-:Y:S02]  /*08a0*/  PRMT R106, R107.reuse, 0x7632, R106 ;  /* 0x000076326b6a7816 */ /* 0x040fe4000000006a */
[----:B------:R-:W-:Y:S01]  /*08b0*/  SHF.L.U32 R169, R107, 0x10, RZ ;  /* 0x000000106ba97819 */ /* 0x000fe200000006ff */
[----:B------:R-:W-:Y:S01]  /*08c0*/  FADD.FTZ R157, -R160, R103 ;  /* 0x00000067a09d7221 */ /* 0x000fe20000010100 */
[C---:B------:R-:W-:Y:S02]  /*08d0*/  PRMT R102, R97.reuse, 0x7632, R102 ;  /* 0x0000763261667816 */ /* 0x040fe40000000066 */
[----:B------:R-:W-:Y:S02]  /*08e0*/  SHF.L.U32 R107, R97, 0x10, RZ ;  /* 0x00000010616b7819 */ /* 0x000fe400000006ff */
[C---:B------:R-:W-:Y:S02]  /*08f0*/  PRMT R100, R98.reuse, 0x7632, R100 ;  /* 0x0000763262647816 */ /* 0x040fe40000000064 */
[----:B------:R-:W-:Y:S01]  /*0900*/  SHF.L.U32 R97, R98, 0x10, RZ ;  /* 0x0000001062617819 */ /* 0x000fe200000006ff */
[----:B------:R-:W-:Y:S01]  /*0910*/  FADD.FTZ R173, -R160, R124 ;  /* 0x0000007ca0ad7221 */ /* 0x000fe20000010100 */
[----:B------:R-:W-:Y:S01]  /*0920*/  SHF.L.U32 R98, R104, 0x10, RZ ;  /* 0x0000001068627819 */ /* 0x000fe200000006ff */
[----:B------:R-:W-:Y:S01]  /*0930*/  FADD.FTZ R159, -R160, R128 ;  /* 0x00000080a09f7221 */ /* 0x000fe20000010100 */
[----:B------:R-:W-:Y:S01]  /*0940*/  SHF.L.U32 R104, R123, 0x10, RZ ;  /* 0x000000107b687819 */ /* 0x000fe200000006ff */
[----:B------:R-:W-:Y:S01]  /*0950*/  FMUL.FTZ R3, R120, R3 ;  /* 0x0000000378037220 */ /* 0x000fe20000410000 */
[----:B------:R-:W-:Y:S01]  /*0960*/  FMUL.FTZ R122, R122, R149 ;  /* 0x000000957a7a7220 */ /* 0x000fe20000410000 */
[----:B------:R-:W-:Y:S01]  /*0970*/  FMUL.FTZ R124, R120, R153 ;  /* 0x00000099787c7220 */ /* 0x000fe20000410000 */
[C---:B------:R-:W-:Y:S01]  /*0980*/  FADD.FTZ R167, -R160.reuse, R130 ;  /* 0x00000082a0a77221 */ /* 0x040fe20000010100 */
[C---:B------:R-:W-:Y:S01]  /*0990*/  FADD.FTZ R179, -R160.reuse, R126 ;  /* 0x0000007ea0b37221 */ /* 0x040fe20000010100 */
[C---:B------:R-:W-:Y:S01]  /*09a0*/  FADD.FTZ R183, -R160.reuse, R127 ;  /* 0x0000007fa0b77221 */ /* 0x040fe20000010100 */
[C---:B------:R-:W-:Y:S01]  /*09b0*/  PRMT R148, R105.reuse, 0x7632, R148 ;  /* 0x0000763269947816 */ /* 0x040fe20000000094 */
[----:B------:R-:W-:Y:S01]  /*09c0*/  FADD.FTZ R165, -R160, R129 ;  /* 0x00000081a0a57221 */ /* 0x000fe20000010100 */
[----:B------:R-:W-:Y:S01]  /*09d0*/  SHF.L.U32 R151, R105, 0x10, RZ ;  /* 0x0000001069977819 */ /* 0x000fe200000006ff */
[----:B------:R-:W-:Y:S01]  /*09e0*/  FMUL.FTZ R128, R120, R157 ;  /* 0x0000009d78807220 */ /* 0x000fe20000410000 */
[C---:B------:R-:W-:Y:S01]  /*09f0*/  SHF.L.U32 R126, R29.reuse, 0x10, RZ ;  /* 0x000000101d7e7819 */ /* 0x040fe200000006ff */
[-C--:B------:R-:W-:Y:S01]  /*0a00*/  FMUL.FTZ R123, R98, R104.reuse ;  /* 0x00000068627b7220 */ /* 0x080fe20000410000 */
[----:B------:R-:W-:Y:S01]  /*0a10*/  PRMT R127, R29, 0x7632, R127 ;  /* 0x000076321d7f7816 */ /* 0x000fe2000000007f */
[----:B------:R-:W-:Y:S01]  /*0a20*/  FFMA.FTZ R37, R124, R104, R37 ;  /* 0x000000687c257223 */ /* 0x000fe20000010025 */
[----:B------:R-:W-:Y:S01]  /*0a30*/  SHF.L.U32 R130, R30, 0x10, RZ ;  /* 0x000000101e827819 */ /* 0x000fe200000006ff */
[----:B------:R-:W-:Y:S01]  /*0a40*/  FADD.FTZ R69, R69, R104 ;  /* 0x0000006845457221 */ /* 0x000fe20000010000 */
[----:B------:R-:W-:Y:S01]  /*0a50*/  FMUL.FTZ R129, R120, R159 ;  /* 0x0000009f78817220 */ /* 0x000fe20000410000 */
[----:B------:R-:W-:Y:S01]  /*0a60*/  FFMA.FTZ R157, R3, R122, RZ ;  /* 0x0000007a039d7223 */ /* 0x000fe200000100ff */
[----:B------:R-:W-:Y:S01]  /*0a70*/  FADD.FTZ R104, RZ, R122 ;  /* 0x0000007aff687221 */ /* 0x000fe20000010000 */
[----:B------:R-:W-:Y:S01]  /*0a80*/  FADD.FTZ R177, -R160, R125 ;  /* 0x0000007da0b17221 */ /* 0x000fe20000010100 */
[----:B------:R-:W-:Y:S01]  /*0a90*/  SHF.L.U32 R127, R127, 0x10, RZ ;  /* 0x000000107f7f7819 */ /* 0x000fe200000006ff */
[----:B------:R-:W-:Y:S01]  /*0aa0*/  FMUL.FTZ R125, R120, R155 ;  /* 0x0000009b787d7220 */ /* 0x000fe20000410000 */
[----:B------:R-:W-:Y:S01]  /*0ab0*/  SHF.L.U32 R148, R148, 0x10, RZ ;  /* 0x0000001094947819 */ /* 0x000fe200000006ff */
[----:B------:R-:W-:Y:S01]  /*0ac0*/  FMUL.FTZ R126, R126, R151 ;  /* 0x000000977e7e7220 */ /* 0x000fe20000410000 */
[-C--:B------:R-:W-:Y:S01]  /*0ad0*/  FMUL.FTZ R130, R130, R163.reuse ;  /* 0x000000a382827220 */ /* 0x080fe20000410000 */
[----:B------:R-:W-:Y:S01]  /*0ae0*/  FADD.FTZ R64, R64, R163 ;  /* 0x000000a340407221 */ /* 0x000fe20000010000 */
[----:B------:R-:W-:Y:S01]  /*0af0*/  FFMA.FTZ R40, R129, R163, R40 ;  /* 0x000000a381287223 */ /* 0x000fe20000010028 */
[----:B------:R-:W-:Y:S01]  /*0b00*/  FFMA.FTZ R98, R124, R123, R157 ;  /* 0x0000007b7c627223 */ /* 0x000fe2000001009d */
[----:B------:R-:W-:Y:S01]  /*0b10*/  FADD.FTZ R163, R123, R104 ;  /* 0x000000687ba37221 */ /* 0x000fe20000010000 */
[--C-:B------:R-:W-:Y:S01]  /*0b20*/  FADD.FTZ R171, -R160, R131.reuse ;  /* 0x00000083a0ab7221 */ /* 0x100fe20000010100 */
[----:B------:R-:W-:Y:S01]  /*0b30*/  PRMT R131, R30, 0x7632, R131 ;  /* 0x000076321e837816 */ /* 0x000fe20000000083 */
[----:B------:R-:W-:Y:S01]  /*0b40*/  FMUL.FTZ R127, R127, R148 ;  /* 0x000000947f7f7220 */ /* 0x000fe20000410000 */
[----:B------:R-:W-:Y:S01]  /*0b50*/  FFMA.FTZ R159, R125, R126, R98 ;  /* 0x0000007e7d9f7223 */ /* 0x000fe20000010062 */
[----:B------:R-:W-:Y:S01]  /*0b60*/  FADD.FTZ R104, R126, R163 ;  /* 0x000000a37e687221 */ /* 0x000fe20000010000 */
[----:B------:R-:W-:-:S02]  /*0b70*/  SHF.L.U32 R131, R131, 0x10, RZ ;  /* 0x0000001083837819 */ /* 0x000fc400000006ff */
[----:B------:R-:W-:Y:S01]  /*0b80*/  SHF.L.U32 R150, R150, 0x10, RZ ;  /* 0x0000001096967819 */ /* 0x000fe200000006ff */
[----:B------:R-:W-:Y:S01]  /*0b90*/  FFMA.FTZ R98, R128, R127, R159 ;  /* 0x0000007f80627223 */ /* 0x000fe2000001009f */
[----:B------:R-:W-:Y:S01]  /*0ba0*/  FADD.FTZ R159, R127, R104 ;  /* 0x000000687f9f7221 */ /* 0x000fe20000010000 */
[C---:B------:R-:W-:Y:S02]  /*0bb0*/  PRMT R156, R134.reuse, 0x7632, R156 ;  /* 0x00007632869c7816 */ /* 0x040fe4000000009c */
[----:B------:R-:W-:Y:S02]  /*0bc0*/  SHF.L.U32 R187, R134, 0x10, RZ ;  /* 0x0000001086bb7819 */ /* 0x000fe400000006ff */
[C---:B------:R-:W-:Y:S02]  /*0bd0*/  PRMT R158, R135.reuse, 0x7632, R158 ;  /* 0x00007632879e7816 */ /* 0x040fe4000000009e */
[----:B------:R-:W-:Y:S01]  /*0be0*/  SHF.L.U32 R193, R135, 0x10, RZ ;  /* 0x0000001087c17819 */ /* 0x000fe200000006ff */
[----:B------:R-:W-:Y:S01]  /*0bf0*/  FMUL.FTZ R131, R131, R150 ;  /* 0x0000009683837220 */ /* 0x000fe20000410000 */
[C---:B------:R-:W-:Y:S01]  /*0c00*/  PRMT R152, R132.reuse, 0x7632, R152 ;  /* 0x0000763284987816 */ /* 0x040fe20000000098 */
[----:B------:R-:W-:Y:S01]  /*0c10*/  FFMA.FTZ R163, R129, R130, R98 ;  /* 0x0000008281a37223 */ /* 0x000fe20000010062 */
[----:B------:R-:W-:Y:S01]  /*0c20*/  SHF.L.U32 R175, R132, 0x10, RZ ;  /* 0x0000001084af7819 */ /* 0x000fe200000006ff */
[----:B------:R-:W-:Y:S01]  /*0c30*/  FMUL.FTZ R132, R120, R165 ;  /* 0x000000a578847220 */ /* 0x000fe20000410000 */
[----:B------:R-:W-:-:S02]  /*0c40*/  SHF.L.U32 R134, R31, 0x10, RZ ;  /* 0x000000101f867819 */ /* 0x000fc400000006ff */
[----:B------:R-:W-:Y:S01]  /*0c50*/  PRMT R135, R31, 0x7632, R135 ;  /* 0x000076321f877816 */ /* 0x000fe20000000087 */
[----:B------:R-:W-:Y:S01]  /*0c60*/  FADD.FTZ R104, R130, R159 ;  /* 0x0000009f82687221 */ /* 0x000fe20000010000 */
[C---:B------:R-:W-:Y:S01]  /*0c70*/  PRMT R154, R133.reuse, 0x7632, R154 ;  /* 0x00007632859a7816 */ /* 0x040fe2000000009a */
[----:B------:R-:W-:Y:S01]  /*0c80*/  FMUL.FTZ R134, R134, R169 ;  /* 0x000000a986867220 */ /* 0x000fe20000410000 */
[----:B------:R-:W-:Y:S01]  /*0c90*/  SHF.L.U32 R181, R133, 0x10, RZ ;  /* 0x0000001085b57819 */ /* 0x000fe200000006ff */
[----:B------:R-:W-:Y:S01]  /*0ca0*/  FMUL.FTZ R133, R120, R167 ;  /* 0x000000a778857220 */ /* 0x000fe20000410000 */
[----:B------:R-:W-:Y:S01]  /*0cb0*/  SHF.L.U32 R135, R135, 0x10, RZ ;  /* 0x0000001087877819 */ /* 0x000fe200000006ff */
[----:B------:R-:W-:Y:S01]  /*0cc0*/  FFMA.FTZ R98, R132, R131, R163 ;  /* 0x0000008384627223 */ /* 0x000fe200000100a3 */
[----:B------:R-:W-:Y:S01]  /*0cd0*/  SHF.L.U32 R106, R106, 0x10, RZ ;  /* 0x000000106a6a7819 */ /* 0x000fe200000006ff */
[----:B------:R-:W-:Y:S01]  /*0ce0*/  FADD.FTZ R165, R131, R104 ;  /* 0x0000006883a57221 */ /* 0x000fe20000010000 */
[C---:B------:R-:W-:Y:S01]  /*0cf0*/  FADD.FTZ R161, -R160.reuse, R138 ;  /* 0x0000008aa0a17221 */ /* 0x040fe20000010100 */
[C-C-:B------:R-:W-:Y:S01]  /*0d00*/  FADD.FTZ R105, -R160.reuse, R139.reuse ;  /* 0x0000008ba0697221 */ /* 0x140fe20000010100 */
[----:B------:R-:W-:Y:S01]  /*0d10*/  FADD.FTZ R197, -R160, R136 ;  /* 0x00000088a0c57221 */ /* 0x000fe20000010100 */
[----:B------:R-:W-:Y:S01]  /*0d20*/  SHF.L.U32 R138, R32, 0x10, RZ ;  /* 0x00000010208a7819 */ /* 0x000fe200000006ff */
[----:B------:R-:W-:Y:S01]  /*0d30*/  FMUL.FTZ R136, R120, R171 ;  /* 0x000000ab78887220 */ /* 0x000fe20000410000 */
[----:B------:R-:W-:Y:S01]  /*0d40*/  PRMT R139, R32, 0x7632, R139 ;  /* 0x00007632208b7816 */ /* 0x000fe2000000008b */
[----:B------:R-:W-:Y:S01]  /*0d50*/  FMUL.FTZ R135, R135, R106 ;  /* 0x0000006a87877220 */ /* 0x000fe20000410000 */
[----:B------:R-:W-:Y:S01]  /*0d60*/  FFMA.FTZ R163, R133, R134, R98 ;  /* 0x0000008685a37223 */ /* 0x000fe20000010062 */
[----:B------:R-:W-:Y:S01]  /*0d70*/  FADD.FTZ R104, R134, R165 ;  /* 0x000000a586687221 */ /* 0x000fe20000010000 */
[----:B------:R-:W-:Y:S01]  /*0d80*/  FADD.FTZ R201, -R160, R137 ;  /* 0x00000089a0c97221 */ /* 0x000fe20000010100 */
[----:B------:R-:W-:Y:S01]  /*0d90*/  SHF.L.U32 R139, R139, 0x10, RZ ;  /* 0x000000108b8b7819 */ /* 0x000fe200000006ff */
[----:B------:R-:W-:Y:S01]  /*0da0*/  FMUL.FTZ R137, R120, R173 ;  /* 0x000000ad78897220 */ /* 0x000fe20000410000 */
[----:B------:R-:W-:Y:S01]  /*0db0*/  SHF.L.U32 R152, R152, 0x10, RZ ;  /* 0x0000001098987819 */ /* 0x000fe200000006ff */
[----:B------:R-:W-:Y:S01]  /*0dc0*/  FMUL.FTZ R138, R138, R175 ;  /* 0x000000af8a8a7220 */ /* 0x000fe20000410000 */
[----:B------:R-:W-:Y:S01]  /*0dd0*/  FFMA.FTZ R98, R136, R135, R163 ;  /* 0x0000008788627223 */ /* 0x000fe200000100a3 */
[----:B------:R-:W-:Y:S01]  /*0de0*/  FADD.FTZ R103, -R160, R108 ;  /* 0x0000006ca0677221 */ /* 0x000fe20000010100 */
[----:B------:R-:W-:Y:S01]  /*0df0*/  FADD.FTZ R67, R67, R106 ;  /* 0x0000006a43437221 */ /* 0x000fe20000010000 */
[----:B------:R-:W-:Y:S01]  /*0e00*/  FFMA.FTZ R43, R136, R106, R43 ;  /* 0x0000006a882b7223 */ /* 0x000fe2000001002b */
[----:B------:R-:W-:Y:S01]  /*0e10*/  FADD.FTZ R165, R135, R104 ;  /* 0x0000006887a57221 */ /* 0x000fe20000010000 */
[C---:B------:R-:W-:Y:S01]  /*0e20*/  FADD.FTZ R191, -R160.reuse, R142 ;  /* 0x0000008ea0bf7221 */ /* 0x040fe20000010100 */
[--C-:B------:R-:W-:Y:S01]  /*0e30*/  FADD.FTZ R195, -R160, R143.reuse ;  /* 0x0000008fa0c37221 */ /* 0x100fe20000010100 */
[----:B------:R-:W-:Y:S01]  /*0e40*/  PRMT R108, R96, 0x7632, R108 ;  /* 0x00007632606c7816 */ /* 0x000fe2000000006c */
[----:B------:R-:W-:Y:S01]  /*0e50*/  FADD.FTZ R185, -R160, R140 ;  /* 0x0000008ca0b97221 */ /* 0x000fe20000010100 */
[----:B------:R-:W-:Y:S01]  /*0e60*/  PRMT R106, R144, 0x7632, R106 ;  /* 0x00007632906a7816 */ /* 0x000fe2000000006a */
[----:B------:R-:W-:Y:S01]  /*0e70*/  FMUL.FTZ R140, R120, R177 ;  /* 0x000000b1788c7220 */ /* 0x000fe20000410000 */
[----:B------:R-:W-:Y:S01]  /*0e80*/  SHF.L.U32 R142, R33, 0x10, RZ ;  /* 0x00000010218e7819 */ /* 0x000fe200000006ff */
[----:B------:R-:W-:Y:S01]  /*0e90*/  FMUL.FTZ R139, R139, R152 ;  /* 0x000000988b8b7220 */ /* 0x000fe20000410000 */
[----:B------:R-:W-:Y:S01]  /*0ea0*/  PRMT R143, R33, 0x7632, R143 ;  /* 0x00007632218f7816 */ /* 0x000fe2000000008f */
[----:B------:R-:W-:Y:S01]  /*0eb0*/  FFMA.FTZ R163, R137, R138, R98 ;  /* 0x0000008a89a37223 */ /* 0x000fe20000010062 */
[----:B------:R-:W-:Y:S01]  /*0ec0*/  FADD.FTZ R104, R138, R165 ;  /* 0x000000a58a687221 */ /* 0x000fe20000010000 */
[C---:B------:R-:W-:Y:S01]  /*0ed0*/  FADD.FTZ R189, -R160.reuse, R141 ;  /* 0x0000008da0bd7221 */ /* 0x040fe20000010100 */
[C---:B------:R-:W-:Y:S01]  /*0ee0*/  FADD.FTZ R109, -R160.reuse, R109 ;  /* 0x0000006da06d7221 */ /* 0x040fe20000010100 */
[C---:B------:R-:W-:Y:S01]  /*0ef0*/  FADD.FTZ R101, -R160.reuse, R110 ;  /* 0x0000006ea0657221 */ /* 0x040fe20000010100 */
[----:B------:R-:W-:Y:S01]  /*0f00*/  FADD.FTZ R111, -R160, R111 ;  /* 0x0000006fa06f7221 */ /* 0x000fe20000010100 */
[----:B------:R-:W-:Y:S01]  /*0f10*/  SHF.L.U32 R106, R106, 0x10, RZ ;  /* 0x000000106a6a7819 */ /* 0x000fe200000006ff */
[----:B------:R-:W-:Y:S01]  /*0f20*/  FMUL.FTZ R160, R120, R201 ;  /* 0x000000c978a07220 */ /* 0x000fe20000410000 */
[----:B------:R-:W-:Y:S01]  /*0f30*/  SHF.L.U32 R108, R108, 0x10, RZ ;  /* 0x000000106c6c7819 */ /* 0x000fe200000006ff */
[C---:B------:R-:W-:Y:S01]  /*0f40*/  FMUL.FTZ R161, R120.reuse, R161 ;  /* 0x000000a178a17220 */ /* 0x040fe20000410000 */
[----:B------:R-:W-:Y:S01]  /*0f50*/  SHF.L.U32 R143, R143, 0x10, RZ ;  /* 0x000000108f8f7819 */ /* 0x000fe200000006ff */
[----:B------:R-:W-:Y:S01]  /*0f60*/  FMUL.FTZ R141, R120, R179 ;  /* 0x000000b3788d7220 */ /* 0x000fe20000410000 */
[----:B------:R-:W-:Y:S01]  /*0f70*/  SHF.L.U32 R154, R154, 0x10, RZ ;  /* 0x000000109a9a7819 */ /* 0x000fe200000006ff */
[----:B------:R-:W-:Y:S01]  /*0f80*/  FMUL.FTZ R142, R142, R181 ;  /* 0x000000b58e8e7220 */ /* 0x000fe20000410000 */
        /* <DEDUP_REMOVED lines=8> */
[----:B------:R-:W-:Y:S01]  /*1010*/  SHF.L.U32 R150, R34, 0x10, RZ ;  /* 0x0000001022967819 */ /* 0x000fe200000006ff */
[-C--:B------:R-:W-:Y:S01]  /*1020*/  FMUL.FTZ R159, R106, R108.reuse ;  /* 0x0000006c6a9f7220 */ /* 0x080fe20000410000 */
[----:B------:R-:W-:Y:S01]  /*1030*/  PRMT R151, R34, 0x7632, R151 ;  /* 0x0000763222977816 */ /* 0x000fe20000000097 */
[----:B------:R-:W-:Y:S01]  /*1040*/  FFMA.FTZ R77, R160, R108, R77 ;  /* 0x0000006ca04d7223 */ /* 0x000fe2000001004d */
[----:B------:R-:W-:Y:S01]  /*1050*/  FADD.FTZ R53, R53, R108 ;  /* 0x0000006c35357221 */ /* 0x000fe20000010000 */
[-C--:B------:R-:W-:Y:S01]  /*1060*/  FMUL.FTZ R162, R162, R107.reuse ;  /* 0x0000006ba2a27220 */ /* 0x080fe20000410000 */
[----:B------:R-:W-:Y:S01]  /*1070*/  FADD.FTZ R54, R54, R107 ;  /* 0x0000006b36367221 */ /* 0x000fe20000010000 */
[----:B------:R-:W-:Y:S01]  /*1080*/  FFMA.FTZ R78, R161, R107, R78 ;  /* 0x0000006ba14e7223 */ /* 0x000fe2000001004e */
[----:B------:R-:W-:Y:S01]  /*1090*/  FMUL.FTZ R148, R120, R183 ;  /* 0x000000b778947220 */ /* 0x000fe20000410000 */
[----:B------:R-:W-:Y:S01]  /*10a0*/  FMUL.FTZ R143, R143, R154 ;  /* 0x0000009a8f8f7220 */ /* 0x000fe20000410000 */
[----:B------:R-:W-:Y:S01]  /*10b0*/  SHF.L.U32 R108, R102, 0x10, RZ ;  /* 0x00000010666c7819 */ /* 0x000fe200000006ff */
[----:B------:R-:W-:Y:S01]  /*10c0*/  FFMA.FTZ R107, R141, R142, R98 ;  /* 0x0000008e8d6b7223 */ /* 0x000fe20000010062 */
[----:B------:R-:W-:Y:S01]  /*10d0*/  FADD.FTZ R102, R142, R163 ;  /* 0x000000a38e667221 */ /* 0x000fe20000010000 */
[----:B------:R-:W-:Y:S01]  /*10e0*/  FADD.FTZ R68, R68, R149 ;  /* 0x0000009544447221 */ /* 0x000fe20000010000 */
[----:B------:R-:W-:Y:S01]  /*10f0*/  FFMA.FTZ R36, R3, R149, R36 ;  /* 0x0000009503247223 */ /* 0x000fe20000010024 */
[----:B------:R-:W-:Y:S01]  /*1100*/  SHF.L.U32 R151, R151, 0x10, RZ ;  /* 0x0000001097977819 */ /* 0x000fe200000006ff */
[----:B------:R-:W-:Y:S01]  /*1110*/  FFMA.FTZ R45, R140, R152, R45 ;  /* 0x000000988c2d7223 */ /* 0x000fe2000001002d */
[----:B------:R-:W-:Y:S01]  /*1120*/  SHF.L.U32 R156, R156, 0x10, RZ ;  /* 0x000000109c9c7819 */ /* 0x000fe200000006ff */
[----:B------:R-:W-:Y:S01]  /*1130*/  FADD.FTZ R61, R61, R152 ;  /* 0x000000983d3d7221 */ /* 0x000fe20000010000 */
[----:B------:R-:W-:Y:S01]  /*1140*/  FMUL.FTZ R149, R120, R185 ;  /* 0x000000b978957220 */ /* 0x000fe20000410000 */
[----:B------:R-:W-:Y:S01]  /*1150*/  FMUL.FTZ R150, R150, R187 ;  /* 0x000000bb96967220 */ /* 0x000fe20000410000 */
[----:B------:R-:W-:Y:S01]  /*1160*/  FFMA.FTZ R98, R148, R143, R107 ;  /* 0x0000008f94627223 */ /* 0x000fe2000001006b */
[----:B------:R-:W-:Y:S01]  /*1170*/  FMUL.FTZ R152, R120, R189 ;  /* 0x000000bd78987220 */ /* 0x000fe20000410000 */
[----:B------:R-:W-:Y:S01]  /*1180*/  PRMT R155, R35, 0x7632, R155 ;  /* 0x00007632239b7816 */ /* 0x000fe2000000009b */
[----:B------:R-:W-:Y:S01]  /*1190*/  FADD.FTZ R107, R143, R102 ;  /* 0x000000668f6b7221 */ /* 0x000fe20000010000 */
[----:B------:R-:W-:Y:S01]  /*11a0*/  FFMA.FTZ R47, R148, R154, R47 ;  /* 0x0000009a942f7223 */ /* 0x000fe2000001002f */
        /* <DEDUP_REMOVED lines=8> */
[----:B------:R-:W-:Y:S01]  /*1230*/  FADD.FTZ R102, R150, R107 ;  /* 0x0000006b96667221 */ /* 0x000fe20000010000 */
[----:B------:R-:W-:Y:S01]  /*1240*/  SHF.L.U32 R158, R158, 0x10, RZ ;  /* 0x000000109e9e7819 */ /* 0x000fe200000006ff */
[C---:B------:R-:W-:Y:S01]  /*1250*/  FMUL.FTZ R156, R120.reuse, R195 ;  /* 0x000000c3789c7220 */ /* 0x040fe20000410000 */
[----:B------:R-:W-:Y:S01]  /*1260*/  FMUL.FTZ R153, R120, R191 ;  /* 0x000000bf78997220 */ /* 0x000fe20000410000 */
[----:B------:R-:W-:Y:S01]  /*1270*/  FMUL.FTZ R154, R154, R193 ;  /* 0x000000c19a9a7220 */ /* 0x000fe20000410000 */
[----:B------:R-:W-:Y:S01]  /*1280*/  FFMA.FTZ R98, R152, R151, R105 ;  /* 0x0000009798627223 */ /* 0x000fe20000010069 */
[----:B------:R-:W-:Y:S01]  /*1290*/  FADD.FTZ R105, R151, R102 ;  /* 0x0000006697697221 */ /* 0x000fe20000010000 */
[-C--:B------:R-:W-:Y:S01]  /*12a0*/  FMUL.FTZ R155, R155, R158.reuse ;  /* 0x0000009e9b9b7220 */ /* 0x080fe20000410000 */
[----:B------:R-:W-:Y:S01]  /*12b0*/  FADD.FTZ R59, R59, R158 ;  /* 0x0000009e3b3b7221 */ /* 0x000fe20000010000 */
[----:B------:R-:W-:Y:S01]  /*12c0*/  FFMA.FTZ R83, R156, R158, R83 ;  /* 0x0000009e9c537223 */ /* 0x000fe20000010053 */
[----:B------:R-:W-:Y:S01]  /*12d0*/  SHF.L.U32 R199, R96, 0x10, RZ ;  /* 0x0000001060c77819 */ /* 0x000fe200000006ff */
[----:B------:R-:W-:Y:S01]  /*12e0*/  FMUL.FTZ R165, R120, R103 ;  /* 0x0000006778a57220 */ /* 0x000fe20000410000 */
[----:B------:R-:W-:Y:S01]  /*12f0*/  SHF.L.U32 R158, R144, 0x10, RZ ;  /* 0x00000010909e7819 */ /* 0x000fe200000006ff */
[----:B------:R-:W-:Y:S01]  /*1300*/  FFMA.FTZ R103, R153, R154, R98 ;  /* 0x0000009a99677223 */ /* 0x000fe20000010062 */
[----:B------:R-:W-:Y:S01]  /*1310*/  FADD.FTZ R98, R154, R105 ;  /* 0x000000699a627221 */ /* 0x000fe20000010000 */
[----:B------:R-:W-:Y:S01]  /*1320*/  SHF.L.U32 R102, R100, 0x10, RZ ;  /* 0x0000001064667819 */ /* 0x000fe200000006ff */
[----:B------:R-:W-:Y:S01]  /*1330*/  FMUL.FTZ R157, R120, R197 ;  /* 0x000000c5789d7220 */ /* 0x000fe20000410000 */
[----:B------:R-:W-:Y:S01]  /*1340*/  FMUL.FTZ R158, R158, R199 ;  /* 0x000000c79e9e7220 */ /* 0x000fe20000410000 */
[----:B------:R-:W-:Y:S01]  /*1350*/  FFMA.FTZ R100, R156, R155, R103 ;  /* 0x0000009b9c647223 */ /* 0x000fe20000010067 */
[----:B------:R-:W-:Y:S01]  /*1360*/  FADD.FTZ R103, R155, R98 ;  /* 0x000000629b677221 */ /* 0x000fe20000010000 */
[-C--:B------:R-:W-:Y:S01]  /*1370*/  FMUL.FTZ R166, R166, R97.reuse ;  /* 0x00000061a6a67220 */ /* 0x080fe20000410000 */
[----:B------:R-:W-:Y:S01]  /*1380*/  FADD.FTZ R48, R48, R97 ;  /* 0x0000006130307221 */ /* 0x000fe20000010000 */
[----:B------:R-:W-:Y:S01]  /*1390*/  FFMA.FTZ R72, R165, R97, R72 ;  /* 0x00000061a5487223 */ /* 0x000fe20000010048 */
[----:B------:R-:W-:Y:S01]  /*13a0*/  PRMT R106, R145, 0x7632, R106 ;  /* 0x00007632916a7816 */ /* 0x000fe2000000006a */
[----:B------:R-:W-:Y:S01]  /*13b0*/  FFMA.FTZ R97, R157, R158, R100 ;  /* 0x0000009e9d617223 */ /* 0x000fe20000010064 */
[----:B------:R-:W-:-:S02]  /*13c0*/  FADD.FTZ R98, R158, R103 ;  /* 0x000000679e627221 */ /* 0x000fc40000010000 */
[----:B------:R-:W-:Y:S01]  /*13d0*/  SHF.L.U32 R106, R106, 0x10, RZ ;  /* 0x000000106a6a7819 */ /* 0x000fe200000006ff */
[----:B------:R-:W-:Y:S01]  /*13e0*/  FFMA.FTZ R100, R160, R159, R97 ;  /* 0x0000009fa0647223 */ /* 0x000fe20000010061 */
[----:B------:R-:W-:Y:S01]  /*13f0*/  FADD.FTZ R97, R98, R159 ;  /* 0x0000009f62617221 */ /* 0x000fe20000010000 */
[----:B------:R-:W-:Y:S02]  /*1400*/  SHF.L.U32 R167, R2, 0x10, RZ ;  /* 0x0000001002a77819 */ /* 0x000fe400000006ff */
[----:B------:R-:W-:Y:S01]  /*1410*/  FMUL.FTZ R163, R106, R108 ;  /* 0x0000006c6aa37220 */ /* 0x000fe20000410000 */
[----:B------:R-:W-:Y:S01]  /*1420*/  FFMA.FTZ R103, R161, R162, R100 ;  /* 0x000000a2a1677223 */ /* 0x000fe20000010064 */
[----:B------:R-:W-:Y:S01]  /*1430*/  FADD.FTZ R98, R97, R162 ;  /* 0x000000a261627221 */ /* 0x000fe20000010000 */
[----:B------:R-:W-:Y:S01]  /*1440*/  FMUL.FTZ R168, R120, R109 ;  /* 0x0000006d78a87220 */ /* 0x000fe20000410000 */
[----:B------:R-:W-:Y:S01]  /*1450*/  PRMT R96, R99, 0x7632, R96 ;  /* 0x0000763263607816 */ /* 0x000fe20000000060 */
[----:B------:R-:W-:Y:S01]  /*1460*/  FFMA.FTZ R100, R164, R163, R103 ;  /* 0x000000a3a4647223 */ /* 0x000fe20000010067 */
[----:B------:R-:W-:Y:S01]  /*1470*/  FADD.FTZ R97, R98, R163 ;  /* 0x000000a362617221 */ /* 0x000fe20000010000 */
[----:B------:R-:W-:Y:S01]  /*1480*/  FADD.FTZ R66, R66, R169 ;  /* 0x000000a942427221 */ /* 0x000fe20000010000 */
[----:B------:R-:W-:Y:S01]  /*1490*/  FFMA.FTZ R42, R133, R169, R42 ;  /* 0x000000a9852a7223 */ /* 0x000fe2000001002a */
[-C--:B------:R-:W-:Y:S01]  /*14a0*/  FMUL.FTZ R167, R167, R102.reuse ;  /* 0x00000066a7a77220 */ /* 0x080fe20000410000 */
        /* <DEDUP_REMOVED lines=33> */
[----:B------:R-:W-:Y:S06]  /*16c0*/  BRA `(.L_x_3645) ;  /* 0x0000000000c47947 */ /* 0x000fec0003800000 */
.L_x_3644:
[----:B------:R-:W-:Y:S01]  /*16d0*/  MOV R121, UR7 ;  /* 0x0000000700797c02 */ /* 0x000fe20008000f00 */
[----:B------:R-:W-:Y:S01]  /*16e0*/  HFMA2 R97, -RZ, RZ, 0, 0 ;  /* 0x00000000ff617431 */ /* 0x000fe200000001ff */
[----:B------:R-:W-:Y:S02]  /*16f0*/  ISETP.NE.U32.AND P0, PT, RZ, UR6, PT ;  /* 0x00000006ff007c0c */ /* 0x000fe4000bf05070 */
[----:B-----5:R-:W-:Y:S02]  /*1700*/  ISETP.GE.AND P2, PT, R119, 0x1, PT ;  /* 0x000000017700780c */ /* 0x020fe40003f46270 */
[----:B------:R-:W-:-:S13]  /*1710*/  ISETP.NE.AND.EX P0, PT, R121, RZ, PT, P0 ;  /* 0x000000ff7900720c */ /* 0x000fda0003f05300 */
[----:B------:R-:W0:Y:S01]  /*1720*/  @!P0 LDC.64 R116, c[0x0][0x3b0] ;  /* 0x0000ec00ff748b82 */ /* 0x000e220000000a00 */
[----:B------:R-:W-:Y:S05]  /*1730*/  @!P2 BRA `(.L_x_3646) ;  /* 0x000000000018a947 */ /* 0x000fea0003800000 */
[----:B------:R-:W1:Y:S01]  /*1740*/  S2R R98, SR_TID.X ;  /* 0x0000000000627919 */ /* 0x000e620000002100 */
[----:B------:R-:W-:-:S05]  /*1750*/  IADD3 R96, PT, PT, R119, -0x1, RZ ;  /* 0xffffffff77607810 */ /* 0x000fca0007ffe0ff */
[----:B------:R-:W-:-:S05]  /*1760*/  IMAD R96, R96, UR15, RZ ;  /* 0x0000000f60607c24 */ /* 0x000fca000f8e02ff */
[----:B------:R-:W-:-:S04]  /*1770*/  SHF.R.S32.HI R97, RZ, 0x1f, R96 ;  /* 0x0000001fff617819 */ /* 0x000fc80000011460 */
[----:B------:R-:W-:-:S04]  /*1780*/  LEA.HI R97, R97, R96, RZ, 0x3 ;  /* 0x0000006061617211 */ /* 0x000fc800078f18ff */
[----:B-1----:R-:W-:-:S07]  /*1790*/  LEA.HI.SX32 R97, R97, R98, 0x1d ;  /* 0x0000006261617211 */ /* 0x002fce00078feaff */
.L_x_3646:
[C---:B------:R-:W-:Y:S01]  /*17a0*/  @!P0 IADD3 R115, PT, PT, R97.reuse, 0x100, RZ ;  /* 0x0000010061738810 */ /* 0x040fe20007ffe0ff */
[C---:B0-----:R-:W-:Y:S01]  /*17b0*/  @!P0 IMAD.WIDE.U32 R112, R97.reuse, 0x8, R116 ;  /* 0x0000000861708825 */ /* 0x041fe200078e0074 */
[----:B------:R-:W-:-:S03]  /*17c0*/  @!P0 IADD3 R99, PT, PT, R97, 0x200, RZ ;  /* 0x0000020061638810 */ /* 0x000fc60007ffe0ff */
[--C-:B------:R-:W-:Y:S02]  /*17d0*/  @!P0 IMAD.WIDE.U32 R114, R115, 0x8, R116.reuse ;  /* 0x0000000873728825 */ /* 0x100fe400078e0074 */
[----:B------:R-:W5:Y:S02]  /*17e0*/  @!P0 LDG.E.64 R112, desc[UR12][R112.64] ;  /* 0x0000000c70708981 */ /* 0x000f64000c1e1b00 */
[----:B------:R-:W-:Y:S02]  /*17f0*/  @!P0 IMAD.WIDE.U32 R116, R99, 0x8, R116 ;  /* 0x0000000863748825 */ /* 0x000fe400078e0074 */
[----:B------:R-:W5:Y:S04]  /*1800*/  @!P0 LDG.E.64 R114, desc[UR12][R114.64] ;  /* 0x0000000c72728981 */ /* 0x000f68000c1e1b00 */
[----:B------:R-:W5:Y:S01]  /*1810*/  @!P0 LDG.E.64 R116, desc[UR12][R116.64] ;  /* 0x0000000c74748981 */ /* 0x000f62000c1e1b00 */
[----:B------:R-:W-:Y:S01]  /*1820*/  CS2R R102, SRZ ;  /* 0x0000000000667805 */ /* 0x000fe2000001ff00 */
[----:B------:R-:W-:Y:S06]  /*1830*/  @!P0 BRA `(.L_x_3645) ;  /* 0x0000000000688947 */ /* 0x000fec0003800000 */
[----:B------:R-:W0:Y:S01]  /*1840*/  S2R R8, SR_TID.X ;  /* 0x0000000000087919 */ /* 0x000e220000002100 */
[----:B------:R-:W1:Y:S01]  /*1850*/  LDC.64 R4, c[0x0][0x3b0] ;  /* 0x0000ec00ff047b82 */ /* 0x000e620000000a00 */
[----:B------:R-:W-:Y:S01]  /*1860*/  IMAD R6, R0, UR15, RZ ;  /* 0x0000000f00067c24 */ /* 0x000fe2000f8e02ff */
[C---:B-----5:R-:W-:Y:S02]  /*1870*/  IADD3 R115, PT, PT, R97.reuse, 0x100, RZ ;  /* 0x0000010061737810 */ /* 0x060fe40007ffe0ff */
[----:B------:R-:W-:Y:S02]  /*1880*/  IADD3 R117, PT, PT, R97, 0x200, RZ ;  /* 0x0000020061757810 */ /* 0x000fe40007ffe0ff */
[----:B------:R-:W-:Y:S02]  /*1890*/  SHF.R.S32.HI R7, RZ, 0x1f, R6 ;  /* 0x0000001fff077819 */ /* 0x000fe40000011406 */
[----:B------:R-:W2:Y:S02]  /*18a0*/  LDC.64 R100, c[0x0][0x438] ;  /* 0x00010e00ff647b82 */ /* 0x000ea40000000a00 */
[----:B------:R-:W-:Y:S01]  /*18b0*/  LEA.HI R7, R7, R6, RZ, 0x3 ;  /* 0x0000000607077211 */ /* 0x000fe200078f18ff */
[----:B-1----:R-:W-:-:S04]  /*18c0*/  IMAD.WIDE.U32 R112, R97, 0x8, R4 ;  /* 0x0000000861707825 */ /* 0x002fc800078e0004 */
[--C-:B------:R-:W-:Y:S02]  /*18d0*/  IMAD.WIDE.U32 R114, R115, 0x8, R4.reuse ;  /* 0x0000000873727825 */ /* 0x100fe400078e0004 */
[----:B------:R-:W5:Y:S01]  /*18e0*/  LDG.E.64 R112, desc[UR12][R112.64] ;  /* 0x0000000c70707981 */ /* 0x000f62000c1e1b00 */
[----:B0-----:R-:W-:Y:S01]  /*18f0*/  LEA.HI.SX32 R9, R7, R8, 0x1d ;  /* 0x0000000807097211 */ /* 0x001fe200078feaff */
[----:B------:R-:W-:Y:S02]  /*1900*/  IMAD.WIDE.U32 R116, R117, 0x8, R4 ;  /* 0x0000000875747825 */ /* 0x000fe400078e0004 */
[----:B------:R-:W5:Y:S01]  /*1910*/  LDG.E.64 R114, desc[UR12][R114.64] ;  /* 0x0000000c72727981 */ /* 0x000f62000c1e1b00 */
[C---:B------:R-:W-:Y:S01]  /*1920*/  IADD3 R99, PT, PT, R9.reuse, 0x100, RZ ;  /* 0x0000010009637810 */ /* 0x040fe20007ffe0ff */
[C-C-:B--2---:R-:W-:Y:S01]  /*1930*/  IMAD.WIDE.U32 R96, R9.reuse, 0x20, R100.reuse ;  /* 0x0000002009607825 */ /* 0x144fe200078e0064 */
[----:B------:R-:W-:Y:S01]  /*1940*/  IADD3 R7, PT, PT, R9, 0x200, RZ ;  /* 0x0000020009077810 */ /* 0x000fe20007ffe0ff */
[----:B------:R-:W5:Y:S02]  /*1950*/  LDG.E.64 R116, desc[UR12][R116.64] ;  /* 0x0000000c74747981 */ /* 0x000f64000c1e1b00 */
[----:B------:R-:W-:-:S02]  /*1960*/  IMAD.WIDE.U32 R98, R99, 0x20, R100 ;  /* 0x0000002063627825 */ /* 0x000fc400078e0064 */
[----:B------:R0:W5:Y:S02]  /*1970*/  LDG.E.128 R24, desc[UR12][R96.64] ;  /* 0x0000000c60187981 */ /* 0x000164000c1e1d00 */
[----:B------:R-:W-:Y:S02]  /*1980*/  IMAD.WIDE.U32 R100, R7, 0x20, R100 ;  /* 0x0000002007647825 */ /* 0x000fe400078e0064 */
[----:B------:R0:W5:Y:S04]  /*1990*/  LDG.E.128 R20, desc[UR12][R96.64+0x10] ;  /* 0x0000100c60147981 */ /* 0x000168000c1e1d00 */
[----:B------:R0:W5:Y:S04]  /*19a0*/  LDG.E.128 R16, desc[UR12][R98.64] ;  /* 0x0000000c62107981 */ /* 0x000168000c1e1d00 */
[----:B------:R0:W5:Y:S04]  /*19b0*/  LDG.E.128 R12, desc[UR12][R98.64+0x10] ;  /* 0x0000100c620c7981 */ /* 0x000168000c1e1d00 */
[----:B------:R0:W5:Y:S04]  /*19c0*/  LDG.E.128 R8, desc[UR12][R100.64] ;  /* 0x0000000c64087981 */ /* 0x000168000c1e1d00 */
[----:B------:R0:W5:Y:S02]  /*19d0*/  LDG.E.128 R4, desc[UR12][R100.64+0x10] ;  /* 0x0000100c64047981 */ /* 0x000164000c1e1d00 */
.L_x_3645:
        /* <DEDUP_REMOVED lines=32> */
.L_x_3648:
[----:B------:R-:W-:Y:S05]  /*1be0*/  BSYNC.RECONVERGENT B0 ;  /* 0x0000000000007941 */ /* 0x000fea0003800200 */
.L_x_3647:
[----:B------:R-:W1:Y:S08]  /*1bf0*/  S2UR UR5, SR_CgaCtaId ;  /* 0x00000000000579c3 */ /* 0x000e700000008800 */
[----:B------:R-:W-:Y:S01]  /*1c00*/  BAR.SYNC.DEFER_BLOCKING 0x0 ;  /* 0x0000000000007b1d */ /* 0x000fe20000010000 */
[----:B------:R-:W-:Y:S02]  /*1c10*/  ISETP.NE.U32.AND P0, PT, RZ, UR6, PT ;  /* 0x00000006ff007c0c */ /* 0x000fe4000bf05070 */
[----:B------:R-:W-:-:S02]  /*1c20*/  ISETP.NE.AND P1, PT, RZ, UR11, PT ;  /* 0x0000000bff007c0c */ /* 0x000fc4000bf25270 */
[----:B------:R-:W-:Y:S01]  /*1c30*/  ISETP.NE.AND.EX P0, PT, R121, RZ, PT, P0 ;  /* 0x000000ff7900720c */ /* 0x000fe20003f05300 */
[----:B------:R-:W-:Y:S02]  /*1c40*/  UMOV UR4, 0x400 ;  /* 0x0000040000047882 */ /* 0x000fe40000000000 */
[----:B------:R-:W2:Y:S01]  /*1c50*/  LDC R177, c[0x0][0x388] ;  /* 0x0000e200ffb17b82 */ /* 0x000ea20000000800 */
        /* <DEDUP_REMOVED lines=11> */
[----:B------:R-:W3:Y:S04]  /*1d10*/  LDS.128 R104, [UR5] ;  /* 0x00000005ff687984 */ /* 0x000ee80008000c00 */
[----:B------:R-:W4:Y:S01]  /*1d20*/  LDS.128 R108, [UR10] ;  /* 0x0000000aff6c7984 */ /* 0x000f220008000c00 */
[----:B0-----:R-:W-:Y:S01]  /*1d30*/  FADD.FTZ R175, RZ, R96 ;  /* 0x00000060ffaf7221 */ /* 0x001fe20000010000 */
[----:B------:R-:W-:Y:S01]  /*1d40*/  FADD.FTZ R96, RZ, R97 ;  /* 0x00000061ff607221 */ /* 0x000fe20000010000 */
[----:B--2---:R-:W-:Y:S02]  /*1d50*/  IMAD R97, R0, R177, RZ ;  /* 0x000000b100617224 */ /* 0x004fe400078e02ff */
[----:B------:R-:W-:Y:S01]  /*1d60*/  FADD.FTZ R175, R98, R175 ;  /* 0x000000af62af7221 */ /* 0x000fe20000010000 */
[----:B------:R-:W-:Y:S01]  /*1d70*/  FADD.FTZ R96, R99, R96 ;  /* 0x0000006063607221 */ /* 0x000fe20000010000 */
[----:B------:R-:W-:-:S02]  /*1d80*/  @P2 IADD3 R98, PT, PT, R119, -0x1, RZ ;  /* 0xffffffff77622810 */ /* 0x000fc40007ffe0ff */
[----:B-1----:R-:W-:Y:S01]  /*1d90*/  FADD.FTZ R175, R175, R100 ;  /* 0x00000064afaf7221 */ /* 0x002fe20000010000 */
[----:B------:R-:W-:Y:S01]  /*1da0*/  FADD.FTZ R96, R96, R101 ;  /* 0x0000006560607221 */ /* 0x000fe20000010000 */
[----:B------:R-:W-:Y:S01]  /*1db0*/  SHF.R.S32.HI R100, RZ, 0x1f, R97 ;  /* 0x0000001fff647819 */ /* 0x000fe20000011461 */
[----:B------:R-:W-:Y:S02]  /*1dc0*/  @P2 IMAD R177, R98, R177, RZ ;  /* 0x000000b162b12224 */ /* 0x000fe400078e02ff */
[----:B------:R-:W-:Y:S01]  /*1dd0*/  FADD.FTZ R175, R102, R175 ;  /* 0x000000af66af7221 */ /* 0x000fe20000010000 */
[----:B------:R-:W-:-:S03]  /*1de0*/  FADD.FTZ R96, R103, R96 ;  /* 0x0000006067607221 */ /* 0x000fc60000010000 */
[----:B---3--:R-:W-:Y:S01]  /*1df0*/  FADD.FTZ R175, R175, R104 ;  /* 0x00000068afaf7221 */ /* 0x008fe20000010000 */
[----:B------:R-:W-:Y:S01]  /*1e00*/  FADD.FTZ R96, R96, R105 ;  /* 0x0000006960607221 */ /* 0x000fe20000010000 */
[----:B------:R-:W-:Y:S02]  /*1e10*/  @P2 SHF.R.S32.HI R102, RZ, 0x1f, R177 ;  /* 0x0000001fff662819 */ /* 0x000fe400000114b1 */
[----:B------:R-:W-:Y:S01]  /*1e20*/  FADD.FTZ R175, R106, R175 ;  /* 0x000000af6aaf7221 */ /* 0x000fe20000010000 */
[----:B------:R-:W-:Y:S01]  /*1e30*/  FADD.FTZ R96, R107, R96 ;  /* 0x000000606b607221 */ /* 0x000fe20000010000 */
[----:B------:R-:W-:Y:S02]  /*1e40*/  @P2 LEA.HI R102, R102, R177, RZ, 0x3 ;  /* 0x000000b166662211 */ /* 0x000fe400078f18ff */
[----:B----4-:R-:W-:Y:S01]  /*1e50*/  FADD.FTZ R175, R175, R108 ;  /* 0x0000006cafaf7221 */ /* 0x010fe20000010000 */
        /* <DEDUP_REMOVED lines=28> */
.L_x_3651:
        /* <DEDUP_REMOVED lines=12> */
.L_x_3652:
        /* <DEDUP_REMOVED lines=12> */
.L_x_3653:
        /* <DEDUP_REMOVED lines=12> */
.L_x_3654:
        /* <DEDUP_REMOVED lines=12> */
.L_x_3655:
        /* <DEDUP_REMOVED lines=12> */
.L_x_3656:
        /* <DEDUP_REMOVED lines=12> */
.L_x_3657:
        /* <DEDUP_REMOVED lines=14> */
.L_x_3650:
        /* <DEDUP_REMOVED lines=45> */
.L_x_3659:
        /* <DEDUP_REMOVED lines=12> */
.L_x_3660:
        /* <DEDUP_REMOVED lines=12> */
.L_x_3661:
        /* <DEDUP_REMOVED lines=12> */
.L_x_3662:
        /* <DEDUP_REMOVED lines=12> */
.L_x_3663:
        /* <DEDUP_REMOVED lines=12> */
.L_x_3664:
        /* <DEDUP_REMOVED lines=12> */
.L_x_3665:
        /* <DEDUP_REMOVED lines=9> */
.L_x_3649:
        /* <DEDUP_REMOVED lines=16> */
.L_x_3667:
        /* <DEDUP_REMOVED lines=11> */
.L_x_3668:
        /* <DEDUP_REMOVED lines=11> */
.L_x_3669:
        /* <DEDUP_REMOVED lines=11> */
.L_x_3670:
        /* <DEDUP_REMOVED lines=11> */
.L_x_3671:
        /* <DEDUP_REMOVED lines=11> */
.L_x_3672:
        /* <DEDUP_REMOVED lines=11> */
.L_x_3673:
        /* <DEDUP_REMOVED lines=13> */
.L_x_3666:
[-CC-:B------:R-:W-:Y:S01]  /*3350*/  @P3 FFMA.FTZ R88, R124, R98.reuse, R99.reuse ;  /* 0x000000627c583223 */ /* 0x180fe20000010063 */
[----:B-----5:R-:W-:Y:S01]  /*3360*/  MOV R95, R25 ;  /* 0x00000019005f7202 */ /* 0x020fe20000000f00 */
[-CC-:B------:R-:W-:Y:S01]  /*3370*/  @P3 FFMA.FTZ R89, R125, R98.reuse, R99.reuse ;  /* 0x000000627d593223 */ /* 0x180fe20000010063 */
[----:B------:R-:W-:Y:S01]  /*3380*/  @P3 FFMA.FTZ R101, R133, R98, R99 ;  /* 0x0000006285653223 */ /* 0x000fe20000010063 */
[----:B------:R-:W-:Y:S01]  /*3390*/  @P3 FADD.FTZ R88, R123, -R88 ;  /* 0x800000587b583221 */ /* 0x000fe20000010000 */
[----:B------:R-:W-:Y:S01]  /*33a0*/  MOV R90, R26 ;  /* 0x0000001a005a7202 */ /* 0x000fe20000000f00 */
[----:B------:R-:W-:Y:S01]  /*33b0*/  @P3 FADD.FTZ R89, R126, -R89 ;  /* 0x800000597e593221 */ /* 0x000fe20000010000 */
[----:B------:R-:W-:Y:S01]  /*33c0*/  MOV R91, R27 ;  /* 0x0000001b005b7202 */ /* 0x000fe20000000f00 */
[----:B------:R-:W-:Y:S01]  /*33d0*/  @P3 FFMA.FTZ R95, R120, R88, R25 ;  /* 0x00000058785f3223 */ /* 0x000fe20000010019 */
[-CC-:B------:R-:W-:Y:S01]  /*33e0*/  @P3 FFMA.FTZ R88, R128, R98.reuse, R99.reuse ;  /* 0x0000006280583223 */ /* 0x180fe20000010063 */
[-C--:B------:R-:W-:Y:S01]  /*33f0*/  @P3 FFMA.FTZ R93, R129, R98.reuse, R99 ;  /* 0x00000062815d3223 */ /* 0x080fe20000010063 */
[----:B------:R-:W-:Y:S01]  /*3400*/  @P3 FADD.FTZ R101, R134, -R101 ;  /* 0x8000006586653221 */ /* 0x000fe20000010000 */
[----:B------:R-:W-:Y:S01]  /*3410*/  @P3 FFMA.FTZ R90, R120, R89, R26 ;  /* 0x00000059785a3223 */ /* 0x000fe2000001001a */
[----:B------:R-:W-:Y:S01]  /*3420*/  @P3 FADD.FTZ R88, R127, -R88 ;  /* 0x800000587f583221 */ /* 0x000fe20000010000 */
[-CC-:B------:R-:W-:Y:S01]  /*3430*/  @P3 FFMA.FTZ R89, R3, R98.reuse, R99.reuse ;  /* 0x0000006203593223 */ /* 0x180fe20000010063 */
[----:B------:R-:W-:Y:S01]  /*3440*/  @P3 FFMA.FTZ R102, R136, R98, R99 ;  /* 0x0000006288663223 */ /* 0x000fe20000010063 */
[----:B------:R-:W-:Y:S01]  /*3450*/  MOV R94, R22 ;  /* 0x00000016005e7202 */ /* 0x000fe20000000f00 */
[----:B------:R-:W-:Y:S01]  /*3460*/  @P3 FFMA.FTZ R91, R120, R88, R27 ;  /* 0x00000058785b3223 */ /* 0x000fe2000001001b */
[----:B------:R-:W-:Y:S01]  /*3470*/  @P3 FFMA.FTZ R88, R132, R98, R99 ;  /* 0x0000006284583223 */ /* 0x000fe20000010063 */
[----:B------:R-:W-:Y:S01]  /*3480*/  @P3 FADD.FTZ R93, R130, -R93 ;  /* 0x8000005d825d3221 */ /* 0x000fe20000010000 */
        /* <DEDUP_REMOVED lines=19> */
.L_x_3674:
[----:B------:R-:W-:Y:S05]  /*35c0*/  @!P2 BRA `(.L_x_3675) ;  /* 0x000000000018a947 */ /* 0x000fea0003800000 */
[----:B------:R-:W-:Y:S01]  /*35d0*/  FMUL.FTZ R89, R95, UR17 ;  /* 0x000000115f597c20 */ /* 0x000fe20008410000 */
[----:B------:R-:W-:-:S03]  /*35e0*/  LOP3.LUT P0, RZ, R112, 0xff00, RZ, 0xc0, !PT ;  /* 0x0000ff0070ff7812 */ /* 0x000fc6000780c0ff */
[----:B------:R-:W-:-:S05]  /*35f0*/  FMUL.FTZ R89, R89, UR16 ;  /* 0x0000001059597c20 */ /* 0x000fca0008410000 */
[----:B------:R-:W-:-:S04]  /*3600*/  FSEL R89, R89, RZ, P0 ;  /* 0x000000ff59597208 */ /* 0x000fc80000000000 */
[----:B------:R-:W-:-:S04]  /*3610*/  F2FP.BF16.F32.PACK_AB R89, RZ, R89 ;  /* 0x00000059ff59723e */ /* 0x000fc800000010ff */
[----:B------:R-:W-:-:S07]  /*3620*/  PRMT R84, R84, 0x5410, R89 ;  /* 0x0000541054547816 */ /* 0x000fce0000000059 */
.L_x_3675:
[----:B------:R-:W-:Y:S05]  /*3630*/  @!P2 BRA `(.L_x_3676) ;  /* 0x000000000018a947 */ /* 0x000fea0003800000 */
[----:B------:R-:W-:Y:S01]  /*3640*/  FMUL.FTZ R89, R90, UR17 ;  /* 0x000000115a597c20 */ /* 0x000fe20008410000 */
[----:B------:R-:W-:-:S03]  /*3650*/  LOP3.LUT P0, RZ, R112, 0xff0000, RZ, 0xc0, !PT ;  /* 0x00ff000070ff7812 */ /* 0x000fc6000780c0ff */
[----:B------:R-:W-:-:S05]  /*3660*/  FMUL.FTZ R89, R89, UR16 ;  /* 0x0000001059597c20 */ /* 0x000fca0008410000 */
[----:B------:R-:W-:-:S04]  /*3670*/  FSEL R89, R89, RZ, P0 ;  /* 0x000000ff59597208 */ /* 0x000fc80000000000 */
[----:B------:R-:W-:-:S04]  /*3680*/  F2FP.BF16.F32.PACK_AB R89, RZ, R89 ;  /* 0x00000059ff59723e */ /* 0x000fc800000010ff */
[----:B------:R-:W-:-:S07]  /*3690*/  PRMT R85, R89, 0x7610, R85 ;  /* 0x0000761059557816 */ /* 0x000fce0000000055 */
.L_x_3676:
[----:B------:R-:W-:Y:S05]  /*36a0*/  @!P2 BRA `(.L_x_3677) ;  /* 0x000000000018a947 */ /* 0x000fea0003800000 */
[----:B------:R-:W-:Y:S01]  /*36b0*/  FMUL.FTZ R89, R91, UR17 ;  /* 0x000000115b597c20 */ /* 0x000fe20008410000 */
[----:B------:R-:W-:-:S03]  /*36c0*/  LOP3.LUT P0, RZ, R112, 0xff000000, RZ, 0xc0, !PT ;  /* 0xff00000070ff7812 */ /* 0x000fc6000780c0ff */
[----:B------:R-:W-:-:S05]  /*36d0*/  FMUL.FTZ R89, R89, UR16 ;  /* 0x0000001059597c20 */ /* 0x000fca0008410000 */
[----:B------:R-:W-:-:S04]  /*36e0*/  FSEL R89, R89, RZ, P0 ;  /* 0x000000ff59597208 */ /* 0x000fc80000000000 */
[----:B------:R-:W-:-:S04]  /*36f0*/  F2FP.BF16.F32.PACK_AB R89, RZ, R89 ;  /* 0x00000059ff59723e */ /* 0x000fc800000010ff */
[----:B------:R-:W-:-:S07]  /*3700*/  PRMT R85, R85, 0x5410, R89 ;  /* 0x0000541055557816 */ /* 0x000fce0000000059 */
.L_x_3677:
[----:B------:R-:W-:Y:S05]  /*3710*/  @!P2 BRA `(.L_x_3678) ;  /* 0x000000000018a947 */ /* 0x000fea0003800000 */
[----:B------:R-:W-:Y:S01]  /*3720*/  FMUL.FTZ R89, R92, UR17 ;  /* 0x000000115c597c20 */ /* 0x000fe20008410000 */
[----:B------:R-:W-:-:S03]  /*3730*/  LOP3.LUT P0, RZ, R113, 0xff, RZ, 0xc0, !PT ;  /* 0x000000ff71ff7812 */ /* 0x000fc6000780c0ff */
[----:B------:R-:W-:-:S05]  /*3740*/  FMUL.FTZ R89, R89, UR16 ;  /* 0x0000001059597c20 */ /* 0x000fca0008410000 */
[----:B------:R-:W-:-:S04]  /*3750*/  FSEL R89, R89, RZ, P0 ;  /* 0x000000ff59597208 */ /* 0x000fc80000000000 */
[----:B------:R-:W-:-:S04]  /*3760*/  F2FP.BF16.F32.PACK_AB R89, RZ, R89 ;  /* 0x00000059ff59723e */ /* 0x000fc800000010ff */
[----:B------:R-:W-:-:S07]  /*3770*/  PRMT R86, R89, 0x7610, R86 ;  /* 0x0000761059567816 */ /* 0x000fce0000000056 */
.L_x_3678:
[----:B------:R-:W-:Y:S05]  /*3780*/  @!P2 BRA `(.L_x_3679) ;  /* 0x000000000018a947 */ /* 0x000fea0003800000 */
[----:B------:R-:W-:Y:S01]  /*3790*/  FMUL.FTZ R89, R93, UR17 ;  /* 0x000000115d597c20 */ /* 0x000fe20008410000 */
[----:B------:R-:W-:-:S03]  /*37a0*/  LOP3.LUT P0, RZ, R113, 0xff00, RZ, 0xc0, !PT ;  /* 0x0000ff0071ff7812 */ /* 0x000fc6000780c0ff */
[----:B------:R-:W-:-:S05]  /*37b0*/  FMUL.FTZ R89, R89, UR16 ;  /* 0x0000001059597c20 */ /* 0x000fca0008410000 */
[----:B------:R-:W-:-:S04]  /*37c0*/  FSEL R89, R89, RZ, P0 ;  /* 0x000000ff59597208 */ /* 0x000fc80000000000 */
[----:B------:R-:W-:-:S04]  /*37d0*/  F2FP.BF16.F32.PACK_AB R89, RZ, R89 ;  /* 0x00000059ff59723e */ /* 0x000fc800000010ff */
[----:B------:R-:W-:-:S07]  /*37e0*/  PRMT R86, R86, 0x5410, R89 ;  /* 0x0000541056567816 */ /* 0x000fce0000000059 */
.L_x_3679:
[----:B------:R-:W-:Y:S05]  /*37f0*/  @!P2 BRA `(.L_x_3680) ;  /* 0x000000000018a947 */ /* 0x000fea0003800000 */
[----:B------:R-:W-:Y:S01]  /*3800*/  FMUL.FTZ R89, R94, UR17 ;  /* 0x000000115e597c20 */ /* 0x000fe20008410000 */
[----:B------:R-:W-:-:S03]  /*3810*/  LOP3.LUT P0, RZ, R113, 0xff0000, RZ, 0xc0, !PT ;  /* 0x00ff000071ff7812 */ /* 0x000fc6000780c0ff */
[----:B------:R-:W-:-:S05]  /*3820*/  FMUL.FTZ R89, R89, UR16 ;  /* 0x0000001059597c20 */ /* 0x000fca0008410000 */
[----:B------:R-:W-:-:S04]  /*3830*/  FSEL R89, R89, RZ, P0 ;  /* 0x000000ff59597208 */ /* 0x000fc80000000000 */
[----:B------:R-:W-:-:S04]  /*3840*/  F2FP.BF16.F32.PACK_AB R89, RZ, R89 ;  /* 0x00000059ff59723e */ /* 0x000fc800000010ff */
[----:B------:R-:W-:-:S07]  /*3850*/  PRMT R87, R89, 0x7610, R87 ;  /* 0x0000761059577816 */ /* 0x000fce0000000057 */
.L_x_3680:
        /* <DEDUP_REMOVED lines=10> */
.L_x_3658:
        /* <DEDUP_REMOVED lines=53> */
.L_x_3683:
[----:B------:R-:W-:Y:S05]  /*3c50*/  @!P2 BRA `(.L_x_3684) ;  /* 0x000000000018a947 */ /* 0x000fea0003800000 */
[----:B------:R-:W-:Y:S01]  /*3c60*/  FMUL.FTZ R89, R95, UR17 ;  /* 0x000000115f597c20 */ /* 0x000fe20008410000 */
[----:B------:R-:W-:-:S03]  /*3c70*/  LOP3.LUT P4, RZ, R114, 0xff00, RZ, 0xc0, !PT ;  /* 0x0000ff0072ff7812 */ /* 0x000fc6000788c0ff */
[----:B------:R-:W-:-:S05]  /*3c80*/  FMUL.FTZ R89, R89, UR16 ;  /* 0x0000001059597c20 */ /* 0x000fca0008410000 */
[----:B------:R-:W-:-:S04]  /*3c90*/  FSEL R89, R89, RZ, P4 ;  /* 0x000000ff59597208 */ /* 0x000fc80002000000 */
[----:B------:R-:W-:-:S04]  /*3ca0*/  F2FP.BF16.F32.PACK_AB R89, RZ, R89 ;  /* 0x00000059ff59723e */ /* 0x000fc800000010ff */
[----:B------:R-:W-:-:S07]  /*3cb0*/  PRMT R84, R84, 0x5410, R89 ;  /* 0x0000541054547816 */ /* 0x000fce0000000059 */
.L_x_3684:
[----:B------:R-:W-:Y:S05]  /*3cc0*/  @!P2 BRA `(.L_x_3685) ;  /* 0x000000000018a947 */ /* 0x000fea0003800000 */
[----:B------:R-:W-:Y:S01]  /*3cd0*/  FMUL.FTZ R89, R90, UR17 ;  /* 0x000000115a597c20 */ /* 0x000fe20008410000 */
[----:B------:R-:W-:-:S03]  /*3ce0*/  LOP3.LUT P4, RZ, R114, 0xff0000, RZ, 0xc0, !PT ;  /* 0x00ff000072ff7812 */ /* 0x000fc6000788c0ff */
[----:B------:R-:W-:-:S05]  /*3cf0*/  FMUL.FTZ R89, R89, UR16 ;  /* 0x0000001059597c20 */ /* 0x000fca0008410000 */
[----:B------:R-:W-:-:S04]  /*3d00*/  FSEL R89, R89, RZ, P4 ;  /* 0x000000ff59597208 */ /* 0x000fc80002000000 */
[----:B------:R-:W-:-:S04]  /*3d10*/  F2FP.BF16.F32.PACK_AB R89, RZ, R89 ;  /* 0x00000059ff59723e */ /* 0x000fc800000010ff */
[----:B------:R-:W-:-:S07]  /*3d20*/  PRMT R85, R89, 0x7610, R85 ;  /* 0x0000761059557816 */ /* 0x000fce0000000055 */
.L_x_3685:
[----:B------:R-:W-:Y:S05]  /*3d30*/  @!P2 BRA `(.L_x_3686) ;  /* 0x000000000018a947 */ /* 0x000fea0003800000 */
[----:B------:R-:W-:Y:S01]  /*3d40*/  FMUL.FTZ R89, R91, UR17 ;  /* 0x000000115b597c20 */ /* 0x000fe20008410000 */
[----:B------:R-:W-:-:S03]  /*3d50*/  LOP3.LUT P4, RZ, R114, 0xff000000, RZ, 0xc0, !PT ;  /* 0xff00000072ff7812 */ /* 0x000fc6000788c0ff */
[----:B------:R-:W-:-:S05]  /*3d60*/  FMUL.FTZ R89, R89, UR16 ;  /* 0x0000001059597c20 */ /* 0x000fca0008410000 */
[----:B------:R-:W-:-:S04]  /*3d70*/  FSEL R89, R89, RZ, P4 ;  /* 0x000000ff59597208 */ /* 0x000fc80002000000 */
[----:B------:R-:W-:-:S04]  /*3d80*/  F2FP.BF16.F32.PACK_AB R89, RZ, R89 ;  /* 0x00000059ff59723e */ /* 0x000fc800000010ff */
[----:B------:R-:W-:-:S07]  /*3d90*/  PRMT R85, R85, 0x5410, R89 ;  /* 0x0000541055557816 */ /* 0x000fce0000000059 */
.L_x_3686:
[----:B------:R-:W-:Y:S05]  /*3da0*/  @!P2 BRA `(.L_x_3687) ;  /* 0x000000000018a947 */ /* 0x000fea0003800000 */
[----:B------:R-:W-:Y:S01]  /*3db0*/  FMUL.FTZ R89, R92, UR17 ;  /* 0x000000115c597c20 */ /* 0x000fe20008410000 */
[----:B------:R-:W-:-:S03]  /*3dc0*/  LOP3.LUT P4, RZ, R115, 0xff, RZ, 0xc0, !PT ;  /* 0x000000ff73ff7812 */ /* 0x000fc6000788c0ff */
[----:B------:R-:W-:-:S05]  /*3dd0*/  FMUL.FTZ R89, R89, UR16 ;  /* 0x0000001059597c20 */ /* 0x000fca0008410000 */
[----:B------:R-:W-:-:S04]  /*3de0*/  FSEL R89, R89, RZ, P4 ;  /* 0x000000ff59597208 */ /* 0x000fc80002000000 */
[----:B------:R-:W-:-:S04]  /*3df0*/  F2FP.BF16.F32.PACK_AB R89, RZ, R89 ;  /* 0x00000059ff59723e */ /* 0x000fc800000010ff */
[----:B------:R-:W-:-:S07]  /*3e00*/  PRMT R86, R89, 0x7610, R86 ;  /* 0x0000761059567816 */ /* 0x000fce0000000056 */
.L_x_3687:
[----:B------:R-:W-:Y:S05]  /*3e10*/  @!P2 BRA `(.L_x_3688) ;  /* 0x000000000018a947 */ /* 0x000fea0003800000 */
[----:B------:R-:W-:Y:S01]  /*3e20*/  FMUL.FTZ R89, R93, UR17 ;  /* 0x000000115d597c20 */ /* 0x000fe20008410000 */
[----:B------:R-:W-:-:S03]  /*3e30*/  LOP3.LUT P4, RZ, R115, 0xff00, RZ, 0xc0, !PT ;  /* 0x0000ff0073ff7812 */ /* 0x000fc6000788c0ff */
[----:B------:R-:W-:-:S05]  /*3e40*/  FMUL.FTZ R89, R89, UR16 ;  /* 0x0000001059597c20 */ /* 0x000fca0008410000 */
[----:B------:R-:W-:-:S04]  /*3e50*/  FSEL R89, R89, RZ, P4 ;  /* 0x000000ff59597208 */ /* 0x000fc80002000000 */
[----:B------:R-:W-:-:S04]  /*3e60*/  F2FP.BF16.F32.PACK_AB R89, RZ, R89 ;  /* 0x00000059ff59723e */ /* 0x000fc800000010ff */
[----:B------:R-:W-:-:S07]  /*3e70*/  PRMT R86, R86, 0x5410, R89 ;  /* 0x0000541056567816 */ /* 0x000fce0000000059 */
.L_x_3688:
[----:B------:R-:W-:Y:S05]  /*3e80*/  @!P2 BRA `(.L_x_3689) ;  /* 0x000000000018a947 */ /* 0x000fea0003800000 */
[----:B------:R-:W-:Y:S01]  /*3e90*/  FMUL.FTZ R89, R100, UR17 ;  /* 0x0000001164597c20 */ /* 0x000fe20008410000 */
[----:B------:R-:W-:-:S03]  /*3ea0*/  LOP3.LUT P4, RZ, R115, 0xff0000, RZ, 0xc0, !PT ;  /* 0x00ff000073ff7812 */ /* 0x000fc6000788c0ff */
[----:B------:R-:W-:-:S05]  /*3eb0*/  FMUL.FTZ R89, R89, UR16 ;  /* 0x0000001059597c20 */ /* 0x000fca0008410000 */
[----:B------:R-:W-:-:S04]  /*3ec0*/  FSEL R89, R89, RZ, P4 ;  /* 0x000000ff59597208 */ /* 0x000fc80002000000 */
[----:B------:R-:W-:-:S04]  /*3ed0*/  F2FP.BF16.F32.PACK_AB R89, RZ, R89 ;  /* 0x00000059ff59723e */ /* 0x000fc800000010ff */
[----:B------:R-:W-:-:S07]  /*3ee0*/  PRMT R87, R89, 0x7610, R87 ;  /* 0x0000761059577816 */ /* 0x000fce0000000057 */
.L_x_3689:
        /* <DEDUP_REMOVED lines=11> */
.L_x_3682:
        /* <DEDUP_REMOVED lines=11> */
.L_x_3691:
        /* <DEDUP_REMOVED lines=11> */
.L_x_3692:
        /* <DEDUP_REMOVED lines=11> */
.L_x_3693:
        /* <DEDUP_REMOVED lines=11> */
.L_x_3694:
        /* <DEDUP_REMOVED lines=11> */
.L_x_3695:
        /* <DEDUP_REMOVED lines=11> */
.L_x_3696:
        /* <DEDUP_REMOVED lines=11> */
.L_x_3697:
        /* <DEDUP_REMOVED lines=13> */
.L_x_3681:
        /* <DEDUP_REMOVED lines=46> */
.L_x_3699:
        /* <DEDUP_REMOVED lines=12> */
.L_x_3700:
        /* <DEDUP_REMOVED lines=12> */
.L_x_3701:
        /* <DEDUP_REMOVED lines=12> */
.L_x_3702:
        /* <DEDUP_REMOVED lines=12> */
.L_x_3703:
        /* <DEDUP_REMOVED lines=12> */
.L_x_3704:
        /* <DEDUP_REMOVED lines=12> */
.L_x_3705:
        /* <DEDUP_REMOVED lines=11> */
.L_x_3698:
        /* <DEDUP_REMOVED lines=12> */
.L_x_3706:
        /* <DEDUP_REMOVED lines=12> */
.L_x_3707:
        /* <DEDUP_REMOVED lines=12> */
.L_x_3708:
        /* <DEDUP_REMOVED lines=12> */
.L_x_3709:
        /* <DEDUP_REMOVED lines=12> */
.L_x_3710:
        /* <DEDUP_REMOVED lines=12> */
.L_x_3711:
        /* <DEDUP_REMOVED lines=12> */
.L_x_3712:
        /* <DEDUP_REMOVED lines=13> */
.L_x_3690:
        /* <DEDUP_REMOVED lines=11> */
[-CC-:B0-----:R-:W-:Y:S01]  /*5410*/  @P3 FFMA.FTZ R101, R169, R98.reuse, R99.reuse ;  /* 0x00000062a9653223 */ /* 0x181fe20000010063 */
        /* <DEDUP_REMOVED lines=9> */
[----:B------:R-:W-:Y:S01]  /*54b0*/  @P3 FADD.FTZ R88, R159, -R88 ;  /* 0x800000589f583221 */ /* 0x000fe20000010000 */
[----:B-----5:R-:W-:Y:S01]  /*54c0*/  MOV R100, R6 ;  /* 0x0000000600647202 */ /* 0x020fe20000000f00 */
[----:B------:R-:W-:Y:S01]  /*54d0*/  @P3 FFMA.FTZ R100, R120, R101, R6 ;  /* 0x0000006578643223 */ /* 0x000fe20000010006 */
[----:B------:R-:W-:Y:S01]  /*54e0*/  @P3 FADD.FTZ R94, R167, -R94 ;  /* 0x8000005ea75e3221 */ /* 0x000fe20000010000 */
[----:B------:R-:W-:Y:S01]  /*54f0*/  MOV R99, R4 ;  /* 0x0000000400637202 */ /* 0x000fe20000000f00 */
[----:B------:R-:W-:Y:S01]  /*5500*/  @P3 FADD.FTZ R91, R162, -R91 ;  /* 0x8000005ba25b3221 */ /* 0x000fe20000010000 */
[----:B------:R-:W-:Y:S01]  /*5510*/  @P3 FADD.FTZ R92, R163, -R92 ;  /* 0x8000005ca35c3221 */ /* 0x000fe20000010000 */
[----:B------:R-:W-:Y:S01]  /*5520*/  @P3 FADD.FTZ R102, R171, -R102 ;  /* 0x80000066ab663221 */ /* 0x000fe20000010000 */
        /* <DEDUP_REMOVED lines=22> */
.L_x_3715:
[----:B------:R-:W-:Y:S05]  /*5690*/  @!P2 BRA `(.L_x_3716) ;  /* 0x000000000018a947 */ /* 0x000fea0003800000 */
[----:B------:R-:W-:Y:S01]  /*56a0*/  FMUL.FTZ R89, R95, UR17 ;  /* 0x000000115f597c20 */ /* 0x000fe20008410000 */
[----:B------:R-:W-:-:S03]  /*56b0*/  LOP3.LUT P1, RZ, R116, 0xff00, RZ, 0xc0, !PT ;  /* 0x0000ff0074ff7812 */ /* 0x000fc6000782c0ff */
[----:B------:R-:W-:-:S05]  /*56c0*/  FMUL.FTZ R89, R89, UR16 ;  /* 0x0000001059597c20 */ /* 0x000fca0008410000 */
[----:B------:R-:W-:-:S04]  /*56d0*/  FSEL R89, R89, RZ, P1 ;  /* 0x000000ff59597208 */ /* 0x000fc80000800000 */
[----:B------:R-:W-:-:S04]  /*56e0*/  F2FP.BF16.F32.PACK_AB R89, RZ, R89 ;  /* 0x00000059ff59723e */ /* 0x000fc800000010ff */
[----:B------:R-:W-:-:S07]  /*56f0*/  PRMT R84, R84, 0x5410, R89 ;  /* 0x0000541054547816 */ /* 0x000fce0000000059 */
.L_x_3716:
[----:B------:R-:W-:Y:S05]  /*5700*/  @!P2 BRA `(.L_x_3717) ;  /* 0x000000000018a947 */ /* 0x000fea0003800000 */
[----:B------:R-:W-:Y:S01]  /*5710*/  FMUL.FTZ R89, R90, UR17 ;  /* 0x000000115a597c20 */ /* 0x000fe20008410000 */
[----:B------:R-:W-:-:S03]  /*5720*/  LOP3.LUT P1, RZ, R116, 0xff0000, RZ, 0xc0, !PT ;  /* 0x00ff000074ff7812 */ /* 0x000fc6000782c0ff */
[----:B------:R-:W-:-:S05]  /*5730*/  FMUL.FTZ R89, R89, UR16 ;  /* 0x0000001059597c20 */ /* 0x000fca0008410000 */
[----:B------:R-:W-:-:S04]  /*5740*/  FSEL R89, R89, RZ, P1 ;  /* 0x000000ff59597208 */ /* 0x000fc80000800000 */
[----:B------:R-:W-:-:S04]  /*5750*/  F2FP.BF16.F32.PACK_AB R89, RZ, R89 ;  /* 0x00000059ff59723e */ /* 0x000fc800000010ff */
[----:B------:R-:W-:-:S07]  /*5760*/  PRMT R85, R89, 0x7610, R85 ;  /* 0x0000761059557816 */ /* 0x000fce0000000055 */
.L_x_3717:
[----:B------:R-:W-:Y:S05]  /*5770*/  @!P2 BRA `(.L_x_3718) ;  /* 0x000000000018a947 */ /* 0x000fea0003800000 */
[----:B------:R-:W-:Y:S01]  /*5780*/  FMUL.FTZ R89, R98, UR17 ;  /* 0x0000001162597c20 */ /* 0x000fe20008410000 */
[----:B------:R-:W-:-:S03]  /*5790*/  LOP3.LUT P1, RZ, R116, 0xff000000, RZ, 0xc0, !PT ;  /* 0xff00000074ff7812 */ /* 0x000fc6000782c0ff */
[----:B------:R-:W-:-:S05]  /*57a0*/  FMUL.FTZ R89, R89, UR16 ;  /* 0x0000001059597c20 */ /* 0x000fca0008410000 */
[----:B------:R-:W-:-:S04]  /*57b0*/  FSEL R89, R89, RZ, P1 ;  /* 0x000000ff59597208 */ /* 0x000fc80000800000 */
[----:B------:R-:W-:-:S04]  /*57c0*/  F2FP.BF16.F32.PACK_AB R89, RZ, R89 ;  /* 0x00000059ff59723e */ /* 0x000fc800000010ff */
[----:B------:R-:W-:-:S07]  /*57d0*/  PRMT R85, R85, 0x5410, R89 ;  /* 0x0000541055557816 */ /* 0x000fce0000000059 */
.L_x_3718:
[----:B------:R-:W-:Y:S05]  /*57e0*/  @!P2 BRA `(.L_x_3719) ;  /* 0x000000000018a947 */ /* 0x000fea0003800000 */
[----:B------:R-:W-:Y:S01]  /*57f0*/  FMUL.FTZ R89, R99, UR17 ;  /* 0x0000001163597c20 */ /* 0x000fe20008410000 */
[----:B------:R-:W-:-:S03]  /*5800*/  LOP3.LUT P1, RZ, R117, 0xff, RZ, 0xc0, !PT ;  /* 0x000000ff75ff7812 */ /* 0x000fc6000782c0ff */
[----:B------:R-:W-:-:S05]  /*5810*/  FMUL.FTZ R89, R89, UR16 ;  /* 0x0000001059597c20 */ /* 0x000fca0008410000 */
[----:B------:R-:W-:-:S04]  /*5820*/  FSEL R89, R89, RZ, P1 ;  /* 0x000000ff59597208 */ /* 0x000fc80000800000 */
[----:B------:R-:W-:-:S04]  /*5830*/  F2FP.BF16.F32.PACK_AB R89, RZ, R89 ;  /* 0x00000059ff59723e */ /* 0x000fc800000010ff */
[----:B------:R-:W-:-:S07]  /*5840*/  PRMT R86, R89, 0x7610, R86 ;  /* 0x0000761059567816 */ /* 0x000fce0000000056 */
.L_x_3719:
[----:B------:R-:W-:Y:S05]  /*5850*/  @!P2 BRA `(.L_x_3720) ;  /* 0x000000000018a947 */ /* 0x000fea0003800000 */
[----:B------:R-:W-:Y:S01]  /*5860*/  FMUL.FTZ R89, R93, UR17 ;  /* 0x000000115d597c20 */ /* 0x000fe20008410000 */
[----:B------:R-:W-:-:S03]  /*5870*/  LOP3.LUT P1, RZ, R117, 0xff00, RZ, 0xc0, !PT ;  /* 0x0000ff0075ff7812 */ /* 0x000fc6000782c0ff */
[----:B------:R-:W-:-:S05]  /*5880*/  FMUL.FTZ R89, R89, UR16 ;  /* 0x0000001059597c20 */ /* 0x000fca0008410000 */
[----:B------:R-:W-:-:S04]  /*5890*/  FSEL R89, R89, RZ, P1 ;  /* 0x000000ff59597208 */ /* 0x000fc80000800000 */
[----:B------:R-:W-:-:S04]  /*58a0*/  F2FP.BF16.F32.PACK_AB R89, RZ, R89 ;  /* 0x00000059ff59723e */ /* 0x000fc800000010ff */
[----:B------:R-:W-:-:S07]  /*58b0*/  PRMT R86, R86, 0x5410, R89 ;  /* 0x0000541056567816 */ /* 0x000fce0000000059 */
.L_x_3720:
[----:B------:R-:W-:Y:S05]  /*58c0*/  @!P2 BRA `(.L_x_3721) ;  /* 0x000000000018a947 */ /* 0x000fea0003800000 */
[----:B------:R-:W-:Y:S01]  /*58d0*/  FMUL.FTZ R89, R100, UR17 ;  /* 0x0000001164597c20 */ /* 0x000fe20008410000 */
[----:B------:R-:W-:-:S03]  /*58e0*/  LOP3.LUT P1, RZ, R117, 0xff0000, RZ, 0xc0, !PT ;  /* 0x00ff000075ff7812 */ /* 0x000fc6000782c0ff */
[----:B------:R-:W-:-:S05]  /*58f0*/  FMUL.FTZ R89, R89, UR16 ;  /* 0x0000001059597c20 */ /* 0x000fca0008410000 */
[----:B------:R-:W-:-:S04]  /*5900*/  FSEL R89, R89, RZ, P1 ;  /* 0x000000ff59597208 */ /* 0x000fc80000800000 */
[----:B------:R-:W-:-:S04]  /*5910*/  F2FP.BF16.F32.PACK_AB R89, RZ, R89 ;  /* 0x00000059ff59723e */ /* 0x000fc800000010ff */
[----:B------:R-:W-:-:S07]  /*5920*/  PRMT R87, R89, 0x7610, R87 ;  /* 0x0000761059577816 */ /* 0x000fce0000000057 */
.L_x_3721:
        /* <DEDUP_REMOVED lines=13> */
.L_x_3714:
        /* <DEDUP_REMOVED lines=11> */
.L_x_3723:
        /* <DEDUP_REMOVED lines=11> */
.L_x_3724:
        /* <DEDUP_REMOVED lines=11> */
.L_x_3725:
        /* <DEDUP_REMOVED lines=11> */
.L_x_3726:
        /* <DEDUP_REMOVED lines=11> */
.L_x_3727:
        /* <DEDUP_REMOVED lines=11> */
.L_x_3728:
        /* <DEDUP_REMOVED lines=11> */
.L_x_3729:
        /* <DEDUP_REMOVED lines=13> */
.L_x_3713:
        /* <DEDUP_REMOVED lines=38> */
.L_x_3731:
        /* <DEDUP_REMOVED lines=12> */
.L_x_3732:
        /* <DEDUP_REMOVED lines=12> */
.L_x_3733:
        /* <DEDUP_REMOVED lines=12> */
.L_x_3734:
        /* <DEDUP_REMOVED lines=12> */
.L_x_3735:
        /* <DEDUP_REMOVED lines=12> */
.L_x_3736:
        /* <DEDUP_REMOVED lines=12> */
.L_x_3737:
        /* <DEDUP_REMOVED lines=17> */
.L_x_3730:
        /* <DEDUP_REMOVED lines=12> */
.L_x_3738:
        /* <DEDUP_REMOVED lines=12> */
.L_x_3739:
        /* <DEDUP_REMOVED lines=12> */
.L_x_3740:
        /* <DEDUP_REMOVED lines=12> */
.L_x_3741:
        /* <DEDUP_REMOVED lines=12> */
.L_x_3742:
        /* <DEDUP_REMOVED lines=12> */
.L_x_3743:
        /* <DEDUP_REMOVED lines=12> */
.L_x_3744:
        /* <DEDUP_REMOVED lines=12> */
[----:B0-----:R-:W-:-:S07]  /*6d90*/  PRMT R87, R87, 0x5410, R98 ;  /* 0x0000541057577816 */ /* 0x001fce0000000062 */
.L_x_3722:
        /* <DEDUP_REMOVED lines=14> */
.L_x_3643:
        /* <DEDUP_REMOVED lines=21> */
.L_x_3746:
        /* <DEDUP_REMOVED lines=11> */
.L_x_10727:


//--------------------- .text._ZN10layer_norm13ln_bwd_kernelINS_13Kernel_traitsI13__nv_bfloat16S2_fS2_fjLj6144ELj1ELj1ELj8ELj16ENS_18Kernel_traits_baseILj6144ES2_S2_fS2_fjLj256EEEEELb1ELb1ELb0ELb0EEEvNS_9BwdParamsE --------------------------
	.section	.text._ZN10layer_norm13ln_bwd_kernelINS_13Kernel_traitsI13__nv_bfloat16S2_fS2_fjLj6144ELj1ELj1ELj8ELj16ENS_18Kernel_traits_baseILj6144ES2_S2_fS2_fjLj256EEEEELb1ELb1ELb0ELb0EEEvNS_9BwdParamsE,"ax",@progbits
	.align	128
        .global         _ZN10layer_norm13ln_bwd_kernelINS_13Kernel_traitsI13__nv_bfloat16S2_fS2_fjLj6144ELj1ELj1ELj8ELj16ENS_18Kernel_traits_baseILj6144ES2_S2_fS2_fjLj256EEEEELb1ELb1ELb0ELb0EEEvNS_9BwdParamsE
        .type           _ZN10layer_norm13ln_bwd_kernelINS_13Kernel_traitsI13__nv_bfloat16S2_fS2_fjLj6144ELj1ELj1ELj8ELj16ENS_18Kernel_traits_baseILj6144ES2_S2_fS2_fjLj256EEEEELb1ELb1ELb0ELb0EEEvNS_9BwdParamsE,@function
        .size           _ZN10layer_norm13ln_bwd_kernelINS_13Kernel_traitsI13__nv_bfloat16S2_fS2_fjLj6144ELj1ELj1ELj8ELj16ENS_18Kernel_traits_baseILj6144ES2_S2_fS2_fjLj256EEEEELb1ELb1ELb0ELb0EEEvNS_9BwdParamsE,(.L_x_10728 - _ZN10layer_norm13ln_bwd_kernelINS_13Kernel_traitsI13__nv_bfloat16S2_fS2_fjLj6144ELj1ELj1ELj8ELj16ENS_18Kernel_traits_baseILj6144ES2_S2_fS2_fjLj256EEEEELb1ELb1ELb0ELb0EEEvNS_9BwdParamsE)
        .other          _ZN10layer_norm13ln_bwd_kernelINS_13Kernel_traitsI13__nv_bfloat16S2_fS2_fjLj6144ELj1ELj1ELj8ELj16ENS_18Kernel_traits_baseILj6144ES2_S2_fS2_fjLj256EEEEELb1ELb1ELb0ELb0EEEvNS_9BwdParamsE,@"STO_CUDA_ENTRY STV_DEFAULT"
_ZN10layer_norm13ln_bwd_kernelINS_13Kernel_traitsI13__nv_bfloat16S2_fS2_fjLj6144ELj1ELj1ELj8ELj16ENS_18Kernel_traits_baseILj6144ES2_S2_fS2_fjLj256EEEEELb1ELb1ELb0ELb0EEEvNS_9BwdParamsE:
.text._ZN10layer_norm13ln_bwd_kernelINS_13Kernel_traitsI13__nv_bfloat16S2_fS2_fjLj6144ELj1ELj1ELj8ELj16ENS_18Kernel_traits_baseILj6144ES2_S2_fS2_fjLj256EEEEELb1ELb1ELb0ELb0EEEvNS_9BwdParamsE:
[----:B------:R-:W-:Y:S01]  /*0000*/  LDC R1, c[0x0][0x37c] ;  /* 0x0000df00ff017b82 */ /* 0x000fe20000000800 */
[----:B------:R-:W0:Y:S01]  /*0010*/  S2R R172, SR_TID.X ;  /* 0x0000000000ac7919 */ /* 0x000e220000002100 */
[----:B------:R-:W1:Y:S01]  /*0020*/  LDCU UR4, c[0x0][0x388] ;  /* 0x00007100ff0477ac */ /* 0x000e620008000800 */
[----:B------:R-:W2:Y:S01]  /*0030*/  LDCU.64 UR10, c[0x0][0x358] ;  /* 0x00006b00ff0a77ac */ /* 0x000ea20008000a00 */
[----:B-1----:R-:W-:-:S04]  /*0040*/  MOV R173, UR4 ;  /* 0x0000000400ad7c02 */ /* 0x002fc80008000f00 */
[----:B------:R-:W1:Y:S01]  /*0050*/  S2UR UR9, SR_CTAID.X ;  /* 0x00000000000979c3 */ /* 0x000e620000002500 */
[----:B------:R-:W1:Y:S01]  /*0060*/  LDCU UR4, c[0x0][0x384] ;  /* 0x00007080ff0477ac */ /* 0x000e620008000800 */
        /* <DEDUP_REMOVED lines=12> */
[----:B------:R-:W1:Y:S01]  /*0130*/  @P4 LDC.64 R12, c[0x0][0x3e8] ;  /* 0x0000fa00ff0c4b82 */ /* 0x000e620000000a00 */
[----:B0-----:R-:W-:-:S05]  /*0140*/  @P3 IMAD.WIDE.U32 R6, R15, 0x10, R6 ;  /* 0x000000100f063825 */ /* 0x001fca00078e0006 */
[----:B--2---:R0:W5:Y:S02]  /*0150*/  @P3 LDG.E.128 R28, desc[UR10][R6.64] ;  /* 0x0000000a061c3981 */ /* 0x004164000c1e1d00 */
[----:B------:R-:W2:Y:S01]  /*0160*/  @P5 LDC.64 R2, c[0x0][0x3d0] ;  /* 0x0000f400ff025b82 */ /* 0x000ea20000000a00 */
[C---:B---3--:R-:W-:Y:S01]  /*0170*/  @P3 IMAD.WIDE.U32 R8, R15.reuse, 0x10, R8 ;  /* 0x000000100f083825 */ /* 0x048fe200078e0008 */
[----:B------:R-:W-:-:S04]  /*0180*/  @P3 IADD3 R15, PT, PT, R15, 0x100, RZ ;  /* 0x000001000f0f3810 */ /* 0x000fc80007ffe0ff */
[----:B------:R0:W5:Y:S02]  /*0190*/  @P3 LDG.E.128 R32, desc[UR10][R8.64] ;  /* 0x0000000a08203981 */ /* 0x000164000c1e1d00 */
[----:B------:R-:W3:Y:S01]  /*01a0*/  @P5 LDC.64 R4, c[0x0][0x3e8] ;  /* 0x0000fa00ff045b82 */ /* 0x000ee20000000a00 */
[----:B----4-:R-:W-:-:S05]  /*01b0*/  @P4 IMAD.WIDE.U32 R10, R15, 0x10, R10 ;  /* 0x000000100f0a4825 */ /* 0x010fca00078e000a */
[----:B------:R0:W5:Y:S01]  /*01c0*/  @P4 LDG.E.128 R36, desc[UR10][R10.64] ;  /* 0x0000000a0a244981 */ /* 0x000162000c1e1d00 */
[----:B-1----:R-:W-:-:S05]  /*01d0*/  @P4 IMAD.WIDE.U32 R12, R15, 0x10, R12 ;  /* 0x000000100f0c4825 */ /* 0x002fca00078e000c */
[----:B------:R0:W5:Y:S01]  /*01e0*/  @P4 LDG.E.128 R40, desc[UR10][R12.64] ;  /* 0x0000000a0c284981 */ /* 0x000162000c1e1d00 */
[----:B--2---:R-:W-:-:S05]  /*01f0*/  @P5 IMAD.WIDE.U32 R2, R172, 0x10, R2 ;  /* 0x00000010ac025825 */ /* 0x004fca00078e0002 */
        /* <DEDUP_REMOVED lines=42> */
[----:B------:R-:W-:Y:S02]  /*04a0*/  MOV R26, UR9 ;  /* 0x00000009001a7c02 */ /* 0x000fe40008000f00 */
[----:B------:R-:W-:Y:S02]  /*04b0*/  CS2R R52, SRZ ;  /* 0x0000000000347805 */ /* 0x000fe4000001ff00 */
[----:B-----5:R-:W-:Y:S02]  /*04c0*/  PRMT R25, R51, 0x7632, R25 ;  /* 0x0000763233197816 */ /* 0x020fe40000000019 */
        /* <DEDUP_REMOVED lines=60> */
[----:B------:R-:W0:Y:S01]  /*0890*/  LDCU.U8 UR12, c[0x0][0x410] ;  /* 0x00008200ff0c77ac */ /* 0x000e220008000000 */
[----:B------:R-:W-:Y:S01]  /*08a0*/  UPLOP3.LUT UP1, UPT, UPT, UPT, UPT, 0x40, 0x4 ;  /* 0x000000000004789c */ /* 0x000fe20003f2e870 */
[----:B------:R-:W1:Y:S01]  /*08b0*/  LDCU UR16, c[0x0][0x408] ;  /* 0x00008100ff1077ac */ /* 0x000e620008000800 */
[----:B------:R-:W2:Y:S01]  /*08c0*/  LDCU UR13, c[0x0][0x400] ;  /* 0x00008000ff0d77ac */ /* 0x000ea20008000800 */
[----:B------:R-:W3:Y:S01]  /*08d0*/  LDCU.64 UR14, c[0x0][0x438] ;  /* 0x00008700ff0e77ac */ /* 0x000ee20008000a00 */
[----:B------:R-:W4:Y:S07]  /*08e0*/  LDCU.64 UR6, c[0x0][0x478] ;  /* 0x00008f00ff0677ac */ /* 0x000f2e0008000a00 */
.L_x_3774:
[----:B------:R-:W0:Y:S08]  /*08f0*/  @P0 LDC.64 R156, c[0x0][0x3e0] ;  /* 0x0000f800ff9c0b82 */ /* 0x000e300000000a00 */
[----:B------:R-:W1:Y:S08]  /*0900*/  LDC.64 R158, c[0x0][0x3c0] ;  /* 0x0000f000ff9e7b82 */ /* 0x000e700000000a00 */
[----:B------:R-:W2:Y:S01]  /*0910*/  LDC R173, c[0x0][0x388] ;  /* 0x0000e200ffad7b82 */ /* 0x000ea20000000800 */
[----:B0-----:R-:W-:-:S07]  /*0920*/  @P0 IMAD.WIDE R160, R26, 0x2, R156 ;  /* 0x000000021aa00825 */ /* 0x001fce00078e029c */
[----:B------:R-:W0:Y:S01]  /*0930*/  LDC.64 R156, c[0x0][0x3c8] ;  /* 0x0000f200ff9c7b82 */ /* 0x000e220000000a00 */
[----:B------:R0:W5:Y:S01]  /*0940*/  @P0 LDG.E.U16 R222, desc[UR10][R160.64] ;  /* 0x0000000aa0de0981 */ /* 0x000162000c1e1500 */
[----:B-1----:R-:W-:-:S06]  /*0950*/  IMAD.WIDE R158, R26, 0x4, R158 ;  /* 0x000000041a9e7825 */ /* 0x002fcc00078e029e */
[----:B------:R-:W3:Y:S01]  /*0960*/  LDG.E R158, desc[UR10][R158.64] ;  /* 0x0000000a9e9e7981 */ /* 0x000ee2000c1e1900 */
[----:B0-----:R-:W-:-:S05]  /*0970*/  IMAD.WIDE R156, R26, 0x4, R156 ;  /* 0x000000041a9c7825 */ /* 0x001fca00078e029c */
[----:B------:R0:W5:Y:S01]  /*0980*/  LDG.E R175, desc[UR10][R156.64] ;  /* 0x0000000a9caf7981 */ /* 0x000162000c1e1900 */
[----:B--2---:R-:W-:Y:S01]  /*0990*/  IMAD R0, R26, R173, RZ ;  /* 0x000000ad1a007224 */ /* 0x004fe200078e02ff */
[----:B------:R-:W-:-:S04]  /*09a0*/  ISETP.GE.U32.AND P5, PT, R27, 0x100, PT ;  /* 0x000001001b00780c */ /* 0x000fc80003fa6070 */
[----:B------:R-:W-:-:S04]  /*09b0*/  SHF.R.S32.HI R163, RZ, 0x1f, R0 ;  /* 0x0000001fffa37819 */ /* 0x000fc80000011400 */
[----:B------:R-:W-:Y:S01]  /*09c0*/  LEA.HI R163, R163, R0, RZ, 0x3 ;  /* 0x00000000a3a37211 */ /* 0x000fe200078f18ff */
[----:B------:R-:W-:Y:S01]  /*09d0*/  BSSY.RECONVERGENT B0, `(.L_x_3748) ;  /* 0x0000066000007945 */ /* 0x000fe20003800200 */
[----:B------:R-:W-:Y:S02]  /*09e0*/  ISETP.NE.AND P2, PT, RZ, UR12, PT ;  /* 0x0000000cff007c0c */ /* 0x000fe4000bf45270 */
[----:B------:R-:W-:Y:S02]  /*09f0*/  LEA.HI.SX32 R0, R163, R172, 0x1d ;  /* 0x000000aca3007211 */ /* 0x000fe400078feaff */
[----:B------:R-:W-:Y:S02]  /*0a00*/  CS2R R230, SRZ ;  /* 0x0000000000e67805 */ /* 0x000fe4000001ff00 */
[C---:B------:R-:W-:Y:S02]  /*0a10*/  ISETP.GE.U32.AND P3, PT, R27.reuse, 0x200, PT ;  /* 0x000002001b00780c */ /* 0x040fe40003f66070 */
[----:B------:R-:W-:-:S02]  /*0a20*/  ISETP.GE.U32.AND P4, PT, R27, 0x300, PT ;  /* 0x000003001b00780c */ /* 0x000fc40003f86070 */
[----:B------:R-:W-:Y:S02]  /*0a30*/  MOV R171, R0 ;  /* 0x0000000000ab7202 */ /* 0x000fe40000000f00 */
[----:B---3--:R-:W-:Y:S01]  /*0a40*/  FSEL R170, R158, RZ, !P2 ;  /* 0x000000ff9eaa7208 */ /* 0x008fe20005000000 */
[----:B0-----:R-:W-:Y:S08]  /*0a50*/  @!P5 BRA `(.L_x_3749) ;  /* 0x000000040074d947 */ /* 0x001ff00003800000 */
        /* <DEDUP_REMOVED lines=8> */
[----:B------:R-:W4:Y:S01]  /*0ae0*/  LDG.E.128 R160, desc[UR10][R160.64] ;  /* 0x0000000aa0a07981 */ /* 0x000f22000c1e1d00 */
[----:B------:R-:W-:Y:S02]  /*0af0*/  ISETP.NE.AND.EX P1, PT, RZ, UR15, PT, P1 ;  /* 0x0000000fff007c0c */ /* 0x000fe4000bf25310 */
[----:B------:R-:W-:Y:S02]  /*0b00*/  SHF.L.U32 R221, R44, 0x10, RZ ;  /* 0x000000102cdd7819 */ /* 0x000fe400000006ff */
[----:B------:R-:W-:Y:S02]  /*0b10*/  SHF.L.U32 R218, R18, 0x10, RZ ;  /* 0x0000001012da7819 */ /* 0x000fe400000006ff */
[----:B------:R-:W-:-:S07]  /*0b20*/  SHF.L.U32 R214, R19, 0x10, RZ ;  /* 0x0000001013d67819 */ /* 0x000fce00000006ff */
[----:B------:R-:W1:Y:S01]  /*0b30*/  @P1 LDC.64 R208, c[0x0][0x438] ;  /* 0x00010e00ffd01b82 */ /* 0x000e620000000a00 */
[----:B------:R-:W-:Y:S01]  /*0b40*/  SHF.L.U32 R217, R45, 0x10, RZ ;  /* 0x000000102dd97819 */ /* 0x000fe200000006ff */
[----:B--2---:R-:W-:Y:S01]  /*0b50*/  IMAD.WIDE.U32 R168, R0, 0x8, R168 ;  /* 0x0000000800a87825 */ /* 0x004fe200078e00a8 */
[----:B------:R-:W-:Y:S02]  /*0b60*/  SHF.L.U32 R213, R46, 0x10, RZ ;  /* 0x000000102ed57819 */ /* 0x000fe400000006ff */
[----:B0-----:R-:W-:Y:S02]  /*0b70*/  SHF.L.U32 R210, R20, 0x10, RZ ;  /* 0x0000001014d27819 */ /* 0x001fe400000006ff */
[----:B------:R0:W5:Y:S01]  /*0b80*/  LDG.E.64 R228, desc[UR10][R168.64] ;  /* 0x0000000aa8e47981 */ /* 0x000162000c1e1b00 */
[----:B------:R-:W-:Y:S01]  /*0b90*/  SHF.L.U32 R206, R21, 0x10, RZ ;  /* 0x0000001015ce7819 */ /* 0x000fe200000006ff */
[----:B-1----:R-:W-:-:S05]  /*0ba0*/  @P1 IMAD.WIDE.U32 R208, R0, 0x20, R208 ;  /* 0x0000002000d01825 */ /* 0x002fca00078e00d0 */
[----:B------:R-:W5:Y:S04]  /*0bb0*/  @P1 LDG.E.128 R124, desc[UR10][R208.64] ;  /* 0x0000000ad07c1981 */ /* 0x000f68000c1e1d00 */
[----:B------:R1:W5:Y:S01]  /*0bc0*/  @P1 LDG.E.128 R128, desc[UR10][R208.64+0x10] ;  /* 0x0000100ad0801981 */ /* 0x000362000c1e1d00 */
[C---:B---3--:R-:W-:Y:S01]  /*0bd0*/  FADD.FTZ R220, -R170.reuse, R157 ;  /* 0x0000009daadc7221 */ /* 0x048fe20000010100 */
[C---:B------:R-:W-:Y:S01]  /*0be0*/  FADD.FTZ R216, -R170.reuse, R159 ;  /* 0x0000009faad87221 */ /* 0x040fe20000010100 */
[----:B------:R-:W-:Y:S02]  /*0bf0*/  FADD.FTZ R156, -R170, R156 ;  /* 0x0000009caa9c7221 */ /* 0x000fe40000010100 */
[----:B-----5:R-:W-:Y:S01]  /*0c00*/  FMUL.FTZ R220, R175, R220 ;  /* 0x000000dcafdc7220 */ /* 0x020fe20000410000 */
[----:B----4-:R-:W-:-:S02]  /*0c10*/  PRMT R157, R160, 0x7632, R157 ;  /* 0x00007632a09d7816 */ /* 0x010fc4000000009d */
        /* <DEDUP_REMOVED lines=32> */
[----:B0-----:R-:W-:Y:S01]  /*0e20*/  PRMT R168, R163, 0x7632, R168 ;  /* 0x00007632a3a87816 */ /* 0x001fe200000000a8 */
        /* <DEDUP_REMOVED lines=9> */
[----:B------:R-:W-:Y:S01]  /*0ec0*/  SHF.L.U32 R168, R168, 0x10, RZ ;  /* 0x00000010a8a87819 */ /* 0x000fe200000006ff */
[----:B-1----:R-:W-:Y:S01]  /*0ed0*/  FADD.FTZ R208, -R170, R167 ;  /* 0x000000a7aad07221 */ /* 0x002fe20000010100 */
        /* <DEDUP_REMOVED lines=21> */
.L_x_3749:
[----:B----4-:R-:W-:Y:S05]  /*1030*/  BSYNC.RECONVERGENT B0 ;  /* 0x0000000000007941 */ /* 0x010fea0003800200 */
.L_x_3748:
        /* <DEDUP_REMOVED lines=11> */
[----:B------:R-:W-:-:S13]  /*10f0*/  ISETP.NE.AND.EX P1, PT, RZ, UR15, PT, P1 ;  /* 0x0000000fff007c0c */ /* 0x000fda000bf25310 */
[----:B------:R-:W1:Y:S01]  /*1100*/  @P1 LDC.64 R176, c[0x0][0x438] ;  /* 0x00010e00ffb01b82 */ /* 0x000e620000000a00 */
[----:B------:R-:W-:Y:S02]  /*1110*/  SHF.L.U32 R205, R28, 0x10, RZ ;  /* 0x000000101ccd7819 */ /* 0x000fe400000006ff */
[----:B0-----:R-:W-:Y:S02]  /*1120*/  SHF.L.U32 R179, R11, 0x10, RZ ;  /* 0x000000100bb37819 */ /* 0x001fe400000006ff */
[----:B------:R-:W-:Y:S02]  /*1130*/  SHF.L.U32 R202, R10, 0x10, RZ ;  /* 0x000000100aca7819 */ /* 0x000fe400000006ff */
[----:B------:R-:W-:Y:S01]  /*1140*/  SHF.L.U32 R178, R30, 0x10, RZ ;  /* 0x000000101eb27819 */ /* 0x000fe200000006ff */
[----:B-1----:R-:W-:-:S05]  /*1150*/  @P1 IMAD.WIDE.U32 R176, R171, 0x20, R176 ;  /* 0x00000020abb01825 */ /* 0x002fca00078e00b0 */
[----:B------:R-:W5:Y:S04]  /*1160*/  @P1 LDG.E.128 R132, desc[UR10][R176.64] ;  /* 0x0000000ab0841981 */ /* 0x000f68000c1e1d00 */
[----:B------:R0:W5:Y:S01]  /*1170*/  @P1 LDG.E.128 R136, desc[UR10][R176.64+0x10] ;  /* 0x0000100ab0881981 */ /* 0x000162000c1e1d00 */
[----:B--2---:R-:W-:Y:S01]  /*1180*/  IMAD.WIDE.U32 R168, R171, 0x8, R168 ;  /* 0x00000008aba87825 */ /* 0x004fe200078e00a8 */
[----:B------:R-:W-:-:S04]  /*1190*/  SHF.L.U32 R182, R31, 0x10, RZ ;  /* 0x000000101fb67819 */ /* 0x000fc800000006ff */
[----:B------:R1:W5:Y:S01]  /*11a0*/  LDG.E.64 R226, desc[UR10][R168.64] ;  /* 0x0000000aa8e27981 */ /* 0x000362000c1e1b00 */
[----:B0-----:R-:W-:Y:S02]  /*11b0*/  SHF.L.U32 R176, R29, 0x10, RZ ;  /* 0x000000101db07819 */ /* 0x001fe400000006ff */
[----:B------:R-:W-:Y:S02]  /*11c0*/  SHF.L.U32 R187, R13, 0x10, RZ ;  /* 0x000000100dbb7819 */ /* 0x000fe400000006ff */
[----:B------:R-:W-:Y:S01]  /*11d0*/  IADD3 R171, PT, PT, R171, 0x100, RZ ;  /* 0x00000100abab7810 */ /* 0x000fe20007ffe0ff */
[C---:B---3--:R-:W-:Y:S01]  /*11e0*/  FADD.FTZ R156, -R170.reuse, R156 ;  /* 0x0000009caa9c7221 */ /* 0x048fe20000010100 */
        /* <DEDUP_REMOVED lines=41> */
[----:B-1----:R-:W-:-:S02]  /*1480*/  PRMT R168, R163, 0x7632, R168 ;  /* 0x00007632a3a87816 */ /* 0x002fc400000000a8 */
        /* <DEDUP_REMOVED lines=26> */
.L_x_3751:
[----:B------:R-:W-:Y:S05]  /*1630*/  BSYNC.RECONVERGENT B0 ;  /* 0x0000000000007941 */ /* 0x000fea0003800200 */
.L_x_3750:
        /* <DEDUP_REMOVED lines=12> */
[----:B------:R-:W-:Y:S02]  /*1700*/  ISETP.NE.AND.EX P1, PT, RZ, UR15, PT, P1 ;  /* 0x0000000fff007c0c */ /* 0x000fe4000bf25310 */
[----:B------:R-:W5:Y:S11]  /*1710*/  LDG.E.64 R224, desc[UR10][R168.64] ;  /* 0x0000000aa8e07981 */ /* 0x000f76000c1e1b00 */
[----:B------:R-:W1:Y:S01]  /*1720*/  @P1 LDC.64 R188, c[0x0][0x438] ;  /* 0x00010e00ffbc1b82 */ /* 0x000e620000000a00 */
[----:B0-----:R-:W-:-:S02]  /*1730*/  SHF.L.U32 R191, R2, 0x10, RZ ;  /* 0x0000001002bf7819 */ /* 0x001fc400000006ff */
        /* <DEDUP_REMOVED lines=8> */
[----:B------:R-:W-:Y:S01]  /*17c0*/  SHF.L.U32 R203, R5, 0x10, RZ ;  /* 0x0000001005cb7819 */ /* 0x000fe200000006ff */
[C---:B---3--:R-:W-:Y:S01]  /*17d0*/  FADD.FTZ R156, -R170.reuse, R156 ;  /* 0x0000009caa9c7221 */ /* 0x048fe20000010100 */
[----:B------:R-:W-:-:S03]  /*17e0*/  FADD.FTZ R186, -R170, R157 ;  /* 0x0000009daaba7221 */ /* 0x000fc60000010100 */
[C---:B-----5:R-:W-:Y:S01]  /*17f0*/  FMUL.FTZ R189, R175.reuse, R156 ;  /* 0x0000009cafbd7220 */ /* 0x060fe20000410000 */
[----:B----4-:R-:W-:Y:S01]  /*1800*/  PRMT R157, R164, 0x7632, R157 ;  /* 0x00007632a49d7816 */ /* 0x010fe2000000009d */
[----:B------:R-:W-:Y:S01]  /*1810*/  FMUL.FTZ R186, R175, R186 ;  /* 0x000000baafba7220 */ /* 0x000fe20000410000 */
[----:B------:R-:W-:Y:S02]  /*1820*/  FADD.FTZ R190, -R170, R159 ;  /* 0x0000009faabe7221 */ /* 0x000fe40000010100 */
[----:B------:R-:W-:Y:S02]  /*1830*/  SHF.L.U32 R156, R157, 0x10, RZ ;  /* 0x000000109d9c7819 */ /* 0x000fe400000006ff */
[----:B------:R-:W-:Y:S01]  /*1840*/  SHF.L.U32 R159, R164, 0x10, RZ ;  /* 0x00000010a49f7819 */ /* 0x000fe200000006ff */
[C---:B------:R-:W-:Y:S01]  /*1850*/  FADD.FTZ R200, -R170.reuse, R163 ;  /* 0x000000a3aac87221 */ /* 0x040fe20000010100 */
[----:B------:R-:W-:Y:S01]  /*1860*/  FADD.FTZ R194, -R170, R160 ;  /* 0x000000a0aac27221 */ /* 0x000fe20000010100 */
[-C--:B------:R-:W-:Y:S01]  /*1870*/  FMUL.FTZ R191, R191, R156.reuse ;  /* 0x0000009cbfbf7220 */ /* 0x080fe20000410000 */
[----:B------:R-:W-:Y:S01]  /*1880*/  FFMA.FTZ R69, R186, R156, R69 ;  /* 0x0000009cba457223 */ /* 0x000fe20000010045 */
[----:B------:R-:W-:Y:S01]  /*1890*/  FADD.FTZ R93, R93, R156 ;  /* 0x0000009c5d5d7221 */ /* 0x000fe20000010000 */
[----:B------:R-:W-:-:S02]  /*18a0*/  SHF.L.U32 R163, R166, 0x10, RZ ;  /* 0x00000010a6a37819 */ /* 0x000fc400000006ff */
[----:B------:R-:W-:Y:S01]  /*18b0*/  SHF.L.U32 R156, R38, 0x10, RZ ;  /* 0x00000010269c7819 */ /* 0x000fe200000006ff */
[----:B------:R-:W-:Y:S01]  /*18c0*/  FMUL.FTZ R188, R188, R159 ;  /* 0x0000009fbcbc7220 */ /* 0x000fe20000410000 */
[C---:B------:R-:W-:Y:S01]  /*18d0*/  FADD.FTZ R158, -R170.reuse, R158 ;  /* 0x0000009eaa9e7221 */ /* 0x040fe20000010100 */
[--C-:B------:R-:W-:Y:S01]  /*18e0*/  FADD.FTZ R196, -R170, R161.reuse ;  /* 0x000000a1aac47221 */ /* 0x100fe20000010100 */
[----:B------:R-:W-:Y:S01]  /*18f0*/  FMUL.FTZ R197, R175, R194 ;  /* 0x000000c2afc57220 */ /* 0x000fe20000410000 */
[----:B------:R-:W-:Y:S01]  /*1900*/  PRMT R160, R165, 0x7632, R160 ;  /* 0x00007632a5a07816 */ /* 0x000fe200000000a0 */
[----:B------:R-:W-:Y:S01]  /*1910*/  FMUL.FTZ R194, R156, R163 ;  /* 0x000000a39cc27220 */ /* 0x000fe20000410000 */
[----:B------:R-:W-:Y:S01]  /*1920*/  PRMT R161, R166, 0x7632, R161 ;  /* 0x00007632a6a17816 */ /* 0x000fe200000000a1 */
[----:B------:R-:W-:Y:S01]  /*1930*/  FADD.FTZ R156, R231, R188 ;  /* 0x000000bce79c7221 */ /* 0x000fe20000010000 */
[----:B------:R-:W-:Y:S01]  /*1940*/  SHF.L.U32 R165, R165, 0x10, RZ ;  /* 0x00000010a5a57819 */ /* 0x000fe200000006ff */
[----:B------:R-:W-:Y:S01]  /*1950*/  FFMA.FTZ R157, R189, R188, R230 ;  /* 0x000000bcbd9d7223 */ /* 0x000fe200000100e6 */
[----:B------:R-:W-:Y:S01]  /*1960*/  FMUL.FTZ R193, R175, R158 ;  /* 0x0000009eafc17220 */ /* 0x000fe20000410000 */
[----:B------:R-:W-:Y:S01]  /*1970*/  FADD.FTZ R92, R92, R159 ;  /* 0x0000009f5c5c7221 */ /* 0x000fe20000010000 */
[----:B------:R-:W-:Y:S01]  /*1980*/  FFMA.FTZ R68, R189, R159, R68 ;  /* 0x0000009fbd447223 */ /* 0x000fe20000010044 */
[----:B------:R-:W-:Y:S01]  /*1990*/  SHF.L.U32 R158, R161, 0x10, RZ ;  /* 0x00000010a19e7819 */ /* 0x000fe200000006ff */
[----:B------:R-:W-:Y:S01]  /*19a0*/  FMUL.FTZ R196, R175, R196 ;  /* 0x000000c4afc47220 */ /* 0x000fe20000410000 */
[----:B------:R-:W-:Y:S01]  /*19b0*/  SHF.L.U32 R160, R160, 0x10, RZ ;  /* 0x00000010a0a07819 */ /* 0x000fe200000006ff */
[----:B------:R-:W-:Y:S01]  /*19c0*/  FADD.FTZ R159, R156, R191 ;  /* 0x000000bf9c9f7221 */ /* 0x000fe20000010000 */
[----:B------:R-:W-:Y:S01]  /*19d0*/  FMUL.FTZ R192, R192, R165 ;  /* 0x000000a5c0c07220 */ /* 0x000fe20000410000 */
        /* <DEDUP_REMOVED lines=8> */
[----:B------:R-:W-:-:S02]  /*1a60*/  PRMT R164, R167, 0x7632, R164 ;  /* 0x00007632a7a47816 */ /* 0x000fc400000000a4 */
[----:B------:R-:W-:Y:S01]  /*1a70*/  FADD.FTZ R159, R158, R195 ;  /* 0x000000c39e9f7221 */ /* 0x000fe20000010000 */
[----:B------:R-:W-:Y:S01]  /*1a80*/  FFMA.FTZ R156, R190, R195, R157 ;  /* 0x000000c3be9c7223 */ /* 0x000fe2000001009d */
[----:B------:R-:W-:Y:S01]  /*1a90*/  SHF.L.U32 R167, R167, 0x10, RZ ;  /* 0x00000010a7a77819 */ /* 0x000fe200000006ff */
[----:B------:R-:W-:Y:S01]  /*1aa0*/  FADD.FTZ R162, -R170, R162 ;  /* 0x000000a2aaa27221 */ /* 0x000fe20000010100 */
        /* <DEDUP_REMOVED lines=23> */
.L_x_3753:
[----:B------:R-:W-:Y:S05]  /*1c20*/  BSYNC.RECONVERGENT B0 ;  /* 0x0000000000007941 */ /* 0x000fea0003800200 */
.L_x_3752:
        /* <DEDUP_REMOVED lines=23> */
[----:B------:R-:W0:Y:S01]  /*1da0*/  S2R R172, SR_TID.X ;  /* 0x0000000000ac7919 */ /* 0x000e220000002100 */
[----:B------:R-:W1:Y:S01]  /*1db0*/  S2UR UR5, SR_CgaCtaId ;  /* 0x00000000000579c3 */ /* 0x000e620000008800 */
[----:B------:R-:W-:Y:S02]  /*1dc0*/  UMOV UR4, 0x400 ;  /* 0x0000040000047882 */ /* 0x000fe40000000000 */
[----:B-1----:R-:W-:-:S04]  /*1dd0*/  ULEA UR4, UR5, UR4, 0x18 ;  /* 0x0000000405047291 */ /* 0x002fc8000f8ec0ff */
[----:B------:R-:W-:Y:S02]  /*1de0*/  UIADD3 UR5, UPT, UPT, UR4, 0x6040, URZ ;  /* 0x0000604004057890 */ /* 0x000fe4000fffe0ff */
[----:B------:R-:W-:Y:S01]  /*1df0*/  @!UP1 UIADD3 UR5, UPT, UPT, UR4, 0x6000, URZ ;  /* 0x0000600004059890 */ /* 0x000fe2000fffe0ff */
[----:B0-----:R-:W-:-:S04]  /*1e00*/  SHF.R.U32.HI R158, RZ, 0x2, R172 ;  /* 0x00000002ff9e7819 */ /* 0x001fc800000116ac */
[----:B------:R-:W-:-:S05]  /*1e10*/  LOP3.LUT R158, R158, 0x38, RZ, 0xc0, !PT ;  /* 0x000000389e9e7812 */ /* 0x000fca00078ec0ff */
[----:B------:R0:W-:Y:S02]  /*1e20*/  STS.64 [R158+UR5], R156 ;  /* 0x0000009c9e007988 */ /* 0x0001e40008000a05 */
.L_x_3755:
[----:B------:R-:W-:Y:S05]  /*1e30*/  BSYNC.RECONVERGENT B0 ;  /* 0x0000000000007941 */ /* 0x000fea0003800200 */
.L_x_3754:
        /* <DEDUP_REMOVED lines=24> */
[----:B------:R-:W-:Y:S01]  /*1fc0*/  FADD.FTZ R156, R163, R156 ;  /* 0x0000009ca39c7221 */ /* 0x000fe20000010000 */
[----:B------:R-:W-:Y:S02]  /*1fd0*/  HFMA2 R162, -RZ, RZ, 1.875, 0 ;  /* 0x3f800000ffa27431 */ /* 0x000fe400000001ff */
[----:B--2---:R-:W-:Y:S01]  /*1fe0*/  FADD.FTZ R231, R231, R164 ;  /* 0x000000a4e7e77221 */ /* 0x004fe20000010000 */
[----:B------:R-:W-:-:S03]  /*1ff0*/  FADD.FTZ R156, R156, R165 ;  /* 0x000000a59c9c7221 */ /* 0x000fc60000010000 */
[----:B------:R-:W-:Y:S01]  /*2000*/  FADD.FTZ R231, R166, R231 ;  /* 0x000000e7a6e77221 */ /* 0x000fe20000010000 */
[----:B------:R-:W-:Y:S01]  /*2010*/  FADD.FTZ R156, R167, R156 ;  /* 0x0000009ca79c7221 */ /* 0x000fe20000010000 */
[----:B-----5:R-:W-:Y:S02]  /*2020*/  @P0 SHF.L.U32 R162, R222, 0x10, RZ ;  /* 0x00000010dea20819 */ /* 0x020fe400000006ff */
        /* <DEDUP_REMOVED lines=20> */
[----:B------:R-:W-:Y:S01]  /*2170*/  LOP3.LUT P1, RZ, R228, 0xff, RZ, 0xc0, !PT ;  /* 0x000000ffe4ff7812 */ /* 0x000fe2000782c0ff */
[-C--:B------:R-:W-:Y:S01]  /*2180*/  FFMA.FTZ R167, R220, R163.reuse, R164 ;  /* 0x000000a3dca77223 */ /* 0x080fe200000100a4 */
[----:B------:R-:W-:Y:S01]  /*2190*/  LOP3.LUT P2, RZ, R228, 0xff00, RZ, 0xc0, !PT ;  /* 0x0000ff00e4ff7812 */ /* 0x000fe2000784c0ff */
[----:B------:R-:W-:Y:S01]  /*21a0*/  FADD.FTZ R160, R221, -R160 ;  /* 0x800000a0dda07221 */ /* 0x000fe20000010000 */
[----:B------:R-:W-:Y:S02]  /*21b0*/  HFMA2 R165, -RZ, RZ, 0, 0 ;  /* 0x00000000ffa57431 */ /* 0x000fe400000001ff */
[----:B------:R-:W-:Y:S01]  /*21c0*/  FADD.FTZ R168, R218, -R167 ;  /* 0x800000a7daa87221 */ /* 0x000fe20000010000 */
[----:B------:R-:W-:Y:S01]  /*21d0*/  LOP3.LUT P6, RZ, R228, 0xff0000, RZ, 0xc0, !PT ;  /* 0x00ff0000e4ff7812 */ /* 0x000fe200078cc0ff */
[C---:B------:R-:W-:Y:S01]  /*21e0*/  FMUL.FTZ R161, R175.reuse, R160 ;  /* 0x000000a0afa17220 */ /* 0x040fe20000410000 */
[----:B------:R-:W-:Y:S01]  /*21f0*/  MOV R160, RZ ;  /* 0x000000ff00a07202 */ /* 0x000fe20000000f00 */
[----:B------:R-:W-:Y:S01]  /*2200*/  FMUL.FTZ R167, R175, R168 ;  /* 0x000000a8afa77220 */ /* 0x000fe20000410000 */
[----:B------:R-:W-:Y:S01]  /*2210*/  FFMA.FTZ R230, R215, R163, R164 ;  /* 0x000000a3d7e67223 */ /* 0x000fe200000100a4 */
[-C--:B------:R-:W-:Y:S01]  /*2220*/  FMUL.FTZ R161, R161, R162.reuse ;  /* 0x000000a2a1a17220 */ /* 0x080fe20000410000 */
[----:B------:R-:W-:Y:S01]  /*2230*/  HFMA2 R170, -RZ, RZ, 0, 0 ;  /* 0x00000000ffaa7431 */ /* 0x000fe200000001ff */
[----:B-----5:R-:W-:Y:S01]  /*2240*/  @P1 SHF.L.U32 R166, R156, 0x10, RZ ;  /* 0x000000109ca61819 */ /* 0x020fe200000006ff */
[----:B------:R-:W-:Y:S01]  /*2250*/  FMUL.FTZ R167, R167, R162 ;  /* 0x000000a2a7a77220 */ /* 0x000fe20000410000 */
[----:B------:R-:W-:Y:S01]  /*2260*/  FMUL.FTZ R169, R161, UR16 ;  /* 0x00000010a1a97c20 */ /* 0x000fe20008410000 */
[----:B------:R-:W-:Y:S01]  /*2270*/  @P1 SHF.L.U32 R161, R48, 0x10, RZ ;  /* 0x0000001030a11819 */ /* 0x000fe200000006ff */
[----:B------:R-:W-:Y:S01]  /*2280*/  FADD.FTZ R230, R213, -R230 ;  /* 0x800000e6d5e67221 */ /* 0x000fe20000010000 */
[----:B------:R-:W-:Y:S01]  /*2290*/  @P2 PRMT R156, R156, 0x7632, R156 ;  /* 0x000076329c9c2816 */ /* 0x000fe2000000009c */
[----:B------:R-:W-:Y:S01]  /*22a0*/  @P1 FMUL.FTZ R165, R169, R166 ;  /* 0x000000a6a9a51220 */ /* 0x000fe20000410000 */
[----:B------:R-:W-:Y:S01]  /*22b0*/  FMUL.FTZ R167, R167, UR16 ;  /* 0x00000010a7a77c20 */ /* 0x000fe20008410000 */
[----:B------:R-:W-:Y:S01]  /*22c0*/  @P1 FMUL.FTZ R160, R169, R161 ;  /* 0x000000a1a9a01220 */ /* 0x000fe20000410000 */
[----:B------:R-:W-:Y:S01]  /*22d0*/  @P2 SHF.L.U32 R156, R156, 0x10, RZ ;  /* 0x000000109c9c2819 */ /* 0x000fe200000006ff */
[----:B------:R-:W-:Y:S01]  /*22e0*/  HFMA2 R161, -RZ, RZ, 0, 0 ;  /* 0x00000000ffa17431 */ /* 0x000fe200000001ff */
[----:B------:R-:W-:-:S02]  /*22f0*/  @P2 SHF.L.U32 R166, R22, 0x10, RZ ;  /* 0x0000001016a62819 */ /* 0x000fc400000006ff */
[----:B------:R-:W-:Y:S02]  /*2300*/  CS2R R168, SRZ ;  /* 0x0000000000a87805 */ /* 0x000fe4000001ff00 */
[----:B------:R-:W-:Y:S01]  /*2310*/  LOP3.LUT P1, RZ, R228, 0xff000000, RZ, 0xc0, !PT ;  /* 0xff000000e4ff7812 */ /* 0x000fe2000782c0ff */
[----:B------:R-:W-:Y:S01]  /*2320*/  @P2 FMUL.FTZ R168, R167, R156 ;  /* 0x0000009ca7a82220 */ /* 0x000fe20000410000 */
[-CC-:B------:R-:W-:Y:S01]  /*2330*/  FFMA.FTZ R156, R219, R163.reuse, R164.reuse ;  /* 0x000000a3db9c7223 */ /* 0x180fe200000100a4 */
[----:B------:R-:W-:Y:S01]  /*2340*/  @P2 FMUL.FTZ R161, R167, R166 ;  /* 0x000000a6a7a12220 */ /* 0x000fe20000410000 */
[-C--:B------:R-:W-:Y:S01]  /*2350*/  FFMA.FTZ R167, R216, R163.reuse, R164 ;  /* 0x000000a3d8a77223 */ /* 0x080fe200000100a4 */
[----:B------:R-:W-:Y:S01]  /*2360*/  LOP3.LUT P2, RZ, R229, 0xff, RZ, 0xc0, !PT ;  /* 0x000000ffe5ff7812 */ /* 0x000fe2000784c0ff */
[----:B------:R-:W-:Y:S01]  /*2370*/  FADD.FTZ R166, R217, -R156 ;  /* 0x8000009cd9a67221 */ /* 0x000fe20000010000 */
[----:B------:R-:W-:Y:S01]  /*2380*/  MOV R156, RZ ;  /* 0x000000ff009c7202 */ /* 0x000fe20000000f00 */
[----:B------:R-:W-:Y:S01]  /*2390*/  FADD.FTZ R222, R214, -R167 ;  /* 0x800000a7d6de7221 */ /* 0x000fe20000010000 */
[----:B------:R-:W-:Y:S01]  /*23a0*/  FFMA.FTZ R233, R212, R163, R164 ;  /* 0x000000a3d4e97223 */ /* 0x000fe200000100a4 */
[----:B------:R-:W-:Y:S01]  /*23b0*/  FMUL.FTZ R167, R175, R166 ;  /* 0x000000a6afa77220 */ /* 0x000fe20000410000 */
[----:B------:R-:W-:Y:S01]  /*23c0*/  @P6 SHF.L.U32 R166, R157, 0x10, RZ ;  /* 0x000000109da66819 */ /* 0x000fe200000006ff */
[----:B------:R-:W-:Y:S01]  /*23d0*/  FMUL.FTZ R171, R175, R222 ;  /* 0x000000deafab7220 */ /* 0x000fe20000410000 */
        /* <DEDUP_REMOVED lines=8> */
[----:B------:R-:W-:Y:S01]  /*2460*/  FMUL.FTZ R171, R175, R230 ;  /* 0x000000e6afab7220 */ /* 0x000fe20000410000 */
[C---:B------:R-:W-:Y:S01]  /*2470*/  @P6 FMUL.FTZ R169, R167.reuse, R166 ;  /* 0x000000a6a7a96220 */ /* 0x040fe20000410000 */
[----:B------:R-:W-:Y:S01]  /*2480*/  @P6 FMUL.FTZ R156, R167, R157 ;  /* 0x0000009da79c6220 */ /* 0x000fe20000410000 */
[----:B------:R-:W-:Y:S01]  /*2490*/  @P1 FMUL.FTZ R170, R232, R222 ;  /* 0x000000dee8aa1220 */ /* 0x000fe20000410000 */
[----:B------:R-:W-:Y:S01]  /*24a0*/  LOP3.LUT P6, RZ, R229, 0xff00, RZ, 0xc0, !PT ;  /* 0x0000ff00e5ff7812 */ /* 0x000fe200078cc0ff */
[----:B------:R-:W-:Y:S01]  /*24b0*/  FMUL.FTZ R222, R171, R162 ;  /* 0x000000a2abde7220 */ /* 0x000fe20000410000 */
[----:B------:R-:W-:-:S02]  /*24c0*/  @P1 SHF.L.U32 R171, R23, 0x10, RZ ;  /* 0x0000001017ab1819 */ /* 0x000fc400000006ff */
[----:B------:R-:W-:Y:S02]  /*24d0*/  CS2R R166, SRZ ;  /* 0x0000000000a67805 */ /* 0x000fe4000001ff00 */
[----:B------:R-:W-:Y:S01]  /*24e0*/  @P2 SHF.L.U32 R230, R158, 0x10, RZ ;  /* 0x000000109ee62819 */ /* 0x000fe200000006ff */
[----:B------:R-:W-:Y:S01]  /*24f0*/  FMUL.FTZ R234, R222, UR16 ;  /* 0x00000010deea7c20 */ /* 0x000fe20008410000 */
[----:B------:R-:W-:Y:S01]  /*2500*/  FADD.FTZ R222, R210, -R233 ;  /* 0x800000e9d2de7221 */ /* 0x000fe20000010000 */
[----:B------:R-:W-:Y:S01]  /*2510*/  MOV R157, RZ ;  /* 0x000000ff009d7202 */ /* 0x000fe20000000f00 */
[----:B------:R-:W-:Y:S01]  /*2520*/  @P1 FMUL.FTZ R157, R232, R171 ;  /* 0x000000abe89d1220 */ /* 0x000fe20000410000 */
[----:B------:R-:W-:Y:S01]  /*2530*/  FFMA.FTZ R232, R211, R163, R164 ;  /* 0x000000a3d3e87223 */ /* 0x000fe200000100a4 */
[----:B------:R-:W-:Y:S01]  /*2540*/  FMUL.FTZ R171, R175, R222 ;  /* 0x000000deafab7220 */ /* 0x000fe20000410000 */
[C---:B------:R-:W-:Y:S01]  /*2550*/  @P2 FMUL.FTZ R167, R234.reuse, R230 ;  /* 0x000000e6eaa72220 */ /* 0x040fe20000410000 */
[----:B------:R-:W-:Y:S01]  /*2560*/  @P2 FMUL.FTZ R166, R234, R231 ;  /* 0x000000e7eaa62220 */ /* 0x000fe20000410000 */
[----:B------:R-:W-:Y:S01]  /*2570*/  ISETP.GE.U32.AND P1, PT, R228, RZ, PT ;  /* 0x000000ffe400720c */ /* 0x000fe20003f26070 */
[----:B------:R-:W-:Y:S01]  /*2580*/  FADD.FTZ R232, R209, -R232 ;  /* 0x800000e8d1e87221 */ /* 0x000fe20000010000 */
[----:B------:R-:W-:Y:S01]  /*2590*/  LOP3.LUT P2, RZ, R229, 0xff0000, RZ, 0xc0, !PT ;  /* 0x00ff0000e5ff7812 */ /* 0x000fe2000784c0ff */
[----:B------:R-:W-:Y:S01]  /*25a0*/  HFMA2 R222, -RZ, RZ, 0, 0 ;  /* 0x00000000ffde7431 */ /* 0x000fe200000001ff */
[----:B------:R-:W-:Y:S01]  /*25b0*/  @P6 PRMT R230, R158, 0x7632, R230 ;  /* 0x000076329ee66816 */ /* 0x000fe200000000e6 */
[----:B------:R-:W-:Y:S01]  /*25c0*/  FMUL.FTZ R158, R171, R162 ;  /* 0x000000a2ab9e7220 */ /* 0x000fe20000410000 */
[----:B------:R-:W-:Y:S01]  /*25d0*/  ISETP.GE.U32.AND.EX P1, PT, R229, 0x1000000, PT, P1 ;  /* 0x01000000e500780c */ /* 0x000fe20003f26110 */
[----:B------:R-:W-:Y:S01]  /*25e0*/  FFMA.FTZ R235, R208, R163, R164 ;  /* 0x000000a3d0eb7223 */ /* 0x000fe200000100a4 */
[----:B------:R-:W-:Y:S01]  /*25f0*/  @P6 SHF.L.U32 R230, R230, 0x10, RZ ;  /* 0x00000010e6e66819 */ /* 0x000fe200000006ff */
[----:B------:R-:W-:Y:S01]  /*2600*/  FMUL.FTZ R233, R158, UR16 ;  /* 0x000000109ee97c20 */ /* 0x000fe20008410000 */
[----:B------:R-:W-:Y:S01]  /*2610*/  @P6 SHF.L.U32 R158, R24, 0x10, RZ ;  /* 0x00000010189e6819 */ /* 0x000fe200000006ff */
[----:B------:R-:W-:Y:S01]  /*2620*/  FMUL.FTZ R231, R175, R232 ;  /* 0x000000e8afe77220 */ /* 0x000fe20000410000 */
[----:B------:R-:W-:Y:S01]  /*2630*/  FADD.FTZ R232, R206, -R235 ;  /* 0x800000ebcee87221 */ /* 0x000fe20000010000 */
[----:B------:R-:W-:Y:S01]  /*2640*/  MOV R171, RZ ;  /* 0x000000ff00ab7202 */ /* 0x000fe20000000f00 */
[----:B------:R-:W-:Y:S01]  /*2650*/  @P6 FMUL.FTZ R222, R233, R230 ;  /* 0x000000e6e9de6220 */ /* 0x000fe20000410000 */
[----:B------:R-:W-:Y:S01]  /*2660*/  FMUL.FTZ R231, R231, R162 ;  /* 0x000000a2e7e77220 */ /* 0x000fe20000410000 */
[----:B------:R-:W-:Y:S01]  /*2670*/  @P6 FMUL.FTZ R171, R233, R158 ;  /* 0x0000009ee9ab6220 */ /* 0x000fe20000410000 */
[----:B------:R-:W-:Y:S01]  /*2680*/  HFMA2 R233, -RZ, RZ, 0, 0 ;  /* 0x00000000ffe97431 */ /* 0x000fe200000001ff */
[----:B------:R-:W-:Y:S01]  /*2690*/  @P2 SHF.L.U32 R158, R159, 0x10, RZ ;  /* 0x000000109f9e2819 */ /* 0x000fe200000006ff */
[----:B------:R-:W-:Y:S01]  /*26a0*/  FMUL.FTZ R235, R175, R232 ;  /* 0x000000e8afeb7220 */ /* 0x000fe20000410000 */
[----:B------:R-:W-:Y:S01]  /*26b0*/  FMUL.FTZ R234, R231, UR16 ;  /* 0x00000010e7ea7c20 */ /* 0x000fe20008410000 */
[----:B------:R-:W-:Y:S01]  /*26c0*/  @P1 PRMT R159, R159, 0x7632, R159 ;  /* 0x000076329f9f1816 */ /* 0x000fe2000000009f */
[----:B------:R-:W-:Y:S01]  /*26d0*/  FADD.FTZ R165, R100, R165 ;  /* 0x000000a564a57221 */ /* 0x000fe20000010000 */
[----:B------:R-:W-:Y:S01]  /*26e0*/  FMUL.FTZ R235, R235, R162 ;  /* 0x000000a2ebeb7220 */ /* 0x000fe20000410000 */
[----:B------:R-:W-:Y:S01]  /*26f0*/  @P2 SHF.L.U32 R231, R51, 0x10, RZ ;  /* 0x0000001033e72819 */ /* 0x000fe200000006ff */
[C---:B------:R-:W-:Y:S01]  /*2700*/  @P2 FMUL.FTZ R233, R234.reuse, R158 ;  /* 0x0000009eeae92220 */ /* 0x040fe20000410000 */
[----:B------:R-:W-:Y:S01]  /*2710*/  HFMA2 R158, -RZ, RZ, 0, 0 ;  /* 0x00000000ff9e7431 */ /* 0x000fe200000001ff */
[----:B------:R-:W-:Y:S01]  /*2720*/  @P1 SHF.L.U32 R159, R159, 0x10, RZ ;  /* 0x000000109f9f1819 */ /* 0x000fe200000006ff */
[----:B------:R-:W-:Y:S01]  /*2730*/  FMUL.FTZ R235, R235, UR16 ;  /* 0x00000010ebeb7c20 */ /* 0x000fe20008410000 */
[----:B------:R-:W-:Y:S01]  /*2740*/  @P1 SHF.L.U32 R232, R25, 0x10, RZ ;  /* 0x0000001019e81819 */ /* 0x000fe200000006ff */
[----:B------:R-:W-:Y:S01]  /*2750*/  FADD.FTZ R168, R101, R168 ;  /* 0x000000a865a87221 */ /* 0x000fe20000010000 */
[----:B------:R-:W-:Y:S01]  /*2760*/  MOV R230, RZ ;  /* 0x000000ff00e67202 */ /* 0x000fe20000000f00 */
[----:B------:R-:W-:Y:S01]  /*2770*/  @P2 FMUL.FTZ R230, R234, R231 ;  /* 0x000000e7eae62220 */ /* 0x000fe20000410000 */
[----:B------:R-:W-:Y:S01]  /*2780*/  MOV R231, RZ ;  /* 0x000000ff00e77202 */ /* 0x000fe20000000f00 */
[C---:B------:R-:W-:Y:S01]  /*2790*/  @P1 FMUL.FTZ R158, R235.reuse, R159 ;  /* 0x0000009feb9e1220 */ /* 0x040fe20000410000 */
[----:B------:R-:W-:Y:S01]  /*27a0*/  @P1 FMUL.FTZ R231, R235, R232 ;  /* 0x000000e8ebe71220 */ /* 0x000fe20000410000 */
[----:B------:R-:W-:Y:S01]  /*27b0*/  F2FP.BF16.F32.PACK_AB R157, R157, R156 ;  /* 0x0000009c9d9d723e */ /* 0x000fe200000010ff */
[----:B------:R-:W-:Y:S01]  /*27c0*/  FADD.FTZ R169, R102, R169 ;  /* 0x000000a966a97221 */ /* 0x000fe20000010000 */
[----:B------:R-:W-:Y:S01]  /*27d0*/  FADD.FTZ R107, R107, R158 ;  /* 0x0000009e6b6b7221 */ /* 0x000fe20000010000 */
[----:B------:R-:W-:Y:S01]  /*27e0*/  FADD.FTZ R170, R103, R170 ;  /* 0x000000aa67aa7221 */ /* 0x000fe20000010000 */
[----:B------:R-:W-:Y:S01]  /*27f0*/  FADD.FTZ R104, R104, R167 ;  /* 0x000000a768687221 */ /* 0x000fe20000010000 */
[----:B------:R-:W-:Y:S01]  /*2800*/  FADD.FTZ R105, R105, R222 ;  /* 0x000000de69697221 */ /* 0x000fe20000010000 */
[----:B------:R-:W-:Y:S01]  /*2810*/  FADD.FTZ R106, R106, R233 ;  /* 0x000000e96a6a7221 */ /* 0x000fe20000010000 */
[----:B------:R-:W-:-:S02]  /*2820*/  F2FP.BF16.F32.PACK_AB R159, R231, R230 ;  /* 0x000000e6e79f723e */ /* 0x000fc400000010ff */
[----:B------:R-:W-:Y:S02]  /*2830*/  F2FP.BF16.F32.PACK_AB R158, R171, R166 ;  /* 0x000000a6ab9e723e */ /* 0x000fe400000010ff */
[----:B------:R-:W-:Y:S01]  /*2840*/  F2FP.BF16.F32.PACK_AB R156, R161, R160 ;  /* 0x000000a0a19c723e */ /* 0x000fe200000010ff */
[----:B------:R-:W-:Y:S06]  /*2850*/  BRA `(.L_x_3760) ;  /* 0x00000014004c7947 */ /* 0x000fec0003800000 */
.L_x_3759:
[-C--:B------:R-:W-:Y:S01]  /*2860*/  FFMA.FTZ R148, R223, R163.reuse, R164 ;  /* 0x000000a3df947223 */ /* 0x080fe200000100a4 */
[C---:B------:R-:W-:Y:S01]  /*2870*/  LOP3.LUT P1, RZ, R228.reuse, 0xff, RZ, 0xc0, !PT ;  /* 0x000000ffe4ff7812 */ /* 0x040fe2000782c0ff */
[----:B------:R-:W-:Y:S01]  /*2880*/  HFMA2 R165, -RZ, RZ, 0, 0 ;  /* 0x00000000ffa57431 */ /* 0x000fe200000001ff */
[C---:B------:R-:W-:Y:S01]  /*2890*/  LOP3.LUT P2, RZ, R228.reuse, 0xff00, RZ, 0xc0, !PT ;  /* 0x0000ff00e4ff7812 */ /* 0x040fe2000784c0ff */
[----:B------:R-:W-:Y:S01]  /*28a0*/  FADD.FTZ R148, R221, -R148 ;  /* 0x80000094dd947221 */ /* 0x000fe20000010000 */
[----:B------:R-:W-:Y:S01]  /*28b0*/  FFMA.FTZ R152, R219, R163, R164 ;  /* 0x000000a3db987223 */ /* 0x000fe200000100a4 */
[----:B------:R-:W-:Y:S02]  /*28c0*/  LOP3.LUT P6, RZ, R228, 0xff0000, RZ, 0xc0, !PT ;  /* 0x00ff0000e4ff7812 */ /* 0x000fe400078cc0ff */
[----:B------:R-:W-:Y:S01]  /*28d0*/  CS2R R160, SRZ ;  /* 0x0000000000a07805 */ /* 0x000fe2000001ff00 */
[----:B------:R-:W-:Y:S01]  /*28e0*/  FMUL.FTZ R148, R175, R148 ;  /* 0x00000094af947220 */ /* 0x000fe20000410000 */
[----:B------:R-:W-:Y:S01]  /*28f0*/  FADD.FTZ R152, R217, -R152 ;  /* 0x80000098d9987221 */ /* 0x000fe20000010000 */
[----:B------:R-:W-:-:S02]  /*2900*/  CS2R R168, SRZ ;  /* 0x0000000000a87805 */ /* 0x000fc4000001ff00 */
[----:B------:R-:W-:Y:S01]  /*2910*/  MOV R166, RZ ;  /* 0x000000ff00a67202 */ /* 0x000fe20000000f00 */
[----:B------:R-:W-:Y:S01]  /*2920*/  FMUL.FTZ R149, R148, R162 ;  /* 0x000000a294957220 */ /* 0x000fe20000410000 */
[-CC-:B------:R-:W-:Y:S01]  /*2930*/  FFMA.FTZ R231, R212, R163.reuse, R164.reuse ;  /* 0x000000a3d4e77223 */ /* 0x180fe200000100a4 */
[----:B-----5:R-:W-:Y:S01]  /*2940*/  @P1 SHF.L.U32 R150, R156, 0x10, RZ ;  /* 0x000000109c961819 */ /* 0x020fe200000006ff */
[-CC-:B------:R-:W-:Y:S01]  /*2950*/  FFMA.FTZ R233, R208, R163.reuse, R164.reuse ;  /* 0x000000a3d0e97223 */ /* 0x180fe200000100a4 */
[----:B------:R-:W-:Y:S01]  /*2960*/  FMUL.FTZ R153, R149, UR16 ;  /* 0x0000001095997c20 */ /* 0x000fe20008410000 */
[----:B------:R-:W-:Y:S01]  /*2970*/  FFMA.FTZ R149, R220, R163, R164 ;  /* 0x000000a3dc957223 */ /* 0x000fe200000100a4 */
[----:B------:R-:W-:Y:S01]  /*2980*/  @P2 PRMT R156, R156, 0x7632, R156 ;  /* 0x000076329c9c2816 */ /* 0x000fe2000000009c */
[----:B------:R-:W-:Y:S01]  /*2990*/  FADD.FTZ R232, R206, -R233 ;  /* 0x800000e9cee87221 */ /* 0x000fe20000010000 */
[----:B------:R-:W-:Y:S01]  /*29a0*/  @P1 FMUL.FTZ R165, R150, R153 ;  /* 0x0000009996a51220 */ /* 0x000fe20000410000 */
[----:B------:R-:W-:Y:S01]  /*29b0*/  FADD.FTZ R150, R218, -R149 ;  /* 0x80000095da967221 */ /* 0x000fe20000010000 */
[----:B------:R-:W-:-:S02]  /*29c0*/  @P1 SHF.L.U32 R154, R48, 0x10, RZ ;  /* 0x00000010309a1819 */ /* 0x000fc400000006ff */
[----:B------:R-:W-:Y:S01]  /*29d0*/  @P2 SHF.L.U32 R170, R22, 0x10, RZ ;  /* 0x0000001016aa2819 */ /* 0x000fe200000006ff */
[C---:B------:R-:W-:Y:S01]  /*29e0*/  FMUL.FTZ R149, R175.reuse, R150 ;  /* 0x00000096af957220 */ /* 0x040fe20000410000 */
[----:B------:R-:W-:Y:S01]  /*29f0*/  FMUL.FTZ R150, R175, R152 ;  /* 0x00000098af967220 */ /* 0x000fe20000410000 */
[----:B------:R-:W-:Y:S01]  /*2a00*/  @P2 SHF.L.U32 R156, R156, 0x10, RZ ;  /* 0x000000109c9c2819 */ /* 0x000fe200000006ff */
[----:B------:R-:W-:Y:S01]  /*2a10*/  @P1 FMUL.FTZ R161, R154, R153 ;  /* 0x000000999aa11220 */ /* 0x000fe20000410000 */
[-C--:B------:R-:W-:Y:S01]  /*2a20*/  FMUL.FTZ R151, R149, R162.reuse ;  /* 0x000000a295977220 */ /* 0x080fe20000410000 */
[----:B------:R-:W-:Y:S01]  /*2a30*/  FMUL.FTZ R152, R150, R162 ;  /* 0x000000a296987220 */ /* 0x000fe20000410000 */
[----:B------:R-:W-:Y:S01]  /*2a40*/  @P6 SHF.L.U32 R155, R157, 0x10, RZ ;  /* 0x000000109d9b6819 */ /* 0x000fe200000006ff */
[--C-:B------:R-:W-:Y:S01]  /*2a50*/  FFMA.FTZ R154, R215, R163, R164.reuse ;  /* 0x000000a3d79a7223 */ /* 0x100fe200000100a4 */
[----:B------:R-:W-:Y:S01]  /*2a60*/  FMUL.FTZ R151, R151, UR16 ;  /* 0x0000001097977c20 */ /* 0x000fe20008410000 */
[----:B------:R-:W-:Y:S01]  /*2a70*/  @P6 SHF.L.U32 R167, R49, 0x10, RZ ;  /* 0x0000001031a76819 */ /* 0x000fe200000006ff */
[----:B------:R-:W-:Y:S01]  /*2a80*/  FMUL.FTZ R152, R152, UR16 ;  /* 0x0000001098987c20 */ /* 0x000fe20008410000 */
[----:B------:R-:W-:Y:S01]  /*2a90*/  LOP3.LUT P1, RZ, R228, 0xff000000, RZ, 0xc0, !PT ;  /* 0xff000000e4ff7812 */ /* 0x000fe2000782c0ff */
[-C--:B------:R-:W-:Y:S01]  /*2aa0*/  @P2 FMUL.FTZ R168, R156, R151.reuse ;  /* 0x000000979ca82220 */ /* 0x080fe20000410000 */
[----:B------:R-:W-:Y:S01]  /*2ab0*/  @P2 FMUL.FTZ R160, R170, R151 ;  /* 0x00000097aaa02220 */ /* 0x000fe20000410000 */
[----:B------:R-:W-:Y:S01]  /*2ac0*/  FFMA.FTZ R151, R216, R163, R164 ;  /* 0x000000a3d8977223 */ /* 0x000fe200000100a4 */
[-C--:B------:R-:W-:Y:S01]  /*2ad0*/  @P6 FMUL.FTZ R169, R155, R152.reuse ;  /* 0x000000989ba96220 */ /* 0x080fe20000410000 */
[----:B------:R-:W-:Y:S01]  /*2ae0*/  @P6 FMUL.FTZ R166, R167, R152 ;  /* 0x00000098a7a66220 */ /* 0x000fe20000410000 */
[----:B------:R-:W-:Y:S01]  /*2af0*/  LOP3.LUT P2, RZ, R229, 0xff, RZ, 0xc0, !PT ;  /* 0x000000ffe5ff7812 */ /* 0x000fe2000784c0ff */
[----:B------:R-:W-:Y:S01]  /*2b00*/  FADD.FTZ R152, R214, -R151 ;  /* 0x80000097d6987221 */ /* 0x000fe20000010000 */
[----:B------:R-:W-:Y:S01]  /*2b10*/  FADD.FTZ R154, R213, -R154 ;  /* 0x8000009ad59a7221 */ /* 0x000fe20000010000 */
[----:B------:R-:W-:-:S02]  /*2b20*/  LOP3.LUT P6, RZ, R229, 0xff00, RZ, 0xc0, !PT ;  /* 0x0000ff00e5ff7812 */ /* 0x000fc400078cc0ff */
[----:B------:R-:W-:Y:S01]  /*2b30*/  CS2R R170, SRZ ;  /* 0x0000000000aa7805 */ /* 0x000fe2000001ff00 */
[C---:B------:R-:W-:Y:S01]  /*2b40*/  FMUL.FTZ R151, R175.reuse, R152 ;  /* 0x00000098af977220 */ /* 0x040fe20000410000 */
[----:B------:R-:W-:Y:S01]  /*2b50*/  FMUL.FTZ R152, R175, R154 ;  /* 0x0000009aaf987220 */ /* 0x000fe20000410000 */
[----:B------:R-:W-:Y:S01]  /*2b60*/  @P1 PRMT R157, R157, 0x7632, R157 ;  /* 0x000076329d9d1816 */ /* 0x000fe2000000009d */
[----:B------:R-:W-:Y:S02]  /*2b70*/  HFMA2 R167, -RZ, RZ, 0, 0 ;  /* 0x00000000ffa77431 */ /* 0x000fe400000001ff */
[-C--:B------:R-:W-:Y:S01]  /*2b80*/  FMUL.FTZ R153, R151, R162.reuse ;  /* 0x000000a297997220 */ /* 0x080fe20000410000 */
[----:B------:R-:W-:Y:S01]  /*2b90*/  @P1 SHF.L.U32 R230, R23, 0x10, RZ ;  /* 0x0000001017e61819 */ /* 0x000fe200000006ff */
[----:B------:R-:W-:Y:S01]  /*2ba0*/  FMUL.FTZ R154, R152, R162 ;  /* 0x000000a2989a7220 */ /* 0x000fe20000410000 */
[----:B------:R-:W-:Y:S01]  /*2bb0*/  @P1 SHF.L.U32 R222, R157, 0x10, RZ ;  /* 0x000000109dde1819 */ /* 0x000fe200000006ff */
[----:B------:R-:W-:Y:S01]  /*2bc0*/  FMUL.FTZ R153, R153, UR16 ;  /* 0x0000001099997c20 */ /* 0x000fe20008410000 */
[----:B------:R-:W-:Y:S01]  /*2bd0*/  @P2 SHF.L.U32 R155, R158, 0x10, RZ ;  /* 0x000000109e9b2819 */ /* 0x000fe200000006ff */
[----:B------:R-:W-:Y:S01]  /*2be0*/  FMUL.FTZ R154, R154, UR16 ;  /* 0x000000109a9a7c20 */ /* 0x000fe20008410000 */
[----:B------:R-:W-:Y:S01]  /*2bf0*/  @P2 SHF.L.U32 R157, R50, 0x10, RZ ;  /* 0x00000010329d2819 */ /* 0x000fe200000006ff */
[-C--:B------:R-:W-:Y:S01]  /*2c00*/  @P1 FMUL.FTZ R170, R222, R153.reuse ;  /* 0x00000099deaa1220 */ /* 0x080fe20000410000 */
[----:B------:R-:W-:Y:S01]  /*2c10*/  FADD.FTZ R222, R210, -R231 ;  /* 0x800000e7d2de7221 */ /* 0x000fe20000010000 */
[----:B------:R-:W-:Y:S01]  /*2c20*/  @P1 FMUL.FTZ R167, R230, R153 ;  /* 0x00000099e6a71220 */ /* 0x000fe20000410000 */
[----:B------:R-:W-:Y:S01]  /*2c30*/  MOV R156, RZ ;  /* 0x000000ff009c7202 */ /* 0x000fe20000000f00 */
[----:B------:R-:W-:Y:S01]  /*2c40*/  @P2 FMUL.FTZ R171, R155, R154 ;  /* 0x0000009a9bab2220 */ /* 0x000fe20000410000 */
[----:B------:R-:W-:Y:S01]  /*2c50*/  FMUL.FTZ R153, R175, R222 ;  /* 0x000000deaf997220 */ /* 0x000fe20000410000 */
[----:B------:R-:W-:Y:S01]  /*2c60*/  @P2 FMUL.FTZ R156, R157, R154 ;  /* 0x0000009a9d9c2220 */ /* 0x000fe20000410000 */
[----:B------:R-:W-:Y:S01]  /*2c70*/  @P6 PRMT R158, R158, 0x7632, R158 ;  /* 0x000076329e9e6816 */ /* 0x000fe2000000009e */
[----:B------:R-:W-:Y:S01]  /*2c80*/  FFMA.FTZ R230, R211, R163, R164 ;  /* 0x000000a3d3e67223 */ /* 0x000fe200000100a4 */
[----:B------:R-:W-:Y:S01]  /*2c90*/  FMUL.FTZ R154, R153, R162 ;  /* 0x000000a2999a7220 */ /* 0x000fe20000410000 */
[----:B------:R-:W-:Y:S01]  /*2ca0*/  HFMA2 R222, -RZ, RZ, 0, 0 ;  /* 0x00000000ffde7431 */ /* 0x000fe200000001ff */
[----:B------:R-:W-:Y:S01]  /*2cb0*/  @P6 SHF.L.U32 R155, R158, 0x10, RZ ;  /* 0x000000109e9b6819 */ /* 0x000fe200000006ff */
[----:B------:R-:W-:Y:S01]  /*2cc0*/  FADD.FTZ R230, R209, -R230 ;  /* 0x800000e6d1e67221 */ /* 0x000fe20000010000 */
[----:B------:R-:W-:Y:S01]  /*2cd0*/  @P6 SHF.L.U32 R231, R24, 0x10, RZ ;  /* 0x0000001018e76819 */ /* 0x000fe200000006ff */
[----:B------:R-:W-:Y:S01]  /*2ce0*/  FMUL.FTZ R154, R154, UR16 ;  /* 0x000000109a9a7c20 */ /* 0x000fe20008410000 */
[----:B------:R-:W-:Y:S01]  /*2cf0*/  ISETP.GE.U32.AND P1, PT, R228, RZ, PT ;  /* 0x000000ffe400720c */ /* 0x000fe20003f26070 */
[----:B------:R-:W-:Y:S01]  /*2d00*/  FADD.FTZ R165, R100, R165 ;  /* 0x000000a564a57221 */ /* 0x000fe20000010000 */
[----:B------:R-:W-:Y:S01]  /*2d10*/  MOV R157, RZ ;  /* 0x000000ff009d7202 */ /* 0x000fe20000000f00 */
[-C--:B------:R-:W-:Y:S01]  /*2d20*/  @P6 FMUL.FTZ R222, R155, R154.reuse ;  /* 0x0000009a9bde6220 */ /* 0x080fe20000410000 */
[----:B------:R-:W-:Y:S01]  /*2d30*/  LOP3.LUT P2, RZ, R229, 0xff0000, RZ, 0xc0, !PT ;  /* 0x00ff0000e5ff7812 */ /* 0x000fe2000784c0ff */
[----:B------:R-:W-:Y:S01]  /*2d40*/  @P6 FMUL.FTZ R157, R231, R154 ;  /* 0x0000009ae79d6220 */ /* 0x000fe20000410000 */
[----:B------:R-:W-:Y:S01]  /*2d50*/  ISETP.GE.U32.AND.EX P1, PT, R229, 0x1000000, PT, P1 ;  /* 0x01000000e500780c */ /* 0x000fe20003f26110 */
[----:B------:R-:W-:Y:S01]  /*2d60*/  FMUL.FTZ R154, R175, R230 ;  /* 0x000000e6af9a7220 */ /* 0x000fe20000410000 */
[----:B------:R-:W-:Y:S01]  /*2d70*/  HFMA2 R231, -RZ, RZ, 0, 0 ;  /* 0x00000000ffe77431 */ /* 0x000fe200000001ff */
[----:B------:R-:W-:Y:S01]  /*2d80*/  MOV R158, RZ ;  /* 0x000000ff009e7202 */ /* 0x000fe20000000f00 */
[----:B------:R-:W-:Y:S01]  /*2d90*/  FADD.FTZ R168, R101, R168 ;  /* 0x000000a865a87221 */ /* 0x000fe20000010000 */
[----:B------:R-:W-:Y:S01]  /*2da0*/  FMUL.FTZ R155, R154, R162 ;  /* 0x000000a29a9b7220 */ /* 0x000fe20000410000 */
[----:B------:R-:W-:Y:S01]  /*2db0*/  FADD.FTZ R169, R102, R169 ;  /* 0x000000a966a97221 */ /* 0x000fe20000010000 */
[----:B------:R-:W-:Y:S01]  /*2dc0*/  FADD.FTZ R170, R103, R170 ;  /* 0x000000aa67aa7221 */ /* 0x000fe20000010000 */
[----:B------:R-:W-:Y:S01]  /*2dd0*/  FADD.FTZ R104, R104, R171 ;  /* 0x000000ab68687221 */ /* 0x000fe20000010000 */
[----:B------:R-:W-:Y:S01]  /*2de0*/  FMUL.FTZ R230, R155, UR16 ;  /* 0x000000109be67c20 */ /* 0x000fe20008410000 */
[----:B------:R-:W-:Y:S01]  /*2df0*/  FMUL.FTZ R155, R175, R232 ;  /* 0x000000e8af9b7220 */ /* 0x000fe20000410000 */
[----:B------:R-:W-:Y:S01]  /*2e00*/  @P2 SHF.L.U32 R233, R159, 0x10, RZ ;  /* 0x000000109fe92819 */ /* 0x000fe200000006ff */
[----:B------:R-:W-:Y:S01]  /*2e10*/  FADD.FTZ R105, R105, R222 ;  /* 0x000000de69697221 */ /* 0x000fe20000010000 */
[----:B------:R-:W-:-:S02]  /*2e20*/  @P2 SHF.L.U32 R235, R51, 0x10, RZ ;  /* 0x0000001033eb2819 */ /* 0x000fc400000006ff */
[----:B------:R-:W-:Y:S01]  /*2e30*/  @P1 PRMT R232, R159, 0x7632, R232 ;  /* 0x000076329fe81816 */ /* 0x000fe200000000e8 */
[----:B------:R-:W-:Y:S01]  /*2e40*/  FMUL.FTZ R159, R155, R162 ;  /* 0x000000a29b9f7220 */ /* 0x000fe20000410000 */
[----:B------:R-:W-:Y:S01]  /*2e50*/  @P1 SHF.L.U32 R234, R25, 0x10, RZ ;  /* 0x0000001019ea1819 */ /* 0x000fe200000006ff */
[-C--:B------:R-:W-:Y:S01]  /*2e60*/  @P2 FMUL.FTZ R231, R233, R230.reuse ;  /* 0x000000e6e9e72220 */ /* 0x080fe20000410000 */
[----:B------:R-:W-:Y:S01]  /*2e70*/  @P2 FMUL.FTZ R158, R235, R230 ;  /* 0x000000e6eb9e2220 */ /* 0x000fe20000410000 */
[----:B------:R-:W-:Y:S01]  /*2e80*/  FMUL.FTZ R159, R159, UR16 ;  /* 0x000000109f9f7c20 */ /* 0x000fe20008410000 */
[----:B------:R-:W-:Y:S01]  /*2e90*/  HFMA2 R230, -RZ, RZ, 0, 0 ;  /* 0x00000000ffe67431 */ /* 0x000fe200000001ff */
[----:B------:R-:W-:Y:S01]  /*2ea0*/  @P1 SHF.L.U32 R232, R232, 0x10, RZ ;  /* 0x00000010e8e81819 */ /* 0x000fe200000006ff */
[----:B------:R-:W-:Y:S01]  /*2eb0*/  FADD.FTZ R106, R106, R231 ;  /* 0x000000e76a6a7221 */ /* 0x000fe20000010000 */
[----:B------:R-:W-:Y:S01]  /*2ec0*/  MOV R233, RZ ;  /* 0x000000ff00e97202 */ /* 0x000fe20000000f00 */
[----:B------:R-:W-:-:S02]  /*2ed0*/  @P1 FMUL.FTZ R233, R234, R159 ;  /* 0x0000009feae91220 */ /* 0x000fc40000410000 */
[----:B------:R-:W-:-:S03]  /*2ee0*/  @P1 FMUL.FTZ R230, R232, R159 ;  /* 0x0000009fe8e61220 */ /* 0x000fc60000410000 */
[----:B------:R-:W-:Y:S01]  /*2ef0*/  F2FP.BF16.F32.PACK_AB R159, R233, R158 ;  /* 0x0000009ee99f723e */ /* 0x000fe200000010ff */
[----:B------:R-:W-:Y:S01]  /*2f00*/  FADD.FTZ R107, R107, R230 ;  /* 0x000000e66b6b7221 */ /* 0x000fe20000010000 */
[----:B------:R-:W-:Y:S02]  /*2f10*/  F2FP.BF16.F32.PACK_AB R158, R157, R156 ;  /* 0x0000009c9d9e723e */ /* 0x000fe400000010ff */
[----:B------:R-:W-:Y:S02]  /*2f20*/  F2FP.BF16.F32.PACK_AB R157, R167, R166 ;  /* 0x000000a6a79d723e */ /* 0x000fe400000010ff */
[----:B------:R-:W-:Y:S01]  /*2f30*/  F2FP.BF16.F32.PACK_AB R156, R160, R161 ;  /* 0x000000a1a09c723e */ /* 0x000fe200000010ff */
[----:B------:R-:W-:Y:S06]  /*2f40*/  BRA `(.L_x_3760) ;  /* 0x0000000c00907947 */ /* 0x000fec0003800000 */
.L_x_3758:
        /* <DEDUP_REMOVED lines=13> */
[----:B------:R-:W-:Y:S01]  /*3020*/  FFMA.FTZ R161, R175, R160, R124 ;  /* 0x000000a0afa17223 */ /* 0x000fe2000001007c */
[----:B------:R-:W-:Y:S01]  /*3030*/  MOV R160, RZ ;  /* 0x000000ff00a07202 */ /* 0x000fe20000000f00 */
[----:B------:R-:W-:Y:S01]  /*3040*/  FFMA.FTZ R232, R215, R163, R164 ;  /* 0x000000a3d7e87223 */ /* 0x000fe200000100a4 */
[----:B------:R-:W-:-:S02]  /*3050*/  HFMA2 R170, -RZ, RZ, 0, 0 ;  /* 0x00000000ffaa7431 */ /* 0x000fc400000001ff */
[----:B------:R-:W-:Y:S01]  /*3060*/  FMUL.FTZ R161, R161, R162 ;  /* 0x000000a2a1a17220 */ /* 0x000fe20000410000 */
[-CC-:B------:R-:W-:Y:S01]  /*3070*/  FFMA.FTZ R233, R212, R163.reuse, R164.reuse ;  /* 0x000000a3d4e97223 */ /* 0x180fe200000100a4 */
[----:B-----5:R-:W-:Y:S01]  /*3080*/  @P1 SHF.L.U32 R167, R156, 0x10, RZ ;  /* 0x000000109ca71819 */ /* 0x020fe200000006ff */
[----:B------:R-:W-:Y:S01]  /*3090*/  FFMA.FTZ R235, R208, R163, R164 ;  /* 0x000000a3d0eb7223 */ /* 0x000fe200000100a4 */
[----:B------:R-:W-:Y:S01]  /*30a0*/  FMUL.FTZ R166, R161, UR16 ;  /* 0x00000010a1a67c20 */ /* 0x000fe20008410000 */
[----:B------:R-:W-:Y:S01]  /*30b0*/  FFMA.FTZ R161, R175, R168, R125 ;  /* 0x000000a8afa17223 */ /* 0x000fe2000001007d */
[----:B------:R-:W-:Y:S01]  /*30c0*/  @P2 PRMT R156, R156, 0x7632, R156 ;  /* 0x000076329c9c2816 */ /* 0x000fe2000000009c */
[----:B------:R-:W-:Y:S02]  /*30d0*/  HFMA2 R168, -RZ, RZ, 0, 0 ;  /* 0x00000000ffa87431 */ /* 0x000fe400000001ff */
[----:B------:R-:W-:Y:S01]  /*30e0*/  @P1 FMUL.FTZ R165, R167, R166 ;  /* 0x000000a6a7a51220 */ /* 0x000fe20000410000 */
[----:B------:R-:W-:Y:S01]  /*30f0*/  FMUL.FTZ R161, R161, R162 ;  /* 0x000000a2a1a17220 */ /* 0x000fe20000410000 */
[----:B------:R-:W-:-:S02]  /*3100*/  @P2 SHF.L.U32 R167, R156, 0x10, RZ ;  /* 0x000000109ca72819 */ /* 0x000fc400000006ff */
[----:B------:R-:W-:Y:S01]  /*3110*/  @P1 SHF.L.U32 R169, R48, 0x10, RZ ;  /* 0x0000001030a91819 */ /* 0x000fe200000006ff */
[----:B------:R-:W-:Y:S01]  /*3120*/  FMUL.FTZ R156, R161, UR16 ;  /* 0x00000010a19c7c20 */ /* 0x000fe20008410000 */
[----:B------:R-:W-:Y:S01]  /*3130*/  MOV R161, RZ ;  /* 0x000000ff00a17202 */ /* 0x000fe20000000f00 */
[----:B------:R-:W-:Y:S01]  /*3140*/  FADD.FTZ R165, R100, R165 ;  /* 0x000000a564a57221 */ /* 0x000fe20000010000 */
[----:B------:R-:W-:Y:S01]  /*3150*/  @P6 SHF.L.U32 R230, R49, 0x10, RZ ;  /* 0x0000001031e66819 */ /* 0x000fe200000006ff */
[----:B------:R-:W-:Y:S01]  /*3160*/  @P2 FMUL.FTZ R168, R167, R156 ;  /* 0x0000009ca7a82220 */ /* 0x000fe20000410000 */
[-CC-:B------:R-:W-:Y:S01]  /*3170*/  FFMA.FTZ R167, R216, R163.reuse, R164.reuse ;  /* 0x000000a3d8a77223 */ /* 0x180fe200000100a4 */
[----:B------:R-:W-:Y:S01]  /*3180*/  @P1 FMUL.FTZ R160, R169, R166 ;  /* 0x000000a6a9a01220 */ /* 0x000fe20000410000 */
[----:B------:R-:W-:Y:S01]  /*3190*/  FFMA.FTZ R166, R219, R163, R164 ;  /* 0x000000a3dba67223 */ /* 0x000fe200000100a4 */
[----:B------:R-:W-:Y:S01]  /*31a0*/  LOP3.LUT P1, RZ, R228, 0xff000000, RZ, 0xc0, !PT ;  /* 0xff000000e4ff7812 */ /* 0x000fe2000782c0ff */
[----:B------:R-:W-:Y:S01]  /*31b0*/  FADD.FTZ R222, R214, -R167 ;  /* 0x800000a7d6de7221 */ /* 0x000fe20000010000 */
[----:B------:R-:W-:Y:S01]  /*31c0*/  @P2 SHF.L.U32 R169, R22, 0x10, RZ ;  /* 0x0000001016a92819 */ /* 0x000fe200000006ff */
[----:B------:R-:W-:Y:S01]  /*31d0*/  FADD.FTZ R166, R217, -R166 ;  /* 0x800000a6d9a67221 */ /* 0x000fe20000010000 */
[----:B------:R-:W-:Y:S01]  /*31e0*/  FADD.FTZ R168, R101, R168 ;  /* 0x000000a865a87221 */ /* 0x000fe20000010000 */
[----:B------:R-:W-:-:S02]  /*31f0*/  FFMA.FTZ R171, R175, R222, R127 ;  /* 0x000000deafab7223 */ /* 0x000fc4000001007f */
[----:B------:R-:W-:Y:S01]  /*3200*/  FFMA.FTZ R167, R175, R166, R126 ;  /* 0x000000a6afa77223 */ /* 0x000fe2000001007e */
[----:B------:R-:W-:Y:S01]  /*3210*/  @P2 FMUL.FTZ R161, R169, R156 ;  /* 0x0000009ca9a12220 */ /* 0x000fe20000410000 */
[-C--:B------:R-:W-:Y:S01]  /*3220*/  FMUL.FTZ R171, R171, R162.reuse ;  /* 0x000000a2abab7220 */ /* 0x080fe20000410000 */
[----:B------:R-:W-:Y:S01]  /*3230*/  LOP3.LUT P2, RZ, R229, 0xff, RZ, 0xc0, !PT ;  /* 0x000000ffe5ff7812 */ /* 0x000fe2000784c0ff */
[-C--:B------:R-:W-:Y:S01]  /*3240*/  FMUL.FTZ R167, R167, R162.reuse ;  /* 0x000000a2a7a77220 */ /* 0x080fe20000410000 */
[----:B------:R-:W-:Y:S02]  /*3250*/  HFMA2 R169, -RZ, RZ, 0, 0 ;  /* 0x00000000ffa97431 */ /* 0x000fe400000001ff */
[----:B------:R-:W-:Y:S01]  /*3260*/  FMUL.FTZ R222, R171, UR16 ;  /* 0x00000010abde7c20 */ /* 0x000fe20008410000 */
[----:B------:R-:W-:Y:S01]  /*3270*/  @P6 SHF.L.U32 R166, R157, 0x10, RZ ;  /* 0x000000109da66819 */ /* 0x000fe200000006ff */
[----:B------:R-:W-:Y:S01]  /*3280*/  FADD.FTZ R171, R213, -R232 ;  /* 0x800000e8d5ab7221 */ /* 0x000fe20000010000 */
[----:B------:R-:W-:Y:S01]  /*3290*/  @P1 PRMT R157, R157, 0x7632, R157 ;  /* 0x000076329d9d1816 */ /* 0x000fe2000000009d */
[----:B------:R-:W-:Y:S01]  /*32a0*/  FMUL.FTZ R167, R167, UR16 ;  /* 0x00000010a7a77c20 */ /* 0x000fe20008410000 */
[----:B------:R-:W-:Y:S01]  /*32b0*/  MOV R156, RZ ;  /* 0x000000ff009c7202 */ /* 0x000fe20000000f00 */
[----:B------:R-:W-:Y:S01]  /*32c0*/  FFMA.FTZ R171, R175, R171, R128 ;  /* 0x000000abafab7223 */ /* 0x000fe20000010080 */
[----:B------:R-:W-:Y:S01]  /*32d0*/  @P1 SHF.L.U32 R157, R157, 0x10, RZ ;  /* 0x000000109d9d1819 */ /* 0x000fe200000006ff */
[-C--:B------:R-:W-:Y:S01]  /*32e0*/  @P6 FMUL.FTZ R169, R166, R167.reuse ;  /* 0x000000a7a6a96220 */ /* 0x080fe20000410000 */
[----:B------:R-:W-:Y:S01]  /*32f0*/  @P6 FMUL.FTZ R156, R230, R167 ;  /* 0x000000a7e69c6220 */ /* 0x000fe20000410000 */
[----:B------:R-:W-:Y:S01]  /*3300*/  LOP3.LUT P6, RZ, R229, 0xff00, RZ, 0xc0, !PT ;  /* 0x0000ff00e5ff7812 */ /* 0x000fe200078cc0ff */
[----:B------:R-:W-:Y:S01]  /*3310*/  FMUL.FTZ R171, R171, R162 ;  /* 0x000000a2abab7220 */ /* 0x000fe20000410000 */
[----:B------:R-:W-:Y:S01]  /*3320*/  @P1 SHF.L.U32 R231, R23, 0x10, RZ ;  /* 0x0000001017e71819 */ /* 0x000fe200000006ff */
[-C--:B------:R-:W-:Y:S01]  /*3330*/  @P1 FMUL.FTZ R170, R157, R222.reuse ;  /* 0x000000de9daa1220 */ /* 0x080fe20000410000 */
[----:B------:R-:W-:Y:S01]  /*3340*/  MOV R157, RZ ;  /* 0x000000ff009d7202 */ /* 0x000fe20000000f00 */
[----:B------:R-:W-:Y:S01]  /*3350*/  FMUL.FTZ R171, R171, UR16 ;  /* 0x00000010abab7c20 */ /* 0x000fe20008410000 */
[----:B------:R-:W-:Y:S01]  /*3360*/  @P2 SHF.L.U32 R230, R158, 0x10, RZ ;  /* 0x000000109ee62819 */ /* 0x000fe200000006ff */
[----:B------:R-:W-:Y:S01]  /*3370*/  @P1 FMUL.FTZ R157, R231, R222 ;  /* 0x000000dee79d1220 */ /* 0x000fe20000410000 */
[----:B------:R-:W-:Y:S01]  /*3380*/  @P2 SHF.L.U32 R232, R50, 0x10, RZ ;  /* 0x0000001032e82819 */ /* 0x000fe200000006ff */
[----:B------:R-:W-:Y:S01]  /*3390*/  FADD.FTZ R222, R210, -R233 ;  /* 0x800000e9d2de7221 */ /* 0x000fe20000010000 */
[----:B------:R-:W-:-:S02]  /*33a0*/  CS2R R166, SRZ ;  /* 0x0000000000a67805 */ /* 0x000fc4000001ff00 */
[----:B------:R-:W-:Y:S01]  /*33b0*/  ISETP.GE.U32.AND P1, PT, R228, RZ, PT ;  /* 0x000000ffe400720c */ /* 0x000fe20003f26070 */
[-C--:B------:R-:W-:Y:S01]  /*33c0*/  @P2 FMUL.FTZ R167, R230, R171.reuse ;  /* 0x000000abe6a72220 */ /* 0x080fe20000410000 */
[----:B------:R-:W-:Y:S01]  /*33d0*/  @P2 FMUL.FTZ R166, R232, R171 ;  /* 0x000000abe8a62220 */ /* 0x000fe20000410000 */
[----:B------:R-:W-:Y:S01]  /*33e0*/  FFMA.FTZ R171, R175, R222, R129 ;  /* 0x000000deafab7223 */ /* 0x000fe20000010081 */
[----:B------:R-:W-:Y:S01]  /*33f0*/  @P6 PRMT R230, R158, 0x7632, R230 ;  /* 0x000076329ee66816 */ /* 0x000fe200000000e6 */
[----:B------:R-:W-:Y:S01]  /*3400*/  FFMA.FTZ R232, R211, R163, R164 ;  /* 0x000000a3d3e87223 */ /* 0x000fe200000100a4 */
[----:B------:R-:W-:Y:S02]  /*3410*/  HFMA2 R222, -RZ, RZ, 0, 0 ;  /* 0x00000000ffde7431 */ /* 0x000fe400000001ff */
[----:B------:R-:W-:Y:S01]  /*3420*/  FMUL.FTZ R158, R171, R162 ;  /* 0x000000a2ab9e7220 */ /* 0x000fe20000410000 */
[----:B------:R-:W-:Y:S01]  /*3430*/  @P6 SHF.L.U32 R231, R230, 0x10, RZ ;  /* 0x00000010e6e76819 */ /* 0x000fe200000006ff */
[----:B------:R-:W-:Y:S01]  /*3440*/  FADD.FTZ R232, R209, -R232 ;  /* 0x800000e8d1e87221 */ /* 0x000fe20000010000 */
[C---:B------:R-:W-:Y:S01]  /*3450*/  LOP3.LUT P2, RZ, R229.reuse, 0xff0000, RZ, 0xc0, !PT ;  /* 0x00ff0000e5ff7812 */ /* 0x040fe2000784c0ff */
[----:B------:R-:W-:Y:S01]  /*3460*/  FMUL.FTZ R158, R158, UR16 ;  /* 0x000000109e9e7c20 */ /* 0x000fe20008410000 */
[----:B------:R-:W-:Y:S01]  /*3470*/  ISETP.GE.U32.AND.EX P1, PT, R229, 0x1000000, PT, P1 ;  /* 0x01000000e500780c */ /* 0x000fe20003f26110 */
[----:B------:R-:W-:Y:S01]  /*3480*/  FADD.FTZ R169, R102, R169 ;  /* 0x000000a966a97221 */ /* 0x000fe20000010000 */
[----:B------:R-:W-:Y:S01]  /*3490*/  @P6 SHF.L.U32 R233, R24, 0x10, RZ ;  /* 0x0000001018e96819 */ /* 0x000fe200000006ff */
[----:B------:R-:W-:Y:S01]  /*34a0*/  @P6 FMUL.FTZ R222, R231, R158 ;  /* 0x0000009ee7de6220 */ /* 0x000fe20000410000 */
[----:B------:R-:W-:Y:S01]  /*34b0*/  FFMA.FTZ R231, R175, R232, R130 ;  /* 0x000000e8afe77223 */ /* 0x000fe20000010082 */
[----:B------:R-:W-:Y:S01]  /*34c0*/  FADD.FTZ R232, R206, -R235 ;  /* 0x800000ebcee87221 */ /* 0x000fe20000010000 */
[----:B------:R-:W-:Y:S01]  /*34d0*/  MOV R171, RZ ;  /* 0x000000ff00ab7202 */ /* 0x000fe20000000f00 */
[----:B------:R-:W-:Y:S01]  /*34e0*/  @P6 FMUL.FTZ R171, R233, R158 ;  /* 0x0000009ee9ab6220 */ /* 0x000fe20000410000 */
[----:B------:R-:W-:Y:S01]  /*34f0*/  FMUL.FTZ R231, R231, R162 ;  /* 0x000000a2e7e77220 */ /* 0x000fe20000410000 */
[----:B------:R-:W-:Y:S01]  /*3500*/  HFMA2 R233, -RZ, RZ, 0, 0 ;  /* 0x00000000ffe97431 */ /* 0x000fe200000001ff */
[----:B------:R-:W-:Y:S01]  /*3510*/  MOV R158, RZ ;  /* 0x000000ff009e7202 */ /* 0x000fe20000000f00 */
[----:B------:R-:W-:Y:S01]  /*3520*/  FADD.FTZ R170, R103, R170 ;  /* 0x000000aa67aa7221 */ /* 0x000fe20000010000 */
[----:B------:R-:W-:Y:S01]  /*3530*/  FMUL.FTZ R230, R231, UR16 ;  /* 0x00000010e7e67c20 */ /* 0x000fe20008410000 */
[----:B------:R-:W-:Y:S01]  /*3540*/  FFMA.FTZ R231, R175, R232, R131 ;  /* 0x000000e8afe77223 */ /* 0x000fe20000010083 */
[----:B------:R-:W-:Y:S01]  /*3550*/  @P2 SHF.L.U32 R235, R159, 0x10, RZ ;  /* 0x000000109feb2819 */ /* 0x000fe200000006ff */
[----:B------:R-:W-:Y:S01]  /*3560*/  FADD.FTZ R104, R104, R167 ;  /* 0x000000a768687221 */ /* 0x000fe20000010000 */
[----:B------:R-:W-:Y:S01]  /*3570*/  @P2 SHF.L.U32 R237, R51, 0x10, RZ ;  /* 0x0000001033ed2819 */ /* 0x000fe200000006ff */
[----:B------:R-:W-:Y:S01]  /*3580*/  FMUL.FTZ R231, R231, R162 ;  /* 0x000000a2e7e77220 */ /* 0x000fe20000410000 */
[----:B------:R-:W-:Y:S01]  /*3590*/  @P1 PRMT R232, R159, 0x7632, R232 ;  /* 0x000076329fe81816 */ /* 0x000fe200000000e8 */
[-C--:B------:R-:W-:Y:S01]  /*35a0*/  @P2 FMUL.FTZ R233, R235, R230.reuse ;  /* 0x000000e6ebe92220 */ /* 0x080fe20000410000 */
[----:B------:R-:W-:Y:S01]  /*35b0*/  @P1 SHF.L.U32 R234, R25, 0x10, RZ ;  /* 0x0000001019ea1819 */ /* 0x000fe200000006ff */
[----:B------:R-:W-:Y:S01]  /*35c0*/  @P2 FMUL.FTZ R158, R237, R230 ;  /* 0x000000e6ed9e2220 */ /* 0x000fe20000410000 */
[----:B------:R-:W-:-:S02]  /*35d0*/  HFMA2 R230, -RZ, RZ, 0, 0 ;  /* 0x00000000ffe67431 */ /* 0x000fc400000001ff */
[----:B------:R-:W-:Y:S01]  /*35e0*/  FMUL.FTZ R231, R231, UR16 ;  /* 0x00000010e7e77c20 */ /* 0x000fe20008410000 */
[----:B------:R-:W-:Y:S01]  /*35f0*/  @P1 SHF.L.U32 R232, R232, 0x10, RZ ;  /* 0x00000010e8e81819 */ /* 0x000fe200000006ff */
[----:B------:R-:W-:Y:S01]  /*3600*/  FADD.FTZ R105, R105, R222 ;  /* 0x000000de69697221 */ /* 0x000fe20000010000 */
[----:B------:R-:W-:Y:S01]  /*3610*/  MOV R159, RZ ;  /* 0x000000ff009f7202 */ /* 0x000fe20000000f00 */
[-C--:B------:R-:W-:Y:S01]  /*3620*/  @P1 FMUL.FTZ R159, R234, R231.reuse ;  /* 0x000000e7ea9f1220 */ /* 0x080fe20000410000 */
[----:B------:R-:W-:Y:S01]  /*3630*/  F2FP.BF16.F32.PACK_AB R157, R157, R156 ;  /* 0x0000009c9d9d723e */ /* 0x000fe200000010ff */
[----:B------:R-:W-:Y:S01]  /*3640*/  @P1 FMUL.FTZ R230, R232, R231 ;  /* 0x000000e7e8e61220 */ /* 0x000fe20000410000 */
[----:B------:R-:W-:Y:S01]  /*3650*/  FADD.FTZ R106, R106, R233 ;  /* 0x000000e96a6a7221 */ /* 0x000fe20000010000 */
[----:B------:R-:W-:Y:S02]  /*3660*/  F2FP.BF16.F32.PACK_AB R156, R161, R160 ;  /* 0x000000a0a19c723e */ /* 0x000fe400000010ff */
[----:B------:R-:W-:Y:S01]  /*3670*/  F2FP.BF16.F32.PACK_AB R159, R159, R158 ;  /* 0x0000009e9f9f723e */ /* 0x000fe200000010ff */
[----:B------:R-:W-:Y:S01]  /*3680*/  FADD.FTZ R107, R107, R230 ;  /* 0x000000e66b6b7221 */ /* 0x000fe20000010000 */
[----:B------:R-:W-:Y:S01]  /*3690*/  F2FP.BF16.F32.PACK_AB R158, R171, R166 ;  /* 0x000000a6ab9e723e */ /* 0x000fe200000010ff */
[----:B------:R-:W-:Y:S06]  /*36a0*/  BRA `(.L_x_3760) ;  /* 0x0000000400b87947 */ /* 0x000fec0003800000 */
.L_x_3761:
        /* <DEDUP_REMOVED lines=8> */
[----:B------:R-:W-:Y:S01]  /*3730*/  FFMA.FTZ R148, R175, R148, R124 ;  /* 0x00000094af947223 */ /* 0x000fe2000001007c */
        /* <DEDUP_REMOVED lines=15> */
[C---:B------:R-:W-:Y:S01]  /*3830*/  FFMA.FTZ R149, R175.reuse, R150, R125 ;  /* 0x00000096af957223 */ /* 0x040fe2000001007d */
[----:B------:R-:W-:Y:S01]  /*3840*/  FFMA.FTZ R150, R175, R151, R126 ;  /* 0x00000097af967223 */ /* 0x000fe2000001007e */
        /* <DEDUP_REMOVED lines=15> */
[----:B------:R-:W-:Y:S01]  /*3940*/  FADD.FTZ R153, R213, -R154 ;  /* 0x8000009ad5997221 */ /* 0x000fe20000010000 */
[----:B------:R-:W-:Y:S01]  /*3950*/  FADD.FTZ R152, R214, -R151 ;  /* 0x80000097d6987221 */ /* 0x000fe20000010000 */
[----:B------:R-:W-:-:S02]  /*3960*/  LOP3.LUT P2, RZ, R229, 0xff, RZ, 0xc0, !PT ;  /* 0x000000ffe5ff7812 */ /* 0x000fc4000784c0ff */
[----:B------:R-:W-:Y:S02]  /*3970*/  CS2R R170, SRZ ;  /* 0x0000000000aa7805 */ /* 0x000fe4000001ff00 */
[----:B------:R-:W-:Y:S01]  /*3980*/  LOP3.LUT P6, RZ, R229, 0xff00, RZ, 0xc0, !PT ;  /* 0x0000ff00e5ff7812 */ /* 0x000fe200078cc0ff */
[C---:B------:R-:W-:Y:S01]  /*3990*/  FFMA.FTZ R151, R175.reuse, R152, R127 ;  /* 0x00000098af977223 */ /* 0x040fe2000001007f */
[----:B------:R-:W-:Y:S01]  /*39a0*/  FFMA.FTZ R152, R175, R153, R128 ;  /* 0x00000099af987223 */ /* 0x000fe20000010080 */
[----:B------:R-:W-:Y:S01]  /*39b0*/  @P1 PRMT R157, R157, 0x7632, R157 ;  /* 0x000076329d9d1816 */ /* 0x000fe2000000009d */
[----:B------:R-:W-:Y:S02]  /*39c0*/  HFMA2 R167, -RZ, RZ, 0, 0 ;  /* 0x00000000ffa77431 */ /* 0x000fe400000001ff */
[-C--:B------:R-:W-:Y:S01]  /*39d0*/  FMUL.FTZ R153, R151, R162.reuse ;  /* 0x000000a297997220 */ /* 0x080fe20000410000 */
[----:B------:R-:W-:Y:S01]  /*39e0*/  @P1 SHF.L.U32 R230, R23, 0x10, RZ ;  /* 0x0000001017e61819 */ /* 0x000fe200000006ff */
[----:B------:R-:W-:Y:S01]  /*39f0*/  FMUL.FTZ R154, R152, R162 ;  /* 0x000000a2989a7220 */ /* 0x000fe20000410000 */
[----:B------:R-:W-:Y:S01]  /*3a00*/  @P1 SHF.L.U32 R222, R157, 0x10, RZ ;  /* 0x000000109dde1819 */ /* 0x000fe200000006ff */
[----:B------:R-:W-:Y:S01]  /*3a10*/  FMUL.FTZ R153, R153, UR16 ;  /* 0x0000001099997c20 */ /* 0x000fe20008410000 */
[----:B------:R-:W-:Y:S01]  /*3a20*/  MOV R156, RZ ;  /* 0x000000ff009c7202 */ /* 0x000fe20000000f00 */
[----:B------:R-:W-:Y:S01]  /*3a30*/  FMUL.FTZ R154, R154, UR16 ;  /* 0x000000109a9a7c20 */ /* 0x000fe20008410000 */
[----:B------:R-:W-:Y:S01]  /*3a40*/  @P2 SHF.L.U32 R155, R158, 0x10, RZ ;  /* 0x000000109e9b2819 */ /* 0x000fe200000006ff */
[-C--:B------:R-:W-:Y:S01]  /*3a50*/  @P1 FMUL.FTZ R170, R222, R153.reuse ;  /* 0x00000099deaa1220 */ /* 0x080fe20000410000 */
[----:B------:R-:W-:Y:S01]  /*3a60*/  FADD.FTZ R222, R210, -R231 ;  /* 0x800000e7d2de7221 */ /* 0x000fe20000010000 */
[----:B------:R-:W-:Y:S01]  /*3a70*/  @P2 SHF.L.U32 R157, R50, 0x10, RZ ;  /* 0x00000010329d2819 */ /* 0x000fe200000006ff */
[----:B------:R-:W-:Y:S01]  /*3a80*/  @P1 FMUL.FTZ R167, R230, R153 ;  /* 0x00000099e6a71220 */ /* 0x000fe20000410000 */
[----:B------:R-:W-:Y:S01]  /*3a90*/  @P2 FMUL.FTZ R171, R155, R154 ;  /* 0x0000009a9bab2220 */ /* 0x000fe20000410000 */
[----:B------:R-:W-:Y:S01]  /*3aa0*/  FFMA.FTZ R153, R175, R222, R129 ;  /* 0x000000deaf997223 */ /* 0x000fe20000010081 */
[----:B------:R-:W-:Y:S01]  /*3ab0*/  @P6 PRMT R158, R158, 0x7632, R158 ;  /* 0x000076329e9e6816 */ /* 0x000fe2000000009e */
[----:B------:R-:W-:Y:S01]  /*3ac0*/  @P2 FMUL.FTZ R156, R157, R154 ;  /* 0x0000009a9d9c2220 */ /* 0x000fe20000410000 */
        /* <DEDUP_REMOVED lines=14> */
[----:B------:R-:W-:Y:S01]  /*3bb0*/  FFMA.FTZ R154, R175, R230, R130 ;  /* 0x000000e6af9a7223 */ /* 0x000fe20000010082 */
        /* <DEDUP_REMOVED lines=8> */
[----:B------:R-:W-:Y:S01]  /*3c40*/  FFMA.FTZ R155, R175, R232, R131 ;  /* 0x000000e8af9b7223 */ /* 0x000fe20000010083 */
        /* <DEDUP_REMOVED lines=19> */
[----:B------:R-:W-:-:S07]  /*3d80*/  F2FP.BF16.F32.PACK_AB R156, R160, R161 ;  /* 0x000000a1a09c723e */ /* 0x000fce00000010ff */
.L_x_3760:
        /* <DEDUP_REMOVED lines=14> */
.L_x_3757:
[----:B------:R-:W-:Y:S05]  /*3e70*/  BSYNC.RECONVERGENT B0 ;  /* 0x0000000000007941 */ /* 0x000fea0003800200 */
.L_x_3756:
        /* <DEDUP_REMOVED lines=12> */
[C---:B------:R-:W-:Y:S01]  /*3f40*/  LOP3.LUT P2, RZ, R226.reuse, 0xff, RZ, 0xc0, !PT ;  /* 0x000000ffe2ff7812 */ /* 0x040fe2000784c0ff */
[-CC-:B------:R-:W-:Y:S01]  /*3f50*/  FFMA.FTZ R148, R207, R163.reuse, R164.reuse ;  /* 0x000000a3cf947223 */ /* 0x180fe200000100a4 */
[----:B------:R-:W-:Y:S01]  /*3f60*/  LOP3.LUT P6, RZ, R226, 0xff00, RZ, 0xc0, !PT ;  /* 0x0000ff00e2ff7812 */ /* 0x000fe200078cc0ff */
[----:B------:R-:W-:Y:S01]  /*3f70*/  FFMA.FTZ R149, R204, R163, R164 ;  /* 0x000000a3cc957223 */ /* 0x000fe200000100a4 */
[----:B------:R-:W-:Y:S02]  /*3f80*/  HFMA2 R165, -RZ, RZ, 0, 0 ;  /* 0x00000000ffa57431 */ /* 0x000fe400000001ff */
[----:B------:R-:W-:Y:S01]  /*3f90*/  FADD.FTZ R148, R205, -R148 ;  /* 0x80000094cd947221 */ /* 0x000fe20000010000 */
[----:B------:R-:W-:Y:S01]  /*3fa0*/  CS2R R160, SRZ ;  /* 0x0000000000a07805 */ /* 0x000fe2000001ff00 */
[----:B------:R-:W-:Y:S01]  /*3fb0*/  FADD.FTZ R150, R202, -R149 ;  /* 0x80000095ca967221 */ /* 0x000fe20000010000 */
[----:B------:R-:W-:Y:S01]  /*3fc0*/  CS2R R166, SRZ ;  /* 0x0000000000a67805 */ /* 0x000fe2000001ff00 */
[C---:B------:R-:W-:Y:S01]  /*3fd0*/  FFMA.FTZ R148, R175.reuse, R148, R132 ;  /* 0x00000094af947223 */ /* 0x040fe20000010084 */
[----:B------:R-:W-:Y:S01]  /*3fe0*/  CS2R R168, SRZ ;  /* 0x0000000000a87805 */ /* 0x000fe2000001ff00 */
[----:B------:R-:W-:Y:S01]  /*3ff0*/  FFMA.FTZ R149, R175, R150, R133 ;  /* 0x00000096af957223 */ /* 0x000fe20000010085 */
[----:B------:R-:W-:Y:S01]  /*4000*/  MOV R222, RZ ;  /* 0x000000ff00de7202 */ /* 0x000fe20000000f00 */
[-C--:B------:R-:W-:Y:S01]  /*4010*/  FMUL.FTZ R150, R148, R162.reuse ;  /* 0x000000a294967220 */ /* 0x080fe20000410000 */
[C---:B-----5:R-:W-:Y:S01]  /*4020*/  @P2 SHF.L.U32 R151, R156.reuse, 0x10, RZ ;  /* 0x000000109c972819 */ /* 0x060fe200000006ff */
[----:B------:R-:W-:Y:S01]  /*4030*/  FMUL.FTZ R153, R149, R162 ;  /* 0x000000a295997220 */ /* 0x000fe20000410000 */
[----:B------:R-:W-:Y:S01]  /*4040*/  @P6 PRMT R156, R156, 0x7632, R156 ;  /* 0x000076329c9c6816 */ /* 0x000fe2000000009c */
[----:B------:R-:W-:Y:S01]  /*4050*/  FMUL.FTZ R150, R150, UR16 ;  /* 0x0000001096967c20 */ /* 0x000fe20008410000 */
[----:B------:R-:W-:Y:S01]  /*4060*/  @P6 SHF.L.U32 R154, R14, 0x10, RZ ;  /* 0x000000100e9a6819 */ /* 0x000fe200000006ff */
[----:B------:R-:W-:Y:S01]  /*4070*/  FMUL.FTZ R153, R153, UR16 ;  /* 0x0000001099997c20 */ /* 0x000fe20008410000 */
[----:B------:R-:W-:Y:S01]  /*4080*/  @P6 SHF.L.U32 R156, R156, 0x10, RZ ;  /* 0x000000109c9c6819 */ /* 0x000fe200000006ff */
[----:B------:R-:W-:Y:S01]  /*4090*/  @P2 FMUL.FTZ R165, R150, R151 ;  /* 0x0000009796a52220 */ /* 0x000fe20000410000 */
[----:B------:R-:W-:Y:S01]  /*40a0*/  @P2 SHF.L.U32 R152, R32, 0x10, RZ ;  /* 0x0000001020982819 */ /* 0x000fe200000006ff */
[----:B------:R-:W-:Y:S01]  /*40b0*/  @P6 FMUL.FTZ R161, R153, R154 ;  /* 0x0000009a99a16220 */ /* 0x000fe20000410000 */
[-CC-:B------:R-:W-:Y:S01]  /*40c0*/  FFMA.FTZ R151, R177, R163.reuse, R164.reuse ;  /* 0x000000a3b1977223 */ /* 0x180fe200000100a4 */
[----:B------:R-:W-:Y:S01]  /*40d0*/  @P6 FMUL.FTZ R166, R153, R156 ;  /* 0x0000009c99a66220 */ /* 0x000fe20000410000 */
[----:B------:R-:W-:Y:S01]  /*40e0*/  LOP3.LUT P6, RZ, R226, 0xff0000, RZ, 0xc0, !PT ;  /* 0x00ff0000e2ff7812 */ /* 0x000fe200078cc0ff */
[----:B------:R-:W-:Y:S01]  /*40f0*/  @P2 FMUL.FTZ R160, R150, R152 ;  /* 0x0000009896a02220 */ /* 0x000fe20000410000 */
[----:B------:R-:W-:Y:S01]  /*4100*/  LOP3.LUT P2, RZ, R226, 0xff000000, RZ, 0xc0, !PT ;  /* 0xff000000e2ff7812 */ /* 0x000fe2000784c0ff */
[----:B------:R-:W-:Y:S01]  /*4110*/  FFMA.FTZ R150, R174, R163, R164 ;  /* 0x000000a3ae967223 */ /* 0x000fe200000100a4 */
[----:B------:R-:W-:Y:S01]  /*4120*/  FADD.FTZ R151, R176, -R151 ;  /* 0x80000097b0977221 */ /* 0x000fe20000010000 */
[----:B------:R-:W-:Y:S01]  /*4130*/  MOV R156, RZ ;  /* 0x000000ff009c7202 */ /* 0x000fe20000000f00 */
[----:B------:R-:W-:Y:S01]  /*4140*/  FADD.FTZ R108, R108, R165 ;  /* 0x000000a56c6c7221 */ /* 0x000fe20000010000 */
[----:B------:R-:W-:Y:S01]  /*4150*/  FADD.FTZ R152, R179, -R150 ;  /* 0x80000096b3987221 */ /* 0x000fe20000010000 */
[----:B------:R-:W-:Y:S01]  /*4160*/  FFMA.FTZ R150, R175, R151, R134 ;  /* 0x00000097af967223 */ /* 0x000fe20000010086 */
[----:B------:R-:W-:-:S02]  /*4170*/  FADD.FTZ R109, R109, R166 ;  /* 0x000000a66d6d7221 */ /* 0x000fc40000010000 */
[----:B------:R-:W-:Y:S01]  /*4180*/  FFMA.FTZ R151, R175, R152, R135 ;  /* 0x00000098af977223 */ /* 0x000fe20000010087 */
[-C--:B------:R-:W-:Y:S01]  /*4190*/  FMUL.FTZ R152, R150, R162.reuse ;  /* 0x000000a296987220 */ /* 0x080fe20000410000 */
[C---:B------:R-:W-:Y:S02]  /*41a0*/  @P6 SHF.L.U32 R153, R157.reuse, 0x10, RZ ;  /* 0x000000109d996819 */ /* 0x040fe400000006ff */
[----:B------:R-:W-:Y:S01]  /*41b0*/  @P2 PRMT R157, R157, 0x7632, R157 ;  /* 0x000076329d9d2816 */ /* 0x000fe2000000009d */
[----:B------:R-:W-:Y:S01]  /*41c0*/  FMUL.FTZ R155, R151, R162 ;  /* 0x000000a2979b7220 */ /* 0x000fe20000410000 */
[----:B------:R-:W-:Y:S01]  /*41d0*/  FMUL.FTZ R170, R152, UR16 ;  /* 0x0000001098aa7c20 */ /* 0x000fe20008410000 */
[----:B------:R-:W-:Y:S02]  /*41e0*/  @P6 SHF.L.U32 R154, R33, 0x10, RZ ;  /* 0x00000010219a6819 */ /* 0x000fe400000006ff */
[----:B------:R-:W-:Y:S01]  /*41f0*/  @P2 SHF.L.U32 R157, R157, 0x10, RZ ;  /* 0x000000109d9d2819 */ /* 0x000fe200000006ff */
[----:B------:R-:W-:Y:S01]  /*4200*/  FMUL.FTZ R155, R155, UR16 ;  /* 0x000000109b9b7c20 */ /* 0x000fe20008410000 */
[----:B------:R-:W-:Y:S01]  /*4210*/  @P2 SHF.L.U32 R152, R15, 0x10, RZ ;  /* 0x000000100f982819 */ /* 0x000fe200000006ff */
[C---:B------:R-:W-:Y:S01]  /*4220*/  @P6 FMUL.FTZ R169, R170.reuse, R153 ;  /* 0x00000099aaa96220 */ /* 0x040fe20000410000 */
[--C-:B------:R-:W-:Y:S01]  /*4230*/  FFMA.FTZ R153, R181, R163, R164.reuse ;  /* 0x000000a3b5997223 */ /* 0x100fe200000100a4 */
[----:B------:R-:W-:Y:S01]  /*4240*/  @P6 FMUL.FTZ R156, R170, R154 ;  /* 0x0000009aaa9c6220 */ /* 0x000fe20000410000 */
[----:B------:R-:W-:Y:S01]  /*4250*/  @P2 FMUL.FTZ R168, R155, R157 ;  /* 0x0000009d9ba82220 */ /* 0x000fe20000410000 */
[----:B------:R-:W-:Y:S01]  /*4260*/  LOP3.LUT P6, RZ, R227, 0xff, RZ, 0xc0, !PT ;  /* 0x000000ffe3ff7812 */ /* 0x000fe200078cc0ff */
[----:B------:R-:W-:Y:S01]  /*4270*/  @P2 FMUL.FTZ R167, R155, R152 ;  /* 0x000000989ba72220 */ /* 0x000fe20000410000 */
[----:B------:R-:W-:Y:S01]  /*4280*/  LOP3.LUT P2, RZ, R227, 0xff00, RZ, 0xc0, !PT ;  /* 0x0000ff00e3ff7812 */ /* 0x000fe2000784c0ff */
[----:B------:R-:W-:Y:S01]  /*4290*/  FFMA.FTZ R152, R180, R163, R164 ;  /* 0x000000a3b4987223 */ /* 0x000fe200000100a4 */
[----:B------:R-:W-:Y:S01]  /*42a0*/  FADD.FTZ R153, R178, -R153 ;  /* 0x80000099b2997221 */ /* 0x000fe20000010000 */
[----:B------:R-:W-:Y:S01]  /*42b0*/  HFMA2 R157, -RZ, RZ, 0, 0 ;  /* 0x00000000ff9d7431 */ /* 0x000fe200000001ff */
[----:B------:R-:W-:Y:S01]  /*42c0*/  CS2R R170, SRZ ;  /* 0x0000000000aa7805 */ /* 0x000fe2000001ff00 */
[----:B------:R-:W-:Y:S01]  /*42d0*/  FADD.FTZ R154, R183, -R152 ;  /* 0x80000098b79a7221 */ /* 0x000fe20000010000 */
[----:B------:R-:W-:Y:S01]  /*42e0*/  FFMA.FTZ R152, R175, R153, R136 ;  /* 0x00000099af987223 */ /* 0x000fe20000010088 */
[----:B------:R-:W-:Y:S01]  /*42f0*/  FADD.FTZ R110, R110, R169 ;  /* 0x000000a96e6e7221 */ /* 0x000fe20000010000 */
[----:B------:R-:W-:Y:S01]  /*4300*/  FADD.FTZ R111, R111, R168 ;  /* 0x000000a86f6f7221 */ /* 0x000fe20000010000 */
[----:B------:R-:W-:Y:S01]  /*4310*/  FFMA.FTZ R153, R175, R154, R137 ;  /* 0x0000009aaf997223 */ /* 0x000fe20000010089 */
[----:B------:R-:W-:Y:S01]  /*4320*/  FMUL.FTZ R154, R152, R162 ;  /* 0x000000a2989a7220 */ /* 0x000fe20000410000 */
[----:B------:R-:W-:-:S02]  /*4330*/  @P6 SHF.L.U32 R155, R158, 0x10, RZ ;  /* 0x000000109e9b6819 */ /* 0x000fc400000006ff */
[----:B------:R-:W-:Y:S01]  /*4340*/  @P2 PRMT R231, R158, 0x7632, R231 ;  /* 0x000076329ee72816 */ /* 0x000fe200000000e7 */
[----:B------:R-:W-:Y:S01]  /*4350*/  FMUL.FTZ R154, R154, UR16 ;  /* 0x000000109a9a7c20 */ /* 0x000fe20008410000 */
[----:B------:R-:W-:Y:S01]  /*4360*/  @P6 SHF.L.U32 R158, R34, 0x10, RZ ;  /* 0x00000010229e6819 */ /* 0x000fe200000006ff */
[----:B------:R-:W-:Y:S01]  /*4370*/  FMUL.FTZ R230, R153, R162 ;  /* 0x000000a299e67220 */ /* 0x000fe20000410000 */
[----:B------:R-:W-:Y:S01]  /*4380*/  @P2 SHF.L.U32 R232, R16, 0x10, RZ ;  /* 0x0000001010e82819 */ /* 0x000fe200000006ff */
[----:B------:R-:W-:Y:S01]  /*4390*/  @P6 FMUL.FTZ R171, R154, R155 ;  /* 0x0000009b9aab6220 */ /* 0x000fe20000410000 */
[----:B------:R-:W-:Y:S01]  /*43a0*/  @P2 SHF.L.U32 R231, R231, 0x10, RZ ;  /* 0x00000010e7e72819 */ /* 0x000fe200000006ff */
[----:B------:R-:W-:Y:S01]  /*43b0*/  FFMA.FTZ R155, R185, R163, R164 ;  /* 0x000000a3b99b7223 */ /* 0x000fe200000100a4 */
[----:B------:R-:W-:Y:S01]  /*43c0*/  FMUL.FTZ R230, R230, UR16 ;  /* 0x00000010e6e67c20 */ /* 0x000fe20008410000 */
[----:B------:R-:W-:Y:S01]  /*43d0*/  @P6 FMUL.FTZ R157, R154, R158 ;  /* 0x0000009e9a9d6220 */ /* 0x000fe20000410000 */
[----:B------:R-:W-:Y:S01]  /*43e0*/  LOP3.LUT P6, RZ, R227, 0xff0000, RZ, 0xc0, !PT ;  /* 0x00ff0000e3ff7812 */ /* 0x000fe200078cc0ff */
[----:B------:R-:W-:Y:S01]  /*43f0*/  FADD.FTZ R155, R182, -R155 ;  /* 0x8000009bb69b7221 */ /* 0x000fe20000010000 */
[C---:B------:R-:W-:Y:S01]  /*4400*/  @P2 FMUL.FTZ R222, R230.reuse, R231 ;  /* 0x000000e7e6de2220 */ /* 0x040fe20000410000 */
[----:B------:R-:W-:Y:S01]  /*4410*/  @P2 FMUL.FTZ R170, R230, R232 ;  /* 0x000000e8e6aa2220 */ /* 0x000fe20000410000 */
[----:B------:R-:W-:Y:S01]  /*4420*/  ISETP.GE.U32.AND P2, PT, R226, RZ, PT ;  /* 0x000000ffe200720c */ /* 0x000fe20003f46070 */
[----:B------:R-:W-:Y:S01]  /*4430*/  FFMA.FTZ R154, R175, R155, R138 ;  /* 0x0000009baf9a7223 */ /* 0x000fe2000001008a */
[----:B------:R-:W-:Y:S01]  /*4440*/  FFMA.FTZ R158, R184, R163, R164 ;  /* 0x000000a3b89e7223 */ /* 0x000fe200000100a4 */
[----:B------:R-:W-:-:S02]  /*4450*/  CS2R R230, SRZ ;  /* 0x0000000000e67805 */ /* 0x000fc4000001ff00 */
[----:B------:R-:W-:Y:S01]  /*4460*/  ISETP.GE.U32.AND.EX P2, PT, R227, 0x1000000, PT, P2 ;  /* 0x01000000e300780c */ /* 0x000fe20003f46120 */
[----:B------:R-:W-:Y:S01]  /*4470*/  FMUL.FTZ R155, R154, R162 ;  /* 0x000000a29a9b7220 */ /* 0x000fe20000410000 */
[----:B------:R-:W-:Y:S01]  /*4480*/  FADD.FTZ R234, R187, -R158 ;  /* 0x8000009ebbea7221 */ /* 0x000fe20000010000 */
[----:B------:R-:W-:Y:S01]  /*4490*/  FADD.FTZ R112, R112, R171 ;  /* 0x000000ab70707221 */ /* 0x000fe20000010000 */
[----:B------:R-:W-:Y:S01]  /*44a0*/  FADD.FTZ R113, R113, R222 ;  /* 0x000000de71717221 */ /* 0x000fe20000010000 */
[----:B------:R-:W-:Y:S01]  /*44b0*/  @P6 SHF.L.U32 R158, R159, 0x10, RZ ;  /* 0x000000109f9e6819 */ /* 0x000fe200000006ff */
[----:B------:R-:W-:Y:S01]  /*44c0*/  FMUL.FTZ R233, R155, UR16 ;  /* 0x000000109be97c20 */ /* 0x000fe20008410000 */
[----:B------:R-:W-:Y:S01]  /*44d0*/  FFMA.FTZ R155, R175, R234, R139 ;  /* 0x000000eaaf9b7223 */ /* 0x000fe2000001008b */
[----:B------:R-:W-:Y:S02]  /*44e0*/  @P6 SHF.L.U32 R232, R35, 0x10, RZ ;  /* 0x0000001023e86819 */ /* 0x000fe400000006ff */
[----:B------:R-:W-:Y:S01]  /*44f0*/  @P6 FMUL.FTZ R231, R233, R158 ;  /* 0x0000009ee9e76220 */ /* 0x000fe20000410000 */
[----:B------:R-:W-:-:S02]  /*4500*/  FMUL.FTZ R158, R155, R162 ;  /* 0x000000a29b9e7220 */ /* 0x000fc40000410000 */
[----:B------:R-:W-:Y:S01]  /*4510*/  @P2 PRMT R159, R159, 0x7632, R159 ;  /* 0x000076329f9f2816 */ /* 0x000fe2000000009f */
[----:B------:R-:W-:Y:S01]  /*4520*/  @P6 FMUL.FTZ R230, R233, R232 ;  /* 0x000000e8e9e66220 */ /* 0x000fe20000410000 */
[----:B------:R-:W-:Y:S01]  /*4530*/  FMUL.FTZ R234, R158, UR16 ;  /* 0x000000109eea7c20 */ /* 0x000fe20008410000 */
[----:B------:R-:W-:Y:S02]  /*4540*/  @P2 SHF.L.U32 R158, R17, 0x10, RZ ;  /* 0x00000010119e2819 */ /* 0x000fe400000006ff */
[----:B------:R-:W-:Y:S02]  /*4550*/  CS2R R232, SRZ ;  /* 0x0000000000e87805 */ /* 0x000fe4000001ff00 */
[----:B------:R-:W-:Y:S01]  /*4560*/  @P2 SHF.L.U32 R159, R159, 0x10, RZ ;  /* 0x000000109f9f2819 */ /* 0x000fe200000006ff */
[----:B------:R-:W-:Y:S01]  /*4570*/  FADD.FTZ R114, R114, R231 ;  /* 0x000000e772727221 */ /* 0x000fe20000010000 */
[----:B------:R-:W-:Y:S01]  /*4580*/  @P2 FMUL.FTZ R233, R234, R158 ;  /* 0x0000009eeae92220 */ /* 0x000fe20000410000 */
[----:B------:R-:W-:-:S02]  /*4590*/  F2FP.BF16.F32.PACK_AB R158, R170, R157 ;  /* 0x0000009daa9e723e */ /* 0x000fc400000010ff */
[----:B------:R-:W-:Y:S01]  /*45a0*/  @P2 FMUL.FTZ R232, R234, R159 ;  /* 0x0000009feae82220 */ /* 0x000fe20000410000 */
[----:B------:R-:W-:Y:S02]  /*45b0*/  F2FP.BF16.F32.PACK_AB R157, R167, R156 ;  /* 0x0000009ca79d723e */ /* 0x000fe400000010ff */
[----:B------:R-:W-:Y:S01]  /*45c0*/  F2FP.BF16.F32.PACK_AB R159, R233, R230 ;  /* 0x000000e6e99f723e */ /* 0x000fe200000010ff */
[----:B------:R-:W-:Y:S01]  /*45d0*/  FADD.FTZ R115, R115, R232 ;  /* 0x000000e873737221 */ /* 0x000fe20000010000 */
[----:B------:R-:W-:Y:S01]  /*45e0*/  F2FP.BF16.F32.PACK_AB R156, R161, R160 ;  /* 0x000000a0a19c723e */ /* 0x000fe200000010ff */
[----:B------:R-:W-:Y:S06]  /*45f0*/  BRA `(.L_x_3766) ;  /* 0x00000014004c7947 */ /* 0x000fec0003800000 */
.L_x_3765:
[-CC-:B------:R-:W-:Y:S01]  /*4600*/  FFMA.FTZ R160, R207, R163.reuse, R164.reuse ;  /* 0x000000a3cfa07223 */ /* 0x180fe200000100a4 */
[----:B------:R-:W-:Y:S01]  /*4610*/  LOP3.LUT P2, RZ, R226, 0xff, RZ, 0xc0, !PT ;  /* 0x000000ffe2ff7812 */ /* 0x000fe2000784c0ff */
[-C--:B------:R-:W-:Y:S01]  /*4620*/  FFMA.FTZ R165, R204, R163.reuse, R164 ;  /* 0x000000a3cca57223 */ /* 0x080fe200000100a4 */
[----:B------:R-:W-:Y:S01]  /*4630*/  LOP3.LUT P6, RZ, R226, 0xff00, RZ, 0xc0, !PT ;  /* 0x0000ff00e2ff7812 */ /* 0x000fe200078cc0ff */
[----:B------:R-:W-:Y:S01]  /*4640*/  FADD.FTZ R160, R205, -R160 ;  /* 0x800000a0cda07221 */ /* 0x000fe20000010000 */
[----:B------:R-:W-:Y:S02]  /*4650*/  HFMA2 R167, -RZ, RZ, 0, 0 ;  /* 0x00000000ffa77431 */ /* 0x000fe400000001ff */
[--C-:B------:R-:W-:Y:S01]  /*4660*/  FADD.FTZ R170, R202, -R165.reuse ;  /* 0x800000a5caaa7221 */ /* 0x100fe20000010000 */
[-C--:B------:R-:W-:Y:S01]  /*4670*/  FFMA.FTZ R169, R177, R163.reuse, R164 ;  /* 0x000000a3b1a97223 */ /* 0x080fe200000100a4 */
[----:B------:R-:W-:Y:S01]  /*4680*/  FFMA.FTZ R161, R175, R160, R132 ;  /* 0x000000a0afa17223 */ /* 0x000fe20000010084 */
[----:B------:R-:W-:Y:S01]  /*4690*/  MOV R160, RZ ;  /* 0x000000ff00a07202 */ /* 0x000fe20000000f00 */
[-CC-:B------:R-:W-:Y:S01]  /*46a0*/  FFMA.FTZ R222, R174, R163.reuse, R164.reuse ;  /* 0x000000a3aede7223 */ /* 0x180fe200000100a4 */
[----:B------:R-:W-:Y:S01]  /*46b0*/  FFMA.FTZ R231, R181, R163, R164 ;  /* 0x000000a3b5e77223 */ /* 0x000fe200000100a4 */
[----:B------:R-:W-:Y:S01]  /*46c0*/  FMUL.FTZ R161, R162, R161 ;  /* 0x000000a1a2a17220 */ /* 0x000fe20000410000 */
[----:B-----5:R-:W-:Y:S01]  /*46d0*/  @P2 SHF.L.U32 R166, R156, 0x10, RZ ;  /* 0x000000109ca62819 */ /* 0x020fe200000006ff */
[----:B------:R-:W-:Y:S01]  /*46e0*/  FADD.FTZ R222, R179, -R222 ;  /* 0x800000deb3de7221 */ /* 0x000fe20000010000 */
[----:B------:R-:W-:Y:S01]  /*46f0*/  @P2 SHF.L.U32 R168, R32, 0x10, RZ ;  /* 0x0000001020a82819 */ /* 0x000fe200000006ff */
[----:B------:R-:W-:Y:S01]  /*4700*/  FMUL.FTZ R161, R161, UR16 ;  /* 0x00000010a1a17c20 */ /* 0x000fe20008410000 */
[----:B------:R-:W-:Y:S01]  /*4710*/  @P6 PRMT R165, R156, 0x7632, R165 ;  /* 0x000076329ca56816 */ /* 0x000fe200000000a5 */
[C---:B------:R-:W-:Y:S01]  /*4720*/  FFMA.FTZ R171, R175.reuse, R222, R135 ;  /* 0x000000deafab7223 */ /* 0x040fe20000010087 */
[----:B------:R-:W-:Y:S01]  /*4730*/  FADD.FTZ R231, R178, -R231 ;  /* 0x800000e7b2e77221 */ /* 0x000fe20000010000 */
[-C--:B------:R-:W-:Y:S01]  /*4740*/  @P2 FMUL.FTZ R167, R166, R161.reuse ;  /* 0x000000a1a6a72220 */ /* 0x080fe20000410000 */
[----:B------:R-:W-:Y:S01]  /*4750*/  @P2 FMUL.FTZ R160, R168, R161 ;  /* 0x000000a1a8a02220 */ /* 0x000fe20000410000 */
[----:B------:R-:W-:Y:S01]  /*4760*/  FFMA.FTZ R161, R175, R170, R133 ;  /* 0x000000aaafa17223 */ /* 0x000fe20000010085 */
[----:B------:R-:W-:-:S02]  /*4770*/  HFMA2 R166, -RZ, RZ, 0, 0 ;  /* 0x00000000ffa67431 */ /* 0x000fc400000001ff */
[----:B------:R-:W-:Y:S01]  /*4780*/  FADD.FTZ R168, R176, -R169 ;  /* 0x800000a9b0a87221 */ /* 0x000fe20000010000 */
[----:B------:R-:W-:Y:S01]  /*4790*/  LOP3.LUT P2, RZ, R226, 0xff0000, RZ, 0xc0, !PT ;  /* 0x00ff0000e2ff7812 */ /* 0x000fe2000784c0ff */
[----:B------:R-:W-:Y:S01]  /*47a0*/  FMUL.FTZ R156, R162, R161 ;  /* 0x000000a1a29c7220 */ /* 0x000fe20000410000 */
[----:B------:R-:W-:Y:S01]  /*47b0*/  @P6 SHF.L.U32 R165, R165, 0x10, RZ ;  /* 0x00000010a5a56819 */ /* 0x000fe200000006ff */
[----:B------:R-:W-:Y:S01]  /*47c0*/  FFMA.FTZ R231, R175, R231, R136 ;  /* 0x000000e7afe77223 */ /* 0x000fe20000010088 */
[----:B------:R-:W-:Y:S01]  /*47d0*/  @P6 SHF.L.U32 R169, R14, 0x10, RZ ;  /* 0x000000100ea96819 */ /* 0x000fe200000006ff */
[----:B------:R-:W-:Y:S01]  /*47e0*/  FMUL.FTZ R156, R156, UR16 ;  /* 0x000000109c9c7c20 */ /* 0x000fe20008410000 */
[----:B------:R-:W-:Y:S01]  /*47f0*/  MOV R161, RZ ;  /* 0x000000ff00a17202 */ /* 0x000fe20000000f00 */
[----:B------:R-:W-:Y:S02]  /*4800*/  FADD.FTZ R108, R108, R167 ;  /* 0x000000a76c6c7221 */ /* 0x000fe40000010000 */
[-C--:B------:R-:W-:Y:S01]  /*4810*/  @P6 FMUL.FTZ R166, R165, R156.reuse ;  /* 0x0000009ca5a66220 */ /* 0x080fe20000410000 */
[----:B------:R-:W-:Y:S01]  /*4820*/  @P6 FMUL.FTZ R161, R169, R156 ;  /* 0x0000009ca9a16220 */ /* 0x000fe20000410000 */
[----:B------:R-:W-:Y:S01]  /*4830*/  FFMA.FTZ R165, R175, R168, R134 ;  /* 0x000000a8afa57223 */ /* 0x000fe20000010086 */
[----:B------:R-:W-:Y:S01]  /*4840*/  LOP3.LUT P6, RZ, R226, 0xff000000, RZ, 0xc0, !PT ;  /* 0xff000000e2ff7812 */ /* 0x000fe200078cc0ff */
[----:B------:R-:W-:Y:S01]  /*4850*/  HFMA2 R169, -RZ, RZ, 0, 0 ;  /* 0x00000000ffa97431 */ /* 0x000fe200000001ff */
[----:B------:R-:W-:Y:S01]  /*4860*/  @P2 SHF.L.U32 R170, R33, 0x10, RZ ;  /* 0x0000001021aa2819 */ /* 0x000fe200000006ff */
[----:B------:R-:W-:Y:S01]  /*4870*/  FMUL.FTZ R165, R162, R165 ;  /* 0x000000a5a2a57220 */ /* 0x000fe20000410000 */
[----:B------:R-:W-:Y:S01]  /*4880*/  @P2 SHF.L.U32 R168, R157, 0x10, RZ ;  /* 0x000000109da82819 */ /* 0x000fe200000006ff */
[----:B------:R-:W-:Y:S01]  /*4890*/  FADD.FTZ R109, R109, R166 ;  /* 0x000000a66d6d7221 */ /* 0x000fe20000010000 */
[----:B------:R-:W-:Y:S01]  /*48a0*/  MOV R156, RZ ;  /* 0x000000ff009c7202 */ /* 0x000fe20000000f00 */
[----:B------:R-:W-:-:S04]  /*48b0*/  FMUL.FTZ R165, R165, UR16 ;  /* 0x00000010a5a57c20 */ /* 0x000fc80008410000 */
[-C--:B------:R-:W-:Y:S01]  /*48c0*/  @P2 FMUL.FTZ R156, R170, R165.reuse ;  /* 0x000000a5aa9c2220 */ /* 0x080fe20000410000 */
[----:B------:R-:W-:Y:S01]  /*48d0*/  @P2 FMUL.FTZ R169, R168, R165 ;  /* 0x000000a5a8a92220 */ /* 0x000fe20000410000 */
[----:B------:R-:W-:Y:S01]  /*48e0*/  @P6 PRMT R170, R157, 0x7632, R170 ;  /* 0x000076329daa6816 */ /* 0x000fe200000000aa */
[----:B------:R-:W-:Y:S01]  /*48f0*/  FMUL.FTZ R157, R162, R171 ;  /* 0x000000aba29d7220 */ /* 0x000fe20000410000 */
[----:B------:R-:W-:Y:S01]  /*4900*/  LOP3.LUT P2, RZ, R227, 0xff, RZ, 0xc0, !PT ;  /* 0x000000ffe3ff7812 */ /* 0x000fe2000784c0ff */
[----:B------:R-:W-:Y:S01]  /*4910*/  HFMA2 R168, -RZ, RZ, 0, 0 ;  /* 0x00000000ffa87431 */ /* 0x000fe200000001ff */
[----:B------:R-:W-:Y:S01]  /*4920*/  @P6 SHF.L.U32 R222, R15, 0x10, RZ ;  /* 0x000000100fde6819 */ /* 0x000fe200000006ff */
[----:B------:R-:W-:Y:S01]  /*4930*/  FMUL.FTZ R157, R157, UR16 ;  /* 0x000000109d9d7c20 */ /* 0x000fe20008410000 */
[----:B------:R-:W-:Y:S01]  /*4940*/  @P6 SHF.L.U32 R170, R170, 0x10, RZ ;  /* 0x00000010aaaa6819 */ /* 0x000fe200000006ff */
[----:B------:R-:W-:Y:S01]  /*4950*/  HFMA2 R171, -RZ, RZ, 0, 0 ;  /* 0x00000000ffab7431 */ /* 0x000fe200000001ff */
[----:B------:R-:W-:Y:S01]  /*4960*/  MOV R165, RZ ;  /* 0x000000ff00a57202 */ /* 0x000fe20000000f00 */
[-C--:B------:R-:W-:Y:S01]  /*4970*/  @P6 FMUL.FTZ R165, R222, R157.reuse ;  /* 0x0000009ddea56220 */ /* 0x080fe20000410000 */
[----:B------:R-:W-:Y:S01]  /*4980*/  FADD.FTZ R110, R110, R169 ;  /* 0x000000a96e6e7221 */ /* 0x000fe20000010000 */
[----:B------:R-:W-:Y:S01]  /*4990*/  @P6 FMUL.FTZ R168, R170, R157 ;  /* 0x0000009daaa86220 */ /* 0x000fe20000410000 */
[----:B------:R-:W-:Y:S01]  /*49a0*/  LOP3.LUT P6, RZ, R227, 0xff00, RZ, 0xc0, !PT ;  /* 0x0000ff00e3ff7812 */ /* 0x000fe200078cc0ff */
[----:B------:R-:W-:Y:S01]  /*49b0*/  FMUL.FTZ R157, R162, R231 ;  /* 0x000000e7a29d7220 */ /* 0x000fe20000410000 */
[----:B------:R-:W-:Y:S01]  /*49c0*/  FFMA.FTZ R170, R180, R163, R164 ;  /* 0x000000a3b4aa7223 */ /* 0x000fe200000100a4 */
[----:B------:R-:W-:Y:S01]  /*49d0*/  @P2 SHF.L.U32 R231, R158, 0x10, RZ ;  /* 0x000000109ee72819 */ /* 0x000fe200000006ff */
[----:B------:R-:W-:Y:S01]  /*49e0*/  FADD.FTZ R111, R111, R168 ;  /* 0x000000a86f6f7221 */ /* 0x000fe20000010000 */
[----:B------:R-:W-:Y:S01]  /*49f0*/  FMUL.FTZ R230, R157, UR16 ;  /* 0x000000109de67c20 */ /* 0x000fe20008410000 */
[----:B------:R-:W-:Y:S01]  /*4a00*/  FADD.FTZ R170, R183, -R170 ;  /* 0x800000aab7aa7221 */ /* 0x000fe20000010000 */
[----:B------:R-:W-:-:S02]  /*4a10*/  MOV R157, RZ ;  /* 0x000000ff009d7202 */ /* 0x000fc40000000f00 */
[----:B------:R-:W-:Y:S01]  /*4a20*/  @P2 FMUL.FTZ R171, R231, R230 ;  /* 0x000000e6e7ab2220 */ /* 0x000fe20000410000 */
[----:B------:R-:W-:Y:S01]  /*4a30*/  FFMA.FTZ R231, R175, R170, R137 ;  /* 0x000000aaafe77223 */ /* 0x000fe20000010089 */
[----:B------:R-:W-:Y:S02]  /*4a40*/  HFMA2 R170, -RZ, RZ, 0, 0 ;  /* 0x00000000ffaa7431 */ /* 0x000fe400000001ff */
[----:B------:R-:W-:Y:S01]  /*4a50*/  @P6 PRMT R232, R158, 0x7632, R232 ;  /* 0x000076329ee86816 */ /* 0x000fe200000000e8 */
[----:B------:R-:W-:Y:S01]  /*4a60*/  FMUL.FTZ R222, R162, R231 ;  /* 0x000000e7a2de7220 */ /* 0x000fe20000410000 */
[----:B------:R-:W-:Y:S01]  /*4a70*/  @P2 SHF.L.U32 R231, R34, 0x10, RZ ;  /* 0x0000001022e72819 */ /* 0x000fe200000006ff */
[----:B------:R-:W-:Y:S01]  /*4a80*/  FADD.FTZ R112, R112, R171 ;  /* 0x000000ab70707221 */ /* 0x000fe20000010000 */
[----:B------:R-:W-:Y:S01]  /*4a90*/  @P6 SHF.L.U32 R233, R232, 0x10, RZ ;  /* 0x00000010e8e96819 */ /* 0x000fe200000006ff */
[----:B------:R-:W-:Y:S01]  /*4aa0*/  FMUL.FTZ R222, R222, UR16 ;  /* 0x00000010dede7c20 */ /* 0x000fe20008410000 */
[----:B------:R-:W-:Y:S01]  /*4ab0*/  @P6 SHF.L.U32 R235, R16, 0x10, RZ ;  /* 0x0000001010eb6819 */ /* 0x000fe200000006ff */
[----:B------:R-:W-:Y:S01]  /*4ac0*/  @P2 FMUL.FTZ R157, R231, R230 ;  /* 0x000000e6e79d2220 */ /* 0x000fe20000410000 */
[----:B------:R-:W-:Y:S01]  /*4ad0*/  MOV R158, RZ ;  /* 0x000000ff009e7202 */ /* 0x000fe20000000f00 */
[-CC-:B------:R-:W-:Y:S01]  /*4ae0*/  FFMA.FTZ R231, R185, R163.reuse, R164.reuse ;  /* 0x000000a3b9e77223 */ /* 0x180fe200000100a4 */
[----:B------:R-:W-:Y:S01]  /*4af0*/  ISETP.GE.U32.AND P2, PT, R226, RZ, PT ;  /* 0x000000ffe200720c */ /* 0x000fe20003f46070 */
[-C--:B------:R-:W-:Y:S01]  /*4b00*/  @P6 FMUL.FTZ R170, R233, R222.reuse ;  /* 0x000000dee9aa6220 */ /* 0x080fe20000410000 */
[----:B------:R-:W-:Y:S01]  /*4b10*/  @P6 FMUL.FTZ R158, R235, R222 ;  /* 0x000000deeb9e6220 */ /* 0x000fe20000410000 */
[C---:B------:R-:W-:Y:S01]  /*4b20*/  LOP3.LUT P6, RZ, R227.reuse, 0xff0000, RZ, 0xc0, !PT ;  /* 0x00ff0000e3ff7812 */ /* 0x040fe200078cc0ff */
[----:B------:R-:W-:Y:S01]  /*4b30*/  FADD.FTZ R231, R182, -R231 ;  /* 0x800000e7b6e77221 */ /* 0x000fe20000010000 */
[----:B------:R-:W-:Y:S01]  /*4b40*/  ISETP.GE.U32.AND.EX P2, PT, R227, 0x1000000, PT, P2 ;  /* 0x01000000e300780c */ /* 0x000fe20003f46120 */
[----:B------:R-:W-:Y:S01]  /*4b50*/  FFMA.FTZ R232, R184, R163, R164 ;  /* 0x000000a3b8e87223 */ /* 0x000fe200000100a4 */
[----:B------:R-:W-:Y:S01]  /*4b60*/  F2FP.BF16.F32.PACK_AB R158, R158, R157 ;  /* 0x0000009d9e9e723e */ /* 0x000fe200000010ff */
[----:B------:R-:W-:Y:S01]  /*4b70*/  FFMA.FTZ R233, R175, R231, R138 ;  /* 0x000000e7afe97223 */ /* 0x000fe2000001008a */
[----:B------:R-:W-:Y:S01]  /*4b80*/  CS2R R230, SRZ ;  /* 0x0000000000e67805 */ /* 0x000fe2000001ff00 */
[----:B------:R-:W-:Y:S01]  /*4b90*/  FADD.FTZ R232, R187, -R232 ;  /* 0x800000e8bbe87221 */ /* 0x000fe20000010000 */
[----:B------:R-:W-:Y:S01]  /*4ba0*/  F2FP.BF16.F32.PACK_AB R157, R165, R156 ;  /* 0x0000009ca59d723e */ /* 0x000fe200000010ff */
[----:B------:R-:W-:Y:S01]  /*4bb0*/  FMUL.FTZ R222, R162, R233 ;  /* 0x000000e9a2de7220 */ /* 0x000fe20000410000 */
[----:B------:R-:W-:Y:S01]  /*4bc0*/  FADD.FTZ R113, R113, R170 ;  /* 0x000000aa71717221 */ /* 0x000fe20000010000 */
[----:B------:R-:W-:Y:S01]  /*4bd0*/  FFMA.FTZ R237, R175, R232, R139 ;  /* 0x000000e8afed7223 */ /* 0x000fe2000001008b */
[----:B------:R-:W-:Y:S01]  /*4be0*/  F2FP.BF16.F32.PACK_AB R156, R161, R160 ;  /* 0x000000a0a19c723e */ /* 0x000fe200000010ff */
[----:B------:R-:W-:Y:S01]  /*4bf0*/  FMUL.FTZ R222, R222, UR16 ;  /* 0x00000010dede7c20 */ /* 0x000fe20008410000 */
[----:B------:R-:W-:-:S02]  /*4c00*/  @P6 SHF.L.U32 R233, R159, 0x10, RZ ;  /* 0x000000109fe96819 */ /* 0x000fc400000006ff */
[----:B------:R-:W-:Y:S02]  /*4c10*/  @P6 SHF.L.U32 R235, R35, 0x10, RZ ;  /* 0x0000001023eb6819 */ /* 0x000fe400000006ff */
[----:B------:R-:W-:Y:S01]  /*4c20*/  @P2 PRMT R232, R159, 0x7632, R232 ;  /* 0x000076329fe82816 */ /* 0x000fe200000000e8 */
[----:B------:R-:W-:Y:S01]  /*4c30*/  FMUL.FTZ R159, R162, R237 ;  /* 0x000000eda29f7220 */ /* 0x000fe20000410000 */
[-C--:B------:R-:W-:Y:S01]  /*4c40*/  @P6 FMUL.FTZ R231, R233, R222.reuse ;  /* 0x000000dee9e76220 */ /* 0x080fe20000410000 */
[----:B------:R-:W-:Y:S01]  /*4c50*/  @P6 FMUL.FTZ R230, R235, R222 ;  /* 0x000000deebe66220 */ /* 0x000fe20000410000 */
[----:B------:R-:W-:Y:S01]  /*4c60*/  HFMA2 R222, -RZ, RZ, 0, 0 ;  /* 0x00000000ffde7431 */ /* 0x000fe200000001ff */
[----:B------:R-:W-:Y:S01]  /*4c70*/  @P2 SHF.L.U32 R234, R17, 0x10, RZ ;  /* 0x0000001011ea2819 */ /* 0x000fe200000006ff */
[----:B------:R-:W-:Y:S01]  /*4c80*/  FMUL.FTZ R159, R159, UR16 ;  /* 0x000000109f9f7c20 */ /* 0x000fe20008410000 */
[----:B------:R-:W-:Y:S01]  /*4c90*/  @P2 SHF.L.U32 R232, R232, 0x10, RZ ;  /* 0x00000010e8e82819 */ /* 0x000fe200000006ff */
[----:B------:R-:W-:Y:S01]  /*4ca0*/  FADD.FTZ R114, R114, R231 ;  /* 0x000000e772727221 */ /* 0x000fe20000010000 */
[----:B------:R-:W-:Y:S01]  /*4cb0*/  MOV R233, RZ ;  /* 0x000000ff00e97202 */ /* 0x000fe20000000f00 */
[----:B------:R-:W-:-:S02]  /*4cc0*/  @P2 FMUL.FTZ R233, R234, R159 ;  /* 0x0000009feae92220 */ /* 0x000fc40000410000 */
[----:B------:R-:W-:-:S03]  /*4cd0*/  @P2 FMUL.FTZ R222, R232, R159 ;  /* 0x0000009fe8de2220 */ /* 0x000fc60000410000 */
[----:B------:R-:W-:Y:S01]  /*4ce0*/  F2FP.BF16.F32.PACK_AB R159, R233, R230 ;  /* 0x000000e6e99f723e */ /* 0x000fe200000010ff */
[----:B------:R-:W-:Y:S01]  /*4cf0*/  FADD.FTZ R115, R115, R222 ;  /* 0x000000de73737221 */ /* 0x000fe20000010000 */
[----:B------:R-:W-:Y:S06]  /*4d00*/  BRA `(.L_x_3766) ;  /* 0x0000000c00887947 */ /* 0x000fec0003800000 */
.L_x_3764:
[----:B------:R-:W0:Y:S02]  /*4d10*/  LDC.64 R160, c[0x0][0x478] ;  /* 0x00011e00ffa07b82 */ /* 0x000e240000000a00 */
[----:B0-----:R-:W-:-:S04]  /*4d20*/  ISETP.NE.U32.AND P1, PT, R160, RZ, PT ;  /* 0x000000ffa000720c */ /* 0x001fc80003f25070 */
[----:B------:R-:W-:-:S13]  /*4d30*/  ISETP.NE.AND.EX P1, PT, R161, RZ, PT, P1 ;  /* 0x000000ffa100720c */ /* 0x000fda0003f25310 */
[----:B------:R-:W-:Y:S05]  /*4d40*/  @!P1 BRA `(.L_x_3767) ;  /* 0x0000000400b89947 */ /* 0x000fea0003800000 */
[C---:B------:R-:W-:Y:S01]  /*4d50*/  LOP3.LUT P2, RZ, R226.reuse, 0xff, RZ, 0xc0, !PT ;  /* 0x000000ffe2ff7812 */ /* 0x040fe2000784c0ff */
[-CC-:B------:R-:W-:Y:S01]  /*4d60*/  FFMA.FTZ R148, R207, R163.reuse, R164.reuse ;  /* 0x000000a3cf947223 */ /* 0x180fe200000100a4 */
[----:B------:R-:W-:Y:S01]  /*4d70*/  LOP3.LUT P6, RZ, R226, 0xff00, RZ, 0xc0, !PT ;  /* 0x0000ff00e2ff7812 */ /* 0x000fe200078cc0ff */
[----:B------:R-:W-:Y:S01]  /*4d80*/  FFMA.FTZ R149, R204, R163, R164 ;  /* 0x000000a3cc957223 */ /* 0x000fe200000100a4 */
[----:B------:R-:W-:Y:S01]  /*4d90*/  CS2R R166, SRZ ;  /* 0x0000000000a67805 */ /* 0x000fe2000001ff00 */
[----:B------:R-:W-:Y:S01]  /*4da0*/  FADD.FTZ R148, R205, -R148 ;  /* 0x80000094cd947221 */ /* 0x000fe20000010000 */
[----:B------:R-:W-:Y:S01]  /*4db0*/  CS2R R160, SRZ ;  /* 0x0000000000a07805 */ /* 0x000fe2000001ff00 */
[----:B------:R-:W-:Y:S01]  /*4dc0*/  FADD.FTZ R150, R202, -R149 ;  /* 0x80000095ca967221 */ /* 0x000fe20000010000 */
[----:B------:R-:W-:Y:S02]  /*4dd0*/  HFMA2 R165, -RZ, RZ, 0, 0 ;  /* 0x00000000ffa57431 */ /* 0x000fe400000001ff */
[C---:B------:R-:W-:Y:S01]  /*4de0*/  FMUL.FTZ R148, R175.reuse, R148 ;  /* 0x00000094af947220 */ /* 0x040fe20000410000 */
[----:B------:R-:W-:Y:S01]  /*4df0*/  CS2R R168, SRZ ;  /* 0x0000000000a87805 */ /* 0x000fe2000001ff00 */
[----:B------:R-:W-:Y:S01]  /*4e00*/  FMUL.FTZ R149, R175, R150 ;  /* 0x00000096af957220 */ /* 0x000fe20000410000 */
        /* <DEDUP_REMOVED lines=9> */
[-C--:B------:R-:W-:Y:S01]  /*4ea0*/  @P2 FMUL.FTZ R167, R153, R150.reuse ;  /* 0x0000009699a72220 */ /* 0x080fe20000410000 */
[----:B------:R-:W-:Y:S01]  /*4eb0*/  @P6 SHF.L.U32 R156, R156, 0x10, RZ ;  /* 0x000000109c9c6819 */ /* 0x000fe200000006ff */
[----:B------:R-:W-:Y:S01]  /*4ec0*/  @P2 FMUL.FTZ R161, R155, R150 ;  /* 0x000000969ba12220 */ /* 0x000fe20000410000 */
[----:B------:R-:W-:Y:S01]  /*4ed0*/  LOP3.LUT P2, RZ, R226, 0xff000000, RZ, 0xc0, !PT ;  /* 0xff000000e2ff7812 */ /* 0x000fe2000784c0ff */
[----:B------:R-:W-:Y:S01]  /*4ee0*/  @P6 FMUL.FTZ R160, R152, R151 ;  /* 0x0000009798a06220 */ /* 0x000fe20000410000 */
[--C-:B------:R-:W-:Y:S01]  /*4ef0*/  FFMA.FTZ R152, R174, R163, R164.reuse ;  /* 0x000000a3ae987223 */ /* 0x100fe200000100a4 */
[----:B------:R-:W-:Y:S01]  /*4f00*/  @P6 FMUL.FTZ R166, R156, R151 ;  /* 0x000000979ca66220 */ /* 0x000fe20000410000 */
[----:B------:R-:W-:Y:S01]  /*4f10*/  FFMA.FTZ R151, R177, R163, R164 ;  /* 0x000000a3b1977223 */ /* 0x000fe200000100a4 */
[----:B------:R-:W-:Y:S01]  /*4f20*/  LOP3.LUT P6, RZ, R226, 0xff0000, RZ, 0xc0, !PT ;  /* 0x00ff0000e2ff7812 */ /* 0x000fe200078cc0ff */
[----:B------:R-:W-:Y:S01]  /*4f30*/  FADD.FTZ R152, R179, -R152 ;  /* 0x80000098b3987221 */ /* 0x000fe20000010000 */
[----:B------:R-:W-:Y:S01]  /*4f40*/  MOV R156, RZ ;  /* 0x000000ff009c7202 */ /* 0x000fe20000000f00 */
[----:B------:R-:W-:Y:S01]  /*4f50*/  FADD.FTZ R150, R176, -R151 ;  /* 0x80000097b0967221 */ /* 0x000fe20000010000 */
[----:B------:R-:W-:Y:S01]  /*4f60*/  FADD.FTZ R108, R108, R167 ;  /* 0x000000a76c6c7221 */ /* 0x000fe20000010000 */
[----:B------:R-:W-:Y:S01]  /*4f70*/  FMUL.FTZ R151, R175, R152 ;  /* 0x00000098af977220 */ /* 0x000fe20000410000 */
[----:B------:R-:W-:Y:S01]  /*4f80*/  FADD.FTZ R109, R109, R166 ;  /* 0x000000a66d6d7221 */ /* 0x000fe20000010000 */
        /* <DEDUP_REMOVED lines=11> */
[----:B------:R-:W-:Y:S01]  /*5040*/  @P2 FMUL.FTZ R156, R170, R153 ;  /* 0x00000099aa9c2220 */ /* 0x000fe20000410000 */
[-C--:B------:R-:W-:Y:S01]  /*5050*/  @P6 FMUL.FTZ R169, R155, R152.reuse ;  /* 0x000000989ba96220 */ /* 0x080fe20000410000 */
[----:B------:R-:W-:Y:S01]  /*5060*/  LOP3.LUT P2, RZ, R227, 0xff00, RZ, 0xc0, !PT ;  /* 0x0000ff00e3ff7812 */ /* 0x000fe2000784c0ff */
[----:B------:R-:W-:Y:S01]  /*5070*/  @P6 FMUL.FTZ R165, R157, R152 ;  /* 0x000000989da56220 */ /* 0x000fe20000410000 */
[----:B------:R-:W-:Y:S01]  /*5080*/  LOP3.LUT P6, RZ, R227, 0xff, RZ, 0xc0, !PT ;  /* 0x000000ffe3ff7812 */ /* 0x000fe200078cc0ff */
[-CC-:B------:R-:W-:Y:S01]  /*5090*/  FFMA.FTZ R154, R180, R163.reuse, R164.reuse ;  /* 0x000000a3b49a7223 */ /* 0x180fe200000100a4 */
[----:B------:R-:W-:Y:S01]  /*50a0*/  FFMA.FTZ R153, R181, R163, R164 ;  /* 0x000000a3b5997223 */ /* 0x000fe200000100a4 */
[----:B------:R-:W-:Y:S01]  /*50b0*/  CS2R R170, SRZ ;  /* 0x0000000000aa7805 */ /* 0x000fe2000001ff00 */
[----:B------:R-:W-:-:S02]  /*50c0*/  HFMA2 R157, -RZ, RZ, 0, 0 ;  /* 0x00000000ff9d7431 */ /* 0x000fc400000001ff */
[----:B------:R-:W-:Y:S01]  /*50d0*/  FADD.FTZ R154, R183, -R154 ;  /* 0x8000009ab79a7221 */ /* 0x000fe20000010000 */
[----:B------:R-:W-:Y:S01]  /*50e0*/  FADD.FTZ R152, R178, -R153 ;  /* 0x80000099b2987221 */ /* 0x000fe20000010000 */
[----:B------:R-:W-:Y:S01]  /*50f0*/  FADD.FTZ R110, R110, R169 ;  /* 0x000000a96e6e7221 */ /* 0x000fe20000010000 */
[----:B------:R-:W-:Y:S01]  /*5100*/  FADD.FTZ R111, R111, R168 ;  /* 0x000000a86f6f7221 */ /* 0x000fe20000010000 */
[C---:B------:R-:W-:Y:S01]  /*5110*/  FMUL.FTZ R153, R175.reuse, R154 ;  /* 0x0000009aaf997220 */ /* 0x040fe20000410000 */
[----:B------:R-:W-:Y:S01]  /*5120*/  FMUL.FTZ R152, R175, R152 ;  /* 0x00000098af987220 */ /* 0x000fe20000410000 */
[----:B------:R-:W-:Y:S02]  /*5130*/  @P2 SHF.L.U32 R230, R16, 0x10, RZ ;  /* 0x0000001010e62819 */ /* 0x000fe400000006ff */
[C---:B------:R-:W-:Y:S01]  /*5140*/  @P6 SHF.L.U32 R231, R158.reuse, 0x10, RZ ;  /* 0x000000109ee76819 */ /* 0x040fe200000006ff */
[-C--:B------:R-:W-:Y:S01]  /*5150*/  FMUL.FTZ R155, R153, R162.reuse ;  /* 0x000000a2999b7220 */ /* 0x080fe20000410000 */
[----:B------:R-:W-:Y:S01]  /*5160*/  @P2 PRMT R158, R158, 0x7632, R158 ;  /* 0x000076329e9e2816 */ /* 0x000fe2000000009e */
[----:B------:R-:W-:Y:S01]  /*5170*/  FMUL.FTZ R154, R152, R162 ;  /* 0x000000a2989a7220 */ /* 0x000fe20000410000 */
[----:B------:R-:W-:Y:S01]  /*5180*/  @P6 SHF.L.U32 R233, R34, 0x10, RZ ;  /* 0x0000001022e96819 */ /* 0x000fe200000006ff */
[----:B------:R-:W-:Y:S01]  /*5190*/  FMUL.FTZ R155, R155, UR16 ;  /* 0x000000109b9b7c20 */ /* 0x000fe20008410000 */
[----:B------:R-:W-:Y:S01]  /*51a0*/  @P2 SHF.L.U32 R158, R158, 0x10, RZ ;  /* 0x000000109e9e2819 */ /* 0x000fe200000006ff */
[----:B------:R-:W-:-:S02]  /*51b0*/  FMUL.FTZ R154, R154, UR16 ;  /* 0x000000109a9a7c20 */ /* 0x000fc40008410000 */
[----:B------:R-:W-:Y:S01]  /*51c0*/  @P2 FMUL.FTZ R170, R230, R155 ;  /* 0x0000009be6aa2220 */ /* 0x000fe20000410000 */
[--C-:B------:R-:W-:Y:S01]  /*51d0*/  FFMA.FTZ R230, R184, R163, R164.reuse ;  /* 0x000000a3b8e67223 */ /* 0x100fe200000100a4 */
[----:B------:R-:W-:Y:S01]  /*51e0*/  @P2 FMUL.FTZ R222, R158, R155 ;  /* 0x0000009b9ede2220 */ /* 0x000fe20000410000 */
[----:B------:R-:W-:Y:S01]  /*51f0*/  FFMA.FTZ R155, R185, R163, R164 ;  /* 0x000000a3b99b7223 */ /* 0x000fe200000100a4 */
[-C--:B------:R-:W-:Y:S01]  /*5200*/  @P6 FMUL.FTZ R171, R231, R154.reuse ;  /* 0x0000009ae7ab6220 */ /* 0x080fe20000410000 */
[----:B------:R-:W-:Y:S01]  /*5210*/  @P6 FMUL.FTZ R157, R233, R154 ;  /* 0x0000009ae99d6220 */ /* 0x000fe20000410000 */
[----:B------:R-:W-:Y:S01]  /*5220*/  ISETP.GE.U32.AND P2, PT, R226, RZ, PT ;  /* 0x000000ffe200720c */ /* 0x000fe20003f46070 */
[----:B------:R-:W-:Y:S01]  /*5230*/  FADD.FTZ R154, R182, -R155 ;  /* 0x8000009bb69a7221 */ /* 0x000fe20000010000 */
[----:B------:R-:W-:Y:S01]  /*5240*/  LOP3.LUT P6, RZ, R227, 0xff0000, RZ, 0xc0, !PT ;  /* 0x00ff0000e3ff7812 */ /* 0x000fe200078cc0ff */
[----:B------:R-:W-:Y:S01]  /*5250*/  FADD.FTZ R232, R187, -R230 ;  /* 0x800000e6bbe87221 */ /* 0x000fe20000010000 */
[----:B------:R-:W-:Y:S01]  /*5260*/  ISETP.GE.U32.AND.EX P2, PT, R227, 0x1000000, PT, P2 ;  /* 0x01000000e300780c */ /* 0x000fe20003f46120 */
[----:B------:R-:W-:Y:S01]  /*5270*/  FMUL.FTZ R154, R175, R154 ;  /* 0x0000009aaf9a7220 */ /* 0x000fe20000410000 */
[----:B------:R-:W-:Y:S01]  /*5280*/  HFMA2 R231, -RZ, RZ, 0, 0 ;  /* 0x00000000ffe77431 */ /* 0x000fe200000001ff */
[----:B------:R-:W-:Y:S01]  /*5290*/  MOV R158, RZ ;  /* 0x000000ff009e7202 */ /* 0x000fe20000000f00 */
[----:B------:R-:W-:Y:S01]  /*52a0*/  FADD.FTZ R112, R112, R171 ;  /* 0x000000ab70707221 */ /* 0x000fe20000010000 */
[----:B------:R-:W-:Y:S01]  /*52b0*/  FMUL.FTZ R155, R154, R162 ;  /* 0x000000a29a9b7220 */ /* 0x000fe20000410000 */
[----:B------:R-:W-:-:S03]  /*52c0*/  FADD.FTZ R113, R113, R222 ;  /* 0x000000de71717221 */ /* 0x000fc60000010000 */
[----:B------:R-:W-:Y:S01]  /*52d0*/  FMUL.FTZ R230, R155, UR16 ;  /* 0x000000109be67c20 */ /* 0x000fe20008410000 */
[----:B------:R-:W-:Y:S01]  /*52e0*/  FMUL.FTZ R155, R175, R232 ;  /* 0x000000e8af9b7220 */ /* 0x000fe20000410000 */
[C---:B------:R-:W-:Y:S02]  /*52f0*/  @P6 SHF.L.U32 R233, R159.reuse, 0x10, RZ ;  /* 0x000000109fe96819 */ /* 0x040fe400000006ff */
[----:B------:R-:W-:Y:S01]  /*5300*/  @P2 PRMT R232, R159, 0x7632, R232 ;  /* 0x000076329fe82816 */ /* 0x000fe200000000e8 */
[----:B------:R-:W-:Y:S01]  /*5310*/  FMUL.FTZ R159, R155, R162 ;  /* 0x000000a29b9f7220 */ /* 0x000fe20000410000 */
[----:B------:R-:W-:Y:S01]  /*5320*/  @P6 SHF.L.U32 R235, R35, 0x10, RZ ;  /* 0x0000001023eb6819 */ /* 0x000fe200000006ff */
[-C--:B------:R-:W-:Y:S01]  /*5330*/  @P6 FMUL.FTZ R231, R233, R230.reuse ;  /* 0x000000e6e9e76220 */ /* 0x080fe20000410000 */
[----:B------:R-:W-:Y:S01]  /*5340*/  @P2 SHF.L.U32 R234, R17, 0x10, RZ ;  /* 0x0000001011ea2819 */ /* 0x000fe200000006ff */
[----:B------:R-:W-:Y:S01]  /*5350*/  FMUL.FTZ R159, R159, UR16 ;  /* 0x000000109f9f7c20 */ /* 0x000fe20008410000 */
[----:B------:R-:W-:Y:S01]  /*5360*/  MOV R233, RZ ;  /* 0x000000ff00e97202 */ /* 0x000fe20000000f00 */
[----:B------:R-:W-:Y:S01]  /*5370*/  @P6 FMUL.FTZ R158, R235, R230 ;  /* 0x000000e6eb9e6220 */ /* 0x000fe20000410000 */
[----:B------:R-:W-:Y:S01]  /*5380*/  HFMA2 R230, -RZ, RZ, 0, 0 ;  /* 0x00000000ffe67431 */ /* 0x000fe200000001ff */
[----:B------:R-:W-:Y:S01]  /*5390*/  @P2 SHF.L.U32 R232, R232, 0x10, RZ ;  /* 0x00000010e8e82819 */ /* 0x000fe200000006ff */
[----:B------:R-:W-:Y:S01]  /*53a0*/  @P2 FMUL.FTZ R233, R234, R159 ;  /* 0x0000009feae92220 */ /* 0x000fe20000410000 */
[----:B------:R-:W-:-:S03]  /*53b0*/  FADD.FTZ R114, R114, R231 ;  /* 0x000000e772727221 */ /* 0x000fc60000010000 */
[----:B------:R-:W-:Y:S01]  /*53c0*/  @P2 FMUL.FTZ R230, R232, R159 ;  /* 0x0000009fe8e62220 */ /* 0x000fe20000410000 */
[----:B------:R-:W-:Y:S02]  /*53d0*/  F2FP.BF16.F32.PACK_AB R159, R233, R158 ;  /* 0x0000009ee99f723e */ /* 0x000fe400000010ff */
[----:B------:R-:W-:Y:S01]  /*53e0*/  F2FP.BF16.F32.PACK_AB R158, R170, R157 ;  /* 0x0000009daa9e723e */ /* 0x000fe200000010ff */
[----:B------:R-:W-:Y:S01]  /*53f0*/  FADD.FTZ R115, R115, R230 ;  /* 0x000000e673737221 */ /* 0x000fe20000010000 */
[----:B------:R-:W-:Y:S02]  /*5400*/  F2FP.BF16.F32.PACK_AB R157, R156, R165 ;  /* 0x000000a59c9d723e */ /* 0x000fe400000010ff */
[----:B------:R-:W-:Y:S01]  /*5410*/  F2FP.BF16.F32.PACK_AB R156, R160, R161 ;  /* 0x000000a1a09c723e */ /* 0x000fe200000010ff */
[----:B------:R-:W-:Y:S06]  /*5420*/  BRA `(.L_x_3766) ;  /* 0x0000000400c07947 */ /* 0x000fec0003800000 */
.L_x_3767:
[-CC-:B------:R-:W-:Y:S01]  /*5430*/  FFMA.FTZ R160, R207, R163.reuse, R164.reuse ;  /* 0x000000a3cfa07223 */ /* 0x180fe200000100a4 */
[----:B------:R-:W-:Y:S01]  /*5440*/  LOP3.LUT P2, RZ, R226, 0xff, RZ, 0xc0, !PT ;  /* 0x000000ffe2ff7812 */ /* 0x000fe2000784c0ff */
[-C--:B------:R-:W-:Y:S01]  /*5450*/  FFMA.FTZ R165, R204, R163.reuse, R164 ;  /* 0x000000a3cca57223 */ /* 0x080fe200000100a4 */
[----:B------:R-:W-:Y:S01]  /*5460*/  LOP3.LUT P6, RZ, R226, 0xff00, RZ, 0xc0, !PT ;  /* 0x0000ff00e2ff7812 */ /* 0x000fe200078cc0ff */
[----:B------:R-:W-:Y:S01]  /*5470*/  FADD.FTZ R160, R205, -R160 ;  /* 0x800000a0cda07221 */ /* 0x000fe20000010000 */
[----:B------:R-:W-:Y:S02]  /*5480*/  HFMA2 R167, -RZ, RZ, 0, 0 ;  /* 0x00000000ffa77431 */ /* 0x000fe400000001ff */
[--C-:B------:R-:W-:Y:S01]  /*5490*/  FADD.FTZ R170, R202, -R165.reuse ;  /* 0x800000a5caaa7221 */ /* 0x100fe20000010000 */
[-CC-:B------:R-:W-:Y:S01]  /*54a0*/  FFMA.FTZ R169, R177, R163.reuse, R164.reuse ;  /* 0x000000a3b1a97223 */ /* 0x180fe200000100a4 */
[----:B------:R-:W-:Y:S01]  /*54b0*/  FMUL.FTZ R161, R175, R160 ;  /* 0x000000a0afa17220 */ /* 0x000fe20000410000 */
        /* <DEDUP_REMOVED lines=9> */
[C---:B------:R-:W-:Y:S01]  /*5550*/  FMUL.FTZ R171, R175.reuse, R222 ;  /* 0x000000deafab7220 */ /* 0x040fe20000410000 */
[----:B------:R-:W-:Y:S01]  /*5560*/  FADD.FTZ R230, R178, -R231 ;  /* 0x800000e7b2e67221 */ /* 0x000fe20000010000 */
[-C--:B------:R-:W-:Y:S01]  /*5570*/  @P2 FMUL.FTZ R167, R166, R161.reuse ;  /* 0x000000a1a6a72220 */ /* 0x080fe20000410000 */
[----:B------:R-:W-:Y:S01]  /*5580*/  @P2 FMUL.FTZ R160, R168, R161 ;  /* 0x000000a1a8a02220 */ /* 0x000fe20000410000 */
[----:B------:R-:W-:Y:S01]  /*5590*/  FMUL.FTZ R161, R175, R170 ;  /* 0x000000aaafa17220 */ /* 0x000fe20000410000 */
[----:B------:R-:W-:-:S02]  /*55a0*/  HFMA2 R166, -RZ, RZ, 0, 0 ;  /* 0x00000000ffa67431 */ /* 0x000fc400000001ff */
[----:B------:R-:W-:Y:S01]  /*55b0*/  FADD.FTZ R168, R176, -R169 ;  /* 0x800000a9b0a87221 */ /* 0x000fe20000010000 */
[----:B------:R-:W-:Y:S01]  /*55c0*/  LOP3.LUT P2, RZ, R226, 0xff0000, RZ, 0xc0, !PT ;  /* 0x00ff0000e2ff7812 */ /* 0x000fe2000784c0ff */
[----:B------:R-:W-:Y:S01]  /*55d0*/  FMUL.FTZ R156, R162, R161 ;  /* 0x000000a1a29c7220 */ /* 0x000fe20000410000 */
[----:B------:R-:W-:Y:S01]  /*55e0*/  @P6 SHF.L.U32 R165, R165, 0x10, RZ ;  /* 0x00000010a5a56819 */ /* 0x000fe200000006ff */
[----:B------:R-:W-:Y:S01]  /*55f0*/  FADD.FTZ R108, R108, R167 ;  /* 0x000000a76c6c7221 */ /* 0x000fe20000010000 */
[----:B------:R-:W-:Y:S01]  /*5600*/  @P6 SHF.L.U32 R169, R14, 0x10, RZ ;  /* 0x000000100ea96819 */ /* 0x000fe200000006ff */
[----:B------:R-:W-:Y:S01]  /*5610*/  FMUL.FTZ R156, R156, UR16 ;  /* 0x000000109c9c7c20 */ /* 0x000fe20008410000 */
[----:B------:R-:W-:-:S03]  /*5620*/  MOV R161, RZ ;  /* 0x000000ff00a17202 */ /* 0x000fc60000000f00 */
[-C--:B------:R-:W-:Y:S01]  /*5630*/  @P6 FMUL.FTZ R166, R165, R156.reuse ;  /* 0x0000009ca5a66220 */ /* 0x080fe20000410000 */
[----:B------:R-:W-:Y:S01]  /*5640*/  @P6 FMUL.FTZ R161, R169, R156 ;  /* 0x0000009ca9a16220 */ /* 0x000fe20000410000 */
[----:B------:R-:W-:Y:S01]  /*5650*/  FMUL.FTZ R165, R175, R168 ;  /* 0x000000a8afa57220 */ /* 0x000fe20000410000 */
        /* <DEDUP_REMOVED lines=17> */
[----:B------:R-:W-:Y:S01]  /*5770*/  FMUL.FTZ R171, R175, R230 ;  /* 0x000000e6afab7220 */ /* 0x000fe20000410000 */
[----:B------:R-:W-:Y:S01]  /*5780*/  MOV R165, RZ ;  /* 0x000000ff00a57202 */ /* 0x000fe20000000f00 */
[-C--:B------:R-:W-:Y:S01]  /*5790*/  @P6 FMUL.FTZ R165, R222, R157.reuse ;  /* 0x0000009ddea56220 */ /* 0x080fe20000410000 */
[----:B------:R-:W-:Y:S01]  /*57a0*/  FADD.FTZ R110, R110, R169 ;  /* 0x000000a96e6e7221 */ /* 0x000fe20000010000 */
[----:B------:R-:W-:Y:S01]  /*57b0*/  @P6 FMUL.FTZ R168, R170, R157 ;  /* 0x0000009daaa86220 */ /* 0x000fe20000410000 */
[----:B------:R-:W-:Y:S01]  /*57c0*/  LOP3.LUT P6, RZ, R227, 0xff00, RZ, 0xc0, !PT ;  /* 0x0000ff00e3ff7812 */ /* 0x000fe200078cc0ff */
[----:B------:R-:W-:Y:S01]  /*57d0*/  FMUL.FTZ R157, R162, R171 ;  /* 0x000000aba29d7220 */ /* 0x000fe20000410000 */
[----:B------:R-:W-:Y:S01]  /*57e0*/  FFMA.FTZ R170, R180, R163, R164 ;  /* 0x000000a3b4aa7223 */ /* 0x000fe200000100a4 */
[----:B------:R-:W-:Y:S01]  /*57f0*/  HFMA2 R171, -RZ, RZ, 0, 0 ;  /* 0x00000000ffab7431 */ /* 0x000fe200000001ff */
[----:B------:R-:W-:Y:S01]  /*5800*/  @P2 SHF.L.U32 R231, R158, 0x10, RZ ;  /* 0x000000109ee72819 */ /* 0x000fe200000006ff */
[----:B------:R-:W-:Y:S01]  /*5810*/  FMUL.FTZ R230, R157, UR16 ;  /* 0x000000109de67c20 */ /* 0x000fe20008410000 */
[----:B------:R-:W-:Y:S01]  /*5820*/  FADD.FTZ R170, R183, -R170 ;  /* 0x800000aab7aa7221 */ /* 0x000fe20000010000 */
[----:B------:R-:W-:Y:S01]  /*5830*/  MOV R157, RZ ;  /* 0x000000ff009d7202 */ /* 0x000fe20000000f00 */
[----:B------:R-:W-:Y:S01]  /*5840*/  FADD.FTZ R111, R111, R168 ;  /* 0x000000a86f6f7221 */ /* 0x000fe20000010000 */
[----:B------:R-:W-:Y:S01]  /*5850*/  @P2 FMUL.FTZ R171, R231, R230 ;  /* 0x000000e6e7ab2220 */ /* 0x000fe20000410000 */
[----:B------:R-:W-:Y:S01]  /*5860*/  FMUL.FTZ R231, R175, R170 ;  /* 0x000000aaafe77220 */ /* 0x000fe20000410000 */
[----:B------:R-:W-:-:S02]  /*5870*/  HFMA2 R170, -RZ, RZ, 0, 0 ;  /* 0x00000000ffaa7431 */ /* 0x000fc400000001ff */
        /* <DEDUP_REMOVED lines=17> */
[----:B------:R-:W-:Y:S01]  /*5990*/  CS2R R230, SRZ ;  /* 0x0000000000e67805 */ /* 0x000fe2000001ff00 */
[----:B------:R-:W-:Y:S01]  /*59a0*/  FMUL.FTZ R233, R175, R222 ;  /* 0x000000deafe97220 */ /* 0x000fe20000410000 */
[----:B------:R-:W-:Y:S01]  /*59b0*/  F2FP.BF16.F32.PACK_AB R158, R158, R157 ;  /* 0x0000009d9e9e723e */ /* 0x000fe200000010ff */
[----:B------:R-:W-:Y:S01]  /*59c0*/  FADD.FTZ R232, R187, -R232 ;  /* 0x800000e8bbe87221 */ /* 0x000fe20000010000 */
[----:B------:R-:W-:Y:S01]  /*59d0*/  F2FP.BF16.F32.PACK_AB R157, R165, R156 ;  /* 0x0000009ca59d723e */ /* 0x000fe200000010ff */
[----:B------:R-:W-:Y:S01]  /*59e0*/  FMUL.FTZ R222, R162, R233 ;  /* 0x000000e9a2de7220 */ /* 0x000fe20000410000 */
[----:B------:R-:W-:Y:S01]  /*59f0*/  FADD.FTZ R113, R113, R170 ;  /* 0x000000aa71717221 */ /* 0x000fe20000010000 */
[----:B------:R-:W-:Y:S01]  /*5a00*/  FMUL.FTZ R237, R175, R232 ;  /* 0x000000e8afed7220 */ /* 0x000fe20000410000 */
        /* <DEDUP_REMOVED lines=17> */
[----:B------:R-:W-:-:S07]  /*5b20*/  FADD.FTZ R115, R115, R222 ;  /* 0x000000de73737221 */ /* 0x000fce0000010000 */
.L_x_3766:
        /* <DEDUP_REMOVED lines=8> */
.L_x_3763:
[----:B------:R-:W-:Y:S05]  /*5bb0*/  BSYNC.RECONVERGENT B0 ;  /* 0x0000000000007941 */ /* 0x000fea0003800200 */
.L_x_3762:
        /* <DEDUP_REMOVED lines=36> */
[C---:B------:R-:W-:Y:S01]  /*5e00*/  LOP3.LUT P2, RZ, R224.reuse, 0xff0000, RZ, 0xc0, !PT ;  /* 0x00ff0000e0ff7812 */ /* 0x040fe2000784c0ff */
[----:B------:R-:W-:Y:S01]  /*5e10*/  @P6 FMUL.FTZ R161, R153, R154 ;  /* 0x0000009a99a16220 */ /* 0x000fe20000410000 */
[-CC-:B------:R-:W-:Y:S01]  /*5e20*/  FFMA.FTZ R151, R193, R163.reuse, R164.reuse ;  /* 0x000000a3c1977223 */ /* 0x180fe200000100a4 */
[----:B------:R-:W-:Y:S01]  /*5e30*/  @P6 FMUL.FTZ R166, R153, R156 ;  /* 0x0000009c99a66220 */ /* 0x000fe20000410000 */
[----:B------:R-:W-:Y:S01]  /*5e40*/  LOP3.LUT P6, RZ, R224, 0xff000000, RZ, 0xc0, !PT ;  /* 0xff000000e0ff7812 */ /* 0x000fe200078cc0ff */
[----:B------:R-:W-:Y:S01]  /*5e50*/  FFMA.FTZ R150, R190, R163, R164 ;  /* 0x000000a3be967223 */ /* 0x000fe200000100a4 */
[----:B------:R-:W-:Y:S01]  /*5e60*/  FADD.FTZ R151, R192, -R151 ;  /* 0x80000097c0977221 */ /* 0x000fe20000010000 */
[----:B------:R-:W-:-:S02]  /*5e70*/  MOV R156, RZ ;  /* 0x000000ff009c7202 */ /* 0x000fc40000000f00 */
[----:B------:R-:W-:Y:S01]  /*5e80*/  FADD.FTZ R152, R195, -R150 ;  /* 0x80000096c3987221 */ /* 0x000fe20000010000 */
[----:B------:R-:W-:-:S03]  /*5e90*/  FFMA.FTZ R150, R175, R151, R142 ;  /* 0x00000097af967223 */ /* 0x000fc6000001008e */
[----:B------:R-:W-:Y:S01]  /*5ea0*/  FFMA.FTZ R151, R175, R152, R143 ;  /* 0x00000098af977223 */ /* 0x000fe2000001008f */
[----:B------:R-:W-:Y:S01]  /*5eb0*/  @P2 SHF.L.U32 R153, R157, 0x10, RZ ;  /* 0x000000109d992819 */ /* 0x000fe200000006ff */
[-C--:B------:R-:W-:Y:S01]  /*5ec0*/  FMUL.FTZ R152, R150, R162.reuse ;  /* 0x000000a296987220 */ /* 0x080fe20000410000 */
[----:B------:R-:W-:Y:S01]  /*5ed0*/  @P2 SHF.L.U32 R154, R41, 0x10, RZ ;  /* 0x00000010299a2819 */ /* 0x000fe200000006ff */
[----:B------:R-:W-:Y:S01]  /*5ee0*/  FMUL.FTZ R155, R151, R162 ;  /* 0x000000a2979b7220 */ /* 0x000fe20000410000 */
[----:B------:R-:W-:Y:S01]  /*5ef0*/  @P6 PRMT R157, R157, 0x7632, R157 ;  /* 0x000076329d9d6816 */ /* 0x000fe2000000009d */
[----:B------:R-:W-:Y:S01]  /*5f00*/  FMUL.FTZ R170, R152, UR16 ;  /* 0x0000001098aa7c20 */ /* 0x000fe20008410000 */
[----:B------:R-:W-:Y:S01]  /*5f10*/  @P6 SHF.L.U32 R152, R7, 0x10, RZ ;  /* 0x0000001007986819 */ /* 0x000fe200000006ff */
[----:B------:R-:W-:Y:S01]  /*5f20*/  FMUL.FTZ R155, R155, UR16 ;  /* 0x000000109b9b7c20 */ /* 0x000fe20008410000 */
[----:B------:R-:W-:Y:S01]  /*5f30*/  @P6 SHF.L.U32 R157, R157, 0x10, RZ ;  /* 0x000000109d9d6819 */ /* 0x000fe200000006ff */
[C---:B------:R-:W-:Y:S01]  /*5f40*/  @P2 FMUL.FTZ R167, R170.reuse, R153 ;  /* 0x00000099aaa72220 */ /* 0x040fe20000410000 */
[----:B------:R-:W-:Y:S01]  /*5f50*/  @P2 FMUL.FTZ R156, R170, R154 ;  /* 0x0000009aaa9c2220 */ /* 0x000fe20000410000 */
[----:B------:R-:W-:Y:S01]  /*5f60*/  @P6 FMUL.FTZ R169, R155, R152 ;  /* 0x000000989ba96220 */ /* 0x000fe20000410000 */
[--C-:B------:R-:W-:Y:S01]  /*5f70*/  FFMA.FTZ R153, R197, R163, R164.reuse ;  /* 0x000000a3c5997223 */ /* 0x100fe200000100a4 */
[----:B------:R-:W-:Y:S01]  /*5f80*/  @P6 FMUL.FTZ R168, R155, R157 ;  /* 0x0000009d9ba86220 */ /* 0x000fe20000410000 */
[C---:B------:R-:W-:Y:S01]  /*5f90*/  LOP3.LUT P2, RZ, R225.reuse, 0xff, RZ, 0xc0, !PT ;  /* 0x000000ffe1ff7812 */ /* 0x040fe2000784c0ff */
[----:B------:R-:W-:Y:S01]  /*5fa0*/  FFMA.FTZ R152, R196, R163, R164 ;  /* 0x000000a3c4987223 */ /* 0x000fe200000100a4 */
[----:B------:R-:W-:Y:S01]  /*5fb0*/  LOP3.LUT P6, RZ, R225, 0xff00, RZ, 0xc0, !PT ;  /* 0x0000ff00e1ff7812 */ /* 0x000fe200078cc0ff */
[----:B------:R-:W-:Y:S01]  /*5fc0*/  FADD.FTZ R153, R194, -R153 ;  /* 0x80000099c2997221 */ /* 0x000fe20000010000 */
[----:B------:R-:W-:-:S02]  /*5fd0*/  HFMA2 R157, -RZ, RZ, 0, 0 ;  /* 0x00000000ff9d7431 */ /* 0x000fc400000001ff */
[----:B------:R-:W-:Y:S01]  /*5fe0*/  FADD.FTZ R154, R199, -R152 ;  /* 0x80000098c79a7221 */ /* 0x000fe20000010000 */
[----:B------:R-:W-:Y:S01]  /*5ff0*/  CS2R R170, SRZ ;  /* 0x0000000000aa7805 */ /* 0x000fe2000001ff00 */
[C---:B------:R-:W-:Y:S02]  /*6000*/  FFMA.FTZ R152, R175.reuse, R153, R144 ;  /* 0x00000099af987223 */ /* 0x040fe40000010090 */
[----:B------:R-:W-:Y:S02]  /*6010*/  FFMA.FTZ R153, R175, R154, R145 ;  /* 0x0000009aaf997223 */ /* 0x000fe40000010091 */
[-C--:B------:R-:W-:Y:S01]  /*6020*/  FMUL.FTZ R154, R152, R162.reuse ;  /* 0x000000a2989a7220 */ /* 0x080fe20000410000 */
[C---:B------:R-:W-:Y:S01]  /*6030*/  @P2 SHF.L.U32 R155, R158.reuse, 0x10, RZ ;  /* 0x000000109e9b2819 */ /* 0x040fe200000006ff */
[----:B------:R-:W-:Y:S01]  /*6040*/  FMUL.FTZ R230, R153, R162 ;  /* 0x000000a299e67220 */ /* 0x000fe20000410000 */
[----:B------:R-:W-:Y:S01]  /*6050*/  @P6 PRMT R231, R158, 0x7632, R231 ;  /* 0x000076329ee76816 */ /* 0x000fe200000000e7 */
[----:B------:R-:W-:Y:S01]  /*6060*/  FMUL.FTZ R232, R154, UR16 ;  /* 0x000000109ae87c20 */ /* 0x000fe20008410000 */
[----:B------:R-:W-:Y:S01]  /*6070*/  @P2 SHF.L.U32 R158, R42, 0x10, RZ ;  /* 0x000000102a9e2819 */ /* 0x000fe200000006ff */
[----:B------:R-:W-:Y:S01]  /*6080*/  FMUL.FTZ R230, R230, UR16 ;  /* 0x00000010e6e67c20 */ /* 0x000fe20008410000 */
[----:B------:R-:W-:Y:S01]  /*6090*/  @P6 SHF.L.U32 R154, R8, 0x10, RZ ;  /* 0x00000010089a6819 */ /* 0x000fe200000006ff */
[C---:B------:R-:W-:Y:S01]  /*60a0*/  @P2 FMUL.FTZ R171, R232.reuse, R155 ;  /* 0x0000009be8ab2220 */ /* 0x040fe20000410000 */
[----:B------:R-:W-:Y:S01]  /*60b0*/  @P6 SHF.L.U32 R231, R231, 0x10, RZ ;  /* 0x00000010e7e76819 */ /* 0x000fe200000006ff */
[----:B------:R-:W-:Y:S01]  /*60c0*/  @P2 FMUL.FTZ R157, R232, R158 ;  /* 0x0000009ee89d2220 */ /* 0x000fe20000410000 */
[----:B------:R-:W-:Y:S01]  /*60d0*/  ISETP.GE.U32.AND P2, PT, R224, RZ, PT ;  /* 0x000000ffe000720c */ /* 0x000fe20003f46070 */
[C---:B------:R-:W-:Y:S01]  /*60e0*/  @P6 FMUL.FTZ R170, R230.reuse, R154 ;  /* 0x0000009ae6aa6220 */ /* 0x040fe20000410000 */
[--C-:B------:R-:W-:Y:S01]  /*60f0*/  FFMA.FTZ R155, R201, R163, R164.reuse ;  /* 0x000000a3c99b7223 */ /* 0x100fe200000100a4 */
[----:B------:R-:W-:Y:S01]  /*6100*/  @P6 FMUL.FTZ R222, R230, R231 ;  /* 0x000000e7e6de6220 */ /* 0x000fe20000410000 */
[C---:B------:R-:W-:Y:S01]  /*6110*/  ISETP.GE.U32.AND.EX P2, PT, R225.reuse, 0x1000000, PT, P2 ;  /* 0x01000000e100780c */ /* 0x040fe20003f46120 */
[----:B------:R-:W-:Y:S01]  /*6120*/  FFMA.FTZ R164, R200, R163, R164 ;  /* 0x000000a3c8a47223 */ /* 0x000fe200000100a4 */
[----:B------:R-:W-:Y:S01]  /*6130*/  LOP3.LUT P6, RZ, R225, 0xff0000, RZ, 0xc0, !PT ;  /* 0x00ff0000e1ff7812 */ /* 0x000fe200078cc0ff */
[----:B------:R-:W-:Y:S01]  /*6140*/  FADD.FTZ R155, R198, -R155 ;  /* 0x8000009bc69b7221 */ /* 0x000fe20000010000 */
[----:B------:R-:W-:-:S02]  /*6150*/  HFMA2 R230, -RZ, RZ, 0, 0 ;  /* 0x00000000ffe67431 */ /* 0x000fc400000001ff */
[----:B------:R-:W-:Y:S01]  /*6160*/  FADD.FTZ R164, R203, -R164 ;  /* 0x800000a4cba47221 */ /* 0x000fe20000010000 */
[----:B------:R-:W-:Y:S01]  /*6170*/  MOV R232, RZ ;  /* 0x000000ff00e87202 */ /* 0x000fe20000000f00 */
[C---:B------:R-:W-:Y:S01]  /*6180*/  FFMA.FTZ R154, R175.reuse, R155, R146 ;  /* 0x0000009baf9a7223 */ /* 0x040fe20000010092 */
[----:B------:R-:W-:Y:S01]  /*6190*/  FADD.FTZ R120, R120, R171 ;  /* 0x000000ab78787221 */ /* 0x000fe20000010000 */
[----:B------:R-:W-:Y:S01]  /*61a0*/  FFMA.FTZ R155, R175, R164, R147 ;  /* 0x000000a4af9b7223 */ /* 0x000fe20000010093 */
[----:B------:R-:W-:Y:S01]  /*61b0*/  MOV R175, RZ ;  /* 0x000000ff00af7202 */ /* 0x000fe20000000f00 */
[-C--:B------:R-:W-:Y:S01]  /*61c0*/  FMUL.FTZ R158, R154, R162.reuse ;  /* 0x000000a29a9e7220 */ /* 0x080fe20000410000 */
[----:B------:R-:W-:Y:S01]  /*61d0*/  FADD.FTZ R121, R121, R222 ;  /* 0x000000de79797221 */ /* 0x000fe20000010000 */
[----:B------:R-:W-:Y:S01]  /*61e0*/  @P2 PRMT R231, R159, 0x7632, R231 ;  /* 0x000076329fe72816 */ /* 0x000fe200000000e7 */
[----:B------:R-:W-:Y:S01]  /*61f0*/  FMUL.FTZ R162, R155, R162 ;  /* 0x000000a29ba27220 */ /* 0x000fe20000410000 */
[----:B------:R-:W-:Y:S01]  /*6200*/  @P6 SHF.L.U32 R163, R159, 0x10, RZ ;  /* 0x000000109fa36819 */ /* 0x000fe200000006ff */
[----:B------:R-:W-:Y:S01]  /*6210*/  HFMA2 R159, -RZ, RZ, 0, 0 ;  /* 0x00000000ff9f7431 */ /* 0x000fe200000001ff */
[----:B------:R-:W-:Y:S01]  /*6220*/  @P6 SHF.L.U32 R164, R43, 0x10, RZ ;  /* 0x000000102ba46819 */ /* 0x000fe200000006ff */
[----:B------:R-:W-:Y:S01]  /*6230*/  FMUL.FTZ R158, R158, UR16 ;  /* 0x000000109e9e7c20 */ /* 0x000fe20008410000 */
[----:B------:R-:W-:Y:S01]  /*6240*/  @P2 SHF.L.U32 R233, R9, 0x10, RZ ;  /* 0x0000001009e92819 */ /* 0x000fe200000006ff */
[----:B------:R-:W-:Y:S01]  /*6250*/  FMUL.FTZ R162, R162, UR16 ;  /* 0x00000010a2a27c20 */ /* 0x000fe20008410000 */
[----:B------:R-:W-:Y:S01]  /*6260*/  @P2 SHF.L.U32 R231, R231, 0x10, RZ ;  /* 0x00000010e7e72819 */ /* 0x000fe200000006ff */
[C---:B------:R-:W-:Y:S01]  /*6270*/  @P6 FMUL.FTZ R159, R158.reuse, R163 ;  /* 0x000000a39e9f6220 */ /* 0x040fe20000410000 */
[----:B------:R-:W-:Y:S01]  /*6280*/  @P6 FMUL.FTZ R175, R158, R164 ;  /* 0x000000a49eaf6220 */ /* 0x000fe20000410000 */
[----:B------:R-:W-:Y:S01]  /*6290*/  @P2 FMUL.FTZ R232, R162, R233 ;  /* 0x000000e9a2e82220 */ /* 0x000fe20000410000 */
[----:B------:R-:W-:Y:S01]  /*62a0*/  FADD.FTZ R164, R116, R165 ;  /* 0x000000a574a47221 */ /* 0x000fe20000010000 */
[----:B------:R-:W-:Y:S01]  /*62b0*/  @P2 FMUL.FTZ R230, R162, R231 ;  /* 0x000000e7a2e62220 */ /* 0x000fe20000410000 */
[----:B------:R-:W-:Y:S01]  /*62c0*/  FADD.FTZ R165, R117, R166 ;  /* 0x000000a675a57221 */ /* 0x000fe20000010000 */
[----:B------:R-:W-:Y:S01]  /*62d0*/  F2FP.BF16.F32.PACK_AB R158, R170, R157 ;  /* 0x0000009daa9e723e */ /* 0x000fe200000010ff */
[----:B------:R-:W-:Y:S01]  /*62e0*/  FADD.FTZ R166, R118, R167 ;  /* 0x000000a776a67221 */ /* 0x000fe20000010000 */
[----:B------:R-:W-:Y:S01]  /*62f0*/  FADD.FTZ R122, R122, R159 ;  /* 0x0000009f7a7a7221 */ /* 0x000fe20000010000 */
[----:B------:R-:W-:Y:S01]  /*6300*/  F2FP.BF16.F32.PACK_AB R157, R169, R156 ;  /* 0x0000009ca99d723e */ /* 0x000fe200000010ff */
[----:B------:R-:W-:Y:S01]  /*6310*/  FADD.FTZ R167, R119, R168 ;  /* 0x000000a877a77221 */ /* 0x000fe20000010000 */
[----:B------:R-:W-:Y:S01]  /*6320*/  FADD.FTZ R123, R123, R230 ;  /* 0x000000e67b7b7221 */ /* 0x000fe20000010000 */
[----:B------:R-:W-:-:S02]  /*6330*/  F2FP.BF16.F32.PACK_AB R159, R232, R175 ;  /* 0x000000afe89f723e */ /* 0x000fc400000010ff */
[----:B------:R-:W-:Y:S01]  /*6340*/  F2FP.BF16.F32.PACK_AB R156, R161, R160 ;  /* 0x000000a0a19c723e */ /* 0x000fe200000010ff */
[----:B------:R-:W-:Y:S06]  /*6350*/  BRA `(.L_x_3772) ;  /* 0x00000014004c7947 */ /* 0x000fec0003800000 */
.L_x_3771:
[-CC-:B------:R-:W-:Y:S01]  /*6360*/  FFMA.FTZ R161, R189, R163.reuse, R164.reuse ;  /* 0x000000a3bda17223 */ /* 0x180fe200000100a4 */
[----:B------:R-:W-:Y:S01]  /*6370*/  LOP3.LUT P2, RZ, R224, 0xff, RZ, 0xc0, !PT ;  /* 0x000000ffe0ff7812 */ /* 0x000fe2000784c0ff */
[----:B------:R-:W-:Y:S01]  /*6380*/  FFMA.FTZ R170, R186, R163, R164 ;  /* 0x000000a3baaa7223 */ /* 0x000fe200000100a4 */
[----:B------:R-:W-:Y:S01]  /*6390*/  LOP3.LUT P6, RZ, R224, 0xff00, RZ, 0xc0, !PT ;  /* 0x0000ff00e0ff7812 */ /* 0x000fe200078cc0ff */
[----:B------:R-:W-:Y:S01]  /*63a0*/  FADD.FTZ R161, R188, -R161 ;  /* 0x800000a1bca17221 */ /* 0x000fe20000010000 */
[----:B------:R-:W-:Y:S02]  /*63b0*/  HFMA2 R165, -RZ, RZ, 0, 0 ;  /* 0x00000000ffa57431 */ /* 0x000fe400000001ff */
[----:B------:R-:W-:Y:S01]  /*63c0*/  FADD.FTZ R170, R191, -R170 ;  /* 0x800000aabfaa7221 */ /* 0x000fe20000010000 */
[----:B------:R-:W-:Y:S01]  /*63d0*/  MOV R160, RZ ;  /* 0x000000ff00a07202 */ /* 0x000fe20000000f00 */
[----:B------:R-:W-:Y:S01]  /*63e0*/  FFMA.FTZ R161, R175, R161, R140 ;  /* 0x000000a1afa17223 */ /* 0x000fe2000001008c */
[-CC-:B------:R-:W-:Y:S01]  /*63f0*/  FFMA.FTZ R169, R193, R163.reuse, R164.reuse ;  /* 0x000000a3c1a97223 */ /* 0x180fe200000100a4 */
[----:B------:R-:W-:-:S02]  /*6400*/  FFMA.FTZ R231, R197, R163, R164 ;  /* 0x000000a3c5e77223 */ /* 0x000fc400000100a4 */
[----:B------:R-:W-:Y:S01]  /*6410*/  FMUL.FTZ R161, R162, R161 ;  /* 0x000000a1a2a17220 */ /* 0x000fe20000410000 */
[----:B-----5:R-:W-:Y:S01]  /*6420*/  @P2 SHF.L.U32 R166, R156, 0x10, RZ ;  /* 0x000000109ca62819 */ /* 0x020fe200000006ff */
[----:B------:R-:W-:Y:S01]  /*6430*/  FADD.FTZ R231, R194, -R231 ;  /* 0x800000e7c2e77221 */ /* 0x000fe20000010000 */
[----:B------:R-:W-:Y:S01]  /*6440*/  @P2 SHF.L.U32 R168, R40, 0x10, RZ ;  /* 0x0000001028a82819 */ /* 0x000fe200000006ff */
[----:B------:R-:W-:Y:S01]  /*6450*/  FMUL.FTZ R161, R161, UR16 ;  /* 0x00000010a1a17c20 */ /* 0x000fe20008410000 */
[----:B------:R-:W-:Y:S01]  /*6460*/  @P6 PRMT R167, R156, 0x7632, R167 ;  /* 0x000076329ca76816 */ /* 0x000fe200000000a7 */
[C---:B------:R-:W-:Y:S02]  /*6470*/  FFMA.FTZ R231, R175.reuse, R231, R144 ;  /* 0x000000e7afe77223 */ /* 0x040fe40000010090 */
[-C--:B------:R-:W-:Y:S01]  /*6480*/  @P2 FMUL.FTZ R165, R166, R161.reuse ;  /* 0x000000a1a6a52220 */ /* 0x080fe20000410000 */
[----:B------:R-:W-:Y:S01]  /*6490*/  @P2 FMUL.FTZ R160, R168, R161 ;  /* 0x000000a1a8a02220 */ /* 0x000fe20000410000 */
[----:B------:R-:W-:Y:S01]  /*64a0*/  FFMA.FTZ R161, R175, R170, R141 ;  /* 0x000000aaafa17223 */ /* 0x000fe2000001008d */
[----:B------:R-:W-:Y:S01]  /*64b0*/  LOP3.LUT P2, RZ, R224, 0xff0000, RZ, 0xc0, !PT ;  /* 0x00ff0000e0ff7812 */ /* 0x000fe2000784c0ff */
[----:B------:R-:W-:-:S02]  /*64c0*/  HFMA2 R166, -RZ, RZ, 0, 0 ;  /* 0x00000000ffa67431 */ /* 0x000fc400000001ff */
[----:B------:R-:W-:Y:S01]  /*64d0*/  FADD.FTZ R168, R192, -R169 ;  /* 0x800000a9c0a87221 */ /* 0x000fe20000010000 */
[----:B------:R-:W-:Y:S01]  /*64e0*/  FMUL.FTZ R156, R162, R161 ;  /* 0x000000a1a29c7220 */ /* 0x000fe20000410000 */
[----:B------:R-:W-:Y:S01]  /*64f0*/  @P6 SHF.L.U32 R167, R167, 0x10, RZ ;  /* 0x00000010a7a76819 */ /* 0x000fe200000006ff */
[----:B------:R-:W-:Y:S01]  /*6500*/  FFMA.FTZ R170, R190, R163, R164 ;  /* 0x000000a3beaa7223 */ /* 0x000fe200000100a4 */
[----:B------:R-:W-:Y:S01]  /*6510*/  @P6 SHF.L.U32 R169, R6, 0x10, RZ ;  /* 0x0000001006a96819 */ /* 0x000fe200000006ff */
[----:B------:R-:W-:Y:S01]  /*6520*/  FMUL.FTZ R156, R156, UR16 ;  /* 0x000000109c9c7c20 */ /* 0x000fe20008410000 */
[----:B------:R-:W-:Y:S01]  /*6530*/  FFMA.FTZ R171, R175, R168, R142 ;  /* 0x000000a8afab7223 */ /* 0x000fe2000001008e */
[----:B------:R-:W-:Y:S01]  /*6540*/  MOV R161, RZ ;  /* 0x000000ff00a17202 */ /* 0x000fe20000000f00 */
[----:B------:R-:W-:Y:S01]  /*6550*/  FADD.FTZ R170, R195, -R170 ;  /* 0x800000aac3aa7221 */ /* 0x000fe20000010000 */
[-C--:B------:R-:W-:Y:S01]  /*6560*/  @P6 FMUL.FTZ R166, R167, R156.reuse ;  /* 0x0000009ca7a66220 */ /* 0x080fe20000410000 */
[----:B------:R-:W-:Y:S01]  /*6570*/  @P6 FMUL.FTZ R161, R169, R156 ;  /* 0x0000009ca9a16220 */ /* 0x000fe20000410000 */
[----:B------:R-:W-:Y:S01]  /*6580*/  LOP3.LUT P6, RZ, R224, 0xff000000, RZ, 0xc0, !PT ;  /* 0xff000000e0ff7812 */ /* 0x000fe200078cc0ff */
[----:B------:R-:W-:Y:S01]  /*6590*/  FMUL.FTZ R168, R162, R171 ;  /* 0x000000aba2a87220 */ /* 0x000fe20000410000 */
[----:B------:R-:W-:Y:S01]  /*65a0*/  @P2 SHF.L.U32 R171, R41, 0x10, RZ ;  /* 0x0000001029ab2819 */ /* 0x000fe200000006ff */
[----:B------:R-:W-:Y:S01]  /*65b0*/  HFMA2 R167, -RZ, RZ, 0, 0 ;  /* 0x00000000ffa77431 */ /* 0x000fe200000001ff */
[----:B------:R-:W-:Y:S01]  /*65c0*/  MOV R156, RZ ;  /* 0x000000ff009c7202 */ /* 0x000fe20000000f00 */
[----:B------:R-:W-:Y:S01]  /*65d0*/  FMUL.FTZ R168, R168, UR16 ;  /* 0x00000010a8a87c20 */ /* 0x000fe20008410000 */
[----:B------:R-:W-:-:S03]  /*65e0*/  @P2 SHF.L.U32 R169, R157, 0x10, RZ ;  /* 0x000000109da92819 */ /* 0x000fc600000006ff */
[----:B------:R-:W-:Y:S01]  /*65f0*/  @P2 FMUL.FTZ R156, R171, R168 ;  /* 0x000000a8ab9c2220 */ /* 0x000fe20000410000 */
[----:B------:R-:W-:Y:S01]  /*6600*/  FFMA.FTZ R171, R175, R170, R143 ;  /* 0x000000aaafab7223 */ /* 0x000fe2000001008f */
[----:B------:R-:W-:Y:S01]  /*6610*/  @P2 FMUL.FTZ R167, R169, R168 ;  /* 0x000000a8a9a72220 */ /* 0x000fe20000410000 */
[----:B------:R-:W-:Y:S02]  /*6620*/  LOP3.LUT P2, RZ, R225, 0xff, RZ, 0xc0, !PT ;  /* 0x000000ffe1ff7812 */ /* 0x000fe4000784c0ff */
[----:B------:R-:W-:Y:S02]  /*6630*/  CS2R R168, SRZ ;  /* 0x0000000000a87805 */ /* 0x000fe4000001ff00 */
[----:B------:R-:W-:Y:S01]  /*6640*/  @P6 PRMT R170, R157, 0x7632, R170 ;  /* 0x000076329daa6816 */ /* 0x000fe200000000aa */
[----:B------:R-:W-:Y:S01]  /*6650*/  FMUL.FTZ R157, R162, R171 ;  /* 0x000000aba29d7220 */ /* 0x000fe20000410000 */
[----:B------:R-:W-:Y:S01]  /*6660*/  @P6 SHF.L.U32 R222, R7, 0x10, RZ ;  /* 0x0000001007de6819 */ /* 0x000fe200000006ff */
[----:B------:R-:W-:Y:S01]  /*6670*/  HFMA2 R171, -RZ, RZ, 0, 0 ;  /* 0x00000000ffab7431 */ /* 0x000fe200000001ff */
[----:B------:R-:W-:Y:S01]  /*6680*/  @P6 SHF.L.U32 R170, R170, 0x10, RZ ;  /* 0x00000010aaaa6819 */ /* 0x000fe200000006ff */
[----:B------:R-:W-:-:S04]  /*6690*/  FMUL.FTZ R157, R157, UR16 ;  /* 0x000000109d9d7c20 */ /* 0x000fc80008410000 */
[-C--:B------:R-:W-:Y:S01]  /*66a0*/  @P6 FMUL.FTZ R168, R170, R157.reuse ;  /* 0x0000009daaa86220 */ /* 0x080fe20000410000 */
[----:B------:R-:W-:Y:S01]  /*66b0*/  @P6 FMUL.FTZ R169, R222, R157 ;  /* 0x0000009ddea96220 */ /* 0x000fe20000410000 */
[----:B------:R-:W-:Y:S01]  /*66c0*/  LOP3.LUT P6, RZ, R225, 0xff00, RZ, 0xc0, !PT ;  /* 0x0000ff00e1ff7812 */ /* 0x000fe200078cc0ff */
[----:B------:R-:W-:Y:S01]  /*66d0*/  FMUL.FTZ R157, R162, R231 ;  /* 0x000000e7a29d7220 */ /* 0x000fe20000410000 */
[----:B------:R-:W-:Y:S01]  /*66e0*/  FFMA.FTZ R170, R196, R163, R164 ;  /* 0x000000a3c4aa7223 */ /* 0x000fe200000100a4 */
[----:B------:R-:W-:Y:S01]  /*66f0*/  @P2 SHF.L.U32 R231, R158, 0x10, RZ ;  /* 0x000000109ee72819 */ /* 0x000fe200000006ff */
[----:B------:R-:W-:Y:S02]  /*6700*/  HFMA2 R222, -RZ, RZ, 0, 0 ;  /* 0x00000000ffde7431 */ /* 0x000fe400000001ff */
[----:B------:R-:W-:Y:S01]  /*6710*/  FMUL.FTZ R230, R157, UR16 ;  /* 0x000000109de67c20 */ /* 0x000fe20008410000 */
[----:B------:R-:W-:Y:S01]  /*6720*/  FADD.FTZ R170, R199, -R170 ;  /* 0x800000aac7aa7221 */ /* 0x000fe20000010000 */
[----:B------:R-:W-:-:S02]  /*6730*/  MOV R157, RZ ;  /* 0x000000ff009d7202 */ /* 0x000fc40000000f00 */
[----:B------:R-:W-:Y:S01]  /*6740*/  @P2 FMUL.FTZ R171, R231, R230 ;  /* 0x000000e6e7ab2220 */ /* 0x000fe20000410000 */
[----:B------:R-:W-:Y:S01]  /*6750*/  FFMA.FTZ R231, R175, R170, R145 ;  /* 0x000000aaafe77223 */ /* 0x000fe20000010091 */
[----:B------:R-:W-:Y:S02]  /*6760*/  MOV R170, RZ ;  /* 0x000000ff00aa7202 */ /* 0x000fe40000000f00 */
        /* <DEDUP_REMOVED lines=8> */
[----:B------:R-:W-:Y:S01]  /*67f0*/  ISETP.GE.U32.AND P2, PT, R224, RZ, PT ;  /* 0x000000ffe000720c */ /* 0x000fe20003f46070 */
[-C--:B------:R-:W-:Y:S01]  /*6800*/  @P6 FMUL.FTZ R170, R235, R158.reuse ;  /* 0x0000009eebaa6220 */ /* 0x080fe20000410000 */
[-CC-:B------:R-:W-:Y:S01]  /*6810*/  FFMA.FTZ R231, R201, R163.reuse, R164.reuse ;  /* 0x000000a3c9e77223 */ /* 0x180fe200000100a4 */
[----:B------:R-:W-:Y:S01]  /*6820*/  @P6 FMUL.FTZ R222, R233, R158 ;  /* 0x0000009ee9de6220 */ /* 0x000fe20000410000 */
[C---:B------:R-:W-:Y:S01]  /*6830*/  ISETP.GE.U32.AND.EX P2, PT, R225.reuse, 0x1000000, PT, P2 ;  /* 0x01000000e100780c */ /* 0x040fe20003f46120 */
[----:B------:R-:W-:Y:S01]  /*6840*/  FFMA.FTZ R164, R200, R163, R164 ;  /* 0x000000a3c8a47223 */ /* 0x000fe200000100a4 */
[----:B------:R-:W-:Y:S01]  /*6850*/  LOP3.LUT P6, RZ, R225, 0xff0000, RZ, 0xc0, !PT ;  /* 0x00ff0000e1ff7812 */ /* 0x000fe200078cc0ff */
[----:B------:R-:W-:Y:S01]  /*6860*/  FADD.FTZ R231, R198, -R231 ;  /* 0x800000e7c6e77221 */ /* 0x000fe20000010000 */
[----:B------:R-:W-:-:S02]  /*6870*/  HFMA2 R230, -RZ, RZ, 0, 0 ;  /* 0x00000000ffe67431 */ /* 0x000fc400000001ff */
[----:B------:R-:W-:Y:S01]  /*6880*/  FADD.FTZ R164, R203, -R164 ;  /* 0x800000a4cba47221 */ /* 0x000fe20000010000 */
[----:B------:R-:W-:Y:S01]  /*6890*/  FADD.FTZ R121, R121, R222 ;  /* 0x000000de79797221 */ /* 0x000fe20000010000 */
[C---:B------:R-:W-:Y:S02]  /*68a0*/  FFMA.FTZ R231, R175.reuse, R231, R146 ;  /* 0x000000e7afe77223 */ /* 0x040fe40000010092 */
[----:B------:R-:W-:Y:S01]  /*68b0*/  FFMA.FTZ R163, R175, R164, R147 ;  /* 0x000000a4afa37223 */ /* 0x000fe20000010093 */
[----:B------:R-:W-:Y:S01]  /*68c0*/  MOV R175, RZ ;  /* 0x000000ff00af7202 */ /* 0x000fe20000000f00 */
[C---:B------:R-:W-:Y:S01]  /*68d0*/  FMUL.FTZ R158, R162.reuse, R231 ;  /* 0x000000e7a29e7220 */ /* 0x040fe20000410000 */
[C---:B------:R-:W-:Y:S01]  /*68e0*/  @P2 PRMT R164, R159.reuse, 0x7632, R164 ;  /* 0x000076329fa42816 */ /* 0x040fe200000000a4 */
        /* <DEDUP_REMOVED lines=8> */
[-C--:B------:R-:W-:Y:S01]  /*6970*/  @P6 FMUL.FTZ R159, R233, R158.reuse ;  /* 0x0000009ee99f6220 */ /* 0x080fe20000410000 */
[----:B------:R-:W-:Y:S01]  /*6980*/  MOV R162, RZ ;  /* 0x000000ff00a27202 */ /* 0x000fe20000000f00 */
[----:B------:R-:W-:Y:S01]  /*6990*/  @P6 FMUL.FTZ R162, R231, R158 ;  /* 0x0000009ee7a26220 */ /* 0x000fe20000410000 */
[-C--:B------:R-:W-:Y:S01]  /*69a0*/  @P2 FMUL.FTZ R175, R232, R163.reuse ;  /* 0x000000a3e8af2220 */ /* 0x080fe20000410000 */
[----:B------:R-:W-:Y:S01]  /*69b0*/  @P2 FMUL.FTZ R230, R164, R163 ;  /* 0x000000a3a4e62220 */ /* 0x000fe20000410000 */
[----:B------:R-:W-:Y:S01]  /*69c0*/  FADD.FTZ R164, R116, R165 ;  /* 0x000000a574a47221 */ /* 0x000fe20000010000 */
        /* <DEDUP_REMOVED lines=10> */
.L_x_3770:
[----:B------:R-:W0:Y:S02]  /*6a70*/  LDC.64 R160, c[0x0][0x478] ;  /* 0x00011e00ffa07b82 */ /* 0x000e240000000a00 */
[----:B0-----:R-:W-:-:S04]  /*6a80*/  ISETP.NE.U32.AND P1, PT, R160, RZ, PT ;  /* 0x000000ffa000720c */ /* 0x001fc80003f25070 */
[----:B------:R-:W-:-:S13]  /*6a90*/  ISETP.NE.AND.EX P1, PT, R161, RZ, PT, P1 ;  /* 0x000000ffa100720c */ /* 0x000fda0003f25310 */
[----:B------:R-:W-:Y:S05]  /*6aa0*/  @!P1 BRA `(.L_x_3773) ;  /* 0x0000000400b89947 */ /* 0x000fea0003800000 */
[----:B------:R-:W-:Y:S01]  /*6ab0*/  LOP3.LUT P2, RZ, R224, 0xff, RZ, 0xc0, !PT ;  /* 0x000000ffe0ff7812 */ /* 0x000fe2000784c0ff */
        /* <DEDUP_REMOVED lines=8> */
[C---:B------:R-:W-:Y:S01]  /*6b40*/  FMUL.FTZ R149, R175.reuse, R150 ;  /* 0x00000096af957220 */ /* 0x040fe20000410000 */
[----:B------:R-:W-:Y:S01]  /*6b50*/  CS2R R168, SRZ ;  /* 0x0000000000a87805 */ /* 0x000fe2000001ff00 */
[----:B------:R-:W-:Y:S01]  /*6b60*/  FMUL.FTZ R148, R175, R148 ;  /* 0x00000094af947220 */ /* 0x000fe20000410000 */
[----:B------:R-:W-:Y:S01]  /*6b70*/  MOV R222, RZ ;  /* 0x000000ff00de7202 */ /* 0x000fe20000000f00 */
[-C--:B------:R-:W-:Y:S01]  /*6b80*/  FMUL.FTZ R151, R149, R162.reuse ;  /* 0x000000a295977220 */ /* 0x080fe20000410000 */
[----:B-----5:R-:W-:Y:S01]  /*6b90*/  @P2 SHF.L.U32 R153, R156, 0x10, RZ ;  /* 0x000000109c992819 */ /* 0x020fe200000006ff */
[----:B------:R-:W-:Y:S01]  /*6ba0*/  FMUL.FTZ R150, R148, R162 ;  /* 0x000000a294967220 */ /* 0x000fe20000410000 */
[----:B------:R-:W-:Y:S01]  /*6bb0*/  @P6 PRMT R156, R156, 0x7632, R156 ;  /* 0x000076329c9c6816 */ /* 0x000fe2000000009c */
[----:B------:R-:W-:Y:S01]  /*6bc0*/  FMUL.FTZ R151, R151, UR16 ;  /* 0x0000001097977c20 */ /* 0x000fe20008410000 */
[----:B------:R-:W-:Y:S01]  /*6bd0*/  @P6 SHF.L.U32 R152, R6, 0x10, RZ ;  /* 0x0000001006986819 */ /* 0x000fe200000006ff */
[----:B------:R-:W-:Y:S01]  /*6be0*/  FMUL.FTZ R150, R150, UR16 ;  /* 0x0000001096967c20 */ /* 0x000fe20008410000 */
[----:B------:R-:W-:-:S02]  /*6bf0*/  @P6 SHF.L.U32 R156, R156, 0x10, RZ ;  /* 0x000000109c9c6819 */ /* 0x000fc400000006ff */
[----:B------:R-:W-:Y:S01]  /*6c00*/  @P2 SHF.L.U32 R155, R40, 0x10, RZ ;  /* 0x00000010289b2819 */ /* 0x000fe200000006ff */
[----:B------:R-:W-:Y:S01]  /*6c10*/  @P6 FMUL.FTZ R160, R152, R151 ;  /* 0x0000009798a06220 */ /* 0x000fe20000410000 */
[--C-:B------:R-:W-:Y:S01]  /*6c20*/  FFMA.FTZ R152, R190, R163, R164.reuse ;  /* 0x000000a3be987223 */ /* 0x100fe200000100a4 */
[----:B------:R-:W-:Y:S01]  /*6c30*/  @P6 FMUL.FTZ R166, R156, R151 ;  /* 0x000000979ca66220 */ /* 0x000fe20000410000 */
[C---:B------:R-:W-:Y:S01]  /*6c40*/  LOP3.LUT P6, RZ, R224.reuse, 0xff000000, RZ, 0xc0, !PT ;  /* 0xff000000e0ff7812 */ /* 0x040fe200078cc0ff */
[-C--:B------:R-:W-:Y:S01]  /*6c50*/  @P2 FMUL.FTZ R165, R153, R150.reuse ;  /* 0x0000009699a52220 */ /* 0x080fe20000410000 */
[----:B------:R-:W-:Y:S01]  /*6c60*/  @P2 FMUL.FTZ R161, R155, R150 ;  /* 0x000000969ba12220 */ /* 0x000fe20000410000 */
[----:B------:R-:W-:Y:S01]  /*6c70*/  FFMA.FTZ R151, R193, R163, R164 ;  /* 0x000000a3c1977223 */ /* 0x000fe200000100a4 */
[----:B------:R-:W-:Y:S01]  /*6c80*/  LOP3.LUT P2, RZ, R224, 0xff0000, RZ, 0xc0, !PT ;  /* 0x00ff0000e0ff7812 */ /* 0x000fe2000784c0ff */
[----:B------:R-:W-:Y:S01]  /*6c90*/  FADD.FTZ R152, R195, -R152 ;  /* 0x80000098c3987221 */ /* 0x000fe20000010000 */
[----:B------:R-:W-:Y:S01]  /*6ca0*/  MOV R156, RZ ;  /* 0x000000ff009c7202 */ /* 0x000fe20000000f00 */
[----:B------:R-:W-:Y:S01]  /*6cb0*/  FADD.FTZ R150, R192, -R151 ;  /* 0x80000097c0967221 */ /* 0x000fe20000010000 */
[----:B------:R-:W-:Y:S01]  /*6cc0*/  MOV R232, RZ ;  /* 0x000000ff00e87202 */ /* 0x000fe20000000f00 */
[----:B------:R-:W-:-:S02]  /*6cd0*/  FMUL.FTZ R151, R175, R152 ;  /* 0x00000098af977220 */ /* 0x000fc40000410000 */
[----:B------:R-:W-:Y:S02]  /*6ce0*/  FMUL.FTZ R150, R175, R150 ;  /* 0x00000096af967220 */ /* 0x000fe40000410000 */
[----:B------:R-:W-:Y:S01]  /*6cf0*/  @P6 PRMT R154, R157, 0x7632, R154 ;  /* 0x000076329d9a6816 */ /* 0x000fe2000000009a */
[-C--:B------:R-:W-:Y:S01]  /*6d00*/  FMUL.FTZ R153, R151, R162.reuse ;  /* 0x000000a297997220 */ /* 0x080fe20000410000 */
[----:B------:R-:W-:Y:S01]  /*6d10*/  FMUL.FTZ R152, R150, R162 ;  /* 0x000000a296987220 */ /* 0x000fe20000410000 */
[----:B------:R-:W-:Y:S02]  /*6d20*/  @P6 SHF.L.U32 R170, R7, 0x10, RZ ;  /* 0x0000001007aa6819 */ /* 0x000fe400000006ff */
[----:B------:R-:W-:Y:S01]  /*6d30*/  @P2 SHF.L.U32 R155, R157, 0x10, RZ ;  /* 0x000000109d9b2819 */ /* 0x000fe200000006ff */
[----:B------:R-:W-:Y:S01]  /*6d40*/  FMUL.FTZ R153, R153, UR16 ;  /* 0x0000001099997c20 */ /* 0x000fe20008410000 */
[----:B------:R-:W-:Y:S01]  /*6d50*/  @P6 SHF.L.U32 R154, R154, 0x10, RZ ;  /* 0x000000109a9a6819 */ /* 0x000fe200000006ff */
[----:B------:R-:W-:Y:S01]  /*6d60*/  FMUL.FTZ R152, R152, UR16 ;  /* 0x0000001098987c20 */ /* 0x000fe20008410000 */
[----:B------:R-:W-:Y:S01]  /*6d70*/  @P2 SHF.L.U32 R157, R41, 0x10, RZ ;  /* 0x00000010299d2819 */ /* 0x000fe200000006ff */
[-C--:B------:R-:W-:Y:S01]  /*6d80*/  @P6 FMUL.FTZ R156, R170, R153.reuse ;  /* 0x00000099aa9c6220 */ /* 0x080fe20000410000 */
[----:B------:R-:W-:Y:S01]  /*6d90*/  CS2R R170, SRZ ;  /* 0x0000000000aa7805 */ /* 0x000fe2000001ff00 */
[----:B------:R-:W-:Y:S01]  /*6da0*/  @P6 FMUL.FTZ R168, R154, R153 ;  /* 0x000000999aa86220 */ /* 0x000fe20000410000 */
[-C--:B------:R-:W-:Y:S01]  /*6db0*/  @P2 FMUL.FTZ R167, R155, R152.reuse ;  /* 0x000000989ba72220 */ /* 0x080fe20000410000 */
[----:B------:R-:W-:Y:S01]  /*6dc0*/  @P2 FMUL.FTZ R169, R157, R152 ;  /* 0x000000989da92220 */ /* 0x000fe20000410000 */
[-CC-:B------:R-:W-:Y:S01]  /*6dd0*/  FFMA.FTZ R153, R197, R163.reuse, R164.reuse ;  /* 0x000000a3c5997223 */ /* 0x180fe200000100a4 */
[C---:B------:R-:W-:Y:S01]  /*6de0*/  LOP3.LUT P2, RZ, R225.reuse, 0xff, RZ, 0xc0, !PT ;  /* 0x000000ffe1ff7812 */ /* 0x040fe2000784c0ff */
[----:B------:R-:W-:Y:S01]  /*6df0*/  FFMA.FTZ R154, R196, R163, R164 ;  /* 0x000000a3c49a7223 */ /* 0x000fe200000100a4 */
[----:B------:R-:W-:Y:S01]  /*6e00*/  LOP3.LUT P6, RZ, R225, 0xff00, RZ, 0xc0, !PT ;  /* 0x0000ff00e1ff7812 */ /* 0x000fe200078cc0ff */
[----:B------:R-:W-:Y:S01]  /*6e10*/  FADD.FTZ R152, R194, -R153 ;  /* 0x80000099c2987221 */ /* 0x000fe20000010000 */
[----:B------:R-:W-:-:S02]  /*6e20*/  HFMA2 R157, -RZ, RZ, 0, 0 ;  /* 0x00000000ff9d7431 */ /* 0x000fc400000001ff */
[----:B------:R-:W-:Y:S01]  /*6e30*/  FADD.FTZ R154, R199, -R154 ;  /* 0x8000009ac79a7221 */ /* 0x000fe20000010000 */
[----:B------:R-:W-:-:S03]  /*6e40*/  FMUL.FTZ R152, R175, R152 ;  /* 0x00000098af987220 */ /* 0x000fc60000410000 */
[----:B------:R-:W-:Y:S01]  /*6e50*/  FMUL.FTZ R153, R175, R154 ;  /* 0x0000009aaf997220 */ /* 0x000fe20000410000 */
[-C--:B------:R-:W-:Y:S02]  /*6e60*/  FMUL.FTZ R154, R152, R162.reuse ;  /* 0x000000a2989a7220 */ /* 0x080fe40000410000 */
[C---:B------:R-:W-:Y:S01]  /*6e70*/  @P2 SHF.L.U32 R231, R158.reuse, 0x10, RZ ;  /* 0x000000109ee72819 */ /* 0x040fe200000006ff */
        /* <DEDUP_REMOVED lines=9> */
[----:B------:R-:W-:Y:S01]  /*6f10*/  ISETP.GE.U32.AND P2, PT, R224, RZ, PT ;  /* 0x000000ffe000720c */ /* 0x000fe20003f46070 */
[----:B------:R-:W-:Y:S01]  /*6f20*/  @P6 FMUL.FTZ R170, R230, R155 ;  /* 0x0000009be6aa6220 */ /* 0x000fe20000410000 */
[----:B------:R-:W-:-:S02]  /*6f30*/  HFMA2 R230, -RZ, RZ, 0, 0 ;  /* 0x00000000ffe67431 */ /* 0x000fc400000001ff */
[----:B------:R-:W-:Y:S01]  /*6f40*/  @P6 FMUL.FTZ R222, R158, R155 ;  /* 0x0000009b9ede6220 */ /* 0x000fe20000410000 */
[----:B------:R-:W-:Y:S01]  /*6f50*/  ISETP.GE.U32.AND.EX P2, PT, R225, 0x1000000, PT, P2 ;  /* 0x01000000e100780c */ /* 0x000fe20003f46120 */
[-CC-:B------:R-:W-:Y:S01]  /*6f60*/  FFMA.FTZ R155, R201, R163.reuse, R164.reuse ;  /* 0x000000a3c99b7223 */ /* 0x180fe200000100a4 */
[----:B------:R-:W-:Y:S01]  /*6f70*/  LOP3.LUT P6, RZ, R225, 0xff0000, RZ, 0xc0, !PT ;  /* 0x00ff0000e1ff7812 */ /* 0x000fe200078cc0ff */
[----:B------:R-:W-:Y:S01]  /*6f80*/  FFMA.FTZ R164, R200, R163, R164 ;  /* 0x000000a3c8a47223 */ /* 0x000fe200000100a4 */
[----:B------:R-:W-:Y:S01]  /*6f90*/  MOV R163, RZ ;  /* 0x000000ff00a37202 */ /* 0x000fe20000000f00 */
[----:B------:R-:W-:Y:S01]  /*6fa0*/  FADD.FTZ R154, R198, -R155 ;  /* 0x8000009bc69a7221 */ /* 0x000fe20000010000 */
[----:B------:R-:W-:Y:S01]  /*6fb0*/  FADD.FTZ R120, R120, R171 ;  /* 0x000000ab78787221 */ /* 0x000fe20000010000 */
[----:B------:R-:W-:Y:S01]  /*6fc0*/  FADD.FTZ R164, R203, -R164 ;  /* 0x800000a4cba47221 */ /* 0x000fe20000010000 */
[----:B------:R-:W-:Y:S01]  /*6fd0*/  FADD.FTZ R121, R121, R222 ;  /* 0x000000de79797221 */ /* 0x000fe20000010000 */
[----:B------:R-:W-:-:S02]  /*6fe0*/  FMUL.FTZ R154, R175, R154 ;  /* 0x0000009aaf9a7220 */ /* 0x000fc40000410000 */
[----:B------:R-:W-:Y:S01]  /*6ff0*/  FMUL.FTZ R155, R175, R164 ;  /* 0x000000a4af9b7220 */ /* 0x000fe20000410000 */
[----:B------:R-:W-:Y:S01]  /*7000*/  FADD.FTZ R164, R116, R165 ;  /* 0x000000a574a47221 */ /* 0x000fe20000010000 */
[-C--:B------:R-:W-:Y:S01]  /*7010*/  FMUL.FTZ R158, R154, R162.reuse ;  /* 0x000000a29a9e7220 */ /* 0x080fe20000410000 */
        /* <DEDUP_REMOVED lines=12> */
[----:B------:R-:W-:Y:S01]  /*70e0*/  FADD.FTZ R165, R117, R166 ;  /* 0x000000a675a57221 */ /* 0x000fe20000010000 */
[----:B------:R-:W-:Y:S01]  /*70f0*/  @P2 FMUL.FTZ R230, R233, R162 ;  /* 0x000000a2e9e62220 */ /* 0x000fe20000410000 */
        /* <DEDUP_REMOVED lines=9> */
.L_x_3773:
[-CC-:B------:R-:W-:Y:S01]  /*7190*/  FFMA.FTZ R161, R189, R163.reuse, R164.reuse ;  /* 0x000000a3bda17223 */ /* 0x180fe200000100a4 */
[----:B------:R-:W-:Y:S01]  /*71a0*/  LOP3.LUT P2, RZ, R224, 0xff, RZ, 0xc0, !PT ;  /* 0x000000ffe0ff7812 */ /* 0x000fe2000784c0ff */
[-C--:B------:R-:W-:Y:S01]  /*71b0*/  FFMA.FTZ R170, R186, R163.reuse, R164 ;  /* 0x000000a3baaa7223 */ /* 0x080fe200000100a4 */
[----:B------:R-:W-:Y:S01]  /*71c0*/  LOP3.LUT P6, RZ, R224, 0xff00, RZ, 0xc0, !PT ;  /* 0x0000ff00e0ff7812 */ /* 0x000fe200078cc0ff */
[----:B------:R-:W-:Y:S01]  /*71d0*/  FADD.FTZ R160, R188, -R161 ;  /* 0x800000a1bca07221 */ /* 0x000fe20000010000 */
[----:B------:R-:W-:Y:S02]  /*71e0*/  HFMA2 R165, -RZ, RZ, 0, 0 ;  /* 0x00000000ffa57431 */ /* 0x000fe400000001ff */
[----:B------:R-:W-:Y:S01]  /*71f0*/  FADD.FTZ R170, R191, -R170 ;  /* 0x800000aabfaa7221 */ /* 0x000fe20000010000 */
[-CC-:B------:R-:W-:Y:S01]  /*7200*/  FFMA.FTZ R169, R193, R163.reuse, R164.reuse ;  /* 0x000000a3c1a97223 */ /* 0x180fe200000100a4 */
[----:B------:R-:W-:Y:S01]  /*7210*/  FMUL.FTZ R161, R175, R160 ;  /* 0x000000a0afa17220 */ /* 0x000fe20000410000 */
[----:B------:R-:W-:Y:S01]  /*7220*/  MOV R160, RZ ;  /* 0x000000ff00a07202 */ /* 0x000fe20000000f00 */
[----:B------:R-:W-:-:S02]  /*7230*/  FFMA.FTZ R231, R197, R163, R164 ;  /* 0x000000a3c5e77223 */ /* 0x000fc400000100a4 */
[----:B------:R-:W-:Y:S01]  /*7240*/  FMUL.FTZ R161, R162, R161 ;  /* 0x000000a1a2a17220 */ /* 0x000fe20000410000 */
[----:B-----5:R-:W-:Y:S01]  /*7250*/  @P2 SHF.L.U32 R166, R156, 0x10, RZ ;  /* 0x000000109ca62819 */ /* 0x020fe200000006ff */
[----:B------:R-:W-:Y:S01]  /*7260*/  FADD.FTZ R230, R194, -R231 ;  /* 0x800000e7c2e67221 */ /* 0x000fe20000010000 */
[----:B------:R-:W-:Y:S01]  /*7270*/  @P2 SHF.L.U32 R168, R40, 0x10, RZ ;  /* 0x0000001028a82819 */ /* 0x000fe200000006ff */
[----:B------:R-:W-:Y:S01]  /*7280*/  FMUL.FTZ R161, R161, UR16 ;  /* 0x00000010a1a17c20 */ /* 0x000fe20008410000 */
[----:B------:R-:W-:-:S03]  /*7290*/  @P6 PRMT R167, R156, 0x7632, R167 ;  /* 0x000076329ca76816 */ /* 0x000fc600000000a7 */
[-C--:B------:R-:W-:Y:S01]  /*72a0*/  @P2 FMUL.FTZ R165, R166, R161.reuse ;  /* 0x000000a1a6a52220 */ /* 0x080fe20000410000 */
[----:B------:R-:W-:Y:S01]  /*72b0*/  @P2 FMUL.FTZ R160, R168, R161 ;  /* 0x000000a1a8a02220 */ /* 0x000fe20000410000 */
[----:B------:R-:W-:Y:S01]  /*72c0*/  FMUL.FTZ R161, R175, R170 ;  /* 0x000000aaafa17220 */ /* 0x000fe20000410000 */
[----:B------:R-:W-:Y:S01]  /*72d0*/  LOP3.LUT P2, RZ, R224, 0xff0000, RZ, 0xc0, !PT ;  /* 0x00ff0000e0ff7812 */ /* 0x000fe2000784c0ff */
[----:B------:R-:W-:Y:S02]  /*72e0*/  HFMA2 R166, -RZ, RZ, 0, 0 ;  /* 0x00000000ffa67431 */ /* 0x000fe400000001ff */
[----:B------:R-:W-:Y:S01]  /*72f0*/  FADD.FTZ R168, R192, -R169 ;  /* 0x800000a9c0a87221 */ /* 0x000fe20000010000 */
[----:B------:R-:W-:Y:S01]  /*7300*/  FMUL.FTZ R156, R162, R161 ;  /* 0x000000a1a29c7220 */ /* 0x000fe20000410000 */
[----:B------:R-:W-:Y:S01]  /*7310*/  @P6 SHF.L.U32 R167, R167, 0x10, RZ ;  /* 0x00000010a7a76819 */ /* 0x000fe200000006ff */
[----:B------:R-:W-:Y:S01]  /*7320*/  FFMA.FTZ R170, R190, R163, R164 ;  /* 0x000000a3beaa7223 */ /* 0x000fe200000100a4 */
[----:B------:R-:W-:Y:S01]  /*7330*/  @P6 SHF.L.U32 R169, R6, 0x10, RZ ;  /* 0x0000001006a96819 */ /* 0x000fe200000006ff */
[----:B------:R-:W-:Y:S01]  /*7340*/  FMUL.FTZ R156, R156, UR16 ;  /* 0x000000109c9c7c20 */ /* 0x000fe20008410000 */
[----:B------:R-:W-:Y:S01]  /*7350*/  FMUL.FTZ R171, R175, R168 ;  /* 0x000000a8afab7220 */ /* 0x000fe20000410000 */
        /* <DEDUP_REMOVED lines=12> */
[----:B------:R-:W-:Y:S01]  /*7420*/  FMUL.FTZ R171, R175, R170 ;  /* 0x000000aaafab7220 */ /* 0x000fe20000410000 */
[----:B------:R-:W-:Y:S01]  /*7430*/  @P2 FMUL.FTZ R167, R169, R168 ;  /* 0x000000a8a9a72220 */ /* 0x000fe20000410000 */
[----:B------:R-:W-:Y:S02]  /*7440*/  LOP3.LUT P2, RZ, R225, 0xff, RZ, 0xc0, !PT ;  /* 0x000000ffe1ff7812 */ /* 0x000fe4000784c0ff */
[----:B------:R-:W-:Y:S02]  /*7450*/  CS2R R168, SRZ ;  /* 0x0000000000a87805 */ /* 0x000fe4000001ff00 */
[----:B------:R-:W-:Y:S01]  /*7460*/  @P6 PRMT R170, R157, 0x7632, R170 ;  /* 0x000076329daa6816 */ /* 0x000fe200000000aa */
[----:B------:R-:W-:Y:S01]  /*7470*/  FMUL.FTZ R157, R162, R171 ;  /* 0x000000aba29d7220 */ /* 0x000fe20000410000 */
[----:B------:R-:W-:Y:S01]  /*7480*/  @P6 SHF.L.U32 R222, R7, 0x10, RZ ;  /* 0x0000001007de6819 */ /* 0x000fe200000006ff */
[----:B------:R-:W-:Y:S01]  /*7490*/  FMUL.FTZ R171, R175, R230 ;  /* 0x000000e6afab7220 */ /* 0x000fe20000410000 */
[----:B------:R-:W-:Y:S01]  /*74a0*/  @P6 SHF.L.U32 R170, R170, 0x10, RZ ;  /* 0x00000010aaaa6819 */ /* 0x000fe200000006ff */
[----:B------:R-:W-:-:S04]  /*74b0*/  FMUL.FTZ R157, R157, UR16 ;  /* 0x000000109d9d7c20 */ /* 0x000fc80008410000 */
[-C--:B------:R-:W-:Y:S01]  /*74c0*/  @P6 FMUL.FTZ R168, R170, R157.reuse ;  /* 0x0000009daaa86220 */ /* 0x080fe20000410000 */
        /* <DEDUP_REMOVED lines=9> */
[----:B------:R-:W-:-:S02]  /*7560*/  HFMA2 R222, -RZ, RZ, 0, 0 ;  /* 0x00000000ffde7431 */ /* 0x000fc400000001ff */
[----:B------:R-:W-:Y:S01]  /*7570*/  @P2 FMUL.FTZ R171, R231, R230 ;  /* 0x000000e6e7ab2220 */ /* 0x000fe20000410000 */
[----:B------:R-:W-:Y:S01]  /*7580*/  FMUL.FTZ R231, R175, R170 ;  /* 0x000000aaafe77220 */ /* 0x000fe20000410000 */
        /* <DEDUP_REMOVED lines=20> */
[C---:B------:R-:W-:Y:S02]  /*76d0*/  FMUL.FTZ R163, R175.reuse, R158 ;  /* 0x0000009eafa37220 */ /* 0x040fe40000410000 */
[----:B------:R-:W-:Y:S02]  /*76e0*/  FMUL.FTZ R175, R175, R164 ;  /* 0x000000a4afaf7220 */ /* 0x000fe40000410000 */
        /* <DEDUP_REMOVED lines=13> */
[----:B------:R-:W-:Y:S01]  /*77c0*/  MOV R175, RZ ;  /* 0x000000ff00af7202 */ /* 0x000fe20000000f00 */
        /* <DEDUP_REMOVED lines=11> */
[----:B------:R-:W-:-:S07]  /*7880*/  F2FP.BF16.F32.PACK_AB R156, R161, R160 ;  /* 0x000000a0a19c723e */ /* 0x000fce00000010ff */
.L_x_3772:
        /* <DEDUP_REMOVED lines=11> */
.L_x_3769:
[----:B------:R-:W-:Y:S05]  /*7940*/  BSYNC.RECONVERGENT B0 ;  /* 0x0000000000007941 */ /* 0x000fea0003800200 */
.L_x_3768:
[----:B0-23--:R-:W0:Y:S01]  /*7950*/  LDC.64 R156, c[0x0][0x380] ;  /* 0x0000e000ff9c7b82 */ /* 0x00de220000000a00 */
[----:B------:R-:W-:Y:S01]  /*7960*/  UPLOP3.LUT UP1, UPT, UPT, UPT, UP1, 0x40, 0x4 ;  /* 0x000000000004789c */ /* 0x000fe20003f2e810 */
[----:B0-----:R-:W-:-:S04]  /*7970*/  IADD3 R26, PT, PT, R26, R156, RZ ;  /* 0x0000009c1a1a7210 */ /* 0x001fc80007ffe0ff */
[----:B------:R-:W-:-:S13]  /*7980*/  ISETP.GE.AND P1, PT, R26, R157, PT ;  /* 0x0000009d1a00720c */ /* 0x000fda0003f26270 */
[----:B------:R-:W-:Y:S05]  /*7990*/  @!P1 BRA `(.L_x_3774) ;  /* 0xffffff8c00d49947 */ /* 0x000fea000383ffff */
.L_x_3747:
        /* <DEDUP_REMOVED lines=17> */
.L_x_3776:
[----:B------:R-:W-:Y:S05]  /*7ab0*/  BSYNC.RECONVERGENT B0 ;  /* 0x0000000000007941 */ /* 0x000fea0003800200 */
.L_x_3775:
        /* <DEDUP_REMOVED lines=15> */
.L_x_3778:
[----:B------:R-:W-:Y:S05]  /*7bb0*/  BSYNC.RECONVERGENT B0 ;  /* 0x0000000000007941 */ /* 0x000fea0003800200 */
.L_x_3777:
        /* <DEDUP_REMOVED lines=14> */
.L_x_3779:
        /* <DEDUP_REMOVED lines=14> */
.L_x_10728:


//--------------------- .text._ZN10layer_norm13ln_bwd_kernelINS_13Kernel_traitsI13__nv_bfloat16S2_fS2_fjLj6144ELj1ELj1ELj8ELj16ENS_18Kernel_traits_baseILj6144ES2_S2_fS2_fjLj256EEEEELb1ELb1ELb0ELb1EEEvNS_9BwdParamsE --------------------------
	.section	.text._ZN10layer_norm13ln_bwd_kernelINS_13Kernel_traitsI13__nv_bfloat16S2_fS2_fjLj6144ELj1ELj1ELj8ELj16ENS_18Kernel_traits_baseILj6144ES2_S2_fS2_fjLj256EEEEELb1ELb1ELb0ELb1EEEvNS_9BwdParamsE,"ax",@progbits
	.align	128
        .global         _ZN10layer_norm13ln_bwd_kernelINS_13Kernel_traitsI13__nv_bfloat16S2_fS2_fjLj6144ELj1ELj1ELj8ELj16ENS_18Kernel_traits_baseILj6144ES2_S2_fS2_fjLj256EEEEELb1ELb1ELb0ELb1EEEvNS_9BwdParamsE
        .type           _ZN10layer_norm13ln_bwd_kernelINS_13Kernel_traitsI13__nv_bfloat16S2_fS2_fjLj6144ELj1ELj1ELj8ELj16ENS_18Kernel_traits_baseILj6144ES2_S2_fS2_fjLj256EEEEELb1ELb1ELb0ELb1EEEvNS_9BwdParamsE,@function
        .size           _ZN10layer_norm13ln_bwd_kernelINS_13Kernel_traitsI13__nv_bfloat16S2_fS2_fjLj6144ELj1ELj1ELj8ELj16ENS_18Kernel_traits_baseILj6144ES2_S2_fS2_fjLj256EEEEELb1ELb1ELb0ELb1EEEvNS_9BwdParamsE,(.L_x_10729 - _ZN10layer_norm13ln_bwd_kernelINS_13Kernel_traitsI13__nv_bfloat16S2_fS2_fjLj6144ELj1ELj1ELj8ELj16ENS_18Kernel_traits_baseILj6144ES2_S2_fS2_fjLj256EEEEELb1ELb1ELb0ELb1EEEvNS_9BwdParamsE)
        .other          _ZN10layer_norm13ln_bwd_kernelINS_13Kernel_traitsI13__nv_bfloat16S2_fS2_fjLj6144ELj1ELj1ELj8ELj16ENS_18Kernel_traits_baseILj6144ES2_S2_fS2_fjLj256EEEEELb1ELb1ELb0ELb1EEEvNS_9BwdParamsE,@"STO_CUDA_ENTRY STV_DEFAULT"
_ZN10layer_norm13ln_bwd_kernelINS_13Kernel_traitsI13__nv_bfloat16S2_fS2_fjLj6144ELj1ELj1ELj8ELj16ENS_18Kernel_traits_baseILj6144ES2_S2_fS2_fjLj256EEEEELb1ELb1ELb0ELb1EEEvNS_9BwdParamsE:
.text._ZN10layer_norm13ln_bwd_kernelINS_13Kernel_traitsI13__nv_bfloat16S2_fS2_fjLj6144ELj1ELj1ELj8ELj16ENS_18Kernel_traits_baseILj6144ES2_S2_fS2_fjLj256EEEEELb1ELb1ELb0ELb1EEEvNS_9BwdParamsE:
        /* <DEDUP_REMOVED lines=87> */
[----:B------:R-:W-:Y:S02]  /*0570*/  MOV R181, RZ ;  /* 0x000000ff00b57202 */ /* 0x000fe40000000f00 */
        /* <DEDUP_REMOVED lines=62> */
.L_x_3793:
[----:B0-----:R-:W0:Y:S01]  /*0960*/  LDC.64 R106, c[0x0][0x3c0] ;  /* 0x0000f000ff6a7b82 */ /* 0x001e220000000a00 */
[----:B------:R-:W-:-:S05]  /*0970*/  IMAD R0, R179, UR11, RZ ;  /* 0x0000000bb3007c24 */ /* 0x000fca000f8e02ff */
[----:B------:R-:W-:Y:S02]  /*0980*/  SHF.R.S32.HI R89, RZ, 0x1f, R0 ;  /* 0x0000001fff597819 */ /* 0x000fe40000011400 */
[----:B------:R-:W1:Y:S02]  /*0990*/  LDC.64 R200, c[0x0][0x3a8] ;  /* 0x0000ea00ffc87b82 */ /* 0x000e640000000a00 */
[----:B------:R-:W-:-:S04]  /*09a0*/  LEA.HI R89, R89, R0, RZ, 0x3 ;  /* 0x0000000059597211 */ /* 0x000fc800078f18ff */
[----:B------:R-:W-:Y:S02]  /*09b0*/  LEA.HI.SX32 R199, R89, R2, 0x1d ;  /* 0x0000000259c77211 */ /* 0x000fe400078feaff */
[----:B------:R-:W2:Y:S08]  /*09c0*/  LDC.64 R120, c[0x0][0x428] ;  /* 0x00010a00ff787b82 */ /* 0x000eb00000000a00 */
[----:B------:R-:W3:Y:S01]  /*09d0*/  LDC.64 R194, c[0x0][0x3c8] ;  /* 0x0000f200ffc27b82 */ /* 0x000ee20000000a00 */
[----:B0-----:R-:W-:-:S05]  /*09e0*/  IMAD.WIDE R106, R179, 0x4, R106 ;  /* 0x00000004b36a7825 */ /* 0x001fca00078e026a */
[----:B------:R-:W4:Y:S01]  /*09f0*/  LDG.E R0, desc[UR8][R106.64] ;  /* 0x000000086a007981 */ /* 0x000f22000c1e1900 */
[C---:B-1----:R-:W-:Y:S01]  /*0a00*/  IMAD.WIDE.U32 R122, R199.reuse, 0x20, R200 ;  /* 0x00000020c77a7825 */ /* 0x042fe200078e00c8 */
[C---:B------:R-:W-:Y:S02]  /*0a10*/  IADD3 R197, PT, PT, R199.reuse, 0x100, RZ ;  /* 0x00000100c7c57810 */ /* 0x040fe40007ffe0ff */
[C---:B------:R-:W-:Y:S02]  /*0a20*/  IADD3 R154, PT, PT, R199.reuse, 0x200, RZ ;  /* 0x00000200c79a7810 */ /* 0x040fe40007ffe0ff */
[----:B------:R-:W4:Y:S01]  /*0a30*/  LDG.E.128 R88, desc[UR8][R122.64] ;  /* 0x000000087a587981 */ /* 0x000f22000c1e1d00 */
[----:B--2---:R-:W-:-:S03]  /*0a40*/  IMAD.WIDE.U32 R92, R199, 0x10, R120 ;  /* 0x00000010c75c7825 */ /* 0x004fc600078e0078 */
[----:B------:R-:W2:Y:S04]  /*0a50*/  LDG.E.128 R96, desc[UR8][R122.64+0x10] ;  /* 0x000010087a607981 */ /* 0x000ea8000c1e1d00 */
[----:B------:R-:W2:Y:S01]  /*0a60*/  LDG.E.128 R92, desc[UR8][R92.64] ;  /* 0x000000085c5c7981 */ /* 0x000ea2000c1e1d00 */
[----:B---3--:R-:W-:-:S04]  /*0a70*/  IMAD.WIDE R194, R179, 0x4, R194 ;  /* 0x00000004b3c27825 */ /* 0x008fc800078e02c2 */
[C-C-:B------:R-:W-:Y:S02]  /*0a80*/  IMAD.WIDE.U32 R202, R197.reuse, 0x20, R200.reuse ;  /* 0x00000020c5ca7825 */ /* 0x140fe400078e00c8 */
[----:B------:R-:W3:Y:S02]  /*0a90*/  LDG.E R195, desc[UR8][R194.64] ;  /* 0x00000008c2c37981 */ /* 0x000ee4000c1e1900 */
[----:B------:R-:W-:Y:S02]  /*0aa0*/  IMAD.WIDE.U32 R200, R154, 0x20, R200 ;  /* 0x000000209ac87825 */ /* 0x000fe400078e00c8 */
[----:B------:R-:W3:Y:S04]  /*0ab0*/  LDG.E.128 R100, desc[UR8][R202.64] ;  /* 0x00000008ca647981 */ /* 0x000ee8000c1e1d00 */
[----:B------:R-:W3:Y:S01]  /*0ac0*/  LDG.E.128 R116, desc[UR8][R200.64+0x10] ;  /* 0x00001008c8747981 */ /* 0x000ee2000c1e1d00 */
[----:B------:R-:W-:-:S03]  /*0ad0*/  IMAD.WIDE.U32 R104, R197, 0x10, R120 ;  /* 0x00000010c5687825 */ /* 0x000fc600078e0078 */
[----:B------:R0:W3:Y:S01]  /*0ae0*/  LDG.E.128 R108, desc[UR8][R202.64+0x10] ;  /* 0x00001008ca6c7981 */ /* 0x0000e2000c1e1d00 */
[----:B------:R-:W-:-:S03]  /*0af0*/  IMAD.WIDE.U32 R120, R154, 0x10, R120 ;  /* 0x000000109a787825 */ /* 0x000fc600078e0078 */
[----:B------:R-:W3:Y:S04]  /*0b00*/  LDG.E.128 R104, desc[UR8][R104.64] ;  /* 0x0000000868687981 */ /* 0x000ee8000c1e1d00 */
[----:B------:R-:W3:Y:S04]  /*0b10*/  LDG.E.128 R120, desc[UR8][R120.64] ;  /* 0x0000000878787981 */ /* 0x000ee8000c1e1d00 */
[----:B------:R1:W3:Y:S01]  /*0b20*/  LDG.E.128 R112, desc[UR8][R200.64] ;  /* 0x00000008c8707981 */ /* 0x0002e2000c1e1d00 */
[----:B------:R-:W-:Y:S02]  /*0b30*/  ISETP.NE.AND P5, PT, RZ, UR10, PT ;  /* 0x0000000aff007c0c */ /* 0x000fe4000bfa5270 */
[----:B------:R-:W-:-:S02]  /*0b40*/  LOP3.LUT P3, RZ, R2, 0x1f, RZ, 0xc0, !PT ;  /* 0x0000001f02ff7812 */ /* 0x000fc4000786c0ff */
[----:B------:R-:W-:Y:S02]  /*0b50*/  PLOP3.LUT P0, PT, PT, PT, PT, 0x80, 0x8 ;  /* 0x000000000008781c */ /* 0x000fe40003f0f070 */
[----:B------:R-:W-:-:S04]  /*0b60*/  ISETP.NE.U32.AND P2, PT, RZ, UR12, PT ;  /* 0x0000000cff007c0c */ /* 0x000fc8000bf45070 */
[----:B------:R-:W-:-:S05]  /*0b70*/  ISETP.NE.AND.EX P2, PT, RZ, UR13, PT, P2 ;  /* 0x0000000dff007c0c */ /* 0x000fca000bf45320 */
[----:B------:R-:W-:Y:S02]  /*0b80*/  @!P3 PLOP3.LUT P0, PT, P4, PT, PT, 0x80, 0x8 ;  /* 0x000000000008b81c */ /* 0x000fe4000270f070 */
[----:B----4-:R-:W-:-:S05]  /*0b90*/  FSEL R198, R0, RZ, !P5 ;  /* 0x000000ff00c67208 */ /* 0x010fca0006800000 */
[C-C-:B------:R-:W-:Y:S01]  /*0ba0*/  FADD.FTZ R208, -R198.reuse, R89.reuse ;  /* 0x00000059c6d07221 */ /* 0x140fe20000010100 */
[C---:B------:R-:W-:Y:S01]  /*0bb0*/  FADD.FTZ R0, -R198.reuse, R88 ;  /* 0x00000058c6007221 */ /* 0x040fe20000010100 */
[----:B--2---:R-:W-:Y:S01]  /*0bc0*/  FADD.FTZ R244, -R198, R98 ;  /* 0x00000062c6f47221 */ /* 0x004fe20000010100 */
[C---:B------:R-:W-:Y:S02]  /*0bd0*/  PRMT R89, R92.reuse, 0x7632, R89 ;  /* 0x000076325c597816 */ /* 0x040fe40000000059 */
[----:B------:R-:W-:Y:S02]  /*0be0*/  SHF.L.U32 R92, R92, 0x10, RZ ;  /* 0x000000105c5c7819 */ /* 0x000fe400000006ff */
[----:B------:R-:W-:Y:S01]  /*0bf0*/  SHF.L.U32 R98, R89, 0x10, RZ ;  /* 0x0000001059627819 */ /* 0x000fe200000006ff */
[C-C-:B------:R-:W-:Y:S02]  /*0c00*/  FADD.FTZ R210, -R198.reuse, R91.reuse ;  /* 0x0000005bc6d27221 */ /* 0x140fe40000010100 */
[----:B------:R-:W-:Y:S01]  /*0c10*/  FMUL.FTZ R233, R193, R92 ;  /* 0x0000005cc1e97220 */ /* 0x000fe20000410000 */
[----:B---3--:R-:W-:Y:S01]  /*0c20*/  FMUL.FTZ R0, R195, R0 ;  /* 0x00000000c3007220 */ /* 0x008fe20000410000 */
[C---:B------:R-:W-:Y:S01]  /*0c30*/  PRMT R91, R93.reuse, 0x7632, R91 ;  /* 0x000076325d5b7816 */ /* 0x040fe2000000005b */
[----:B------:R-:W-:Y:S01]  /*0c40*/  FADD.FTZ R212, -R198, R96 ;  /* 0x00000060c6d47221 */ /* 0x000fe20000010100 */
[----:B------:R-:W-:Y:S01]  /*0c50*/  SHF.L.U32 R93, R93, 0x10, RZ ;  /* 0x000000105d5d7819 */ /* 0x000fe200000006ff */
[----:B------:R-:W-:Y:S01]  /*0c60*/  FMUL.FTZ R224, R166, R98 ;  /* 0x00000062a6e07220 */ /* 0x000fe20000410000 */
[----:B------:R-:W-:Y:S01]  /*0c70*/  FADD.FTZ R89, RZ, R233 ;  /* 0x000000e9ff597221 */ /* 0x000fe20000010000 */
[C---:B0-----:R-:W-:Y:S01]  /*0c80*/  FADD.FTZ R202, -R198.reuse, R90 ;  /* 0x0000005ac6ca7221 */ /* 0x041fe20000010100 */
[----:B------:R-:W-:Y:S01]  /*0c90*/  FMUL.FTZ R239, R195, R208 ;  /* 0x000000d0c3ef7220 */ /* 0x000fe20000410000 */
[----:B------:R-:W-:Y:S01]  /*0ca0*/  FADD.FTZ R96, -R198, R116 ;  /* 0x00000074c6607221 */ /* 0x000fe20000010100 */
[----:B------:R-:W-:Y:S01]  /*0cb0*/  FFMA.FTZ R116, R0, R233, RZ ;  /* 0x000000e900747223 */ /* 0x000fe200000100ff */
[----:B------:R-:W-:Y:S01]  /*0cc0*/  FADD.FTZ R196, -R198, R102 ;  /* 0x00000066c6c47221 */ /* 0x000fe20000010100 */
[----:B------:R-:W-:Y:S01]  /*0cd0*/  SHF.L.U32 R102, R91, 0x10, RZ ;  /* 0x000000105b667819 */ /* 0x000fe200000006ff */
[----:B------:R-:W-:Y:S01]  /*0ce0*/  FMUL.FTZ R230, R192, R93 ;  /* 0x0000005dc0e67220 */ /* 0x000fe20000410000 */
[----:B------:R-:W-:Y:S01]  /*0cf0*/  FADD.FTZ R89, R89, R224 ;  /* 0x000000e059597221 */ /* 0x000fe20000010000 */
[----:B------:R-:W-:Y:S01]  /*0d00*/  FMUL.FTZ R237, R195, R202 ;  /* 0x000000cac3ed7220 */ /* 0x000fe20000410000 */
[----:B------:R-:W-:Y:S01]  /*0d10*/  FFMA.FTZ R116, R239, R224, R116 ;  /* 0x000000e0ef747223 */ /* 0x000fe20000010074 */
[----:B-1----:R-:W-:Y:S01]  /*0d20*/  PRMT R201, R94, 0x7632, R201 ;  /* 0x000076325ec97816 */ /* 0x002fe200000000c9 */
[----:B------:R-:W-:Y:S01]  /*0d30*/  FADD.FTZ R88, -R198, R118 ;  /* 0x00000076c6587221 */ /* 0x000fe20000010100 */
[----:B------:R-:W-:Y:S01]  /*0d40*/  SHF.L.U32 R94, R94, 0x10, RZ ;  /* 0x000000105e5e7819 */ /* 0x000fe200000006ff */
[----:B------:R-:W-:Y:S01]  /*0d50*/  FMUL.FTZ R223, R165, R102 ;  /* 0x00000066a5df7220 */ /* 0x000fe20000410000 */
[----:B------:R-:W-:Y:S01]  /*0d60*/  FADD.FTZ R118, R89, R230 ;  /* 0x000000e659767221 */ /* 0x000fe20000010000 */
[----:B------:R-:W-:Y:S01]  /*0d70*/  FMUL.FTZ R235, R195, R210 ;  /* 0x000000d2c3eb7220 */ /* 0x000fe20000410000 */
[----:B------:R-:W-:Y:S01]  /*0d80*/  FFMA.FTZ R116, R237, R230, R116 ;  /* 0x000000e6ed747223 */ /* 0x000fe20000010074 */
[C---:B------:R-:W-:Y:S01]  /*0d90*/  FADD.FTZ R216, -R198.reuse, R101 ;  /* 0x00000065c6d87221 */ /* 0x040fe20000010100 */
[----:B------:R-:W-:Y:S01]  /*0da0*/  FADD.FTZ R222, -R198, R97 ;  /* 0x00000061c6de7221 */ /* 0x000fe20000010100 */
        /* <DEDUP_REMOVED lines=13> */
[----:B------:R-:W-:Y:S01]  /*0e80*/  FADD.FTZ R89, R89, R222 ;  /* 0x000000de59597221 */ /* 0x000fe20000010000 */
[--C-:B------:R-:W-:Y:S01]  /*0e90*/  FADD.FTZ R246, -R198, R99.reuse ;  /* 0x00000063c6f67221 */ /* 0x100fe20000010100 */
        /* <DEDUP_REMOVED lines=11> */
[----:B------:R-:W-:Y:S01]  /*0f50*/  PRMT R236, R120, 0x7632, R236 ;  /* 0x0000763278ec7816 */ /* 0x000fe200000000ec */
[----:B------:R-:W-:Y:S01]  /*0f60*/  FADD.FTZ R118, R118, R221 ;  /* 0x000000dd76767221 */ /* 0x000fe20000010000 */
[----:B------:R-:W-:Y:S01]  /*0f70*/  SHF.L.U32 R218, R120, 0x10, RZ ;  /* 0x0000001078da7819 */ /* 0x000fe200000006ff */
        /* <DEDUP_REMOVED lines=10> */
[----:B------:R-:W-:Y:S01]  /*1020*/  FADD.FTZ R214, -R198, R103 ;  /* 0x00000067c6d67221 */ /* 0x000fe20000010100 */
[C---:B------:R-:W-:Y:S01]  /*1030*/  FMUL.FTZ R215, R195.reuse, R196 ;  /* 0x000000c4c3d77220 */ /* 0x040fe20000410000 */
[----:B------:R-:W-:Y:S01]  /*1040*/  FMUL.FTZ R212, R188, R105 ;  /* 0x00000069bcd47220 */ /* 0x000fe20000410000 */
[----:B------:R-:W-:Y:S01]  /*1050*/  FFMA.FTZ R116, R216, R211, R89 ;  /* 0x000000d3d8747223 */ /* 0x000fe20000010059 */
[----:B------:R-:W-:Y:S01]  /*1060*/  PRMT R232, R106, 0x7632, R232 ;  /* 0x000076326ae87816 */ /* 0x000fe200000000e8 */
[----:B------:R-:W-:Y:S01]  /*1070*/  FADD.FTZ R110, -R198, R110 ;  /* 0x0000006ec66e7221 */ /* 0x000fe20000010100 */
[----:B------:R-:W-:Y:S01]  /*1080*/  SHF.L.U32 R106, R106, 0x10, RZ ;  /* 0x000000106a6a7819 */ /* 0x000fe200000006ff */
[----:B------:R-:W-:Y:S01]  /*1090*/  FADD.FTZ R194, -R198, R108 ;  /* 0x0000006cc6c27221 */ /* 0x000fe20000010100 */
[----:B------:R-:W-:Y:S01]  /*10a0*/  FMUL.FTZ R214, R195, R214 ;  /* 0x000000d6c3d67220 */ /* 0x000fe20000410000 */
[----:B------:R-:W-:Y:S01]  /*10b0*/  FMUL.FTZ R207, R161, R250 ;  /* 0x000000faa1cf7220 */ /* 0x000fe20000410000 */
[----:B------:R-:W-:Y:S01]  /*10c0*/  FFMA.FTZ R89, R215, R212, R116 ;  /* 0x000000d4d7597223 */ /* 0x000fe20000010074 */
[----:B------:R-:W-:Y:S01]  /*10d0*/  SHF.L.U32 R232, R232, 0x10, RZ ;  /* 0x00000010e8e87819 */ /* 0x000fe200000006ff */
[----:B------:R-:W-:Y:S01]  /*10e0*/  FMUL.FTZ R205, R195, R110 ;  /* 0x0000006ec3cd7220 */ /* 0x000fe20000410000 */
[----:B------:R-:W-:Y:S01]  /*10f0*/  FADD.FTZ R206, -R198, R109 ;  /* 0x0000006dc6ce7221 */ /* 0x000fe20000010100 */
[----:B------:R-:W-:Y:S01]  /*1100*/  FMUL.FTZ R210, R187, R106 ;  /* 0x0000006abbd27220 */ /* 0x000fe20000410000 */
[----:B------:R-:W-:Y:S01]  /*1110*/  FMUL.FTZ R209, R195, R194 ;  /* 0x000000c2c3d17220 */ /* 0x000fe20000410000 */
[----:B------:R-:W-:Y:S01]  /*1120*/  FFMA.FTZ R110, R214, R207, R89 ;  /* 0x000000cfd66e7223 */ /* 0x000fe20000010059 */
[C---:B------:R-:W-:Y:S01]  /*1130*/  FADD.FTZ R112, -R198.reuse, R112 ;  /* 0x00000070c6707221 */ /* 0x040fe20000010100 */
[C---:B------:R-:W-:Y:S01]  /*1140*/  PRMT R234, R107.reuse, 0x7632, R234 ;  /* 0x000076326bea7816 */ /* 0x040fe200000000ea */
[----:B------:R-:W-:Y:S01]  /*1150*/  FADD.FTZ R108, -R198, R113 ;  /* 0x00000071c66c7221 */ /* 0x000fe20000010100 */
[----:B------:R-:W-:Y:S01]  /*1160*/  SHF.L.U32 R203, R107, 0x10, RZ ;  /* 0x000000106bcb7819 */ /* 0x000fe200000006ff */
[----:B------:R-:W-:Y:S01]  /*1170*/  FMUL.FTZ R206, R195, R206 ;  /* 0x000000cec3ce7220 */ /* 0x000fe20000410000 */
[----:B------:R-:W-:Y:S01]  /*1180*/  FMUL.FTZ R202, R160, R232 ;  /* 0x000000e8a0ca7220 */ /* 0x000fe20000410000 */
[----:B------:R-:W-:Y:S01]  /*1190*/  FFMA.FTZ R89, R209, R210, R110 ;  /* 0x000000d2d1597223 */ /* 0x000fe2000001006e */
[----:B------:R-:W-:Y:S01]  /*11a0*/  FADD.FTZ R118, R91, R212 ;  /* 0x000000d45b767221 */ /* 0x000fe20000010000 */
[C---:B------:R-:W-:Y:S01]  /*11b0*/  FMUL.FTZ R113, R195.reuse, R112 ;  /* 0x00000070c3717220 */ /* 0x040fe20000410000 */
[----:B------:R-:W-:Y:S01]  /*11c0*/  SHF.L.U32 R234, R234, 0x10, RZ ;  /* 0x00000010eaea7819 */ /* 0x000fe200000006ff */
[C---:B------:R-:W-:Y:S01]  /*11d0*/  FMUL.FTZ R112, R195.reuse, R108 ;  /* 0x0000006cc3707220 */ /* 0x040fe20000410000 */
[----:B------:R-:W-:Y:S01]  /*11e0*/  FADD.FTZ R204, -R198, R111 ;  /* 0x0000006fc6cc7221 */ /* 0x000fe20000010100 */
[----:B------:R-:W-:Y:S01]  /*11f0*/  FMUL.FTZ R208, R186, R203 ;  /* 0x000000cbbad07220 */ /* 0x000fe20000410000 */
[----:B------:R-:W-:Y:S01]  /*1200*/  FFMA.FTZ R108, R206, R202, R89 ;  /* 0x000000cace6c7223 */ /* 0x000fe20000010059 */
[----:B------:R-:W-:Y:S01]  /*1210*/  FADD.FTZ R91, R118, R207 ;  /* 0x000000cf765b7221 */ /* 0x000fe20000010000 */
[C---:B------:R-:W-:Y:S01]  /*1220*/  FADD.FTZ R114, -R198.reuse, R114 ;  /* 0x00000072c6727221 */ /* 0x040fe20000010100 */
[----:B------:R-:W-:Y:S01]  /*1230*/  FMUL.FTZ R204, R195, R204 ;  /* 0x000000ccc3cc7220 */ /* 0x000fe20000410000 */
[----:B------:R-:W-:Y:S01]  /*1240*/  FMUL.FTZ R200, R159, R234 ;  /* 0x000000ea9fc87220 */ /* 0x000fe20000410000 */
[----:B------:R-:W-:Y:S01]  /*1250*/  FFMA.FTZ R89, R205, R208, R108 ;  /* 0x000000d0cd597223 */ /* 0x000fe2000001006c */
[----:B------:R-:W-:Y:S01]  /*1260*/  FADD.FTZ R100, -R198, R115 ;  /* 0x00000073c6647221 */ /* 0x000fe20000010100 */
[----:B------:R-:W-:Y:S01]  /*1270*/  FADD.FTZ R91, R91, R210 ;  /* 0x000000d25b5b7221 */ /* 0x000fe20000010000 */
[----:B------:R-:W-:Y:S01]  /*1280*/  FMUL.FTZ R115, R195, R114 ;  /* 0x00000072c3737220 */ /* 0x000fe20000410000 */
[----:B------:R-:W-:Y:S01]  /*1290*/  SHF.L.U32 R236, R236, 0x10, RZ ;  /* 0x00000010ecec7819 */ /* 0x000fe200000006ff */
[----:B------:R-:W-:Y:S01]  /*12a0*/  FMUL.FTZ R114, R185, R218 ;  /* 0x000000dab9727220 */ /* 0x000fe20000410000 */
[----:B------:R-:W-:Y:S01]  /*12b0*/  FFMA.FTZ R108, R204, R200, R89 ;  /* 0x000000c8cc6c7223 */ /* 0x000fe20000010059 */
[----:B------:R-:W-:Y:S01]  /*12c0*/  FADD.FTZ R91, R91, R202 ;  /* 0x000000ca5b5b7221 */ /* 0x000fe20000010000 */
[----:B------:R-:W-:Y:S01]  /*12d0*/  FADD.FTZ R90, -R198, R117 ;  /* 0x00000075c65a7221 */ /* 0x000fe20000010100 */
[C---:B------:R-:W-:Y:S01]  /*12e0*/  PRMT R238, R121.reuse, 0x7632, R238 ;  /* 0x0000763279ee7816 */ /* 0x040fe200000000ee */
[----:B------:R-:W-:Y:S01]  /*12f0*/  FMUL.FTZ R117, R158, R236 ;  /* 0x000000ec9e757220 */ /* 0x000fe20000410000 */
[----:B------:R-:W-:Y:S01]  /*1300*/  SHF.L.U32 R219, R121, 0x10, RZ ;  /* 0x0000001079db7819 */ /* 0x000fe200000006ff */
[----:B------:R-:W-:Y:S01]  /*1310*/  FFMA.FTZ R89, R113, R114, R108 ;  /* 0x0000007271597223 */ /* 0x000fe2000001006c */
[----:B------:R-:W-:Y:S01]  /*1320*/  FADD.FTZ R198, -R198, R119 ;  /* 0x00000077c6c67221 */ /* 0x000fe20000010100 */
[----:B------:R-:W-:Y:S01]  /*1330*/  FADD.FTZ R91, R91, R208 ;  /* 0x000000d05b5b7221 */ /* 0x000fe20000010000 */
[----:B------:R-:W-:Y:S01]  /*1340*/  SHF.L.U32 R238, R238, 0x10, RZ ;  /* 0x00000010eeee7819 */ /* 0x000fe200000006ff */
[----:B------:R-:W-:Y:S01]  /*1350*/  FMUL.FTZ R119, R195, R96 ;  /* 0x00000060c3777220 */ /* 0x000fe20000410000 */
[----:B------:R-:W-:Y:S01]  /*1360*/  FMUL.FTZ R118, R184, R219 ;  /* 0x000000dbb8767220 */ /* 0x000fe20000410000 */
        /* <DEDUP_REMOVED lines=13> */
[----:B------:R-:W-:-:S02]  /*1440*/  PRMT R242, R123, 0x7632, R242 ;  /* 0x000076327bf27816 */ /* 0x000fc400000000f2 */
        /* <DEDUP_REMOVED lines=12> */
[----:B------:R-:W-:Y:S01]  /*1510*/  FADD.FTZ R96, R91, R120 ;  /* 0x000000785b607221 */ /* 0x000fe20000010000 */
[----:B------:R-:W0:Y:S02]  /*1520*/  @P2 LDC.64 R244, c[0x0][0x438] ;  /* 0x00010e00fff42b82 */ /* 0x000e240000000a00 */
[----:B------:R-:W-:Y:S01]  /*1530*/  FFMA.FTZ R89, R198, R196, R89 ;  /* 0x000000c4c6597223 */ /* 0x000fe20000010059 */
[----:B------:R-:W-:-:S04]  /*1540*/  FADD.FTZ R91, R96, R123 ;  /* 0x0000007b605b7221 */ /* 0x000fc80000010000 */
[----:B------:R-:W1:Y:S01]  /*1550*/  SHFL.DOWN PT, R90, R89, 0x10, 0x1f ;  /* 0x0a001f00595a7f89 */ /* 0x000e6200000e0000 */
[----:B------:R-:W-:Y:S01]  /*1560*/  FADD.FTZ R91, R91, R194 ;  /* 0x000000c25b5b7221 */ /* 0x000fe20000010000 */
[----:B------:R-:W2:Y:S03]  /*1570*/  LDC.64 R110, c[0x0][0x390] ;  /* 0x0000e400ff6e7b82 */ /* 0x000ea60000000a00 */
[----:B------:R-:W-:-:S05]  /*1580*/  FADD.FTZ R91, R91, R196 ;  /* 0x000000c45b5b7221 */ /* 0x000fca0000010000 */
[----:B------:R-:W3:Y:S01]  /*1590*/  SHFL.DOWN PT, R88, R91, 0x10, 0x1f ;  /* 0x0a001f005b587f89 */ /* 0x000ee200000e0000 */
[----:B-1----:R-:W-:-:S05]  /*15a0*/  FADD.FTZ R90, R89, R90 ;  /* 0x0000005a595a7221 */ /* 0x002fca0000010000 */
[----:B------:R-:W1:Y:S01]  /*15b0*/  SHFL.DOWN PT, R103, R90, 0x8, 0x1f ;  /* 0x09001f005a677f89 */ /* 0x000e6200000e0000 */
[----:B---3--:R-:W-:-:S05]  /*15c0*/  FADD.FTZ R88, R91, R88 ;  /* 0x000000585b587221 */ /* 0x008fca0000010000 */
[----:B------:R-:W3:Y:S01]  /*15d0*/  SHFL.DOWN PT, R97, R88, 0x8, 0x1f ;  /* 0x09001f0058617f89 */ /* 0x000ee200000e0000 */
[----:B-1----:R-:W-:-:S05]  /*15e0*/  FADD.FTZ R103, R90, R103 ;  /* 0x000000675a677221 */ /* 0x002fca0000010000 */
[----:B------:R-:W1:Y:S01]  /*15f0*/  SHFL.DOWN PT, R100, R103, 0x4, 0x1f ;  /* 0x08801f0067647f89 */ /* 0x000e6200000e0000 */
[----:B---3--:R-:W-:Y:S01]  /*1600*/  FADD.FTZ R97, R88, R97 ;  /* 0x0000006158617221 */ /* 0x008fe20000010000 */
[----:B------:R-:W3:Y:S04]  /*1610*/  S2R R108, SR_CgaCtaId ;  /* 0x00000000006c7919 */ /* 0x000ee80000008800 */
[----:B------:R-:W4:Y:S01]  /*1620*/  SHFL.DOWN PT, R96, R97, 0x4, 0x1f ;  /* 0x08801f0061607f89 */ /* 0x000f2200000e0000 */
[----:B-1----:R-:W-:-:S05]  /*1630*/  FADD.FTZ R100, R103, R100 ;  /* 0x0000006467647221 */ /* 0x002fca0000010000 */
[----:B------:R-:W1:Y:S01]  /*1640*/  SHFL.DOWN PT, R91, R100, 0x2, 0x1f ;  /* 0x08401f00645b7f89 */ /* 0x000e6200000e0000 */
[----:B----4-:R-:W-:Y:S01]  /*1650*/  FADD.FTZ R96, R97, R96 ;  /* 0x0000006061607221 */ /* 0x010fe20000010000 */
[----:B------:R-:W-:-:S04]  /*1660*/  MOV R97, 0x400 ;  /* 0x0000040000617802 */ /* 0x000fc80000000f00 */
[----:B---3--:R-:W-:Y:S02]  /*1670*/  LEA R97, R108, R97, 0x18 ;  /* 0x000000616c617211 */ /* 0x008fe400078ec0ff */
[----:B------:R-:W3:Y:S02]  /*1680*/  @P2 LDC.64 R108, c[0x0][0x438] ;  /* 0x00010e00ff6c2b82 */ /* 0x000ee40000000a00 */
[----:B------:R-:W-:-:S04]  /*1690*/  IADD3 R248, PT, PT, R97, 0x6040, RZ ;  /* 0x0000604061f87810 */ /* 0x000fc80007ffe0ff */
[----:B------:R-:W-:Y:S02]  /*16a0*/  @!P3 MOV R90, R248 ;  /* 0x000000f8005ab202 */ /* 0x000fe40000000f00 */
[----:B------:R-:W-:Y:S01]  /*16b0*/  @!P0 IADD3 R90, PT, PT, R97, 0x6000, RZ ;  /* 0x00006000615a8810 */ /* 0x000fe20007ffe0ff */
[----:B------:R-:W4:Y:S01]  /*16c0*/  SHFL.DOWN PT, R89, R96, 0x2, 0x1f ;  /* 0x08401f0060597f89 */ /* 0x000f2200000e0000 */
[----:B-1----:R-:W-:Y:S02]  /*16d0*/  FADD.FTZ R107, R100, R91 ;  /* 0x0000005b646b7221 */ /* 0x002fe40000010000 */
[----:B------:R-:W-:Y:S02]  /*16e0*/  @!P3 MOV R103, R90 ;  /* 0x0000005a0067b202 */ /* 0x000fe40000000f00 */
[----:B------:R-:W1:Y:S01]  /*16f0*/  @P2 LDC.64 R90, c[0x0][0x438] ;  /* 0x00010e00ff5a2b82 */ /* 0x000e620000000a00 */
[----:B---3--:R-:W-:-:S04]  /*1700*/  @P2 IMAD.WIDE.U32 R246, R199, 0x20, R108 ;  /* 0x00000020c7f62825 */ /* 0x008fc800078e006c */
[----:B0-----:R-:W-:Y:S01]  /*1710*/  @P2 IMAD.WIDE.U32 R244, R154, 0x20, R244 ;  /* 0x000000209af42825 */ /* 0x001fe200078e00f4 */
[----:B------:R-:W5:Y:S03]  /*1720*/  @P2 LDG.E.128 R68, desc[UR8][R246.64] ;  /* 0x00000008f6442981 */ /* 0x000f66000c1e1d00 */
[----:B----4-:R-:W-:Y:S01]  /*1730*/  FADD.FTZ R89, R96, R89 ;  /* 0x0000005960597221 */ /* 0x010fe20000010000 */
[----:B------:R-:W5:Y:S01]  /*1740*/  @P2 LDG.E.128 R72, desc[UR8][R246.64+0x10] ;  /* 0x00001008f6482981 */ /* 0x000f62000c1e1d00 */
[----:B-1----:R-:W-:-:S03]  /*1750*/  @P2 IMAD.WIDE.U32 R108, R197, 0x20, R90 ;  /* 0x00000020c56c2825 */ /* 0x002fc600078e005a */
[----:B------:R-:W0:Y:S01]  /*1760*/  SHFL.DOWN PT, R88, R89, 0x1, 0x1f ;  /* 0x08201f0059587f89 */ /* 0x000e2200000e0000 */
[----:B------:R-:W1:Y:S03]  /*1770*/  @P1 LDC.64 R90, c[0x0][0x3e0] ;  /* 0x0000f800ff5a1b82 */ /* 0x000e660000000a00 */
[----:B------:R-:W5:Y:S04]  /*1780*/  @P2 LDG.E.128 R76, desc[UR8][R108.64] ;  /* 0x000000086c4c2981 */ /* 0x000f68000c1e1d00 */
[----:B------:R3:W5:Y:S04]  /*1790*/  @P2 LDG.E.128 R80, desc[UR8][R108.64+0x10] ;  /* 0x000010086c502981 */ /* 0x000768000c1e1d00 */
[----:B------:R-:W4:Y:S04]  /*17a0*/  SHFL.DOWN PT, R96, R107, 0x1, 0x1f ;  /* 0x08201f006b607f89 */ /* 0x000f2800000e0000 */
[----:B------:R-:W5:Y:S01]  /*17b0*/  @P2 LDG.E.128 R84, desc[UR8][R244.64] ;  /* 0x00000008f4542981 */ /* 0x000f62000c1e1d00 */
[----:B---3--:R-:W3:Y:S03]  /*17c0*/  LDC.64 R108, c[0x0][0x3b0] ;  /* 0x0000ec00ff6c7b82 */ /* 0x008ee60000000a00 */
[----:B------:R2:W5:Y:S01]  /*17d0*/  @P2 LDG.E.128 R56, desc[UR8][R244.64+0x10] ;  /* 0x00001008f4382981 */ /* 0x000562000c1e1d00 */
[----:B0-----:R-:W-:Y:S01]  /*17e0*/  FADD.FTZ R88, R89, R88 ;  /* 0x0000005859587221 */ /* 0x001fe20000010000 */
[----:B-1----:R-:W-:-:S05]  /*17f0*/  @P1 IMAD.WIDE R90, R179, 0x2, R90 ;  /* 0x00000002b35a1825 */ /* 0x002fca00078e025a */
[----:B------:R-:W2:Y:S01]  /*1800*/  @P1 LDG.E.U16 R243, desc[UR8][R90.64] ;  /* 0x000000085af31981 */ /* 0x000ea2000c1e1500 */
[----:B----4-:R-:W-:Y:S01]  /*1810*/  FADD.FTZ R89, R107, R96 ;  /* 0x000000606b597221 */ /* 0x010fe20000010000 */
[----:B------:R-:W-:Y:S01]  /*1820*/  @!P3 LEA R96, R180, R103, 0x3 ;  /* 0x00000067b460b211 */ /* 0x000fe200078e18ff */
[----:B---3--:R-:W-:-:S04]  /*1830*/  IMAD.WIDE.U32 R246, R199, 0x8, R108 ;  /* 0x00000008c7f67825 */ /* 0x008fc800078e006c */
[--C-:B--2---:R-:W-:Y:S01]  /*1840*/  IMAD.WIDE.U32 R244, R197, 0x8, R108.reuse ;  /* 0x00000008c5f47825 */ /* 0x104fe200078e006c */
[----:B------:R0:W-:Y:S03]  /*1850*/  @!P3 STS.64 [R96], R88 ;  /* 0x000000586000b388 */ /* 0x0001e60000000a00 */
[----:B------:R-:W-:Y:S01]  /*1860*/  IMAD.WIDE.U32 R108, R154, 0x8, R108 ;  /* 0x000000089a6c7825 */ /* 0x000fe200078e006c */
[----:B------:R-:W5:Y:S04]  /*1870*/  LDG.E.64 R246, desc[UR8][R246.64] ;  /* 0x00000008f6f67981 */ /* 0x000f68000c1e1b00 */
[----:B------:R-:W5:Y:S04]  /*1880*/  LDG.E.64 R244, desc[UR8][R244.64] ;  /* 0x00000008f4f47981 */ /* 0x000f68000c1e1b00 */
[----:B------:R-:W5:Y:S01]  /*1890*/  LDG.E.64 R108, desc[UR8][R108.64] ;  /* 0x000000086c6c7981 */ /* 0x000f62000c1e1b00 */
[----:B0-----:R-:W-:Y:S01]  /*18a0*/  IMAD.WIDE.U32 R88, R199, 0x10, R110 ;  /* 0x00000010c7587825 */ /* 0x001fe200078e006e */
[----:B------:R-:W-:Y:S06]  /*18b0*/  BAR.SYNC.DEFER_BLOCKING 0x0 ;  /* 0x0000000000007b1d */ /* 0x000fec0000010000 */
[----:B------:R-:W5:Y:S01]  /*18c0*/  LDG.E.128 R88, desc[UR8][R88.64] ;  /* 0x0000000858587981 */ /* 0x000f62000c1e1d00 */
[----:B------:R-:W-:Y:S01]  /*18d0*/  @!P4 IADD3 R248, PT, PT, R97, 0x6000, RZ ;  /* 0x0000600061f8c810 */ /* 0x000fe20007ffe0ff */
        /* <DEDUP_REMOVED lines=8> */
[C---:B------:R-:W-:Y:S01]  /*1960*/  IADD3 R96, PT, PT, R97.reuse, 0x6050, RZ ;  /* 0x0000605061607810 */ /* 0x040fe20007ffe0ff */
[----:B------:R-:W0:Y:S01]  /*1970*/  LDS.128 R92, [R248] ;  /* 0x00000000f85c7984 */ /* 0x000e220000000c00 */
[----:B------:R-:W-:Y:S01]  /*1980*/  @!P4 IADD3 R96, PT, PT, R97, 0x6010, RZ ;  /* 0x000060106160c810 */ /* 0x000fe20007ffe0ff */
[----:B------:R-:W-:Y:S01]  /*1990*/  FFMA.FTZ R152, R239, R98, R152 ;  /* 0x00000062ef987223 */ /* 0x000fe20000010098 */
[C---:B------:R-:W-:Y:S01]  /*19a0*/  IADD3 R100, PT, PT, R97.reuse, 0x6060, RZ ;  /* 0x0000606061647810 */ /* 0x040fe20007ffe0ff */
[----:B------:R-:W-:Y:S01]  /*19b0*/  FADD.FTZ R151, R98, R151 ;  /* 0x0000009762977221 */ /* 0x000fe20000010000 */
[C---:B------:R-:W-:Y:S01]  /*19c0*/  IADD3 R107, PT, PT, R97.reuse, 0x6070, RZ ;  /* 0x00006070616b7810 */ /* 0x040fe20007ffe0ff */
[----:B------:R-:W-:Y:S01]  /*19d0*/  FFMA.FTZ R137, R216, R99, R137 ;  /* 0x00000063d8897223 */ /* 0x000fe20000010089 */
[----:B------:R-:W-:Y:S01]  /*19e0*/  @!P4 IADD3 R100, PT, PT, R97, 0x6020, RZ ;  /* 0x000060206164c810 */ /* 0x000fe20007ffe0ff */
[----:B------:R-:W-:Y:S01]  /*19f0*/  FADD.FTZ R41, R99, R41 ;  /* 0x0000002963297221 */ /* 0x000fe20000010000 */
[----:B------:R-:W-:-:S02]  /*1a00*/  @!P4 IADD3 R107, PT, PT, R97, 0x6030, RZ ;  /* 0x00006030616bc810 */ /* 0x000fc40007ffe0ff */
[----:B------:R-:W1:Y:S01]  /*1a10*/  LDS.128 R96, [R96] ;  /* 0x0000000060607984 */ /* 0x000e620000000c00 */
[----:B------:R-:W-:Y:S01]  /*1a20*/  FFMA.FTZ R148, R235, R102, R148 ;  /* 0x00000066eb947223 */ /* 0x000fe20000010094 */
[----:B------:R-:W-:Y:S01]  /*1a30*/  FADD.FTZ R147, R102, R147 ;  /* 0x0000009366937221 */ /* 0x000fe20000010000 */
[----:B------:R-:W-:Y:S01]  /*1a40*/  FADD.FTZ R143, R101, R143 ;  /* 0x0000008f658f7221 */ /* 0x000fe20000010000 */
[----:B------:R-:W-:Y:S02]  /*1a50*/  FFMA.FTZ R144, R229, R101, R144 ;  /* 0x00000065e5907223 */ /* 0x000fe40000010090 */
[----:B------:R-:W2:Y:S01]  /*1a60*/  LDS.128 R100, [R100] ;  /* 0x0000000064647984 */ /* 0x000ea20000000c00 */
        /* <DEDUP_REMOVED lines=53> */
[----:B------:R-:W-:Y:S01]  /*1dc0*/  FMUL.FTZ R104, R92, UR14 ;  /* 0x0000000e5c687c20 */ /* 0x000fe20008410000 */
[----:B------:R-:W-:-:S02]  /*1dd0*/  FSEL R103, R103, RZ, !P5 ;  /* 0x000000ff67677208 */ /* 0x000fc40006800000 */
[----:B------:R-:W-:Y:S01]  /*1de0*/  @P1 SHF.L.U32 R102, R243, 0x10, RZ ;  /* 0x00000010f3661819 */ /* 0x000fe200000006ff */
[----:B------:R-:W-:Y:S06]  /*1df0*/  BRA.U UP0, `(.L_x_3781) ;  /* 0x0000000d004c7547 */ /* 0x000fec000b800000 */
[----:B------:R-:W-:-:S04]  /*1e00*/  UISETP.NE.U32.AND UP0, UPT, UR4, URZ, UPT ;  /* 0x000000ff0400728c */ /* 0x000fc8000bf05070 */
[----:B------:R-:W-:-:S09]  /*1e10*/  UISETP.NE.AND.EX UP0, UPT, UR5, URZ, UPT, UP0 ;  /* 0x000000ff0500728c */ /* 0x000fd2000bf05300 */
[----:B------:R-:W-:Y:S05]  /*1e20*/  BRA.U UP0, `(.L_x_3782) ;  /* 0x0000000500a07547 */ /* 0x000fea000b800000 */
[----:B-----5:R-:W-:Y:S01]  /*1e30*/  LOP3.LUT P3, RZ, R246, 0xff00, RZ, 0xc0, !PT ;  /* 0x0000ff00f6ff7812 */ /* 0x020fe2000786c0ff */
[-CC-:B------:R-:W-:Y:S01]  /*1e40*/  FFMA.FTZ R0, R0, R104.reuse, R103.reuse ;  /* 0x0000006800007223 */ /* 0x180fe20000010067 */
[-CC-:B------:R-:W-:Y:S01]  /*1e50*/  FFMA.FTZ R239, R239, R104.reuse, R103.reuse ;  /* 0x00000068efef7223 */ /* 0x180fe20000010067 */
[----:B------:R-:W-:Y:S01]  /*1e60*/  LOP3.LUT P0, RZ, R246, 0xff, RZ, 0xc0, !PT ;  /* 0x000000fff6ff7812 */ /* 0x000fe2000780c0ff */
[-C--:B------:R-:W-:Y:S01]  /*1e70*/  FFMA.FTZ R237, R237, R104.reuse, R103 ;  /* 0x00000068eded7223 */ /* 0x080fe20000010067 */
[----:B------:R-:W-:Y:S01]  /*1e80*/  FADD.FTZ R0, R233, -R0 ;  /* 0x80000000e9007221 */ /* 0x000fe20000010000 */
[----:B------:R-:W-:Y:S01]  /*1e90*/  FADD.FTZ R224, R224, -R239 ;  /* 0x800000efe0e07221 */ /* 0x000fe20000010000 */
[C---:B------:R-:W-:Y:S01]  /*1ea0*/  LOP3.LUT P6, RZ, R246.reuse, 0xff000000, RZ, 0xc0, !PT ;  /* 0xff000000f6ff7812 */ /* 0x040fe200078cc0ff */
[----:B------:R-:W-:Y:S01]  /*1eb0*/  FFMA.FTZ R98, R235, R104, R103 ;  /* 0x00000068eb627223 */ /* 0x000fe20000010067 */
[----:B------:R-:W-:Y:S01]  /*1ec0*/  LOP3.LUT P5, RZ, R246, 0xff0000, RZ, 0xc0, !PT ;  /* 0x00ff0000f6ff7812 */ /* 0x000fe200078ac0ff */
[C---:B------:R-:W-:Y:S01]  /*1ed0*/  FMUL.FTZ R93, R195.reuse, R0 ;  /* 0x00000000c35d7220 */ /* 0x040fe20000410000 */
[----:B------:R-:W-:Y:S01]  /*1ee0*/  FMUL.FTZ R95, R195, R224 ;  /* 0x000000e0c35f7220 */ /* 0x000fe20000410000 */
[----:B------:R-:W-:Y:S01]  /*1ef0*/  FADD.FTZ R230, R230, -R237 ;  /* 0x800000ede6e67221 */ /* 0x000fe20000010000 */
[----:B------:R-:W-:Y:S01]  /*1f00*/  FADD.FTZ R98, R223, -R98 ;  /* 0x80000062df627221 */ /* 0x000fe20000010000 */
[----:B------:R-:W-:Y:S01]  /*1f10*/  @P3 PRMT R96, R88, 0x7632, R96 ;  /* 0x0000763258603816 */ /* 0x000fe20000000060 */
[-C--:B------:R-:W-:Y:S01]  /*1f20*/  FMUL.FTZ R93, R93, R102.reuse ;  /* 0x000000665d5d7220 */ /* 0x080fe20000410000 */
[----:B------:R-:W-:Y:S01]  /*1f30*/  FMUL.FTZ R95, R95, R102 ;  /* 0x000000665f5f7220 */ /* 0x000fe20000410000 */
[----:B------:R-:W-:-:S02]  /*1f40*/  HFMA2 R105, -RZ, RZ, 0, 0 ;  /* 0x00000000ff697431 */ /* 0x000fc400000001ff */
[C---:B------:R-:W-:Y:S01]  /*1f50*/  FMUL.FTZ R97, R195.reuse, R230 ;  /* 0x000000e6c3617220 */ /* 0x040fe20000410000 */
[----:B------:R-:W-:Y:S02]  /*1f60*/  HFMA2 R0, -RZ, RZ, 0, 0 ;  /* 0x00000000ff007431 */ /* 0x000fe400000001ff */
[----:B------:R-:W-:Y:S01]  /*1f70*/  FMUL.FTZ R99, R195, R98 ;  /* 0x00000062c3637220 */ /* 0x000fe20000410000 */
[----:B------:R-:W-:Y:S01]  /*1f80*/  @P0 SHF.L.U32 R94, R88, 0x10, RZ ;  /* 0x00000010585e0819 */ /* 0x000fe200000006ff */
[----:B------:R-:W-:Y:S01]  /*1f90*/  FMUL.FTZ R93, R93, UR6 ;  /* 0x000000065d5d7c20 */ /* 0x000fe20008410000 */
[----:B------:R-:W-:Y:S01]  /*1fa0*/  @P3 SHF.L.U32 R96, R96, 0x10, RZ ;  /* 0x0000001060603819 */ /* 0x000fe200000006ff */
[----:B------:R-:W-:Y:S01]  /*1fb0*/  FMUL.FTZ R101, R95, UR6 ;  /* 0x000000065f657c20 */ /* 0x000fe20008410000 */
[----:B------:R-:W-:Y:S01]  /*1fc0*/  @P6 PRMT R100, R89, 0x7632, R100 ;  /* 0x0000763259646816 */ /* 0x000fe20000000064 */
[-C--:B------:R-:W-:Y:S01]  /*1fd0*/  FMUL.FTZ R97, R97, R102.reuse ;  /* 0x0000006661617220 */ /* 0x080fe20000410000 */
[----:B------:R-:W-:Y:S01]  /*1fe0*/  FMUL.FTZ R99, R99, R102 ;  /* 0x0000006663637220 */ /* 0x000fe20000410000 */
[----:B------:R-:W-:Y:S01]  /*1ff0*/  @P0 SHF.L.U32 R88, R52, 0x10, RZ ;  /* 0x0000001034580819 */ /* 0x000fe200000006ff */
[----:B------:R-:W-:Y:S01]  /*2000*/  @P0 FMUL.FTZ R105, R93, R94 ;  /* 0x0000005e5d690220 */ /* 0x000fe20000410000 */
        /* <DEDUP_REMOVED lines=8> */
[----:B------:R-:W-:Y:S01]  /*2090*/  @P6 SHF.L.U32 R100, R100, 0x10, RZ ;  /* 0x0000001064646819 */ /* 0x000fe200000006ff */
[----:B------:R-:W-:Y:S01]  /*20a0*/  @P5 FMUL.FTZ R107, R97, R94 ;  /* 0x0000005e616b5220 */ /* 0x000fe20000410000 */
[----:B------:R-:W-:Y:S01]  /*20b0*/  MOV R92, RZ ;  /* 0x000000ff005c7202 */ /* 0x000fe20000000f00 */
[----:B------:R-:W-:Y:S01]  /*20c0*/  @P0 FMUL.FTZ R92, R93, R88 ;  /* 0x000000585d5c0220 */ /* 0x000fe20000410000 */
[----:B------:R-:W-:Y:S01]  /*20d0*/  @P3 SHF.L.U32 R89, R170, 0x10, RZ ;  /* 0x00000010aa593819 */ /* 0x000fe200000006ff */
[----:B------:R-:W-:Y:S01]  /*20e0*/  @P5 FMUL.FTZ R95, R97, R96 ;  /* 0x00000060615f5220 */ /* 0x000fe20000410000 */
[----:B------:R-:W-:Y:S01]  /*20f0*/  MOV R88, RZ ;  /* 0x000000ff00587202 */ /* 0x000fe20000000f00 */
[C---:B------:R-:W-:Y:S01]  /*2100*/  @P6 FMUL.FTZ R106, R99.reuse, R100 ;  /* 0x00000064636a6220 */ /* 0x040fe20000410000 */
[----:B------:R-:W-:Y:S01]  /*2110*/  ISETP.GE.U32.AND P0, PT, R246, RZ, PT ;  /* 0x000000fff600720c */ /* 0x000fe20003f06070 */
[----:B------:R-:W-:Y:S01]  /*2120*/  @P6 FMUL.FTZ R88, R99, R98 ;  /* 0x0000006263586220 */ /* 0x000fe20000410000 */
[-CC-:B------:R-:W-:Y:S01]  /*2130*/  FFMA.FTZ R231, R231, R104.reuse, R103.reuse ;  /* 0x00000068e7e77223 */ /* 0x180fe20000010067 */
[----:B------:R-:W-:Y:S01]  /*2140*/  MOV R93, RZ ;  /* 0x000000ff005d7202 */ /* 0x000fe20000000f00 */
[----:B------:R-:W-:Y:S01]  /*2150*/  @P3 FMUL.FTZ R93, R101, R89 ;  /* 0x00000059655d3220 */ /* 0x000fe20000410000 */
[----:B------:R-:W-:Y:S01]  /*2160*/  LOP3.LUT P6, RZ, R247, 0xff, RZ, 0xc0, !PT ;  /* 0x000000fff7ff7812 */ /* 0x000fe200078cc0ff */
[----:B------:R-:W-:Y:S01]  /*2170*/  FFMA.FTZ R229, R229, R104, R103 ;  /* 0x00000068e5e57223 */ /* 0x000fe20000010067 */
[C---:B------:R-:W-:Y:S01]  /*2180*/  LOP3.LUT P5, RZ, R247.reuse, 0xff00, RZ, 0xc0, !PT ;  /* 0x0000ff00f7ff7812 */ /* 0x040fe200078ac0ff */
[----:B------:R-:W-:Y:S01]  /*2190*/  FADD.FTZ R228, R228, -R231 ;  /* 0x800000e7e4e47221 */ /* 0x000fe20000010000 */
[C---:B------:R-:W-:Y:S01]  /*21a0*/  LOP3.LUT P3, RZ, R247.reuse, 0xff0000, RZ, 0xc0, !PT ;  /* 0x00ff0000f7ff7812 */ /* 0x040fe2000786c0ff */
[----:B------:R-:W-:Y:S01]  /*21b0*/  FADD.FTZ R222, R222, -R229 ;  /* 0x800000e5dede7221 */ /* 0x000fe20000010000 */
[----:B------:R-:W-:Y:S01]  /*21c0*/  ISETP.GE.U32.AND.EX P0, PT, R247, 0x1000000, PT, P0 ;  /* 0x01000000f700780c */ /* 0x000fe20003f06100 */
[----:B------:R-:W-:Y:S01]  /*21d0*/  FMUL.FTZ R89, R195, R228 ;  /* 0x000000e4c3597220 */ /* 0x000fe20000410000 */
[-CC-:B------:R-:W-:Y:S01]  /*21e0*/  FFMA.FTZ R227, R227, R104.reuse, R103.reuse ;  /* 0x00000068e3e37223 */ /* 0x180fe20000010067 */
[----:B------:R-:W-:Y:S01]  /*21f0*/  FFMA.FTZ R94, R225, R104, R103 ;  /* 0x00000068e15e7223 */ /* 0x000fe20000010067 */
[----:B------:R-:W-:Y:S01]  /*2200*/  FMUL.FTZ R97, R195, R222 ;  /* 0x000000dec3617220 */ /* 0x000fe20000410000 */
[-C--:B------:R-:W-:Y:S01]  /*2210*/  FMUL.FTZ R89, R89, R102.reuse ;  /* 0x0000006659597220 */ /* 0x080fe20000410000 */
[----:B------:R-:W-:Y:S01]  /*2220*/  FADD.FTZ R226, R226, -R227 ;  /* 0x800000e3e2e27221 */ /* 0x000fe20000010000 */
[----:B------:R-:W-:Y:S01]  /*2230*/  FADD.FTZ R100, R221, -R94 ;  /* 0x8000005edd647221 */ /* 0x000fe20000010000 */
[----:B------:R-:W-:Y:S01]  /*2240*/  HFMA2 R203, -RZ, RZ, 0, 0 ;  /* 0x00000000ffcb7431 */ /* 0x000fe200000001ff */
[C---:B------:R-:W-:Y:S01]  /*2250*/  @P6 SHF.L.U32 R94, R90.reuse, 0x10, RZ ;  /* 0x000000105a5e6819 */ /* 0x040fe200000006ff */
[----:B------:R-:W-:Y:S01]  /*2260*/  FMUL.FTZ R97, R97, R102 ;  /* 0x0000006661617220 */ /* 0x000fe20000410000 */
[----:B------:R-:W-:Y:S01]  /*2270*/  @P5 PRMT R98, R90, 0x7632, R98 ;  /* 0x000076325a625816 */ /* 0x000fe20000000062 */
[----:B------:R-:W-:Y:S01]  /*2280*/  FMUL.FTZ R89, R89, UR6 ;  /* 0x0000000659597c20 */ /* 0x000fe20008410000 */
[----:B------:R-:W-:Y:S01]  /*2290*/  @P6 SHF.L.U32 R90, R54, 0x10, RZ ;  /* 0x00000010365a6819 */ /* 0x000fe200000006ff */
[----:B------:R-:W-:Y:S01]  /*22a0*/  FMUL.FTZ R101, R195, R100 ;  /* 0x00000064c3657220 */ /* 0x000fe20000410000 */
[----:B------:R-:W-:Y:S01]  /*22b0*/  @P3 SHF.L.U32 R99, R91, 0x10, RZ ;  /* 0x000000105b633819 */ /* 0x000fe200000006ff */
[----:B------:R-:W-:Y:S01]  /*22c0*/  FMUL.FTZ R225, R97, UR6 ;  /* 0x0000000661e17c20 */ /* 0x000fe20008410000 */
[----:B------:R-:W-:Y:S01]  /*22d0*/  @P0 PRMT R221, R91, 0x7632, R221 ;  /* 0x000076325bdd0816 */ /* 0x000fe200000000dd */
[----:B------:R-:W-:Y:S01]  /*22e0*/  FMUL.FTZ R91, R195, R226 ;  /* 0x000000e2c35b7220 */ /* 0x000fe20000410000 */
[----:B------:R-:W-:Y:S01]  /*22f0*/  @P5 SHF.L.U32 R98, R98, 0x10, RZ ;  /* 0x0000001062625819 */ /* 0x000fe200000006ff */
[C---:B------:R-:W-:Y:S01]  /*2300*/  @P6 FMUL.FTZ R203, R89.reuse, R94 ;  /* 0x0000005e59cb6220 */ /* 0x040fe20000410000 */
[----:B------:R-:W-:Y:S01]  /*2310*/  MOV R96, RZ ;  /* 0x000000ff00607202 */ /* 0x000fe20000000f00 */
[----:B------:R-:W-:Y:S01]  /*2320*/  @P6 FMUL.FTZ R96, R89, R90 ;  /* 0x0000005a59606220 */ /* 0x000fe20000410000 */
[----:B------:R-:W-:Y:S01]  /*2330*/  CS2R R218, SRZ ;  /* 0x0000000000da7805 */ /* 0x000fe2000001ff00 */
[----:B------:R-:W-:-:S02]  /*2340*/  HFMA2 R89, -RZ, RZ, 0, 0 ;  /* 0x00000000ff597431 */ /* 0x000fc400000001ff */
[-C--:B------:R-:W-:Y:S01]  /*2350*/  FMUL.FTZ R91, R91, R102.reuse ;  /* 0x000000665b5b7220 */ /* 0x080fe20000410000 */
[----:B------:R-:W-:Y:S01]  /*2360*/  FMUL.FTZ R101, R101, R102 ;  /* 0x0000006665657220 */ /* 0x000fe20000410000 */
[----:B------:R-:W-:Y:S01]  /*2370*/  @P5 SHF.L.U32 R90, R168, 0x10, RZ ;  /* 0x00000010a85a5819 */ /* 0x000fe200000006ff */
[----:B------:R-:W-:Y:S01]  /*2380*/  @P5 FMUL.FTZ R218, R225, R98 ;  /* 0x00000062e1da5220 */ /* 0x000fe20000410000 */
[----:B------:R-:W-:Y:S01]  /*2390*/  @P3 SHF.L.U32 R97, R55, 0x10, RZ ;  /* 0x0000001037613819 */ /* 0x000fe200000006ff */
[----:B------:R-:W-:Y:S01]  /*23a0*/  FMUL.FTZ R100, R91, UR6 ;  /* 0x000000065b647c20 */ /* 0x000fe20008410000 */
[----:B------:R-:W-:Y:S01]  /*23b0*/  @P0 SHF.L.U32 R98, R167, 0x10, RZ ;  /* 0x00000010a7620819 */ /* 0x000fe200000006ff */
[----:B------:R-:W-:Y:S01]  /*23c0*/  FMUL.FTZ R101, R101, UR6 ;  /* 0x0000000665657c20 */ /* 0x000fe20008410000 */
[----:B------:R-:W-:Y:S01]  /*23d0*/  @P5 FMUL.FTZ R89, R225, R90 ;  /* 0x0000005ae1595220 */ /* 0x000fe20000410000 */
[----:B------:R-:W-:Y:S01]  /*23e0*/  MOV R94, RZ ;  /* 0x000000ff005e7202 */ /* 0x000fe20000000f00 */
[----:B------:R-:W-:Y:S01]  /*23f0*/  HFMA2 R220, -RZ, RZ, 0, 0 ;  /* 0x00000000ffdc7431 */ /* 0x000fe200000001ff */
[----:B------:R-:W-:Y:S01]  /*2400*/  MOV R223, RZ ;  /* 0x000000ff00df7202 */ /* 0x000fe20000000f00 */
[C---:B------:R-:W-:Y:S01]  /*2410*/  @P3 FMUL.FTZ R94, R100.reuse, R97 ;  /* 0x00000061645e3220 */ /* 0x040fe20000410000 */
        /* <DEDUP_REMOVED lines=9> */
.L_x_3782:
[-CC-:B------:R-:W-:Y:S01]  /*24b0*/  FFMA.FTZ R0, R0, R104.reuse, R103.reuse ;  /* 0x0000006800007223 */ /* 0x180fe20000010067 */
[-CC-:B------:R-:W-:Y:S01]  /*24c0*/  FFMA.FTZ R239, R239, R104.reuse, R103.reuse ;  /* 0x00000068efef7223 */ /* 0x180fe20000010067 */
[----:B-----5:R-:W-:Y:S01]  /*24d0*/  LOP3.LUT P0, RZ, R246, 0xff, RZ, 0xc0, !PT ;  /* 0x000000fff6ff7812 */ /* 0x020fe2000780c0ff */
[-C--:B------:R-:W-:Y:S01]  /*24e0*/  FFMA.FTZ R64, R235, R104.reuse, R103 ;  /* 0x00000068eb407223 */ /* 0x080fe20000010067 */
[----:B------:R-:W-:Y:S01]  /*24f0*/  FADD.FTZ R0, R233, -R0 ;  /* 0x80000000e9007221 */ /* 0x000fe20000010000 */
[----:B------:R-:W-:Y:S01]  /*2500*/  FADD.FTZ R224, R224, -R239 ;  /* 0x800000efe0e07221 */ /* 0x000fe20000010000 */
[C---:B------:R-:W-:Y:S01]  /*2510*/  LOP3.LUT P3, RZ, R246.reuse, 0xff00, RZ, 0xc0, !PT ;  /* 0x0000ff00f6ff7812 */ /* 0x040fe2000786c0ff */
[----:B------:R-:W-:Y:S01]  /*2520*/  FFMA.FTZ R237, R237, R104, R103 ;  /* 0x00000068eded7223 */ /* 0x000fe20000010067 */
[C---:B------:R-:W-:Y:S01]  /*2530*/  FMUL.FTZ R60, R195.reuse, R0 ;  /* 0x00000000c33c7220 */ /* 0x040fe20000410000 */
[C---:B------:R-:W-:Y:S01]  /*2540*/  LOP3.LUT P6, RZ, R246.reuse, 0xff000000, RZ, 0xc0, !PT ;  /* 0xff000000f6ff7812 */ /* 0x040fe200078cc0ff */
[----:B------:R-:W-:Y:S01]  /*2550*/  FMUL.FTZ R61, R195, R224 ;  /* 0x000000e0c33d7220 */ /* 0x000fe20000410000 */
[----:B------:R-:W-:Y:S01]  /*2560*/  LOP3.LUT P5, RZ, R246, 0xff0000, RZ, 0xc0, !PT ;  /* 0x00ff0000f6ff7812 */ /* 0x000fe200078ac0ff */
[----:B------:R-:W-:Y:S01]  /*2570*/  FMUL.FTZ R62, R60, R102 ;  /* 0x000000663c3e7220 */ /* 0x000fe20000410000 */
[----:B------:R-:W-:-:S02]  /*2580*/  HFMA2 R105, -RZ, RZ, 0, 0 ;  /* 0x00000000ff697431 */ /* 0x000fc400000001ff */
[----:B------:R-:W-:Y:S01]  /*2590*/  FMUL.FTZ R63, R61, R102 ;  /* 0x000000663d3f7220 */ /* 0x000fe20000410000 */
[----:B------:R-:W-:Y:S01]  /*25a0*/  @P0 SHF.L.U32 R65, R88, 0x10, RZ ;  /* 0x0000001058410819 */ /* 0x000fe200000006ff */
[----:B------:R-:W-:Y:S01]  /*25b0*/  FADD.FTZ R64, R223, -R64 ;  /* 0x80000040df407221 */ /* 0x000fe20000010000 */
[----:B------:R-:W-:Y:S01]  /*25c0*/  @P0 SHF.L.U32 R67, R52, 0x10, RZ ;  /* 0x0000001034430819 */ /* 0x000fe200000006ff */
[----:B------:R-:W-:Y:S01]  /*25d0*/  FMUL.FTZ R62, R62, UR6 ;  /* 0x000000063e3e7c20 */ /* 0x000fe20008410000 */
[----:B------:R-:W-:Y:S01]  /*25e0*/  FADD.FTZ R230, R230, -R237 ;  /* 0x800000ede6e67221 */ /* 0x000fe20000010000 */
[----:B------:R-:W-:Y:S01]  /*25f0*/  FMUL.FTZ R66, R63, UR6 ;  /* 0x000000063f427c20 */ /* 0x000fe20008410000 */
[----:B------:R-:W-:Y:S01]  /*2600*/  MOV R92, RZ ;  /* 0x000000ff005c7202 */ /* 0x000fe20000000f00 */
[----:B------:R-:W-:Y:S01]  /*2610*/  FMUL.FTZ R63, R195, R64 ;  /* 0x00000040c33f7220 */ /* 0x000fe20000410000 */
[-C--:B------:R-:W-:Y:S01]  /*2620*/  @P0 FMUL.FTZ R105, R65, R62.reuse ;  /* 0x0000003e41690220 */ /* 0x080fe20000410000 */
[----:B------:R-:W-:Y:S01]  /*2630*/  @P0 FMUL.FTZ R92, R67, R62 ;  /* 0x0000003e435c0220 */ /* 0x000fe20000410000 */
[----:B------:R-:W-:Y:S01]  /*2640*/  FMUL.FTZ R62, R195, R230 ;  /* 0x000000e6c33e7220 */ /* 0x000fe20000410000 */
[----:B------:R-:W-:Y:S01]  /*2650*/  @P3 PRMT R88, R88, 0x7632, R88 ;  /* 0x0000763258583816 */ /* 0x000fe20000000058 */
        /* <DEDUP_REMOVED lines=8> */
[----:B------:R-:W-:Y:S01]  /*26e0*/  HFMA2 R0, -RZ, RZ, 0, 0 ;  /* 0x00000000ff007431 */ /* 0x000fe200000001ff */
[----:B------:R-:W-:-:S02]  /*26f0*/  @P5 SHF.L.U32 R97, R89, 0x10, RZ ;  /* 0x0000001059615819 */ /* 0x000fc400000006ff */
[----:B------:R-:W-:Y:S02]  /*2700*/  CS2R R106, SRZ ;  /* 0x00000000006a7805 */ /* 0x000fe4000001ff00 */
[----:B------:R-:W-:Y:S01]  /*2710*/  @P5 SHF.L.U32 R89, R53, 0x10, RZ ;  /* 0x0000001035595819 */ /* 0x000fe200000006ff */
[----:B------:R-:W-:Y:S01]  /*2720*/  FMUL.FTZ R64, R64, UR6 ;  /* 0x0000000640407c20 */ /* 0x000fe20008410000 */
[----:B------:R-:W-:Y:S01]  /*2730*/  MOV R95, RZ ;  /* 0x000000ff005f7202 */ /* 0x000fe20000000f00 */
[--C-:B------:R-:W-:Y:S01]  /*2740*/  FFMA.FTZ R231, R231, R104, R103.reuse ;  /* 0x00000068e7e77223 */ /* 0x100fe20000010067 */
[----:B------:R-:W-:Y:S01]  /*2750*/  @P3 SHF.L.U32 R67, R170, 0x10, RZ ;  /* 0x00000010aa433819 */ /* 0x000fe200000006ff */
[-C--:B------:R-:W-:Y:S01]  /*2760*/  @P6 FMUL.FTZ R106, R94, R65.reuse ;  /* 0x000000415e6a6220 */ /* 0x080fe20000410000 */
[----:B------:R-:W-:Y:S01]  /*2770*/  @P6 FMUL.FTZ R95, R96, R65 ;  /* 0x00000041605f6220 */ /* 0x000fe20000410000 */
[----:B------:R-:W-:Y:S01]  /*2780*/  LOP3.LUT P6, RZ, R247, 0xff, RZ, 0xc0, !PT ;  /* 0x000000fff7ff7812 */ /* 0x000fe200078cc0ff */
[-C--:B------:R-:W-:Y:S01]  /*2790*/  @P5 FMUL.FTZ R107, R97, R64.reuse ;  /* 0x00000040616b5220 */ /* 0x080fe20000410000 */
[----:B------:R-:W-:Y:S01]  /*27a0*/  @P5 FMUL.FTZ R88, R89, R64 ;  /* 0x0000004059585220 */ /* 0x000fe20000410000 */
[----:B------:R-:W-:Y:S01]  /*27b0*/  @P3 FMUL.FTZ R0, R93, R66 ;  /* 0x000000425d003220 */ /* 0x000fe20000410000 */
[----:B------:R-:W-:Y:S01]  /*27c0*/  FFMA.FTZ R229, R229, R104, R103 ;  /* 0x00000068e5e57223 */ /* 0x000fe20000010067 */
[----:B------:R-:W-:Y:S01]  /*27d0*/  FADD.FTZ R64, R228, -R231 ;  /* 0x800000e7e4407221 */ /* 0x000fe20000010000 */
[----:B------:R-:W-:Y:S01]  /*27e0*/  MOV R93, RZ ;  /* 0x000000ff005d7202 */ /* 0x000fe20000000f00 */
[----:B------:R-:W-:Y:S01]  /*27f0*/  @P3 FMUL.FTZ R93, R67, R66 ;  /* 0x00000042435d3220 */ /* 0x000fe20000410000 */
[----:B------:R-:W-:Y:S01]  /*2800*/  LOP3.LUT P5, RZ, R247, 0xff00, RZ, 0xc0, !PT ;  /* 0x0000ff00f7ff7812 */ /* 0x000fe200078ac0ff */
[----:B------:R-:W-:Y:S01]  /*2810*/  FFMA.FTZ R66, R225, R104, R103 ;  /* 0x00000068e1427223 */ /* 0x000fe20000010067 */
[----:B------:R-:W-:Y:S01]  /*2820*/  ISETP.GE.U32.AND P0, PT, R246, RZ, PT ;  /* 0x000000fff600720c */ /* 0x000fe20003f06070 */
[----:B------:R-:W-:Y:S01]  /*2830*/  FADD.FTZ R222, R222, -R229 ;  /* 0x800000e5dede7221 */ /* 0x000fe20000010000 */
[----:B------:R-:W-:Y:S01]  /*2840*/  FMUL.FTZ R64, R195, R64 ;  /* 0x00000040c3407220 */ /* 0x000fe20000410000 */
[----:B------:R-:W-:Y:S01]  /*2850*/  LOP3.LUT P3, RZ, R247, 0xff0000, RZ, 0xc0, !PT ;  /* 0x00ff0000f7ff7812 */ /* 0x000fe2000786c0ff */
[----:B------:R-:W-:Y:S01]  /*2860*/  FADD.FTZ R96, R221, -R66 ;  /* 0x80000042dd607221 */ /* 0x000fe20000010000 */
[----:B------:R-:W-:Y:S01]  /*2870*/  ISETP.GE.U32.AND.EX P0, PT, R247, 0x1000000, PT, P0 ;  /* 0x01000000f700780c */ /* 0x000fe20003f06100 */
[----:B------:R-:W-:Y:S01]  /*2880*/  FMUL.FTZ R65, R195, R222 ;  /* 0x000000dec3417220 */ /* 0x000fe20000410000 */
[----:B------:R-:W-:Y:S01]  /*2890*/  FMUL.FTZ R66, R64, R102 ;  /* 0x0000006640427220 */ /* 0x000fe20000410000 */
[----:B------:R-:W-:Y:S01]  /*28a0*/  FFMA.FTZ R227, R227, R104, R103 ;  /* 0x00000068e3e37223 */ /* 0x000fe20000010067 */
[----:B------:R-:W-:Y:S01]  /*28b0*/  HFMA2 R203, -RZ, RZ, 0, 0 ;  /* 0x00000000ffcb7431 */ /* 0x000fe200000001ff */
[----:B------:R-:W-:Y:S01]  /*28c0*/  @P6 SHF.L.U32 R97, R90, 0x10, RZ ;  /* 0x000000105a616819 */ /* 0x000fe200000006ff */
[----:B------:R-:W-:Y:S01]  /*28d0*/  FMUL.FTZ R67, R65, R102 ;  /* 0x0000006641437220 */ /* 0x000fe20000410000 */
[----:B------:R-:W-:Y:S01]  /*28e0*/  @P6 SHF.L.U32 R99, R54, 0x10, RZ ;  /* 0x0000001036636819 */ /* 0x000fe200000006ff */
[----:B------:R-:W-:Y:S01]  /*28f0*/  FMUL.FTZ R66, R66, UR6 ;  /* 0x0000000642427c20 */ /* 0x000fe20008410000 */
[----:B------:R-:W-:Y:S01]  /*2900*/  FADD.FTZ R226, R226, -R227 ;  /* 0x800000e3e2e27221 */ /* 0x000fe20000010000 */
[----:B------:R-:W-:Y:S01]  /*2910*/  @P5 PRMT R90, R90, 0x7632, R90 ;  /* 0x000076325a5a5816 */ /* 0x000fe2000000005a */
[----:B------:R-:W-:Y:S01]  /*2920*/  FMUL.FTZ R98, R67, UR6 ;  /* 0x0000000643627c20 */ /* 0x000fe20008410000 */
[----:B------:R-:W-:Y:S01]  /*2930*/  MOV R89, RZ ;  /* 0x000000ff00597202 */ /* 0x000fe20000000f00 */
[-C--:B------:R-:W-:Y:S01]  /*2940*/  @P6 FMUL.FTZ R203, R97, R66.reuse ;  /* 0x0000004261cb6220 */ /* 0x080fe20000410000 */
[----:B------:R-:W-:Y:S01]  /*2950*/  @P6 FMUL.FTZ R89, R99, R66 ;  /* 0x0000004263596220 */ /* 0x000fe20000410000 */
[C---:B------:R-:W-:Y:S01]  /*2960*/  FMUL.FTZ R66, R195.reuse, R226 ;  /* 0x000000e2c3427220 */ /* 0x040fe20000410000 */
[----:B------:R-:W-:Y:S01]  /*2970*/  FMUL.FTZ R67, R195, R96 ;  /* 0x00000060c3437220 */ /* 0x000fe20000410000 */
[----:B------:R-:W-:-:S02]  /*2980*/  @P5 SHF.L.U32 R101, R90, 0x10, RZ ;  /* 0x000000105a655819 */ /* 0x000fc400000006ff */
[----:B------:R-:W-:Y:S02]  /*2990*/  CS2R R218, SRZ ;  /* 0x0000000000da7805 */ /* 0x000fe4000001ff00 */
[C---:B------:R-:W-:Y:S01]  /*29a0*/  @P3 SHF.L.U32 R100, R91.reuse, 0x10, RZ ;  /* 0x000000105b643819 */ /* 0x040fe200000006ff */
[----:B------:R-:W-:Y:S01]  /*29b0*/  HFMA2 R90, -RZ, RZ, 0, 0 ;  /* 0x00000000ff5a7431 */ /* 0x000fe200000001ff */
[----:B------:R-:W-:Y:S01]  /*29c0*/  @P0 PRMT R221, R91, 0x7632, R221 ;  /* 0x000076325bdd0816 */ /* 0x000fe200000000dd */
[-C--:B------:R-:W-:Y:S01]  /*29d0*/  FMUL.FTZ R91, R66, R102.reuse ;  /* 0x00000066425b7220 */ /* 0x080fe20000410000 */
[----:B------:R-:W-:Y:S01]  /*29e0*/  FMUL.FTZ R96, R67, R102 ;  /* 0x0000006643607220 */ /* 0x000fe20000410000 */
[----:B------:R-:W-:Y:S01]  /*29f0*/  @P5 SHF.L.U32 R99, R168, 0x10, RZ ;  /* 0x00000010a8635819 */ /* 0x000fe200000006ff */
[-C--:B------:R-:W-:Y:S01]  /*2a00*/  @P5 FMUL.FTZ R218, R101, R98.reuse ;  /* 0x0000006265da5220 */ /* 0x080fe20000410000 */
        /* <DEDUP_REMOVED lines=18> */
.L_x_3781:
[----:B------:R-:W-:-:S04]  /*2b30*/  UISETP.NE.U32.AND UP0, UPT, UR4, URZ, UPT ;  /* 0x000000ff0400728c */ /* 0x000fc8000bf05070 */
[----:B------:R-:W-:-:S09]  /*2b40*/  UISETP.NE.AND.EX UP0, UPT, UR5, URZ, UPT, UP0 ;  /* 0x000000ff0500728c */ /* 0x000fd2000bf05300 */
[----:B------:R-:W-:Y:S05]  /*2b50*/  BRA.U UP0, `(.L_x_3784) ;  /* 0x0000000500a07547 */ /* 0x000fea000b800000 */
[-CC-:B------:R-:W-:Y:S01]  /*2b60*/  FFMA.FTZ R0, R0, R104.reuse, R103.reuse ;  /* 0x0000006800007223 */ /* 0x180fe20000010067 */
[C---:B-----5:R-:W-:Y:S01]  /*2b70*/  LOP3.LUT P3, RZ, R246.reuse, 0xff00, RZ, 0xc0, !PT ;  /* 0x0000ff00f6ff7812 */ /* 0x060fe2000786c0ff */
[----:B------:R-:W-:Y:S01]  /*2b80*/  FFMA.FTZ R239, R239, R104, R103 ;  /* 0x00000068efef7223 */ /* 0x000fe20000010067 */
[C---:B------:R-:W-:Y:S01]  /*2b90*/  LOP3.LUT P0, RZ, R246.reuse, 0xff, RZ, 0xc0, !PT ;  /* 0x000000fff6ff7812 */ /* 0x040fe2000780c0ff */
[----:B------:R-:W-:Y:S01]  /*2ba0*/  FADD.FTZ R0, R233, -R0 ;  /* 0x80000000e9007221 */ /* 0x000fe20000010000 */
[----:B------:R-:W-:Y:S01]  /*2bb0*/  LOP3.LUT P5, RZ, R246, 0xff0000, RZ, 0xc0, !PT ;  /* 0x00ff0000f6ff7812 */ /* 0x000fe200078ac0ff */
[----:B------:R-:W-:Y:S01]  /*2bc0*/  FADD.FTZ R224, R224, -R239 ;  /* 0x800000efe0e07221 */ /* 0x000fe20000010000 */
[----:B------:R-:W-:Y:S01]  /*2bd0*/  LOP3.LUT P6, RZ, R246, 0xff000000, RZ, 0xc0, !PT ;  /* 0xff000000f6ff7812 */ /* 0x000fe200078cc0ff */
[----:B------:R-:W-:Y:S01]  /*2be0*/  FFMA.FTZ R93, R195, R0, R68 ;  /* 0x00000000c35d7223 */ /* 0x000fe20000010044 */
[----:B------:R-:W-:Y:S01]  /*2bf0*/  FFMA.FTZ R98, R235, R104, R103 ;  /* 0x00000068eb627223 */ /* 0x000fe20000010067 */
[----:B------:R-:W-:Y:S01]  /*2c00*/  FFMA.FTZ R95, R195, R224, R69 ;  /* 0x000000e0c35f7223 */ /* 0x000fe20000010045 */
[----:B------:R-:W-:-:S02]  /*2c10*/  HFMA2 R105, -RZ, RZ, 0, 0 ;  /* 0x00000000ff697431 */ /* 0x000fc400000001ff */
[----:B------:R-:W-:Y:S01]  /*2c20*/  FMUL.FTZ R93, R93, R102 ;  /* 0x000000665d5d7220 */ /* 0x000fe20000410000 */
[----:B------:R-:W-:Y:S01]  /*2c30*/  FFMA.FTZ R237, R237, R104, R103 ;  /* 0x00000068eded7223 */ /* 0x000fe20000010067 */
[C---:B------:R-:W-:Y:S01]  /*2c40*/  @P3 PRMT R94, R88.reuse, 0x7632, R94 ;  /* 0x00007632585e3816 */ /* 0x040fe2000000005e */
[----:B------:R-:W-:Y:S01]  /*2c50*/  FMUL.FTZ R95, R95, R102 ;  /* 0x000000665f5f7220 */ /* 0x000fe20000410000 */
[----:B------:R-:W-:Y:S01]  /*2c60*/  @P0 SHF.L.U32 R96, R88, 0x10, RZ ;  /* 0x0000001058600819 */ /* 0x000fe200000006ff */
[----:B------:R-:W-:Y:S02]  /*2c70*/  HFMA2 R0, -RZ, RZ, 0, 0 ;  /* 0x00000000ff007431 */ /* 0x000fe400000001ff */
[----:B------:R-:W-:Y:S01]  /*2c80*/  FMUL.FTZ R93, R93, UR6 ;  /* 0x000000065d5d7c20 */ /* 0x000fe20008410000 */
[----:B------:R-:W-:Y:S01]  /*2c90*/  @P3 SHF.L.U32 R97, R94, 0x10, RZ ;  /* 0x000000105e613819 */ /* 0x000fe200000006ff */
[----:B------:R-:W-:Y:S01]  /*2ca0*/  FMUL.FTZ R94, R95, UR6 ;  /* 0x000000065f5e7c20 */ /* 0x000fe20008410000 */
[----:B------:R-:W-:Y:S01]  /*2cb0*/  FADD.FTZ R98, R223, -R98 ;  /* 0x80000062df627221 */ /* 0x000fe20000010000 */
[----:B------:R-:W-:Y:S01]  /*2cc0*/  FADD.FTZ R237, R230, -R237 ;  /* 0x800000ede6ed7221 */ /* 0x000fe20000010000 */
[----:B------:R-:W-:Y:S01]  /*2cd0*/  @P0 FMUL.FTZ R105, R96, R93 ;  /* 0x0000005d60690220 */ /* 0x000fe20000410000 */
[----:B------:R-:W-:Y:S01]  /*2ce0*/  @P5 SHF.L.U32 R96, R89, 0x10, RZ ;  /* 0x0000001059605819 */ /* 0x000fe200000006ff */
[----:B------:R-:W-:Y:S01]  /*2cf0*/  @P3 FMUL.FTZ R0, R97, R94 ;  /* 0x0000005e61003220 */ /* 0x000fe20000410000 */
[----:B------:R-:W-:Y:S01]  /*2d00*/  @P6 PRMT R100, R89, 0x7632, R100 ;  /* 0x0000763259646816 */ /* 0x000fe20000000064 */
[C---:B------:R-:W-:Y:S01]  /*2d10*/  FFMA.FTZ R89, R195.reuse, R98, R71 ;  /* 0x00000062c3597223 */ /* 0x040fe20000010047 */
[----:B------:R-:W-:Y:S01]  /*2d20*/  FFMA.FTZ R97, R195, R237, R70 ;  /* 0x000000edc3617223 */ /* 0x000fe20000010046 */
[----:B------:R-:W-:Y:S01]  /*2d30*/  @P0 SHF.L.U32 R88, R52, 0x10, RZ ;  /* 0x0000001034580819 */ /* 0x000fe200000006ff */
[----:B------:R-:W-:-:S02]  /*2d40*/  HFMA2 R95, -RZ, RZ, 0, 0 ;  /* 0x00000000ff5f7431 */ /* 0x000fc400000001ff */
[-C--:B------:R-:W-:Y:S01]  /*2d50*/  FMUL.FTZ R89, R89, R102.reuse ;  /* 0x0000006659597220 */ /* 0x080fe20000410000 */
[----:B------:R-:W-:Y:S01]  /*2d60*/  FMUL.FTZ R97, R97, R102 ;  /* 0x0000006661617220 */ /* 0x000fe20000410000 */
[----:B------:R-:W-:Y:S02]  /*2d70*/  @P6 SHF.L.U32 R218, R169, 0x10, RZ ;  /* 0x00000010a9da6819 */ /* 0x000fe400000006ff */
[----:B------:R-:W-:Y:S02]  /*2d80*/  CS2R R106, SRZ ;  /* 0x00000000006a7805 */ /* 0x000fe4000001ff00 */
[----:B------:R-:W-:Y:S01]  /*2d90*/  @P6 SHF.L.U32 R100, R100, 0x10, RZ ;  /* 0x0000001064646819 */ /* 0x000fe200000006ff */
[----:B------:R-:W-:Y:S01]  /*2da0*/  FMUL.FTZ R89, R89, UR6 ;  /* 0x0000000659597c20 */ /* 0x000fe20008410000 */
[----:B------:R-:W-:Y:S01]  /*2db0*/  @P5 SHF.L.U32 R98, R53, 0x10, RZ ;  /* 0x0000001035625819 */ /* 0x000fe200000006ff */
[----:B------:R-:W-:Y:S01]  /*2dc0*/  FMUL.FTZ R97, R97, UR6 ;  /* 0x0000000661617c20 */ /* 0x000fe20008410000 */
[----:B------:R-:W-:Y:S01]  /*2dd0*/  MOV R92, RZ ;  /* 0x000000ff005c7202 */ /* 0x000fe20000000f00 */
[----:B------:R-:W-:Y:S01]  /*2de0*/  @P0 FMUL.FTZ R92, R88, R93 ;  /* 0x0000005d585c0220 */ /* 0x000fe20000410000 */
[----:B------:R-:W-:Y:S01]  /*2df0*/  MOV R88, RZ ;  /* 0x000000ff00587202 */ /* 0x000fe20000000f00 */
[-C--:B------:R-:W-:Y:S01]  /*2e00*/  @P6 FMUL.FTZ R106, R100, R89.reuse ;  /* 0x00000059646a6220 */ /* 0x080fe20000410000 */
[----:B------:R-:W-:Y:S01]  /*2e10*/  @P6 FMUL.FTZ R88, R218, R89 ;  /* 0x00000059da586220 */ /* 0x000fe20000410000 */
[----:B------:R-:W-:Y:S01]  /*2e20*/  @P3 SHF.L.U32 R99, R170, 0x10, RZ ;  /* 0x00000010aa633819 */ /* 0x000fe200000006ff */
[-C--:B------:R-:W-:Y:S01]  /*2e30*/  @P5 FMUL.FTZ R107, R96, R97.reuse ;  /* 0x00000061606b5220 */ /* 0x080fe20000410000 */
[----:B------:R-:W-:Y:S01]  /*2e40*/  @P5 FMUL.FTZ R95, R98, R97 ;  /* 0x00000061625f5220 */ /* 0x000fe20000410000 */
[----:B------:R-:W-:Y:S01]  /*2e50*/  LOP3.LUT P6, RZ, R247, 0xff, RZ, 0xc0, !PT ;  /* 0x000000fff7ff7812 */ /* 0x000fe200078cc0ff */
[-CC-:B------:R-:W-:Y:S01]  /*2e60*/  FFMA.FTZ R231, R231, R104.reuse, R103.reuse ;  /* 0x00000068e7e77223 */ /* 0x180fe20000010067 */
[----:B------:R-:W-:Y:S01]  /*2e70*/  LOP3.LUT P5, RZ, R247, 0xff00, RZ, 0xc0, !PT ;  /* 0x0000ff00f7ff7812 */ /* 0x000fe200078ac0ff */
[----:B------:R-:W-:Y:S01]  /*2e80*/  FFMA.FTZ R229, R229, R104, R103 ;  /* 0x00000068e5e57223 */ /* 0x000fe20000010067 */
[----:B------:R-:W-:Y:S01]  /*2e90*/  ISETP.GE.U32.AND P0, PT, R246, RZ, PT ;  /* 0x000000fff600720c */ /* 0x000fe20003f06070 */
[----:B------:R-:W-:Y:S01]  /*2ea0*/  FADD.FTZ R89, R228, -R231 ;  /* 0x800000e7e4597221 */ /* 0x000fe20000010000 */
[----:B------:R-:W-:Y:S01]  /*2eb0*/  MOV R93, RZ ;  /* 0x000000ff005d7202 */ /* 0x000fe20000000f00 */
[----:B------:R-:W-:Y:S01]  /*2ec0*/  @P3 FMUL.FTZ R93, R99, R94 ;  /* 0x0000005e635d3220 */ /* 0x000fe20000410000 */
[C---:B------:R-:W-:Y:S01]  /*2ed0*/  LOP3.LUT P3, RZ, R247.reuse, 0xff0000, RZ, 0xc0, !PT ;  /* 0x00ff0000f7ff7812 */ /* 0x040fe2000786c0ff */
[----:B------:R-:W-:Y:S01]  /*2ee0*/  FADD.FTZ R222, R222, -R229 ;  /* 0x800000e5dede7221 */ /* 0x000fe20000010000 */
[----:B------:R-:W-:Y:S01]  /*2ef0*/  ISETP.GE.U32.AND.EX P0, PT, R247, 0x1000000, PT, P0 ;  /* 0x01000000f700780c */ /* 0x000fe20003f06100 */
[----:B------:R-:W-:Y:S01]  /*2f00*/  FFMA.FTZ R89, R195, R89, R72 ;  /* 0x00000059c3597223 */ /* 0x000fe20000010048 */
[----:B------:R-:W-:Y:S01]  /*2f10*/  FFMA.FTZ R227, R227, R104, R103 ;  /* 0x00000068e3e37223 */ /* 0x000fe20000010067 */
[----:B------:R-:W-:Y:S01]  /*2f20*/  FFMA.FTZ R97, R195, R222, R73 ;  /* 0x000000dec3617223 */ /* 0x000fe20000010049 */
[----:B------:R-:W-:Y:S01]  /*2f30*/  FFMA.FTZ R94, R225, R104, R103 ;  /* 0x00000068e15e7223 */ /* 0x000fe20000010067 */
[C---:B------:R-:W-:Y:S01]  /*2f40*/  @P6 SHF.L.U32 R96, R90.reuse, 0x10, RZ ;  /* 0x000000105a606819 */ /* 0x040fe200000006ff */
[-C--:B------:R-:W-:Y:S01]  /*2f50*/  FMUL.FTZ R89, R89, R102.reuse ;  /* 0x0000006659597220 */ /* 0x080fe20000410000 */
[----:B------:R-:W-:Y:S01]  /*2f60*/  @P5 PRMT R90, R90, 0x7632, R90 ;  /* 0x000076325a5a5816 */ /* 0x000fe2000000005a */
[----:B------:R-:W-:Y:S01]  /*2f70*/  FMUL.FTZ R97, R97, R102 ;  /* 0x0000006661617220 */ /* 0x000fe20000410000 */
[----:B------:R-:W-:Y:S01]  /*2f80*/  FADD.FTZ R227, R226, -R227 ;  /* 0x800000e3e2e37221 */ /* 0x000fe20000010000 */
[----:B------:R-:W-:Y:S01]  /*2f90*/  FADD.FTZ R224, R221, -R94 ;  /* 0x8000005edde07221 */ /* 0x000fe20000010000 */
[----:B------:R-:W-:Y:S01]  /*2fa0*/  HFMA2 R203, -RZ, RZ, 0, 0 ;  /* 0x00000000ffcb7431 */ /* 0x000fe200000001ff */
[----:B------:R-:W-:Y:S01]  /*2fb0*/  @P6 SHF.L.U32 R98, R54, 0x10, RZ ;  /* 0x0000001036626819 */ /* 0x000fe200000006ff */
[----:B------:R-:W-:Y:S01]  /*2fc0*/  FMUL.FTZ R89, R89, UR6 ;  /* 0x0000000659597c20 */ /* 0x000fe20008410000 */
[----:B------:R-:W-:Y:S01]  /*2fd0*/  @P5 SHF.L.U32 R99, R90, 0x10, RZ ;  /* 0x000000105a635819 */ /* 0x000fe200000006ff */
[----:B------:R-:W-:Y:S01]  /*2fe0*/  FMUL.FTZ R90, R97, UR6 ;  /* 0x00000006615a7c20 */ /* 0x000fe20008410000 */
[----:B------:R-:W-:Y:S01]  /*2ff0*/  @P3 SHF.L.U32 R100, R91, 0x10, RZ ;  /* 0x000000105b643819 */ /* 0x000fe200000006ff */
[----:B------:R-:W-:Y:S01]  /*3000*/  FFMA.FTZ R97, R195, R224, R75 ;  /* 0x000000e0c3617223 */ /* 0x000fe2000001004b */
[----:B------:R-:W-:Y:S01]  /*3010*/  @P0 PRMT R221, R91, 0x7632, R221 ;  /* 0x000076325bdd0816 */ /* 0x000fe200000000dd */
[----:B------:R-:W-:Y:S01]  /*3020*/  FFMA.FTZ R91, R195, R227, R74 ;  /* 0x000000e3c35b7223 */ /* 0x000fe2000001004a */
[----:B------:R-:W-:Y:S01]  /*3030*/  MOV R94, RZ ;  /* 0x000000ff005e7202 */ /* 0x000fe20000000f00 */
[-C--:B------:R-:W-:Y:S01]  /*3040*/  @P6 FMUL.FTZ R203, R96, R89.reuse ;  /* 0x0000005960cb6220 */ /* 0x080fe20000410000 */
[----:B------:R-:W-:Y:S01]  /*3050*/  @P6 FMUL.FTZ R94, R98, R89 ;  /* 0x00000059625e6220 */ /* 0x000fe20000410000 */
        /* <DEDUP_REMOVED lines=9> */
[-C--:B------:R-:W-:Y:S01]  /*30f0*/  @P5 FMUL.FTZ R218, R99, R90.reuse ;  /* 0x0000005a63da5220 */ /* 0x080fe20000410000 */
        /* <DEDUP_REMOVED lines=14> */
.L_x_3784:
[-CC-:B------:R-:W-:Y:S01]  /*31e0*/  FFMA.FTZ R0, R0, R104.reuse, R103.reuse ;  /* 0x0000006800007223 */ /* 0x180fe20000010067 */
[C---:B-----5:R-:W-:Y:S01]  /*31f0*/  LOP3.LUT P0, RZ, R246.reuse, 0xff, RZ, 0xc0, !PT ;  /* 0x000000fff6ff7812 */ /* 0x060fe2000780c0ff */
[-C--:B------:R-:W-:Y:S01]  /*3200*/  FFMA.FTZ R239, R239, R104.reuse, R103 ;  /* 0x00000068efef7223 */ /* 0x080fe20000010067 */
[C---:B------:R-:W-:Y:S01]  /*3210*/  LOP3.LUT P3, RZ, R246.reuse, 0xff00, RZ, 0xc0, !PT ;  /* 0x0000ff00f6ff7812 */ /* 0x040fe2000786c0ff */
[----:B------:R-:W-:Y:S01]  /*3220*/  FADD.FTZ R0, R233, -R0 ;  /* 0x80000000e9007221 */ /* 0x000fe20000010000 */
[----:B------:R-:W-:Y:S01]  /*3230*/  LOP3.LUT P6, RZ, R246, 0xff000000, RZ, 0xc0, !PT ;  /* 0xff000000f6ff7812 */ /* 0x000fe200078cc0ff */
[----:B------:R-:W-:Y:S01]  /*3240*/  FADD.FTZ R224, R224, -R239 ;  /* 0x800000efe0e07221 */ /* 0x000fe20000010000 */
[--C-:B------:R-:W-:Y:S01]  /*3250*/  FFMA.FTZ R64, R235, R104, R103.reuse ;  /* 0x00000068eb407223 */ /* 0x100fe20000010067 */
[----:B------:R-:W-:Y:S01]  /*3260*/  FFMA.FTZ R60, R195, R0, R68 ;  /* 0x00000000c33c7223 */ /* 0x000fe20000010044 */
[----:B------:R-:W-:Y:S01]  /*3270*/  FFMA.FTZ R237, R237, R104, R103 ;  /* 0x00000068eded7223 */ /* 0x000fe20000010067 */
[----:B------:R-:W-:Y:S01]  /*3280*/  FFMA.FTZ R61, R195, R224, R69 ;  /* 0x000000e0c33d7223 */ /* 0x000fe20000010045 */
[----:B------:R-:W-:Y:S01]  /*3290*/  LOP3.LUT P5, RZ, R246, 0xff0000, RZ, 0xc0, !PT ;  /* 0x00ff0000f6ff7812 */ /* 0x000fe200078ac0ff */
[-C--:B------:R-:W-:Y:S01]  /*32a0*/  FMUL.FTZ R62, R60, R102.reuse ;  /* 0x000000663c3e7220 */ /* 0x080fe20000410000 */
[----:B------:R-:W-:Y:S01]  /*32b0*/  HFMA2 R105, -RZ, RZ, 0, 0 ;  /* 0x00000000ff697431 */ /* 0x000fe200000001ff */
[----:B------:R-:W-:Y:S01]  /*32c0*/  @P0 SHF.L.U32 R65, R88, 0x10, RZ ;  /* 0x0000001058410819 */ /* 0x000fe200000006ff */
[----:B------:R-:W-:Y:S01]  /*32d0*/  FMUL.FTZ R63, R61, R102 ;  /* 0x000000663d3f7220 */ /* 0x000fe20000410000 */
[----:B------:R-:W-:Y:S01]  /*32e0*/  @P0 SHF.L.U32 R67, R52, 0x10, RZ ;  /* 0x0000001034430819 */ /* 0x000fe200000006ff */
[----:B------:R-:W-:Y:S01]  /*32f0*/  FMUL.FTZ R62, R62, UR6 ;  /* 0x000000063e3e7c20 */ /* 0x000fe20008410000 */
[----:B------:R-:W-:Y:S01]  /*3300*/  FADD.FTZ R64, R223, -R64 ;  /* 0x80000040df407221 */ /* 0x000fe20000010000 */
[----:B------:R-:W-:Y:S01]  /*3310*/  FADD.FTZ R237, R230, -R237 ;  /* 0x800000ede6ed7221 */ /* 0x000fe20000010000 */
[----:B------:R-:W-:Y:S01]  /*3320*/  MOV R92, RZ ;  /* 0x000000ff005c7202 */ /* 0x000fe20000000f00 */
[----:B------:R-:W-:Y:S01]  /*3330*/  FMUL.FTZ R66, R63, UR6 ;  /* 0x000000063f427c20 */ /* 0x000fe20008410000 */
[-C--:B------:R-:W-:Y:S01]  /*3340*/  @P0 FMUL.FTZ R105, R65, R62.reuse ;  /* 0x0000003e41690220 */ /* 0x080fe20000410000 */
[----:B------:R-:W-:Y:S01]  /*3350*/  @P0 FMUL.FTZ R92, R67, R62 ;  /* 0x0000003e435c0220 */ /* 0x000fe20000410000 */
[C---:B------:R-:W-:Y:S01]  /*3360*/  FFMA.FTZ R63, R195.reuse, R64, R71 ;  /* 0x00000040c33f7223 */ /* 0x040fe20000010047 */
[----:B------:R-:W-:Y:S01]  /*3370*/  FFMA.FTZ R62, R195, R237, R70 ;  /* 0x000000edc33e7223 */ /* 0x000fe20000010046 */
[----:B------:R-:W-:-:S02]  /*3380*/  @P3 PRMT R88, R88, 0x7632, R88 ;  /* 0x0000763258583816 */ /* 0x000fc40000000058 */
[----:B------:R-:W-:Y:S02]  /*3390*/  CS2R R106, SRZ ;  /* 0x00000000006a7805 */ /* 0x000fe4000001ff00 */
[----:B------:R-:W-:Y:S01]  /*33a0*/  @P6 PRMT R94, R89, 0x7632, R94 ;  /* 0x00007632595e6816 */ /* 0x000fe2000000005e */
[-C--:B------:R-:W-:Y:S01]  /*33b0*/  FMUL.FTZ R65, R63, R102.reuse ;  /* 0x000000663f417220 */ /* 0x080fe20000410000 */
        /* <DEDUP_REMOVED lines=8> */
[--C-:B------:R-:W-:Y:S01]  /*3440*/  FFMA.FTZ R231, R231, R104, R103.reuse ;  /* 0x00000068e7e77223 */ /* 0x100fe20000010067 */
[----:B------:R-:W-:Y:S01]  /*3450*/  @P5 SHF.L.U32 R89, R53, 0x10, RZ ;  /* 0x0000001035595819 */ /* 0x000fe200000006ff */
[----:B------:R-:W-:Y:S01]  /*3460*/  HFMA2 R0, -RZ, RZ, 0, 0 ;  /* 0x00000000ff007431 */ /* 0x000fe200000001ff */
[----:B------:R-:W-:Y:S01]  /*3470*/  MOV R95, RZ ;  /* 0x000000ff005f7202 */ /* 0x000fe20000000f00 */
[-C--:B------:R-:W-:Y:S01]  /*3480*/  @P6 FMUL.FTZ R106, R94, R65.reuse ;  /* 0x000000415e6a6220 */ /* 0x080fe20000410000 */
[----:B------:R-:W-:Y:S01]  /*3490*/  @P6 FMUL.FTZ R95, R96, R65 ;  /* 0x00000041605f6220 */ /* 0x000fe20000410000 */
[-C--:B------:R-:W-:Y:S01]  /*34a0*/  @P5 FMUL.FTZ R107, R97, R64.reuse ;  /* 0x00000040616b5220 */ /* 0x080fe20000410000 */
[----:B------:R-:W-:Y:S01]  /*34b0*/  @P5 FMUL.FTZ R88, R89, R64 ;  /* 0x0000004059585220 */ /* 0x000fe20000410000 */
[----:B------:R-:W-:Y:S01]  /*34c0*/  LOP3.LUT P6, RZ, R247, 0xff, RZ, 0xc0, !PT ;  /* 0x000000fff7ff7812 */ /* 0x000fe200078cc0ff */
[-CC-:B------:R-:W-:Y:S01]  /*34d0*/  FFMA.FTZ R64, R225, R104.reuse, R103.reuse ;  /* 0x00000068e1407223 */ /* 0x180fe20000010067 */
[----:B------:R-:W-:Y:S01]  /*34e0*/  FFMA.FTZ R229, R229, R104, R103 ;  /* 0x00000068e5e57223 */ /* 0x000fe20000010067 */
[----:B------:R-:W-:Y:S01]  /*34f0*/  FADD.FTZ R231, R228, -R231 ;  /* 0x800000e7e4e77221 */ /* 0x000fe20000010000 */
[----:B------:R-:W-:Y:S01]  /*3500*/  @P3 SHF.L.U32 R67, R170, 0x10, RZ ;  /* 0x00000010aa433819 */ /* 0x000fe200000006ff */
[----:B------:R-:W-:Y:S01]  /*3510*/  FADD.FTZ R96, R221, -R64 ;  /* 0x80000040dd607221 */ /* 0x000fe20000010000 */
[----:B------:R-:W-:Y:S01]  /*3520*/  LOP3.LUT P5, RZ, R247, 0xff00, RZ, 0xc0, !PT ;  /* 0x0000ff00f7ff7812 */ /* 0x000fe200078ac0ff */
[-C--:B------:R-:W-:Y:S01]  /*3530*/  @P3 FMUL.FTZ R0, R93, R66.reuse ;  /* 0x000000425d003220 */ /* 0x080fe20000410000 */
[----:B------:R-:W-:Y:S01]  /*3540*/  ISETP.GE.U32.AND P0, PT, R246, RZ, PT ;  /* 0x000000fff600720c */ /* 0x000fe20003f06070 */
[----:B------:R-:W-:Y:S01]  /*3550*/  FADD.FTZ R222, R222, -R229 ;  /* 0x800000e5dede7221 */ /* 0x000fe20000010000 */
[----:B------:R-:W-:Y:S01]  /*3560*/  FFMA.FTZ R64, R195, R231, R72 ;  /* 0x000000e7c3407223 */ /* 0x000fe20000010048 */
[----:B------:R-:W-:Y:S01]  /*3570*/  MOV R93, RZ ;  /* 0x000000ff005d7202 */ /* 0x000fe20000000f00 */
[----:B------:R-:W-:Y:S01]  /*3580*/  @P3 FMUL.FTZ R93, R67, R66 ;  /* 0x00000042435d3220 */ /* 0x000fe20000410000 */
[----:B------:R-:W-:Y:S01]  /*3590*/  LOP3.LUT P3, RZ, R247, 0xff0000, RZ, 0xc0, !PT ;  /* 0x00ff0000f7ff7812 */ /* 0x000fe2000786c0ff */
[----:B------:R-:W-:Y:S01]  /*35a0*/  FFMA.FTZ R65, R195, R222, R73 ;  /* 0x000000dec3417223 */ /* 0x000fe20000010049 */
[----:B------:R-:W-:Y:S01]  /*35b0*/  ISETP.GE.U32.AND.EX P0, PT, R247, 0x1000000, PT, P0 ;  /* 0x01000000f700780c */ /* 0x000fe20003f06100 */
        /* <DEDUP_REMOVED lines=13> */
[C---:B------:R-:W-:Y:S01]  /*3690*/  FFMA.FTZ R66, R195.reuse, R227, R74 ;  /* 0x000000e3c3427223 */ /* 0x040fe2000001004a */
[----:B------:R-:W-:Y:S01]  /*36a0*/  FFMA.FTZ R67, R195, R96, R75 ;  /* 0x00000060c3437223 */ /* 0x000fe2000001004b */
        /* <DEDUP_REMOVED lines=25> */
[----:B------:R-:W-:-:S07]  /*3840*/  F2FP.BF16.F32.PACK_AB R91, R97, R94 ;  /* 0x0000005e615b723e */ /* 0x000fce00000010ff */
.L_x_3783:
[----:B------:R-:W-:Y:S01]  /*3850*/  ISETP.NE.U32.AND P0, PT, RZ, UR4, PT ;  /* 0x00000004ff007c0c */ /* 0x000fe2000bf05070 */
[----:B------:R-:W0:Y:S01]  /*3860*/  LDC.64 R96, c[0x0][0x468] ;  /* 0x00011a00ff607b82 */ /* 0x000e220000000a00 */
[----:B------:R-:W-:Y:S02]  /*3870*/  IMAD.WIDE.U32 R92, R197, 0x10, R110 ;  /* 0x00000010c55c7825 */ /* 0x000fe400078e006e */
[----:B------:R-:W-:-:S13]  /*3880*/  ISETP.NE.AND.EX P0, PT, RZ, UR5, PT, P0 ;  /* 0x00000005ff007c0c */ /* 0x000fda000bf05300 */
[----:B------:R-:W1:Y:S01]  /*3890*/  @P0 LDC.64 R98, c[0x0][0x478] ;  /* 0x00011e00ff620b82 */ /* 0x000e620000000a00 */
[----:B0-----:R-:W-:-:S04]  /*38a0*/  IMAD.WIDE.U32 R100, R199, 0x10, R96 ;  /* 0x00000010c7647825 */ /* 0x001fc800078e0060 */
[----:B------:R-:W-:Y:S01]  /*38b0*/  FADD.FTZ R26, R105, R26 ;  /* 0x0000001a691a7221 */ /* 0x000fe20000010000 */
[----:B------:R-:W-:Y:S01]  /*38c0*/  FADD.FTZ R25, R0, R25 ;  /* 0x0000001900197221 */ /* 0x000fe20000010000 */
[----:B------:R-:W-:Y:S01]  /*38d0*/  FADD.FTZ R24, R107, R24 ;  /* 0x000000186b187221 */ /* 0x000fe20000010000 */
[----:B------:R-:W-:Y:S01]  /*38e0*/  FADD.FTZ R23, R106, R23 ;  /* 0x000000176a177221 */ /* 0x000fe20000010000 */
[----:B------:R-:W-:Y:S01]  /*38f0*/  FADD.FTZ R22, R203, R22 ;  /* 0x00000016cb167221 */ /* 0x000fe20000010000 */
[----:B------:R-:W-:Y:S01]  /*3900*/  FADD.FTZ R21, R218, R21 ;  /* 0x00000015da157221 */ /* 0x000fe20000010000 */
[----:B-1----:R-:W-:-:S05]  /*3910*/  @P0 IMAD.WIDE.U32 R98, R199, 0x20, R98 ;  /* 0x00000020c7620825 */ /* 0x002fca00078e0062 */
[----:B------:R0:W-:Y:S04]  /*3920*/  @P0 STG.E.128 desc[UR8][R98.64], R60 ;  /* 0x0000003c62000986 */ /* 0x0001e8000c101d08 */
[----:B------:R0:W-:Y:S04]  /*3930*/  @P0 STG.E.128 desc[UR8][R98.64+0x10], R64 ;  /* 0x0000104062000986 */ /* 0x0001e8000c101d08 */
[----:B------:R0:W-:Y:S01]  /*3940*/  STG.E.128 desc[UR8][R100.64], R88 ;  /* 0x0000005864007986 */ /* 0x0001e2000c101d08 */
[----:B------:R-:W-:-:S03]  /*3950*/  FADD.FTZ R20, R219, R20 ;  /* 0x00000014db147221 */ /* 0x000fc60000010000 */
[----:B------:R-:W5:Y:S01]  /*3960*/  LDG.E.128 R92, desc[UR8][R92.64] ;  /* 0x000000085c5c7981 */ /* 0x000f62000c1e1d00 */
[----:B------:R-:W-:Y:S01]  /*3970*/  FADD.FTZ R19, R220, R19 ;  /* 0x00000013dc137221 */ /* 0x000fe20000010000 */
[----:B------:R-:W-:Y:S06]  /*3980*/  @!P2 BRA `(.L_x_3785) ;  /* 0x0000000c003ca947 */ /* 0x000fec0003800000 */
[----:B------:R-:W-:Y:S05]  /*3990*/  @!P0 BRA `(.L_x_3786) ;  /* 0x0000000400988947 */ /* 0x000fea0003800000 */
[-CC-:B------:R-:W-:Y:S01]  /*39a0*/  FFMA.FTZ R0, R217, R104.reuse, R103.reuse ;  /* 0x00000068d9007223 */ /* 0x180fe20000010067 */
[----:B------:R-:W-:Y:S01]  /*39b0*/  LOP3.LUT P3, RZ, R244, 0xff, RZ, 0xc0, !PT ;  /* 0x000000fff4ff7812 */ /* 0x000fe2000786c0ff */
[-CC-:B------:R-:W-:Y:S01]  /*39c0*/  FFMA.FTZ R216, R216, R104.reuse, R103.reuse ;  /* 0x00000068d8d87223 */ /* 0x180fe20000010067 */
[C---:B------:R-:W-:Y:S01]  /*39d0*/  LOP3.LUT P5, RZ, R244.reuse, 0xff00, RZ, 0xc0, !PT ;  /* 0x0000ff00f4ff7812 */ /* 0x040fe200078ac0ff */
[----:B------:R-:W-:Y:S01]  /*39e0*/  FADD.FTZ R0, R213, -R0 ;  /* 0x80000000d5007221 */ /* 0x000fe20000010000 */
[----:B------:R-:W-:Y:S02]  /*39f0*/  HFMA2 R105, -RZ, RZ, 0, 0 ;  /* 0x00000000ff697431 */ /* 0x000fe400000001ff */
[----:B------:R-:W-:Y:S01]  /*3a00*/  FFMA.FTZ R215, R215, R104, R103 ;  /* 0x00000068d7d77223 */ /* 0x000fe20000010067 */
[----:B------:R-:W-:Y:S01]  /*3a10*/  FADD.FTZ R216, R211, -R216 ;  /* 0x800000d8d3d87221 */ /* 0x000fe20000010000 */
[----:B0-----:R-:W-:Y:S01]  /*3a20*/  FFMA.FTZ R60, R195, R0, R76 ;  /* 0x00000000c33c7223 */ /* 0x001fe2000001004c */
[----:B------:R-:W-:Y:S01]  /*3a30*/  LOP3.LUT P6, RZ, R244, 0xff0000, RZ, 0xc0, !PT ;  /* 0x00ff0000f4ff7812 */ /* 0x000fe200078cc0ff */
[----:B------:R-:W-:Y:S01]  /*3a40*/  FADD.FTZ R215, R212, -R215 ;  /* 0x800000d7d4d77221 */ /* 0x000fe20000010000 */
[----:B------:R-:W-:Y:S01]  /*3a50*/  CS2R R88, SRZ ;  /* 0x0000000000587805 */ /* 0x000fe2000001ff00 */
[----:B------:R-:W-:Y:S01]  /*3a60*/  FMUL.FTZ R0, R60, R102 ;  /* 0x000000663c007220 */ /* 0x000fe20000410000 */
[----:B------:R-:W-:Y:S01]  /*3a70*/  FFMA.FTZ R214, R214, R104, R103 ;  /* 0x00000068d6d67223 */ /* 0x000fe20000010067 */
[----:B-----5:R-:W-:-:S02]  /*3a80*/  @P3 SHF.L.U32 R61, R92, 0x10, RZ ;  /* 0x000000105c3d3819 */ /* 0x020fc400000006ff */
[----:B------:R-:W-:Y:S01]  /*3a90*/  CS2R R90, SRZ ;  /* 0x00000000005a7805 */ /* 0x000fe2000001ff00 */
[----:B------:R-:W-:Y:S01]  /*3aa0*/  FMUL.FTZ R62, R0, UR6 ;  /* 0x00000006003e7c20 */ /* 0x000fe20008410000 */
[----:B------:R-:W-:Y:S01]  /*3ab0*/  @P3 SHF.L.U32 R0, R48, 0x10, RZ ;  /* 0x0000001030003819 */ /* 0x000fe200000006ff */
[----:B------:R-:W-:Y:S01]  /*3ac0*/  FFMA.FTZ R209, R209, R104, R103 ;  /* 0x00000068d1d17223 */ /* 0x000fe20000010067 */
[----:B------:R-:W-:Y:S01]  /*3ad0*/  @P5 PRMT R92, R92, 0x7632, R92 ;  /* 0x000076325c5c5816 */ /* 0x000fe2000000005c */
[C---:B------:R-:W-:Y:S01]  /*3ae0*/  @P3 FMUL.FTZ R105, R62.reuse, R61 ;  /* 0x0000003d3e693220 */ /* 0x040fe20000410000 */
[C---:B------:R-:W-:Y:S01]  /*3af0*/  FFMA.FTZ R61, R195.reuse, R216, R77 ;  /* 0x000000d8c33d7223 */ /* 0x040fe2000001004d */
[----:B------:R-:W-:Y:S01]  /*3b00*/  @P3 FMUL.FTZ R88, R62, R0 ;  /* 0x000000003e583220 */ /* 0x000fe20000410000 */
[----:B------:R-:W-:Y:S01]  /*3b10*/  FFMA.FTZ R62, R195, R215, R78 ;  /* 0x000000d7c33e7223 */ /* 0x000fe2000001004e */
[----:B------:R-:W-:Y:S01]  /*3b20*/  LOP3.LUT P3, RZ, R244, 0xff000000, RZ, 0xc0, !PT ;  /* 0xff000000f4ff7812 */ /* 0x000fe2000786c0ff */
[-C--:B------:R-:W-:Y:S01]  /*3b30*/  FMUL.FTZ R63, R61, R102.reuse ;  /* 0x000000663d3f7220 */ /* 0x080fe20000410000 */
[----:B------:R-:W-:Y:S01]  /*3b40*/  @P5 SHF.L.U32 R64, R174, 0x10, RZ ;  /* 0x00000010ae405819 */ /* 0x000fe200000006ff */
[----:B------:R-:W-:Y:S01]  /*3b50*/  FMUL.FTZ R65, R62, R102 ;  /* 0x000000663e417220 */ /* 0x000fe20000410000 */
[----:B------:R-:W-:Y:S01]  /*3b60*/  @P5 SHF.L.U32 R92, R92, 0x10, RZ ;  /* 0x000000105c5c5819 */ /* 0x000fe200000006ff */
[----:B------:R-:W-:Y:S01]  /*3b70*/  FMUL.FTZ R99, R63, UR6 ;  /* 0x000000063f637c20 */ /* 0x000fe20008410000 */
[----:B------:R-:W-:Y:S01]  /*3b80*/  @P6 SHF.L.U32 R63, R49, 0x10, RZ ;  /* 0x00000010313f6819 */ /* 0x000fe200000006ff */
[----:B------:R-:W-:Y:S01]  /*3b90*/  FMUL.FTZ R65, R65, UR6 ;  /* 0x0000000641417c20 */ /* 0x000fe20008410000 */
[----:B------:R-:W-:Y:S01]  /*3ba0*/  FADD.FTZ R214, R207, -R214 ;  /* 0x800000d6cfd67221 */ /* 0x000fe20000010000 */
[----:B------:R-:W-:Y:S01]  /*3bb0*/  MOV R0, RZ ;  /* 0x000000ff00007202 */ /* 0x000fe20000000f00 */
[C---:B------:R-:W-:Y:S01]  /*3bc0*/  @P5 FMUL.FTZ R0, R99.reuse, R92 ;  /* 0x0000005c63005220 */ /* 0x040fe20000410000 */
[----:B------:R-:W-:Y:S01]  /*3bd0*/  @P5 FMUL.FTZ R91, R99, R64 ;  /* 0x00000040635b5220 */ /* 0x000fe20000410000 */
[----:B------:R-:W-:Y:S01]  /*3be0*/  @P6 SHF.L.U32 R66, R93, 0x10, RZ ;  /* 0x000000105d426819 */ /* 0x000fe200000006ff */
[----:B------:R-:W-:Y:S01]  /*3bf0*/  @P6 FMUL.FTZ R89, R65, R63 ;  /* 0x0000003f41596220 */ /* 0x000fe20000410000 */
[----:B------:R-:W-:Y:S01]  /*3c00*/  LOP3.LUT P5, RZ, R245, 0xff, RZ, 0xc0, !PT ;  /* 0x000000fff5ff7812 */ /* 0x000fe200078ac0ff */
[----:B------:R-:W-:Y:S01]  /*3c10*/  FADD.FTZ R209, R210, -R209 ;  /* 0x800000d1d2d17221 */ /* 0x000fe20000010000 */
[----:B------:R-:W-:Y:S01]  /*3c20*/  FFMA.FTZ R63, R195, R214, R79 ;  /* 0x000000d6c33f7223 */ /* 0x000fe2000001004f */
[----:B------:R-:W-:Y:S01]  /*3c30*/  CS2R R106, SRZ ;  /* 0x00000000006a7805 */ /* 0x000fe2000001ff00 */
[----:B------:R-:W-:Y:S01]  /*3c40*/  FFMA.FTZ R67, R206, R104, R103 ;  /* 0x00000068ce437223 */ /* 0x000fe20000010067 */
[----:B------:R-:W-:Y:S01]  /*3c50*/  @P6 FMUL.FTZ R107, R65, R66 ;  /* 0x00000042416b6220 */ /* 0x000fe20000410000 */
[----:B------:R-:W-:Y:S01]  /*3c60*/  @P3 PRMT R93, R93, 0x7632, R93 ;  /* 0x000076325d5d3816 */ /* 0x000fe2000000005d */
[----:B------:R-:W-:Y:S01]  /*3c70*/  FFMA.FTZ R64, R195, R209, R80 ;  /* 0x000000d1c3407223 */ /* 0x000fe20000010050 */
[----:B------:R-:W-:Y:S01]  /*3c80*/  FMUL.FTZ R65, R63, R102 ;  /* 0x000000663f417220 */ /* 0x000fe20000410000 */
[----:B------:R-:W-:-:S02]  /*3c90*/  HFMA2 R92, -RZ, RZ, 0, 0 ;  /* 0x00000000ff5c7431 */ /* 0x000fc400000001ff */
[----:B------:R-:W-:Y:S01]  /*3ca0*/  FADD.FTZ R202, R202, -R67 ;  /* 0x80000043caca7221 */ /* 0x000fe20000010000 */
[----:B------:R-:W-:Y:S01]  /*3cb0*/  @P3 SHF.L.U32 R66, R173, 0x10, RZ ;  /* 0x00000010ad423819 */ /* 0x000fe200000006ff */
[----:B------:R-:W-:Y:S01]  /*3cc0*/  FMUL.FTZ R67, R64, R102 ;  /* 0x0000006640437220 */ /* 0x000fe20000410000 */
[----:B------:R-:W-:Y:S01]  /*3cd0*/  @P3 SHF.L.U32 R93, R93, 0x10, RZ ;  /* 0x000000105d5d3819 */ /* 0x000fe200000006ff */
[----:B------:R-:W-:Y:S01]  /*3ce0*/  FMUL.FTZ R99, R65, UR6 ;  /* 0x0000000641637c20 */ /* 0x000fe20008410000 */
[----:B------:R-:W-:Y:S01]  /*3cf0*/  LOP3.LUT P6, RZ, R245, 0xff00, RZ, 0xc0, !PT ;  /* 0x0000ff00f5ff7812 */ /* 0x000fe200078cc0ff */
[----:B------:R-:W-:Y:S01]  /*3d00*/  FMUL.FTZ R67, R67, UR6 ;  /* 0x0000000643437c20 */ /* 0x000fe20008410000 */
[----:B------:R-:W-:Y:S01]  /*3d10*/  @P5 SHF.L.U32 R65, R94, 0x10, RZ ;  /* 0x000000105e415819 */ /* 0x000fe200000006ff */
[C---:B------:R-:W-:Y:S01]  /*3d20*/  @P3 FMUL.FTZ R106, R99.reuse, R93 ;  /* 0x0000005d636a3220 */ /* 0x040fe20000410000 */
[----:B------:R-:W-:Y:S01]  /*3d30*/  @P5 SHF.L.U32 R98, R50, 0x10, RZ ;  /* 0x0000001032625819 */ /* 0x000fe200000006ff */
[----:B------:R-:W-:Y:S01]  /*3d40*/  @P3 FMUL.FTZ R92, R99, R66 ;  /* 0x00000042635c3220 */ /* 0x000fe20000410000 */
[----:B------:R-:W-:Y:S01]  /*3d50*/  ISETP.GE.U32.AND P3, PT, R244, RZ, PT ;  /* 0x000000fff400720c */ /* 0x000fe20003f66070 */
[----:B------:R-:W-:Y:S01]  /*3d60*/  FFMA.FTZ R205, R205, R104, R103 ;  /* 0x00000068cdcd7223 */ /* 0x000fe20000010067 */
[----:B------:R-:W-:Y:S01]  /*3d70*/  MOV R199, RZ ;  /* 0x000000ff00c77202 */ /* 0x000fe20000000f00 */
[C---:B------:R-:W-:Y:S01]  /*3d80*/  @P5 FMUL.FTZ R199, R67.reuse, R65 ;  /* 0x0000004143c75220 */ /* 0x040fe20000410000 */
[----:B------:R-:W-:Y:S01]  /*3d90*/  @P5 FMUL.FTZ R90, R67, R98 ;  /* 0x00000062435a5220 */ /* 0x000fe20000410000 */
[----:B------:R-:W-:Y:S01]  /*3da0*/  LOP3.LUT P5, RZ, R245, 0xff0000, RZ, 0xc0, !PT ;  /* 0x00ff0000f5ff7812 */ /* 0x000fe200078ac0ff */
[----:B------:R-:W-:Y:S01]  /*3db0*/  FFMA.FTZ R65, R195, R202, R81 ;  /* 0x000000cac3417223 */ /* 0x000fe20000010051 */
[----:B------:R-:W-:Y:S01]  /*3dc0*/  ISETP.GE.U32.AND.EX P3, PT, R245, 0x1000000, PT, P3 ;  /* 0x01000000f500780c */ /* 0x000fe20003f66130 */
[----:B------:R-:W-:Y:S01]  /*3dd0*/  FFMA.FTZ R67, R204, R104, R103 ;  /* 0x00000068cc437223 */ /* 0x000fe20000010067 */
[----:B------:R-:W-:Y:S01]  /*3de0*/  FADD.FTZ R205, R208, -R205 ;  /* 0x800000cdd0cd7221 */ /* 0x000fe20000010000 */
[----:B------:R-:W-:Y:S01]  /*3df0*/  FMUL.FTZ R66, R65, R102 ;  /* 0x0000006641427220 */ /* 0x000fe20000410000 */
[----:B------:R-:W-:Y:S01]  /*3e00*/  @P6 PRMT R94, R94, 0x7632, R94 ;  /* 0x000076325e5e6816 */ /* 0x000fe2000000005e */
[----:B------:R-:W-:Y:S01]  /*3e10*/  FADD.FTZ R100, R200, -R67 ;  /* 0x80000043c8647221 */ /* 0x000fe20000010000 */
[----:B------:R-:W-:Y:S01]  /*3e20*/  CS2R R202, SRZ ;  /* 0x0000000000ca7805 */ /* 0x000fe2000001ff00 */
[----:B------:R-:W-:Y:S01]  /*3e30*/  FMUL.FTZ R207, R66, UR6 ;  /* 0x0000000642cf7c20 */ /* 0x000fe20008410000 */
[C---:B------:R-:W-:Y:S01]  /*3e40*/  FFMA.FTZ R66, R195.reuse, R205, R82 ;  /* 0x000000cdc3427223 */ /* 0x040fe20000010052 */
[----:B------:R-:W-:Y:S01]  /*3e50*/  FFMA.FTZ R67, R195, R100, R83 ;  /* 0x00000064c3437223 */ /* 0x000fe20000010053 */
[----:B------:R-:W-:Y:S01]  /*3e60*/  @P6 SHF.L.U32 R94, R94, 0x10, RZ ;  /* 0x000000105e5e6819 */ /* 0x000fe200000006ff */
[----:B------:R-:W-:Y:S01]  /*3e70*/  HFMA2 R93, -RZ, RZ, 0, 0 ;  /* 0x00000000ff5d7431 */ /* 0x000fe200000001ff */
[----:B------:R-:W-:Y:S01]  /*3e80*/  @P5 SHF.L.U32 R98, R95, 0x10, RZ ;  /* 0x000000105f625819 */ /* 0x000fe200000006ff */
[-C--:B------:R-:W-:Y:S01]  /*3e90*/  FMUL.FTZ R101, R67, R102.reuse ;  /* 0x0000006643657220 */ /* 0x080fe20000410000 */
[----:B------:R-:W-:Y:S01]  /*3ea0*/  @P3 PRMT R204, R95, 0x7632, R204 ;  /* 0x000076325fcc3816 */ /* 0x000fe200000000cc */
[----:B------:R-:W-:Y:S01]  /*3eb0*/  FMUL.FTZ R95, R66, R102 ;  /* 0x00000066425f7220 */ /* 0x000fe20000410000 */
        /* <DEDUP_REMOVED lines=20> */
.L_x_3786:
[-CC-:B------:R-:W-:Y:S01]  /*4000*/  FFMA.FTZ R0, R217, R104.reuse, R103.reuse ;  /* 0x00000068d9007223 */ /* 0x180fe20000010067 */
[----:B------:R-:W-:Y:S01]  /*4010*/  LOP3.LUT P3, RZ, R244, 0xff, RZ, 0xc0, !PT ;  /* 0x000000fff4ff7812 */ /* 0x000fe2000786c0ff */
[--C-:B------:R-:W-:Y:S01]  /*4020*/  FFMA.FTZ R216, R216, R104, R103.reuse ;  /* 0x00000068d8d87223 */ /* 0x100fe20000010067 */
[C---:B------:R-:W-:Y:S01]  /*4030*/  LOP3.LUT P5, RZ, R244.reuse, 0xff00, RZ, 0xc0, !PT ;  /* 0x0000ff00f4ff7812 */ /* 0x040fe200078ac0ff */
[----:B------:R-:W-:Y:S01]  /*4040*/  FADD.FTZ R0, R213, -R0 ;  /* 0x80000000d5007221 */ /* 0x000fe20000010000 */
[----:B------:R-:W-:Y:S02]  /*4050*/  HFMA2 R105, -RZ, RZ, 0, 0 ;  /* 0x00000000ff697431 */ /* 0x000fe400000001ff */
[----:B------:R-:W-:Y:S01]  /*4060*/  FADD.FTZ R216, R211, -R216 ;  /* 0x800000d8d3d87221 */ /* 0x000fe20000010000 */
[----:B0-----:R-:W-:Y:S01]  /*4070*/  MOV R88, RZ ;  /* 0x000000ff00587202 */ /* 0x001fe20000000f00 */
[----:B------:R-:W-:Y:S01]  /*4080*/  FFMA.FTZ R89, R195, R0, R76 ;  /* 0x00000000c3597223 */ /* 0x000fe2000001004c */
[----:B------:R-:W-:Y:S01]  /*4090*/  FFMA.FTZ R215, R215, R104, R103 ;  /* 0x00000068d7d77223 */ /* 0x000fe20000010067 */
[----:B------:R-:W-:Y:S01]  /*40a0*/  FFMA.FTZ R99, R195, R216, R77 ;  /* 0x000000d8c3637223 */ /* 0x000fe2000001004d */
[----:B------:R-:W-:Y:S01]  /*40b0*/  LOP3.LUT P6, RZ, R244, 0xff0000, RZ, 0xc0, !PT ;  /* 0x00ff0000f4ff7812 */ /* 0x000fe200078cc0ff */
[----:B------:R-:W-:Y:S01]  /*40c0*/  FMUL.FTZ R0, R102, R89 ;  /* 0x0000005966007220 */ /* 0x000fe20000410000 */
[----:B------:R-:W-:Y:S01]  /*40d0*/  FFMA.FTZ R214, R214, R104, R103 ;  /* 0x00000068d6d67223 */ /* 0x000fe20000010067 */
[----:B-----5:R-:W-:Y:S01]  /*40e0*/  @P3 SHF.L.U32 R89, R92, 0x10, RZ ;  /* 0x000000105c593819 */ /* 0x020fe200000006ff */
[----:B------:R-:W-:Y:S01]  /*40f0*/  FMUL.FTZ R90, R102, R99 ;  /* 0x00000063665a7220 */ /* 0x000fe20000410000 */
[----:B------:R-:W-:Y:S01]  /*4100*/  @P3 SHF.L.U32 R91, R48, 0x10, RZ ;  /* 0x00000010305b3819 */ /* 0x000fe200000006ff */
[----:B------:R-:W-:Y:S01]  /*4110*/  FMUL.FTZ R0, R0, UR6 ;  /* 0x0000000600007c20 */ /* 0x000fe20008410000 */
[----:B------:R-:W-:Y:S01]  /*4120*/  @P5 PRMT R98, R92, 0x7632, R98 ;  /* 0x000076325c625816 */ /* 0x000fe20000000062 */
[----:B------:R-:W-:Y:S01]  /*4130*/  FADD.FTZ R215, R212, -R215 ;  /* 0x800000d7d4d77221 */ /* 0x000fe20000010000 */
[----:B------:R-:W-:Y:S01]  /*4140*/  @P5 SHF.L.U32 R101, R174, 0x10, RZ ;  /* 0x00000010ae655819 */ /* 0x000fe200000006ff */
[-C--:B------:R-:W-:Y:S01]  /*4150*/  @P3 FMUL.FTZ R105, R89, R0.reuse ;  /* 0x0000000059693220 */ /* 0x080fe20000410000 */
[----:B------:R-:W-:Y:S01]  /*4160*/  @P3 FMUL.FTZ R88, R91, R0 ;  /* 0x000000005b583220 */ /* 0x000fe20000410000 */
[----:B------:R-:W-:Y:S01]  /*4170*/  LOP3.LUT P3, RZ, R244, 0xff000000, RZ, 0xc0, !PT ;  /* 0xff000000f4ff7812 */ /* 0x000fe2000786c0ff */
[----:B------:R-:W-:Y:S01]  /*4180*/  HFMA2 R0, -RZ, RZ, 0, 0 ;  /* 0x00000000ff007431 */ /* 0x000fe200000001ff */
[----:B------:R-:W-:Y:S01]  /*4190*/  @P5 SHF.L.U32 R99, R98, 0x10, RZ ;  /* 0x0000001062635819 */ /* 0x000fe200000006ff */
[----:B------:R-:W-:Y:S01]  /*41a0*/  FMUL.FTZ R90, R90, UR6 ;  /* 0x000000065a5a7c20 */ /* 0x000fe20008410000 */
[----:B------:R-:W-:Y:S01]  /*41b0*/  FFMA.FTZ R209, R209, R104, R103 ;  /* 0x00000068d1d17223 */ /* 0x000fe20000010067 */
[----:B------:R-:W-:Y:S01]  /*41c0*/  FADD.FTZ R214, R207, -R214 ;  /* 0x800000d6cfd67221 */ /* 0x000fe20000010000 */
[----:B------:R-:W-:Y:S01]  /*41d0*/  MOV R91, RZ ;  /* 0x000000ff005b7202 */ /* 0x000fe20000000f00 */
[----:B------:R-:W-:Y:S01]  /*41e0*/  FFMA.FTZ R215, R195, R215, R78 ;  /* 0x000000d7c3d77223 */ /* 0x000fe2000001004e */
[-C--:B------:R-:W-:Y:S01]  /*41f0*/  @P5 FMUL.FTZ R0, R99, R90.reuse ;  /* 0x0000005a63005220 */ /* 0x080fe20000410000 */
[----:B------:R-:W-:Y:S01]  /*4200*/  @P5 FMUL.FTZ R91, R101, R90 ;  /* 0x0000005a655b5220 */ /* 0x000fe20000410000 */
[----:B------:R-:W-:Y:S01]  /*4210*/  LOP3.LUT P5, RZ, R245, 0xff, RZ, 0xc0, !PT ;  /* 0x000000fff5ff7812 */ /* 0x000fe200078ac0ff */
[----:B------:R-:W-:Y:S01]  /*4220*/  FADD.FTZ R209, R210, -R209 ;  /* 0x800000d1d2d17221 */ /* 0x000fe20000010000 */
[----:B------:R-:W-:Y:S01]  /*4230*/  FFMA.FTZ R99, R195, R214, R79 ;  /* 0x000000d6c3637223 */ /* 0x000fe2000001004f */
[C---:B------:R-:W-:Y:S01]  /*4240*/  FMUL.FTZ R92, R102.reuse, R215 ;  /* 0x000000d7665c7220 */ /* 0x040fe20000410000 */
[C---:B------:R-:W-:Y:S01]  /*4250*/  @P6 SHF.L.U32 R199, R93.reuse, 0x10, RZ ;  /* 0x000000105dc76819 */ /* 0x040fe200000006ff */
[----:B------:R-:W-:Y:S01]  /*4260*/  HFMA2 R89, -RZ, RZ, 0, 0 ;  /* 0x00000000ff597431 */ /* 0x000fe200000001ff */
[----:B------:R-:W-:Y:S01]  /*4270*/  @P3 PRMT R93, R93, 0x7632, R93 ;  /* 0x000076325d5d3816 */ /* 0x000fe2000000005d */
[----:B------:R-:W-:Y:S01]  /*4280*/  FFMA.FTZ R209, R195, R209, R80 ;  /* 0x000000d1c3d17223 */ /* 0x000fe20000010050 */
[----:B------:R-:W-:Y:S01]  /*4290*/  FMUL.FTZ R90, R102, R99 ;  /* 0x00000063665a7220 */ /* 0x000fe20000410000 */
[----:B------:R-:W-:Y:S01]  /*42a0*/  @P6 SHF.L.U32 R203, R49, 0x10, RZ ;  /* 0x0000001031cb6819 */ /* 0x000fe200000006ff */
[----:B------:R-:W-:Y:S01]  /*42b0*/  FMUL.FTZ R92, R92, UR6 ;  /* 0x000000065c5c7c20 */ /* 0x000fe20008410000 */
[----:B------:R-:W-:Y:S01]  /*42c0*/  FFMA.FTZ R207, R206, R104, R103 ;  /* 0x00000068cecf7223 */ /* 0x000fe20000010067 */
[----:B------:R-:W-:-:S02]  /*42d0*/  CS2R R106, SRZ ;  /* 0x00000000006a7805 */ /* 0x000fc4000001ff00 */
[----:B------:R-:W-:Y:S01]  /*42e0*/  @P3 SHF.L.U32 R101, R173, 0x10, RZ ;  /* 0x00000010ad653819 */ /* 0x000fe200000006ff */
[----:B------:R-:W-:Y:S01]  /*42f0*/  FMUL.FTZ R90, R90, UR6 ;  /* 0x000000065a5a7c20 */ /* 0x000fe20008410000 */
[----:B------:R-:W-:Y:S01]  /*4300*/  @P3 SHF.L.U32 R99, R93, 0x10, RZ ;  /* 0x000000105d633819 */ /* 0x000fe200000006ff */
[----:B------:R-:W-:Y:S01]  /*4310*/  FMUL.FTZ R93, R102, R209 ;  /* 0x000000d1665d7220 */ /* 0x000fe20000410000 */
[-C--:B------:R-:W-:Y:S01]  /*4320*/  @P6 FMUL.FTZ R107, R199, R92.reuse ;  /* 0x0000005cc76b6220 */ /* 0x080fe20000410000 */
[----:B------:R-:W-:Y:S01]  /*4330*/  FADD.FTZ R206, R202, -R207 ;  /* 0x800000cfcace7221 */ /* 0x000fe20000010000 */
[----:B------:R-:W-:Y:S01]  /*4340*/  @P6 FMUL.FTZ R89, R203, R92 ;  /* 0x0000005ccb596220 */ /* 0x000fe20000410000 */
[----:B------:R-:W-:Y:S01]  /*4350*/  HFMA2 R199, -RZ, RZ, 0, 0 ;  /* 0x00000000ffc77431 */ /* 0x000fe200000001ff */
[----:B------:R-:W-:Y:S01]  /*4360*/  MOV R92, RZ ;  /* 0x000000ff005c7202 */ /* 0x000fe20000000f00 */
[----:B------:R-:W-:Y:S01]  /*4370*/  FMUL.FTZ R93, R93, UR6 ;  /* 0x000000065d5d7c20 */ /* 0x000fe20008410000 */
[----:B------:R-:W-:Y:S01]  /*4380*/  @P5 SHF.L.U32 R100, R94, 0x10, RZ ;  /* 0x000000105e645819 */ /* 0x000fe200000006ff */
[-C--:B------:R-:W-:Y:S01]  /*4390*/  @P3 FMUL.FTZ R106, R99, R90.reuse ;  /* 0x0000005a636a3220 */ /* 0x080fe20000410000 */
[----:B------:R-:W-:Y:S01]  /*43a0*/  @P5 SHF.L.U32 R202, R50, 0x10, RZ ;  /* 0x0000001032ca5819 */ /* 0x000fe200000006ff */
[----:B------:R-:W-:Y:S01]  /*43b0*/  @P3 FMUL.FTZ R92, R101, R90 ;  /* 0x0000005a655c3220 */ /* 0x000fe20000410000 */
[----:B------:R-:W-:Y:S01]  /*43c0*/  ISETP.GE.U32.AND P3, PT, R244, RZ, PT ;  /* 0x000000fff400720c */ /* 0x000fe20003f66070 */
[-C--:B------:R-:W-:Y:S01]  /*43d0*/  @P5 FMUL.FTZ R199, R100, R93.reuse ;  /* 0x0000005d64c75220 */ /* 0x080fe20000410000 */
[----:B------:R-:W-:Y:S01]  /*43e0*/  LOP3.LUT P6, RZ, R245, 0xff00, RZ, 0xc0, !PT ;  /* 0x0000ff00f5ff7812 */ /* 0x000fe200078cc0ff */
[----:B------:R-:W-:Y:S01]  /*43f0*/  FFMA.FTZ R205, R205, R104, R103 ;  /* 0x00000068cdcd7223 */ /* 0x000fe20000010067 */
[----:B------:R-:W-:Y:S01]  /*4400*/  MOV R98, RZ ;  /* 0x000000ff00627202 */ /* 0x000fe20000000f00 */
[----:B------:R-:W-:Y:S01]  /*4410*/  @P5 FMUL.FTZ R98, R202, R93 ;  /* 0x0000005dca625220 */ /* 0x000fe20000410000 */
[----:B------:R-:W-:Y:S01]  /*4420*/  LOP3.LUT P5, RZ, R245, 0xff0000, RZ, 0xc0, !PT ;  /* 0x00ff0000f5ff7812 */ /* 0x000fe200078ac0ff */
[----:B------:R-:W-:Y:S01]  /*4430*/  FFMA.FTZ R93, R195, R206, R81 ;  /* 0x000000cec35d7223 */ /* 0x000fe20000010051 */
[----:B------:R-:W-:Y:S01]  /*4440*/  ISETP.GE.U32.AND.EX P3, PT, R245, 0x1000000, PT, P3 ;  /* 0x01000000f500780c */ /* 0x000fe20003f66130 */
[----:B------:R-:W-:Y:S01]  /*4450*/  FFMA.FTZ R99, R204, R104, R103 ;  /* 0x00000068cc637223 */ /* 0x000fe20000010067 */
[----:B------:R-:W-:Y:S01]  /*4460*/  FADD.FTZ R205, R208, -R205 ;  /* 0x800000cdd0cd7221 */ /* 0x000fe20000010000 */
[----:B------:R-:W-:Y:S01]  /*4470*/  FMUL.FTZ R90, R102, R93 ;  /* 0x0000005d665a7220 */ /* 0x000fe20000410000 */
[----:B------:R-:W-:-:S02]  /*4480*/  CS2R R202, SRZ ;  /* 0x0000000000ca7805 */ /* 0x000fc4000001ff00 */
[----:B------:R-:W-:Y:S01]  /*4490*/  F2FP.BF16.F32.PACK_AB R88, R91, R88 ;  /* 0x000000585b58723e */ /* 0x000fe200000010ff */
[----:B------:R-:W-:Y:S01]  /*44a0*/  FFMA.FTZ R205, R195, R205, R82 ;  /* 0x000000cdc3cd7223 */ /* 0x000fe20000010052 */
[----:B------:R-:W-:Y:S01]  /*44b0*/  FMUL.FTZ R100, R90, UR6 ;  /* 0x000000065a647c20 */ /* 0x000fe20008410000 */
[----:B------:R-:W-:Y:S01]  /*44c0*/  @P6 PRMT R94, R94, 0x7632, R94 ;  /* 0x000076325e5e6816 */ /* 0x000fe2000000005e */
[----:B------:R-:W-:Y:S01]  /*44d0*/  FADD.FTZ R90, R200, -R99 ;  /* 0x80000063c85a7221 */ /* 0x000fe20000010000 */
[----:B------:R-:W-:Y:S01]  /*44e0*/  @P6 SHF.L.U32 R101, R172, 0x10, RZ ;  /* 0x00000010ac656819 */ /* 0x000fe200000006ff */
[----:B------:R-:W-:Y:S01]  /*44f0*/  HFMA2 R200, -RZ, RZ, 0, 0 ;  /* 0x00000000ffc87431 */ /* 0x000fe200000001ff */
[C---:B------:R-:W-:Y:S02]  /*4500*/  @P5 SHF.L.U32 R207, R95.reuse, 0x10, RZ ;  /* 0x000000105fcf5819 */ /* 0x040fe400000006ff */
[----:B------:R-:W-:Y:S01]  /*4510*/  @P3 PRMT R204, R95, 0x7632, R204 ;  /* 0x000076325fcc3816 */ /* 0x000fe200000000cc */
[----:B------:R-:W-:Y:S01]  /*4520*/  FFMA.FTZ R95, R195, R90, R83 ;  /* 0x0000005ac35f7223 */ /* 0x000fe20000010053 */
[----:B------:R-:W-:Y:S01]  /*4530*/  @P6 SHF.L.U32 R93, R94, 0x10, RZ ;  /* 0x000000105e5d6819 */ /* 0x000fe200000006ff */
[C---:B------:R-:W-:Y:S01]  /*4540*/  FMUL.FTZ R90, R102.reuse, R205 ;  /* 0x000000cd665a7220 */ /* 0x040fe20000410000 */
[----:B------:R-:W-:Y:S01]  /*4550*/  @P5 SHF.L.U32 R205, R51, 0x10, RZ ;  /* 0x0000001033cd5819 */ /* 0x000fe200000006ff */
[----:B------:R-:W-:Y:S01]  /*4560*/  FMUL.FTZ R95, R102, R95 ;  /* 0x0000005f665f7220 */ /* 0x000fe20000410000 */
[----:B------:R-:W-:Y:S01]  /*4570*/  @P3 SHF.L.U32 R206, R171, 0x10, RZ ;  /* 0x00000010abce3819 */ /* 0x000fe200000006ff */
[----:B------:R-:W-:Y:S01]  /*4580*/  @P6 FMUL.FTZ R202, R93, R100 ;  /* 0x000000645dca6220 */ /* 0x000fe20000410000 */
[----:B------:R-:W-:-:S02]  /*4590*/  HFMA2 R93, -RZ, RZ, 0, 0 ;  /* 0x00000000ff5d7431 */ /* 0x000fc400000001ff */
[----:B------:R-:W-:Y:S01]  /*45a0*/  FMUL.FTZ R90, R90, UR6 ;  /* 0x000000065a5a7c20 */ /* 0x000fe20008410000 */
[----:B------:R-:W-:Y:S01]  /*45b0*/  FMUL.FTZ R95, R95, UR6 ;  /* 0x000000065f5f7c20 */ /* 0x000fe20008410000 */
[----:B------:R-:W-:Y:S02]  /*45c0*/  MOV R94, RZ ;  /* 0x000000ff005e7202 */ /* 0x000fe40000000f00 */
[----:B------:R-:W-:Y:S01]  /*45d0*/  MOV R99, RZ ;  /* 0x000000ff00637202 */ /* 0x000fe20000000f00 */
[----:B------:R-:W-:Y:S01]  /*45e0*/  @P6 FMUL.FTZ R93, R101, R100 ;  /* 0x00000064655d6220 */ /* 0x000fe20000410000 */
[----:B------:R-:W-:Y:S01]  /*45f0*/  @P3 SHF.L.U32 R204, R204, 0x10, RZ ;  /* 0x00000010cccc3819 */ /* 0x000fe200000006ff */
[-C--:B------:R-:W-:Y:S01]  /*4600*/  @P5 FMUL.FTZ R94, R205, R90.reuse ;  /* 0x0000005acd5e5220 */ /* 0x080fe20000410000 */
[-C--:B------:R-:W-:Y:S01]  /*4610*/  @P3 FMUL.FTZ R99, R206, R95.reuse ;  /* 0x0000005fce633220 */ /* 0x080fe20000410000 */
[----:B------:R-:W-:Y:S01]  /*4620*/  @P5 FMUL.FTZ R203, R207, R90 ;  /* 0x0000005acfcb5220 */ /* 0x000fe20000410000 */
[----:B------:R-:W-:Y:S01]  /*4630*/  F2FP.BF16.F32.PACK_AB R90, R93, R98 ;  /* 0x000000625d5a723e */ /* 0x000fe200000010ff */
[----:B------:R-:W-:Y:S01]  /*4640*/  @P3 FMUL.FTZ R200, R204, R95 ;  /* 0x0000005fccc83220 */ /* 0x000fe20000410000 */
[----:B------:R-:W-:-:S02]  /*4650*/  F2FP.BF16.F32.PACK_AB R89, R92, R89 ;  /* 0x000000595c59723e */ /* 0x000fc400000010ff */
[----:B------:R-:W-:Y:S01]  /*4660*/  F2FP.BF16.F32.PACK_AB R91, R99, R94 ;  /* 0x0000005e635b723e */ /* 0x000fe200000010ff */
[----:B------:R-:W-:Y:S06]  /*4670*/  BRA `(.L_x_3787) ;  /* 0x0000000c00387947 */ /* 0x000fec0003800000 */
.L_x_3785:
[----:B------:R-:W-:Y:S05]  /*4680*/  @!P0 BRA `(.L_x_3788) ;  /* 0x0000000400988947 */ /* 0x000fea0003800000 */
[-CC-:B------:R-:W-:Y:S01]  /*4690*/  FFMA.FTZ R0, R217, R104.reuse, R103.reuse ;  /* 0x00000068d9007223 */ /* 0x180fe20000010067 */
[----:B------:R-:W-:Y:S01]  /*46a0*/  LOP3.LUT P3, RZ, R244, 0xff, RZ, 0xc0, !PT ;  /* 0x000000fff4ff7812 */ /* 0x000fe2000786c0ff */
[-CC-:B------:R-:W-:Y:S01]  /*46b0*/  FFMA.FTZ R216, R216, R104.reuse, R103.reuse ;  /* 0x00000068d8d87223 */ /* 0x180fe20000010067 */
[C---:B------:R-:W-:Y:S01]  /*46c0*/  LOP3.LUT P5, RZ, R244.reuse, 0xff00, RZ, 0xc0, !PT ;  /* 0x0000ff00f4ff7812 */ /* 0x040fe200078ac0ff */
[----:B------:R-:W-:Y:S01]  /*46d0*/  FADD.FTZ R0, R213, -R0 ;  /* 0x80000000d5007221 */ /* 0x000fe20000010000 */
[----:B------:R-:W-:Y:S02]  /*46e0*/  HFMA2 R105, -RZ, RZ, 0, 0 ;  /* 0x00000000ff697431 */ /* 0x000fe400000001ff */
[----:B------:R-:W-:Y:S01]  /*46f0*/  FADD.FTZ R216, R211, -R216 ;  /* 0x800000d8d3d87221 */ /* 0x000fe20000010000 */
[----:B------:R-:W-:Y:S01]  /*4700*/  FFMA.FTZ R215, R215, R104, R103 ;  /* 0x00000068d7d77223 */ /* 0x000fe20000010067 */
[----:B0-----:R-:W-:Y:S01]  /*4710*/  FMUL.FTZ R60, R195, R0 ;  /* 0x00000000c33c7220 */ /* 0x001fe20000410000 */
[----:B------:R-:W-:-:S02]  /*4720*/  LOP3.LUT P6, RZ, R244, 0xff0000, RZ, 0xc0, !PT ;  /* 0x00ff0000f4ff7812 */ /* 0x000fc400078cc0ff */
[----:B------:R-:W-:Y:S01]  /*4730*/  CS2R R88, SRZ ;  /* 0x0000000000587805 */ /* 0x000fe2000001ff00 */
[----:B------:R-:W-:Y:S01]  /*4740*/  FADD.FTZ R62, R212, -R215 ;  /* 0x800000d7d43e7221 */ /* 0x000fe20000010000 */
[----:B------:R-:W-:Y:S01]  /*4750*/  FMUL.FTZ R0, R60, R102 ;  /* 0x000000663c007220 */ /* 0x000fe20000410000 */
[--C-:B------:R-:W-:Y:S01]  /*4760*/  FFMA.FTZ R214, R214, R104, R103.reuse ;  /* 0x00000068d6d67223 */ /* 0x100fe20000010067 */
[----:B-----5:R-:W-:Y:S01]  /*4770*/  @P3 SHF.L.U32 R61, R92, 0x10, RZ ;  /* 0x000000105c3d3819 */ /* 0x020fe200000006ff */
[----:B------:R-:W-:Y:S01]  /*4780*/  FMUL.FTZ R62, R195, R62 ;  /* 0x0000003ec33e7220 */ /* 0x000fe20000410000 */
[----:B------:R-:W-:Y:S01]  /*4790*/  FMUL.FTZ R0, R0, UR6 ;  /* 0x0000000600007c20 */ /* 0x000fe20008410000 */
[----:B------:R-:W-:Y:S02]  /*47a0*/  @P3 SHF.L.U32 R63, R48, 0x10, RZ ;  /* 0x00000010303f3819 */ /* 0x000fe400000006ff */
[----:B------:R-:W-:Y:S02]  /*47b0*/  CS2R R90, SRZ ;  /* 0x00000000005a7805 */ /* 0x000fe4000001ff00 */
[----:B------:R-:W-:Y:S01]  /*47c0*/  @P5 PRMT R92, R92, 0x7632, R92 ;  /* 0x000076325c5c5816 */ /* 0x000fe2000000005c */
[----:B------:R-:W-:Y:S01]  /*47d0*/  @P3 FMUL.FTZ R105, R61, R0 ;  /* 0x000000003d693220 */ /* 0x000fe20000410000 */
[----:B------:R-:W-:Y:S01]  /*47e0*/  FMUL.FTZ R61, R195, R216 ;  /* 0x000000d8c33d7220 */ /* 0x000fe20000410000 */
[----:B------:R-:W-:Y:S01]  /*47f0*/  @P3 FMUL.FTZ R88, R63, R0 ;  /* 0x000000003f583220 */ /* 0x000fe20000410000 */
[----:B------:R-:W-:Y:S01]  /*4800*/  LOP3.LUT P3, RZ, R244, 0xff000000, RZ, 0xc0, !PT ;  /* 0xff000000f4ff7812 */ /* 0x000fe2000786c0ff */
[-C--:B------:R-:W-:Y:S01]  /*4810*/  FMUL.FTZ R64, R62, R102.reuse ;  /* 0x000000663e407220 */ /* 0x080fe20000410000 */
[----:B------:R-:W-:Y:S01]  /*4820*/  FMUL.FTZ R63, R61, R102 ;  /* 0x000000663d3f7220 */ /* 0x000fe20000410000 */
[----:B------:R-:W-:Y:S01]  /*4830*/  @P5 SHF.L.U32 R66, R174, 0x10, RZ ;  /* 0x00000010ae425819 */ /* 0x000fe200000006ff */
[----:B------:R-:W-:Y:S01]  /*4840*/  FFMA.FTZ R209, R209, R104, R103 ;  /* 0x00000068d1d17223 */ /* 0x000fe20000010067 */
[----:B------:R-:W-:Y:S01]  /*4850*/  @P5 SHF.L.U32 R92, R92, 0x10, RZ ;  /* 0x000000105c5c5819 */ /* 0x000fe200000006ff */
[----:B------:R-:W-:Y:S01]  /*4860*/  FMUL.FTZ R63, R63, UR6 ;  /* 0x000000063f3f7c20 */ /* 0x000fe20008410000 */
[----:B------:R-:W-:Y:S01]  /*4870*/  MOV R0, RZ ;  /* 0x000000ff00007202 */ /* 0x000fe20000000f00 */
[----:B------:R-:W-:Y:S01]  /*4880*/  FADD.FTZ R214, R207, -R214 ;  /* 0x800000d6cfd67221 */ /* 0x000fe20000010000 */
[----:B------:R-:W-:Y:S01]  /*4890*/  @P6 SHF.L.U32 R65, R93, 0x10, RZ ;  /* 0x000000105d416819 */ /* 0x000fe200000006ff */
[-C--:B------:R-:W-:Y:S01]  /*48a0*/  @P5 FMUL.FTZ R0, R92, R63.reuse ;  /* 0x0000003f5c005220 */ /* 0x080fe20000410000 */
[----:B------:R-:W-:Y:S01]  /*48b0*/  @P5 FMUL.FTZ R91, R66, R63 ;  /* 0x0000003f425b5220 */ /* 0x000fe20000410000 */
[----:B------:R-:W-:Y:S01]  /*48c0*/  @P6 SHF.L.U32 R67, R49, 0x10, RZ ;  /* 0x0000001031436819 */ /* 0x000fe200000006ff */
[----:B------:R-:W-:Y:S01]  /*48d0*/  FMUL.FTZ R64, R64, UR6 ;  /* 0x0000000640407c20 */ /* 0x000fe20008410000 */
[----:B------:R-:W-:Y:S01]  /*48e0*/  LOP3.LUT P5, RZ, R245, 0xff, RZ, 0xc0, !PT ;  /* 0x000000fff5ff7812 */ /* 0x000fe200078ac0ff */
[----:B------:R-:W-:Y:S01]  /*48f0*/  FADD.FTZ R210, R210, -R209 ;  /* 0x800000d1d2d27221 */ /* 0x000fe20000010000 */
[----:B------:R-:W-:Y:S01]  /*4900*/  CS2R R106, SRZ ;  /* 0x00000000006a7805 */ /* 0x000fe2000001ff00 */
[----:B------:R-:W-:Y:S01]  /*4910*/  FMUL.FTZ R63, R195, R214 ;  /* 0x000000d6c33f7220 */ /* 0x000fe20000410000 */
[-C--:B------:R-:W-:Y:S01]  /*4920*/  @P6 FMUL.FTZ R107, R65, R64.reuse ;  /* 0x00000040416b6220 */ /* 0x080fe20000410000 */
[----:B------:R-:W-:Y:S01]  /*4930*/  @P6 FMUL.FTZ R89, R67, R64 ;  /* 0x0000004043596220 */ /* 0x000fe20000410000 */
[----:B------:R-:W-:Y:S01]  /*4940*/  FMUL.FTZ R64, R195, R210 ;  /* 0x000000d2c3407220 */ /* 0x000fe20000410000 */
[----:B------:R-:W-:Y:S01]  /*4950*/  @P3 PRMT R93, R93, 0x7632, R93 ;  /* 0x000076325d5d3816 */ /* 0x000fe2000000005d */
[----:B------:R-:W-:Y:S01]  /*4960*/  FMUL.FTZ R65, R63, R102 ;  /* 0x000000663f417220 */ /* 0x000fe20000410000 */
[----:B------:R-:W-:Y:S01]  /*4970*/  LOP3.LUT P6, RZ, R245, 0xff00, RZ, 0xc0, !PT ;  /* 0x0000ff00f5ff7812 */ /* 0x000fe200078cc0ff */
[----:B------:R-:W-:Y:S01]  /*4980*/  FFMA.FTZ R99, R206, R104, R103 ;  /* 0x00000068ce637223 */ /* 0x000fe20000010067 */
[----:B------:R-:W-:-:S02]  /*4990*/  HFMA2 R92, -RZ, RZ, 0, 0 ;  /* 0x00000000ff5c7431 */ /* 0x000fc400000001ff */
[----:B------:R-:W-:Y:S01]  /*49a0*/  FMUL.FTZ R66, R64, R102 ;  /* 0x0000006640427220 */ /* 0x000fe20000410000 */
[----:B------:R-:W-:Y:S01]  /*49b0*/  @P3 SHF.L.U32 R100, R173, 0x10, RZ ;  /* 0x00000010ad643819 */ /* 0x000fe200000006ff */
[----:B------:R-:W-:Y:S01]  /*49c0*/  FMUL.FTZ R65, R65, UR6 ;  /* 0x0000000641417c20 */ /* 0x000fe20008410000 */
[----:B------:R-:W-:Y:S01]  /*49d0*/  @P3 SHF.L.U32 R98, R93, 0x10, RZ ;  /* 0x000000105d623819 */ /* 0x000fe200000006ff */
[----:B------:R-:W-:Y:S01]  /*49e0*/  FADD.FTZ R202, R202, -R99 ;  /* 0x80000063caca7221 */ /* 0x000fe20000010000 */
[----:B------:R-:W-:Y:S01]  /*49f0*/  @P5 SHF.L.U32 R67, R94, 0x10, RZ ;  /* 0x000000105e435819 */ /* 0x000fe200000006ff */
[----:B------:R-:W-:Y:S01]  /*4a00*/  FMUL.FTZ R66, R66, UR6 ;  /* 0x0000000642427c20 */ /* 0x000fe20008410000 */
[----:B------:R-:W-:Y:S01]  /*4a10*/  @P5 SHF.L.U32 R93, R50, 0x10, RZ ;  /* 0x00000010325d5819 */ /* 0x000fe200000006ff */
[-C--:B------:R-:W-:Y:S01]  /*4a20*/  @P3 FMUL.FTZ R106, R98, R65.reuse ;  /* 0x00000041626a3220 */ /* 0x080fe20000410000 */
[----:B------:R-:W-:Y:S01]  /*4a30*/  @P3 FMUL.FTZ R92, R100, R65 ;  /* 0x00000041645c3220 */ /* 0x000fe20000410000 */
[----:B------:R-:W-:Y:S01]  /*4a40*/  MOV R199, RZ ;  /* 0x000000ff00c77202 */ /* 0x000fe20000000f00 */
[----:B------:R-:W-:Y:S01]  /*4a50*/  @P5 FMUL.FTZ R199, R67, R66 ;  /* 0x0000004243c75220 */ /* 0x000fe20000410000 */
[----:B------:R-:W-:Y:S01]  /*4a60*/  ISETP.GE.U32.AND P3, PT, R244, RZ, PT ;  /* 0x000000fff400720c */ /* 0x000fe20003f66070 */
[----:B------:R-:W-:Y:S01]  /*4a70*/  FMUL.FTZ R65, R195, R202 ;  /* 0x000000cac3417220 */ /* 0x000fe20000410000 */
[-CC-:B------:R-:W-:Y:S01]  /*4a80*/  FFMA.FTZ R205, R205, R104.reuse, R103.reuse ;  /* 0x00000068cdcd7223 */ /* 0x180fe20000010067 */
[----:B------:R-:W-:Y:S01]  /*4a90*/  FFMA.FTZ R67, R204, R104, R103 ;  /* 0x00000068cc437223 */ /* 0x000fe20000010067 */
[----:B------:R-:W-:Y:S01]  /*4aa0*/  @P5 FMUL.FTZ R90, R93, R66 ;  /* 0x000000425d5a5220 */ /* 0x000fe20000410000 */
[----:B------:R-:W-:Y:S01]  /*4ab0*/  LOP3.LUT P5, RZ, R245, 0xff0000, RZ, 0xc0, !PT ;  /* 0x00ff0000f5ff7812 */ /* 0x000fe200078ac0ff */
[----:B------:R-:W-:Y:S01]  /*4ac0*/  FMUL.FTZ R66, R65, R102 ;  /* 0x0000006641427220 */ /* 0x000fe20000410000 */
[----:B------:R-:W-:Y:S01]  /*4ad0*/  ISETP.GE.U32.AND.EX P3, PT, R245, 0x1000000, PT, P3 ;  /* 0x01000000f500780c */ /* 0x000fe20003f66130 */
[----:B------:R-:W-:Y:S01]  /*4ae0*/  FADD.FTZ R208, R208, -R205 ;  /* 0x800000cdd0d07221 */ /* 0x000fe20000010000 */
[----:B------:R-:W-:Y:S01]  /*4af0*/  @P6 PRMT R94, R94, 0x7632, R94 ;  /* 0x000076325e5e6816 */ /* 0x000fe2000000005e */
[----:B------:R-:W-:Y:S01]  /*4b00*/  FADD.FTZ R98, R200, -R67 ;  /* 0x80000043c8627221 */ /* 0x000fe20000010000 */
[----:B------:R-:W-:Y:S01]  /*4b10*/  FMUL.FTZ R99, R66, UR6 ;  /* 0x0000000642637c20 */ /* 0x000fe20008410000 */
[C---:B------:R-:W-:Y:S01]  /*4b20*/  FMUL.FTZ R66, R195.reuse, R208 ;  /* 0x000000d0c3427220 */ /* 0x040fe20000410000 */
[----:B------:R-:W-:Y:S01]  /*4b30*/  @P6 SHF.L.U32 R94, R94, 0x10, RZ ;  /* 0x000000105e5e6819 */ /* 0x000fe200000006ff */
[----:B------:R-:W-:Y:S01]  /*4b40*/  FMUL.FTZ R67, R195, R98 ;  /* 0x00000062c3437220 */ /* 0x000fe20000410000 */
[----:B------:R-:W-:Y:S01]  /*4b50*/  CS2R R202, SRZ ;  /* 0x0000000000ca7805 */ /* 0x000fe2000001ff00 */
[----:B------:R-:W-:Y:S01]  /*4b60*/  HFMA2 R93, -RZ, RZ, 0, 0 ;  /* 0x00000000ff5d7431 */ /* 0x000fe200000001ff */
[----:B------:R-:W-:Y:S01]  /*4b70*/  @P6 SHF.L.U32 R204, R172, 0x10, RZ ;  /* 0x00000010accc6819 */ /* 0x000fe200000006ff */
[-C--:B------:R-:W-:Y:S01]  /*4b80*/  @P6 FMUL.FTZ R202, R94, R99.reuse ;  /* 0x000000635eca6220 */ /* 0x080fe20000410000 */
[-C--:B------:R-:W-:Y:S01]  /*4b90*/  FMUL.FTZ R94, R66, R102.reuse ;  /* 0x00000066425e7220 */ /* 0x080fe20000410000 */
[----:B------:R-:W-:Y:S01]  /*4ba0*/  FMUL.FTZ R98, R67, R102 ;  /* 0x0000006643627220 */ /* 0x000fe20000410000 */
[----:B------:R-:W-:Y:S01]  /*4bb0*/  @P5 SHF.L.U32 R205, R51, 0x10, RZ ;  /* 0x0000001033cd5819 */ /* 0x000fe200000006ff */
[----:B------:R-:W-:Y:S01]  /*4bc0*/  HFMA2 R200, -RZ, RZ, 0, 0 ;  /* 0x00000000ffc87431 */ /* 0x000fe200000001ff */
[----:B------:R-:W-:Y:S01]  /*4bd0*/  @P3 SHF.L.U32 R209, R171, 0x10, RZ ;  /* 0x00000010abd13819 */ /* 0x000fe200000006ff */
[----:B------:R-:W-:Y:S01]  /*4be0*/  FMUL.FTZ R94, R94, UR6 ;  /* 0x000000065e5e7c20 */ /* 0x000fe20008410000 */
[C---:B------:R-:W-:Y:S01]  /*4bf0*/  @P3 PRMT R206, R95.reuse, 0x7632, R206 ;  /* 0x000076325fce3816 */ /* 0x040fe200000000ce */
[----:B------:R-:W-:Y:S01]  /*4c00*/  FMUL.FTZ R98, R98, UR6 ;  /* 0x0000000662627c20 */ /* 0x000fe20008410000 */
[----:B------:R-:W-:Y:S01]  /*4c10*/  @P5 SHF.L.U32 R101, R95, 0x10, RZ ;  /* 0x000000105f655819 */ /* 0x000fe200000006ff */
[----:B------:R-:W-:Y:S01]  /*4c20*/  @P6 FMUL.FTZ R93, R204, R99 ;  /* 0x00000063cc5d6220 */ /* 0x000fe20000410000 */
[----:B------:R-:W-:Y:S01]  /*4c30*/  MOV R95, RZ ;  /* 0x000000ff005f7202 */ /* 0x000fe20000000f00 */
[----:B------:R-:W-:Y:S01]  /*4c40*/  @P5 FMUL.FTZ R95, R205, R94 ;  /* 0x0000005ecd5f5220 */ /* 0x000fe20000410000 */
[----:B------:R-:W-:Y:S01]  /*4c50*/  MOV R100, RZ ;  /* 0x000000ff00647202 */ /* 0x000fe20000000f00 */
[----:B------:R-:W-:Y:S01]  /*4c60*/  @P3 FMUL.FTZ R100, R209, R98 ;  /* 0x00000062d1643220 */ /* 0x000fe20000410000 */
[----:B------:R-:W-:Y:S01]  /*4c70*/  @P3 SHF.L.U32 R207, R206, 0x10, RZ ;  /* 0x00000010cecf3819 */ /* 0x000fe200000006ff */
[----:B------:R-:W-:Y:S01]  /*4c80*/  @P5 FMUL.FTZ R203, R101, R94 ;  /* 0x0000005e65cb5220 */ /* 0x000fe20000410000 */
[----:B------:R-:W-:-:S02]  /*4c90*/  F2FP.BF16.F32.PACK_AB R88, R91, R88 ;  /* 0x000000585b58723e */ /* 0x000fc400000010ff */
[----:B------:R-:W-:Y:S01]  /*4ca0*/  F2FP.BF16.F32.PACK_AB R90, R93, R90 ;  /* 0x0000005a5d5a723e */ /* 0x000fe200000010ff */
[----:B------:R-:W-:Y:S01]  /*4cb0*/  @P3 FMUL.FTZ R200, R207, R98 ;  /* 0x00000062cfc83220 */ /* 0x000fe20000410000 */
[----:B------:R-:W-:Y:S02]  /*4cc0*/  F2FP.BF16.F32.PACK_AB R89, R92, R89 ;  /* 0x000000595c59723e */ /* 0x000fe400000010ff */
[----:B------:R-:W-:Y:S01]  /*4cd0*/  F2FP.BF16.F32.PACK_AB R91, R100, R95 ;  /* 0x0000005f645b723e */ /* 0x000fe200000010ff */
[----:B------:R-:W-:Y:S06]  /*4ce0*/  BRA `(.L_x_3787) ;  /* 0x00000004009c7947 */ /* 0x000fec0003800000 */
.L_x_3788:
[-CC-:B------:R-:W-:Y:S01]  /*4cf0*/  FFMA.FTZ R0, R217, R104.reuse, R103.reuse ;  /* 0x00000068d9007223 */ /* 0x180fe20000010067 */
[----:B------:R-:W-:Y:S01]  /*4d00*/  LOP3.LUT P3, RZ, R244, 0xff, RZ, 0xc0, !PT ;  /* 0x000000fff4ff7812 */ /* 0x000fe2000786c0ff */
[-CC-:B------:R-:W-:Y:S01]  /*4d10*/  FFMA.FTZ R216, R216, R104.reuse, R103.reuse ;  /* 0x00000068d8d87223 */ /* 0x180fe20000010067 */
[C---:B------:R-:W-:Y:S01]  /*4d20*/  LOP3.LUT P5, RZ, R244.reuse, 0xff00, RZ, 0xc0, !PT ;  /* 0x0000ff00f4ff7812 */ /* 0x040fe200078ac0ff */
[----:B------:R-:W-:Y:S01]  /*4d30*/  FADD.FTZ R0, R213, -R0 ;  /* 0x80000000d5007221 */ /* 0x000fe20000010000 */
[----:B------:R-:W-:Y:S01]  /*4d40*/  FFMA.FTZ R215, R215, R104, R103 ;  /* 0x00000068d7d77223 */ /* 0x000fe20000010067 */
[----:B------:R-:W-:Y:S01]  /*4d50*/  FADD.FTZ R216, R211, -R216 ;  /* 0x800000d8d3d87221 */ /* 0x000fe20000010000 */
[----:B------:R-:W-:Y:S02]  /*4d60*/  HFMA2 R105, -RZ, RZ, 0, 0 ;  /* 0x00000000ff697431 */ /* 0x000fe400000001ff */
[C---:B0-----:R-:W-:Y:S01]  /*4d70*/  FMUL.FTZ R89, R195.reuse, R0 ;  /* 0x00000000c3597220 */ /* 0x041fe20000410000 */
[----:B------:R-:W-:Y:S01]  /*4d80*/  LOP3.LUT P6, RZ, R244, 0xff0000, RZ, 0xc0, !PT ;  /* 0x00ff0000f4ff7812 */ /* 0x000fe200078cc0ff */
[C---:B------:R-:W-:Y:S01]  /*4d90*/  FMUL.FTZ R99, R195.reuse, R216 ;  /* 0x000000d8c3637220 */ /* 0x040fe20000410000 */
[----:B------:R-:W-:Y:S01]  /*4da0*/  FADD.FTZ R212, R212, -R215 ;  /* 0x800000d7d4d47221 */ /* 0x000fe20000010000 */
[C---:B------:R-:W-:Y:S01]  /*4db0*/  FMUL.FTZ R0, R102.reuse, R89 ;  /* 0x0000005966007220 */ /* 0x040fe20000410000 */
[----:B------:R-:W-:Y:S01]  /*4dc0*/  MOV R88, RZ ;  /* 0x000000ff00587202 */ /* 0x000fe20000000f00 */
[----:B------:R-:W-:Y:S01]  /*4dd0*/  FMUL.FTZ R90, R102, R99 ;  /* 0x00000063665a7220 */ /* 0x000fe20000410000 */
[----:B-----5:R-:W-:Y:S01]  /*4de0*/  @P3 SHF.L.U32 R89, R92, 0x10, RZ ;  /* 0x000000105c593819 */ /* 0x020fe200000006ff */
[----:B------:R-:W-:Y:S01]  /*4df0*/  FMUL.FTZ R0, R0, UR6 ;  /* 0x0000000600007c20 */ /* 0x000fe20008410000 */
[----:B------:R-:W-:Y:S01]  /*4e00*/  @P3 SHF.L.U32 R91, R48, 0x10, RZ ;  /* 0x00000010305b3819 */ /* 0x000fe200000006ff */
[----:B------:R-:W-:Y:S01]  /*4e10*/  FMUL.FTZ R199, R195, R212 ;  /* 0x000000d4c3c77220 */ /* 0x000fe20000410000 */
[----:B------:R-:W-:Y:S01]  /*4e20*/  @P5 PRMT R98, R92, 0x7632, R98 ;  /* 0x000076325c625816 */ /* 0x000fe20000000062 */
[----:B------:R-:W-:Y:S01]  /*4e30*/  @P3 FMUL.FTZ R105, R89, R0 ;  /* 0x0000000059693220 */ /* 0x000fe20000410000 */
[--C-:B------:R-:W-:Y:S01]  /*4e40*/  FFMA.FTZ R214, R214, R104, R103.reuse ;  /* 0x00000068d6d67223 */ /* 0x100fe20000010067 */
[----:B------:R-:W-:Y:S01]  /*4e50*/  @P3 FMUL.FTZ R88, R91, R0 ;  /* 0x000000005b583220 */ /* 0x000fe20000410000 */
[----:B------:R-:W-:Y:S01]  /*4e60*/  LOP3.LUT P3, RZ, R244, 0xff000000, RZ, 0xc0, !PT ;  /* 0xff000000f4ff7812 */ /* 0x000fe2000786c0ff */
[----:B------:R-:W-:Y:S01]  /*4e70*/  HFMA2 R0, -RZ, RZ, 0, 0 ;  /* 0x00000000ff007431 */ /* 0x000fe200000001ff */
[----:B------:R-:W-:Y:S01]  /*4e80*/  @P5 SHF.L.U32 R101, R174, 0x10, RZ ;  /* 0x00000010ae655819 */ /* 0x000fe200000006ff */
[----:B------:R-:W-:Y:S01]  /*4e90*/  FMUL.FTZ R90, R90, UR6 ;  /* 0x000000065a5a7c20 */ /* 0x000fe20008410000 */
[----:B------:R-:W-:Y:S01]  /*4ea0*/  @P5 SHF.L.U32 R99, R98, 0x10, RZ ;  /* 0x0000001062635819 */ /* 0x000fe200000006ff */
[----:B------:R-:W-:Y:S01]  /*4eb0*/  FMUL.FTZ R92, R102, R199 ;  /* 0x000000c7665c7220 */ /* 0x000fe20000410000 */
[----:B------:R-:W-:Y:S01]  /*4ec0*/  FFMA.FTZ R209, R209, R104, R103 ;  /* 0x00000068d1d17223 */ /* 0x000fe20000010067 */
[----:B------:R-:W-:Y:S01]  /*4ed0*/  FADD.FTZ R214, R207, -R214 ;  /* 0x800000d6cfd67221 */ /* 0x000fe20000010000 */
[----:B------:R-:W-:Y:S01]  /*4ee0*/  MOV R91, RZ ;  /* 0x000000ff005b7202 */ /* 0x000fe20000000f00 */
[-C--:B------:R-:W-:Y:S01]  /*4ef0*/  @P5 FMUL.FTZ R0, R99, R90.reuse ;  /* 0x0000005a63005220 */ /* 0x080fe20000410000 */
[----:B------:R-:W-:Y:S01]  /*4f00*/  @P5 FMUL.FTZ R91, R101, R90 ;  /* 0x0000005a655b5220 */ /* 0x000fe20000410000 */
[----:B------:R-:W-:Y:S01]  /*4f10*/  @P6 SHF.L.U32 R203, R93, 0x10, RZ ;  /* 0x000000105dcb6819 */ /* 0x000fe200000006ff */
[----:B------:R-:W-:Y:S01]  /*4f20*/  FMUL.FTZ R92, R92, UR6 ;  /* 0x000000065c5c7c20 */ /* 0x000fe20008410000 */
[----:B------:R-:W-:Y:S01]  /*4f30*/  LOP3.LUT P5, RZ, R245, 0xff, RZ, 0xc0, !PT ;  /* 0x000000fff5ff7812 */ /* 0x000fe200078ac0ff */
[----:B------:R-:W-:Y:S01]  /*4f40*/  FADD.FTZ R210, R210, -R209 ;  /* 0x800000d1d2d27221 */ /* 0x000fe20000010000 */
[----:B------:R-:W-:Y:S01]  /*4f50*/  FMUL.FTZ R99, R195, R214 ;  /* 0x000000d6c3637220 */ /* 0x000fe20000410000 */
[----:B------:R-:W-:Y:S01]  /*4f60*/  CS2R R106, SRZ ;  /* 0x00000000006a7805 */ /* 0x000fe2000001ff00 */
[----:B------:R-:W-:-:S02]  /*4f70*/  HFMA2 R89, -RZ, RZ, 0, 0 ;  /* 0x00000000ff597431 */ /* 0x000fc400000001ff */
[----:B------:R-:W-:Y:S01]  /*4f80*/  @P6 FMUL.FTZ R107, R203, R92 ;  /* 0x0000005ccb6b6220 */ /* 0x000fe20000410000 */
[----:B------:R-:W-:Y:S01]  /*4f90*/  @P3 PRMT R93, R93, 0x7632, R93 ;  /* 0x000076325d5d3816 */ /* 0x000fe2000000005d */
[----:B------:R-:W-:Y:S01]  /*4fa0*/  FMUL.FTZ R203, R195, R210 ;  /* 0x000000d2c3cb7220 */ /* 0x000fe20000410000 */
[----:B------:R-:W-:Y:S01]  /*4fb0*/  @P6 SHF.L.U32 R199, R49, 0x10, RZ ;  /* 0x0000001031c76819 */ /* 0x000fe200000006ff */
[----:B------:R-:W-:Y:S01]  /*4fc0*/  FMUL.FTZ R90, R102, R99 ;  /* 0x00000063665a7220 */ /* 0x000fe20000410000 */
[-CC-:B------:R-:W-:Y:S01]  /*4fd0*/  FFMA.FTZ R207, R206, R104.reuse, R103.reuse ;  /* 0x00000068cecf7223 */ /* 0x180fe20000010067 */
[----:B------:R-:W-:Y:S01]  /*4fe0*/  @P3 SHF.L.U32 R101, R173, 0x10, RZ ;  /* 0x00000010ad653819 */ /* 0x000fe200000006ff */
[----:B------:R-:W-:Y:S01]  /*4ff0*/  FFMA.FTZ R205, R205, R104, R103 ;  /* 0x00000068cdcd7223 */ /* 0x000fe20000010067 */
[----:B------:R-:W-:Y:S01]  /*5000*/  @P3 SHF.L.U32 R99, R93, 0x10, RZ ;  /* 0x000000105d633819 */ /* 0x000fe200000006ff */
[----:B------:R-:W-:Y:S01]  /*5010*/  FMUL.FTZ R93, R102, R203 ;  /* 0x000000cb665d7220 */ /* 0x000fe20000410000 */
[----:B------:R-:W-:Y:S01]  /*5020*/  FMUL.FTZ R90, R90, UR6 ;  /* 0x000000065a5a7c20 */ /* 0x000fe20008410000 */
[----:B------:R-:W-:Y:S01]  /*5030*/  @P6 FMUL.FTZ R89, R199, R92 ;  /* 0x0000005cc7596220 */ /* 0x000fe20000410000 */
[----:B------:R-:W-:Y:S01]  /*5040*/  FADD.FTZ R206, R202, -R207 ;  /* 0x800000cfcace7221 */ /* 0x000fe20000010000 */
        /* <DEDUP_REMOVED lines=9> */
[C---:B------:R-:W-:Y:S01]  /*50e0*/  LOP3.LUT P6, RZ, R245.reuse, 0xff00, RZ, 0xc0, !PT ;  /* 0x0000ff00f5ff7812 */ /* 0x040fe200078cc0ff */
[----:B------:R-:W-:Y:S01]  /*50f0*/  FFMA.FTZ R99, R204, R104, R103 ;  /* 0x00000068cc637223 */ /* 0x000fe20000010067 */
[----:B------:R-:W-:Y:S01]  /*5100*/  MOV R98, RZ ;  /* 0x000000ff00627202 */ /* 0x000fe20000000f00 */
[----:B------:R-:W-:Y:S01]  /*5110*/  @P5 FMUL.FTZ R98, R202, R93 ;  /* 0x0000005dca625220 */ /* 0x000fe20000410000 */
[----:B------:R-:W-:Y:S01]  /*5120*/  LOP3.LUT P5, RZ, R245, 0xff0000, RZ, 0xc0, !PT ;  /* 0x00ff0000f5ff7812 */ /* 0x000fe200078ac0ff */
[----:B------:R-:W-:Y:S01]  /*5130*/  FMUL.FTZ R93, R195, R206 ;  /* 0x000000cec35d7220 */ /* 0x000fe20000410000 */
[----:B------:R-:W-:Y:S01]  /*5140*/  ISETP.GE.U32.AND.EX P3, PT, R245, 0x1000000, PT, P3 ;  /* 0x01000000f500780c */ /* 0x000fe20003f66130 */
[----:B------:R-:W-:Y:S01]  /*5150*/  FADD.FTZ R208, R208, -R205 ;  /* 0x800000cdd0d07221 */ /* 0x000fe20000010000 */
[----:B------:R-:W-:Y:S01]  /*5160*/  CS2R R202, SRZ ;  /* 0x0000000000ca7805 */ /* 0x000fe2000001ff00 */
[----:B------:R-:W-:Y:S01]  /*5170*/  FMUL.FTZ R90, R102, R93 ;  /* 0x0000005d665a7220 */ /* 0x000fe20000410000 */
[----:B------:R-:W-:-:S02]  /*5180*/  F2FP.BF16.F32.PACK_AB R88, R91, R88 ;  /* 0x000000585b58723e */ /* 0x000fc400000010ff */
[----:B------:R-:W-:Y:S01]  /*5190*/  F2FP.BF16.F32.PACK_AB R89, R92, R89 ;  /* 0x000000595c59723e */ /* 0x000fe200000010ff */
[----:B------:R-:W-:Y:S01]  /*51a0*/  FMUL.FTZ R100, R90, UR6 ;  /* 0x000000065a647c20 */ /* 0x000fe20008410000 */
[----:B------:R-:W-:Y:S01]  /*51b0*/  @P6 PRMT R94, R94, 0x7632, R94 ;  /* 0x000076325e5e6816 */ /* 0x000fe2000000005e */
[----:B------:R-:W-:Y:S01]  /*51c0*/  FADD.FTZ R90, R200, -R99 ;  /* 0x80000063c85a7221 */ /* 0x000fe20000010000 */
[----:B------:R-:W-:Y:S01]  /*51d0*/  @P6 SHF.L.U32 R101, R172, 0x10, RZ ;  /* 0x00000010ac656819 */ /* 0x000fe200000006ff */
[----:B------:R-:W-:Y:S01]  /*51e0*/  HFMA2 R200, -RZ, RZ, 0, 0 ;  /* 0x00000000ffc87431 */ /* 0x000fe200000001ff */
[----:B------:R-:W-:Y:S01]  /*51f0*/  @P5 SHF.L.U32 R205, R95, 0x10, RZ ;  /* 0x000000105fcd5819 */ /* 0x000fe200000006ff */
[----:B------:R-:W-:Y:S01]  /*5200*/  FMUL.FTZ R209, R195, R90 ;  /* 0x0000005ac3d17220 */ /* 0x000fe20000410000 */
[----:B------:R-:W-:Y:S01]  /*5210*/  @P3 PRMT R204, R95, 0x7632, R204 ;  /* 0x000076325fcc3816 */ /* 0x000fe200000000cc */
[----:B------:R-:W-:Y:S01]  /*5220*/  FMUL.FTZ R95, R195, R208 ;  /* 0x000000d0c35f7220 */ /* 0x000fe20000410000 */
[----:B------:R-:W-:-:S02]  /*5230*/  @P6 SHF.L.U32 R93, R94, 0x10, RZ ;  /* 0x000000105e5d6819 */ /* 0x000fc400000006ff */
[----:B------:R-:W-:Y:S01]  /*5240*/  @P5 SHF.L.U32 R207, R51, 0x10, RZ ;  /* 0x0000001033cf5819 */ /* 0x000fe200000006ff */
[C---:B------:R-:W-:Y:S01]  /*5250*/  FMUL.FTZ R90, R102.reuse, R95 ;  /* 0x0000005f665a7220 */ /* 0x040fe20000410000 */
[----:B------:R-:W-:Y:S01]  /*5260*/  FMUL.FTZ R95, R102, R209 ;  /* 0x000000d1665f7220 */ /* 0x000fe20000410000 */
[-C--:B------:R-:W-:Y:S01]  /*5270*/  @P6 FMUL.FTZ R202, R93, R100.reuse ;  /* 0x000000645dca6220 */ /* 0x080fe20000410000 */
[----:B------:R-:W-:Y:S01]  /*5280*/  HFMA2 R93, -RZ, RZ, 0, 0 ;  /* 0x00000000ff5d7431 */ /* 0x000fe200000001ff */
[----:B------:R-:W-:Y:S01]  /*5290*/  @P3 SHF.L.U32 R206, R171, 0x10, RZ ;  /* 0x00000010abce3819 */ /* 0x000fe200000006ff */
        /* <DEDUP_REMOVED lines=10> */
[----:B------:R-:W-:-:S02]  /*5340*/  @P3 FMUL.FTZ R200, R204, R95 ;  /* 0x0000005fccc83220 */ /* 0x000fc40000410000 */
[----:B------:R-:W-:-:S07]  /*5350*/  F2FP.BF16.F32.PACK_AB R91, R99, R94 ;  /* 0x0000005e635b723e */ /* 0x000fce00000010ff */
.L_x_3787:
[----:B------:R-:W0:Y:S01]  /*5360*/  @P0 LDC.64 R92, c[0x0][0x478] ;  /* 0x00011e00ff5c0b82 */ /* 0x000e220000000a00 */
[----:B------:R-:W-:-:S04]  /*5370*/  IMAD.WIDE.U32 R100, R197, 0x10, R96 ;  /* 0x00000010c5647825 */ /* 0x000fc800078e0060 */
        /* <DEDUP_REMOVED lines=8> */
[----:B0-----:R-:W-:-:S04]  /*5400*/  @P0 IMAD.WIDE.U32 R98, R197, 0x20, R92 ;  /* 0x00000020c5620825 */ /* 0x001fc800078e005c */
[----:B------:R-:W-:Y:S01]  /*5410*/  IMAD.WIDE.U32 R92, R154, 0x10, R110 ;  /* 0x000000109a5c7825 */ /* 0x000fe200078e006e */
[----:B------:R0:W-:Y:S04]  /*5420*/  @P0 STG.E.128 desc[UR8][R98.64], R60 ;  /* 0x0000003c62000986 */ /* 0x0001e8000c101d08 */
[----:B------:R0:W-:Y:S04]  /*5430*/  @P0 STG.E.128 desc[UR8][R98.64+0x10], R64 ;  /* 0x0000104062000986 */ /* 0x0001e8000c101d08 */
[----:B------:R0:W-:Y:S04]  /*5440*/  STG.E.128 desc[UR8][R100.64], R88 ;  /* 0x0000005864007986 */ /* 0x0001e8000c101d08 */
[----:B------:R-:W5:Y:S01]  /*5450*/  LDG.E.128 R92, desc[UR8][R92.64] ;  /* 0x000000085c5c7981 */ /* 0x000f62000c1e1d00 */
[----:B------:R-:W-:Y:S05]  /*5460*/  @!P2 BRA `(.L_x_3789) ;  /* 0x0000000c0038a947 */ /* 0x000fea0003800000 */
[----:B------:R-:W-:Y:S05]  /*5470*/  @!P0 BRA `(.L_x_3790) ;  /* 0x0000000400948947 */ /* 0x000fea0003800000 */
[-CC-:B------:R-:W-:Y:S01]  /*5480*/  FFMA.FTZ R113, R113, R104.reuse, R103.reuse ;  /* 0x0000006871717223 */ /* 0x180fe20000010067 */
[----:B------:R-:W-:Y:S01]  /*5490*/  LOP3.LUT P2, RZ, R108, 0xff, RZ, 0xc0, !PT ;  /* 0x000000ff6cff7812 */ /* 0x000fe2000784c0ff */
[-C--:B------:R-:W-:Y:S01]  /*54a0*/  FFMA.FTZ R112, R112, R104.reuse, R103 ;  /* 0x0000006870707223 */ /* 0x080fe20000010067 */
[----:B------:R-:W-:Y:S01]  /*54b0*/  LOP3.LUT P5, RZ, R108, 0xff00, RZ, 0xc0, !PT ;  /* 0x0000ff006cff7812 */ /* 0x000fe200078ac0ff */
[----:B------:R-:W-:Y:S01]  /*54c0*/  FADD.FTZ R113, R114, -R113 ;  /* 0x8000007172717221 */ /* 0x000fe20000010000 */
[----:B0-----:R-:W-:Y:S01]  /*54d0*/  CS2R R98, SRZ ;  /* 0x0000000000627805 */ /* 0x001fe2000001ff00 */
[----:B------:R-:W-:Y:S01]  /*54e0*/  FADD.FTZ R112, R117, -R112 ;  /* 0x8000007075707221 */ /* 0x000fe20000010000 */
[----:B------:R-:W-:Y:S01]  /*54f0*/  CS2R R88, SRZ ;  /* 0x0000000000587805 */ /* 0x000fe2000001ff00 */
[----:B------:R-:W-:Y:S01]  /*5500*/  FFMA.FTZ R60, R195, R113, R84 ;  /* 0x00000071c33c7223 */ /* 0x000fe20000010054 */
[-CC-:B------:R-:W-:Y:S01]  /*5510*/  FFMA.FTZ R115, R115, R104.reuse, R103.reuse ;  /* 0x0000006873737223 */ /* 0x180fe20000010067 */
[----:B------:R-:W-:Y:S01]  /*5520*/  FFMA.FTZ R116, R116, R104, R103 ;  /* 0x0000006874747223 */ /* 0x000fe20000010067 */
[----:B------:R-:W-:Y:S01]  /*5530*/  LOP3.LUT P3, RZ, R108, 0xff000000, RZ, 0xc0, !PT ;  /* 0xff0000006cff7812 */ /* 0x000fe2000786c0ff */
[----:B------:R-:W-:Y:S01]  /*5540*/  FMUL.FTZ R0, R60, R102 ;  /* 0x000000663c007220 */ /* 0x000fe20000410000 */
[----:B------:R-:W-:Y:S01]  /*5550*/  FADD.FTZ R115, R118, -R115 ;  /* 0x8000007376737221 */ /* 0x000fe20000010000 */
[----:B-----5:R-:W-:Y:S01]  /*5560*/  @P2 SHF.L.U32 R61, R92, 0x10, RZ ;  /* 0x000000105c3d2819 */ /* 0x020fe200000006ff */
[----:B------:R-:W-:Y:S01]  /*5570*/  FADD.FTZ R116, R121, -R116 ;  /* 0x8000007479747221 */ /* 0x000fe20000010000 */
[----:B------:R-:W-:Y:S01]  /*5580*/  FMUL.FTZ R0, R0, UR6 ;  /* 0x0000000600007c20 */ /* 0x000fe20008410000 */
[----:B------:R-:W-:-:S02]  /*5590*/  @P2 SHF.L.U32 R62, R44, 0x10, RZ ;  /* 0x000000102c3e2819 */ /* 0x000fc400000006ff */
[----:B------:R-:W-:Y:S02]  /*55a0*/  CS2R R90, SRZ ;  /* 0x00000000005a7805 */ /* 0x000fe4000001ff00 */
[----:B------:R-:W-:Y:S01]  /*55b0*/  @P5 PRMT R92, R92, 0x7632, R92 ;  /* 0x000076325c5c5816 */ /* 0x000fe2000000005c */
[C---:B------:R-:W-:Y:S01]  /*55c0*/  @P2 FMUL.FTZ R99, R0.reuse, R61 ;  /* 0x0000003d00632220 */ /* 0x040fe20000410000 */
[----:B------:R-:W-:Y:S01]  /*55d0*/  FFMA.FTZ R61, R195, R112, R85 ;  /* 0x00000070c33d7223 */ /* 0x000fe20000010055 */
[----:B------:R-:W-:Y:S01]  /*55e0*/  @P2 FMUL.FTZ R88, R0, R62 ;  /* 0x0000003e00582220 */ /* 0x000fe20000410000 */
[----:B------:R-:W-:Y:S01]  /*55f0*/  LOP3.LUT P2, RZ, R108, 0xff0000, RZ, 0xc0, !PT ;  /* 0x00ff00006cff7812 */ /* 0x000fe2000784c0ff */
[----:B------:R-:W-:Y:S02]  /*5600*/  HFMA2 R0, -RZ, RZ, 0, 0 ;  /* 0x00000000ff007431 */ /* 0x000fe400000001ff */
[----:B------:R-:W-:Y:S01]  /*5610*/  FMUL.FTZ R63, R61, R102 ;  /* 0x000000663d3f7220 */ /* 0x000fe20000410000 */
[----:B------:R-:W-:Y:S01]  /*5620*/  @P5 SHF.L.U32 R64, R178, 0x10, RZ ;  /* 0x00000010b2405819 */ /* 0x000fe200000006ff */
[----:B------:R-:W-:Y:S01]  /*5630*/  FFMA.FTZ R62, R195, R115, R86 ;  /* 0x00000073c33e7223 */ /* 0x000fe20000010056 */
[----:B------:R-:W-:Y:S01]  /*5640*/  @P5 SHF.L.U32 R92, R92, 0x10, RZ ;  /* 0x000000105c5c5819 */ /* 0x000fe200000006ff */
[----:B------:R-:W-:Y:S01]  /*5650*/  FMUL.FTZ R63, R63, UR6 ;  /* 0x000000063f3f7c20 */ /* 0x000fe20008410000 */
[----:B------:R-:W-:Y:S01]  /*5660*/  FFMA.FTZ R119, R119, R104, R103 ;  /* 0x0000006877777223 */ /* 0x000fe20000010067 */
[----:B------:R-:W-:Y:S01]  /*5670*/  FMUL.FTZ R65, R62, R102 ;  /* 0x000000663e417220 */ /* 0x000fe20000410000 */
[----:B------:R-:W-:Y:S01]  /*5680*/  CS2R R100, SRZ ;  /* 0x0000000000647805 */ /* 0x000fe2000001ff00 */
[C---:B------:R-:W-:Y:S01]  /*5690*/  @P5 FMUL.FTZ R0, R63.reuse, R92 ;  /* 0x0000005c3f005220 */ /* 0x040fe20000410000 */
[----:B------:R-:W-:Y:S01]  /*56a0*/  @P5 FMUL.FTZ R91, R63, R64 ;  /* 0x000000403f5b5220 */ /* 0x000fe20000410000 */
[----:B------:R-:W-:Y:S01]  /*56b0*/  FFMA.FTZ R63, R195, R116, R87 ;  /* 0x00000074c33f7223 */ /* 0x000fe20000010057 */
[----:B------:R-:W-:Y:S01]  /*56c0*/  @P2 SHF.L.U32 R66, R93, 0x10, RZ ;  /* 0x000000105d422819 */ /* 0x000fe200000006ff */
[----:B------:R-:W-:Y:S01]  /*56d0*/  FMUL.FTZ R67, R65, UR6 ;  /* 0x0000000641437c20 */ /* 0x000fe20008410000 */
[----:B------:R-:W-:Y:S01]  /*56e0*/  @P3 PRMT R93, R93, 0x7632, R93 ;  /* 0x000076325d5d3816 */ /* 0x000fe2000000005d */
[----:B------:R-:W-:Y:S01]  /*56f0*/  FMUL.FTZ R65, R63, R102 ;  /* 0x000000663f417220 */ /* 0x000fe20000410000 */
[----:B------:R-:W-:Y:S01]  /*5700*/  @P2 SHF.L.U32 R64, R45, 0x10, RZ ;  /* 0x000000102d402819 */ /* 0x000fe200000006ff */
[----:B------:R-:W-:Y:S01]  /*5710*/  @P2 FMUL.FTZ R101, R67, R66 ;  /* 0x0000004243652220 */ /* 0x000fe20000410000 */
[----:B------:R-:W-:Y:S01]  /*5720*/  LOP3.LUT P6, RZ, R109, 0xff, RZ, 0xc0, !PT ;  /* 0x000000ff6dff7812 */ /* 0x000fe200078cc0ff */
[----:B------:R-:W-:Y:S01]  /*5730*/  FMUL.FTZ R66, R65, UR6 ;  /* 0x0000000641427c20 */ /* 0x000fe20008410000 */
[----:B------:R-:W-:Y:S01]  /*5740*/  FADD.FTZ R119, R120, -R119 ;  /* 0x8000007778777221 */ /* 0x000fe20000010000 */
[----:B------:R-:W-:Y:S01]  /*5750*/  @P3 SHF.L.U32 R93, R93, 0x10, RZ ;  /* 0x000000105d5d3819 */ /* 0x000fe200000006ff */
[----:B------:R-:W-:Y:S01]  /*5760*/  @P2 FMUL.FTZ R89, R67, R64 ;  /* 0x0000004043592220 */ /* 0x000fe20000410000 */
[----:B------:R-:W-:Y:S01]  /*5770*/  @P3 SHF.L.U32 R65, R177, 0x10, RZ ;  /* 0x00000010b1413819 */ /* 0x000fe200000006ff */
[-CC-:B------:R-:W-:Y:S01]  /*5780*/  FFMA.FTZ R122, R122, R104.reuse, R103.reuse ;  /* 0x000000687a7a7223 */ /* 0x180fe20000010067 */
[----:B------:R-:W-:Y:S01]  /*5790*/  ISETP.GE.U32.AND P2, PT, R108, RZ, PT ;  /* 0x000000ff6c00720c */ /* 0x000fe20003f46070 */
[-CC-:B------:R-:W-:Y:S01]  /*57a0*/  FFMA.FTZ R201, R201, R104.reuse, R103.reuse ;  /* 0x00000068c9c97223 */ /* 0x180fe20000010067 */
[----:B------:R-:W-:Y:S01]  /*57b0*/  FFMA.FTZ R64, R195, R119, R56 ;  /* 0x00000077c3407223 */ /* 0x000fe20000010038 */
[----:B------:R-:W-:Y:S01]  /*57c0*/  FFMA.FTZ R103, R198, R104, R103 ;  /* 0x00000068c6677223 */ /* 0x000fe20000010067 */
[----:B------:R-:W-:Y:S01]  /*57d0*/  MOV R92, RZ ;  /* 0x000000ff005c7202 */ /* 0x000fe20000000f00 */
[C---:B------:R-:W-:Y:S01]  /*57e0*/  @P3 FMUL.FTZ R98, R66.reuse, R93 ;  /* 0x0000005d42623220 */ /* 0x040fe20000410000 */
[----:B------:R-:W-:Y:S01]  /*57f0*/  @P3 FMUL.FTZ R92, R66, R65 ;  /* 0x00000041425c3220 */ /* 0x000fe20000410000 */
[C---:B------:R-:W-:Y:S01]  /*5800*/  LOP3.LUT P5, RZ, R109.reuse, 0xff00, RZ, 0xc0, !PT ;  /* 0x0000ff006dff7812 */ /* 0x040fe200078ac0ff */
[----:B------:R-:W-:Y:S01]  /*5810*/  FMUL.FTZ R66, R64, R102 ;  /* 0x0000006640427220 */ /* 0x000fe20000410000 */
[C---:B------:R-:W-:Y:S01]  /*5820*/  LOP3.LUT P3, RZ, R109.reuse, 0xff0000, RZ, 0xc0, !PT ;  /* 0x00ff00006dff7812 */ /* 0x040fe2000786c0ff */
[----:B------:R-:W-:Y:S01]  /*5830*/  FADD.FTZ R196, R196, -R103 ;  /* 0x80000067c4c47221 */ /* 0x000fe20000010000 */
[----:B------:R-:W-:Y:S01]  /*5840*/  ISETP.GE.U32.AND.EX P2, PT, R109, 0x1000000, PT, P2 ;  /* 0x010000006d00780c */ /* 0x000fe20003f46120 */
[----:B------:R-:W-:Y:S01]  /*5850*/  HFMA2 R103, -RZ, RZ, 0, 0 ;  /* 0x00000000ff677431 */ /* 0x000fe200000001ff */
[----:B------:R-:W-:Y:S01]  /*5860*/  @P6 SHF.L.U32 R67, R94, 0x10, RZ ;  /* 0x000000105e436819 */ /* 0x000fe200000006ff */
[----:B------:R-:W-:Y:S01]  /*5870*/  FADD.FTZ R122, R123, -R122 ;  /* 0x8000007a7b7a7221 */ /* 0x000fe20000010000 */
[----:B------:R-:W-:Y:S01]  /*5880*/  @P6 SHF.L.U32 R93, R46, 0x10, RZ ;  /* 0x000000102e5d6819 */ /* 0x000fe200000006ff */
[----:B------:R-:W-:Y:S01]  /*5890*/  FMUL.FTZ R66, R66, UR6 ;  /* 0x0000000642427c20 */ /* 0x000fe20008410000 */
[----:B------:R-:W-:Y:S01]  /*58a0*/  FADD.FTZ R201, R194, -R201 ;  /* 0x800000c9c2c97221 */ /* 0x000fe20000010000 */
[----:B------:R-:W-:Y:S01]  /*58b0*/  FFMA.FTZ R65, R195, R122, R57 ;  /* 0x0000007ac3417223 */ /* 0x000fe20000010039 */
[----:B------:R-:W-:-:S02]  /*58c0*/  HFMA2 R107, -RZ, RZ, 0, 0 ;  /* 0x00000000ff6b7431 */ /* 0x000fc400000001ff */
[C---:B------:R-:W-:Y:S01]  /*58d0*/  @P6 FMUL.FTZ R103, R66.reuse, R67 ;  /* 0x0000004342676220 */ /* 0x040fe20000410000 */
[----:B------:R-:W-:Y:S01]  /*58e0*/  @P6 FMUL.FTZ R90, R66, R93 ;  /* 0x0000005d425a6220 */ /* 0x000fe20000410000 */
[C---:B------:R-:W-:Y:S01]  /*58f0*/  FFMA.FTZ R66, R195.reuse, R201, R58 ;  /* 0x000000c9c3427223 */ /* 0x040fe2000001003a */
[----:B------:R-:W-:Y:S01]  /*5900*/  FFMA.FTZ R67, R195, R196, R59 ;  /* 0x000000c4c3437223 */ /* 0x000fe2000001003b */
[----:B------:R-:W-:Y:S01]  /*5910*/  @P5 PRMT R104, R94, 0x7632, R104 ;  /* 0x000076325e685816 */ /* 0x000fe20000000068 */
[-C--:B------:R-:W-:Y:S01]  /*5920*/  FMUL.FTZ R94, R65, R102.reuse ;  /* 0x00000066415e7220 */ /* 0x080fe20000410000 */
[C---:B------:R-:W-:Y:S02]  /*5930*/  @P3 SHF.L.U32 R106, R95.reuse, 0x10, RZ ;  /* 0x000000105f6a3819 */ /* 0x040fe400000006ff */
[----:B------:R-:W-:Y:S01]  /*5940*/  @P2 PRMT R109, R95, 0x7632, R109 ;  /* 0x000076325f6d2816 */ /* 0x000fe2000000006d */
[-C--:B------:R-:W-:Y:S01]  /*5950*/  FMUL.FTZ R95, R66, R102.reuse ;  /* 0x00000066425f7220 */ /* 0x080fe20000410000 */
[----:B------:R-:W-:Y:S01]  /*5960*/  FMUL.FTZ R102, R67, R102 ;  /* 0x0000006643667220 */ /* 0x000fe20000410000 */
[----:B------:R-:W-:Y:S01]  /*5970*/  FMUL.FTZ R113, R94, UR6 ;  /* 0x000000065e717c20 */ /* 0x000fe20008410000 */
[----:B------:R-:W-:Y:S01]  /*5980*/  @P5 SHF.L.U32 R94, R176, 0x10, RZ ;  /* 0x00000010b05e5819 */ /* 0x000fe200000006ff */
[----:B------:R-:W-:Y:S01]  /*5990*/  FMUL.FTZ R95, R95, UR6 ;  /* 0x000000065f5f7c20 */ /* 0x000fe20008410000 */
[----:B------:R-:W-:Y:S01]  /*59a0*/  @P3 SHF.L.U32 R108, R47, 0x10, RZ ;  /* 0x000000102f6c3819 */ /* 0x000fe200000006ff */
[----:B------:R-:W-:Y:S01]  /*59b0*/  FMUL.FTZ R102, R102, UR6 ;  /* 0x0000000666667c20 */ /* 0x000fe20008410000 */
[----:B------:R-:W-:-:S02]  /*59c0*/  @P2 SHF.L.U32 R111, R175, 0x10, RZ ;  /* 0x00000010af6f2819 */ /* 0x000fc400000006ff */
[----:B------:R-:W-:Y:S01]  /*59d0*/  @P5 SHF.L.U32 R104, R104, 0x10, RZ ;  /* 0x0000001068685819 */ /* 0x000fe200000006ff */
[----:B------:R-:W-:Y:S01]  /*59e0*/  @P3 FMUL.FTZ R107, R95, R108 ;  /* 0x0000006c5f6b3220 */ /* 0x000fe20000410000 */
[----:B------:R-:W-:Y:S01]  /*59f0*/  MOV R93, RZ ;  /* 0x000000ff005d7202 */ /* 0x000fe20000000f00 */
[----:B------:R-:W-:Y:S01]  /*5a00*/  @P5 FMUL.FTZ R93, R113, R94 ;  /* 0x0000005e715d5220 */ /* 0x000fe20000410000 */
[----:B------:R-:W-:Y:S01]  /*5a10*/  MOV R110, RZ ;  /* 0x000000ff006e7202 */ /* 0x000fe20000000f00 */
[C---:B------:R-:W-:Y:S01]  /*5a20*/  @P2 FMUL.FTZ R110, R102.reuse, R111 ;  /* 0x0000006f666e2220 */ /* 0x040fe20000410000 */
[----:B------:R-:W-:Y:S01]  /*5a30*/  @P2 SHF.L.U32 R109, R109, 0x10, RZ ;  /* 0x000000106d6d2819 */ /* 0x000fe200000006ff */
[----:B------:R-:W-:Y:S01]  /*5a40*/  @P5 FMUL.FTZ R100, R113, R104 ;  /* 0x0000006871645220 */ /* 0x000fe20000410000 */
[----:B------:R-:W-:Y:S02]  /*5a50*/  CS2R R104, SRZ ;  /* 0x0000000000687805 */ /* 0x000fe4000001ff00 */
[----:B------:R-:W-:Y:S01]  /*5a60*/  F2FP.BF16.F32.PACK_AB R88, R91, R88 ;  /* 0x000000585b58723e */ /* 0x000fe200000010ff */
[----:B------:R-:W-:Y:S01]  /*5a70*/  @P3 FMUL.FTZ R105, R95, R106 ;  /* 0x0000006a5f693220 */ /* 0x000fe20000410000 */
[----:B------:R-:W-:Y:S01]  /*5a80*/  @P2 FMUL.FTZ R104, R102, R109 ;  /* 0x0000006d66682220 */ /* 0x000fe20000410000 */
[----:B------:R-:W-:-:S02]  /*5a90*/  F2FP.BF16.F32.PACK_AB R90, R93, R90 ;  /* 0x0000005a5d5a723e */ /* 0x000fc400000010ff */
[----:B------:R-:W-:Y:S02]  /*5aa0*/  F2FP.BF16.F32.PACK_AB R89, R92, R89 ;  /* 0x000000595c59723e */ /* 0x000fe400000010ff */
[----:B------:R-:W-:Y:S01]  /*5ab0*/  F2FP.BF16.F32.PACK_AB R91, R110, R107 ;  /* 0x0000006b6e5b723e */ /* 0x000fe200000010ff */
[----:B------:R-:W-:Y:S06]  /*5ac0*/  BRA `(.L_x_3791) ;  /* 0x0000001000d87947 */ /* 0x000fec0003800000 */
.L_x_3790:
[-CC-:B------:R-:W-:Y:S01]  /*5ad0*/  FFMA.FTZ R113, R113, R104.reuse, R103.reuse ;  /* 0x0000006871717223 */ /* 0x180fe20000010067 */
[----:B------:R-:W-:Y:S01]  /*5ae0*/  LOP3.LUT P2, RZ, R108, 0xff, RZ, 0xc0, !PT ;  /* 0x000000ff6cff7812 */ /* 0x000fe2000784c0ff */
[-C--:B------:R-:W-:Y:S01]  /*5af0*/  FFMA.FTZ R112, R112, R104.reuse, R103 ;  /* 0x0000006870707223 */ /* 0x080fe20000010067 */
[----:B------:R-:W-:Y:S01]  /*5b00*/  LOP3.LUT P3, RZ, R108, 0xff00, RZ, 0xc0, !PT ;  /* 0x0000ff006cff7812 */ /* 0x000fe2000786c0ff */
[----:B------:R-:W-:Y:S01]  /*5b10*/  FADD.FTZ R113, R114, -R113 ;  /* 0x8000007172717221 */ /* 0x000fe20000010000 */
[----:B------:R-:W-:Y:S01]  /*5b20*/  LOP3.LUT P6, RZ, R108, 0xff000000, RZ, 0xc0, !PT ;  /* 0xff0000006cff7812 */ /* 0x000fe200078cc0ff */
[----:B------:R-:W-:Y:S01]  /*5b30*/  FADD.FTZ R112, R117, -R112 ;  /* 0x8000007075707221 */ /* 0x000fe20000010000 */
[-CC-:B------:R-:W-:Y:S01]  /*5b40*/  FFMA.FTZ R116, R116, R104.reuse, R103.reuse ;  /* 0x0000006874747223 */ /* 0x180fe20000010067 */
[----:B------:R-:W-:Y:S01]  /*5b50*/  FFMA.FTZ R113, R195, R113, R84 ;  /* 0x00000071c3717223 */ /* 0x000fe20000010054 */
[----:B------:R-:W-:Y:S01]  /*5b60*/  FFMA.FTZ R115, R115, R104, R103 ;  /* 0x0000006873737223 */ /* 0x000fe20000010067 */
[----:B0-----:R-:W-:Y:S01]  /*5b70*/  FFMA.FTZ R89, R195, R112, R85 ;  /* 0x00000070c3597223 */ /* 0x001fe20000010055 */
[----:B------:R-:W-:-:S02]  /*5b80*/  HFMA2 R91, -RZ, RZ, 0, 0 ;  /* 0x00000000ff5b7431 */ /* 0x000fc400000001ff */
[----:B------:R-:W-:Y:S01]  /*5b90*/  FMUL.FTZ R88, R102, R113 ;  /* 0x0000007166587220 */ /* 0x000fe20000410000 */
[----:B------:R-:W-:Y:S01]  /*5ba0*/  LOP3.LUT P5, RZ, R108, 0xff0000, RZ, 0xc0, !PT ;  /* 0x00ff00006cff7812 */ /* 0x000fe200078ac0ff */
[----:B------:R-:W-:Y:S01]  /*5bb0*/  FMUL.FTZ R89, R102, R89 ;  /* 0x0000005966597220 */ /* 0x000fe20000410000 */
[----:B------:R-:W-:Y:S01]  /*5bc0*/  @P2 SHF.L.U32 R105, R44, 0x10, RZ ;  /* 0x000000102c692819 */ /* 0x000fe200000006ff */
[----:B------:R-:W-:Y:S01]  /*5bd0*/  FMUL.FTZ R88, R88, UR6 ;  /* 0x0000000658587c20 */ /* 0x000fe20008410000 */
[----:B------:R-:W-:Y:S01]  /*5be0*/  FADD.FTZ R116, R121, -R116 ;  /* 0x8000007479747221 */ /* 0x000fe20000010000 */
[----:B------:R-:W-:Y:S01]  /*5bf0*/  FADD.FTZ R115, R118, -R115 ;  /* 0x8000007376737221 */ /* 0x000fe20000010000 */
[C---:B-----5:R-:W-:Y:S01]  /*5c00*/  @P2 SHF.L.U32 R101, R92.reuse, 0x10, RZ ;  /* 0x000000105c652819 */ /* 0x060fe200000006ff */
[----:B------:R-:W-:Y:S01]  /*5c10*/  @P2 FMUL.FTZ R91, R105, R88 ;  /* 0x00000058695b2220 */ /* 0x000fe20000410000 */
[----:B------:R-:W-:Y:S01]  /*5c20*/  FMUL.FTZ R100, R89, UR6 ;  /* 0x0000000659647c20 */ /* 0x000fe20008410000 */
[C---:B------:R-:W-:Y:S01]  /*5c30*/  FFMA.FTZ R105, R195.reuse, R116, R87 ;  /* 0x00000074c3697223 */ /* 0x040fe20000010057 */
[----:B------:R-:W-:Y:S01]  /*5c40*/  @P3 PRMT R92, R92, 0x7632, R92 ;  /* 0x000076325c5c3816 */ /* 0x000fe2000000005c */
[----:B------:R-:W-:Y:S01]  /*5c50*/  FFMA.FTZ R89, R195, R115, R86 ;  /* 0x00000073c3597223 */ /* 0x000fe20000010056 */
[----:B------:R-:W-:Y:S01]  /*5c60*/  @P6 PRMT R111, R93, 0x7632, R111 ;  /* 0x000076325d6f6816 */ /* 0x000fe2000000006f */
[----:B------:R-:W-:Y:S01]  /*5c70*/  FMUL.FTZ R90, R102, R105 ;  /* 0x00000069665a7220 */ /* 0x000fe20000410000 */
[----:B------:R-:W-:Y:S01]  /*5c80*/  @P3 SHF.L.U32 R107, R92, 0x10, RZ ;  /* 0x000000105c6b3819 */ /* 0x000fe200000006ff */
[----:B------:R-:W-:Y:S01]  /*5c90*/  FMUL.FTZ R89, R102, R89 ;  /* 0x0000005966597220 */ /* 0x000fe20000410000 */
[----:B------:R-:W-:Y:S01]  /*5ca0*/  HFMA2 R92, -RZ, RZ, 0, 0 ;  /* 0x00000000ff5c7431 */ /* 0x000fe200000001ff */
[----:B------:R-:W-:-:S02]  /*5cb0*/  @P6 SHF.L.U32 R105, R177, 0x10, RZ ;  /* 0x00000010b1696819 */ /* 0x000fc400000006ff */
[----:B------:R-:W-:Y:S02]  /*5cc0*/  CS2R R98, SRZ ;  /* 0x0000000000627805 */ /* 0x000fe4000001ff00 */
[----:B------:R-:W-:Y:S01]  /*5cd0*/  @P6 SHF.L.U32 R111, R111, 0x10, RZ ;  /* 0x000000106f6f6819 */ /* 0x000fe200000006ff */
[----:B------:R-:W-:Y:S01]  /*5ce0*/  FMUL.FTZ R90, R90, UR6 ;  /* 0x000000065a5a7c20 */ /* 0x000fe20008410000 */
[----:B------:R-:W-:Y:S01]  /*5cf0*/  @P5 SHF.L.U32 R106, R93, 0x10, RZ ;  /* 0x000000105d6a5819 */ /* 0x000fe200000006ff */
[----:B------:R-:W-:Y:S01]  /*5d00*/  FMUL.FTZ R89, R89, UR6 ;  /* 0x0000000659597c20 */ /* 0x000fe20008410000 */
[----:B------:R-:W-:Y:S01]  /*5d10*/  @P5 SHF.L.U32 R110, R45, 0x10, RZ ;  /* 0x000000102d6e5819 */ /* 0x000fe200000006ff */
[----:B------:R-:W-:Y:S01]  /*5d20*/  @P2 FMUL.FTZ R99, R101, R88 ;  /* 0x0000005865632220 */ /* 0x000fe20000410000 */
[----:B------:R-:W-:Y:S01]  /*5d30*/  MOV R0, RZ ;  /* 0x000000ff00007202 */ /* 0x000fe20000000f00 */
[----:B------:R-:W-:Y:S01]  /*5d40*/  @P3 FMUL.FTZ R0, R107, R100 ;  /* 0x000000646b003220 */ /* 0x000fe20000410000 */
[----:B------:R-:W-:Y:S01]  /*5d50*/  HFMA2 R88, -RZ, RZ, 0, 0 ;  /* 0x00000000ff587431 */ /* 0x000fe200000001ff */
[----:B------:R-:W-:Y:S01]  /*5d60*/  MOV R107, RZ ;  /* 0x000000ff006b7202 */ /* 0x000fe20000000f00 */
[-C--:B------:R-:W-:Y:S01]  /*5d70*/  @P6 FMUL.FTZ R98, R111, R90.reuse ;  /* 0x0000005a6f626220 */ /* 0x080fe20000410000 */
[----:B------:R-:W-:Y:S01]  /*5d80*/  MOV R101, RZ ;  /* 0x000000ff00657202 */ /* 0x000fe20000000f00 */
[----:B------:R-:W-:Y:S01]  /*5d90*/  @P6 FMUL.FTZ R107, R105, R90 ;  /* 0x0000005a696b6220 */ /* 0x000fe20000410000 */
[----:B------:R-:W-:Y:S01]  /*5da0*/  @P3 SHF.L.U32 R93, R178, 0x10, RZ ;  /* 0x00000010b25d3819 */ /* 0x000fe200000006ff */
[-C--:B------:R-:W-:Y:S01]  /*5db0*/  @P5 FMUL.FTZ R101, R106, R89.reuse ;  /* 0x000000596a655220 */ /* 0x080fe20000410000 */
[----:B------:R-:W-:Y:S01]  /*5dc0*/  @P5 FMUL.FTZ R92, R110, R89 ;  /* 0x000000596e5c5220 */ /* 0x000fe20000410000 */
[----:B------:R-:W-:Y:S01]  /*5dd0*/  LOP3.LUT P6, RZ, R109, 0xff, RZ, 0xc0, !PT ;  /* 0x000000ff6dff7812 */ /* 0x000fe200078cc0ff */
[--C-:B------:R-:W-:Y:S01]  /*5de0*/  FFMA.FTZ R122, R122, R104, R103.reuse ;  /* 0x000000687a7a7223 */ /* 0x100fe20000010067 */
[----:B------:R-:W-:Y:S01]  /*5df0*/  ISETP.GE.U32.AND P2, PT, R108, RZ, PT ;  /* 0x000000ff6c00720c */ /* 0x000fe20003f46070 */
[----:B------:R-:W-:Y:S01]  /*5e00*/  @P3 FMUL.FTZ R88, R93, R100 ;  /* 0x000000645d583220 */ /* 0x000fe20000410000 */
[----:B------:R-:W-:Y:S01]  /*5e10*/  LOP3.LUT P5, RZ, R109, 0xff00, RZ, 0xc0, !PT ;  /* 0x0000ff006dff7812 */ /* 0x000fe200078ac0ff */
[-CC-:B------:R-:W-:Y:S01]  /*5e20*/  FFMA.FTZ R119, R119, R104.reuse, R103.reuse ;  /* 0x0000006877777223 */ /* 0x180fe20000010067 */
[----:B------:R-:W-:Y:S01]  /*5e30*/  LOP3.LUT P3, RZ, R109, 0xff0000, RZ, 0xc0, !PT ;  /* 0x00ff00006dff7812 */ /* 0x000fe2000786c0ff */
[----:B------:R-:W-:Y:S01]  /*5e40*/  FADD.FTZ R122, R123, -R122 ;  /* 0x8000007a7b7a7221 */ /* 0x000fe20000010000 */
[----:B------:R-:W-:Y:S01]  /*5e50*/  ISETP.GE.U32.AND.EX P2, PT, R109, 0x1000000, PT, P2 ;  /* 0x010000006d00780c */ /* 0x000fe20003f46120 */
[-CC-:B------:R-:W-:Y:S01]  /*5e60*/  FFMA.FTZ R201, R201, R104.reuse, R103.reuse ;  /* 0x00000068c9c97223 */ /* 0x180fe20000010067 */
[----:B------:R-:W-:Y:S01]  /*5e70*/  FFMA.FTZ R103, R198, R104, R103 ;  /* 0x00000068c6677223 */ /* 0x000fe20000010067 */
[----:B------:R-:W-:Y:S01]  /*5e80*/  FADD.FTZ R119, R120, -R119 ;  /* 0x8000007778777221 */ /* 0x000fe20000010000 */
[C---:B------:R-:W-:Y:S01]  /*5e90*/  FFMA.FTZ R93, R195.reuse, R122, R57 ;  /* 0x0000007ac35d7223 */ /* 0x040fe20000010039 */
[----:B------:R-:W-:Y:S01]  /*5ea0*/  FADD.FTZ R201, R194, -R201 ;  /* 0x800000c9c2c97221 */ /* 0x000fe20000010000 */
[----:B------:R-:W-:Y:S01]  /*5eb0*/  @P6 SHF.L.U32 R104, R94, 0x10, RZ ;  /* 0x000000105e686819 */ /* 0x000fe200000006ff */
[----:B------:R-:W-:Y:S01]  /*5ec0*/  FADD.FTZ R196, R196, -R103 ;  /* 0x80000067c4c47221 */ /* 0x000fe20000010000 */
[C---:B------:R-:W-:Y:S01]  /*5ed0*/  FFMA.FTZ R89, R195.reuse, R119, R56 ;  /* 0x00000077c3597223 */ /* 0x040fe20000010038 */
[----:B------:R-:W-:Y:S01]  /*5ee0*/  @P5 PRMT R94, R94, 0x7632, R94 ;  /* 0x000076325e5e5816 */ /* 0x000fe2000000005e */
[----:B------:R-:W-:Y:S01]  /*5ef0*/  FMUL.FTZ R93, R102, R93 ;  /* 0x0000005d665d7220 */ /* 0x000fe20000410000 */
[----:B------:R-:W-:Y:S01]  /*5f00*/  FFMA.FTZ R201, R195, R201, R58 ;  /* 0x000000c9c3c97223 */ /* 0x000fe2000001003a */
[----:B------:R-:W-:-:S02]  /*5f10*/  HFMA2 R100, -RZ, RZ, 0, 0 ;  /* 0x00000000ff647431 */ /* 0x000fc400000001ff */
[----:B------:R-:W-:Y:S01]  /*5f20*/  FFMA.FTZ R195, R195, R196, R59 ;  /* 0x000000c4c3c37223 */ /* 0x000fe2000001003b */
[C---:B------:R-:W-:Y:S01]  /*5f30*/  @P3 SHF.L.U32 R109, R95.reuse, 0x10, RZ ;  /* 0x000000105f6d3819 */ /* 0x040fe200000006ff */
[----:B------:R-:W-:Y:S01]  /*5f40*/  FMUL.FTZ R89, R102, R89 ;  /* 0x0000005966597220 */ /* 0x000fe20000410000 */
[----:B------:R-:W-:Y:S01]  /*5f50*/  @P2 PRMT R110, R95, 0x7632, R110 ;  /* 0x000076325f6e2816 */ /* 0x000fe2000000006e */
[----:B------:R-:W-:Y:S01]  /*5f60*/  FMUL.FTZ R95, R93, UR6 ;  /* 0x000000065d5f7c20 */ /* 0x000fe20008410000 */
[----:B------:R-:W-:Y:S01]  /*5f70*/  @P5 SHF.L.U32 R108, R94, 0x10, RZ ;  /* 0x000000105e6c5819 */ /* 0x000fe200000006ff */
[----:B------:R-:W-:Y:S02]  /*5f80*/  HFMA2 R103, -RZ, RZ, 0, 0 ;  /* 0x00000000ff677431 */ /* 0x000fe400000001ff */
[----:B------:R-:W-:Y:S01]  /*5f90*/  FMUL.FTZ R94, R102, R201 ;  /* 0x000000c9665e7220 */ /* 0x000fe20000410000 */
[----:B------:R-:W-:Y:S01]  /*5fa0*/  @P6 SHF.L.U32 R106, R46, 0x10, RZ ;  /* 0x000000102e6a6819 */ /* 0x000fe200000006ff */
[----:B------:R-:W-:Y:S01]  /*5fb0*/  FMUL.FTZ R102, R102, R195 ;  /* 0x000000c366667220 */ /* 0x000fe20000410000 */
[----:B------:R-:W-:Y:S01]  /*5fc0*/  FMUL.FTZ R89, R89, UR6 ;  /* 0x0000000659597c20 */ /* 0x000fe20008410000 */
[----:B------:R-:W-:Y:S01]  /*5fd0*/  @P5 FMUL.FTZ R100, R108, R95 ;  /* 0x0000005f6c645220 */ /* 0x000fe20000410000 */
        /* <DEDUP_REMOVED lines=10> */
[----:B------:R-:W-:Y:S01]  /*6080*/  @P5 FMUL.FTZ R89, R108, R95 ;  /* 0x0000005f6c595220 */ /* 0x000fe20000410000 */
[----:B------:R-:W-:Y:S01]  /*6090*/  MOV R106, RZ ;  /* 0x000000ff006a7202 */ /* 0x000fe20000000f00 */
[----:B------:R-:W-:Y:S01]  /*60a0*/  @P3 FMUL.FTZ R93, R111, R94 ;  /* 0x0000005e6f5d3220 */ /* 0x000fe20000410000 */
[----:B------:R-:W-:Y:S01]  /*60b0*/  @P2 SHF.L.U32 R113, R110, 0x10, RZ ;  /* 0x000000106e712819 */ /* 0x000fe200000006ff */
[----:B------:R-:W-:Y:S01]  /*60c0*/  @P2 FMUL.FTZ R106, R115, R102 ;  /* 0x00000066736a2220 */ /* 0x000fe20000410000 */
[----:B------:R-:W-:-:S02]  /*60d0*/  CS2R R104, SRZ ;  /* 0x0000000000687805 */ /* 0x000fc4000001ff00 */
[----:B------:R-:W-:Y:S01]  /*60e0*/  F2FP.BF16.F32.PACK_AB R90, R89, R90 ;  /* 0x0000005a595a723e */ /* 0x000fe200000010ff */
[----:B------:R-:W-:Y:S01]  /*60f0*/  @P3 FMUL.FTZ R105, R109, R94 ;  /* 0x0000005e6d693220 */ /* 0x000fe20000410000 */
[----:B------:R-:W-:Y:S01]  /*6100*/  F2FP.BF16.F32.PACK_AB R88, R88, R91 ;  /* 0x0000005b5858723e */ /* 0x000fe200000010ff */
[----:B------:R-:W-:Y:S01]  /*6110*/  @P2 FMUL.FTZ R104, R113, R102 ;  /* 0x0000006671682220 */ /* 0x000fe20000410000 */
[----:B------:R-:W-:Y:S02]  /*6120*/  F2FP.BF16.F32.PACK_AB R89, R107, R92 ;  /* 0x0000005c6b59723e */ /* 0x000fe400000010ff */
[----:B------:R-:W-:Y:S01]  /*6130*/  F2FP.BF16.F32.PACK_AB R91, R106, R93 ;  /* 0x0000005d6a5b723e */ /* 0x000fe200000010ff */
[----:B------:R-:W-:Y:S06]  /*6140*/  BRA `(.L_x_3791) ;  /* 0x0000000c00387947 */ /* 0x000fec0003800000 */
.L_x_3789:
[----:B------:R-:W-:Y:S05]  /*6150*/  @!P0 BRA `(.L_x_3792) ;  /* 0x0000000400988947 */ /* 0x000fea0003800000 */
[-CC-:B------:R-:W-:Y:S01]  /*6160*/  FFMA.FTZ R113, R113, R104.reuse, R103.reuse ;  /* 0x0000006871717223 */ /* 0x180fe20000010067 */
[----:B------:R-:W-:Y:S01]  /*6170*/  LOP3.LUT P2, RZ, R108, 0xff, RZ, 0xc0, !PT ;  /* 0x000000ff6cff7812 */ /* 0x000fe2000784c0ff */
[----:B------:R-:W-:Y:S01]  /*6180*/  FFMA.FTZ R112, R112, R104, R103 ;  /* 0x0000006870707223 */ /* 0x000fe20000010067 */
[----:B------:R-:W-:Y:S01]  /*6190*/  LOP3.LUT P5, RZ, R108, 0xff00, RZ, 0xc0, !PT ;  /* 0x0000ff006cff7812 */ /* 0x000fe200078ac0ff */
[----:B0-----:R-:W-:Y:S01]  /*61a0*/  FADD.FTZ R60, R114, -R113 ;  /* 0x80000071723c7221 */ /* 0x001fe20000010000 */
[----:B------:R-:W-:Y:S01]  /*61b0*/  CS2R R98, SRZ ;  /* 0x0000000000627805 */ /* 0x000fe2000001ff00 */
[----:B------:R-:W-:Y:S01]  /*61c0*/  FADD.FTZ R112, R117, -R112 ;  /* 0x8000007075707221 */ /* 0x000fe20000010000 */
[----:B------:R-:W-:Y:S01]  /*61d0*/  CS2R R88, SRZ ;  /* 0x0000000000587805 */ /* 0x000fe2000001ff00 */
[----:B------:R-:W-:Y:S01]  /*61e0*/  FMUL.FTZ R60, R195, R60 ;  /* 0x0000003cc33c7220 */ /* 0x000fe20000410000 */
[-CC-:B------:R-:W-:Y:S01]  /*61f0*/  FFMA.FTZ R115, R115, R104.reuse, R103.reuse ;  /* 0x0000006873737223 */ /* 0x180fe20000010067 */
[----:B------:R-:W-:Y:S01]  /*6200*/  LOP3.LUT P3, RZ, R108, 0xff000000, RZ, 0xc0, !PT ;  /* 0xff0000006cff7812 */ /* 0x000fe2000786c0ff */
[----:B------:R-:W-:Y:S01]  /*6210*/  FFMA.FTZ R116, R116, R104, R103 ;  /* 0x0000006874747223 */ /* 0x000fe20000010067 */
[----:B------:R-:W-:Y:S01]  /*6220*/  FMUL.FTZ R0, R60, R102 ;  /* 0x000000663c007220 */ /* 0x000fe20000410000 */
[----:B------:R-:W-:Y:S01]  /*6230*/  FADD.FTZ R62, R118, -R115 ;  /* 0x80000073763e7221 */ /* 0x000fe20000010000 */
[----:B-----5:R-:W-:Y:S01]  /*6240*/  @P2 SHF.L.U32 R61, R92, 0x10, RZ ;  /* 0x000000105c3d2819 */ /* 0x020fe200000006ff */
[----:B------:R-:W-:Y:S01]  /*6250*/  FADD.FTZ R116, R121, -R116 ;  /* 0x8000007479747221 */ /* 0x000fe20000010000 */
[----:B------:R-:W-:Y:S01]  /*6260*/  FMUL.FTZ R0, R0, UR6 ;  /* 0x0000000600007c20 */ /* 0x000fe20008410000 */
[----:B------:R-:W-:Y:S01]  /*6270*/  @P2 SHF.L.U32 R63, R44, 0x10, RZ ;  /* 0x000000102c3f2819 */ /* 0x000fe200000006ff */
[----:B------:R-:W-:Y:S01]  /*6280*/  FMUL.FTZ R62, R195, R62 ;  /* 0x0000003ec33e7220 */ /* 0x000fe20000410000 */
[----:B------:R-:W-:Y:S01]  /*6290*/  @P5 PRMT R92, R92, 0x7632, R92 ;  /* 0x000076325c5c5816 */ /* 0x000fe2000000005c */
[----:B------:R-:W-:Y:S01]  /*62a0*/  @P2 FMUL.FTZ R99, R61, R0 ;  /* 0x000000003d632220 */ /* 0x000fe20000410000 */
[----:B------:R-:W-:Y:S01]  /*62b0*/  FMUL.FTZ R61, R195, R112 ;  /* 0x00000070c33d7220 */ /* 0x000fe20000410000 */
[----:B------:R-:W-:Y:S01]  /*62c0*/  @P2 FMUL.FTZ R88, R63, R0 ;  /* 0x000000003f582220 */ /* 0x000fe20000410000 */
[----:B------:R-:W-:Y:S01]  /*62d0*/  LOP3.LUT P2, RZ, R108, 0xff0000, RZ, 0xc0, !PT ;  /* 0x00ff00006cff7812 */ /* 0x000fe2000784c0ff */
[----:B------:R-:W-:-:S02]  /*62e0*/  HFMA2 R0, -RZ, RZ, 0, 0 ;  /* 0x00000000ff007431 */ /* 0x000fc400000001ff */
        /* <DEDUP_REMOVED lines=9> */
[----:B------:R-:W-:Y:S01]  /*6380*/  @P5 FMUL.FTZ R91, R66, R63 ;  /* 0x0000003f425b5220 */ /* 0x000fe20000410000 */
[----:B------:R-:W-:Y:S01]  /*6390*/  FMUL.FTZ R63, R195, R116 ;  /* 0x00000074c33f7220 */ /* 0x000fe20000410000 */
[C---:B------:R-:W-:Y:S01]  /*63a0*/  @P2 SHF.L.U32 R90, R93.reuse, 0x10, RZ ;  /* 0x000000105d5a2819 */ /* 0x040fe200000006ff */
[----:B------:R-:W-:Y:S01]  /*63b0*/  HFMA2 R92, -RZ, RZ, 0, 0 ;  /* 0x00000000ff5c7431 */ /* 0x000fe200000001ff */
[----:B------:R-:W-:Y:S01]  /*63c0*/  @P3 PRMT R93, R93, 0x7632, R93 ;  /* 0x000076325d5d3816 */ /* 0x000fe2000000005d */
[----:B------:R-:W-:Y:S01]  /*63d0*/  FMUL.FTZ R64, R63, R102 ;  /* 0x000000663f407220 */ /* 0x000fe20000410000 */
[-CC-:B------:R-:W-:Y:S01]  /*63e0*/  FFMA.FTZ R119, R119, R104.reuse, R103.reuse ;  /* 0x0000006877777223 */ /* 0x180fe20000010067 */
[----:B------:R-:W-:Y:S01]  /*63f0*/  LOP3.LUT P6, RZ, R109, 0xff, RZ, 0xc0, !PT ;  /* 0x000000ff6dff7812 */ /* 0x000fe200078cc0ff */
[----:B------:R-:W-:Y:S01]  /*6400*/  FFMA.FTZ R122, R122, R104, R103 ;  /* 0x000000687a7a7223 */ /* 0x000fe20000010067 */
[----:B------:R-:W-:Y:S01]  /*6410*/  @P3 SHF.L.U32 R93, R93, 0x10, RZ ;  /* 0x000000105d5d3819 */ /* 0x000fe200000006ff */
[----:B------:R-:W-:Y:S01]  /*6420*/  FMUL.FTZ R64, R64, UR6 ;  /* 0x0000000640407c20 */ /* 0x000fe20008410000 */
[----:B------:R-:W-:-:S02]  /*6430*/  LOP3.LUT P5, RZ, R109, 0xff00, RZ, 0xc0, !PT ;  /* 0x0000ff006dff7812 */ /* 0x000fc400078ac0ff */
[----:B------:R-:W-:Y:S02]  /*6440*/  CS2R R100, SRZ ;  /* 0x0000000000647805 */ /* 0x000fe4000001ff00 */
[----:B------:R-:W-:Y:S01]  /*6450*/  @P2 SHF.L.U32 R66, R45, 0x10, RZ ;  /* 0x000000102d422819 */ /* 0x000fe200000006ff */
[-C--:B------:R-:W-:Y:S01]  /*6460*/  @P3 FMUL.FTZ R98, R93, R64.reuse ;  /* 0x000000405d623220 */ /* 0x080fe20000410000 */
[----:B------:R-:W-:Y:S01]  /*6470*/  @P3 FMUL.FTZ R92, R67, R64 ;  /* 0x00000040435c3220 */ /* 0x000fe20000410000 */
[----:B------:R-:W-:Y:S01]  /*6480*/  FADD.FTZ R64, R120, -R119 ;  /* 0x8000007778407221 */ /* 0x000fe20000010000 */
[----:B------:R-:W-:Y:S01]  /*6490*/  FADD.FTZ R122, R123, -R122 ;  /* 0x8000007a7b7a7221 */ /* 0x000fe20000010000 */
[-C--:B------:R-:W-:Y:S01]  /*64a0*/  @P2 FMUL.FTZ R101, R90, R65.reuse ;  /* 0x000000415a652220 */ /* 0x080fe20000410000 */
[----:B------:R-:W-:Y:S01]  /*64b0*/  @P2 FMUL.FTZ R89, R66, R65 ;  /* 0x0000004142592220 */ /* 0x000fe20000410000 */
[C---:B------:R-:W-:Y:S01]  /*64c0*/  FMUL.FTZ R64, R195.reuse, R64 ;  /* 0x00000040c3407220 */ /* 0x040fe20000410000 */
[----:B------:R-:W-:Y:S01]  /*64d0*/  ISETP.GE.U32.AND P2, PT, R108, RZ, PT ;  /* 0x000000ff6c00720c */ /* 0x000fe20003f46070 */
[----:B------:R-:W-:Y:S01]  /*64e0*/  FMUL.FTZ R65, R195, R122 ;  /* 0x0000007ac3417220 */ /* 0x000fe20000410000 */
[--C-:B------:R-:W-:Y:S01]  /*64f0*/  FFMA.FTZ R201, R201, R104, R103.reuse ;  /* 0x00000068c9c97223 */ /* 0x100fe20000010067 */
[----:B------:R-:W-:Y:S01]  /*6500*/  FMUL.FTZ R66, R64, R102 ;  /* 0x0000006640427220 */ /* 0x000fe20000410000 */
[----:B------:R-:W-:Y:S01]  /*6510*/  FFMA.FTZ R103, R198, R104, R103 ;  /* 0x00000068c6677223 */ /* 0x000fe20000010067 */
[C---:B------:R-:W-:Y:S01]  /*6520*/  LOP3.LUT P3, RZ, R109.reuse, 0xff0000, RZ, 0xc0, !PT ;  /* 0x00ff00006dff7812 */ /* 0x040fe2000786c0ff */
[----:B------:R-:W-:Y:S01]  /*6530*/  HFMA2 R90, -RZ, RZ, 0, 0 ;  /* 0x00000000ff5a7431 */ /* 0x000fe200000001ff */
[----:B------:R-:W-:Y:S01]  /*6540*/  ISETP.GE.U32.AND.EX P2, PT, R109, 0x1000000, PT, P2 ;  /* 0x010000006d00780c */ /* 0x000fe20003f46120 */
[----:B------:R-:W-:Y:S01]  /*6550*/  FMUL.FTZ R67, R65, R102 ;  /* 0x0000006641437220 */ /* 0x000fe20000410000 */
[----:B------:R-:W-:Y:S01]  /*6560*/  @P6 SHF.L.U32 R93, R94, 0x10, RZ ;  /* 0x000000105e5d6819 */ /* 0x000fe200000006ff */
[----:B------:R-:W-:Y:S01]  /*6570*/  FMUL.FTZ R66, R66, UR6 ;  /* 0x0000000642427c20 */ /* 0x000fe20008410000 */
[----:B------:R-:W-:Y:S01]  /*6580*/  @P5 PRMT R94, R94, 0x7632, R94 ;  /* 0x000076325e5e5816 */ /* 0x000fe2000000005e */
[----:B------:R-:W-:Y:S01]  /*6590*/  FADD.FTZ R194, R194, -R201 ;  /* 0x800000c9c2c27221 */ /* 0x000fe20000010000 */
[----:B------:R-:W-:Y:S01]  /*65a0*/  @P6 SHF.L.U32 R105, R46, 0x10, RZ ;  /* 0x000000102e696819 */ /* 0x000fe200000006ff */
[----:B------:R-:W-:Y:S01]  /*65b0*/  FADD.FTZ R196, R196, -R103 ;  /* 0x80000067c4c47221 */ /* 0x000fe20000010000 */
[----:B------:R-:W-:Y:S01]  /*65c0*/  MOV R103, RZ ;  /* 0x000000ff00677202 */ /* 0x000fe20000000f00 */
[----:B------:R-:W-:Y:S01]  /*65d0*/  FMUL.FTZ R107, R67, UR6 ;  /* 0x00000006436b7c20 */ /* 0x000fe20008410000 */
[----:B------:R-:W-:Y:S01]  /*65e0*/  @P5 SHF.L.U32 R94, R94, 0x10, RZ ;  /* 0x000000105e5e5819 */ /* 0x000fe200000006ff */
[-C--:B------:R-:W-:Y:S01]  /*65f0*/  @P6 FMUL.FTZ R103, R93, R66.reuse ;  /* 0x000000425d676220 */ /* 0x080fe20000410000 */
[----:B------:R-:W-:Y:S01]  /*6600*/  @P6 FMUL.FTZ R90, R105, R66 ;  /* 0x00000042695a6220 */ /* 0x000fe20000410000 */
[C---:B------:R-:W-:Y:S01]  /*6610*/  FMUL.FTZ R66, R195.reuse, R194 ;  /* 0x000000c2c3427220 */ /* 0x040fe20000410000 */
[----:B------:R-:W-:Y:S01]  /*6620*/  FMUL.FTZ R67, R195, R196 ;  /* 0x000000c4c3437220 */ /* 0x000fe20000410000 */
[----:B------:R-:W-:Y:S01]  /*6630*/  @P5 FMUL.FTZ R100, R94, R107 ;  /* 0x0000006b5e645220 */ /* 0x000fe20000410000 */
[----:B------:R-:W-:Y:S01]  /*6640*/  @P3 SHF.L.U32 R109, R95, 0x10, RZ ;  /* 0x000000105f6d3819 */ /* 0x000fe200000006ff */
[-C--:B------:R-:W-:Y:S01]  /*6650*/  FMUL.FTZ R94, R66, R102.reuse ;  /* 0x00000066425e7220 */ /* 0x080fe20000410000 */
[----:B------:R-:W-:Y:S01]  /*6660*/  FMUL.FTZ R102, R67, R102 ;  /* 0x0000006643667220 */ /* 0x000fe20000410000 */
[----:B------:R-:W-:Y:S01]  /*6670*/  @P2 PRMT R110, R95, 0x7632, R110 ;  /* 0x000076325f6e2816 */ /* 0x000fe2000000006e */
        /* <DEDUP_REMOVED lines=20> */
.L_x_3792:
[-CC-:B------:R-:W-:Y:S01]  /*67c0*/  FFMA.FTZ R113, R113, R104.reuse, R103.reuse ;  /* 0x0000006871717223 */ /* 0x180fe20000010067 */
[----:B------:R-:W-:Y:S01]  /*67d0*/  LOP3.LUT P2, RZ, R108, 0xff, RZ, 0xc0, !PT ;  /* 0x000000ff6cff7812 */ /* 0x000fe2000784c0ff */
[-C--:B------:R-:W-:Y:S01]  /*67e0*/  FFMA.FTZ R112, R112, R104.reuse, R103 ;  /* 0x0000006870707223 */ /* 0x080fe20000010067 */
[----:B------:R-:W-:Y:S01]  /*67f0*/  LOP3.LUT P3, RZ, R108, 0xff00, RZ, 0xc0, !PT ;  /* 0x0000ff006cff7812 */ /* 0x000fe2000786c0ff */
[----:B------:R-:W-:Y:S01]  /*6800*/  FADD.FTZ R114, R114, -R113 ;  /* 0x8000007172727221 */ /* 0x000fe20000010000 */
[----:B------:R-:W-:Y:S01]  /*6810*/  LOP3.LUT P6, RZ, R108, 0xff000000, RZ, 0xc0, !PT ;  /* 0xff0000006cff7812 */ /* 0x000fe200078cc0ff */
[----:B------:R-:W-:Y:S01]  /*6820*/  FADD.FTZ R112, R117, -R112 ;  /* 0x8000007075707221 */ /* 0x000fe20000010000 */
[--C-:B------:R-:W-:Y:S01]  /*6830*/  FFMA.FTZ R116, R116, R104, R103.reuse ;  /* 0x0000006874747223 */ /* 0x100fe20000010067 */
[----:B0-----:R-:W-:Y:S01]  /*6840*/  FMUL.FTZ R89, R195, R114 ;  /* 0x00000072c3597220 */ /* 0x001fe20000410000 */
[----:B------:R-:W-:Y:S01]  /*6850*/  FFMA.FTZ R115, R115, R104, R103 ;  /* 0x0000006873737223 */ /* 0x000fe20000010067 */
[----:B------:R-:W-:Y:S01]  /*6860*/  FMUL.FTZ R105, R195, R112 ;  /* 0x00000070c3697220 */ /* 0x000fe20000410000 */
        /* <DEDUP_REMOVED lines=11> */
[C---:B------:R-:W-:Y:S01]  /*6920*/  FMUL.FTZ R105, R195.reuse, R116 ;  /* 0x00000074c3697220 */ /* 0x040fe20000410000 */
[----:B------:R-:W-:Y:S01]  /*6930*/  @P3 PRMT R92, R92, 0x7632, R92 ;  /* 0x000076325c5c3816 */ /* 0x000fe2000000005c */
[----:B------:R-:W-:Y:S01]  /*6940*/  FMUL.FTZ R89, R195, R118 ;  /* 0x00000076c3597220 */ /* 0x000fe20000410000 */
        /* <DEDUP_REMOVED lines=35> */
[C---:B------:R-:W-:Y:S01]  /*6b80*/  FMUL.FTZ R93, R195.reuse, R122 ;  /* 0x0000007ac35d7220 */ /* 0x040fe20000410000 */
[----:B------:R-:W-:Y:S01]  /*6b90*/  FADD.FTZ R194, R194, -R201 ;  /* 0x800000c9c2c27221 */ /* 0x000fe20000010000 */
[----:B------:R-:W-:Y:S01]  /*6ba0*/  @P6 SHF.L.U32 R104, R94, 0x10, RZ ;  /* 0x000000105e686819 */ /* 0x000fe200000006ff */
[----:B------:R-:W-:Y:S01]  /*6bb0*/  FADD.FTZ R196, R196, -R103 ;  /* 0x80000067c4c47221 */ /* 0x000fe20000010000 */
[C---:B------:R-:W-:Y:S01]  /*6bc0*/  FMUL.FTZ R89, R195.reuse, R120 ;  /* 0x00000078c3597220 */ /* 0x040fe20000410000 */
[----:B------:R-:W-:Y:S01]  /*6bd0*/  @P5 PRMT R94, R94, 0x7632, R94 ;  /* 0x000076325e5e5816 */ /* 0x000fe2000000005e */
[----:B------:R-:W-:Y:S01]  /*6be0*/  FMUL.FTZ R93, R102, R93 ;  /* 0x0000005d665d7220 */ /* 0x000fe20000410000 */
[----:B------:R-:W-:Y:S01]  /*6bf0*/  FMUL.FTZ R105, R195, R194 ;  /* 0x000000c2c3697220 */ /* 0x000fe20000410000 */
[----:B------:R-:W-:-:S02]  /*6c00*/  HFMA2 R100, -RZ, RZ, 0, 0 ;  /* 0x00000000ff647431 */ /* 0x000fc400000001ff */
[----:B------:R-:W-:Y:S01]  /*6c10*/  FMUL.FTZ R195, R195, R196 ;  /* 0x000000c4c3c37220 */ /* 0x000fe20000410000 */
        /* <DEDUP_REMOVED lines=32> */
[----:B------:R-:W-:-:S07]  /*6e20*/  F2FP.BF16.F32.PACK_AB R91, R106, R93 ;  /* 0x0000005d6a5b723e */ /* 0x000fce00000010ff */
.L_x_3791:
[----:B------:R-:W0:Y:S01]  /*6e30*/  @P0 LDC.64 R94, c[0x0][0x478] ;  /* 0x00011e00ff5e0b82 */ /* 0x000e220000000a00 */
[----:B------:R-:W-:-:S04]  /*6e40*/  IMAD.WIDE.U32 R96, R154, 0x10, R96 ;  /* 0x000000109a607825 */ /* 0x000fc800078e0060 */
[----:B------:R-:W-:Y:S01]  /*6e50*/  FADD.FTZ R10, R99, R10 ;  /* 0x0000000a630a7221 */ /* 0x000fe20000010000 */
[----:B------:R-:W-:Y:S01]  /*6e60*/  FADD.FTZ R9, R0, R9 ;  /* 0x0000000900097221 */ /* 0x000fe20000010000 */
[----:B------:R-:W-:Y:S01]  /*6e70*/  PLOP3.LUT P4, PT, P4, PT, PT, 0x8, 0x80 ;  /* 0x000000000080781c */ /* 0x000fe2000278e170 */
[----:B------:R-:W-:Y:S01]  /*6e80*/  FADD.FTZ R8, R101, R8 ;  /* 0x0000000865087221 */ /* 0x000fe20000010000 */
[----:B------:R-:W-:Y:S01]  /*6e90*/  FADD.FTZ R7, R98, R7 ;  /* 0x0000000762077221 */ /* 0x000fe20000010000 */
[----:B------:R-:W-:Y:S01]  /*6ea0*/  FADD.FTZ R6, R103, R6 ;  /* 0x0000000667067221 */ /* 0x000fe20000010000 */
[----:B------:R-:W1:Y:S01]  /*6eb0*/  LDC.64 R92, c[0x0][0x380] ;  /* 0x0000e000ff5c7b82 */ /* 0x000e620000000a00 */
[----:B------:R-:W-:Y:S01]  /*6ec0*/  FADD.FTZ R5, R100, R5 ;  /* 0x0000000564057221 */ /* 0x000fe20000010000 */
[----:B------:R-:W-:Y:S01]  /*6ed0*/  FADD.FTZ R4, R105, R4 ;  /* 0x0000000469047221 */ /* 0x000fe20000010000 */
[----:B------:R-:W-:Y:S01]  /*6ee0*/  FADD.FTZ R3, R104, R3 ;  /* 0x0000000368037221 */ /* 0x000fe20000010000 */
[----:B0-----:R-:W-:-:S05]  /*6ef0*/  @P0 IMAD.WIDE.U32 R94, R154, 0x20, R94 ;  /* 0x000000209a5e0825 */ /* 0x001fca00078e005e */
[----:B------:R0:W-:Y:S01]  /*6f00*/  @P0 STG.E.128 desc[UR8][R94.64], R60 ;  /* 0x0000003c5e000986 */ /* 0x0001e2000c101d08 */
[----:B-1----:R-:W-:-:S03]  /*6f10*/  IADD3 R179, PT, PT, R179, R92, RZ ;  /* 0x0000005cb3b37210 */ /* 0x002fc60007ffe0ff */
[----:B------:R0:W-:Y:S01]  /*6f20*/  @P0 STG.E.128 desc[UR8][R94.64+0x10], R64 ;  /* 0x000010405e000986 */ /* 0x0001e2000c101d08 */
[----:B------:R-:W-:-:S03]  /*6f30*/  ISETP.GE.AND P0, PT, R179, R93, PT ;  /* 0x0000005db300720c */ /* 0x000fc60003f06270 */
[----:B------:R0:W-:Y:S10]  /*6f40*/  STG.E.128 desc[UR8][R96.64], R88 ;  /* 0x0000005860007986 */ /* 0x0001f4000c101d08 */
[----:B------:R-:W-:Y:S05]  /*6f50*/  @!P0 BRA `(.L_x_3793) ;  /* 0xffffff9800808947 */ /* 0x000fea000383ffff */
[----:B0-----:R-:W-:Y:S02]  /*6f60*/  MOV R64, R42 ;  /* 0x0000002a00407202 */ /* 0x001fe40000000f00 */
        /* <DEDUP_REMOVED lines=71> */
.L_x_3780:
        /* <DEDUP_REMOVED lines=28> */
.L_x_3794:
        /* <DEDUP_REMOVED lines=14> */
.L_x_10729:


//--------------------- .text._ZN10layer_norm22ln_bwd_finalize_kernelINS_22Kernel_traits_finalizeILj6144E13__nv_bfloat16S2_fS2_fjLb1ELj1024ELj4ENS_18Kernel_traits_baseILj6144ES2_S2_fS2_fjLj1024EEEEELb1ELb0EEEvNS_9BwdParamsE --------------------------
	.section	.text._ZN10layer_norm22ln_bwd_finalize_kernelINS_22Kernel_traits_finalizeILj6144E13__nv_bfloat16S2_fS2_fjLb1ELj1024ELj4ENS_18Kernel_traits_baseILj6144ES2_S2_fS2_fjLj1024EEEEELb1ELb0EEEvNS_9BwdParamsE,"ax",@progbits
	.align	128
        .global         _ZN10layer_norm22ln_bwd_finalize_kernelINS_22Kernel_traits_finalizeILj6144E13__nv_bfloat16S2_fS2_fjLb1ELj1024ELj4ENS_18Kernel_traits_baseILj6144ES2_S2_fS2_fjLj1024EEEEELb1ELb0EEEvNS_9BwdParamsE
        .type           _ZN10layer_norm22ln_bwd_finalize_kernelINS_22Kernel_traits_finalizeILj6144E13__nv_bfloat16S2_fS2_fjLb1ELj1024ELj4ENS_18Kernel_traits_baseILj6144ES2_S2_fS2_fjLj1024EEEEELb1ELb0EEEvNS_9BwdParamsE,@function
        .size           _ZN10layer_norm22ln_bwd_finalize_kernelINS_22Kernel_traits_finalizeILj6144E13__nv_bfloat16S2_fS2_fjLb1ELj1024ELj4ENS_18Kernel_traits_baseILj6144ES2_S2_fS2_fjLj1024EEEEELb1ELb0EEEvNS_9BwdParamsE,(.L_x_10730 - _ZN10layer_norm22ln_bwd_finalize_kernelINS_22Kernel_traits_finalizeILj6144E13__nv_bfloat16S2_fS2_fjLb1ELj1024ELj4ENS_18Kernel_traits_baseILj6144ES2_S2_fS2_fjLj1024EEEEELb1ELb0EEEvNS_9BwdParamsE)
        .other          _ZN10layer_norm22ln_bwd_finalize_kernelINS_22Kernel_traits_finalizeILj6144E13__nv_bfloat16S2_fS2_fjLb1ELj1024ELj4ENS_18Kernel_traits_baseILj6144ES2_S2_fS2_fjLj1024EEEEELb1ELb0EEEvNS_9BwdParamsE,@"STO_CUDA_ENTRY STV_DEFAULT"
_ZN10layer_norm22ln_bwd_finalize_kernelINS_22Kernel_traits_finalizeILj6144E13__nv_bfloat16S2_fS2_fjLb1ELj1024ELj4ENS_18Kernel_traits_baseILj6144ES2_S2_fS2_fjLj1024EEEEELb1ELb0EEEvNS_9BwdParamsE:
.text._ZN10layer_norm22ln_bwd_finalize_kernelINS_22Kernel_traits_finalizeILj6144E13__nv_bfloat16S2_fS2_fjLb1ELj1024ELj4ENS_18Kernel_traits_baseILj6144ES2_S2_fS2_fjLj1024EEEEELb1ELb0EEEvNS_9BwdParamsE:
        /* <DEDUP_REMOVED lines=57> */
.L_x_3799:
        /* <DEDUP_REMOVED lines=87> */
.L_x_3798:
[----:B------:R-:W-:Y:S05]  /*0900*/  BSYNC.RECONVERGENT B1 ;  /* 0x0000000000017941 */ /* 0x000fea0003800200 */
.L_x_3797:
        /* <DEDUP_REMOVED lines=50> */
.L_x_3801:
[----:B------:R-:W-:Y:S05]  /*0c30*/  BSYNC.RECONVERGENT B1 ;  /* 0x0000000000017941 */ /* 0x000fea0003800200 */
.L_x_3800:
        /* <DEDUP_REMOVED lines=29> */
.L_x_3803:
[----:B------:R-:W-:Y:S05]  /*0e10*/  BSYNC.RECONVERGENT B1 ;  /* 0x0000000000017941 */ /* 0x000fea0003800200 */
.L_x_3802:
        /* <DEDUP_REMOVED lines=14> */
.L_x_3796:
[----:B------:R-:W-:Y:S05]  /*0f00*/  BSYNC.RECONVERGENT B0 ;  /* 0x0000000000007941 */ /* 0x000fea0003800200 */
.L_x_3795:
        /* <DEDUP_REMOVED lines=78> */
.L_x_3804:
        /* <DEDUP_REMOVED lines=9> */
.L_x_10730:


//--------------------- .text._ZN10layer_norm13ln_bwd_kernelINS_13Kernel_traitsI13__nv_bfloat16S2_fS2_fjLj6144ELj1ELj1ELj8ELj16ENS_18Kernel_traits_baseILj6144ES2_S2_fS2_fjLj256EEEEELb1ELb1ELb1ELb0EEEvNS_9BwdParamsE --------------------------
	.section	.text._ZN10layer_norm13ln_bwd_kernelINS_13Kernel_traitsI13__nv_bfloat16S2_fS2_fjLj6144ELj1ELj1ELj8ELj16ENS_18Kernel_traits_baseILj6144ES2_S2_fS2_fjLj256EEEEELb1ELb1ELb1ELb0EEEvNS_9BwdParamsE,"ax",@progbits
	.align	128
        .global         _ZN10layer_norm13ln_bwd_kernelINS_13Kernel_traitsI13__nv_bfloat16S2_fS2_fjLj6144ELj1ELj1ELj8ELj16ENS_18Kernel_traits_baseILj6144ES2_S2_fS2_fjLj256EEEEELb1ELb1ELb1ELb0EEEvNS_9BwdParamsE
        .type           _ZN10layer_norm13ln_bwd_kernelINS_13Kernel_traitsI13__nv_bfloat16S2_fS2_fjLj6144ELj1ELj1ELj8ELj16ENS_18Kernel_traits_baseILj6144ES2_S2_fS2_fjLj256EEEEELb1ELb1ELb1ELb0EEEvNS_9BwdParamsE,@function
        .size           _ZN10layer_norm13ln_bwd_kernelINS_13Kernel_traitsI13__nv_bfloat16S2_fS2_fjLj6144ELj1ELj1ELj8ELj16ENS_18Kernel_traits_baseILj6144ES2_S2_fS2_fjLj256EEEEELb1ELb1ELb1ELb0EEEvNS_9BwdParamsE,(.L_x_10731 - _ZN10layer_norm13ln_bwd_kernelINS_13Kernel_traitsI13__nv_bfloat16S2_fS2_fjLj6144ELj1ELj1ELj8ELj16ENS_18Kernel_traits_baseILj6144ES2_S2_fS2_fjLj256EEEEELb1ELb1ELb1ELb0EEEvNS_9BwdParamsE)
        .other          _ZN10layer_norm13ln_bwd_kernelINS_13Kernel_traitsI13__nv_bfloat16S2_fS2_fjLj6144ELj1ELj1ELj8ELj16ENS_18Kernel_traits_baseILj6144ES2_S2_fS2_fjLj256EEEEELb1ELb1ELb1ELb0EEEvNS_9BwdParamsE,@"STO_CUDA_ENTRY STV_DEFAULT"
_ZN10layer_norm13ln_bwd_kernelINS_13Kernel_traitsI13__nv_bfloat16S2_fS2_fjLj6144ELj1ELj1ELj8ELj16ENS_18Kernel_traits_baseILj6144ES2_S2_fS2_fjLj256EEEEELb1ELb1ELb1ELb0EEEvNS_9BwdParamsE:
.text._ZN10layer_norm13ln_bwd_kernelINS_13Kernel_traitsI13__nv_bfloat16S2_fS2_fjLj6144ELj1ELj1ELj8ELj16ENS_18Kernel_traits_baseILj6144ES2_S2_fS2_fjLj256EEEEELb1ELb1ELb1ELb0EEEvNS_9BwdParamsE:
        /* <DEDUP_REMOVED lines=25> */
[----:B------:R-:W1:Y:S04]  /*0190*/  @P2 LDC.64 R20, c[0x0][0x3e8] ;  /* 0x0000fa00ff142b82 */ /* 0x000e680000000a00 */
[----:B------:R-:W5:Y:S01]  /*01a0*/  @P1 LDG.E.128 R128, desc[UR8][R14.64] ;  /* 0x000000080e801981 */ /* 0x000f62000c1e1d00 */
[C---:B---3--:R-:W-:Y:S01]  /*01b0*/  @P1 IMAD.WIDE.U32 R16, R11.reuse, 0x10, R8 ;  /* 0x000000100b101825 */ /* 0x048fe200078e0008 */
[----:B------:R-:W-:-:S04]  /*01c0*/  @P1 IADD3 R11, PT, PT, R11, 0x100, RZ ;  /* 0x000001000b0b1810 */ /* 0x000fc80007ffe0ff */
        /* <DEDUP_REMOVED lines=95> */
.L_x_4005:
[----:B0-----:R-:W0:Y:S08]  /*07c0*/  LDC.64 R164, c[0x0][0x3f8] ;  /* 0x0000fe00ffa47b82 */ /* 0x001e300000000a00 */
[----:B------:R-:W1:Y:S08]  /*07d0*/  LDC.64 R220, c[0x0][0x3c8] ;  /* 0x0000f200ffdc7b82 */ /* 0x000e700000000a00 */
[----:B--2---:R-:W2:Y:S01]  /*07e0*/  LDC.64 R222, c[0x0][0x3f0] ;  /* 0x0000fc00ffde7b82 */ /* 0x004ea20000000a00 */
[----:B0--3--:R-:W-:-:S07]  /*07f0*/  IMAD.WIDE R166, R9, 0x4, R164 ;  /* 0x0000000409a67825 */ /* 0x009fce00078e02a4 */
[----:B------:R-:W0:Y:S01]  /*0800*/  LDC.64 R164, c[0x0][0x3c0] ;  /* 0x0000f000ffa47b82 */ /* 0x000e220000000a00 */
[----:B------:R-:W3:Y:S01]  /*0810*/  LDG.E R219, desc[UR8][R166.64] ;  /* 0x00000008a6db7981 */ /* 0x000ee2000c1e1900 */
[----:B-1----:R-:W-:-:S06]  /*0820*/  IMAD.WIDE R220, R9, 0x4, R220 ;  /* 0x0000000409dc7825 */ /* 0x002fcc00078e02dc */
[----:B-----5:R1:W5:Y:S01]  /*0830*/  LDG.E R220, desc[UR8][R220.64] ;  /* 0x00000008dcdc7981 */ /* 0x020362000c1e1900 */
[----:B--2---:R-:W-:-:S06]  /*0840*/  IMAD.WIDE R222, R9, 0x4, R222 ;  /* 0x0000000409de7825 */ /* 0x004fcc00078e02de */
[----:B------:R1:W5:Y:S01]  /*0850*/  LDG.E R222, desc[UR8][R222.64] ;  /* 0x00000008dede7981 */ /* 0x000362000c1e1900 */
[----:B------:R-:W-:Y:S01]  /*0860*/  BSSY.RECONVERGENT B0, `(.L_x_3806) ;  /* 0x000018d000007945 */ /* 0x000fe20003800200 */
[----:B---3--:R-:W-:-:S13]  /*0870*/  ISETP.GE.AND P3, PT, R219, 0x1, PT ;  /* 0x00000001db00780c */ /* 0x008fda0003f66270 */
[----:B01----:R-:W-:Y:S05]  /*0880*/  @!P3 BRA `(.L_x_3807) ;  /* 0x000000140028b947 */ /* 0x003fea0003800000 */
[----:B------:R-:W-:Y:S01]  /*0890*/  IMAD.WIDE R164, R9, 0x4, R164 ;  /* 0x0000000409a47825 */ /* 0x000fe200078e02a4 */
[----:B-----5:R-:W-:Y:S01]  /*08a0*/  ISETP.GE.AND P4, PT, R222, 0x1, PT ;  /* 0x00000001de00780c */ /* 0x020fe20003f86270 */
[----:B------:R-:W0:Y:S04]  /*08b0*/  LDC R12, c[0x0][0x388] ;  /* 0x0000e200ff0c7b82 */ /* 0x000e280000000800 */
[----:B------:R1:W2:Y:S01]  /*08c0*/  LDG.E R164, desc[UR8][R164.64] ;  /* 0x00000008a4a47981 */ /* 0x0002a2000c1e1900 */
[----:B------:R-:W-:Y:S01]  /*08d0*/  IADD3 R167, PT, PT, R219, -0x1, RZ ;  /* 0xffffffffdba77810 */ /* 0x000fe20007ffe0ff */
[----:B------:R-:W-:Y:S01]  /*08e0*/  HFMA2 R177, -RZ, RZ, 0, 0 ;  /* 0x00000000ffb17431 */ /* 0x000fe200000001ff */
[C---:B------:R-:W-:Y:S01]  /*08f0*/  ISETP.GE.U32.AND P0, PT, R10.reuse, 0x100, PT ;  /* 0x000001000a00780c */ /* 0x040fe20003f06070 */
[----:B------:R-:W-:Y:S01]  /*0900*/  BSSY.RECONVERGENT B1, `(.L_x_3808) ;  /* 0x000007a000017945 */ /* 0x000fe20003800200 */
[----:B------:R-:W-:Y:S01]  /*0910*/  ISETP.NE.AND P5, PT, RZ, UR7, PT ;  /* 0x00000007ff007c0c */ /* 0x000fe2000bfa5270 */
[----:B------:R-:W-:Y:S01]  /*0920*/  HFMA2 R178, -RZ, RZ, 0, 0 ;  /* 0x00000000ffb27431 */ /* 0x000fe200000001ff */
[----:B------:R-:W-:Y:S01]  /*0930*/  ISETP.GE.U32.AND P1, PT, R10, 0x200, PT ;  /* 0x000002000a00780c */ /* 0x000fe20003f26070 */
[----:B------:R-:W3:Y:S01]  /*0940*/  @P4 S2R R172, SR_TID.X ;  /* 0x0000000000ac4919 */ /* 0x000ee20000002100 */
[----:B------:R-:W-:-:S02]  /*0950*/  @P4 IADD3 R169, PT, PT, R222, -0x1, RZ ;  /* 0xffffffffdea94810 */ /* 0x000fc40007ffe0ff */
[----:B------:R-:W-:Y:S02]  /*0960*/  ISETP.GE.U32.AND P2, PT, R10, 0x300, PT ;  /* 0x000003000a00780c */ /* 0x000fe40003f46070 */
[----:B------:R-:W-:Y:S01]  /*0970*/  MOV R223, RZ ;  /* 0x000000ff00df7202 */ /* 0x000fe20000000f00 */
[-C--:B0-----:R-:W-:Y:S02]  /*0980*/  IMAD R166, R9, R12.reuse, RZ ;  /* 0x0000000c09a67224 */ /* 0x081fe400078e02ff */
[-C--:B------:R-:W-:Y:S02]  /*0990*/  IMAD R168, R167, R12.reuse, RZ ;  /* 0x0000000ca7a87224 */ /* 0x080fe400078e02ff */
[----:B------:R-:W-:Y:S01]  /*09a0*/  @P4 IMAD R170, R169, R12, RZ ;  /* 0x0000000ca9aa4224 */ /* 0x000fe200078e02ff */
[----:B------:R-:W-:Y:S02]  /*09b0*/  SHF.R.S32.HI R167, RZ, 0x1f, R166 ;  /* 0x0000001fffa77819 */ /* 0x000fe400000114a6 */
[----:B------:R-:W-:-:S02]  /*09c0*/  SHF.R.S32.HI R169, RZ, 0x1f, R168 ;  /* 0x0000001fffa97819 */ /* 0x000fc400000114a8 */
[----:B-1----:R-:W-:Y:S02]  /*09d0*/  @P4 SHF.R.S32.HI R165, RZ, 0x1f, R170 ;  /* 0x0000001fffa54819 */ /* 0x002fe400000114aa */
[----:B------:R-:W-:Y:S02]  /*09e0*/  LEA.HI R167, R167, R166, RZ, 0x3 ;  /* 0x000000a6a7a77211 */ /* 0x000fe400078f18ff */
[----:B------:R-:W-:Y:S02]  /*09f0*/  LEA.HI R169, R169, R168, RZ, 0x3 ;  /* 0x000000a8a9a97211 */ /* 0x000fe400078f18ff */
[----:B------:R-:W-:Y:S02]  /*0a00*/  @P4 LEA.HI R165, R165, R170, RZ, 0x3 ;  /* 0x000000aaa5a54211 */ /* 0x000fe400078f18ff */
[-C--:B------:R-:W-:Y:S02]  /*0a10*/  LEA.HI.SX32 R221, R167, R218.reuse, 0x1d ;  /* 0x000000daa7dd7211 */ /* 0x080fe400078feaff */
[----:B------:R-:W-:-:S02]  /*0a20*/  LEA.HI.SX32 R218, R169, R218, 0x1d ;  /* 0x000000daa9da7211 */ /* 0x000fc400078feaff */
[----:B---3--:R-:W-:Y:S02]  /*0a30*/  @P4 LEA.HI.SX32 R177, R165, R172, 0x1d ;  /* 0x000000aca5b14211 */ /* 0x008fe400078feaff */
[----:B------:R-:W-:Y:S02]  /*0a40*/  MOV R179, R221 ;  /* 0x000000dd00b37202 */ /* 0x000fe40000000f00 */
[----:B--2---:R-:W-:Y:S01]  /*0a50*/  FSEL R176, R164, RZ, !P5 ;  /* 0x000000ffa4b07208 */ /* 0x004fe20006800000 */
[----:B------:R-:W-:Y:S06]  /*0a60*/  @!P0 BRA `(.L_x_3809) ;  /* 0x00000004008c8947 */ /* 0x000fec0003800000 */
[----:B------:R-:W0:Y:S08]  /*0a70*/  LDC.64 R170, c[0x0][0x3a8] ;  /* 0x0000ea00ffaa7b82 */ /* 0x000e300000000a00 */
[----:B------:R-:W1:Y:S01]  /*0a80*/  LDC.64 R20, c[0x0][0x428] ;  /* 0x00010a00ff147b82 */ /* 0x000e620000000a00 */
[----:B------:R-:W-:-:S07]  /*0a90*/  ISETP.NE.U32.AND P5, PT, RZ, UR10, PT ;  /* 0x0000000aff007c0c */ /* 0x000fce000bfa5070 */
[----:B------:R-:W2:Y:S01]  /*0aa0*/  LDC.64 R14, c[0x0][0x3b0] ;  /* 0x0000ec00ff0e7b82 */ /* 0x000ea20000000a00 */
[----:B0-----:R-:W-:-:S05]  /*0ab0*/  IMAD.WIDE.U32 R170, R179, 0x20, R170 ;  /* 0x00000020b3aa7825 */ /* 0x001fca00078e00aa */
[----:B------:R-:W3:Y:S01]  /*0ac0*/  LDG.E.128 R16, desc[UR8][R170.64] ;  /* 0x00000008aa107981 */ /* 0x000ee2000c1e1d00 */
[----:B-1----:R-:W-:-:S03]  /*0ad0*/  IMAD.WIDE.U32 R20, R218, 0x10, R20 ;  /* 0x00000010da147825 */ /* 0x002fc600078e0014 */
[----:B------:R-:W4:Y:S04]  /*0ae0*/  LDG.E.128 R164, desc[UR8][R170.64+0x10] ;  /* 0x00001008aaa47981 */ /* 0x000f28000c1e1d00 */
[----:B------:R-:W4:Y:S01]  /*0af0*/  LDG.E.128 R20, desc[UR8][R20.64] ;  /* 0x0000000814147981 */ /* 0x000f22000c1e1d00 */
[----:B------:R-:W-:-:S13]  /*0b00*/  ISETP.NE.AND.EX P5, PT, RZ, UR11, PT, P5 ;  /* 0x0000000bff007c0c */ /* 0x000fda000bfa5350 */
[----:B------:R-:W0:Y:S01]  /*0b10*/  @P5 LDC.64 R168, c[0x0][0x438] ;  /* 0x00010e00ffa85b82 */ /* 0x000e220000000a00 */
[----:B--2---:R-:W-:Y:S01]  /*0b20*/  IMAD.WIDE.U32 R14, R177, 0x8, R14 ;  /* 0x00000008b10e7825 */ /* 0x004fe200078e000e */
[----:B------:R-:W-:-:S04]  /*0b30*/  PRMT R214, R136, 0x7632, R214 ;  /* 0x0000763288d67816 */ /* 0x000fc800000000d6 */
[----:B------:R1:W5:Y:S01]  /*0b40*/  LDG.E.64 R188, desc[UR8][R14.64] ;  /* 0x000000080ebc7981 */ /* 0x000362000c1e1b00 */
[----:B------:R-:W-:Y:S02]  /*0b50*/  SHF.L.U32 R214, R214, 0x10, RZ ;  /* 0x00000010d6d67819 */ /* 0x000fe400000006ff */
[----:B------:R-:W-:Y:S02]  /*0b60*/  SHF.L.U32 R215, R136, 0x10, RZ ;  /* 0x0000001088d77819 */ /* 0x000fe400000006ff */
[----:B-1----:R-:W-:-:S04]  /*0b70*/  PRMT R15, R137, 0x7632, R15 ;  /* 0x00007632890f7816 */ /* 0x002fc8000000000f */
[----:B------:R-:W-:Y:S01]  /*0b80*/  SHF.L.U32 R15, R15, 0x10, RZ ;  /* 0x000000100f0f7819 */ /* 0x000fe200000006ff */
[----:B0-----:R-:W-:Y:S01]  /*0b90*/  @P5 IMAD.WIDE.U32 R168, R179, 0x20, R168 ;  /* 0x00000020b3a85825 */ /* 0x001fe200078e00a8 */
[----:B------:R-:W-:-:S04]  /*0ba0*/  SHF.L.U32 R14, R137, 0x10, RZ ;  /* 0x00000010890e7819 */ /* 0x000fc800000006ff */
[----:B------:R-:W5:Y:S04]  /*0bb0*/  @P5 LDG.E.128 R40, desc[UR8][R168.64] ;  /* 0x00000008a8285981 */ /* 0x000f68000c1e1d00 */
[----:B------:R0:W5:Y:S01]  /*0bc0*/  @P5 LDG.E.128 R36, desc[UR8][R168.64+0x10] ;  /* 0x00001008a8245981 */ /* 0x000162000c1e1d00 */
[----:B------:R-:W-:Y:S02]  /*0bd0*/  IADD3 R218, PT, PT, R218, 0x100, RZ ;  /* 0x00000100dada7810 */ /* 0x000fe40007ffe0ff */
[----:B------:R-:W-:Y:S02]  /*0be0*/  IADD3 R177, PT, PT, R177, 0x100, RZ ;  /* 0x00000100b1b17810 */ /* 0x000fe40007ffe0ff */
[----:B------:R-:W-:Y:S01]  /*0bf0*/  IADD3 R179, PT, PT, R179, 0x100, RZ ;  /* 0x00000100b3b37810 */ /* 0x000fe20007ffe0ff */
[C---:B---3--:R-:W-:Y:S01]  /*0c00*/  FADD.FTZ R217, -R176.reuse, R16 ;  /* 0x00000010b0d97221 */ /* 0x048fe20000010100 */
[C---:B------:R-:W-:Y:S01]  /*0c10*/  FADD.FTZ R19, -R176.reuse, R19 ;  /* 0x00000013b0137221 */ /* 0x040fe20000010100 */
[C---:B------:R-:W-:Y:S01]  /*0c20*/  FADD.FTZ R17, -R176.reuse, R17 ;  /* 0x00000011b0117221 */ /* 0x040fe20000010100 */
[----:B------:R-:W-:Y:S01]  /*0c30*/  FADD.FTZ R13, -R176, R18 ;  /* 0x00000012b00d7221 */ /* 0x000fe20000010100 */
[----:B----4-:R-:W-:-:S02]  /*0c40*/  PRMT R16, R21, 0x7632, R16 ;  /* 0x0000763215107816 */ /* 0x010fc40000000010 */
[----:B------:R-:W-:Y:S02]  /*0c50*/  PRMT R11, R20, 0x7632, R11 ;  /* 0x00007632140b7816 */ /* 0x000fe4000000000b */
[----:B------:R-:W-:Y:S01]  /*0c60*/  SHF.L.U32 R18, R16, 0x10, RZ ;  /* 0x0000001010127819 */ /* 0x000fe200000006ff */
[----:B------:R-:W-:Y:S01]  /*0c70*/  FMUL.FTZ R16, R220, R19 ;  /* 0x00000013dc107220 */ /* 0x000fe20000410000 */
[----:B------:R-:W-:Y:S01]  /*0c80*/  PRMT R170, R22, 0x7632, R170 ;  /* 0x0000763216aa7816 */ /* 0x000fe200000000aa */
[----:B------:R-:W-:Y:S01]  /*0c90*/  FMUL.FTZ R216, R220, R17 ;  /* 0x00000011dcd87220 */ /* 0x000fe20000410000 */
[----:B------:R-:W-:Y:S02]  /*0ca0*/  SHF.L.U32 R11, R11, 0x10, RZ ;  /* 0x000000100b0b7819 */ /* 0x000fe400000006ff */
[----:B------:R-:W-:Y:S02]  /*0cb0*/  PRMT R19, R138, 0x7632, R19 ;  /* 0x000076328a137816 */ /* 0x000fe40000000013 */
[----:B------:R-:W-:-:S02]  /*0cc0*/  SHF.L.U32 R20, R20, 0x10, RZ ;  /* 0x0000001014147819 */ /* 0x000fc400000006ff */
[----:B------:R-:W-:Y:S02]  /*0cd0*/  SHF.L.U32 R22, R22, 0x10, RZ ;  /* 0x0000001016167819 */ /* 0x000fe400000006ff */
[----:B------:R-:W-:Y:S01]  /*0ce0*/  SHF.L.U32 R17, R138, 0x10, RZ ;  /* 0x000000108a117819 */ /* 0x000fe200000006ff */
[-C--:B------:R-:W-:Y:S01]  /*0cf0*/  FMUL.FTZ R214, R214, R11.reuse ;  /* 0x0000000bd6d67220 */ /* 0x080fe20000410000 */
[----:B------:R-:W-:Y:S01]  /*0d00*/  SHF.L.U32 R19, R19, 0x10, RZ ;  /* 0x0000001013137819 */ /* 0x000fe200000006ff */
[----:B------:R-:W-:Y:S01]  /*0d10*/  FFMA.FTZ R113, R216, R11, R113 ;  /* 0x0000000bd8717223 */ /* 0x000fe20000010071 */
[----:B------:R-:W-:Y:S01]  /*0d20*/  SHF.L.U32 R170, R170, 0x10, RZ ;  /* 0x00000010aaaa7819 */ /* 0x000fe200000006ff */
[----:B------:R-:W-:Y:S01]  /*0d30*/  FADD.FTZ R89, R89, R11 ;  /* 0x0000000b59597221 */ /* 0x000fe20000010000 */
[----:B------:R-:W-:Y:S01]  /*0d40*/  SHF.L.U32 R21, R21, 0x10, RZ ;  /* 0x0000001015157819 */ /* 0x000fe200000006ff */
[----:B------:R-:W-:Y:S01]  /*0d50*/  FMUL.FTZ R215, R215, R20 ;  /* 0x00000014d7d77220 */ /* 0x000fe20000410000 */
[C---:B0-----:R-:W-:Y:S01]  /*0d60*/  PRMT R168, R23.reuse, 0x7632, R168 ;  /* 0x0000763217a87816 */ /* 0x041fe200000000a8 */
[----:B------:R-:W-:Y:S01]  /*0d70*/  FMUL.FTZ R11, R220, R13 ;  /* 0x0000000ddc0b7220 */ /* 0x000fe20000410000 */
[----:B------:R-:W-:Y:S01]  /*0d80*/  SHF.L.U32 R171, R23, 0x10, RZ ;  /* 0x0000001017ab7819 */ /* 0x000fe200000006ff */
[----:B------:R-:W-:Y:S01]  /*0d90*/  FADD.FTZ R23, -R176, R164 ;  /* 0x000000a4b0177221 */ /* 0x000fe20000010100 */
[----:B------:R-:W-:Y:S01]  /*0da0*/  FMUL.FTZ R217, R220, R217 ;  /* 0x000000d9dcd97220 */ /* 0x000fe20000410000 */
[-C--:B------:R-:W-:Y:S01]  /*0db0*/  FMUL.FTZ R13, R15, R18.reuse ;  /* 0x000000120f0d7220 */ /* 0x080fe20000410000 */
[----:B------:R-:W-:Y:S01]  /*0dc0*/  FFMA.FTZ R115, R16, R18, R115 ;  /* 0x0000001210737223 */ /* 0x000fe20000010073 */
[----:B------:R-:W-:Y:S01]  /*0dd0*/  FADD.FTZ R91, R91, R18 ;  /* 0x000000125b5b7221 */ /* 0x000fe20000010000 */
[----:B------:R-:W-:Y:S01]  /*0de0*/  FMUL.FTZ R18, R17, R22 ;  /* 0x0000001611127220 */ /* 0x000fe20000410000 */
[----:B------:R-:W-:Y:S01]  /*0df0*/  FMUL.FTZ R17, R19, R170 ;  /* 0x000000aa13117220 */ /* 0x000fe20000410000 */
[-C--:B------:R-:W-:Y:S01]  /*0e00*/  FMUL.FTZ R14, R14, R21.reuse ;  /* 0x000000150e0e7220 */ /* 0x080fe20000410000 */
[----:B------:R-:W-:Y:S01]  /*0e10*/  FADD.FTZ R90, R90, R21 ;  /* 0x000000155a5a7221 */ /* 0x000fe20000010000 */
[----:B------:R-:W-:Y:S01]  /*0e20*/  FFMA.FTZ R114, R11, R21, R114 ;  /* 0x000000150b727223 */ /* 0x000fe20000010072 */
[----:B------:R-:W-:Y:S01]  /*0e30*/  FMUL.FTZ R15, R220, R23 ;  /* 0x00000017dc0f7220 */ /* 0x000fe20000410000 */
[----:B------:R-:W-:Y:S01]  /*0e40*/  FADD.FTZ R19, RZ, R215 ;  /* 0x000000d7ff137221 */ /* 0x000fe20000010000 */
[----:B------:R-:W-:Y:S01]  /*0e50*/  FFMA.FTZ R21, R217, R215, RZ ;  /* 0x000000d7d9157223 */ /* 0x000fe200000100ff */
[----:B------:R-:W-:Y:S01]  /*0e60*/  SHF.L.U32 R164, R139, 0x10, RZ ;  /* 0x000000108ba47819 */ /* 0x000fe200000006ff */
[----:B------:R-:W-:Y:S01]  /*0e70*/  FADD.FTZ R84, R84, R22 ;  /* 0x0000001654547221 */ /* 0x000fe20000010000 */
[----:B------:R-:W-:Y:S01]  /*0e80*/  FFMA.FTZ R108, R15, R22, R108 ;  /* 0x000000160f6c7223 */ /* 0x000fe2000001006c */
        /* <DEDUP_REMOVED lines=8> */
[----:B------:R-:W-:Y:S01]  /*0f10*/  FMUL.FTZ R20, R220, R165 ;  /* 0x000000a5dc147220 */ /* 0x000fe20000410000 */
[----:B------:R-:W-:Y:S01]  /*0f20*/  FADD.FTZ R165, R164, R13 ;  /* 0x0000000da4a57221 */ /* 0x000fe20000010000 */
[----:B------:R-:W-:Y:S01]  /*0f30*/  FFMA.FTZ R164, R16, R13, R23 ;  /* 0x0000000d10a47223 */ /* 0x000fe20000010017 */
[----:B------:R-:W-:Y:S01]  /*0f40*/  FADD.FTZ R169, -R176, R166 ;  /* 0x000000a6b0a97221 */ /* 0x000fe20000010100 */
[--C-:B------:R-:W-:Y:S01]  /*0f50*/  FADD.FTZ R85, R85, R170.reuse ;  /* 0x000000aa55557221 */ /* 0x100fe20000010000 */
[----:B------:R-:W-:Y:S01]  /*0f60*/  FFMA.FTZ R109, R20, R170, R109 ;  /* 0x000000aa146d7223 */ /* 0x000fe2000001006d */
[----:B------:R-:W-:Y:S01]  /*0f70*/  PRMT R170, R139, 0x7632, R170 ;  /* 0x000076328baa7816 */ /* 0x000fe200000000aa */
[----:B------:R-:W-:Y:S01]  /*0f80*/  FADD.FTZ R166, R165, R18 ;  /* 0x00000012a5a67221 */ /* 0x000fe20000010000 */
[----:B------:R-:W-:Y:S01]  /*0f90*/  FFMA.FTZ R165, R15, R18, R164 ;  /* 0x000000120fa57223 */ /* 0x000fe200000100a4 */
[----:B------:R-:W-:Y:S01]  /*0fa0*/  SHF.L.U32 R168, R168, 0x10, RZ ;  /* 0x00000010a8a87819 */ /* 0x000fe200000006ff */
[----:B------:R-:W-:Y:S01]  /*0fb0*/  FADD.FTZ R167, -R176, R167 ;  /* 0x000000a7b0a77221 */ /* 0x000fe20000010100 */
[----:B------:R-:W-:Y:S01]  /*0fc0*/  SHF.L.U32 R170, R170, 0x10, RZ ;  /* 0x00000010aaaa7819 */ /* 0x000fe200000006ff */
        /* <DEDUP_REMOVED lines=13> */
.L_x_3809:
[----:B----4-:R-:W-:Y:S05]  /*10a0*/  BSYNC.RECONVERGENT B1 ;  /* 0x0000000000017941 */ /* 0x010fea0003800200 */
.L_x_3808:
        /* <DEDUP_REMOVED lines=11> */
[----:B------:R-:W-:Y:S01]  /*1160*/  ISETP.NE.AND.EX P5, PT, RZ, UR11, PT, P5 ;  /* 0x0000000bff007c0c */ /* 0x000fe2000bfa5350 */
[----:B--2---:R-:W-:-:S05]  /*1170*/  IMAD.WIDE.U32 R172, R177, 0x8, R172 ;  /* 0x00000008b1ac7825 */ /* 0x004fca00078e00ac */
[----:B------:R1:W5:Y:S07]  /*1180*/  LDG.E.64 R190, desc[UR8][R172.64] ;  /* 0x00000008acbe7981 */ /* 0x00036e000c1e1b00 */
[----:B------:R-:W2:Y:S01]  /*1190*/  @P5 LDC.64 R174, c[0x0][0x438] ;  /* 0x00010e00ffae5b82 */ /* 0x000ea20000000a00 */
[----:B0-----:R-:W-:Y:S02]  /*11a0*/  SHF.L.U32 R180, R129, 0x10, RZ ;  /* 0x0000001081b47819 */ /* 0x001fe400000006ff */
[----:B------:R-:W-:-:S02]  /*11b0*/  SHF.L.U32 R184, R130, 0x10, RZ ;  /* 0x0000001082b87819 */ /* 0x000fc400000006ff */
[----:B------:R-:W-:Y:S01]  /*11c0*/  SHF.L.U32 R194, R131, 0x10, RZ ;  /* 0x0000001083c27819 */ /* 0x000fe200000006ff */
[----:B--2---:R-:W-:-:S05]  /*11d0*/  @P5 IMAD.WIDE.U32 R174, R179, 0x20, R174 ;  /* 0x00000020b3ae5825 */ /* 0x004fca00078e00ae */
        /* <DEDUP_REMOVED lines=9> */
[----:B------:R-:W-:-:S02]  /*1270*/  SHF.L.U32 R24, R128, 0x10, RZ ;  /* 0x0000001080187819 */ /* 0x000fc400000006ff */
[C---:B----4-:R-:W-:Y:S02]  /*1280*/  PRMT R26, R164.reuse, 0x7632, R26 ;  /* 0x00007632a41a7816 */ /* 0x050fe4000000001a */
[----:B------:R-:W-:Y:S02]  /*1290*/  SHF.L.U32 R27, R164, 0x10, RZ ;  /* 0x00000010a41b7819 */ /* 0x000fe400000006ff */
[----:B------:R-:W-:Y:S01]  /*12a0*/  PRMT R164, R128, 0x7632, R164 ;  /* 0x0000763280a47816 */ /* 0x000fe200000000a4 */
[----:B------:R-:W-:Y:S01]  /*12b0*/  FMUL.FTZ R25, R220, R187 ;  /* 0x000000bbdc197220 */ /* 0x000fe20000410000 */
[C---:B------:R-:W-:Y:S02]  /*12c0*/  PRMT R182, R165.reuse, 0x7632, R182 ;  /* 0x00007632a5b67816 */ /* 0x040fe400000000b6 */
[----:B------:R-:W-:Y:S01]  /*12d0*/  SHF.L.U32 R183, R165, 0x10, RZ ;  /* 0x00000010a5b77819 */ /* 0x000fe200000006ff */
[----:B-1----:R-:W-:Y:S01]  /*12e0*/  FADD.FTZ R173, -R176, R168 ;  /* 0x000000a8b0ad7221 */ /* 0x002fe20000010100 */
[----:B------:R-:W-:-:S02]  /*12f0*/  SHF.L.U32 R164, R164, 0x10, RZ ;  /* 0x00000010a4a47819 */ /* 0x000fc400000006ff */
[----:B------:R-:W-:Y:S01]  /*1300*/  SHF.L.U32 R165, R26, 0x10, RZ ;  /* 0x000000101aa57819 */ /* 0x000fe200000006ff */
[----:B------:R-:W-:Y:S01]  /*1310*/  FMUL.FTZ R26, R220, R181 ;  /* 0x000000b5dc1a7220 */ /* 0x000fe20000410000 */
[----:B------:R-:W-:Y:S01]  /*1320*/  PRMT R168, R129, 0x7632, R168 ;  /* 0x0000763281a87816 */ /* 0x000fe200000000a8 */
[-C--:B------:R-:W-:Y:S01]  /*1330*/  FMUL.FTZ R24, R24, R27.reuse ;  /* 0x0000001b18187220 */ /* 0x080fe20000410000 */
        /* <DEDUP_REMOVED lines=8> */
[----:B------:R-:W-:Y:S01]  /*13c0*/  FADD.FTZ R169, -R176, R169 ;  /* 0x000000a9b0a97221 */ /* 0x000fe20000010100 */
[----:B------:R-:W-:-:S02]  /*13d0*/  PRMT R185, R166, 0x7632, R185 ;  /* 0x00007632a6b97816 */ /* 0x000fc400000000b9 */
[----:B------:R-:W-:Y:S01]  /*13e0*/  PRMT R187, R130, 0x7632, R187 ;  /* 0x0000763282bb7816 */ /* 0x000fe200000000bb */
[-C--:B------:R-:W-:Y:S01]  /*13f0*/  FMUL.FTZ R180, R180, R183.reuse ;  /* 0x000000b7b4b47220 */ /* 0x080fe20000410000 */
[----:B------:R-:W-:Y:S01]  /*1400*/  FADD.FTZ R82, R82, R183 ;  /* 0x000000b752527221 */ /* 0x000fe20000010000 */
[----:B------:R-:W-:Y:S01]  /*1410*/  FFMA.FTZ R106, R181, R183, R106 ;  /* 0x000000b7b56a7223 */ /* 0x000fe2000001006a */
[----:B------:R-:W-:Y:S01]  /*1420*/  FMUL.FTZ R183, R164, R165 ;  /* 0x000000a5a4b77220 */ /* 0x000fe20000410000 */
[----:B------:R-:W-:Y:S01]  /*1430*/  SHF.L.U32 R187, R187, 0x10, RZ ;  /* 0x00000010bbbb7819 */ /* 0x000fe200000006ff */
[C---:B------:R-:W-:Y:S01]  /*1440*/  FMUL.FTZ R186, R220.reuse, R169 ;  /* 0x000000a9dcba7220 */ /* 0x040fe20000410000 */
[----:B------:R-:W-:Y:S01]  /*1450*/  SHF.L.U32 R164, R185, 0x10, RZ ;  /* 0x00000010b9a47819 */ /* 0x000fe200000006ff */
[----:B------:R-:W-:Y:S01]  /*1460*/  FMUL.FTZ R182, R220, R197 ;  /* 0x000000c5dcb67220 */ /* 0x000fe20000410000 */
[----:B------:R-:W-:-:S03]  /*1470*/  FADD.FTZ R83, R83, R165 ;  /* 0x000000a553537221 */ /* 0x000fc60000010000 */
[-C--:B------:R-:W-:Y:S01]  /*1480*/  FMUL.FTZ R187, R187, R164.reuse ;  /* 0x000000a4bbbb7220 */ /* 0x080fe20000410000 */
[----:B------:R-:W-:Y:S01]  /*1490*/  FADD.FTZ R77, R77, R164 ;  /* 0x000000a44d4d7221 */ /* 0x000fe20000010000 */
[----:B------:R-:W-:Y:S01]  /*14a0*/  FFMA.FTZ R101, R186, R164, R101 ;  /* 0x000000a4ba657223 */ /* 0x000fe20000010065 */
[----:B------:R-:W-:Y:S01]  /*14b0*/  FFMA.FTZ R107, R182, R165, R107 ;  /* 0x000000a5b66b7223 */ /* 0x000fe2000001006b */
[----:B------:R-:W-:Y:S01]  /*14c0*/  FADD.FTZ R164, R223, R24 ;  /* 0x00000018dfa47221 */ /* 0x000fe20000010000 */
[----:B------:R-:W-:Y:S01]  /*14d0*/  FFMA.FTZ R165, R25, R24, R178 ;  /* 0x0000001819a57223 */ /* 0x000fe200000100b2 */
[----:B0-----:R-:W-:Y:S02]  /*14e0*/  SHF.L.U32 R175, R166, 0x10, RZ ;  /* 0x00000010a6af7819 */ /* 0x001fe400000006ff */
[----:B------:R-:W-:Y:S01]  /*14f0*/  PRMT R166, R167, 0x7632, R166 ;  /* 0x00007632a7a67816 */ /* 0x000fe200000000a6 */
[----:B------:R-:W-:Y:S01]  /*1500*/  FADD.FTZ R169, R164, R27 ;  /* 0x0000001ba4a97221 */ /* 0x000fe20000010000 */
[----:B------:R-:W-:-:S02]  /*1510*/  FFMA.FTZ R164, R26, R27, R165 ;  /* 0x0000001b1aa47223 */ /* 0x000fc400000100a5 */
[----:B------:R-:W-:Y:S01]  /*1520*/  SHF.L.U32 R168, R166, 0x10, RZ ;  /* 0x00000010a6a87819 */ /* 0x000fe200000006ff */
        /* <DEDUP_REMOVED lines=9> */
[----:B------:R-:W-:Y:S01]  /*15c0*/  PRMT R197, R131, 0x7632, R197 ;  /* 0x0000763283c57816 */ /* 0x000fe200000000c5 */
[----:B------:R-:W-:Y:S01]  /*15d0*/  FADD.FTZ R166, R169, R184 ;  /* 0x000000b8a9a67221 */ /* 0x000fe20000010000 */
[----:B------:R-:W-:Y:S01]  /*15e0*/  FFMA.FTZ R165, R185, R184, R164 ;  /* 0x000000b8b9a57223 */ /* 0x000fe200000100a4 */
[-C--:B------:R-:W-:Y:S01]  /*15f0*/  FMUL.FTZ R194, R194, R167.reuse ;  /* 0x000000a7c2c27220 */ /* 0x080fe20000410000 */
[----:B------:R-:W-:Y:S01]  /*1600*/  SHF.L.U32 R197, R197, 0x10, RZ ;  /* 0x00000010c5c57819 */ /* 0x000fe200000006ff */
        /* <DEDUP_REMOVED lines=15> */
.L_x_3811:
[----:B------:R-:W-:Y:S05]  /*1700*/  BSYNC.RECONVERGENT B1 ;  /* 0x0000000000017941 */ /* 0x000fea0003800200 */
.L_x_3810:
        /* <DEDUP_REMOVED lines=14> */
[----:B0-----:R-:W-:-:S04]  /*17f0*/  PRMT R201, R120, 0x7632, R201 ;  /* 0x0000763278c97816 */ /* 0x001fc800000000c9 */
[----:B------:R-:W-:Y:S02]  /*1800*/  SHF.L.U32 R201, R201, 0x10, RZ ;  /* 0x00000010c9c97819 */ /* 0x000fe400000006ff */
[----:B------:R-:W-:Y:S01]  /*1810*/  SHF.L.U32 R202, R121, 0x10, RZ ;  /* 0x0000001079ca7819 */ /* 0x000fe200000006ff */
[----:B-1----:R-:W-:-:S05]  /*1820*/  @P5 IMAD.WIDE.U32 R198, R179, 0x20, R198 ;  /* 0x00000020b3c65825 */ /* 0x002fca00078e00c6 */
[----:B------:R-:W5:Y:S04]  /*1830*/  @P5 LDG.E.128 R140, desc[UR8][R198.64] ;  /* 0x00000008c68c5981 */ /* 0x000f68000c1e1d00 */
[----:B------:R0:W5:Y:S01]  /*1840*/  @P5 LDG.E.128 R144, desc[UR8][R198.64+0x10] ;  /* 0x00001008c6905981 */ /* 0x000162000c1e1d00 */
[----:B------:R-:W-:Y:S02]  /*1850*/  SHF.L.U32 R206, R122, 0x10, RZ ;  /* 0x000000107ace7819 */ /* 0x000fe400000006ff */
[----:B------:R-:W-:Y:S01]  /*1860*/  SHF.L.U32 R210, R123, 0x10, RZ ;  /* 0x000000107bd27819 */ /* 0x000fe200000006ff */
[C---:B---3--:R-:W-:Y:S01]  /*1870*/  FADD.FTZ R177, -R176.reuse, R164 ;  /* 0x000000a4b0b17221 */ /* 0x048fe20000010100 */
[----:B------:R-:W-:Y:S01]  /*1880*/  FADD.FTZ R205, -R176, R167 ;  /* 0x000000a7b0cd7221 */ /* 0x000fe20000010100 */
[----:B------:R-:W-:Y:S01]  /*1890*/  SHF.L.U32 R164, R120, 0x10, RZ ;  /* 0x0000001078a47819 */ /* 0x000fe200000006ff */
[C---:B------:R-:W-:Y:S01]  /*18a0*/  FADD.FTZ R179, -R176.reuse, R165 ;  /* 0x000000a5b0b37221 */ /* 0x040fe20000010100 */
[----:B----4-:R-:W-:Y:S01]  /*18b0*/  FADD.FTZ R207, -R176, R168 ;  /* 0x000000a8b0cf7221 */ /* 0x010fe20000010100 */
[----:B------:R-:W-:-:S02]  /*18c0*/  SHF.L.U32 R167, R172, 0x10, RZ ;  /* 0x00000010aca77819 */ /* 0x000fc400000006ff */
[----:B------:R-:W-:Y:S02]  /*18d0*/  PRMT R165, R172, 0x7632, R165 ;  /* 0x00007632aca57816 */ /* 0x000fe400000000a5 */
[----:B------:R-:W-:Y:S01]  /*18e0*/  PRMT R168, R173, 0x7632, R168 ;  /* 0x00007632ada87816 */ /* 0x000fe200000000a8 */
[----:B0-----:R-:W-:Y:S01]  /*18f0*/  FMUL.FTZ R198, R164, R167 ;  /* 0x000000a7a4c67220 */ /* 0x001fe20000410000 */
[----:B------:R-:W-:Y:S01]  /*1900*/  PRMT R164, R121, 0x7632, R164 ;  /* 0x0000763279a47816 */ /* 0x000fe200000000a4 */
[----:B------:R-:W-:Y:S01]  /*1910*/  FADD.FTZ R203, -R176, R166 ;  /* 0x000000a6b0cb7221 */ /* 0x000fe20000010100 */
[----:B------:R-:W-:Y:S01]  /*1920*/  SHF.L.U32 R166, R165, 0x10, RZ ;  /* 0x00000010a5a67819 */ /* 0x000fe200000006ff */
[----:B------:R-:W-:Y:S01]  /*1930*/  FMUL.FTZ R200, R220, R179 ;  /* 0x000000b3dcc87220 */ /* 0x000fe20000410000 */
[----:B------:R-:W-:Y:S02]  /*1940*/  SHF.L.U32 R164, R164, 0x10, RZ ;  /* 0x00000010a4a47819 */ /* 0x000fe400000006ff */
[----:B------:R-:W-:Y:S01]  /*1950*/  SHF.L.U32 R168, R168, 0x10, RZ ;  /* 0x00000010a8a87819 */ /* 0x000fe200000006ff */
[----:B------:R-:W-:Y:S01]  /*1960*/  FMUL.FTZ R199, R220, R177 ;  /* 0x000000b1dcc77220 */ /* 0x000fe20000410000 */
[----:B------:R-:W-:Y:S01]  /*1970*/  FADD.FTZ R211, -R176, R169 ;  /* 0x000000a9b0d37221 */ /* 0x000fe20000010100 */
[-C--:B------:R-:W-:Y:S01]  /*1980*/  FMUL.FTZ R201, R201, R166.reuse ;  /* 0x000000a6c9c97220 */ /* 0x080fe20000410000 */
[----:B------:R-:W-:Y:S01]  /*1990*/  FFMA.FTZ R97, R200, R166, R97 ;  /* 0x000000a6c8617223 */ /* 0x000fe20000010061 */
[--C-:B------:R-:W-:Y:S01]  /*19a0*/  FADD.FTZ R73, R73, R166.reuse ;  /* 0x000000a649497221 */ /* 0x100fe20000010000 */
[----:B------:R-:W-:Y:S01]  /*19b0*/  FMUL.FTZ R204, R220, R205 ;  /* 0x000000cddccc7220 */ /* 0x000fe20000410000 */
[----:B------:R-:W-:Y:S01]  /*19c0*/  PRMT R169, R174, 0x7632, R169 ;  /* 0x00007632aea97816 */ /* 0x000fe200000000a9 */
[----:B------:R-:W-:Y:S01]  /*19d0*/  FMUL.FTZ R205, R164, R168 ;  /* 0x000000a8a4cd7220 */ /* 0x000fe20000410000 */
[----:B------:R-:W-:Y:S01]  /*19e0*/  PRMT R166, R122, 0x7632, R166 ;  /* 0x000076327aa67816 */ /* 0x000fe200000000a6 */
[----:B------:R-:W-:Y:S01]  /*19f0*/  FADD.FTZ R164, R223, R198 ;  /* 0x000000c6dfa47221 */ /* 0x000fe20000010000 */
[----:B------:R-:W-:Y:S01]  /*1a00*/  SHF.L.U32 R173, R173, 0x10, RZ ;  /* 0x00000010adad7819 */ /* 0x000fe200000006ff */
[C---:B------:R-:W-:Y:S01]  /*1a10*/  FFMA.FTZ R165, R199.reuse, R198, R178 ;  /* 0x000000c6c7a57223 */ /* 0x040fe200000100b2 */
[----:B------:R-:W-:Y:S01]  /*1a20*/  SHF.L.U32 R209, R174, 0x10, RZ ;  /* 0x00000010aed17819 */ /* 0x000fe200000006ff */
[----:B------:R-:W-:Y:S01]  /*1a30*/  FADD.FTZ R72, R72, R167 ;  /* 0x000000a748487221 */ /* 0x000fe20000010000 */
        /* <DEDUP_REMOVED lines=16> */
[C---:B------:R-:W-:Y:S01]  /*1b40*/  FFMA.FTZ R164, R204.reuse, R205, R165 ;  /* 0x000000cdcca47223 */ /* 0x040fe200000100a5 */
[----:B------:R-:W-:Y:S01]  /*1b50*/  PRMT R170, R175, 0x7632, R170 ;  /* 0x00007632afaa7816 */ /* 0x000fe200000000aa */
[----:B------:R-:W-:Y:S01]  /*1b60*/  FFMA.FTZ R99, R204, R168, R99 ;  /* 0x000000a8cc637223 */ /* 0x000fe20000010063 */
[--C-:B------:R-:W-:Y:S01]  /*1b70*/  FADD.FTZ R75, R75, R168.reuse ;  /* 0x000000a84b4b7221 */ /* 0x100fe20000010000 */
[----:B------:R-:W-:Y:S01]  /*1b80*/  SHF.L.U32 R175, R175, 0x10, RZ ;  /* 0x00000010afaf7819 */ /* 0x000fe200000006ff */
[----:B------:R-:W-:Y:S01]  /*1b90*/  FMUL.FTZ R208, R220, R211 ;  /* 0x000000d3dcd07220 */ /* 0x000fe20000410000 */
        /* <DEDUP_REMOVED lines=25> */
.L_x_3807:
        /* <DEDUP_REMOVED lines=31> */
[----:B0-----:R-:W-:-:S05]  /*1f20*/  IMAD.WIDE.U32 R164, R179, 0x8, R164 ;  /* 0x00000008b3a47825 */ /* 0x001fca00078e00a4 */
[----:B------:R1:W5:Y:S01]  /*1f30*/  LDG.E.64 R192, desc[UR8][R164.64] ;  /* 0x00000008a4c07981 */ /* 0x000362000c1e1b00 */
[----:B------:R-:W-:Y:S05]  /*1f40*/  BRA `(.L_x_3812) ;  /* 0x0000000000787947 */ /* 0x000fea0003800000 */
.L_x_3813:
        /* <DEDUP_REMOVED lines=30> */
.L_x_3812:
[----:B----4-:R-:W-:Y:S05]  /*2130*/  BSYNC.RECONVERGENT B0 ;  /* 0x0000000000007941 */ /* 0x010fea0003800200 */
.L_x_3806:
        /* <DEDUP_REMOVED lines=32> */
.L_x_3815:
[----:B------:R-:W-:Y:S05]  /*2340*/  BSYNC.RECONVERGENT B0 ;  /* 0x0000000000007941 */ /* 0x000fea0003800200 */
.L_x_3814:
        /* <DEDUP_REMOVED lines=25> */
[----:B------:R-:W-:-:S03]  /*24e0*/  FADD.FTZ R164, R164, R169 ;  /* 0x000000a9a4a47221 */ /* 0x000fc60000010000 */
[----:B------:R-:W-:Y:S01]  /*24f0*/  FADD.FTZ R223, R170, R223 ;  /* 0x000000dfaadf7221 */ /* 0x000fe20000010000 */
[----:B------:R-:W-:Y:S01]  /*2500*/  FADD.FTZ R164, R171, R164 ;  /* 0x000000a4aba47221 */ /* 0x000fe20000010000 */
[----:B------:R-:W-:Y:S02]  /*2510*/  @P4 SHF.R.S32.HI R166, RZ, 0x1f, R165 ;  /* 0x0000001fffa64819 */ /* 0x000fe400000114a5 */
[----:B--2---:R-:W-:Y:S01]  /*2520*/  FADD.FTZ R223, R223, R172 ;  /* 0x000000acdfdf7221 */ /* 0x004fe20000010000 */
[----:B------:R-:W-:Y:S01]  /*2530*/  FADD.FTZ R164, R164, R173 ;  /* 0x000000ada4a47221 */ /* 0x000fe20000010000 */
[----:B------:R-:W-:Y:S02]  /*2540*/  @P4 LEA.HI R165, R166, R165, RZ, 0x3 ;  /* 0x000000a5a6a54211 */ /* 0x000fe400078f18ff */
        /* <DEDUP_REMOVED lines=9> */
[----:B------:R-:W-:Y:S02]  /*25e0*/  @P4 LEA.HI.SX32 R164, R165, R218, 0x1d ;  /* 0x000000daa5a44211 */ /* 0x000fe400078feaff */
[----:B------:R-:W-:Y:S02]  /*25f0*/  MOV R165, R221 ;  /* 0x000000dd00a57202 */ /* 0x000fe40000000f00 */
        /* <DEDUP_REMOVED lines=8> */
.L_x_3818:
[----:B------:R-:W-:Y:S05]  /*2680*/  BRA.U UP0, `(.L_x_3819) ;  /* 0x0000001900707547 */ /* 0x000fea000b800000 */
[----:B------:R-:W-:Y:S02]  /*2690*/  MOV R170, UR16 ;  /* 0x0000001000aa7c02 */ /* 0x000fe40008000f00 */
[----:B------:R-:W-:Y:S02]  /*26a0*/  MOV R169, UR17 ;  /* 0x0000001100a97c02 */ /* 0x000fe40008000f00 */
[----:B------:R-:W-:-:S04]  /*26b0*/  ISETP.NE.U32.AND P5, PT, R170, RZ, PT ;  /* 0x000000ffaa00720c */ /* 0x000fc80003fa5070 */
[----:B------:R-:W-:-:S13]  /*26c0*/  ISETP.NE.AND.EX P5, PT, R169, RZ, PT, P5 ;  /* 0x000000ffa900720c */ /* 0x000fda0003fa5350 */
[----:B------:R-:W-:Y:S05]  /*26d0*/  @P5 BRA `(.L_x_3820) ;  /* 0x0000000c00c45947 */ /* 0x000fea0003800000 */
[----:B------:R-:W-:Y:S05]  /*26e0*/  @!P4 BRA `(.L_x_3821) ;  /* 0x000000000078c947 */ /* 0x000fea0003800000 */
[----:B-----5:R-:W-:Y:S01]  /*26f0*/  LOP3.LUT P6, RZ, R188, 0xff, RZ, 0xc0, !PT ;  /* 0x000000ffbcff7812 */ /* 0x020fe200078cc0ff */
[----:B------:R-:W-:Y:S01]  /*2700*/  BSSY.RECONVERGENT B1, `(.L_x_3822) ;  /* 0x000000c000017945 */ /* 0x000fe20003800200 */
[----:B------:R-:W-:-:S11]  /*2710*/  HFMA2 R171, -RZ, RZ, 0, 0 ;  /* 0x00000000ffab7431 */ /* 0x000fd600000001ff */
[----:B------:R-:W-:Y:S05]  /*2720*/  @!P6 BRA `(.L_x_3823) ;  /* 0x000000000024e947 */ /* 0x000fea0003800000 */
[----:B------:R-:W-:Y:S01]  /*2730*/  FFMA.FTZ R168, R217, R167, R166 ;  /* 0x000000a7d9a87223 */ /* 0x000fe200000100a6 */
[----:B------:R-:W-:-:S03]  /*2740*/  ISETP.GT.AND P5, PT, R219, RZ, PT ;  /* 0x000000ffdb00720c */ /* 0x000fc60003fa4270 */
[----:B------:R-:W-:-:S04]  /*2750*/  FADD.FTZ R171, R215, -R168 ;  /* 0x800000a8d7ab7221 */ /* 0x000fc80000010000 */
[----:B------:R-:W-:-:S05]  /*2760*/  FMUL.FTZ R171, R220, R171 ;  /* 0x000000abdcab7220 */ /* 0x000fca0000410000 */
[----:B------:R-:W-:-:S05]  /*2770*/  FSEL R171, R171, RZ, P5 ;  /* 0x000000ffabab7208 */ /* 0x000fca0002800000 */
[----:B------:R-:W-:Y:S01]  /*2780*/  FMUL.FTZ R168, R171, UR15 ;  /* 0x0000000faba87c20 */ /* 0x000fe20008410000 */
[----:B------:R-:W-:-:S03]  /*2790*/  SHF.L.U32 R171, R148, 0x10, RZ ;  /* 0x0000001094ab7819 */ /* 0x000fc600000006ff */
[----:B------:R-:W-:-:S04]  /*27a0*/  FMUL.FTZ R168, R168, UR14 ;  /* 0x0000000ea8a87c20 */ /* 0x000fc80008410000 */
[----:B------:R-:W-:-:S07]  /*27b0*/  FMUL.FTZ R171, R171, R168 ;  /* 0x000000a8abab7220 */ /* 0x000fce0000410000 */
.L_x_3823:
[----:B------:R-:W-:Y:S05]  /*27c0*/  BSYNC.RECONVERGENT B1 ;  /* 0x0000000000017941 */ /* 0x000fea0003800200 */
.L_x_3822:
[----:B------:R-:W-:Y:S01]  /*27d0*/  BSSY.RECONVERGENT B1, `(.L_x_3824) ;  /* 0x000000d000017945 */ /* 0x000fe20003800200 */
[----:B------:R-:W-:Y:S01]  /*27e0*/  FADD.FTZ R64, R64, R171 ;  /* 0x000000ab40407221 */ /* 0x000fe20000010000 */
[----:B------:R-:W-:Y:S02]  /*27f0*/  MOV R168, RZ ;  /* 0x000000ff00a87202 */ /* 0x000fe40000000f00 */
        /* <DEDUP_REMOVED lines=8> */
[----:B------:R-:W-:-:S04]  /*2880*/  FMUL.FTZ R171, R171, UR14 ;  /* 0x0000000eabab7c20 */ /* 0x000fc80008410000 */
[----:B------:R-:W-:-:S07]  /*2890*/  FMUL.FTZ R168, R171, R168 ;  /* 0x000000a8aba87220 */ /* 0x000fce0000410000 */
.L_x_3825:
[----:B------:R-:W-:Y:S05]  /*28a0*/  BSYNC.RECONVERGENT B1 ;  /* 0x0000000000017941 */ /* 0x000fea0003800200 */
.L_x_3824:
[----:B------:R-:W-:-:S04]  /*28b0*/  F2FP.BF16.F32.PACK_AB R168, RZ, R168 ;  /* 0x000000a8ffa8723e */ /* 0x000fc800000010ff */
[----:B------:R-:W-:-:S07]  /*28c0*/  PRMT R152, R168, 0x7610, R152 ;  /* 0x00007610a8987816 */ /* 0x000fce0000000098 */
.L_x_3821:
[----:B------:R-:W-:Y:S05]  /*28d0*/  @!P4 BRA `(.L_x_3826) ;  /* 0x00000000007cc947 */ /* 0x000fea0003800000 */
[----:B-----5:R-:W-:Y:S01]  /*28e0*/  LOP3.LUT P5, RZ, R188, 0xff00, RZ, 0xc0, !PT ;  /* 0x0000ff00bcff7812 */ /* 0x020fe200078ac0ff */
[----:B------:R-:W-:Y:S01]  /*28f0*/  BSSY.RECONVERGENT B1, `(.L_x_3827) ;  /* 0x000000d000017945 */ /* 0x000fe20003800200 */
[----:B------:R-:W-:-:S11]  /*2900*/  HFMA2 R168, -RZ, RZ, 0, 0 ;  /* 0x00000000ffa87431 */ /* 0x000fd600000001ff */
[----:B------:R-:W-:Y:S05]  /*2910*/  @!P5 BRA `(.L_x_3828) ;  /* 0x000000000028d947 */ /* 0x000fea0003800000 */
[----:B------:R-:W-:Y:S01]  /*2920*/  FFMA.FTZ R171, R216, R167, R166 ;  /* 0x000000a7d8ab7223 */ /* 0x000fe200000100a6 */
[----:B------:R-:W-:Y:S02]  /*2930*/  ISETP.GT.AND P6, PT, R219, RZ, PT ;  /* 0x000000ffdb00720c */ /* 0x000fe40003fc4270 */
[----:B------:R-:W-:Y:S01]  /*2940*/  PRMT R168, R148, 0x7632, R168 ;  /* 0x0000763294a87816 */ /* 0x000fe200000000a8 */
[----:B------:R-:W-:-:S03]  /*2950*/  FADD.FTZ R171, R214, -R171 ;  /* 0x800000abd6ab7221 */ /* 0x000fc60000010000 */
[----:B------:R-:W-:Y:S01]  /*2960*/  SHF.L.U32 R168, R168, 0x10, RZ ;  /* 0x00000010a8a87819 */ /* 0x000fe200000006ff */
[----:B------:R-:W-:-:S05]  /*2970*/  FMUL.FTZ R171, R220, R171 ;  /* 0x000000abdcab7220 */ /* 0x000fca0000410000 */
[----:B------:R-:W-:-:S05]  /*2980*/  FSEL R171, R171, RZ, P6 ;  /* 0x000000ffabab7208 */ /* 0x000fca0003000000 */
[----:B------:R-:W-:-:S04]  /*2990*/  FMUL.FTZ R171, R171, UR15 ;  /* 0x0000000fabab7c20 */ /* 0x000fc80008410000 */
[----:B------:R-:W-:-:S04]  /*29a0*/  FMUL.FTZ R171, R171, UR14 ;  /* 0x0000000eabab7c20 */ /* 0x000fc80008410000 */
[----:B------:R-:W-:-:S07]  /*29b0*/  FMUL.FTZ R168, R168, R171 ;  /* 0x000000aba8a87220 */ /* 0x000fce0000410000 */
.L_x_3828:
[----:B------:R-:W-:Y:S05]  /*29c0*/  BSYNC.RECONVERGENT B1 ;  /* 0x0000000000017941 */ /* 0x000fea0003800200 */
.L_x_3827:
[----:B------:R-:W-:Y:S01]  /*29d0*/  BSSY.RECONVERGENT B1, `(.L_x_3829) ;  /* 0x000000d000017945 */ /* 0x000fe20003800200 */
[----:B------:R-:W-:Y:S01]  /*29e0*/  FADD.FTZ R65, R65, R168 ;  /* 0x000000a841417221 */ /* 0x000fe20000010000 */
[----:B------:R-:W-:Y:S02]  /*29f0*/  MOV R168, RZ ;  /* 0x000000ff00a87202 */ /* 0x000fe40000000f00 */
        /* <DEDUP_REMOVED lines=8> */
[----:B------:R-:W-:-:S04]  /*2a80*/  FMUL.FTZ R171, R171, UR14 ;  /* 0x0000000eabab7c20 */ /* 0x000fc80008410000 */
[----:B------:R-:W-:-:S07]  /*2a90*/  FMUL.FTZ R168, R171, R168 ;  /* 0x000000a8aba87220 */ /* 0x000fce0000410000 */
.L_x_3830:
[----:B------:R-:W-:Y:S05]  /*2aa0*/  BSYNC.RECONVERGENT B1 ;  /* 0x0000000000017941 */ /* 0x000fea0003800200 */
.L_x_3829:
[----:B------:R-:W-:-:S04]  /*2ab0*/  F2FP.BF16.F32.PACK_AB R168, RZ, R168 ;  /* 0x000000a8ffa8723e */ /* 0x000fc800000010ff */
[----:B------:R-:W-:-:S07]  /*2ac0*/  PRMT R152, R152, 0x5410, R168 ;  /* 0x0000541098987816 */ /* 0x000fce00000000a8 */
.L_x_3826:
        /* <DEDUP_REMOVED lines=14> */
.L_x_3833:
[----:B------:R-:W-:Y:S05]  /*2bb0*/  BSYNC.RECONVERGENT B1 ;  /* 0x0000000000017941 */ /* 0x000fea0003800200 */
.L_x_3832:
        /* <DEDUP_REMOVED lines=13> */
.L_x_3835:
[----:B------:R-:W-:Y:S05]  /*2c90*/  BSYNC.RECONVERGENT B1 ;  /* 0x0000000000017941 */ /* 0x000fea0003800200 */
.L_x_3834:
[----:B------:R-:W-:-:S04]  /*2ca0*/  F2FP.BF16.F32.PACK_AB R168, RZ, R168 ;  /* 0x000000a8ffa8723e */ /* 0x000fc800000010ff */
[----:B------:R-:W-:-:S07]  /*2cb0*/  PRMT R153, R168, 0x7610, R153 ;  /* 0x00007610a8997816 */ /* 0x000fce0000000099 */
.L_x_3831:
[----:B------:R-:W-:Y:S05]  /*2cc0*/  @!P4 BRA `(.L_x_3836) ;  /* 0x00000000007cc947 */ /* 0x000fea0003800000 */
[----:B-----5:R-:W-:Y:S01]  /*2cd0*/  LOP3.LUT P5, RZ, R188, 0xff000000, RZ, 0xc0, !PT ;  /* 0xff000000bcff7812 */ /* 0x020fe200078ac0ff */
[----:B------:R-:W-:Y:S01]  /*2ce0*/  BSSY.RECONVERGENT B1, `(.L_x_3837) ;  /* 0x000000d000017945 */ /* 0x000fe20003800200 */
[----:B------:R-:W-:-:S11]  /*2cf0*/  HFMA2 R168, -RZ, RZ, 0, 0 ;  /* 0x00000000ffa87431 */ /* 0x000fd600000001ff */
[----:B------:R-:W-:Y:S05]  /*2d00*/  @!P5 BRA `(.L_x_3838) ;  /* 0x000000000028d947 */ /* 0x000fea0003800000 */
[----:B------:R-:W-:Y:S01]  /*2d10*/  FFMA.FTZ R168, R16, R167, R166 ;  /* 0x000000a710a87223 */ /* 0x000fe200000100a6 */
[----:B------:R-:W-:-:S03]  /*2d20*/  ISETP.GT.AND P6, PT, R219, RZ, PT ;  /* 0x000000ffdb00720c */ /* 0x000fc60003fc4270 */
[--C-:B------:R-:W-:Y:S01]  /*2d30*/  FADD.FTZ R171, R13, -R168.reuse ;  /* 0x800000a80dab7221 */ /* 0x100fe20000010000 */
[----:B------:R-:W-:-:S03]  /*2d40*/  PRMT R168, R149, 0x7632, R168 ;  /* 0x0000763295a87816 */ /* 0x000fc600000000a8 */
[----:B------:R-:W-:Y:S01]  /*2d50*/  FMUL.FTZ R171, R220, R171 ;  /* 0x000000abdcab7220 */ /* 0x000fe20000410000 */
[----:B------:R-:W-:-:S04]  /*2d60*/  SHF.L.U32 R168, R168, 0x10, RZ ;  /* 0x00000010a8a87819 */ /* 0x000fc800000006ff */
[----:B------:R-:W-:-:S05]  /*2d70*/  FSEL R171, R171, RZ, P6 ;  /* 0x000000ffabab7208 */ /* 0x000fca0003000000 */
[----:B------:R-:W-:-:S04]  /*2d80*/  FMUL.FTZ R171, R171, UR15 ;  /* 0x0000000fabab7c20 */ /* 0x000fc80008410000 */
[----:B------:R-:W-:-:S04]  /*2d90*/  FMUL.FTZ R171, R171, UR14 ;  /* 0x0000000eabab7c20 */ /* 0x000fc80008410000 */
[----:B------:R-:W-:-:S07]  /*2da0*/  FMUL.FTZ R168, R168, R171 ;  /* 0x000000aba8a87220 */ /* 0x000fce0000410000 */
.L_x_3838:
[----:B------:R-:W-:Y:S05]  /*2db0*/  BSYNC.RECONVERGENT B1 ;  /* 0x0000000000017941 */ /* 0x000fea0003800200 */
.L_x_3837:
        /* <DEDUP_REMOVED lines=13> */
.L_x_3840:
[----:B------:R-:W-:Y:S05]  /*2e90*/  BSYNC.RECONVERGENT B1 ;  /* 0x0000000000017941 */ /* 0x000fea0003800200 */
.L_x_3839:
[----:B------:R-:W-:-:S04]  /*2ea0*/  F2FP.BF16.F32.PACK_AB R168, RZ, R168 ;  /* 0x000000a8ffa8723e */ /* 0x000fc800000010ff */
[----:B------:R-:W-:-:S07]  /*2eb0*/  PRMT R153, R153, 0x5410, R168 ;  /* 0x0000541099997816 */ /* 0x000fce00000000a8 */
.L_x_3836:
        /* <DEDUP_REMOVED lines=14> */
.L_x_3843:
[----:B------:R-:W-:Y:S05]  /*2fa0*/  BSYNC.RECONVERGENT B1 ;  /* 0x0000000000017941 */ /* 0x000fea0003800200 */
.L_x_3842:
        /* <DEDUP_REMOVED lines=13> */
.L_x_3845:
[----:B------:R-:W-:Y:S05]  /*3080*/  BSYNC.RECONVERGENT B1 ;  /* 0x0000000000017941 */ /* 0x000fea0003800200 */
.L_x_3844:
[----:B------:R-:W-:-:S04]  /*3090*/  F2FP.BF16.F32.PACK_AB R168, RZ, R168 ;  /* 0x000000a8ffa8723e */ /* 0x000fc800000010ff */
[----:B------:R-:W-:-:S07]  /*30a0*/  PRMT R154, R168, 0x7610, R154 ;  /* 0x00007610a89a7816 */ /* 0x000fce000000009a */
.L_x_3841:
        /* <DEDUP_REMOVED lines=15> */
.L_x_3848:
[----:B------:R-:W-:Y:S05]  /*31a0*/  BSYNC.RECONVERGENT B1 ;  /* 0x0000000000017941 */ /* 0x000fea0003800200 */
.L_x_3847:
        /* <DEDUP_REMOVED lines=13> */
.L_x_3850:
[----:B------:R-:W-:Y:S05]  /*3280*/  BSYNC.RECONVERGENT B1 ;  /* 0x0000000000017941 */ /* 0x000fea0003800200 */
.L_x_3849:
[----:B------:R-:W-:-:S04]  /*3290*/  F2FP.BF16.F32.PACK_AB R168, RZ, R168 ;  /* 0x000000a8ffa8723e */ /* 0x000fc800000010ff */
[----:B------:R-:W-:-:S07]  /*32a0*/  PRMT R154, R154, 0x5410, R168 ;  /* 0x000054109a9a7816 */ /* 0x000fce00000000a8 */
.L_x_3846:
        /* <DEDUP_REMOVED lines=14> */
.L_x_3853:
[----:B------:R-:W-:Y:S05]  /*3390*/  BSYNC.RECONVERGENT B1 ;  /* 0x0000000000017941 */ /* 0x000fea0003800200 */
.L_x_3852:
        /* <DEDUP_REMOVED lines=13> */
.L_x_3855:
[----:B------:R-:W-:Y:S05]  /*3470*/  BSYNC.RECONVERGENT B1 ;  /* 0x0000000000017941 */ /* 0x000fea0003800200 */
.L_x_3854:
[----:B------:R-:W-:-:S04]  /*3480*/  F2FP.BF16.F32.PACK_AB R168, RZ, R168 ;  /* 0x000000a8ffa8723e */ /* 0x000fc800000010ff */
[----:B------:R-:W-:-:S07]  /*3490*/  PRMT R155, R168, 0x7610, R155 ;  /* 0x00007610a89b7816 */ /* 0x000fce000000009b */
.L_x_3851:
        /* <DEDUP_REMOVED lines=21> */
.L_x_3820:
        /* <DEDUP_REMOVED lines=46> */
.L_x_3857:
[----:B------:R-:W-:Y:S05]  /*38d0*/  @!P4 BRA `(.L_x_3858) ;  /* 0x000000000030c947 */ /* 0x000fea0003800000 */
[----:B-----5:R-:W-:Y:S01]  /*38e0*/  LOP3.LUT P5, RZ, R188, 0xff00, RZ, 0xc0, !PT ;  /* 0x0000ff00bcff7812 */ /* 0x020fe200078ac0ff */
        /* <DEDUP_REMOVED lines=11> */
.L_x_3858:
[----:B------:R-:W-:Y:S05]  /*39a0*/  @!P4 BRA `(.L_x_3859) ;  /* 0x000000000040c947 */ /* 0x000fea0003800000 */
[----:B-----5:R-:W-:Y:S01]  /*39b0*/  LOP3.LUT P5, RZ, R188, 0xff0000, RZ, 0xc0, !PT ;  /* 0x00ff0000bcff7812 */ /* 0x020fe200078ac0ff */
[----:B------:R-:W-:-:S12]  /*39c0*/  HFMA2 R173, -RZ, RZ, 0, 0 ;  /* 0x00000000ffad7431 */ /* 0x000fd800000001ff */
[----:B------:R-:W0:Y:S01]  /*39d0*/  @P5 LDC.64 R156, c[0x0][0x408] ;  /* 0x00010200ff9c5b82 */ /* 0x000e220000000a00 */
[----:B------:R-:W-:-:S07]  /*39e0*/  @P5 SHF.L.U32 R175, R149, 0x10, RZ ;  /* 0x0000001095af5819 */ /* 0x000fce00000006ff */
[----:B------:R-:W1:Y:S01]  /*39f0*/  @P5 LDC.64 R158, c[0x0][0x408] ;  /* 0x00010200ff9e5b82 */ /* 0x000e620000000a00 */
[----:B0-----:R-:W-:-:S04]  /*3a00*/  @P5 FMUL.FTZ R157, R172, R157 ;  /* 0x0000009dac9d5220 */ /* 0x001fc80000410000 */
[----:B------:R-:W-:Y:S01]  /*3a10*/  @P5 FMUL.FTZ R177, R157, R156 ;  /* 0x0000009c9db15220 */ /* 0x000fe20000410000 */
[----:B------:R-:W-:Y:S02]  /*3a20*/  @P5 SHF.L.U32 R156, R133, 0x10, RZ ;  /* 0x00000010859c5819 */ /* 0x000fe400000006ff */
[----:B------:R-:W-:Y:S01]  /*3a30*/  MOV R157, RZ ;  /* 0x000000ff009d7202 */ /* 0x000fe20000000f00 */
[----:B-1----:R-:W-:Y:S02]  /*3a40*/  @P5 FMUL.FTZ R159, R172, R159 ;  /* 0x0000009fac9f5220 */ /* 0x002fe40000410000 */
[----:B------:R-:W-:Y:S02]  /*3a50*/  @P5 FMUL.FTZ R173, R156, R177 ;  /* 0x000000b19cad5220 */ /* 0x000fe40000410000 */
[----:B------:R-:W-:-:S03]  /*3a60*/  @P5 FMUL.FTZ R158, R159, R158 ;  /* 0x0000009e9f9e5220 */ /* 0x000fc60000410000 */
[----:B------:R-:W-:Y:S01]  /*3a70*/  F2FP.BF16.F32.PACK_AB R173, RZ, R173 ;  /* 0x000000adffad723e */ /* 0x000fe200000010ff */
[----:B------:R-:W-:-:S03]  /*3a80*/  @P5 FMUL.FTZ R157, R175, R158 ;  /* 0x0000009eaf9d5220 */ /* 0x000fc60000410000 */
[----:B------:R-:W-:Y:S01]  /*3a90*/  PRMT R153, R173, 0x7610, R153 ;  /* 0x00007610ad997816 */ /* 0x000fe20000000099 */
[----:B------:R-:W-:-:S07]  /*3aa0*/  FADD.FTZ R66, R66, R157 ;  /* 0x0000009d42427221 */ /* 0x000fce0000010000 */
.L_x_3859:
        /* <DEDUP_REMOVED lines=8> */
[----:B------:R-:W-:Y:S02]  /*3b30*/  @P5 PRMT R157, R149, 0x7632, R157 ;  /* 0x00007632959d5816 */ /* 0x000fe4000000009d */
[----:B------:R-:W-:Y:S01]  /*3b40*/  MOV R156, RZ ;  /* 0x000000ff009c7202 */ /* 0x000fe20000000f00 */
[----:B-1----:R-:W-:Y:S01]  /*3b50*/  @P5 FMUL.FTZ R159, R174, R159 ;  /* 0x0000009fae9f5220 */ /* 0x002fe20000410000 */
[----:B------:R-:W-:Y:S01]  /*3b60*/  @P5 SHF.L.U32 R157, R157, 0x10, RZ ;  /* 0x000000109d9d5819 */ /* 0x000fe200000006ff */
[----:B------:R-:W-:Y:S02]  /*3b70*/  @P5 FMUL.FTZ R173, R175, R176 ;  /* 0x000000b0afad5220 */ /* 0x000fe40000410000 */
[----:B------:R-:W-:-:S03]  /*3b80*/  @P5 FMUL.FTZ R158, R159, R158 ;  /* 0x0000009e9f9e5220 */ /* 0x000fc60000410000 */
[----:B------:R-:W-:Y:S01]  /*3b90*/  F2FP.BF16.F32.PACK_AB R173, RZ, R173 ;  /* 0x000000adffad723e */ /* 0x000fe200000010ff */
[----:B------:R-:W-:-:S03]  /*3ba0*/  @P5 FMUL.FTZ R156, R157, R158 ;  /* 0x0000009e9d9c5220 */ /* 0x000fc60000410000 */
[----:B------:R-:W-:Y:S01]  /*3bb0*/  PRMT R153, R153, 0x5410, R173 ;  /* 0x0000541099997816 */ /* 0x000fe200000000ad */
[----:B------:R-:W-:-:S07]  /*3bc0*/  FADD.FTZ R67, R67, R156 ;  /* 0x0000009c43437221 */ /* 0x000fce0000010000 */
.L_x_3860:
        /* <DEDUP_REMOVED lines=17> */
.L_x_3861:
        /* <DEDUP_REMOVED lines=18> */
.L_x_3862:
        /* <DEDUP_REMOVED lines=17> */
.L_x_3863:
[----:B------:R-:W-:Y:S02]  /*3f10*/  MOV R159, R174 ;  /* 0x000000ae009f7202 */ /* 0x000fe40000000f00 */
[----:B------:R-:W-:Y:S02]  /*3f20*/  MOV R158, R172 ;  /* 0x000000ac009e7202 */ /* 0x000fe40000000f00 */
[----:B------:R-:W-:Y:S02]  /*3f30*/  MOV R157, R171 ;  /* 0x000000ab009d7202 */ /* 0x000fe40000000f00 */
[----:B------:R-:W-:Y:S01]  /*3f40*/  MOV R156, R168 ;  /* 0x000000a8009c7202 */ /* 0x000fe20000000f00 */
[----:B------:R-:W-:Y:S06]  /*3f50*/  @!P4 BRA `(.L_x_3856) ;  /* 0x000000140008c947 */ /* 0x000fec0003800000 */
[----:B-----5:R-:W-:Y:S01]  /*3f60*/  ISETP.GE.U32.AND P5, PT, R188, RZ, PT ;  /* 0x000000ffbc00720c */ /* 0x020fe20003fa6070 */
[----:B------:R-:W-:Y:S01]  /*3f70*/  FMUL.FTZ R168, R163, UR15 ;  /* 0x0000000fa3a87c20 */ /* 0x000fe20008410000 */
[----:B------:R-:W-:Y:S02]  /*3f80*/  HFMA2 R172, -RZ, RZ, 0, 0 ;  /* 0x00000000ffac7431 */ /* 0x000fe400000001ff */
        /* <DEDUP_REMOVED lines=12> */
.L_x_3819:
[----:B------:R-:W-:Y:S02]  /*4050*/  MOV R170, UR16 ;  /* 0x0000001000aa7c02 */ /* 0x000fe40008000f00 */
[----:B------:R-:W-:Y:S02]  /*4060*/  MOV R169, UR17 ;  /* 0x0000001100a97c02 */ /* 0x000fe40008000f00 */
[----:B------:R-:W-:-:S04]  /*4070*/  ISETP.NE.U32.AND P5, PT, R170, RZ, PT ;  /* 0x000000ffaa00720c */ /* 0x000fc80003fa5070 */
[----:B------:R-:W-:-:S13]  /*4080*/  ISETP.NE.AND.EX P5, PT, R169, RZ, PT, P5 ;  /* 0x000000ffa900720c */ /* 0x000fda0003fa5350 */
[----:B------:R-:W-:Y:S05]  /*4090*/  @P5 BRA `(.L_x_3864) ;  /* 0x00000008002c5947 */ /* 0x000fea0003800000 */
[----:B------:R-:W-:Y:S05]  /*40a0*/  @!P4 BRA `(.L_x_3865) ;  /* 0x000000000040c947 */ /* 0x000fea0003800000 */
[----:B------:R-:W-:Y:S01]  /*40b0*/  @P3 FFMA.FTZ R172, R217, R167, R166 ;  /* 0x000000a7d9ac3223 */ /* 0x000fe200000100a6 */
[----:B-----5:R-:W-:Y:S02]  /*40c0*/  LOP3.LUT P5, RZ, R188, 0xff, RZ, 0xc0, !PT ;  /* 0x000000ffbcff7812 */ /* 0x020fe400078ac0ff */
[----:B------:R-:W-:Y:S01]  /*40d0*/  MOV R168, R40 ;  /* 0x0000002800a87202 */ /* 0x000fe20000000f00 */
[----:B------:R-:W-:Y:S01]  /*40e0*/  @P3 FADD.FTZ R171, R215, -R172 ;  /* 0x800000acd7ab3221 */ /* 0x000fe20000010000 */
[----:B------:R-:W-:-:S03]  /*40f0*/  MOV R172, RZ ;  /* 0x000000ff00ac7202 */ /* 0x000fc60000000f00 */
        /* <DEDUP_REMOVED lines=11> */
.L_x_3865:
[----:B------:R-:W-:Y:S05]  /*41b0*/  @!P4 BRA `(.L_x_3866) ;  /* 0x000000000040c947 */ /* 0x000fea0003800000 */
[----:B------:R-:W-:Y:S01]  /*41c0*/  @P3 FFMA.FTZ R171, R216, R167, R166 ;  /* 0x000000a7d8ab3223 */ /* 0x000fe200000100a6 */
[----:B-----5:R-:W-:Y:S02]  /*41d0*/  LOP3.LUT P5, RZ, R188, 0xff00, RZ, 0xc0, !PT ;  /* 0x0000ff00bcff7812 */ /* 0x020fe400078ac0ff */
[----:B------:R-:W-:Y:S02]  /*41e0*/  CS2R R172, SRZ ;  /* 0x0000000000ac7805 */ /* 0x000fe4000001ff00 */
[----:B------:R-:W-:Y:S01]  /*41f0*/  MOV R168, R41 ;  /* 0x0000002900a87202 */ /* 0x000fe20000000f00 */
[----:B------:R-:W-:-:S04]  /*4200*/  @P3 FADD.FTZ R171, R214, -R171 ;  /* 0x800000abd6ab3221 */ /* 0x000fc80000010000 */
        /* <DEDUP_REMOVED lines=11> */
.L_x_3866:
        /* <DEDUP_REMOVED lines=17> */
.L_x_3867:
[----:B------:R-:W-:Y:S05]  /*43d0*/  @!P4 BRA `(.L_x_3868) ;  /* 0x000000000040c947 */ /* 0x000fea0003800000 */
[----:B------:R-:W-:Y:S01]  /*43e0*/  @P3 FFMA.FTZ R172, R16, R167, R166 ;  /* 0x000000a710ac3223 */ /* 0x000fe200000100a6 */
[----:B-----5:R-:W-:Y:S02]  /*43f0*/  LOP3.LUT P5, RZ, R188, 0xff000000, RZ, 0xc0, !PT ;  /* 0xff000000bcff7812 */ /* 0x020fe400078ac0ff */
[----:B------:R-:W-:Y:S01]  /*4400*/  MOV R168, R43 ;  /* 0x0000002b00a87202 */ /* 0x000fe20000000f00 */
[----:B------:R-:W-:-:S04]  /*4410*/  @P3 FADD.FTZ R172, R13, -R172 ;  /* 0x800000ac0dac3221 */ /* 0x000fc80000010000 */
[----:B------:R-:W-:Y:S01]  /*4420*/  @P3 FFMA.FTZ R168, R220, R172, R43 ;  /* 0x000000acdca83223 */ /* 0x000fe2000001002b */
[----:B------:R-:W-:-:S03]  /*4430*/  CS2R R172, SRZ ;  /* 0x0000000000ac7805 */ /* 0x000fc6000001ff00 */
        /* <DEDUP_REMOVED lines=10> */
.L_x_3868:
        /* <DEDUP_REMOVED lines=17> */
.L_x_3869:
        /* <DEDUP_REMOVED lines=17> */
.L_x_3870:
        /* <DEDUP_REMOVED lines=17> */
.L_x_3871:
[----:B------:R-:W-:Y:S05]  /*4810*/  @!P4 BRA `(.L_x_3856) ;  /* 0x0000000800d8c947 */ /* 0x000fea0003800000 */
[----:B-----5:R-:W-:Y:S01]  /*4820*/  ISETP.GE.U32.AND P5, PT, R188, RZ, PT ;  /* 0x000000ffbc00720c */ /* 0x020fe20003fa6070 */
[----:B------:R-:W-:Y:S01]  /*4830*/  @P3 FFMA.FTZ R172, R22, R167, R166 ;  /* 0x000000a716ac3223 */ /* 0x000fe200000100a6 */
[----:B------:R-:W-:Y:S02]  /*4840*/  MOV R168, R39 ;  /* 0x0000002700a87202 */ /* 0x000fe40000000f00 */
[----:B------:R-:W-:Y:S01]  /*4850*/  ISETP.GE.U32.AND.EX P5, PT, R189, 0x1000000, PT, P5 ;  /* 0x01000000bd00780c */ /* 0x000fe20003fa6150 */
[----:B------:R-:W-:-:S04]  /*4860*/  @P3 FADD.FTZ R172, R23, -R172 ;  /* 0x800000ac17ac3221 */ /* 0x000fc80000010000 */
[----:B------:R-:W-:Y:S01]  /*4870*/  @P3 FFMA.FTZ R168, R220, R172, R39 ;  /* 0x000000acdca83223 */ /* 0x000fe20000010027 */
[----:B------:R-:W-:-:S03]  /*4880*/  HFMA2 R172, -RZ, RZ, 0, 0 ;  /* 0x00000000ffac7431 */ /* 0x000fc600000001ff */
[----:B------:R-:W-:-:S04]  /*4890*/  FMUL.FTZ R168, R168, UR15 ;  /* 0x0000000fa8a87c20 */ /* 0x000fc80008410000 */
[----:B------:R-:W-:Y:S01]  /*48a0*/  @P5 SHF.L.U32 R173, R8, 0x10, RZ ;  /* 0x0000001008ad5819 */ /* 0x000fe200000006ff */
[----:B------:R-:W-:Y:S01]  /*48b0*/  FMUL.FTZ R174, R168, UR14 ;  /* 0x0000000ea8ae7c20 */ /* 0x000fe20008410000 */
[----:B------:R-:W-:Y:S02]  /*48c0*/  @P5 PRMT R171, R151, 0x7632, R171 ;  /* 0x0000763297ab5816 */ /* 0x000fe400000000ab */
[----:B------:R-:W-:Y:S01]  /*48d0*/  MOV R168, RZ ;  /* 0x000000ff00a87202 */ /* 0x000fe20000000f00 */
[----:B------:R-:W-:Y:S01]  /*48e0*/  @P5 FMUL.FTZ R172, R173, R174 ;  /* 0x000000aeadac5220 */ /* 0x000fe20000410000 */
[----:B------:R-:W-:-:S04]  /*48f0*/  @P5 SHF.L.U32 R171, R171, 0x10, RZ ;  /* 0x00000010abab5819 */ /* 0x000fc800000006ff */
[----:B------:R-:W-:Y:S01]  /*4900*/  F2FP.BF16.F32.PACK_AB R172, RZ, R172 ;  /* 0x000000acffac723e */ /* 0x000fe200000010ff */
[----:B------:R-:W-:-:S03]  /*4910*/  @P5 FMUL.FTZ R168, R174, R171 ;  /* 0x000000abaea85220 */ /* 0x000fc60000410000 */
[----:B------:R-:W-:Y:S01]  /*4920*/  PRMT R155, R155, 0x5410, R172 ;  /* 0x000054109b9b7816 */ /* 0x000fe200000000ac */
[----:B------:R-:W-:Y:S01]  /*4930*/  FADD.FTZ R63, R63, R168 ;  /* 0x000000a83f3f7221 */ /* 0x000fe20000010000 */
[----:B------:R-:W-:Y:S06]  /*4940*/  BRA `(.L_x_3856) ;  /* 0x00000008008c7947 */ /* 0x000fec0003800000 */
.L_x_3864:
[-CC-:B------:R-:W-:Y:S01]  /*4950*/  @P3 FFMA.FTZ R157, R216, R167.reuse, R166.reuse ;  /* 0x000000a7d89d3223 */ /* 0x180fe200000100a6 */
[--C-:B------:R-:W-:Y:S01]  /*4960*/  @P3 FFMA.FTZ R156, R16, R167, R166.reuse ;  /* 0x000000a7109c3223 */ /* 0x100fe200000100a6 */
[----:B-----5:R-:W-:Y:S01]  /*4970*/  MOV R171, R41 ;  /* 0x0000002900ab7202 */ /* 0x020fe20000000f00 */
[----:B------:R-:W-:Y:S01]  /*4980*/  @P3 FFMA.FTZ R158, R21, R167, R166 ;  /* 0x000000a7159e3223 */ /* 0x000fe200000100a6 */
[----:B------:R-:W-:Y:S01]  /*4990*/  @P3 FADD.FTZ R157, R214, -R157 ;  /* 0x8000009dd69d3221 */ /* 0x000fe20000010000 */
[----:B------:R-:W-:Y:S01]  /*49a0*/  @P3 FADD.FTZ R156, R13, -R156 ;  /* 0x8000009c0d9c3221 */ /* 0x000fe20000010000 */
[----:B------:R-:W-:Y:S01]  /*49b0*/  MOV R174, R43 ;  /* 0x0000002b00ae7202 */ /* 0x000fe20000000f00 */
[----:B------:R-:W-:Y:S01]  /*49c0*/  @P3 FADD.FTZ R161, R19, -R158 ;  /* 0x8000009e13a13221 */ /* 0x000fe20000010000 */
[C---:B------:R-:W-:Y:S01]  /*49d0*/  @P3 FFMA.FTZ R171, R220.reuse, R157, R41 ;  /* 0x0000009ddcab3223 */ /* 0x040fe20000010029 */
[-CC-:B------:R-:W-:Y:S01]  /*49e0*/  @P3 FFMA.FTZ R157, R15, R167.reuse, R166.reuse ;  /* 0x000000a70f9d3223 */ /* 0x180fe200000100a6 */
[----:B------:R-:W-:Y:S01]  /*49f0*/  @P3 FFMA.FTZ R174, R220, R156, R43 ;  /* 0x0000009cdcae3223 */ /* 0x000fe2000001002b */
[-CC-:B------:R-:W-:Y:S01]  /*4a00*/  @P3 FFMA.FTZ R159, R11, R167.reuse, R166.reuse ;  /* 0x000000a70b9f3223 */ /* 0x180fe200000100a6 */
[-CC-:B------:R-:W-:Y:S01]  /*4a10*/  @P3 FFMA.FTZ R156, R217, R167.reuse, R166.reuse ;  /* 0x000000a7d99c3223 */ /* 0x180fe200000100a6 */
[----:B------:R-:W-:Y:S01]  /*4a20*/  @P3 FADD.FTZ R157, R18, -R157 ;  /* 0x8000009d129d3221 */ /* 0x000fe20000010000 */
[-CC-:B------:R-:W-:Y:S01]  /*4a30*/  @P3 FFMA.FTZ R158, R20, R167.reuse, R166.reuse ;  /* 0x000000a7149e3223 */ /* 0x180fe200000100a6 */
[----:B------:R-:W-:Y:S01]  /*4a40*/  @P3 FFMA.FTZ R168, R22, R167, R166 ;  /* 0x000000a716a83223 */ /* 0x000fe200000100a6 */
[----:B------:R-:W-:Y:S01]  /*4a50*/  MOV R160, R36 ;  /* 0x0000002400a07202 */ /* 0x000fe20000000f00 */
        /* <DEDUP_REMOVED lines=28> */
.L_x_3872:
        /* <DEDUP_REMOVED lines=13> */
.L_x_3873:
[----:B------:R-:W-:Y:S05]  /*4cf0*/  @!P4 BRA `(.L_x_3874) ;  /* 0x000000000040c947 */ /* 0x000fea0003800000 */
[----:B------:R-:W-:Y:S01]  /*4d00*/  LOP3.LUT P5, RZ, R188, 0xff0000, RZ, 0xc0, !PT ;  /* 0x00ff0000bcff7812 */ /* 0x000fe200078ac0ff */
        /* <DEDUP_REMOVED lines=15> */
.L_x_3874:
        /* <DEDUP_REMOVED lines=18> */
.L_x_3875:
        /* <DEDUP_REMOVED lines=17> */
.L_x_3876:
        /* <DEDUP_REMOVED lines=18> */
.L_x_3877:
        /* <DEDUP_REMOVED lines=17> */
.L_x_3878:
[----:B------:R-:W-:Y:S02]  /*5260*/  MOV R159, R174 ;  /* 0x000000ae009f7202 */ /* 0x000fe40000000f00 */
[----:B------:R-:W-:Y:S02]  /*5270*/  MOV R158, R172 ;  /* 0x000000ac009e7202 */ /* 0x000fe40000000f00 */
[----:B------:R-:W-:Y:S02]  /*5280*/  MOV R157, R171 ;  /* 0x000000ab009d7202 */ /* 0x000fe40000000f00 */
[----:B------:R-:W-:Y:S01]  /*5290*/  MOV R156, R168 ;  /* 0x000000a8009c7202 */ /* 0x000fe20000000f00 */
[----:B------:R-:W-:Y:S06]  /*52a0*/  @!P4 BRA `(.L_x_3856) ;  /* 0x000000000034c947 */ /* 0x000fec0003800000 */
[----:B------:R-:W-:Y:S01]  /*52b0*/  ISETP.GE.U32.AND P5, PT, R188, RZ, PT ;  /* 0x000000ffbc00720c */ /* 0x000fe20003fa6070 */
[----:B------:R-:W-:Y:S01]  /*52c0*/  FMUL.FTZ R168, R163, UR15 ;  /* 0x0000000fa3a87c20 */ /* 0x000fe20008410000 */
[----:B------:R-:W-:Y:S02]  /*52d0*/  CS2R R172, SRZ ;  /* 0x0000000000ac7805 */ /* 0x000fe4000001ff00 */
        /* <DEDUP_REMOVED lines=10> */
.L_x_3856:
[----:B------:R-:W-:-:S04]  /*5380*/  ISETP.NE.U32.AND P5, PT, R170, RZ, PT ;  /* 0x000000ffaa00720c */ /* 0x000fc80003fa5070 */
[----:B------:R-:W-:Y:S02]  /*5390*/  ISETP.NE.AND.EX P5, PT, R169, RZ, PT, P5 ;  /* 0x000000ffa900720c */ /* 0x000fe40003fa5350 */
[----:B------:R-:W0:Y:S11]  /*53a0*/  @P4 LDC.64 R168, c[0x0][0x468] ;  /* 0x00011a00ffa84b82 */ /* 0x000e360000000a00 */
        /* <DEDUP_REMOVED lines=8> */
.L_x_3817:
[----:B------:R-:W-:Y:S05]  /*5430*/  BSYNC.RECONVERGENT B0 ;  /* 0x0000000000007941 */ /* 0x000fea0003800200 */
.L_x_3816:
        /* <DEDUP_REMOVED lines=8> */
.L_x_3881:
[----:B------:R-:W-:Y:S05]  /*54c0*/  BRA.U !UP0, `(.L_x_3882) ;  /* 0x0000001108cc7547 */ /* 0x000fea000b800000 */
[----:B------:R-:W-:-:S04]  /*54d0*/  UISETP.NE.U32.AND UP0, UPT, UR16, URZ, UPT ;  /* 0x000000ff1000728c */ /* 0x000fc8000bf05070 */
[----:B------:R-:W-:-:S06]  /*54e0*/  UISETP.NE.AND.EX UP0, UPT, UR17, URZ, UPT, UP0 ;  /* 0x000000ff1100728c */ /* 0x000fcc000bf05300 */
[----:B------:R-:W-:-:S13]  /*54f0*/  PLOP3.LUT P5, PT, PT, PT, UP0, 0x80, 0x8 ;  /* 0x000000000008781c */ /* 0x000fda0003faf008 */
[----:B------:R-:W-:Y:S05]  /*5500*/  @!P5 BRA `(.L_x_3883) ;  /* 0x000000080094d947 */ /* 0x000fea0003800000 */
[--C-:B0-----:R-:W-:Y:S01]  /*5510*/  @P3 FFMA.FTZ R156, R26, R167, R166.reuse ;  /* 0x000000a71a9c3223 */ /* 0x101fe200000100a6 */
[----:B-----5:R-:W-:Y:S01]  /*5520*/  MOV R163, R33 ;  /* 0x0000002100a37202 */ /* 0x020fe20000000f00 */
[----:B------:R-:W-:Y:S01]  /*5530*/  @P3 FFMA.FTZ R157, R181, R167, R166 ;  /* 0x000000a7b59d3223 */ /* 0x000fe200000100a6 */
[----:B------:R-:W-:Y:S01]  /*5540*/  MOV R168, R34 ;  /* 0x0000002200a87202 */ /* 0x000fe20000000f00 */
[----:B------:R-:W-:Y:S01]  /*5550*/  @P3 FADD.FTZ R156, R27, -R156 ;  /* 0x8000009c1b9c3221 */ /* 0x000fe20000010000 */
[----:B------:R-:W-:Y:S01]  /*5560*/  MOV R172, R35 ;  /* 0x0000002300ac7202 */ /* 0x000fe20000000f00 */
[----:B------:R-:W-:Y:S01]  /*5570*/  @P3 FADD.FTZ R157, R180, -R157 ;  /* 0x8000009db49d3221 */ /* 0x000fe20000010000 */
[-CC-:B------:R-:W-:Y:S01]  /*5580*/  @P3 FFMA.FTZ R161, R195, R167.reuse, R166.reuse ;  /* 0x000000a7c3a13223 */ /* 0x180fe200000100a6 */
[----:B------:R-:W-:Y:S01]  /*5590*/  @P3 FFMA.FTZ R163, R220, R156, R33 ;  /* 0x0000009cdca33223 */ /* 0x000fe20000010021 */
[----:B------:R-:W-:Y:S01]  /*55a0*/  @P3 FFMA.FTZ R156, R182, R167, R166 ;  /* 0x000000a7b69c3223 */ /* 0x000fe200000100a6 */
[----:B------:R-:W-:Y:S01]  /*55b0*/  @P3 FFMA.FTZ R168, R220, R157, R34 ;  /* 0x0000009ddca83223 */ /* 0x000fe20000010022 */
[-CC-:B------:R-:W-:Y:S01]  /*55c0*/  @P3 FFMA.FTZ R159, R185, R167.reuse, R166.reuse ;  /* 0x000000a7b99f3223 */ /* 0x180fe200000100a6 */
        /* <DEDUP_REMOVED lines=33> */
.L_x_3884:
        /* <DEDUP_REMOVED lines=13> */
.L_x_3885:
[----:B------:R-:W-:Y:S05]  /*58b0*/  @!P4 BRA `(.L_x_3886) ;  /* 0x000000000040c947 */ /* 0x000fea0003800000 */
[----:B------:R-:W-:-:S13]  /*58c0*/  LOP3.LUT P6, RZ, R190, 0xff0000, RZ, 0xc0, !PT ;  /* 0x00ff0000beff7812 */ /* 0x000fda00078cc0ff */
[----:B------:R-:W0:Y:S01]  /*58d0*/  @P6 LDC.64 R156, c[0x0][0x408] ;  /* 0x00010200ff9c6b82 */ /* 0x000e220000000a00 */
[----:B------:R-:W-:-:S07]  /*58e0*/  @P6 SHF.L.U32 R173, R149, 0x10, RZ ;  /* 0x0000001095ad6819 */ /* 0x000fce00000006ff */
[----:B------:R-:W1:Y:S01]  /*58f0*/  @P6 LDC.64 R158, c[0x0][0x408] ;  /* 0x00010200ff9e6b82 */ /* 0x000e620000000a00 */
[----:B0-----:R-:W-:Y:S01]  /*5900*/  @P6 FMUL.FTZ R171, R168, R157 ;  /* 0x0000009da8ab6220 */ /* 0x001fe20000410000 */
[----:B------:R-:W-:-:S03]  /*5910*/  HFMA2 R157, -RZ, RZ, 0, 0 ;  /* 0x00000000ff9d7431 */ /* 0x000fc600000001ff */
[----:B------:R-:W-:Y:S01]  /*5920*/  @P6 FMUL.FTZ R156, R171, R156 ;  /* 0x0000009cab9c6220 */ /* 0x000fe20000410000 */
[----:B------:R-:W-:Y:S01]  /*5930*/  @P6 SHF.L.U32 R171, R125, 0x10, RZ ;  /* 0x000000107dab6819 */ /* 0x000fe200000006ff */
[----:B-1----:R-:W-:Y:S01]  /*5940*/  @P6 FMUL.FTZ R175, R168, R159 ;  /* 0x0000009fa8af6220 */ /* 0x002fe20000410000 */
[----:B------:R-:W-:Y:S01]  /*5950*/  MOV R159, RZ ;  /* 0x000000ff009f7202 */ /* 0x000fe20000000f00 */
[----:B------:R-:W-:Y:S02]  /*5960*/  @P6 FMUL.FTZ R157, R173, R156 ;  /* 0x0000009cad9d6220 */ /* 0x000fe40000410000 */
[----:B------:R-:W-:Y:S02]  /*5970*/  @P6 FMUL.FTZ R158, R175, R158 ;  /* 0x0000009eaf9e6220 */ /* 0x000fe40000410000 */
[----:B------:R-:W-:Y:S02]  /*5980*/  FADD.FTZ R58, R58, R157 ;  /* 0x0000009d3a3a7221 */ /* 0x000fe40000010000 */
[----:B------:R-:W-:-:S05]  /*5990*/  @P6 FMUL.FTZ R159, R158, R171 ;  /* 0x000000ab9e9f6220 */ /* 0x000fca0000410000 */
[----:B------:R-:W-:-:S04]  /*59a0*/  F2FP.BF16.F32.PACK_AB R159, RZ, R159 ;  /* 0x0000009fff9f723e */ /* 0x000fc800000010ff */
[----:B------:R-:W-:-:S07]  /*59b0*/  PRMT R153, R159, 0x7610, R153 ;  /* 0x000076109f997816 */ /* 0x000fce0000000099 */
.L_x_3886:
[----:B------:R-:W-:Y:S05]  /*59c0*/  @!P4 BRA `(.L_x_3887) ;  /* 0x000000000044c947 */ /* 0x000fea0003800000 */
[----:B------:R-:W-:-:S13]  /*59d0*/  LOP3.LUT P6, RZ, R190, 0xff000000, RZ, 0xc0, !PT ;  /* 0xff000000beff7812 */ /* 0x000fda00078cc0ff */
[----:B------:R-:W0:Y:S08]  /*59e0*/  @P6 LDC.64 R156, c[0x0][0x408] ;  /* 0x00010200ff9c6b82 */ /* 0x000e300000000a00 */
[----:B------:R-:W1:Y:S01]  /*59f0*/  @P6 LDC.64 R158, c[0x0][0x408] ;  /* 0x00010200ff9e6b82 */ /* 0x000e620000000a00 */
[----:B0-----:R-:W-:Y:S01]  /*5a00*/  @P6 FMUL.FTZ R171, R172, R157 ;  /* 0x0000009dacab6220 */ /* 0x001fe20000410000 */
[----:B------:R-:W-:-:S03]  /*5a10*/  @P6 PRMT R157, R149, 0x7632, R157 ;  /* 0x00007632959d6816 */ /* 0x000fc6000000009d */
[----:B------:R-:W-:Y:S01]  /*5a20*/  @P6 FMUL.FTZ R174, R171, R156 ;  /* 0x0000009cabae6220 */ /* 0x000fe20000410000 */
[----:B------:R-:W-:Y:S01]  /*5a30*/  @P6 SHF.L.U32 R171, R2, 0x10, RZ ;  /* 0x0000001002ab6819 */ /* 0x000fe200000006ff */
[----:B------:R-:W-:Y:S01]  /*5a40*/  HFMA2 R156, -RZ, RZ, 0, 0 ;  /* 0x00000000ff9c7431 */ /* 0x000fe200000001ff */
[----:B------:R-:W-:Y:S01]  /*5a50*/  @P6 SHF.L.U32 R157, R157, 0x10, RZ ;  /* 0x000000109d9d6819 */ /* 0x000fe200000006ff */
[----:B-1----:R-:W-:Y:S01]  /*5a60*/  @P6 FMUL.FTZ R173, R172, R159 ;  /* 0x0000009facad6220 */ /* 0x002fe20000410000 */
[----:B------:R-:W-:-:S03]  /*5a70*/  MOV R159, RZ ;  /* 0x000000ff009f7202 */ /* 0x000fc60000000f00 */
[----:B------:R-:W-:Y:S01]  /*5a80*/  @P6 FMUL.FTZ R158, R173, R158 ;  /* 0x0000009ead9e6220 */ /* 0x000fe20000410000 */
[----:B------:R-:W-:-:S03]  /*5a90*/  @P6 FMUL.FTZ R156, R157, R174 ;  /* 0x000000ae9d9c6220 */ /* 0x000fc60000410000 */
[----:B------:R-:W-:Y:S01]  /*5aa0*/  @P6 FMUL.FTZ R159, R158, R171 ;  /* 0x000000ab9e9f6220 */ /* 0x000fe20000410000 */
[----:B------:R-:W-:-:S04]  /*5ab0*/  FADD.FTZ R59, R59, R156 ;  /* 0x0000009c3b3b7221 */ /* 0x000fc80000010000 */
[----:B------:R-:W-:-:S04]  /*5ac0*/  F2FP.BF16.F32.PACK_AB R159, RZ, R159 ;  /* 0x0000009fff9f723e */ /* 0x000fc800000010ff */
[----:B------:R-:W-:-:S07]  /*5ad0*/  PRMT R153, R153, 0x5410, R159 ;  /* 0x0000541099997816 */ /* 0x000fce000000009f */
.L_x_3887:
        /* <DEDUP_REMOVED lines=17> */
.L_x_3888:
        /* <DEDUP_REMOVED lines=18> */
.L_x_3889:
        /* <DEDUP_REMOVED lines=17> */
.L_x_3890:
[----:B------:R-:W-:Y:S02]  /*5e20*/  MOV R157, R163 ;  /* 0x000000a3009d7202 */ /* 0x000fe40000000f00 */
        /* <DEDUP_REMOVED lines=19> */
.L_x_3883:
[----:B------:R-:W-:Y:S05]  /*5f60*/  @!P4 BRA `(.L_x_3892) ;  /* 0x000000000040c947 */ /* 0x000fea0003800000 */
[----:B0-----:R-:W-:Y:S01]  /*5f70*/  @P3 FFMA.FTZ R169, R25, R167, R166 ;  /* 0x000000a719a93223 */ /* 0x001fe200000100a6 */
        /* <DEDUP_REMOVED lines=15> */
.L_x_3892:
[----:B------:R-:W-:Y:S05]  /*6070*/  @!P4 BRA `(.L_x_3893) ;  /* 0x000000000040c947 */ /* 0x000fea0003800000 */
[----:B0-----:R-:W-:Y:S01]  /*6080*/  @P3 FFMA.FTZ R170, R26, R167, R166 ;  /* 0x000000a71aaa3223 */ /* 0x001fe200000100a6 */
        /* <DEDUP_REMOVED lines=15> */
.L_x_3893:
        /* <DEDUP_REMOVED lines=17> */
.L_x_3894:
        /* <DEDUP_REMOVED lines=17> */
.L_x_3895:
        /* <DEDUP_REMOVED lines=17> */
.L_x_3896:
        /* <DEDUP_REMOVED lines=17> */
.L_x_3897:
        /* <DEDUP_REMOVED lines=17> */
.L_x_3898:
[----:B------:R-:W-:Y:S05]  /*66d0*/  @!P4 BRA `(.L_x_3891) ;  /* 0x0000001800e4c947 */ /* 0x000fea0003800000 */
[----:B-----5:R-:W-:Y:S01]  /*66e0*/  ISETP.GE.U32.AND P6, PT, R190, RZ, PT ;  /* 0x000000ffbe00720c */ /* 0x020fe20003fc6070 */
[----:B0-----:R-:W-:Y:S01]  /*66f0*/  @P3 FFMA.FTZ R170, R196, R167, R166 ;  /* 0x000000a7c4aa3223 */ /* 0x001fe200000100a6 */
[----:B------:R-:W-:Y:S02]  /*6700*/  MOV R168, R31 ;  /* 0x0000001f00a87202 */ /* 0x000fe40000000f00 */
[----:B------:R-:W-:Y:S01]  /*6710*/  ISETP.GE.U32.AND.EX P6, PT, R191, 0x1000000, PT, P6 ;  /* 0x01000000bf00780c */ /* 0x000fe20003fc6160 */
[----:B------:R-:W-:-:S04]  /*6720*/  @P3 FADD.FTZ R170, R197, -R170 ;  /* 0x800000aac5aa3221 */ /* 0x000fc80000010000 */
[----:B------:R-:W-:Y:S01]  /*6730*/  @P3 FFMA.FTZ R168, R220, R170, R31 ;  /* 0x000000aadca83223 */ /* 0x000fe2000001001f */
[----:B------:R-:W-:-:S03]  /*6740*/  CS2R R170, SRZ ;  /* 0x0000000000aa7805 */ /* 0x000fc6000001ff00 */
[----:B------:R-:W-:-:S04]  /*6750*/  FMUL.FTZ R168, R168, UR15 ;  /* 0x0000000fa8a87c20 */ /* 0x000fc80008410000 */
[----:B------:R-:W-:Y:S01]  /*6760*/  @P6 SHF.L.U32 R173, R4, 0x10, RZ ;  /* 0x0000001004ad6819 */ /* 0x000fe200000006ff */
[----:B------:R-:W-:Y:S01]  /*6770*/  FMUL.FTZ R168, R168, UR14 ;  /* 0x0000000ea8a87c20 */ /* 0x000fe20008410000 */
        /* <DEDUP_REMOVED lines=8> */
.L_x_3882:
[----:B------:R-:W-:-:S04]  /*6800*/  UISETP.NE.U32.AND UP0, UPT, UR16, URZ, UPT ;  /* 0x000000ff1000728c */ /* 0x000fc8000bf05070 */
[----:B------:R-:W-:-:S06]  /*6810*/  UISETP.NE.AND.EX UP0, UPT, UR17, URZ, UPT, UP0 ;  /* 0x000000ff1100728c */ /* 0x000fcc000bf05300 */
[----:B------:R-:W-:-:S13]  /*6820*/  PLOP3.LUT P5, PT, PT, PT, UP0, 0x80, 0x8 ;  /* 0x000000000008781c */ /* 0x000fda0003faf008 */
        /* <DEDUP_REMOVED lines=47> */
.L_x_3900:
        /* <DEDUP_REMOVED lines=13> */
.L_x_3901:
[----:B------:R-:W-:Y:S05]  /*6bf0*/  @!P4 BRA `(.L_x_3902) ;  /* 0x000000000040c947 */ /* 0x000fea0003800000 */
[----:B-----5:R-:W-:-:S13]  /*6c00*/  LOP3.LUT P6, RZ, R190, 0xff0000, RZ, 0xc0, !PT ;  /* 0x00ff0000beff7812 */ /* 0x020fda00078cc0ff */
[----:B------:R-:W0:Y:S01]  /*6c10*/  @P6 LDC.64 R158, c[0x0][0x408] ;  /* 0x00010200ff9e6b82 */ /* 0x000e220000000a00 */
[----:B------:R-:W-:-:S07]  /*6c20*/  @P6 SHF.L.U32 R173, R125, 0x10, RZ ;  /* 0x000000107dad6819 */ /* 0x000fce00000006ff */
[----:B------:R-:W1:Y:S01]  /*6c30*/  @P6 LDC.64 R156, c[0x0][0x408] ;  /* 0x00010200ff9c6b82 */ /* 0x000e620000000a00 */
[----:B0-----:R-:W-:Y:S01]  /*6c40*/  @P6 FMUL.FTZ R175, R170, R159 ;  /* 0x0000009faaaf6220 */ /* 0x001fe20000410000 */
[----:B------:R-:W-:-:S03]  /*6c50*/  MOV R159, RZ ;  /* 0x000000ff009f7202 */ /* 0x000fc60000000f00 */
[----:B------:R-:W-:Y:S01]  /*6c60*/  @P6 FMUL.FTZ R158, R175, R158 ;  /* 0x0000009eaf9e6220 */ /* 0x000fe20000410000 */
[----:B-1----:R-:W-:Y:S01]  /*6c70*/  @P6 FMUL.FTZ R171, R170, R157 ;  /* 0x0000009daaab6220 */ /* 0x002fe20000410000 */
[----:B------:R-:W-:Y:S02]  /*6c80*/  HFMA2 R157, -RZ, RZ, 0, 0 ;  /* 0x00000000ff9d7431 */ /* 0x000fe400000001ff */
[----:B------:R-:W-:Y:S01]  /*6c90*/  @P6 FMUL.FTZ R159, R173, R158 ;  /* 0x0000009ead9f6220 */ /* 0x000fe20000410000 */
[----:B------:R-:W-:Y:S01]  /*6ca0*/  @P6 FMUL.FTZ R156, R171, R156 ;  /* 0x0000009cab9c6220 */ /* 0x000fe20000410000 */
[----:B------:R-:W-:-:S03]  /*6cb0*/  @P6 SHF.L.U32 R171, R149, 0x10, RZ ;  /* 0x0000001095ab6819 */ /* 0x000fc600000006ff */
[----:B------:R-:W-:Y:S02]  /*6cc0*/  F2FP.BF16.F32.PACK_AB R159, RZ, R159 ;  /* 0x0000009fff9f723e */ /* 0x000fe400000010ff */
[----:B------:R-:W-:Y:S02]  /*6cd0*/  @P6 FMUL.FTZ R157, R171, R156 ;  /* 0x0000009cab9d6220 */ /* 0x000fe40000410000 */
[----:B------:R-:W-:Y:S02]  /*6ce0*/  PRMT R153, R159, 0x7610, R153 ;  /* 0x000076109f997816 */ /* 0x000fe40000000099 */
[----:B------:R-:W-:-:S07]  /*6cf0*/  FADD.FTZ R58, R58, R157 ;  /* 0x0000009d3a3a7221 */ /* 0x000fce0000010000 */
.L_x_3902:
[----:B------:R-:W-:Y:S05]  /*6d00*/  @!P4 BRA `(.L_x_3903) ;  /* 0x000000000044c947 */ /* 0x000fea0003800000 */
[----:B-----5:R-:W-:-:S13]  /*6d10*/  LOP3.LUT P6, RZ, R190, 0xff000000, RZ, 0xc0, !PT ;  /* 0xff000000beff7812 */ /* 0x020fda00078cc0ff */
        /* <DEDUP_REMOVED lines=16> */
.L_x_3903:
        /* <DEDUP_REMOVED lines=17> */
.L_x_3904:
        /* <DEDUP_REMOVED lines=18> */
.L_x_3905:
        /* <DEDUP_REMOVED lines=17> */
.L_x_3906:
[----:B------:R-:W-:Y:S02]  /*7160*/  MOV R156, R163 ;  /* 0x000000a3009c7202 */ /* 0x000fe40000000f00 */
[----:B------:R-:W-:Y:S02]  /*7170*/  MOV R159, R172 ;  /* 0x000000ac009f7202 */ /* 0x000fe40000000f00 */
[----:B------:R-:W-:Y:S02]  /*7180*/  MOV R158, R170 ;  /* 0x000000aa009e7202 */ /* 0x000fe40000000f00 */
[----:B------:R-:W-:Y:S02]  /*7190*/  MOV R157, R169 ;  /* 0x000000a9009d7202 */ /* 0x000fe40000000f00 */
[----:B------:R-:W-:Y:S01]  /*71a0*/  MOV R163, R168 ;  /* 0x000000a800a37202 */ /* 0x000fe20000000f00 */
[----:B------:R-:W-:Y:S06]  /*71b0*/  @!P4 BRA `(.L_x_3891) ;  /* 0x00000010002cc947 */ /* 0x000fec0003800000 */
[----:B-----5:R-:W-:Y:S01]  /*71c0*/  ISETP.GE.U32.AND P6, PT, R190, RZ, PT ;  /* 0x000000ffbe00720c */ /* 0x020fe20003fc6070 */
        /* <DEDUP_REMOVED lines=13> */
.L_x_3899:
[----:B------:R-:W-:Y:S05]  /*72a0*/  @!P4 BRA `(.L_x_3907) ;  /* 0x000000000080c947 */ /* 0x000fea0003800000 */
[----:B-----5:R-:W-:Y:S01]  /*72b0*/  LOP3.LUT P6, RZ, R190, 0xff, RZ, 0xc0, !PT ;  /* 0x000000ffbeff7812 */ /* 0x020fe200078cc0ff */
[----:B------:R-:W-:Y:S01]  /*72c0*/  BSSY.RECONVERGENT B1, `(.L_x_3908) ;  /* 0x000000e000017945 */ /* 0x000fe20003800200 */
[----:B0-----:R-:W-:-:S11]  /*72d0*/  HFMA2 R169, -RZ, RZ, 0, 0 ;  /* 0x00000000ffa97431 */ /* 0x001fd600000001ff */
[----:B------:R-:W-:Y:S05]  /*72e0*/  @!P6 BRA `(.L_x_3909) ;  /* 0x00000000002ce947 */ /* 0x000fea0003800000 */
[----:B------:R-:W-:Y:S01]  /*72f0*/  FFMA.FTZ R169, R25, R167, R166 ;  /* 0x000000a719a97223 */ /* 0x000fe200000100a6 */
[----:B------:R-:W-:Y:S02]  /*7300*/  P2R R170, PR, RZ, 0x1 ;  /* 0x00000001ffaa7803 */ /* 0x000fe40000000000 */
[----:B------:R-:W-:Y:S01]  /*7310*/  ISETP.GT.AND P0, PT, R219, RZ, PT ;  /* 0x000000ffdb00720c */ /* 0x000fe20003f04270 */
[----:B------:R-:W-:-:S04]  /*7320*/  FADD.FTZ R169, R24, -R169 ;  /* 0x800000a918a97221 */ /* 0x000fc80000010000 */
[----:B------:R-:W-:Y:S01]  /*7330*/  FMUL.FTZ R168, R220, R169 ;  /* 0x000000a9dca87220 */ /* 0x000fe20000410000 */
[----:B------:R-:W-:-:S04]  /*7340*/  SHF.L.U32 R169, R148, 0x10, RZ ;  /* 0x0000001094a97819 */ /* 0x000fc800000006ff */
[----:B------:R-:W-:Y:S02]  /*7350*/  FSEL R168, R168, RZ, P0 ;  /* 0x000000ffa8a87208 */ /* 0x000fe40000000000 */
[----:B------:R-:W-:-:S03]  /*7360*/  ISETP.NE.AND P0, PT, R170, RZ, PT ;  /* 0x000000ffaa00720c */ /* 0x000fc60003f05270 */
[----:B------:R-:W-:-:S04]  /*7370*/  FMUL.FTZ R168, R168, UR15 ;  /* 0x0000000fa8a87c20 */ /* 0x000fc80008410000 */
[----:B------:R-:W-:-:S04]  /*7380*/  FMUL.FTZ R168, R168, UR14 ;  /* 0x0000000ea8a87c20 */ /* 0x000fc80008410000 */
[----:B------:R-:W-:-:S07]  /*7390*/  FMUL.FTZ R169, R169, R168 ;  /* 0x000000a8a9a97220 */ /* 0x000fce0000410000 */
.L_x_3909:
[----:B------:R-:W-:Y:S05]  /*73a0*/  BSYNC.RECONVERGENT B1 ;  /* 0x0000000000017941 */ /* 0x000fea0003800200 */
.L_x_3908:
        /* <DEDUP_REMOVED lines=13> */
.L_x_3911:
[----:B------:R-:W-:Y:S05]  /*7480*/  BSYNC.RECONVERGENT B1 ;  /* 0x0000000000017941 */ /* 0x000fea0003800200 */
.L_x_3910:
[----:B------:R-:W-:-:S04]  /*7490*/  F2FP.BF16.F32.PACK_AB R168, RZ, R168 ;  /* 0x000000a8ffa8723e */ /* 0x000fc800000010ff */
[----:B------:R-:W-:-:S07]  /*74a0*/  PRMT R152, R168, 0x7610, R152 ;  /* 0x00007610a8987816 */ /* 0x000fce0000000098 */
.L_x_3907:
        /* <DEDUP_REMOVED lines=8> */
[--C-:B------:R-:W-:Y:S01]  /*7530*/  FADD.FTZ R169, R27, -R168.reuse ;  /* 0x800000a81ba97221 */ /* 0x100fe20000010000 */
[----:B------:R-:W-:-:S03]  /*7540*/  PRMT R168, R148, 0x7632, R168 ;  /* 0x0000763294a87816 */ /* 0x000fc600000000a8 */
[----:B------:R-:W-:Y:S01]  /*7550*/  FMUL.FTZ R169, R220, R169 ;  /* 0x000000a9dca97220 */ /* 0x000fe20000410000 */
[----:B------:R-:W-:-:S04]  /*7560*/  SHF.L.U32 R168, R168, 0x10, RZ ;  /* 0x00000010a8a87819 */ /* 0x000fc800000006ff */
[----:B------:R-:W-:Y:S02]  /*7570*/  FSEL R169, R169, RZ, P0 ;  /* 0x000000ffa9a97208 */ /* 0x000fe40000000000 */
[----:B------:R-:W-:-:S03]  /*7580*/  ISETP.NE.AND P0, PT, R170, RZ, PT ;  /* 0x000000ffaa00720c */ /* 0x000fc60003f05270 */
[----:B------:R-:W-:-:S04]  /*7590*/  FMUL.FTZ R169, R169, UR15 ;  /* 0x0000000fa9a97c20 */ /* 0x000fc80008410000 */
[----:B------:R-:W-:-:S04]  /*75a0*/  FMUL.FTZ R169, R169, UR14 ;  /* 0x0000000ea9a97c20 */ /* 0x000fc80008410000 */
[----:B------:R-:W-:-:S07]  /*75b0*/  FMUL.FTZ R168, R168, R169 ;  /* 0x000000a9a8a87220 */ /* 0x000fce0000410000 */
.L_x_3914:
[----:B------:R-:W-:Y:S05]  /*75c0*/  BSYNC.RECONVERGENT B1 ;  /* 0x0000000000017941 */ /* 0x000fea0003800200 */
.L_x_3913:
        /* <DEDUP_REMOVED lines=13> */
.L_x_3916:
[----:B------:R-:W-:Y:S05]  /*76a0*/  BSYNC.RECONVERGENT B1 ;  /* 0x0000000000017941 */ /* 0x000fea0003800200 */
.L_x_3915:
[----:B------:R-:W-:-:S04]  /*76b0*/  F2FP.BF16.F32.PACK_AB R168, RZ, R168 ;  /* 0x000000a8ffa8723e */ /* 0x000fc800000010ff */
[----:B------:R-:W-:-:S07]  /*76c0*/  PRMT R152, R152, 0x5410, R168 ;  /* 0x0000541098987816 */ /* 0x000fce00000000a8 */
.L_x_3912:
        /* <DEDUP_REMOVED lines=16> */
.L_x_3919:
[----:B------:R-:W-:Y:S05]  /*77d0*/  BSYNC.RECONVERGENT B1 ;  /* 0x0000000000017941 */ /* 0x000fea0003800200 */
.L_x_3918:
        /* <DEDUP_REMOVED lines=13> */
.L_x_3921:
[----:B------:R-:W-:Y:S05]  /*78b0*/  BSYNC.RECONVERGENT B1 ;  /* 0x0000000000017941 */ /* 0x000fea0003800200 */
.L_x_3920:
[----:B------:R-:W-:-:S04]  /*78c0*/  F2FP.BF16.F32.PACK_AB R168, RZ, R168 ;  /* 0x000000a8ffa8723e */ /* 0x000fc800000010ff */
[----:B------:R-:W-:-:S07]  /*78d0*/  PRMT R153, R168, 0x7610, R153 ;  /* 0x00007610a8997816 */ /* 0x000fce0000000099 */
.L_x_3917:
        /* <DEDUP_REMOVED lines=17> */
.L_x_3924:
[----:B------:R-:W-:Y:S05]  /*79f0*/  BSYNC.RECONVERGENT B1 ;  /* 0x0000000000017941 */ /* 0x000fea0003800200 */
.L_x_3923:
        /* <DEDUP_REMOVED lines=13> */
.L_x_3926:
[----:B------:R-:W-:Y:S05]  /*7ad0*/  BSYNC.RECONVERGENT B1 ;  /* 0x0000000000017941 */ /* 0x000fea0003800200 */
.L_x_3925:
[----:B------:R-:W-:-:S04]  /*7ae0*/  F2FP.BF16.F32.PACK_AB R168, RZ, R168 ;  /* 0x000000a8ffa8723e */ /* 0x000fc800000010ff */
[----:B------:R-:W-:-:S07]  /*7af0*/  PRMT R153, R153, 0x5410, R168 ;  /* 0x0000541099997816 */ /* 0x000fce00000000a8 */
.L_x_3922:
        /* <DEDUP_REMOVED lines=16> */
.L_x_3929:
[----:B------:R-:W-:Y:S05]  /*7c00*/  BSYNC.RECONVERGENT B1 ;  /* 0x0000000000017941 */ /* 0x000fea0003800200 */
.L_x_3928:
        /* <DEDUP_REMOVED lines=13> */
.L_x_3931:
[----:B------:R-:W-:Y:S05]  /*7ce0*/  BSYNC.RECONVERGENT B1 ;  /* 0x0000000000017941 */ /* 0x000fea0003800200 */
.L_x_3930:
[----:B------:R-:W-:-:S04]  /*7cf0*/  F2FP.BF16.F32.PACK_AB R168, RZ, R168 ;  /* 0x000000a8ffa8723e */ /* 0x000fc800000010ff */
[----:B------:R-:W-:-:S07]  /*7d00*/  PRMT R154, R168, 0x7610, R154 ;  /* 0x00007610a89a7816 */ /* 0x000fce000000009a */
.L_x_3927:
        /* <DEDUP_REMOVED lines=17> */
.L_x_3934:
[----:B------:R-:W-:Y:S05]  /*7e20*/  BSYNC.RECONVERGENT B1 ;  /* 0x0000000000017941 */ /* 0x000fea0003800200 */
.L_x_3933:
        /* <DEDUP_REMOVED lines=13> */
.L_x_3936:
[----:B------:R-:W-:Y:S05]  /*7f00*/  BSYNC.RECONVERGENT B1 ;  /* 0x0000000000017941 */ /* 0x000fea0003800200 */
.L_x_3935:
[----:B------:R-:W-:-:S04]  /*7f10*/  F2FP.BF16.F32.PACK_AB R168, RZ, R168 ;  /* 0x000000a8ffa8723e */ /* 0x000fc800000010ff */
[----:B------:R-:W-:-:S07]  /*7f20*/  PRMT R154, R154, 0x5410, R168 ;  /* 0x000054109a9a7816 */ /* 0x000fce00000000a8 */
.L_x_3932:
        /* <DEDUP_REMOVED lines=16> */
.L_x_3939:
[----:B------:R-:W-:Y:S05]  /*8030*/  BSYNC.RECONVERGENT B1 ;  /* 0x0000000000017941 */ /* 0x000fea0003800200 */
.L_x_3938:
        /* <DEDUP_REMOVED lines=13> */
.L_x_3941:
[----:B------:R-:W-:Y:S05]  /*8110*/  BSYNC.RECONVERGENT B1 ;  /* 0x0000000000017941 */ /* 0x000fea0003800200 */
.L_x_3940:
[----:B------:R-:W-:-:S04]  /*8120*/  F2FP.BF16.F32.PACK_AB R168, RZ, R168 ;  /* 0x000000a8ffa8723e */ /* 0x000fc800000010ff */
[----:B------:R-:W-:-:S07]  /*8130*/  PRMT R155, R168, 0x7610, R155 ;  /* 0x00007610a89b7816 */ /* 0x000fce000000009b */
.L_x_3937:
[----:B------:R-:W-:Y:S05]  /*8140*/  @!P4 BRA `(.L_x_3891) ;  /* 0x000000000048c947 */ /* 0x000fea0003800000 */
[----:B0-----:R-:W-:Y:S01]  /*8150*/  FFMA.FTZ R168, R196, R167, R166 ;  /* 0x000000a7c4a87223 */ /* 0x001fe200000100a6 */
[----:B------:R-:W-:Y:S02]  /*8160*/  ISETP.GT.AND P6, PT, R219, RZ, PT ;  /* 0x000000ffdb00720c */ /* 0x000fe40003fc4270 */
[----:B------:R-:W-:Y:S01]  /*8170*/  CS2R R170, SRZ ;  /* 0x0000000000aa7805 */ /* 0x000fe2000001ff00 */
[----:B------:R-:W-:-:S04]  /*8180*/  FADD.FTZ R169, R197, -R168 ;  /* 0x800000a8c5a97221 */ /* 0x000fc80000010000 */
[----:B------:R-:W-:-:S05]  /*8190*/  FMUL.FTZ R168, R220, R169 ;  /* 0x000000a9dca87220 */ /* 0x000fca0000410000 */
[----:B------:R-:W-:Y:S02]  /*81a0*/  FSEL R168, R168, RZ, P6 ;  /* 0x000000ffa8a87208 */ /* 0x000fe40003000000 */
[----:B-----5:R-:W-:-:S03]  /*81b0*/  ISETP.GE.U32.AND P6, PT, R190, RZ, PT ;  /* 0x000000ffbe00720c */ /* 0x020fc60003fc6070 */
[----:B------:R-:W-:Y:S01]  /*81c0*/  FMUL.FTZ R168, R168, UR15 ;  /* 0x0000000fa8a87c20 */ /* 0x000fe20008410000 */
[----:B------:R-:W-:-:S03]  /*81d0*/  ISETP.GE.U32.AND.EX P6, PT, R191, 0x1000000, PT, P6 ;  /* 0x01000000bf00780c */ /* 0x000fc60003fc6160 */
[----:B------:R-:W-:-:S10]  /*81e0*/  FMUL.FTZ R168, R168, UR14 ;  /* 0x0000000ea8a87c20 */ /* 0x000fd40008410000 */
        /* <DEDUP_REMOVED lines=8> */
.L_x_3891:
        /* <DEDUP_REMOVED lines=9> */
.L_x_3880:
[----:B------:R-:W-:Y:S05]  /*8300*/  BSYNC.RECONVERGENT B0 ;  /* 0x0000000000007941 */ /* 0x000fea0003800200 */
.L_x_3879:
        /* <DEDUP_REMOVED lines=8> */
.L_x_3944:
[----:B------:R-:W-:Y:S05]  /*8390*/  BRA.U !UP0, `(.L_x_3945) ;  /* 0x0000001108e47547 */ /* 0x000fea000b800000 */
[----:B------:R-:W-:Y:S01]  /*83a0*/  UISETP.NE.U32.AND UP0, UPT, UR16, URZ, UPT ;  /* 0x000000ff1000728c */ /* 0x000fe2000bf05070 */
[----:B------:R-:W-:Y:S02]  /*83b0*/  PRMT R173, R116, 0x7632, R173 ;  /* 0x0000763274ad7816 */ /* 0x000fe400000000ad */
[----:B0-2---:R-:W-:Y:S01]  /*83c0*/  PRMT R168, R119, 0x7632, R168 ;  /* 0x0000763277a87816 */ /* 0x005fe200000000a8 */
[----:B------:R-:W-:Y:S01]  /*83d0*/  UISETP.NE.AND.EX UP0, UPT, UR17, URZ, UPT, UP0 ;  /* 0x000000ff1100728c */ /* 0x000fe2000bf05300 */
[----:B------:R-:W-:Y:S02]  /*83e0*/  PRMT R169, R118, 0x7632, R169 ;  /* 0x0000763276a97816 */ /* 0x000fe400000000a9 */
[----:B------:R-:W-:-:S03]  /*83f0*/  PRMT R171, R117, 0x7632, R171 ;  /* 0x0000763275ab7816 */ /* 0x000fc600000000ab */
[----:B------:R-:W-:-:S13]  /*8400*/  PLOP3.LUT P5, PT, PT, PT, UP0, 0x80, 0x8 ;  /* 0x000000000008781c */ /* 0x000fda0003faf008 */
[----:B------:R-:W-:Y:S05]  /*8410*/  @!P5 BRA `(.L_x_3946) ;  /* 0x000000080098d947 */ /* 0x000fea0003800000 */
        /* <DEDUP_REMOVED lines=16> */
[----:B-----5:R-:W-:Y:S01]  /*8520*/  MOV R160, R144 ;  /* 0x0000009000a07202 */ /* 0x020fe20000000f00 */
        /* <DEDUP_REMOVED lines=28> */
.L_x_3947:
        /* <DEDUP_REMOVED lines=13> */
.L_x_3948:
        /* <DEDUP_REMOVED lines=17> */
.L_x_3949:
        /* <DEDUP_REMOVED lines=18> */
.L_x_3950:
        /* <DEDUP_REMOVED lines=17> */
.L_x_3951:
        /* <DEDUP_REMOVED lines=18> */
.L_x_3952:
        /* <DEDUP_REMOVED lines=17> */
.L_x_3953:
        /* <DEDUP_REMOVED lines=21> */
.L_x_3946:
        /* <DEDUP_REMOVED lines=17> */
.L_x_3955:
        /* <DEDUP_REMOVED lines=18> */
.L_x_3956:
        /* <DEDUP_REMOVED lines=16> */
.L_x_3957:
        /* <DEDUP_REMOVED lines=18> */
.L_x_3958:
        /* <DEDUP_REMOVED lines=17> */
.L_x_3959:
        /* <DEDUP_REMOVED lines=17> */
.L_x_3960:
        /* <DEDUP_REMOVED lines=16> */
.L_x_3961:
[----:B------:R-:W-:Y:S05]  /*95f0*/  @!P4 BRA `(.L_x_3954) ;  /* 0x0000001800ccc947 */ /* 0x000fea0003800000 */
[----:B-----5:R-:W-:Y:S01]  /*9600*/  ISETP.GE.U32.AND P6, PT, R192, RZ, PT ;  /* 0x000000ffc000720c */ /* 0x020fe20003fc6070 */
[----:B------:R-:W-:Y:S01]  /*9610*/  @P3 FFMA.FTZ R170, R212, R167, R166 ;  /* 0x000000a7d4aa3223 */ /* 0x000fe200000100a6 */
[----:B------:R-:W-:Y:S01]  /*9620*/  MOV R166, R147 ;  /* 0x0000009300a67202 */ /* 0x000fe20000000f00 */
[----:B------:R-:W-:Y:S01]  /*9630*/  HFMA2 R169, -RZ, RZ, 0, 0 ;  /* 0x00000000ffa97431 */ /* 0x000fe200000001ff */
[----:B------:R-:W-:Y:S01]  /*9640*/  ISETP.GE.U32.AND.EX P6, PT, R193, 0x1000000, PT, P6 ;  /* 0x01000000c100780c */ /* 0x000fe20003fc6160 */
[----:B------:R-:W-:-:S04]  /*9650*/  @P3 FADD.FTZ R170, R213, -R170 ;  /* 0x800000aad5aa3221 */ /* 0x000fc80000010000 */
[----:B------:R-:W-:-:S04]  /*9660*/  @P3 FFMA.FTZ R166, R220, R170, R147 ;  /* 0x000000aadca63223 */ /* 0x000fc80000010093 */
        /* <DEDUP_REMOVED lines=12> */
.L_x_3945:
[----:B------:R-:W-:Y:S01]  /*9730*/  UISETP.NE.U32.AND UP0, UPT, UR16, URZ, UPT ;  /* 0x000000ff1000728c */ /* 0x000fe2000bf05070 */
[----:B0-2---:R-:W-:Y:S02]  /*9740*/  PRMT R170, R117, 0x7632, R170 ;  /* 0x0000763275aa7816 */ /* 0x005fe400000000aa */
[----:B------:R-:W-:Y:S01]  /*9750*/  PRMT R169, R118, 0x7632, R169 ;  /* 0x0000763276a97816 */ /* 0x000fe200000000a9 */
[----:B------:R-:W-:Y:S01]  /*9760*/  UISETP.NE.AND.EX UP0, UPT, UR17, URZ, UPT, UP0 ;  /* 0x000000ff1100728c */ /* 0x000fe2000bf05300 */
[----:B------:R-:W-:Y:S02]  /*9770*/  PRMT R171, R116, 0x7632, R171 ;  /* 0x0000763274ab7816 */ /* 0x000fe400000000ab */
[----:B------:R-:W-:-:S03]  /*9780*/  PRMT R168, R119, 0x7632, R168 ;  /* 0x0000763277a87816 */ /* 0x000fc600000000a8 */
[----:B------:R-:W-:-:S13]  /*9790*/  PLOP3.LUT P5, PT, PT, PT, UP0, 0x80, 0x8 ;  /* 0x000000000008781c */ /* 0x000fda0003faf008 */
        /* <DEDUP_REMOVED lines=41> */
.L_x_3963:
        /* <DEDUP_REMOVED lines=13> */
.L_x_3964:
[----:B------:R-:W-:Y:S02]  /*9b00*/  FSEL R172, R172, RZ, P3 ;  /* 0x000000ffacac7208 */ /* 0x000fe40001800000 */
[----:B------:R-:W-:Y:S02]  /*9b10*/  FSEL R162, R162, RZ, P3 ;  /* 0x000000ffa2a27208 */ /* 0x000fe40001800000 */
[----:B------:R-:W-:Y:S01]  /*9b20*/  FSEL R174, R174, RZ, P3 ;  /* 0x000000ffaeae7208 */ /* 0x000fe20001800000 */
[----:B------:R-:W-:Y:S06]  /*9b30*/  @!P4 BRA `(.L_x_3965) ;  /* 0x000000000040c947 */ /* 0x000fec0003800000 */
        /* <DEDUP_REMOVED lines=16> */
.L_x_3965:
[----:B------:R-:W-:Y:S05]  /*9c40*/  @!P4 BRA `(.L_x_3966) ;  /* 0x000000000044c947 */ /* 0x000fea0003800000 */
[----:B-----5:R-:W-:-:S13]  /*9c50*/  LOP3.LUT P6, RZ, R192, 0xff000000, RZ, 0xc0, !PT ;  /* 0xff000000c0ff7812 */ /* 0x020fda00078cc0ff */
[----:B------:R-:W0:Y:S01]  /*9c60*/  @P6 LDC.64 R156, c[0x0][0x408] ;  /* 0x00010200ff9c6b82 */ /* 0x000e220000000a00 */
[----:B------:R-:W-:-:S07]  /*9c70*/  @P6 SHF.L.U32 R170, R170, 0x10, RZ ;  /* 0x00000010aaaa6819 */ /* 0x000fce00000006ff */
[----:B------:R-:W1:Y:S01]  /*9c80*/  @P6 LDC.64 R158, c[0x0][0x408] ;  /* 0x00010200ff9e6b82 */ /* 0x000e620000000a00 */
[----:B0-----:R-:W-:Y:S01]  /*9c90*/  @P6 FMUL.FTZ R167, R172, R157 ;  /* 0x0000009daca76220 */ /* 0x001fe20000410000 */
[----:B------:R-:W-:-:S03]  /*9ca0*/  @P6 PRMT R157, R149, 0x7632, R157 ;  /* 0x00007632959d6816 */ /* 0x000fc6000000009d */
[----:B------:R-:W-:Y:S01]  /*9cb0*/  @P6 FMUL.FTZ R176, R167, R156 ;  /* 0x0000009ca7b06220 */ /* 0x000fe20000410000 */
[----:B------:R-:W-:Y:S01]  /*9cc0*/  HFMA2 R156, -RZ, RZ, 0, 0 ;  /* 0x00000000ff9c7431 */ /* 0x000fe200000001ff */
[----:B------:R-:W-:Y:S01]  /*9cd0*/  @P6 SHF.L.U32 R157, R157, 0x10, RZ ;  /* 0x000000109d9d6819 */ /* 0x000fe200000006ff */
[----:B-1----:R-:W-:Y:S01]  /*9ce0*/  @P6 FMUL.FTZ R167, R172, R159 ;  /* 0x0000009faca76220 */ /* 0x002fe20000410000 */
[----:B------:R-:W-:-:S03]  /*9cf0*/  MOV R159, RZ ;  /* 0x000000ff009f7202 */ /* 0x000fc60000000f00 */
[----:B------:R-:W-:Y:S01]  /*9d00*/  @P6 FMUL.FTZ R156, R157, R176 ;  /* 0x000000b09d9c6220 */ /* 0x000fe20000410000 */
[----:B------:R-:W-:-:S03]  /*9d10*/  @P6 FMUL.FTZ R167, R167, R158 ;  /* 0x0000009ea7a76220 */ /* 0x000fc60000410000 */
[----:B------:R-:W-:Y:S01]  /*9d20*/  FADD.FTZ R51, R51, R156 ;  /* 0x0000009c33337221 */ /* 0x000fe20000010000 */
[----:B------:R-:W-:-:S05]  /*9d30*/  @P6 FMUL.FTZ R159, R170, R167 ;  /* 0x000000a7aa9f6220 */ /* 0x000fca0000410000 */
[----:B------:R-:W-:-:S04]  /*9d40*/  F2FP.BF16.F32.PACK_AB R159, RZ, R159 ;  /* 0x0000009fff9f723e */ /* 0x000fc800000010ff */
[----:B------:R-:W-:-:S07]  /*9d50*/  PRMT R153, R153, 0x5410, R159 ;  /* 0x0000541099997816 */ /* 0x000fce000000009f */
.L_x_3966:
[----:B------:R-:W-:Y:S02]  /*9d60*/  FSEL R161, R161, RZ, P3 ;  /* 0x000000ffa1a17208 */ /* 0x000fe40001800000 */
[----:B------:R-:W-:Y:S02]  /*9d70*/  FSEL R220, R220, RZ, P3 ;  /* 0x000000ffdcdc7208 */ /* 0x000fe40001800000 */
[----:B------:R-:W-:Y:S01]  /*9d80*/  FSEL R170, R160, RZ, P3 ;  /* 0x000000ffa0aa7208 */ /* 0x000fe20001800000 */
[----:B------:R-:W-:Y:S06]  /*9d90*/  @!P4 BRA `(.L_x_3967) ;  /* 0x000000000040c947 */ /* 0x000fec0003800000 */
        /* <DEDUP_REMOVED lines=16> */
.L_x_3967:
        /* <DEDUP_REMOVED lines=18> */
.L_x_3968:
        /* <DEDUP_REMOVED lines=17> */
.L_x_3969:
[----:B------:R-:W-:Y:S02]  /*a0d0*/  MOV R157, R163 ;  /* 0x000000a3009d7202 */ /* 0x000fe40000000f00 */
        /* <DEDUP_REMOVED lines=9> */
[----:B------:R-:W-:-:S13]  /*a170*/  ISETP.GE.U32.AND.EX P3, PT, R193, 0x1000000, PT, P3 ;  /* 0x01000000c100780c */ /* 0x000fda0003f66130 */
        /* <DEDUP_REMOVED lines=11> */
.L_x_3962:
        /* <DEDUP_REMOVED lines=8> */
[----:B------:R-:W-:Y:S01]  /*a2b0*/  FMUL.FTZ R172, R220, R173 ;  /* 0x000000addcac7220 */ /* 0x000fe20000410000 */
[----:B------:R-:W-:-:S04]  /*a2c0*/  SHF.L.U32 R173, R148, 0x10, RZ ;  /* 0x0000001094ad7819 */ /* 0x000fc800000006ff */
[----:B------:R-:W-:-:S05]  /*a2d0*/  FSEL R172, R172, RZ, P6 ;  /* 0x000000ffacac7208 */ /* 0x000fca0003000000 */
[----:B------:R-:W-:-:S04]  /*a2e0*/  FMUL.FTZ R172, R172, UR15 ;  /* 0x0000000facac7c20 */ /* 0x000fc80008410000 */
[----:B------:R-:W-:-:S04]  /*a2f0*/  FMUL.FTZ R172, R172, UR14 ;  /* 0x0000000eacac7c20 */ /* 0x000fc80008410000 */
[----:B------:R-:W-:-:S07]  /*a300*/  FMUL.FTZ R173, R173, R172 ;  /* 0x000000acadad7220 */ /* 0x000fce0000410000 */
.L_x_3972:
[----:B------:R-:W-:Y:S05]  /*a310*/  BSYNC.RECONVERGENT B1 ;  /* 0x0000000000017941 */ /* 0x000fea0003800200 */
.L_x_3971:
        /* <DEDUP_REMOVED lines=13> */
.L_x_3974:
[----:B------:R-:W-:Y:S05]  /*a3f0*/  BSYNC.RECONVERGENT B1 ;  /* 0x0000000000017941 */ /* 0x000fea0003800200 */
.L_x_3973:
[----:B------:R-:W-:-:S04]  /*a400*/  F2FP.BF16.F32.PACK_AB R172, RZ, R172 ;  /* 0x000000acffac723e */ /* 0x000fc800000010ff */
[----:B------:R-:W-:-:S07]  /*a410*/  PRMT R152, R172, 0x7610, R152 ;  /* 0x00007610ac987816 */ /* 0x000fce0000000098 */
.L_x_3970:
        /* <DEDUP_REMOVED lines=15> */
.L_x_3977:
[----:B------:R-:W-:Y:S05]  /*a510*/  BSYNC.RECONVERGENT B1 ;  /* 0x0000000000017941 */ /* 0x000fea0003800200 */
.L_x_3976:
        /* <DEDUP_REMOVED lines=13> */
.L_x_3979:
[----:B------:R-:W-:Y:S05]  /*a5f0*/  BSYNC.RECONVERGENT B1 ;  /* 0x0000000000017941 */ /* 0x000fea0003800200 */
.L_x_3978:
[----:B------:R-:W-:-:S04]  /*a600*/  F2FP.BF16.F32.PACK_AB R172, RZ, R172 ;  /* 0x000000acffac723e */ /* 0x000fc800000010ff */
[----:B------:R-:W-:-:S07]  /*a610*/  PRMT R152, R152, 0x5410, R172 ;  /* 0x0000541098987816 */ /* 0x000fce00000000ac */
.L_x_3975:
[----:B------:R-:W-:Y:S05]  /*a620*/  @!P4 BRA `(.L_x_3980) ;  /* 0x000000000078c947 */ /* 0x000fea0003800000 */
[----:B-----5:R-:W-:Y:S01]  /*a630*/  LOP3.LUT P3, RZ, R192, 0xff0000, RZ, 0xc0, !PT ;  /* 0x00ff0000c0ff7812 */ /* 0x020fe2000786c0ff */
[----:B------:R-:W-:Y:S01]  /*a640*/  BSSY.RECONVERGENT B1, `(.L_x_3981) ;  /* 0x000000c000017945 */ /* 0x000fe20003800200 */
[----:B------:R-:W-:-:S11]  /*a650*/  HFMA2 R171, -RZ, RZ, 0, 0 ;  /* 0x00000000ffab7431 */ /* 0x000fd600000001ff */
        /* <DEDUP_REMOVED lines=10> */
.L_x_3982:
[----:B------:R-:W-:Y:S05]  /*a700*/  BSYNC.RECONVERGENT B1 ;  /* 0x0000000000017941 */ /* 0x000fea0003800200 */
.L_x_3981:
[----:B------:R-:W-:Y:S01]  /*a710*/  BSSY.RECONVERGENT B1, `(.L_x_3983) ;  /* 0x000000d000017945 */ /* 0x000fe20003800200 */
[----:B------:R-:W-:Y:S01]  /*a720*/  FADD.FTZ R50, R50, R171 ;  /* 0x000000ab32327221 */ /* 0x000fe20000010000 */
[----:B------:R-:W-:Y:S02]  /*a730*/  MOV R171, RZ ;  /* 0x000000ff00ab7202 */ /* 0x000fe40000000f00 */
        /* <DEDUP_REMOVED lines=10> */
.L_x_3984:
[----:B------:R-:W-:Y:S05]  /*a7e0*/  BSYNC.RECONVERGENT B1 ;  /* 0x0000000000017941 */ /* 0x000fea0003800200 */
.L_x_3983:
[----:B------:R-:W-:-:S04]  /*a7f0*/  F2FP.BF16.F32.PACK_AB R171, RZ, R171 ;  /* 0x000000abffab723e */ /* 0x000fc800000010ff */
[----:B------:R-:W-:-:S07]  /*a800*/  PRMT R153, R171, 0x7610, R153 ;  /* 0x00007610ab997816 */ /* 0x000fce0000000099 */
.L_x_3980:
        /* <DEDUP_REMOVED lines=9> */
[----:B------:R-:W-:Y:S02]  /*a8a0*/  FSEL R172, R171, RZ, P6 ;  /* 0x000000ffabac7208 */ /* 0x000fe40003000000 */
[----:B------:R-:W-:-:S03]  /*a8b0*/  PRMT R171, R149, 0x7632, R171 ;  /* 0x0000763295ab7816 */ /* 0x000fc600000000ab */
[----:B------:R-:W-:Y:S01]  /*a8c0*/  FMUL.FTZ R172, R172, UR15 ;  /* 0x0000000facac7c20 */ /* 0x000fe20008410000 */
[----:B------:R-:W-:-:S03]  /*a8d0*/  SHF.L.U32 R171, R171, 0x10, RZ ;  /* 0x00000010abab7819 */ /* 0x000fc600000006ff */
[----:B------:R-:W-:-:S04]  /*a8e0*/  FMUL.FTZ R172, R172, UR14 ;  /* 0x0000000eacac7c20 */ /* 0x000fc80008410000 */
[----:B------:R-:W-:-:S07]  /*a8f0*/  FMUL.FTZ R172, R171, R172 ;  /* 0x000000acabac7220 */ /* 0x000fce0000410000 */
.L_x_3987:
[----:B------:R-:W-:Y:S05]  /*a900*/  BSYNC.RECONVERGENT B1 ;  /* 0x0000000000017941 */ /* 0x000fea0003800200 */
.L_x_3986:
        /* <DEDUP_REMOVED lines=13> */
.L_x_3989:
[----:B------:R-:W-:Y:S05]  /*a9e0*/  BSYNC.RECONVERGENT B1 ;  /* 0x0000000000017941 */ /* 0x000fea0003800200 */
.L_x_3988:
[----:B------:R-:W-:-:S04]  /*a9f0*/  F2FP.BF16.F32.PACK_AB R171, RZ, R171 ;  /* 0x000000abffab723e */ /* 0x000fc800000010ff */
[----:B------:R-:W-:-:S07]  /*aa00*/  PRMT R153, R153, 0x5410, R171 ;  /* 0x0000541099997816 */ /* 0x000fce00000000ab */
.L_x_3985:
        /* <DEDUP_REMOVED lines=14> */
.L_x_3992:
[----:B------:R-:W-:Y:S05]  /*aaf0*/  BSYNC.RECONVERGENT B1 ;  /* 0x0000000000017941 */ /* 0x000fea0003800200 */
.L_x_3991:
        /* <DEDUP_REMOVED lines=13> */
.L_x_3994:
[----:B------:R-:W-:Y:S05]  /*abd0*/  BSYNC.RECONVERGENT B1 ;  /* 0x0000000000017941 */ /* 0x000fea0003800200 */
.L_x_3993:
[----:B------:R-:W-:-:S04]  /*abe0*/  F2FP.BF16.F32.PACK_AB R170, RZ, R170 ;  /* 0x000000aaffaa723e */ /* 0x000fc800000010ff */
[----:B------:R-:W-:-:S07]  /*abf0*/  PRMT R154, R170, 0x7610, R154 ;  /* 0x00007610aa9a7816 */ /* 0x000fce000000009a */
.L_x_3990:
        /* <DEDUP_REMOVED lines=15> */
.L_x_3997:
[----:B------:R-:W-:Y:S05]  /*acf0*/  BSYNC.RECONVERGENT B1 ;  /* 0x0000000000017941 */ /* 0x000fea0003800200 */
.L_x_3996:
        /* <DEDUP_REMOVED lines=13> */
.L_x_3999:
[----:B------:R-:W-:Y:S05]  /*add0*/  BSYNC.RECONVERGENT B1 ;  /* 0x0000000000017941 */ /* 0x000fea0003800200 */
.L_x_3998:
[----:B------:R-:W-:-:S04]  /*ade0*/  F2FP.BF16.F32.PACK_AB R170, RZ, R170 ;  /* 0x000000aaffaa723e */ /* 0x000fc800000010ff */
[----:B------:R-:W-:-:S07]  /*adf0*/  PRMT R154, R154, 0x5410, R170 ;  /* 0x000054109a9a7816 */ /* 0x000fce00000000aa */
.L_x_3995:
        /* <DEDUP_REMOVED lines=14> */
.L_x_4002:
[----:B------:R-:W-:Y:S05]  /*aee0*/  BSYNC.RECONVERGENT B1 ;  /* 0x0000000000017941 */ /* 0x000fea0003800200 */
.L_x_4001:
        /* <DEDUP_REMOVED lines=13> */
.L_x_4004:
[----:B------:R-:W-:Y:S05]  /*afc0*/  BSYNC.RECONVERGENT B1 ;  /* 0x0000000000017941 */ /* 0x000fea0003800200 */
.L_x_4003:
[----:B------:R-:W-:-:S04]  /*afd0*/  F2FP.BF16.F32.PACK_AB R169, RZ, R169 ;  /* 0x000000a9ffa9723e */ /* 0x000fc800000010ff */
[----:B------:R-:W-:-:S07]  /*afe0*/  PRMT R155, R169, 0x7610, R155 ;  /* 0x00007610a99b7816 */ /* 0x000fce000000009b */
.L_x_4000:
        /* <DEDUP_REMOVED lines=20> */
.L_x_3954:
[----:B------:R-:W0:Y:S08]  /*b130*/  @P5 LDC.64 R168, c[0x0][0x478] ;  /* 0x00011e00ffa85b82 */ /* 0x000e300000000a00 */
[----:B------:R-:W1:Y:S01]  /*b140*/  @P4 LDC.64 R166, c[0x0][0x468] ;  /* 0x00011a00ffa64b82 */ /* 0x000e620000000a00 */
[----:B0-----:R-:W-:-:S05]  /*b150*/  @P5 IMAD.WIDE.U32 R168, R165, 0x20, R168 ;  /* 0x00000020a5a85825 */ /* 0x001fca00078e00a8 */
[----:B------:R3:W-:Y:S01]  /*b160*/  @P5 STG.E.128 desc[UR8][R168.64], R156 ;  /* 0x0000009ca8005986 */ /* 0x0007e2000c101d08 */
[----:B-1----:R-:W-:-:S03]  /*b170*/  @P4 IMAD.WIDE.U32 R166, R164, 0x10, R166 ;  /* 0x00000010a4a64825 */ /* 0x002fc600078e00a6 */
[----:B------:R3:W-:Y:S04]  /*b180*/  @P5 STG.E.128 desc[UR8][R168.64+0x10], R160 ;  /* 0x000010a0a8005986 */ /* 0x0007e8000c101d08 */
[----:B------:R3:W-:Y:S02]  /*b190*/  @P4 STG.E.128 desc[UR8][R166.64], R152 ;  /* 0x00000098a6004986 */ /* 0x0007e4000c101d08 */
.L_x_3943:
[----:B------:R-:W-:Y:S05]  /*b1a0*/  BSYNC.RECONVERGENT B0 ;  /* 0x0000000000007941 */ /* 0x000fea0003800200 */
.L_x_3942:
[----:B------:R-:W1:Y:S01]  /*b1b0*/  LDC.64 R164, c[0x0][0x380] ;  /* 0x0000e000ffa47b82 */ /* 0x000e620000000a00 */
[----:B------:R-:W-:Y:S01]  /*b1c0*/  UPLOP3.LUT UP1, UPT, UPT, UPT, UP1, 0x40, 0x4 ;  /* 0x000000000004789c */ /* 0x000fe20003f2e810 */
[----:B-1----:R-:W-:-:S04]  /*b1d0*/  IADD3 R9, PT, PT, R9, R164, RZ ;  /* 0x000000a409097210 */ /* 0x002fc80007ffe0ff */
[----:B------:R-:W-:-:S13]  /*b1e0*/  ISETP.GE.AND P3, PT, R9, R165, PT ;  /* 0x000000a50900720c */ /* 0x000fda0003f66270 */
[----:B------:R-:W-:Y:S05]  /*b1f0*/  @!P3 BRA `(.L_x_4005) ;  /* 0xffffff540070b947 */ /* 0x000fea000383ffff */
.L_x_3805:
[----:B------:R-:W1:Y:S01]  /*b200*/  S2UR UR4, SR_CTAID.X ;  /* 0x00000000000479c3 */ /* 0x000e620000002500 */
[----:B------:R-:W-:Y:S01]  /*b210*/  BSSY.RECONVERGENT B0, `(.L_x_4006) ;  /* 0x0000011000007945 */ /* 0x000fe20003800200 */
[----:B-1----:R-:W-:-:S05]  /*b220*/  IMAD R3, R12, UR4, RZ ;  /* 0x000000040c037c24 */ /* 0x002fca000f8e02ff */
[----:B------:R-:W-:Y:S01]  /*b230*/  LEA.HI R9, R3, R218, RZ, 0x1d ;  /* 0x000000da03097211 */ /* 0x000fe200078fe8ff */
[----:B------:R-:W-:Y:S06]  /*b240*/  @!P0 BRA `(.L_x_4007) ;  /* 0x0000000000348947 */ /* 0x000fec0003800000 */
[----:B------:R-:W1:Y:S08]  /*b250*/  LDC.64 R2, c[0x0][0x440] ;  /* 0x00011000ff027b82 */ /* 0x000e700000000a00 */
[----:B------:R-:W4:Y:S08]  /*b260*/  LDC.64 R4, c[0x0][0x448] ;  /* 0x00011200ff047b82 */ /* 0x000f300000000a00 */
[----:B------:R-:W0:Y:S01]  /*b270*/  LDC.64 R6, c[0x0][0x460] ;  /* 0x00011800ff067b82 */ /* 0x000e220000000a00 */
[----:B-1----:R-:W-:-:S05]  /*b280*/  IMAD.WIDE.U32 R2, R9, 0x20, R2 ;  /* 0x0000002009027825 */ /* 0x002fca00078e0002 */
[----:B------:R1:W-:Y:S01]  /*b290*/  STG.E.128 desc[UR8][R2.64], R88 ;  /* 0x0000005802007986 */ /* 0x0003e2000c101d08 */
[----:B----4-:R-:W-:-:S03]  /*b2a0*/  IMAD.WIDE.U32 R4, R9, 0x20, R4 ;  /* 0x0000002009047825 */ /* 0x010fc600078e0004 */
[----:B------:R1:W-:Y:S04]  /*b2b0*/  STG.E.128 desc[UR8][R2.64+0x10], R84 ;  /* 0x0000105402007986 */ /* 0x0003e8000c101d08 */
[----:B------:R1:W-:Y:S01]  /*b2c0*/  STG.E.128 desc[UR8][R4.64], R112 ;  /* 0x0000007004007986 */ /* 0x0003e2000c101d08 */
[----:B0-----:R-:W-:-:S03]  /*b2d0*/  IMAD.WIDE.U32 R6, R9, 0x20, R6 ;  /* 0x0000002009067825 */ /* 0x001fc600078e0006 */
[----:B------:R1:W-:Y:S01]  /*b2e0*/  STG.E.128 desc[UR8][R4.64+0x10], R108 ;  /* 0x0000106c04007986 */ /* 0x0003e2000c101d08 */
[----:B------:R-:W-:-:S03]  /*b2f0*/  IADD3 R9, PT, PT, R9, 0x100, RZ ;  /* 0x0000010009097810 */ /* 0x000fc60007ffe0ff */
[----:B------:R1:W-:Y:S04]  /*b300*/  STG.E.128 desc[UR8][R6.64], R64 ;  /* 0x0000004006007986 */ /* 0x0003e8000c101d08 */
[----:B------:R1:W-:Y:S02]  /*b310*/  STG.E.128 desc[UR8][R6.64+0x10], R60 ;  /* 0x0000103c06007986 */ /* 0x0003e4000c101d08 */
.L_x_4007:
[----:B------:R-:W-:Y:S05]  /*b320*/  BSYNC.RECONVERGENT B0 ;  /* 0x0000000000007941 */ /* 0x000fea0003800200 */
.L_x_4006:
[----:B------:R-:W-:Y:S04]  /*b330*/  BSSY.RECONVERGENT B0, `(.L_x_4008) ;  /* 0x000000f000007945 */ /* 0x000fe80003800200 */
[----:B------:R-:W-:Y:S05]  /*b340*/  @!P1 BRA `(.L_x_4009) ;  /* 0x0000000000349947 */ /* 0x000fea0003800000 */
[----:B-1----:R-:W1:Y:S08]  /*b350*/  LDC.64 R2, c[0x0][0x440] ;  /* 0x00011000ff027b82 */ /* 0x002e700000000a00 */
        /* <DEDUP_REMOVED lines=12> */
.L_x_4009:
[----:B------:R-:W-:Y:S05]  /*b420*/  BSYNC.RECONVERGENT B0 ;  /* 0x0000000000007941 */ /* 0x000fea0003800200 */
.L_x_4008:
[----:B------:R-:W-:Y:S05]  /*b430*/  @!P2 EXIT ;  /* 0x000000000000a94d */ /* 0x000fea0003800000 */
[----:B-1----:R-:W1:Y:S08]  /*b440*/  LDC.64 R2, c[0x0][0x440] ;  /* 0x00011000ff027b82 */ /* 0x002e700000000a00 */
[----:B------:R-:W4:Y:S08]  /*b450*/  LDC.64 R4, c[0x0][0x448] ;  /* 0x00011200ff047b82 */ /* 0x000f300000000a00 */
[----:B------:R-:W0:Y:S01]  /*b460*/  LDC.64 R6, c[0x0][0x460] ;  /* 0x00011800ff067b82 */ /* 0x000e220000000a00 */
[----:B-1----:R-:W-:-:S05]  /*b470*/  IMAD.WIDE.U32 R2, R9, 0x20, R2 ;  /* 0x0000002009027825 */ /* 0x002fca00078e0002 */
[----:B------:R-:W-:Y:S01]  /*b480*/  STG.E.128 desc[UR8][R2.64], R72 ;  /* 0x0000004802007986 */ /* 0x000fe2000c101d08 */
[----:B----4-:R-:W-:-:S03]  /*b490*/  IMAD.WIDE.U32 R4, R9, 0x20, R4 ;  /* 0x0000002009047825 */ /* 0x010fc600078e0004 */
[----:B------:R-:W-:Y:S04]  /*b4a0*/  STG.E.128 desc[UR8][R2.64+0x10], R68 ;  /* 0x0000104402007986 */ /* 0x000fe8000c101d08 */
[----:B------:R-:W-:Y:S01]  /*b4b0*/  STG.E.128 desc[UR8][R4.64], R96 ;  /* 0x0000006004007986 */ /* 0x000fe2000c101d08 */
[----:B0-----:R-:W-:-:S03]  /*b4c0*/  IMAD.WIDE.U32 R6, R9, 0x20, R6 ;  /* 0x0000002009067825 */ /* 0x001fc600078e0006 */
[----:B------:R-:W-:Y:S04]  /*b4d0*/  STG.E.128 desc[UR8][R4.64+0x10], R92 ;  /* 0x0000105c04007986 */ /* 0x000fe8000c101d08 */
[----:B------:R-:W-:Y:S04]  /*b4e0*/  STG.E.128 desc[UR8][R6.64], R48 ;  /* 0x0000003006007986 */ /* 0x000fe8000c101d08 */
[----:B------:R-:W-:Y:S01]  /*b4f0*/  STG.E.128 desc[UR8][R6.64+0x10], R44 ;  /* 0x0000102c06007986 */ /* 0x000fe2000c101d08 */
[----:B------:R-:W-:Y:S05]  /*b500*/  EXIT ;  /* 0x000000000000794d */ /* 0x000fea0003800000 */
.L_x_4010:
        /* <DEDUP_REMOVED lines=15> */
.L_x_10731:


//--------------------- .text._ZN10layer_norm22ln_bwd_finalize_kernelINS_22Kernel_traits_finalizeILj6144E13__nv_bfloat16S2_fS2_fjLb1ELj1024ELj4ENS_18Kernel_traits_baseILj6144ES2_S2_fS2_fjLj1024EEEEELb1ELb1EEEvNS_9BwdParamsE --------------------------
	.section	.text._ZN10layer_norm22ln_bwd_finalize_kernelINS_22Kernel_traits_finalizeILj6144E13__nv_bfloat16S2_fS2_fjLb1ELj1024ELj4ENS_18Kernel_traits_baseILj6144ES2_S2_fS2_fjLj1024EEEEELb1ELb1EEEvNS_9BwdParamsE,"ax",@progbits
	.align	128
        .global         _ZN10layer_norm22ln_bwd_finalize_kernelINS_22Kernel_traits_finalizeILj6144E13__nv_bfloat16S2_fS2_fjLb1ELj1024ELj4ENS_18Kernel_traits_baseILj6144ES2_S2_fS2_fjLj1024EEEEELb1ELb1EEEvNS_9BwdParamsE
        .type           _ZN10layer_norm22ln_bwd_finalize_kernelINS_22Kernel_traits_finalizeILj6144E13__nv_bfloat16S2_fS2_fjLb1ELj1024ELj4ENS_18Kernel_traits_baseILj6144ES2_S2_fS2_fjLj1024EEEEELb1ELb1EEEvNS_9BwdParamsE,@function
        .size           _ZN10layer_norm22ln_bwd_finalize_kernelINS_22Kernel_traits_finalizeILj6144E13__nv_bfloat16S2_fS2_fjLb1ELj1024ELj4ENS_18Kernel_traits_baseILj6144ES2_S2_fS2_fjLj1024EEEEELb1ELb1EEEvNS_9BwdParamsE,(.L_x_10732 - _ZN10layer_norm22ln_bwd_finalize_kernelINS_22Kernel_traits_finalizeILj6144E13__nv_bfloat16S2_fS2_fjLb1ELj1024ELj4ENS_18Kernel_traits_baseILj6144ES2_S2_fS2_fjLj1024EEEEELb1ELb1EEEvNS_9BwdParamsE)
        .other          _ZN10layer_norm22ln_bwd_finalize_kernelINS_22Kernel_traits_finalizeILj6144E13__nv_bfloat16S2_fS2_fjLb1ELj1024ELj4ENS_18Kernel_traits_baseILj6144ES2_S2_fS2_fjLj1024EEEEELb1ELb1EEEvNS_9BwdParamsE,@"STO_CUDA_ENTRY STV_DEFAULT"
_ZN10layer_norm22ln_bwd_finalize_kernelINS_22Kernel_traits_finalizeILj6144E13__nv_bfloat16S2_fS2_fjLb1ELj1024ELj4ENS_18Kernel_traits_baseILj6144ES2_S2_fS2_fjLj1024EEEEELb1ELb1EEEvNS_9BwdParamsE:
.text._ZN10layer_norm22ln_bwd_finalize_kernelINS_22Kernel_traits_finalizeILj6144E13__nv_bfloat16S2_fS2_fjLb1ELj1024ELj4ENS_18Kernel_traits_baseILj6144ES2_S2_fS2_fjLj1024EEEEELb1ELb1EEEvNS_9BwdParamsE:
        /* <DEDUP_REMOVED lines=56> */
.L_x_4015:
        /* <DEDUP_REMOVED lines=87> */
.L_x_4014:
[----:B------:R-:W-:Y:S05]  /*08f0*/  BSYNC.RECONVERGENT B1 ;  /* 0x0000000000017941 */ /* 0x000fea0003800200 */
.L_x_4013:
        /* <DEDUP_REMOVED lines=51> */
.L_x_4017:
[----:B------:R-:W-:Y:S05]  /*0c30*/  BSYNC.RECONVERGENT B1 ;  /* 0x0000000000017941 */ /* 0x000fea0003800200 */
.L_x_4016:
        /* <DEDUP_REMOVED lines=30> */
.L_x_4019:
[----:B------:R-:W-:Y:S05]  /*0e20*/  BSYNC.RECONVERGENT B1 ;  /* 0x0000000000017941 */ /* 0x000fea0003800200 */
.L_x_4018:
        /* <DEDUP_REMOVED lines=15> */
.L_x_4012:
[----:B------:R-:W-:Y:S05]  /*0f20*/  BSYNC.RECONVERGENT B0 ;  /* 0x0000000000007941 */ /* 0x000fea0003800200 */
.L_x_4011:
        /* <DEDUP_REMOVED lines=75> */
.L_x_4020:
        /* <DEDUP_REMOVED lines=10> */
.L_x_10732:


//--------------------- .text._ZN10layer_norm13ln_bwd_kernelINS_13Kernel_traitsI13__nv_bfloat16S2_fS2_fjLj6144ELj1ELj1ELj8ELj16ENS_18Kernel_traits_baseILj6144ES2_S2_fS2_fjLj256EEEEELb1ELb1ELb1ELb1EEEvNS_9BwdParamsE --------------------------
	.section	.text._ZN10layer_norm13ln_bwd_kernelINS_13Kernel_traitsI13__nv_bfloat16S2_fS2_fjLj6144ELj1ELj1ELj8ELj16ENS_18Kernel_traits_baseILj6144ES2_S2_fS2_fjLj256EEEEELb1ELb1ELb1ELb1EEEvNS_9BwdParamsE,"ax",@progbits
	.align	128
        .global         _ZN10layer_norm13ln_bwd_kernelINS_13Kernel_traitsI13__nv_bfloat16S2_fS2_fjLj6144ELj1ELj1ELj8ELj16ENS_18Kernel_traits_baseILj6144ES2_S2_fS2_fjLj256EEEEELb1ELb1ELb1ELb1EEEvNS_9BwdParamsE
        .type           _ZN10layer_norm13ln_bwd_kernelINS_13Kernel_traitsI13__nv_bfloat16S2_fS2_fjLj6144ELj1ELj1ELj8ELj16ENS_18Kernel_traits_baseILj6144ES2_S2_fS2_fjLj256EEEEELb1ELb1ELb1ELb1EEEvNS_9BwdParamsE,@function
        .size           _ZN10layer_norm13ln_bwd_kernelINS_13Kernel_traitsI13__nv_bfloat16S2_fS2_fjLj6144ELj1ELj1ELj8ELj16ENS_18Kernel_traits_baseILj6144ES2_S2_fS2_fjLj256EEEEELb1ELb1ELb1ELb1EEEvNS_9BwdParamsE,(.L_x_10733 - _ZN10layer_norm13ln_bwd_kernelINS_13Kernel_traitsI13__nv_bfloat16S2_fS2_fjLj6144ELj1ELj1ELj8ELj16ENS_18Kernel_traits_baseILj6144ES2_S2_fS2_fjLj256EEEEELb1ELb1ELb1ELb1EEEvNS_9BwdParamsE)
        .other          _ZN10layer_norm13ln_bwd_kernelINS_13Kernel_traitsI13__nv_bfloat16S2_fS2_fjLj6144ELj1ELj1ELj8ELj16ENS_18Kernel_traits_baseILj6144ES2_S2_fS2_fjLj256EEEEELb1ELb1ELb1ELb1EEEvNS_9BwdParamsE,@"STO_CUDA_ENTRY STV_DEFAULT"
_ZN10layer_norm13ln_bwd_kernelINS_13Kernel_traitsI13__nv_bfloat16S2_fS2_fjLj6144ELj1ELj1ELj8ELj16ENS_18Kernel_traits_baseILj6144ES2_S2_fS2_fjLj256EEEEELb1ELb1ELb1ELb1EEEvNS_9BwdParamsE:
.text._ZN10layer_norm13ln_bwd_kernelINS_13Kernel_traitsI13__nv_bfloat16S2_fS2_fjLj6144ELj1ELj1ELj8ELj16ENS_18Kernel_traits_baseILj6144ES2_S2_fS2_fjLj256EEEEELb1ELb1ELb1ELb1EEEvNS_9BwdParamsE:
        /* <DEDUP_REMOVED lines=54> */
[----:B------:R-:W4:Y:S04]  /*0360*/  LDG.E.128 R68, desc[UR12][R4.64] ;  /* 0x0000000c04447981 */ /* 0x000f28000c1e1d00 */
        /* <DEDUP_REMOVED lines=10> */
[----:B------:R-:W-:Y:S02]  /*0410*/  PRMT R211, R75, 0x7632, R211 ;  /* 0x000076324bd37816 */ /* 0x000fe400000000d3 */
[----:B----4-:R-:W-:Y:S02]  /*0420*/  PRMT R210, R68, 0x7632, R210 ;  /* 0x0000763244d27816 */ /* 0x010fe400000000d2 */
[----:B------:R-:W-:Y:S02]  /*0430*/  PRMT R209, R69, 0x7632, R209 ;  /* 0x0000763245d17816 */ /* 0x000fe400000000d1 */
[----:B------:R-:W-:-:S02]  /*0440*/  PRMT R207, R70, 0x7632, R207 ;  /* 0x0000763246cf7816 */ /* 0x000fc400000000cf */
[----:B0--3--:R-:W-:-:S07]  /*0450*/  PRMT R199, R71, 0x7632, R199 ;  /* 0x0000763247c77816 */ /* 0x009fce00000000c7 */
.L_x_4124:
        /* <DEDUP_REMOVED lines=17> */
[----:B-----5:R-:W-:Y:S01]  /*0570*/  ISETP.GE.AND P3, PT, R170, 0x1, PT ;  /* 0x00000001aa00780c */ /* 0x020fe20003f66270 */
[----:B------:R-:W-:-:S05]  /*0580*/  IMAD R0, R215, R185, RZ ;  /* 0x000000b9d7007224 */ /* 0x000fca00078e02ff */
[----:B------:R-:W0:Y:S01]  /*0590*/  LDC.64 R200, c[0x0][0x3b0] ;  /* 0x0000ec00ffc87b82 */ /* 0x000e220000000a00 */
[----:B------:R-:W-:Y:S02]  /*05a0*/  SHF.R.S32.HI R11, RZ, 0x1f, R4 ;  /* 0x0000001fff0b7819 */ /* 0x000fe40000011404 */
[----:B------:R-:W-:Y:S02]  /*05b0*/  SHF.R.S32.HI R3, RZ, 0x1f, R0 ;  /* 0x0000001fff037819 */ /* 0x000fe40000011400 */
[----:B------:R-:W-:Y:S02]  /*05c0*/  LEA.HI R11, R11, R4, RZ, 0x3 ;  /* 0x000000040b0b7211 */ /* 0x000fe400078f18ff */
[----:B------:R-:W-:Y:S01]  /*05d0*/  LEA.HI R5, R3, R0, RZ, 0x3 ;  /* 0x0000000003057211 */ /* 0x000fe200078f18ff */
[----:B------:R-:W-:Y:S01]  /*05e0*/  IMAD.WIDE R2, R215, 0x4, R166 ;  /* 0x00000004d7027825 */ /* 0x000fe200078e02a6 */
[-C--:B------:R-:W-:Y:S02]  /*05f0*/  LEA.HI.SX32 R11, R11, R216.reuse, 0x1d ;  /* 0x000000d80b0b7211 */ /* 0x080fe400078feaff */
[----:B------:R-:W-:-:S02]  /*0600*/  LEA.HI.SX32 R187, R5, R216, 0x1d ;  /* 0x000000d805bb7211 */ /* 0x000fc400078feaff */
[----:B------:R-:W-:Y:S01]  /*0610*/  IADD3 R21, PT, PT, R11, 0x100, RZ ;  /* 0x000001000b157810 */ /* 0x000fe20007ffe0ff */
[----:B------:R3:W4:Y:S01]  /*0620*/  LDG.E R184, desc[UR12][R2.64] ;  /* 0x0000000c02b87981 */ /* 0x000722000c1e1900 */
[C---:B------:R-:W-:Y:S01]  /*0630*/  IADD3 R191, PT, PT, R187.reuse, 0x200, RZ ;  /* 0x00000200bbbf7810 */ /* 0x040fe20007ffe0ff */
[----:B-1----:R-:W-:Y:S01]  /*0640*/  IMAD.WIDE.U32 R4, R187, 0x20, R8 ;  /* 0x00000020bb047825 */ /* 0x002fe200078e0008 */
[----:B------:R-:W-:Y:S02]  /*0650*/  IADD3 R171, PT, PT, R11, 0x200, RZ ;  /* 0x000002000bab7810 */ /* 0x000fe40007ffe0ff */
[----:B------:R-:W-:Y:S01]  /*0660*/  IADD3 R189, PT, PT, R187, 0x100, RZ ;  /* 0x00000100bbbd7810 */ /* 0x000fe20007ffe0ff */
[--C-:B--2---:R-:W-:Y:S01]  /*0670*/  IMAD.WIDE.U32 R172, R11, 0x10, R6.reuse ;  /* 0x000000100bac7825 */ /* 0x104fe200078e0006 */
[----:B------:R-:W2:Y:S03]  /*0680*/  LDG.E.128 R164, desc[UR12][R4.64+0x10] ;  /* 0x0000100c04a47981 */ /* 0x000ea6000c1e1d00 */
[----:B------:R-:W-:Y:S01]  /*0690*/  IMAD.WIDE.U32 R20, R21, 0x10, R6 ;  /* 0x0000001015147825 */ /* 0x000fe200078e0006 */
[----:B------:R-:W2:Y:S03]  /*06a0*/  LDG.E.128 R176, desc[UR12][R4.64] ;  /* 0x0000000c04b07981 */ /* 0x000ea6000c1e1d00 */
[----:B---3--:R-:W-:Y:S01]  /*06b0*/  IMAD.WIDE.U32 R2, R191, 0x20, R8 ;  /* 0x00000020bf027825 */ /* 0x008fe200078e0008 */
[----:B------:R-:W3:Y:S03]  /*06c0*/  LDG.E.128 R172, desc[UR12][R172.64] ;  /* 0x0000000cacac7981 */ /* 0x000ee6000c1e1d00 */
[----:B------:R-:W-:Y:S01]  /*06d0*/  IMAD.WIDE.U32 R6, R171, 0x10, R6 ;  /* 0x00000010ab067825 */ /* 0x000fe200078e0006 */
[----:B------:R-:W3:Y:S03]  /*06e0*/  LDG.E.128 R20, desc[UR12][R20.64] ;  /* 0x0000000c14147981 */ /* 0x000ee6000c1e1d00 */
[----:B------:R-:W-:Y:S01]  /*06f0*/  IMAD.WIDE.U32 R168, R189, 0x20, R8 ;  /* 0x00000020bda87825 */ /* 0x000fe200078e0008 */
[----:B------:R-:W3:Y:S04]  /*0700*/  LDG.E.128 R12, desc[UR12][R2.64] ;  /* 0x0000000c020c7981 */ /* 0x000ee8000c1e1d00 */
[----:B------:R1:W3:Y:S04]  /*0710*/  LDG.E.128 R8, desc[UR12][R2.64+0x10] ;  /* 0x0000100c02087981 */ /* 0x0002e8000c1e1d00 */
[----:B------:R-:W3:Y:S04]  /*0720*/  LDG.E.128 R4, desc[UR12][R6.64] ;  /* 0x0000000c06047981 */ /* 0x000ee8000c1e1d00 */
[----:B------:R-:W3:Y:S04]  /*0730*/  LDG.E.128 R24, desc[UR12][R168.64] ;  /* 0x0000000ca8187981 */ /* 0x000ee8000c1e1d00 */
[----:B------:R0:W3:Y:S01]  /*0740*/  LDG.E.128 R16, desc[UR12][R168.64+0x10] ;  /* 0x0000100ca8107981 */ /* 0x0000e2000c1e1d00 */
        /* <DEDUP_REMOVED lines=30> */
[----:B------:R-:W-:-:S02]  /*0930*/  SHF.L.U32 R208, R56, 0x10, RZ ;  /* 0x0000001038d07819 */ /* 0x000fc400000006ff */
[----:B------:R-:W-:-:S04]  /*0940*/  PRMT R182, R60, 0x7632, R182 ;  /* 0x000076323cb67816 */ /* 0x000fc800000000b6 */
[----:B------:R-:W-:Y:S02]  /*0950*/  SHF.L.U32 R182, R182, 0x10, RZ ;  /* 0x00000010b6b67819 */ /* 0x000fe400000006ff */
        /* <DEDUP_REMOVED lines=8> */
[----:B----4-:R-:W-:-:S05]  /*09e0*/  FSEL R184, R184, RZ, !P0 ;  /* 0x000000ffb8b87208 */ /* 0x010fca0004000000 */
[C---:B--2---:R-:W-:Y:S01]  /*09f0*/  FADD.FTZ R233, -R184.reuse, R165 ;  /* 0x000000a5b8e97221 */ /* 0x044fe20000010100 */
[C---:B------:R-:W-:Y:S01]  /*0a00*/  FADD.FTZ R191, -R184.reuse, R176 ;  /* 0x000000b0b8bf7221 */ /* 0x040fe20000010100 */
[----:B------:R-:W-:Y:S01]  /*0a10*/  FADD.FTZ R237, -R184, R164 ;  /* 0x000000a4b8ed7221 */ /* 0x000fe20000010100 */
[----:B---3--:R-:W-:Y:S02]  /*0a20*/  SHF.L.U32 R193, R172, 0x10, RZ ;  /* 0x00000010acc17819 */ /* 0x008fe400000006ff */
[----:B0-----:R-:W-:Y:S01]  /*0a30*/  FMUL.FTZ R3, R218, R191 ;  /* 0x000000bfda037220 */ /* 0x001fe20000410000 */
[----:B------:R-:W-:Y:S01]  /*0a40*/  SHF.L.U32 R187, R174, 0x10, RZ ;  /* 0x00000010aebb7819 */ /* 0x000fe200000006ff */
[C-C-:B------:R-:W-:Y:S01]  /*0a50*/  FADD.FTZ R171, -R184.reuse, R8.reuse ;  /* 0x00000008b8ab7221 */ /* 0x140fe20000010100 */
[C---:B------:R-:W-:Y:S01]  /*0a60*/  FADD.FTZ R165, -R184.reuse, R11 ;  /* 0x0000000bb8a57221 */ /* 0x040fe20000010100 */
[----:B-1----:R-:W-:Y:S01]  /*0a70*/  FADD.FTZ R169, -R184, R9 ;  /* 0x00000009b8a97221 */ /* 0x002fe20000010100 */
[----:B------:R-:W-:-:S02]  /*0a80*/  PRMT R8, R4, 0x7632, R8 ;  /* 0x0000763204087816 */ /* 0x000fc40000000008 */
[----:B------:R-:W-:Y:S02]  /*0a90*/  SHF.L.U32 R11, R4, 0x10, RZ ;  /* 0x00000010040b7819 */ /* 0x000fe400000006ff */
[C---:B------:R-:W-:Y:S02]  /*0aa0*/  PRMT R4, R5.reuse, 0x7632, R4 ;  /* 0x0000763205047816 */ /* 0x040fe40000000004 */
[----:B------:R-:W-:Y:S02]  /*0ab0*/  SHF.L.U32 R9, R5, 0x10, RZ ;  /* 0x0000001005097819 */ /* 0x000fe400000006ff */
[C---:B------:R-:W-:Y:S02]  /*0ac0*/  PRMT R2, R6.reuse, 0x7632, R2 ;  /* 0x0000763206027816 */ /* 0x040fe40000000002 */
[----:B------:R-:W-:Y:S02]  /*0ad0*/  SHF.L.U32 R5, R6, 0x10, RZ ;  /* 0x0000001006057819 */ /* 0x000fe400000006ff */
[----:B------:R-:W-:Y:S01]  /*0ae0*/  SHF.L.U32 R6, R58, 0x10, RZ ;  /* 0x000000103a067819 */ /* 0x000fe200000006ff */
[-C--:B------:R-:W-:Y:S01]  /*0af0*/  FMUL.FTZ R208, R208, R193.reuse ;  /* 0x000000c1d0d07220 */ /* 0x080fe20000410000 */
[----:B------:R-:W-:Y:S01]  /*0b00*/  FADD.FTZ R144, R144, R193 ;  /* 0x000000c190907221 */ /* 0x000fe20000010000 */
[----:B------:R-:W-:Y:S01]  /*0b10*/  FFMA.FTZ R76, R3, R193, R76 ;  /* 0x000000c1034c7223 */ /* 0x000fe2000001004c */
[----:B------:R-:W-:Y:S01]  /*0b20*/  SHF.L.U32 R181, R175, 0x10, RZ ;  /* 0x00000010afb57819 */ /* 0x000fe200000006ff */
[----:B------:R-:W-:Y:S01]  /*0b30*/  FMUL.FTZ R191, R6, R187 ;  /* 0x000000bb06bf7220 */ /* 0x000fe20000410000 */
        /* <DEDUP_REMOVED lines=8> */
[----:B------:R-:W-:Y:S01]  /*0bc0*/  FADD.FTZ R225, -R184, R25 ;  /* 0x00000019b8e17221 */ /* 0x000fe20000010100 */
[----:B------:R-:W-:Y:S01]  /*0bd0*/  PRMT R26, R21, 0x7632, R26 ;  /* 0x00007632151a7816 */ /* 0x000fe2000000001a */
[----:B------:R-:W-:Y:S01]  /*0be0*/  FMUL.FTZ R187, R6, R181 ;  /* 0x000000b506bb7220 */ /* 0x000fe20000410000 */
[----:B------:R-:W-:Y:S01]  /*0bf0*/  PRMT R7, R61, 0x7632, R7 ;  /* 0x000076323d077816 */ /* 0x000fe20000000007 */
[C---:B------:R-:W-:Y:S01]  /*0c00*/  FADD.FTZ R183, -R184.reuse, R167 ;  /* 0x000000a7b8b77221 */ /* 0x040fe20000010100 */
[--C-:B------:R-:W-:Y:S01]  /*0c10*/  FADD.FTZ R25, -R184, R27.reuse ;  /* 0x0000001bb8197221 */ /* 0x100fe20000010100 */
[----:B------:R-:W-:Y:S01]  /*0c20*/  SHF.L.U32 R231, R20, 0x10, RZ ;  /* 0x0000001014e77819 */ /* 0x000fe200000006ff */
[----:B------:R-:W-:Y:S01]  /*0c30*/  FADD.FTZ R167, -R184, R10 ;  /* 0x0000000ab8a77221 */ /* 0x000fe20000010100 */
[----:B------:R-:W-:Y:S01]  /*0c40*/  SHF.L.U32 R6, R60, 0x10, RZ ;  /* 0x000000103c067819 */ /* 0x000fe200000006ff */
[----:B------:R-:W-:Y:S01]  /*0c50*/  FADD.FTZ R185, -R184, R24 ;  /* 0x00000018b8b97221 */ /* 0x000fe20000010100 */
[----:B------:R-:W-:Y:S01]  /*0c60*/  PRMT R27, R20, 0x7632, R27 ;  /* 0x00007632141b7816 */ /* 0x000fe2000000001b */
[C---:B------:R-:W-:Y:S01]  /*0c70*/  FADD.FTZ R195, -R184.reuse, R177 ;  /* 0x000000b1b8c37221 */ /* 0x040fe20000010100 */
[----:B------:R-:W-:Y:S01]  /*0c80*/  SHF.L.U32 R227, R21, 0x10, RZ ;  /* 0x0000001015e37819 */ /* 0x000fe200000006ff */
[C---:B------:R-:W-:Y:S01]  /*0c90*/  FADD.FTZ R197, -R184.reuse, R178 ;  /* 0x000000b2b8c57221 */ /* 0x040fe20000010100 */
[----:B------:R-:W-:Y:S01]  /*0ca0*/  SHF.L.U32 R7, R7, 0x10, RZ ;  /* 0x0000001007077819 */ /* 0x000fe200000006ff */
[----:B------:R-:W-:Y:S01]  /*0cb0*/  FADD.FTZ R235, -R184, R179 ;  /* 0x000000b3b8eb7221 */ /* 0x000fe20000010100 */
[----:B------:R-:W-:Y:S01]  /*0cc0*/  SHF.L.U32 R10, R26, 0x10, RZ ;  /* 0x000000101a0a7819 */ /* 0x000fe200000006ff */
[----:B------:R-:W-:Y:S01]  /*0cd0*/  FADD.FTZ R229, -R184, R17 ;  /* 0x00000011b8e57221 */ /* 0x000fe20000010100 */
[----:B------:R-:W-:Y:S01]  /*0ce0*/  PRMT R24, R22, 0x7632, R24 ;  /* 0x0000763216187816 */ /* 0x000fe20000000018 */
[----:B------:R-:W-:Y:S01]  /*0cf0*/  FADD.FTZ R177, -R184, R13 ;  /* 0x0000000db8b17221 */ /* 0x000fe20000010100 */
[----:B------:R-:W-:Y:S01]  /*0d00*/  SHF.L.U32 R21, R22, 0x10, RZ ;  /* 0x0000001016157819 */ /* 0x000fe200000006ff */
[----:B------:R-:W-:Y:S01]  /*0d10*/  FMUL.FTZ R188, R218, R183 ;  /* 0x000000b7dabc7220 */ /* 0x000fe20000410000 */
[C---:B------:R-:W-:Y:S01]  /*0d20*/  PRMT R178, R173.reuse, 0x7632, R178 ;  /* 0x00007632adb27816 */ /* 0x040fe200000000b2 */
[C---:B------:R-:W-:Y:S01]  /*0d30*/  FADD.FTZ R189, -R184.reuse, R166 ;  /* 0x000000a6b8bd7221 */ /* 0x040fe20000010100 */
[----:B------:R-:W-:Y:S01]  /*0d40*/  SHF.L.U32 R180, R173, 0x10, RZ ;  /* 0x00000010adb47819 */ /* 0x000fe200000006ff */
[C---:B------:R-:W-:Y:S01]  /*0d50*/  FADD.FTZ R223, -R184.reuse, R18 ;  /* 0x00000012b8df7221 */ /* 0x040fe20000010100 */
[C---:B------:R-:W-:Y:S01]  /*0d60*/  PRMT R20, R23.reuse, 0x7632, R20 ;  /* 0x0000763217147816 */ /* 0x040fe20000000014 */
[C---:B------:R-:W-:Y:S01]  /*0d70*/  FADD.FTZ R219, -R184.reuse, R19 ;  /* 0x00000013b8db7221 */ /* 0x040fe20000010100 */
[----:B------:R-:W-:Y:S01]  /*0d80*/  SHF.L.U32 R179, R23, 0x10, RZ ;  /* 0x0000001017b37819 */ /* 0x000fe200000006ff */
[----:B------:R-:W-:Y:S01]  /*0d90*/  FADD.FTZ R23, -R184, R16 ;  /* 0x00000010b8177221 */ /* 0x000fe20000010100 */
[----:B------:R-:W-:Y:S01]  /*0da0*/  PRMT R22, R62, 0x7632, R22 ;  /* 0x000076323e167816 */ /* 0x000fe20000000016 */
[C---:B------:R-:W-:Y:S01]  /*0db0*/  FADD.FTZ R17, -R184.reuse, R12 ;  /* 0x0000000cb8117221 */ /* 0x040fe20000010100 */
[C---:B------:R-:W-:Y:S01]  /*0dc0*/  FADD.FTZ R13, -R184.reuse, R14 ;  /* 0x0000000eb80d7221 */ /* 0x040fe20000010100 */
[----:B------:R-:W-:Y:S01]  /*0dd0*/  FADD.FTZ R173, -R184, R15 ;  /* 0x0000000fb8ad7221 */ /* 0x000fe20000010100 */
[----:B------:R-:W-:Y:S01]  /*0de0*/  SHF.L.U32 R27, R27, 0x10, RZ ;  /* 0x000000101b1b7819 */ /* 0x000fe200000006ff */
[----:B------:R-:W-:Y:S01]  /*0df0*/  FMUL.FTZ R183, R6, R231 ;  /* 0x000000e706b77220 */ /* 0x000fe20000410000 */
[C---:B------:R-:W-:Y:S01]  /*0e00*/  FMUL.FTZ R184, R218.reuse, R225 ;  /* 0x000000e1dab87220 */ /* 0x040fe20000410000 */
[----:B------:R-:W-:Y:S01]  /*0e10*/  SHF.L.U32 R6, R61, 0x10, RZ ;  /* 0x000000103d067819 */ /* 0x000fe200000006ff */
[----:B------:R-:W-:Y:S01]  /*0e20*/  FMUL.FTZ R26, R7, R10 ;  /* 0x0000000a071a7220 */ /* 0x000fe20000410000 */
[----:B------:R-:W-:Y:S01]  /*0e30*/  FMUL.FTZ R206, R218, R195 ;  /* 0x000000c3dace7220 */ /* 0x000fe20000410000 */
[----:B------:R-:W-:-:S02]  /*0e40*/  SHF.L.U32 R22, R22, 0x10, RZ ;  /* 0x0000001016167819 */ /* 0x000fc400000006ff */
[----:B------:R-:W-:Y:S01]  /*0e50*/  SHF.L.U32 R7, R24, 0x10, RZ ;  /* 0x0000001018077819 */ /* 0x000fe200000006ff */
[C---:B------:R-:W-:Y:S01]  /*0e60*/  FMUL.FTZ R24, R218.reuse, R229 ;  /* 0x000000e5da187220 */ /* 0x040fe20000410000 */
[----:B------:R-:W-:Y:S01]  /*0e70*/  SHF.L.U32 R195, R57, 0x10, RZ ;  /* 0x0000001039c37819 */ /* 0x000fe200000006ff */
[----:B------:R-:W-:Y:S01]  /*0e80*/  FMUL.FTZ R197, R218, R197 ;  /* 0x000000c5dac57220 */ /* 0x000fe20000410000 */
[-C--:B------:R-:W-:Y:S01]  /*0e90*/  FMUL.FTZ R182, R182, R27.reuse ;  /* 0x0000001bb6b67220 */ /* 0x080fe20000410000 */
[----:B------:R-:W-:Y:S01]  /*0ea0*/  FFMA.FTZ R85, R184, R27, R85 ;  /* 0x0000001bb8557223 */ /* 0x000fe20000010055 */
[----:B------:R-:W-:Y:S01]  /*0eb0*/  FADD.FTZ R137, R137, R27 ;  /* 0x0000001b89897221 */ /* 0x000fe20000010000 */
[----:B------:R-:W-:Y:S01]  /*0ec0*/  PRMT R18, R63, 0x7632, R18 ;  /* 0x000076323f127816 */ /* 0x000fe20000000012 */
[----:B------:R-:W-:Y:S01]  /*0ed0*/  FMUL.FTZ R27, R6, R227 ;  /* 0x000000e3061b7220 */ /* 0x000fe20000410000 */
[----:B------:R-:W-:Y:S01]  /*0ee0*/  PRMT R176, R172, 0x7632, R176 ;  /* 0x00007632acb07816 */ /* 0x000fe200000000b0 */
[-C--:B------:R-:W-:Y:S01]  /*0ef0*/  FMUL.FTZ R22, R22, R7.reuse ;  /* 0x0000000716167220 */ /* 0x080fe20000410000 */
[----:B------:R-:W-:Y:S01]  /*0f00*/  SHF.L.U32 R6, R62, 0x10, RZ ;  /* 0x000000103e067819 */ /* 0x000fe200000006ff */
        /* <DEDUP_REMOVED lines=13> */
[-C--:B------:R-:W-:Y:S01]  /*0fe0*/  FMUL.FTZ R18, R18, R7.reuse ;  /* 0x0000000712127220 */ /* 0x080fe20000410000 */
[----:B------:R-:W-:Y:S01]  /*0ff0*/  FADD.FTZ R135, R135, R7 ;  /* 0x0000000787877221 */ /* 0x000fe20000010000 */
[----:B------:R-:W-:Y:S01]  /*1000*/  FFMA.FTZ R91, R20, R7, R91 ;  /* 0x00000007145b7223 */ /* 0x000fe2000001005b */
[----:B------:R-:W-:Y:S01]  /*1010*/  FMUL.FTZ R198, R198, R176 ;  /* 0x000000b0c6c67220 */ /* 0x000fe20000410000 */
[----:B------:R-:W-:Y:S01]  /*1020*/  FADD.FTZ R7, RZ, R208 ;  /* 0x000000d0ff077221 */ /* 0x000fe20000010000 */
[----:B------:R-:W-:Y:S01]  /*1030*/  FFMA.FTZ R15, R3, R208, RZ ;  /* 0x000000d0030f7223 */ /* 0x000fe200000100ff */
[----:B------:R-:W-:Y:S01]  /*1040*/  FADD.FTZ R132, R132, R21 ;  /* 0x0000001584847221 */ /* 0x000fe20000010000 */
[----:B------:R-:W-:Y:S01]  /*1050*/  FFMA.FTZ R88, R25, R21, R88 ;  /* 0x0000001519587223 */ /* 0x000fe20000010058 */
[----:B------:R-:W-:Y:S01]  /*1060*/  SHF.L.U32 R178, R178, 0x10, RZ ;  /* 0x00000010b2b27819 */ /* 0x000fe200000006ff */
[----:B------:R-:W-:Y:S01]  /*1070*/  FFMA.FTZ R87, R180, R10, R87 ;  /* 0x0000000ab4577223 */ /* 0x000fe20000010057 */
[----:B------:R-:W-:Y:S01]  /*1080*/  FADD.FTZ R139, R139, R10 ;  /* 0x0000000a8b8b7221 */ /* 0x000fe20000010000 */
[----:B------:R-:W-:Y:S01]  /*1090*/  FMUL.FTZ R21, R218, R223 ;  /* 0x000000dfda157220 */ /* 0x000fe20000410000 */
[-C--:B------:R-:W-:Y:S01]  /*10a0*/  FMUL.FTZ R19, R6, R179.reuse ;  /* 0x000000b306137220 */ /* 0x080fe20000410000 */
[----:B------:R-:W-:Y:S01]  /*10b0*/  FADD.FTZ R6, R7, R198 ;  /* 0x000000c607067221 */ /* 0x000fe20000010000 */
        /* <DEDUP_REMOVED lines=10> */
[----:B------:R-:W-:Y:S01]  /*1160*/  SHF.L.U32 R172, R172, 0x10, RZ ;  /* 0x00000010acac7819 */ /* 0x000fe200000006ff */
[----:B------:R-:W-:Y:S01]  /*1170*/  FADD.FTZ R6, R7, R194 ;  /* 0x000000c207067221 */ /* 0x000fe20000010000 */
[----:B------:R-:W-:Y:S01]  /*1180*/  SHF.L.U32 R164, R8, 0x10, RZ ;  /* 0x0000001008a47819 */ /* 0x000fe200000006ff */
        /* <DEDUP_REMOVED lines=11> */
[----:B------:R-:W-:Y:S01]  /*1240*/  FFMA.FTZ R8, R192, R190, R11 ;  /* 0x000000bec0087223 */ /* 0x000fe2000001000b */
[----:B------:R-:W-:Y:S01]  /*1250*/  PRMT R12, R65, 0x7632, R12 ;  /* 0x00007632410c7816 */ /* 0x000fe2000000000c */
[----:B------:R-:W-:Y:S01]  /*1260*/  FMUL.FTZ R186, R186, R168 ;  /* 0x000000a8baba7220 */ /* 0x000fe20000410000 */
[----:B------:R-:W-:Y:S01]  /*1270*/  FADD.FTZ R7, R6, R187 ;  /* 0x000000bb06077221 */ /* 0x000fe20000010000 */
[----:B------:R-:W-:Y:S01]  /*1280*/  FFMA.FTZ R11, R189, R187, R8 ;  /* 0x000000bbbd0b7223 */ /* 0x000fe20000010008 */
[----:B------:R-:W-:Y:S01]  /*1290*/  PRMT R14, R64, 0x7632, R14 ;  /* 0x00007632400e7816 */ /* 0x000fe2000000000e */
        /* <DEDUP_REMOVED lines=9> */
[-C--:B------:R-:W-:Y:S01]  /*1330*/  FMUL.FTZ R14, R14, R164.reuse ;  /* 0x000000a40e0e7220 */ /* 0x080fe20000410000 */
[----:B------:R-:W-:Y:S01]  /*1340*/  FFMA.FTZ R93, R16, R164, R93 ;  /* 0x000000a4105d7223 */ /* 0x000fe2000001005d */
        /* <DEDUP_REMOVED lines=17> */
[----:B------:R-:W-:-:S03]  /*1460*/  FFMA.FTZ R173, R25, R23, R6 ;  /* 0x0000001719ad7223 */ /* 0x000fc60000010006 */
[----:B------:R-:W-:Y:S01]  /*1470*/  FADD.FTZ R4, R7, R22 ;  /* 0x0000001607047221 */ /* 0x000fe20000010000 */
[----:B------:R-:W-:Y:S01]  /*1480*/  FFMA.FTZ R6, R24, R22, R173 ;  /* 0x0000001618067223 */ /* 0x000fe200000100ad */
[----:B------:R-:W-:Y:S01]  /*1490*/  FMUL.FTZ R9, R218, R171 ;  /* 0x000000abda097220 */ /* 0x000fe20000410000 */
[-C--:B------:R-:W-:Y:S01]  /*14a0*/  FMUL.FTZ R10, R8, R164.reuse ;  /* 0x000000a4080a7220 */ /* 0x080fe20000410000 */
[----:B------:R-:W-:Y:S01]  /*14b0*/  FADD.FTZ R171, R4, R19 ;  /* 0x0000001304ab7221 */ /* 0x000fe20000010000 */
[----:B------:R-:W-:Y:S01]  /*14c0*/  FFMA.FTZ R173, R21, R19, R6 ;  /* 0x0000001315ad7223 */ /* 0x000fe20000010006 */
[----:B------:R-:W-:Y:S01]  /*14d0*/  FFMA.FTZ R95, R12, R164, R95 ;  /* 0x000000a40c5f7223 */ /* 0x000fe2000001005f */
[--C-:B------:R-:W-:Y:S01]  /*14e0*/  FADD.FTZ R131, R131, R164.reuse ;  /* 0x000000a483837221 */ /* 0x100fe20000010000 */
[C---:B------:R-:W-:Y:S02]  /*14f0*/  SHF.L.U32 R8, R66.reuse, 0x10, RZ ;  /* 0x0000001042087819 */ /* 0x040fe400000006ff */
[----:B------:R-:W-:Y:S01]  /*1500*/  PRMT R164, R66, 0x7632, R164 ;  /* 0x0000763242a47816 */ /* 0x000fe200000000a4 */
[----:B------:R-:W-:Y:S01]  /*1510*/  FADD.FTZ R4, R171, R18 ;  /* 0x00000012ab047221 */ /* 0x000fe20000010000 */
[----:B------:R-:W-:Y:S01]  /*1520*/  FFMA.FTZ R166, R20, R18, R173 ;  /* 0x0000001214a67223 */ /* 0x000fe200000100ad */
        /* <DEDUP_REMOVED lines=8> */
[-C--:B------:R-:W-:Y:S01]  /*15b0*/  FMUL.FTZ R6, R164, R2.reuse ;  /* 0x00000002a4067220 */ /* 0x080fe20000410000 */
[----:B------:R-:W-:Y:S01]  /*15c0*/  FFMA.FTZ R97, R8, R2, R97 ;  /* 0x0000000208617223 */ /* 0x000fe20000010061 */
[----:B------:R-:W-:Y:S01]  /*15d0*/  FADD.FTZ R125, R125, R2 ;  /* 0x000000027d7d7221 */ /* 0x000fe20000010000 */
        /* <DEDUP_REMOVED lines=8> */
[C---:B------:R-:W-:Y:S01]  /*1660*/  PRMT R168, R67.reuse, 0x7632, R168 ;  /* 0x0000763243a87816 */ /* 0x040fe200000000a8 */
[----:B------:R-:W-:Y:S01]  /*1670*/  FMUL.FTZ R5, R218, R167 ;  /* 0x000000a7da057220 */ /* 0x000fe20000410000 */
[----:B------:R-:W-:Y:S01]  /*1680*/  SHF.L.U32 R166, R67, 0x10, RZ ;  /* 0x0000001043a67819 */ /* 0x000fe200000006ff */
[----:B------:R-:W-:Y:S01]  /*1690*/  FADD.FTZ R167, R2, R7 ;  /* 0x0000000702a77221 */ /* 0x000fe20000010000 */
[----:B------:R-:W-:Y:S01]  /*16a0*/  FFMA.FTZ R169, R9, R7, R164 ;  /* 0x0000000709a97223 */ /* 0x000fe200000100a4 */
[----:B------:R-:W-:-:S02]  /*16b0*/  SHF.L.U32 R168, R168, 0x10, RZ ;  /* 0x00000010a8a87819 */ /* 0x000fc400000006ff */
[----:B------:R-:W-:Y:S01]  /*16c0*/  SHF.L.U32 R171, R0, 0x10, RZ ;  /* 0x0000001000ab7819 */ /* 0x000fe200000006ff */
        /* <DEDUP_REMOVED lines=24> */
.L_x_4022:
        /* <DEDUP_REMOVED lines=31> */
[----:B------:R-:W-:Y:S01]  /*1a40*/  IADD3 R29, PT, PT, R169, 0x200, RZ ;  /* 0x00000200a91d7810 */ /* 0x000fe20007ffe0ff */
[----:B0-----:R-:W-:Y:S01]  /*1a50*/  IMAD.WIDE.U32 R204, R167, 0x8, R200 ;  /* 0x00000008a7cc7825 */ /* 0x001fe200078e00c8 */
[----:B------:R-:W-:-:S03]  /*1a60*/  IADD3 R167, PT, PT, R169, 0x100, RZ ;  /* 0x00000100a9a77810 */ /* 0x000fc60007ffe0ff */
[--C-:B------:R-:W-:Y:S02]  /*1a70*/  IMAD.WIDE.U32 R202, R203, 0x8, R200.reuse ;  /* 0x00000008cbca7825 */ /* 0x100fe400078e00c8 */
[----:B------:R-:W5:Y:S02]  /*1a80*/  LDG.E.64 R204, desc[UR12][R204.64] ;  /* 0x0000000ccccc7981 */ /* 0x000f64000c1e1b00 */
[----:B------:R-:W-:Y:S02]  /*1a90*/  IMAD.WIDE.U32 R200, R31, 0x8, R200 ;  /* 0x000000081fc87825 */ /* 0x000fe400078e00c8 */
[----:B------:R-:W5:Y:S02]  /*1aa0*/  LDG.E.64 R202, desc[UR12][R202.64] ;  /* 0x0000000ccaca7981 */ /* 0x000f64000c1e1b00 */
[--C-:B-1----:R-:W-:Y:S02]  /*1ab0*/  IMAD.WIDE.U32 R168, R169, 0x20, R164.reuse ;  /* 0x00000020a9a87825 */ /* 0x102fe400078e00a4 */
        /* <DEDUP_REMOVED lines=9> */
.L_x_4023:
        /* <DEDUP_REMOVED lines=41> */
.L_x_4025:
[----:B------:R-:W-:Y:S05]  /*1de0*/  BSYNC.RECONVERGENT B0 ;  /* 0x0000000000007941 */ /* 0x000fea0003800200 */
.L_x_4024:
        /* <DEDUP_REMOVED lines=28> */
[----:B------:R-:W-:-:S03]  /*1fb0*/  FADD.FTZ R164, R164, R169 ;  /* 0x000000a9a4a47221 */ /* 0x000fc60000010000 */
[----:B------:R-:W-:Y:S01]  /*1fc0*/  FADD.FTZ R221, R170, R221 ;  /* 0x000000ddaadd7221 */ /* 0x000fe20000010000 */
[----:B------:R-:W-:Y:S01]  /*1fd0*/  FADD.FTZ R164, R171, R164 ;  /* 0x000000a4aba47221 */ /* 0x000fe20000010000 */
[----:B------:R-:W-:Y:S02]  /*1fe0*/  LEA.HI.SX32 R171, R165, R216, 0x1d ;  /* 0x000000d8a5ab7211 */ /* 0x000fe400078feaff */
        /* <DEDUP_REMOVED lines=34> */
.L_x_4028:
        /* <DEDUP_REMOVED lines=19> */
.L_x_4029:
        /* <DEDUP_REMOVED lines=17> */
.L_x_4030:
        /* <DEDUP_REMOVED lines=19> */
.L_x_4031:
        /* <DEDUP_REMOVED lines=17> */
.L_x_4032:
        /* <DEDUP_REMOVED lines=19> */
.L_x_4033:
        /* <DEDUP_REMOVED lines=17> */
.L_x_4034:
        /* <DEDUP_REMOVED lines=21> */
.L_x_4027:
        /* <DEDUP_REMOVED lines=46> */
.L_x_4036:
        /* <DEDUP_REMOVED lines=13> */
.L_x_4037:
[----:B------:R-:W-:Y:S05]  /*2dd0*/  @!P3 BRA `(.L_x_4038) ;  /* 0x000000000030b947 */ /* 0x000fea0003800000 */
        /* <DEDUP_REMOVED lines=12> */
.L_x_4038:
        /* <DEDUP_REMOVED lines=13> */
.L_x_4039:
        /* <DEDUP_REMOVED lines=13> */
.L_x_4040:
        /* <DEDUP_REMOVED lines=18> */
.L_x_4041:
        /* <DEDUP_REMOVED lines=17> */
.L_x_4042:
        /* <DEDUP_REMOVED lines=20> */
.L_x_4026:
[----:B------:R-:W-:Y:S01]  /*33b0*/  UMOV UR4, UR8 ;  /* 0x0000000800047c82 */ /* 0x000fe20008000000 */
[----:B------:R-:W-:Y:S01]  /*33c0*/  UMOV UR5, UR9 ;  /* 0x0000000900057c82 */ /* 0x000fe20008000000 */
[----:B------:R-:W-:-:S04]  /*33d0*/  UISETP.NE.U32.AND UP0, UPT, UR4, URZ, UPT ;  /* 0x000000ff0400728c */ /* 0x000fc8000bf05070 */
[----:B------:R-:W-:-:S09]  /*33e0*/  UISETP.NE.AND.EX UP0, UPT, UR5, URZ, UPT, UP0 ;  /* 0x000000ff0500728c */ /* 0x000fd2000bf05300 */
[----:B------:R-:W-:Y:S05]  /*33f0*/  BRA.U UP0, `(.L_x_4043) ;  /* 0x00000009002c7547 */ /* 0x000fea000b800000 */
        /* <DEDUP_REMOVED lines=17> */
.L_x_4044:
        /* <DEDUP_REMOVED lines=17> */
.L_x_4045:
[----:B------:R-:W-:Y:S05]  /*3620*/  @!P3 BRA `(.L_x_4046) ;  /* 0x000000000040b947 */ /* 0x000fea0003800000 */
[----:B------:R-:W-:Y:S01]  /*3630*/  @P2 FFMA.FTZ R166, R197, R169, R168 ;  /* 0x000000a9c5a62223 */ /* 0x000fe200000100a8 */
[----:B-----5:R-:W-:Y:S01]  /*3640*/  LOP3.LUT P0, RZ, R204, 0xff0000, RZ, 0xc0, !PT ;  /* 0x00ff0000ccff7812 */ /* 0x020fe2000780c0ff */
[----:B------:R-:W-:Y:S02]  /*3650*/  IMAD.MOV.U32 R164, RZ, RZ, R50 ;  /* 0x000000ffffa47224 */ /* 0x000fe400078e0032 */
        /* <DEDUP_REMOVED lines=13> */
.L_x_4046:
        /* <DEDUP_REMOVED lines=17> */
.L_x_4047:
        /* <DEDUP_REMOVED lines=17> */
.L_x_4048:
        /* <DEDUP_REMOVED lines=17> */
.L_x_4049:
        /* <DEDUP_REMOVED lines=17> */
.L_x_4050:
        /* <DEDUP_REMOVED lines=20> */
.L_x_4043:
[-CC-:B------:R-:W-:Y:S01]  /*3cb0*/  @P2 FFMA.FTZ R157, R206, R169.reuse, R168.reuse ;  /* 0x000000a9ce9d2223 */ /* 0x180fe200000100a8 */
[-CC-:B------:R-:W-:Y:S01]  /*3cc0*/  @P2 FFMA.FTZ R156, R197, R169.reuse, R168.reuse ;  /* 0x000000a9c59c2223 */ /* 0x180fe200000100a8 */
[--C-:B------:R-:W-:Y:S01]  /*3cd0*/  @P2 FFMA.FTZ R159, R196, R169, R168.reuse ;  /* 0x000000a9c49f2223 */ /* 0x100fe200000100a8 */
[----:B-----5:R-:W-:Y:S01]  /*3ce0*/  MOV R165, R49 ;  /* 0x0000003100a57202 */ /* 0x020fe20000000f00 */
[----:B------:R-:W-:Y:S01]  /*3cf0*/  @P2 FADD.FTZ R157, R198, -R157 ;  /* 0x8000009dc69d2221 */ /* 0x000fe20000010000 */
[-CC-:B------:R-:W-:Y:S01]  /*3d00*/  @P2 FFMA.FTZ R158, R193, R169.reuse, R168.reuse ;  /* 0x000000a9c19e2223 */ /* 0x180fe200000100a8 */
[----:B------:R-:W-:Y:S01]  /*3d10*/  MOV R166, R50 ;  /* 0x0000003200a67202 */ /* 0x000fe20000000f00 */
[----:B------:R-:W-:Y:S01]  /*3d20*/  @P2 FFMA.FTZ R164, R189, R169, R168 ;  /* 0x000000a9bda42223 */ /* 0x000fe200000100a8 */
[----:B------:R-:W-:Y:S01]  /*3d30*/  @P2 FFMA.FTZ R165, R218, R157, R49 ;  /* 0x0000009ddaa52223 */ /* 0x000fe20000010031 */
[----:B------:R-:W-:Y:S01]  /*3d40*/  @P2 FADD.FTZ R157, R195, -R156 ;  /* 0x8000009cc39d2221 */ /* 0x000fe20000010000 */
[----:B------:R-:W-:Y:S01]  /*3d50*/  @P2 FADD.FTZ R156, R194, -R159 ;  /* 0x8000009fc29c2221 */ /* 0x000fe20000010000 */
[----:B------:R-:W-:Y:S01]  /*3d60*/  @P2 FADD.FTZ R159, R191, -R158 ;  /* 0x8000009ebf9f2221 */ /* 0x000fe20000010000 */
[----:B------:R-:W-:Y:S01]  /*3d70*/  MOV R160, R44 ;  /* 0x0000002c00a07202 */ /* 0x000fe20000000f00 */
[C---:B------:R-:W-:Y:S01]  /*3d80*/  @P2 FFMA.FTZ R166, R218.reuse, R157, R50 ;  /* 0x0000009ddaa62223 */ /* 0x040fe20000010032 */
[----:B------:R-:W-:Y:S01]  /*3d90*/  @P2 FFMA.FTZ R157, R3, R169, R168 ;  /* 0x000000a9039d2223 */ /* 0x000fe200000100a8 */
[----:B------:R-:W-:Y:S01]  /*3da0*/  @P2 FFMA.FTZ R160, R218, R159, R44 ;  /* 0x0000009fdaa02223 */ /* 0x000fe2000001002c */
[-CC-:B------:R-:W-:Y:S01]  /*3db0*/  @P2 FFMA.FTZ R159, R192, R169.reuse, R168.reuse ;  /* 0x000000a9c09f2223 */ /* 0x180fe200000100a8 */
[----:B------:R-:W-:Y:S01]  /*3dc0*/  @P2 FFMA.FTZ R173, R188, R169, R168 ;  /* 0x000000a9bcad2223 */ /* 0x000fe200000100a8 */
[----:B------:R-:W-:Y:S01]  /*3dd0*/  MOV R167, R51 ;  /* 0x0000003300a77202 */ /* 0x000fe20000000f00 */
        /* <DEDUP_REMOVED lines=26> */
.L_x_4051:
        /* <DEDUP_REMOVED lines=13> */
.L_x_4052:
        /* <DEDUP_REMOVED lines=13> */
.L_x_4053:
        /* <DEDUP_REMOVED lines=13> */
.L_x_4054:
        /* <DEDUP_REMOVED lines=13> */
.L_x_4055:
        /* <DEDUP_REMOVED lines=18> */
.L_x_4056:
        /* <DEDUP_REMOVED lines=17> */
.L_x_4057:
        /* <DEDUP_REMOVED lines=18> */
.L_x_4035:
        /* <DEDUP_REMOVED lines=16> */
.L_x_4058:
[----:B------:R-:W-:Y:S05]  /*4710*/  @!P1 BRA `(.L_x_4059) ;  /* 0x00000010005c9947 */ /* 0x000fea0003800000 */
[----:B------:R-:W-:Y:S05]  /*4720*/  @!P0 BRA `(.L_x_4060) ;  /* 0x00000008002c8947 */ /* 0x000fea0003800000 */
[-CC-:B0-----:R-:W-:Y:S01]  /*4730*/  @P2 FFMA.FTZ R166, R21, R169.reuse, R168.reuse ;  /* 0x000000a915a62223 */ /* 0x181fe200000100a8 */
[-CC-:B------:R-:W-:Y:S01]  /*4740*/  @P2 FFMA.FTZ R156, R181, R169.reuse, R168.reuse ;  /* 0x000000a9b59c2223 */ /* 0x180fe200000100a8 */
[-CC-:B------:R-:W-:Y:S01]  /*4750*/  @P2 FFMA.FTZ R163, R180, R169.reuse, R168.reuse ;  /* 0x000000a9b4a32223 */ /* 0x180fe200000100a8 */
[-C--:B------:R-:W-:Y:S01]  /*4760*/  @P2 FFMA.FTZ R164, R25, R169.reuse, R168 ;  /* 0x000000a919a42223 */ /* 0x080fe200000100a8 */
[----:B------:R-:W-:Y:S01]  /*4770*/  @P2 FADD.FTZ R165, R19, -R166 ;  /* 0x800000a613a52221 */ /* 0x000fe20000010000 */
[----:B------:R-:W-:Y:S01]  /*4780*/  @P2 FFMA.FTZ R159, R184, R169, R168 ;  /* 0x000000a9b89f2223 */ /* 0x000fe200000100a8 */
[----:B-----5:R-:W-:Y:S01]  /*4790*/  MOV R162, R38 ;  /* 0x0000002600a27202 */ /* 0x020fe20000000f00 */
[----:B------:R-:W-:Y:S01]  /*47a0*/  @P2 FADD.FTZ R161, R27, -R156 ;  /* 0x8000009c1ba12221 */ /* 0x000fe20000010000 */
[----:B------:R-:W-:Y:S01]  /*47b0*/  @P2 FADD.FTZ R156, R26, -R163 ;  /* 0x800000a31a9c2221 */ /* 0x000fe20000010000 */
[----:B------:R-:W-:Y:S01]  /*47c0*/  @P2 FFMA.FTZ R162, R218, R165, R38 ;  /* 0x000000a5daa22223 */ /* 0x000fe20000010026 */
[----:B------:R-:W-:Y:S01]  /*47d0*/  @P2 FADD.FTZ R163, R23, -R164 ;  /* 0x800000a417a32221 */ /* 0x000fe20000010000 */
[-CC-:B------:R-:W-:Y:S01]  /*47e0*/  @P2 FFMA.FTZ R165, R24, R169.reuse, R168.reuse ;  /* 0x000000a918a52223 */ /* 0x180fe200000100a8 */
[----:B------:R-:W-:Y:S01]  /*47f0*/  @P2 FADD.FTZ R159, R182, -R159 ;  /* 0x8000009fb69f2221 */ /* 0x000fe20000010000 */
[-CC-:B------:R-:W-:Y:S01]  /*4800*/  @P2 FFMA.FTZ R164, R185, R169.reuse, R168.reuse ;  /* 0x000000a9b9a42223 */ /* 0x180fe200000100a8 */
[----:B------:R-:W-:Y:S01]  /*4810*/  @P2 FFMA.FTZ R167, R20, R169, R168 ;  /* 0x000000a914a72223 */ /* 0x000fe200000100a8 */
[----:B------:R-:W-:Y:S01]  /*4820*/  MOV R157, R41 ;  /* 0x00000029009d7202 */ /* 0x000fe20000000f00 */
[----:B------:R-:W-:Y:S01]  /*4830*/  @P2 FADD.FTZ R166, R22, -R165 ;  /* 0x800000a516a62221 */ /* 0x000fe20000010000 */
[----:B------:R-:W-:Y:S01]  /*4840*/  @P2 FFMA.FTZ R157, R218, R159, R41 ;  /* 0x0000009fda9d2223 */ /* 0x000fe20000010029 */
        /* <DEDUP_REMOVED lines=27> */
.L_x_4061:
        /* <DEDUP_REMOVED lines=13> */
.L_x_4062:
        /* <DEDUP_REMOVED lines=13> */
.L_x_4063:
        /* <DEDUP_REMOVED lines=13> */
.L_x_4064:
        /* <DEDUP_REMOVED lines=13> */
.L_x_4065:
        /* <DEDUP_REMOVED lines=13> */
.L_x_4066:
        /* <DEDUP_REMOVED lines=13> */
.L_x_4067:
[----:B------:R-:W-:Y:S05]  /*4ee0*/  @!P3 BRA `(.L_x_4068) ;  /* 0x0000001800e0b947 */ /* 0x000fea0003800000 */
        /* <DEDUP_REMOVED lines=15> */
.L_x_4060:
        /* <DEDUP_REMOVED lines=17> */
.L_x_4069:
[----:B------:R-:W-:Y:S05]  /*50f0*/  @!P3 BRA `(.L_x_4070) ;  /* 0x000000000040b947 */ /* 0x000fea0003800000 */
[----:B0-----:R-:W-:Y:S01]  /*5100*/  @P2 FFMA.FTZ R165, R184, R169, R168 ;  /* 0x000000a9b8a52223 */ /* 0x001fe200000100a8 */
        /* <DEDUP_REMOVED lines=15> */
.L_x_4070:
        /* <DEDUP_REMOVED lines=17> */
.L_x_4071:
        /* <DEDUP_REMOVED lines=17> */
.L_x_4072:
        /* <DEDUP_REMOVED lines=17> */
.L_x_4073:
        /* <DEDUP_REMOVED lines=17> */
.L_x_4074:
        /* <DEDUP_REMOVED lines=17> */
.L_x_4075:
[----:B------:R-:W-:Y:S05]  /*5750*/  @!P3 BRA `(.L_x_4068) ;  /* 0x0000001000c4b947 */ /* 0x000fea0003800000 */
[----:B-----5:R-:W-:Y:S01]  /*5760*/  ISETP.GE.U32.AND P4, PT, R202, RZ, PT ;  /* 0x000000ffca00720c */ /* 0x020fe20003f86070 */
[----:B0-----:R-:W-:Y:S01]  /*5770*/  @P2 FFMA.FTZ R165, R20, R169, R168 ;  /* 0x000000a914a52223 */ /* 0x001fe200000100a8 */
        /* <DEDUP_REMOVED lines=17> */
.L_x_4059:
        /* <DEDUP_REMOVED lines=47> */
.L_x_4077:
        /* <DEDUP_REMOVED lines=13> */
.L_x_4078:
        /* <DEDUP_REMOVED lines=13> */
.L_x_4079:
        /* <DEDUP_REMOVED lines=13> */
.L_x_4080:
        /* <DEDUP_REMOVED lines=13> */
.L_x_4081:
        /* <DEDUP_REMOVED lines=13> */
.L_x_4082:
        /* <DEDUP_REMOVED lines=13> */
.L_x_4083:
[----:B------:R-:W-:Y:S05]  /*6060*/  @!P3 BRA `(.L_x_4068) ;  /* 0x000000080080b947 */ /* 0x000fea0003800000 */
        /* <DEDUP_REMOVED lines=15> */
.L_x_4076:
[----:B------:R-:W-:Y:S05]  /*6160*/  @!P3 BRA `(.L_x_4084) ;  /* 0x000000000044b947 */ /* 0x000fea0003800000 */
[----:B0-----:R-:W-:Y:S01]  /*6170*/  FFMA.FTZ R164, R185, R169, R168 ;  /* 0x000000a9b9a47223 */ /* 0x001fe200000100a8 */
[----:B-----5:R-:W-:Y:S02]  /*6180*/  LOP3.LUT P5, RZ, R202, 0xff, RZ, 0xc0, !PT ;  /* 0x000000ffcaff7812 */ /* 0x020fe400078ac0ff */
[----:B------:R-:W-:Y:S01]  /*6190*/  ISETP.GT.AND P4, PT, R217, RZ, PT ;  /* 0x000000ffd900720c */ /* 0x000fe20003f84270 */
[----:B------:R-:W-:Y:S01]  /*61a0*/  FADD.FTZ R165, R183, -R164 ;  /* 0x800000a4b7a57221 */ /* 0x000fe20000010000 */
[----:B------:R-:W-:-:S03]  /*61b0*/  MOV R166, RZ ;  /* 0x000000ff00a67202 */ /* 0x000fc60000000f00 */
[----:B------:R-:W-:Y:S01]  /*61c0*/  FMUL.FTZ R164, R218, R165 ;  /* 0x000000a5daa47220 */ /* 0x000fe20000410000 */
[----:B------:R-:W-:-:S04]  /*61d0*/  HFMA2 R165, -RZ, RZ, 0, 0 ;  /* 0x00000000ffa57431 */ /* 0x000fc800000001ff */
        /* <DEDUP_REMOVED lines=10> */
.L_x_4084:
[----:B------:R-:W-:Y:S05]  /*6280*/  @!P3 BRA `(.L_x_4085) ;  /* 0x000000000044b947 */ /* 0x000fea0003800000 */
[----:B0-----:R-:W-:Y:S01]  /*6290*/  FFMA.FTZ R165, R184, R169, R168 ;  /* 0x000000a9b8a57223 */ /* 0x001fe200000100a8 */
[----:B-----5:R-:W-:Y:S02]  /*62a0*/  LOP3.LUT P5, RZ, R202, 0xff00, RZ, 0xc0, !PT ;  /* 0x0000ff00caff7812 */ /* 0x020fe400078ac0ff */
[----:B------:R-:W-:Y:S02]  /*62b0*/  CS2R R166, SRZ ;  /* 0x0000000000a67805 */ /* 0x000fe4000001ff00 */
        /* <DEDUP_REMOVED lines=14> */
.L_x_4085:
        /* <DEDUP_REMOVED lines=18> */
.L_x_4086:
        /* <DEDUP_REMOVED lines=18> */
.L_x_4087:
        /* <DEDUP_REMOVED lines=18> */
.L_x_4088:
        /* <DEDUP_REMOVED lines=18> */
.L_x_4089:
        /* <DEDUP_REMOVED lines=18> */
.L_x_4090:
[----:B------:R-:W-:Y:S05]  /*6940*/  @!P3 BRA `(.L_x_4068) ;  /* 0x000000000048b947 */ /* 0x000fea0003800000 */
[----:B0-----:R-:W-:Y:S01]  /*6950*/  FFMA.FTZ R165, R20, R169, R168 ;  /* 0x000000a914a57223 */ /* 0x001fe200000100a8 */
        /* <DEDUP_REMOVED lines=17> */
.L_x_4068:
        /* <DEDUP_REMOVED lines=14> */
.L_x_4091:
[----:B------:R-:W-:Y:S05]  /*6b50*/  @!P1 BRA `(.L_x_4092) ;  /* 0x0000001000709947 */ /* 0x000fea0003800000 */
[----:B0-----:R-:W-:Y:S02]  /*6b60*/  PRMT R164, R55, 0x7632, R164 ;  /* 0x0000763237a47816 */ /* 0x001fe400000000a4 */
[----:B------:R-:W-:Y:S02]  /*6b70*/  PRMT R167, R52, 0x7632, R167 ;  /* 0x0000763234a77816 */ /* 0x000fe400000000a7 */
[----:B------:R-:W-:Y:S02]  /*6b80*/  PRMT R166, R53, 0x7632, R166 ;  /* 0x0000763235a67816 */ /* 0x000fe400000000a6 */
[----:B------:R-:W-:Y:S01]  /*6b90*/  PRMT R165, R54, 0x7632, R165 ;  /* 0x0000763236a57816 */ /* 0x000fe200000000a5 */
[----:B------:R-:W-:Y:S06]  /*6ba0*/  @!P0 BRA `(.L_x_4093) ;  /* 0x00000008002c8947 */ /* 0x000fec0003800000 */
        /* <DEDUP_REMOVED lines=12> */
[----:B-----5:R-:W-:Y:S01]  /*6c70*/  MOV R157, R33 ;  /* 0x00000021009d7202 */ /* 0x020fe20000000f00 */
        /* <DEDUP_REMOVED lines=11> */
[--C-:B------:R-:W-:Y:S01]  /*6d30*/  IMAD.MOV.U32 R162, RZ, RZ, R30.reuse ;  /* 0x000000ffffa27224 */ /* 0x100fe200078e001e */
[----:B------:R-:W-:Y:S01]  /*6d40*/  MOV R161, R29 ;  /* 0x0000001d00a17202 */ /* 0x000fe20000000f00 */
[C---:B------:R-:W-:Y:S01]  /*6d50*/  @P2 FFMA.FTZ R162, R218.reuse, R175, R30 ;  /* 0x000000afdaa22223 */ /* 0x040fe2000001001e */
[----:B------:R-:W-:Y:S01]  /*6d60*/  MOV R163, R31 ;  /* 0x0000001f00a37202 */ /* 0x000fe20000000f00 */
[C---:B------:R-:W-:Y:S01]  /*6d70*/  @P2 FFMA.FTZ R161, R218.reuse, R173, R29 ;  /* 0x000000addaa12223 */ /* 0x040fe2000001001d */
[----:B------:R-:W-:Y:S01]  /*6d80*/  MOV R156, R32 ;  /* 0x00000020009c7202 */ /* 0x000fe20000000f00 */
        /* <DEDUP_REMOVED lines=15> */
.L_x_4094:
        /* <DEDUP_REMOVED lines=14> */
.L_x_4095:
        /* <DEDUP_REMOVED lines=12> */
.L_x_4096:
        /* <DEDUP_REMOVED lines=14> */
.L_x_4097:
        /* <DEDUP_REMOVED lines=13> */
.L_x_4098:
        /* <DEDUP_REMOVED lines=13> */
.L_x_4099:
        /* <DEDUP_REMOVED lines=12> */
.L_x_4100:
[----:B------:R-:W-:Y:S05]  /*7360*/  @!P3 BRA `(.L_x_4101) ;  /* 0x0000001c0014b947 */ /* 0x000fea0003800000 */
[----:B------:R-:W-:Y:S01]  /*7370*/  ISETP.GE.U32.AND P1, PT, R200, RZ, PT ;  /* 0x000000ffc800720c */ /* 0x000fe20003f26070 */
[----:B------:R-:W-:Y:S01]  /*7380*/  FMUL.FTZ R165, R163, UR17 ;  /* 0x00000011a3a57c20 */ /* 0x000fe20008410000 */
[----:B------:R-:W-:Y:S02]  /*7390*/  HFMA2 R167, -RZ, RZ, 0, 0 ;  /* 0x00000000ffa77431 */ /* 0x000fe400000001ff */
[----:B------:R-:W-:Y:S01]  /*73a0*/  ISETP.GE.U32.AND.EX P1, PT, R201, 0x1000000, PT, P1 ;  /* 0x01000000c900780c */ /* 0x000fe20003f26110 */
[----:B------:R-:W-:-:S12]  /*73b0*/  FMUL.FTZ R165, R165, UR16 ;  /* 0x00000010a5a57c20 */ /* 0x000fd80008410000 */
[----:B------:R-:W-:Y:S02]  /*73c0*/  @P1 SHF.L.U32 R168, R164, 0x10, RZ ;  /* 0x00000010a4a81819 */ /* 0x000fe400000006ff */
        /* <DEDUP_REMOVED lines=9> */
.L_x_4093:
        /* <DEDUP_REMOVED lines=16> */
.L_x_4102:
[----:B------:R-:W-:Y:S05]  /*7560*/  @!P3 BRA `(.L_x_4103) ;  /* 0x000000000044b947 */ /* 0x000fea0003800000 */
[----:B------:R-:W-:Y:S01]  /*7570*/  @P2 FFMA.FTZ R173, R16, R169, R168 ;  /* 0x000000a910ad2223 */ /* 0x000fe200000100a8 */
[----:B-----5:R-:W-:Y:S01]  /*7580*/  LOP3.LUT P1, RZ, R200, 0xff00, RZ, 0xc0, !PT ;  /* 0x0000ff00c8ff7812 */ /* 0x020fe2000782c0ff */
[----:B------:R-:W-:Y:S01]  /*7590*/  HFMA2 R172, -RZ, RZ, 0, 0 ;  /* 0x00000000ffac7431 */ /* 0x000fe200000001ff */
[----:B------:R-:W-:Y:S01]  /*75a0*/  MOV R170, R33 ;  /* 0x0000002100aa7202 */ /* 0x000fe20000000f00 */
        /* <DEDUP_REMOVED lines=13> */
.L_x_4103:
        /* <DEDUP_REMOVED lines=17> */
.L_x_4104:
[----:B------:R-:W-:Y:S05]  /*7790*/  @!P3 BRA `(.L_x_4105) ;  /* 0x000000000044b947 */ /* 0x000fea0003800000 */
[----:B------:R-:W-:Y:S01]  /*77a0*/  @P2 FFMA.FTZ R173, R12, R169, R168 ;  /* 0x000000a90cad2223 */ /* 0x000fe200000100a8 */
[----:B-----5:R-:W-:Y:S01]  /*77b0*/  LOP3.LUT P1, RZ, R200, 0xff000000, RZ, 0xc0, !PT ;  /* 0xff000000c8ff7812 */ /* 0x020fe2000782c0ff */
[----:B------:R-:W-:Y:S01]  /*77c0*/  HFMA2 R170, -RZ, RZ, 0, 0 ;  /* 0x00000000ffaa7431 */ /* 0x000fe200000001ff */
[----:B------:R-:W-:Y:S01]  /*77d0*/  MOV R167, R35 ;  /* 0x0000002300a77202 */ /* 0x000fe20000000f00 */
[----:B------:R-:W-:-:S04]  /*77e0*/  @P2 FADD.FTZ R173, R10, -R173 ;  /* 0x800000ad0aad2221 */ /* 0x000fc80000010000 */
        /* <DEDUP_REMOVED lines=12> */
.L_x_4105:
        /* <DEDUP_REMOVED lines=17> */
.L_x_4106:
        /* <DEDUP_REMOVED lines=18> */
.L_x_4107:
        /* <DEDUP_REMOVED lines=16> */
.L_x_4108:
        /* <DEDUP_REMOVED lines=11> */
[----:B------:R-:W-:Y:S01]  /*7c90*/  @P1 PRMT R166, R151, 0x7632, R166 ;  /* 0x0000763297a61816 */ /* 0x000fe200000000a6 */
[----:B------:R-:W-:Y:S02]  /*7ca0*/  IMAD.MOV.U32 R164, RZ, RZ, RZ ;  /* 0x000000ffffa47224 */ /* 0x000fe400078e00ff */
[----:B------:R-:W-:Y:S01]  /*7cb0*/  @P1 FMUL.FTZ R167, R168, R165 ;  /* 0x000000a5a8a71220 */ /* 0x000fe20000410000 */
[----:B------:R-:W-:-:S04]  /*7cc0*/  @P1 SHF.L.U32 R166, R166, 0x10, RZ ;  /* 0x00000010a6a61819 */ /* 0x000fc800000006ff */
[----:B------:R-:W-:Y:S01]  /*7cd0*/  F2FP.BF16.F32.PACK_AB R167, RZ, R167 ;  /* 0x000000a7ffa7723e */ /* 0x000fe200000010ff */
[----:B------:R-:W-:-:S03]  /*7ce0*/  @P1 FMUL.FTZ R164, R165, R166 ;  /* 0x000000a6a5a41220 */ /* 0x000fc60000410000 */
[----:B------:R-:W-:Y:S01]  /*7cf0*/  PRMT R155, R155, 0x5410, R167 ;  /* 0x000054109b9b7816 */ /* 0x000fe200000000a7 */
[----:B------:R-:W-:Y:S01]  /*7d00*/  FADD.FTZ R103, R103, R164 ;  /* 0x000000a467677221 */ /* 0x000fe20000010000 */
[----:B------:R-:W-:Y:S06]  /*7d10*/  BRA `(.L_x_4101) ;  /* 0x0000001000a87947 */ /* 0x000fec0003800000 */
.L_x_4092:
[----:B0-----:R-:W-:Y:S02]  /*7d20*/  PRMT R165, R54, 0x7632, R165 ;  /* 0x0000763236a57816 */ /* 0x001fe400000000a5 */
[----:B------:R-:W-:Y:S02]  /*7d30*/  PRMT R166, R53, 0x7632, R166 ;  /* 0x0000763235a67816 */ /* 0x000fe400000000a6 */
[----:B------:R-:W-:Y:S02]  /*7d40*/  PRMT R164, R55, 0x7632, R164 ;  /* 0x0000763237a47816 */ /* 0x000fe400000000a4 */
[----:B------:R-:W-:Y:S01]  /*7d50*/  PRMT R167, R52, 0x7632, R167 ;  /* 0x0000763234a77816 */ /* 0x000fe200000000a7 */
[----:B------:R-:W-:Y:S06]  /*7d60*/  @!P0 BRA `(.L_x_4109) ;  /* 0x0000000800488947 */ /* 0x000fec0003800000 */
        /* <DEDUP_REMOVED lines=12> */
[----:B------:R-:W-:Y:S01]  /*7e30*/  FADD.FTZ R161, R11, -R158 ;  /* 0x8000009e0ba17221 */ /* 0x000fe20000010000 */
        /* <DEDUP_REMOVED lines=27> */
.L_x_4110:
        /* <DEDUP_REMOVED lines=13> */
.L_x_4111:
        /* <DEDUP_REMOVED lines=16> */
.L_x_4112:
        /* <DEDUP_REMOVED lines=13> */
.L_x_4113:
[----:B------:R-:W-:Y:S02]  /*8290*/  FSEL R169, R169, RZ, P1 ;  /* 0x000000ffa9a97208 */ /* 0x000fe40000800000 */
[----:B------:R-:W-:Y:S02]  /*82a0*/  FSEL R218, R218, RZ, P1 ;  /* 0x000000ffdada7208 */ /* 0x000fe40000800000 */
[----:B------:R-:W-:Y:S02]  /*82b0*/  MOV R162, R170 ;  /* 0x000000aa00a27202 */ /* 0x000fe40000000f00 */
        /* <DEDUP_REMOVED lines=14> */
.L_x_4114:
        /* <DEDUP_REMOVED lines=13> */
.L_x_4115:
        /* <DEDUP_REMOVED lines=13> */
.L_x_4116:
        /* <DEDUP_REMOVED lines=21> */
.L_x_4109:
[----:B------:R-:W-:Y:S05]  /*8690*/  @!P3 BRA `(.L_x_4117) ;  /* 0x000000000040b947 */ /* 0x000fea0003800000 */
[----:B------:R-:W-:Y:S01]  /*86a0*/  FFMA.FTZ R170, R17, R169, R168 ;  /* 0x000000a911aa7223 */ /* 0x000fe200000100a8 */
[----:B-----5:R-:W-:Y:S02]  /*86b0*/  LOP3.LUT P2, RZ, R200, 0xff, RZ, 0xc0, !PT ;  /* 0x000000ffc8ff7812 */ /* 0x020fe4000784c0ff */
[----:B------:R-:W-:Y:S01]  /*86c0*/  ISETP.GT.AND P1, PT, R217, RZ, PT ;  /* 0x000000ffd900720c */ /* 0x000fe20003f24270 */
[----:B------:R-:W-:-:S04]  /*86d0*/  FADD.FTZ R173, R15, -R170 ;  /* 0x800000aa0fad7221 */ /* 0x000fc80000010000 */
[----:B------:R-:W-:Y:S01]  /*86e0*/  FMUL.FTZ R170, R218, R173 ;  /* 0x000000addaaa7220 */ /* 0x000fe20000410000 */
[----:B------:R-:W-:-:S04]  /*86f0*/  CS2R R172, SRZ ;  /* 0x0000000000ac7805 */ /* 0x000fc8000001ff00 */
        /* <DEDUP_REMOVED lines=10> */
.L_x_4117:
        /* <DEDUP_REMOVED lines=19> */
.L_x_4118:
        /* <DEDUP_REMOVED lines=18> */
.L_x_4119:
        /* <DEDUP_REMOVED lines=19> */
.L_x_4120:
[----:B------:R-:W-:Y:S05]  /*8b20*/  @!P3 BRA `(.L_x_4121) ;  /* 0x000000000044b947 */ /* 0x000fea0003800000 */
[----:B------:R-:W-:Y:S01]  /*8b30*/  FFMA.FTZ R166, R9, R169, R168 ;  /* 0x000000a909a67223 */ /* 0x000fe200000100a8 */
        /* <DEDUP_REMOVED lines=16> */
.L_x_4121:
        /* <DEDUP_REMOVED lines=19> */
.L_x_4122:
        /* <DEDUP_REMOVED lines=17> */
.L_x_4123:
        /* <DEDUP_REMOVED lines=20> */
.L_x_4101:
[----:B------:R-:W0:Y:S01]  /*8fc0*/  @P0 LDC.64 R168, c[0x0][0x478] ;  /* 0x00011e00ffa80b82 */ /* 0x000e220000000a00 */
[----:B------:R-:W-:Y:S01]  /*8fd0*/  @P0 IADD3 R171, PT, PT, R171, 0x200, RZ ;  /* 0x00000200abab0810 */ /* 0x000fe20007ffe0ff */
[----:B------:R-:W-:-:S06]  /*8fe0*/  UPLOP3.LUT UP1, UPT, UPT, UPT, UP1, 0x40, 0x4 ;  /* 0x000000000004789c */ /* 0x000fcc0003f2e810 */
        /* <DEDUP_REMOVED lines=10> */
.L_x_4021:
        /* <DEDUP_REMOVED lines=29> */
.L_x_4125:
        /* <DEDUP_REMOVED lines=10> */
.L_x_10733:


//--------------------- .text._ZN10layer_norm13ln_bwd_kernelINS_13Kernel_traitsIf13__nv_bfloat16fS2_fjLj6144ELj1ELj1ELj8ELj16ENS_18Kernel_traits_baseILj6144EfS2_fS2_fjLj256EEEEELb0ELb0ELb0ELb0EEEvNS_9BwdParamsE --------------------------
	.section	.text._ZN10layer_norm13ln_bwd_kernelINS_13Kernel_traitsIf13__nv_bfloat16fS2_fjLj6144ELj1ELj1ELj8ELj16ENS_18Kernel_traits_baseILj6144EfS2_fS2_fjLj256EEEEELb0ELb0ELb0ELb0EEEvNS_9BwdParamsE,"ax",@progbits
	.align	128
        .global         _ZN10layer_norm13ln_bwd_kernelINS_13Kernel_traitsIf13__nv_bfloat16fS2_fjLj6144ELj1ELj1ELj8ELj16ENS_18Kernel_traits_baseILj6144EfS2_fS2_fjLj256EEEEELb0ELb0ELb0ELb0EEEvNS_9BwdParamsE
        .type           _ZN10layer_norm13ln_bwd_kernelINS_13Kernel_traitsIf13__nv_bfloat16fS2_fjLj6144ELj1ELj1ELj8ELj16ENS_18Kernel_traits_baseILj6144EfS2_fS2_fjLj256EEEEELb0ELb0ELb0ELb0EEEvNS_9BwdParamsE,@function
        .size           _ZN10layer_norm13ln_bwd_kernelINS_13Kernel_traitsIf13__nv_bfloat16fS2_fjLj6144ELj1ELj1ELj8ELj16ENS_18Kernel_traits_baseILj6144EfS2_fS2_fjLj256EEEEELb0ELb0ELb0ELb0EEEvNS_9BwdParamsE,(.L_x_10734 - _ZN10layer_norm13ln_bwd_kernelINS_13Kernel_traitsIf13__nv_bfloat16fS2_fjLj6144ELj1ELj1ELj8ELj16ENS_18Kernel_traits_baseILj6144EfS2_fS2_fjLj256EEEEELb0ELb0ELb0ELb0EEEvNS_9BwdParamsE)
        .other          _ZN10layer_norm13ln_bwd_kernelINS_13Kernel_traitsIf13__nv_bfloat16fS2_fjLj6144ELj1ELj1ELj8ELj16ENS_18Kernel_traits_baseILj6144EfS2_fS2_fjLj256EEEEELb0ELb0ELb0ELb0EEEvNS_9BwdParamsE,@"STO_CUDA_ENTRY STV_DEFAULT"
_ZN10layer_norm13ln_bwd_kernelINS_13Kernel_traitsIf13__nv_bfloat16fS2_fjLj6144ELj1ELj1ELj8ELj16ENS_18Kernel_traits_baseILj6144EfS2_fS2_fjLj256EEEEELb0ELb0ELb0ELb0EEEvNS_9BwdParamsE:
.text._ZN10layer_norm13ln_bwd_kernelINS_13Kernel_traitsIf13__nv_bfloat16fS2_fjLj6144ELj1ELj1ELj8ELj16ENS_18Kernel_traits_baseILj6144EfS2_fS2_fjLj256EEEEELb0ELb0ELb0ELb0EEEvNS_9BwdParamsE:
        /* <DEDUP_REMOVED lines=88> */
.L_x_4158:
        /* <DEDUP_REMOVED lines=30> */
[----:B------:R-:W4:Y:S04]  /*0760*/  LDG.E.128 R116, desc[UR8][R128.64+0x10] ;  /* 0x0000100880747981 */ /* 0x000f28000c1e1d00 */
[----:B------:R-:W4:Y:S01]  /*0770*/  LDG.E.128 R112, desc[UR8][R112.64] ;  /* 0x0000000870707981 */ /* 0x000f22000c1e1d00 */
[----:B---3--:R-:W-:-:S04]  /*0780*/  ISETP.NE.U32.AND P1, PT, RZ, UR10, PT ;  /* 0x0000000aff007c0c */ /* 0x008fc8000bf25070 */
[----:B------:R-:W-:-:S13]  /*0790*/  ISETP.NE.AND.EX P1, PT, RZ, UR11, PT, P1 ;  /* 0x0000000bff007c0c */ /* 0x000fda000bf25310 */
[----:B------:R-:W0:Y:S02]  /*07a0*/  @P1 LDC.64 R122, c[0x0][0x438] ;  /* 0x00010e00ff7a1b82 */ /* 0x000e240000000a00 */
[----:B0-----:R-:W-:-:S05]  /*07b0*/  @P1 IMAD.WIDE.U32 R122, R126, 0x20, R122 ;  /* 0x000000207e7a1825 */ /* 0x001fca00078e007a */
[----:B------:R-:W5:Y:S04]  /*07c0*/  @P1 LDG.E.128 R8, desc[UR8][R122.64] ;  /* 0x000000087a081981 */ /* 0x000f68000c1e1d00 */
[----:B------:R0:W5:Y:S02]  /*07d0*/  @P1 LDG.E.128 R4, desc[UR8][R122.64+0x10] ;  /* 0x000010087a041981 */ /* 0x000164000c1e1d00 */
[----:B0-----:R-:W-:Y:S01]  /*07e0*/  IADD3 R123, PT, PT, R126, 0x100, RZ ;  /* 0x000001007e7b7810 */ /* 0x001fe20007ffe0ff */
[C---:B--2---:R-:W-:Y:S01]  /*07f0*/  FADD.FTZ R108, -R120.reuse, R108 ;  /* 0x0000006c786c7221 */ /* 0x044fe20000010100 */
[C---:B------:R-:W-:Y:S01]  /*0800*/  FADD.FTZ R130, -R120.reuse, R109 ;  /* 0x0000006d78827221 */ /* 0x040fe20000010100 */
[----:B------:R-:W-:Y:S02]  /*0810*/  FADD.FTZ R132, -R120, R111 ;  /* 0x0000006f78847221 */ /* 0x000fe40000010100 */
[C---:B-----5:R-:W-:Y:S01]  /*0820*/  FMUL.FTZ R3, R127.reuse, R108 ;  /* 0x0000006c7f037220 */ /* 0x060fe20000410000 */
[----:B------:R-:W-:Y:S01]  /*0830*/  FMUL.FTZ R128, R127, R130 ;  /* 0x000000827f807220 */ /* 0x000fe20000410000 */
[----:B----4-:R-:W-:-:S02]  /*0840*/  PRMT R109, R112, 0x7632, R109 ;  /* 0x00007632706d7816 */ /* 0x010fc4000000006d */
[----:B------:R-:W-:Y:S01]  /*0850*/  SHF.L.U32 R111, R112, 0x10, RZ ;  /* 0x00000010706f7819 */ /* 0x000fe200000006ff */
[----:B------:R-:W-:Y:S01]  /*0860*/  FMUL.FTZ R130, R127, R132 ;  /* 0x000000847f827220 */ /* 0x000fe20000410000 */
[----:B------:R-:W-:-:S03]  /*0870*/  SHF.L.U32 R108, R109, 0x10, RZ ;  /* 0x000000106d6c7819 */ /* 0x000fc600000006ff */
[-C--:B------:R-:W-:Y:S01]  /*0880*/  FMUL.FTZ R132, R80, R111.reuse ;  /* 0x0000006f50847220 */ /* 0x080fe20000410000 */
[----:B------:R-:W-:Y:S01]  /*0890*/  PRMT R112, R113, 0x7632, R112 ;  /* 0x0000763271707816 */ /* 0x000fe20000000070 */
[-C--:B------:R-:W-:Y:S01]  /*08a0*/  FFMA.FTZ R57, R128, R108.reuse, R57 ;  /* 0x0000006c80397223 */ /* 0x080fe20000010039 */
[----:B------:R-:W-:Y:S01]  /*08b0*/  FADD.FTZ R33, R33, R108 ;  /* 0x0000006c21217221 */ /* 0x000fe20000010000 */
        /* <DEDUP_REMOVED lines=12> */
[----:B------:R-:W-:Y:S01]  /*0980*/  PRMT R121, R114, 0x7632, R121 ;  /* 0x0000763272797816 */ /* 0x000fe20000000079 */
        /* <DEDUP_REMOVED lines=12> */
[C---:B------:R-:W-:Y:S01]  /*0a50*/  FADD.FTZ R118, -R120.reuse, R118 ;  /* 0x0000007678767221 */ /* 0x040fe20000010100 */
[----:B------:R-:W-:Y:S01]  /*0a60*/  SHF.L.U32 R115, R115, 0x10, RZ ;  /* 0x0000001073737819 */ /* 0x000fe200000006ff */
[----:B------:R-:W-:Y:S01]  /*0a70*/  FMUL.FTZ R138, R127, R138 ;  /* 0x0000008a7f8a7220 */ /* 0x000fe20000410000 */
[----:B------:R-:W-:Y:S01]  /*0a80*/  FMUL.FTZ R139, R77, R114 ;  /* 0x000000724d8b7220 */ /* 0x000fe20000410000 */
[----:B------:R-:W-:Y:S01]  /*0a90*/  FADD.FTZ R110, R111, R136 ;  /* 0x000000886f6e7221 */ /* 0x000fe20000010000 */
[C---:B------:R-:W-:Y:S01]  /*0aa0*/  FFMA.FTZ R109, R131.reuse, R136, R108 ;  /* 0x00000088836d7223 */ /* 0x040fe2000001006c */
        /* <DEDUP_REMOVED lines=23> */
[----:B------:R-:W-:-:S07]  /*0c20*/  FFMA.FTZ R122, R142, R141, R108 ;  /* 0x0000008d8e7a7223 */ /* 0x000fce000001006c */
.L_x_4128:
[----:B---3--:R-:W-:Y:S05]  /*0c30*/  BSYNC.RECONVERGENT B0 ;  /* 0x0000000000007941 */ /* 0x008fea0003800200 */
.L_x_4127:
[----:B------:R-:W-:Y:S04]  /*0c40*/  BSSY.RECONVERGENT B0, `(.L_x_4129) ;  /* 0x0000054000007945 */ /* 0x000fe80003800200 */
[----:B------:R-:W-:Y:S05]  /*0c50*/  @!P3 BRA `(.L_x_4130) ;  /* 0x000000040048b947 */ /* 0x000fea0003800000 */
[----:B------:R-:W0:Y:S08]  /*0c60*/  LDC.64 R146, c[0x0][0x3a8] ;  /* 0x0000ea00ff927b82 */ /* 0x000e300000000a00 */
[----:B------:R-:W1:Y:S01]  /*0c70*/  LDC.64 R112, c[0x0][0x428] ;  /* 0x00010a00ff707b82 */ /* 0x000e620000000a00 */
[----:B0-----:R-:W-:-:S05]  /*0c80*/  IMAD.WIDE.U32 R146, R123, 0x20, R146 ;  /* 0x000000207b927825 */ /* 0x001fca00078e0092 */
[----:B------:R-:W2:Y:S01]  /*0c90*/  LDG.E.128 R108, desc[UR8][R146.64] ;  /* 0x00000008926c7981 */ /* 0x000ea2000c1e1d00 */
[----:B-1----:R-:W-:-:S03]  /*0ca0*/  IMAD.WIDE.U32 R112, R123, 0x10, R112 ;  /* 0x000000107b707825 */ /* 0x002fc600078e0070 */
[----:B------:R-:W3:Y:S04]  /*0cb0*/  LDG.E.128 R116, desc[UR8][R146.64+0x10] ;  /* 0x0000100892747981 */ /* 0x000ee8000c1e1d00 */
[----:B------:R-:W4:Y:S01]  /*0cc0*/  LDG.E.128 R112, desc[UR8][R112.64] ;  /* 0x0000000870707981 */ /* 0x000f22000c1e1d00 */
[----:B------:R-:W-:-:S04]  /*0cd0*/  ISETP.NE.U32.AND P1, PT, RZ, UR10, PT ;  /* 0x0000000aff007c0c */ /* 0x000fc8000bf25070 */
[----:B------:R-:W-:-:S13]  /*0ce0*/  ISETP.NE.AND.EX P1, PT, RZ, UR11, PT, P1 ;  /* 0x0000000bff007c0c */ /* 0x000fda000bf25310 */
[----:B------:R-:W0:Y:S02]  /*0cf0*/  @P1 LDC.64 R144, c[0x0][0x438] ;  /* 0x00010e00ff901b82 */ /* 0x000e240000000a00 */
[----:B0-----:R-:W-:-:S05]  /*0d00*/  @P1 IMAD.WIDE.U32 R144, R123, 0x20, R144 ;  /* 0x000000207b901825 */ /* 0x001fca00078e0090 */
[----:B------:R-:W5:Y:S04]  /*0d10*/  @P1 LDG.E.128 R84, desc[UR8][R144.64] ;  /* 0x0000000890541981 */ /* 0x000f68000c1e1d00 */
[----:B------:R0:W5:Y:S01]  /*0d20*/  @P1 LDG.E.128 R88, desc[UR8][R144.64+0x10] ;  /* 0x0000100890581981 */ /* 0x000162000c1e1d00 */
[----:B------:R-:W-:Y:S01]  /*0d30*/  IADD3 R123, PT, PT, R123, 0x100, RZ ;  /* 0x000001007b7b7810 */ /* 0x000fe20007ffe0ff */
[C---:B--2---:R-:W-:Y:S01]  /*0d40*/  FADD.FTZ R148, -R120.reuse, R109 ;  /* 0x0000006d78947221 */ /* 0x044fe20000010100 */
[C---:B------:R-:W-:Y:S01]  /*0d50*/  FADD.FTZ R110, -R120.reuse, R110 ;  /* 0x0000006e786e7221 */ /* 0x040fe20000010100 */
[C---:B------:R-:W-:Y:S01]  /*0d60*/  FADD.FTZ R150, -R120.reuse, R111 ;  /* 0x0000006f78967221 */ /* 0x040fe20000010100 */
[C---:B---3--:R-:W-:Y:S01]  /*0d70*/  FADD.FTZ R116, -R120.reuse, R116 ;  /* 0x0000007478747221 */ /* 0x048fe20000010100 */
[----:B------:R-:W-:Y:S01]  /*0d80*/  FADD.FTZ R108, -R120, R108 ;  /* 0x0000006c786c7221 */ /* 0x000fe20000010100 */
[----:B0----5:R-:W-:Y:S01]  /*0d90*/  FMUL.FTZ R145, R127, R110 ;  /* 0x0000006e7f917220 */ /* 0x021fe20000410000 */
[----:B----4-:R-:W-:-:S02]  /*0da0*/  PRMT R109, R112, 0x7632, R109 ;  /* 0x00007632706d7816 */ /* 0x010fc4000000006d */
[----:B------:R-:W-:Y:S01]  /*0db0*/  SHF.L.U32 R111, R112, 0x10, RZ ;  /* 0x00000010706f7819 */ /* 0x000fe200000006ff */
[C---:B------:R-:W-:Y:S01]  /*0dc0*/  FMUL.FTZ R144, R127.reuse, R148 ;  /* 0x000000947f907220 */ /* 0x040fe20000410000 */
[----:B------:R-:W-:Y:S01]  /*0dd0*/  SHF.L.U32 R151, R114, 0x10, RZ ;  /* 0x0000001072977819 */ /* 0x000fe200000006ff */
[----:B------:R-:W-:Y:S01]  /*0de0*/  FMUL.FTZ R147, R127, R116 ;  /* 0x000000747f937220 */ /* 0x000fe20000410000 */
[----:B------:R-:W-:Y:S01]  /*0df0*/  SHF.L.U32 R110, R109, 0x10, RZ ;  /* 0x000000106d6e7819 */ /* 0x000fe200000006ff */
[----:B------:R-:W-:Y:S01]  /*0e00*/  FMUL.FTZ R148, R72, R111 ;  /* 0x0000006f48947220 */ /* 0x000fe20000410000 */
[----:B------:R-:W-:Y:S01]  /*0e10*/  FMUL.FTZ R143, R127, R108 ;  /* 0x0000006c7f8f7220 */ /* 0x000fe20000410000 */
[----:B------:R-:W-:Y:S01]  /*0e20*/  PRMT R112, R113, 0x7632, R112 ;  /* 0x0000763271707816 */ /* 0x000fe20000000070 */
[----:B------:R-:W-:Y:S01]  /*0e30*/  FADD.FTZ R20, R20, R151 ;  /* 0x0000009714147221 */ /* 0x000fe20000010000 */
[-C--:B------:R-:W-:Y:S01]  /*0e40*/  FFMA.FTZ R44, R147, R151.reuse, R44 ;  /* 0x00000097932c7223 */ /* 0x080fe2000001002c */
[----:B------:R-:W-:Y:S01]  /*0e50*/  FMUL.FTZ R152, R68, R151 ;  /* 0x0000009744987220 */ /* 0x000fe20000410000 */
[----:B------:R-:W-:Y:S01]  /*0e60*/  SHF.L.U32 R113, R113, 0x10, RZ ;  /* 0x0000001071717819 */ /* 0x000fe200000006ff */
[----:B------:R-:W-:Y:S01]  /*0e70*/  FADD.FTZ R108, R121, R148 ;  /* 0x00000094796c7221 */ /* 0x000fe20000010000 */
[----:B------:R-:W-:Y:S01]  /*0e80*/  FMUL.FTZ R151, R73, R110 ;  /* 0x0000006e49977220 */ /* 0x000fe20000410000 */
[C---:B------:R-:W-:Y:S01]  /*0e90*/  FFMA.FTZ R109, R143.reuse, R148, R122 ;  /* 0x000000948f6d7223 */ /* 0x040fe2000001007a */
[----:B------:R-:W-:Y:S01]  /*0ea0*/  FADD.FTZ R24, R24, R111 ;  /* 0x0000006f18187221 */ /* 0x000fe20000010000 */
[----:B------:R-:W-:Y:S01]  /*0eb0*/  FFMA.FTZ R48, R143, R111, R48 ;  /* 0x0000006f8f307223 */ /* 0x000fe20000010030 */
[----:B------:R-:W-:Y:S01]  /*0ec0*/  PRMT R153, R115, 0x7632, R153 ;  /* 0x0000763273997816 */ /* 0x000fe20000000099 */
[----:B------:R-:W-:Y:S01]  /*0ed0*/  FMUL.FTZ R146, R127, R150 ;  /* 0x000000967f927220 */ /* 0x000fe20000410000 */
[----:B------:R-:W-:Y:S01]  /*0ee0*/  SHF.L.U32 R112, R112, 0x10, RZ ;  /* 0x0000001070707819 */ /* 0x000fe200000006ff */
[----:B------:R-:W-:Y:S01]  /*0ef0*/  FADD.FTZ R111, R108, R151 ;  /* 0x000000976c6f7221 */ /* 0x000fe20000010000 */
[----:B------:R-:W-:Y:S01]  /*0f00*/  FMUL.FTZ R150, R74, R113 ;  /* 0x000000714a967220 */ /* 0x000fe20000410000 */
[----:B------:R-:W-:Y:S01]  /*0f10*/  FFMA.FTZ R108, R144, R151, R109 ;  /* 0x00000097906c7223 */ /* 0x000fe2000001006d */
[----:B------:R-:W-:Y:S01]  /*0f20*/  PRMT R149, R114, 0x7632, R149 ;  /* 0x0000763272957816 */ /* 0x000fe20000000095 */
[----:B------:R-:W-:Y:S01]  /*0f30*/  FFMA.FTZ R49, R144, R110, R49 ;  /* 0x0000006e90317223 */ /* 0x000fe20000010031 */
[----:B------:R-:W-:Y:S01]  /*0f40*/  SHF.L.U32 R116, R153, 0x10, RZ ;  /* 0x0000001099747819 */ /* 0x000fe200000006ff */
[----:B------:R-:W-:Y:S01]  /*0f50*/  FADD.FTZ R25, R25, R110 ;  /* 0x0000006e19197221 */ /* 0x000fe20000010000 */
[----:B------:R-:W-:Y:S01]  /*0f60*/  FMUL.FTZ R153, R75, R112 ;  /* 0x000000704b997220 */ /* 0x000fe20000410000 */
[----:B------:R-:W-:Y:S01]  /*0f70*/  FADD.FTZ R110, R111, R150 ;  /* 0x000000966f6e7221 */ /* 0x000fe20000010000 */
[----:B------:R-:W-:Y:S01]  /*0f80*/  FFMA.FTZ R109, R145, R150, R108 ;  /* 0x00000096916d7223 */ /* 0x000fe2000001006c */
[----:B------:R-:W-:Y:S01]  /*0f90*/  SHF.L.U32 R114, R149, 0x10, RZ ;  /* 0x0000001095727819 */ /* 0x000fe200000006ff */
[----:B------:R-:W-:Y:S01]  /*0fa0*/  FADD.FTZ R154, -R120, R117 ;  /* 0x00000075789a7221 */ /* 0x000fe20000010100 */
[----:B------:R-:W-:Y:S01]  /*0fb0*/  FADD.FTZ R111, R110, R153 ;  /* 0x000000996e6f7221 */ /* 0x000fe20000010000 */
[----:B------:R-:W-:Y:S01]  /*0fc0*/  FFMA.FTZ R108, R146, R153, R109 ;  /* 0x00000099926c7223 */ /* 0x000fe2000001006d */
[----:B------:R-:W-:Y:S01]  /*0fd0*/  SHF.L.U32 R115, R115, 0x10, RZ ;  /* 0x0000001073737819 */ /* 0x000fe200000006ff */
[C---:B------:R-:W-:Y:S01]  /*0fe0*/  FADD.FTZ R118, -R120.reuse, R118 ;  /* 0x0000007678767221 */ /* 0x040fe20000010100 */
[----:B------:R-:W-:Y:S01]  /*0ff0*/  FMUL.FTZ R154, R127, R154 ;  /* 0x0000009a7f9a7220 */ /* 0x000fe20000410000 */
[----:B------:R-:W-:Y:S01]  /*1000*/  FMUL.FTZ R155, R69, R114 ;  /* 0x00000072459b7220 */ /* 0x000fe20000410000 */
[----:B------:R-:W-:Y:S01]  /*1010*/  FADD.FTZ R110, R111, R152 ;  /* 0x000000986f6e7221 */ /* 0x000fe20000010000 */
[----:B------:R-:W-:Y:S01]  /*1020*/  FFMA.FTZ R109, R147, R152, R108 ;  /* 0x00000098936d7223 */ /* 0x000fe2000001006c */
[----:B------:R-:W-:Y:S01]  /*1030*/  FADD.FTZ R158, -R120, R119 ;  /* 0x00000077789e7221 */ /* 0x000fe20000010100 */
        /* <DEDUP_REMOVED lines=19> */
[----:B------:R-:W-:-:S07]  /*1170*/  FFMA.FTZ R122, R158, R157, R108 ;  /* 0x0000009d9e7a7223 */ /* 0x000fce000001006c */
.L_x_4130:
[----:B------:R-:W-:Y:S05]  /*1180*/  BSYNC.RECONVERGENT B0 ;  /* 0x0000000000007941 */ /* 0x000fea0003800200 */
.L_x_4129:
        /* <DEDUP_REMOVED lines=11> */
[----:B------:R-:W1:Y:S02]  /*1240*/  @P1 LDC.64 R160, c[0x0][0x438] ;  /* 0x00010e00ffa01b82 */ /* 0x000e640000000a00 */
[----:B-1----:R-:W-:-:S05]  /*1250*/  @P1 IMAD.WIDE.U32 R160, R123, 0x20, R160 ;  /* 0x000000207ba01825 */ /* 0x002fca00078e00a0 */
[----:B------:R-:W5:Y:S04]  /*1260*/  @P1 LDG.E.128 R92, desc[UR8][R160.64] ;  /* 0x00000008a05c1981 */ /* 0x000f68000c1e1d00 */
[----:B------:R1:W5:Y:S01]  /*1270*/  @P1 LDG.E.128 R96, desc[UR8][R160.64+0x10] ;  /* 0x00001008a0601981 */ /* 0x000362000c1e1d00 */
[C---:B--2---:R-:W-:Y:S01]  /*1280*/  FADD.FTZ R164, -R120.reuse, R109 ;  /* 0x0000006d78a47221 */ /* 0x044fe20000010100 */
[C---:B------:R-:W-:Y:S01]  /*1290*/  FADD.FTZ R110, -R120.reuse, R110 ;  /* 0x0000006e786e7221 */ /* 0x040fe20000010100 */
[C---:B0-----:R-:W-:Y:S01]  /*12a0*/  FADD.FTZ R162, -R120.reuse, R111 ;  /* 0x0000006f78a27221 */ /* 0x041fe20000010100 */
[C---:B------:R-:W-:Y:S01]  /*12b0*/  FADD.FTZ R108, -R120.reuse, R108 ;  /* 0x0000006c786c7221 */ /* 0x040fe20000010100 */
[C---:B---3--:R-:W-:Y:S01]  /*12c0*/  FADD.FTZ R166, -R120.reuse, R112 ;  /* 0x0000007078a67221 */ /* 0x048fe20000010100 */
[C---:B-1---5:R-:W-:Y:S01]  /*12d0*/  FMUL.FTZ R161, R127.reuse, R110 ;  /* 0x0000006e7fa17220 */ /* 0x062fe20000410000 */
[----:B------:R-:W-:Y:S01]  /*12e0*/  FADD.FTZ R168, -R120, R113 ;  /* 0x0000007178a87221 */ /* 0x000fe20000010100 */
[C---:B------:R-:W-:Y:S01]  /*12f0*/  FMUL.FTZ R159, R127.reuse, R108 ;  /* 0x0000006c7f9f7220 */ /* 0x040fe20000410000 */
[C---:B------:R-:W-:Y:S01]  /*1300*/  FMUL.FTZ R163, R127.reuse, R166 ;  /* 0x000000a67fa37220 */ /* 0x040fe20000410000 */
[C---:B----4-:R-:W-:Y:S01]  /*1310*/  PRMT R109, R116.reuse, 0x7632, R109 ;  /* 0x00007632746d7816 */ /* 0x050fe2000000006d */
        /* <DEDUP_REMOVED lines=8> */
[----:B------:R-:W-:Y:S01]  /*13a0*/  FMUL.FTZ R167, R65, R110 ;  /* 0x0000006e41a77220 */ /* 0x000fe20000410000 */
[----:B------:R-:W-:Y:S01]  /*13b0*/  FADD.FTZ R16, R16, R111 ;  /* 0x0000006f10107221 */ /* 0x000fe20000010000 */
[----:B------:R-:W-:Y:S01]  /*13c0*/  FADD.FTZ R108, R121, R166 ;  /* 0x000000a6796c7221 */ /* 0x000fe20000010000 */
[C---:B------:R-:W-:Y:S01]  /*13d0*/  FFMA.FTZ R109, R159.reuse, R166, R122 ;  /* 0x000000a69f6d7223 */ /* 0x040fe2000001007a */
[----:B------:R-:W-:Y:S01]  /*13e0*/  FFMA.FTZ R40, R159, R111, R40 ;  /* 0x0000006f9f287223 */ /* 0x000fe20000010028 */
[----:B------:R-:W-:Y:S01]  /*13f0*/  SHF.L.U32 R112, R112, 0x10, RZ ;  /* 0x0000001070707819 */ /* 0x000fe200000006ff */
[----:B------:R-:W-:Y:S01]  /*1400*/  FADD.FTZ R111, R108, R167 ;  /* 0x000000a76c6f7221 */ /* 0x000fe20000010000 */
[----:B------:R-:W-:Y:S01]  /*1410*/  FMUL.FTZ R168, R66, R117 ;  /* 0x0000007542a87220 */ /* 0x000fe20000410000 */
[----:B------:R-:W-:Y:S01]  /*1420*/  FFMA.FTZ R108, R160, R167, R109 ;  /* 0x000000a7a06c7223 */ /* 0x000fe2000001006d */
[----:B------:R-:W-:Y:S01]  /*1430*/  FADD.FTZ R174, -R120, R115 ;  /* 0x0000007378ae7221 */ /* 0x000fe20000010100 */
[----:B------:R-:W-:Y:S01]  /*1440*/  PRMT R113, R118, 0x7632, R113 ;  /* 0x0000763276717816 */ /* 0x000fe20000000071 */
[----:B------:R-:W-:Y:S01]  /*1450*/  FFMA.FTZ R41, R160, R110, R41 ;  /* 0x0000006ea0297223 */ /* 0x000fe20000010029 */
[----:B------:R-:W-:Y:S01]  /*1460*/  SHF.L.U32 R115, R118, 0x10, RZ ;  /* 0x0000001076737819 */ /* 0x000fe200000006ff */
[----:B------:R-:W-:Y:S01]  /*1470*/  FADD.FTZ R17, R17, R110 ;  /* 0x0000006e11117221 */ /* 0x000fe20000010000 */
        /* <DEDUP_REMOVED lines=36> */
.L_x_4132:
[----:B------:R-:W-:Y:S05]  /*16c0*/  BSYNC.RECONVERGENT B0 ;  /* 0x0000000000007941 */ /* 0x000fea0003800200 */
.L_x_4131:
        /* <DEDUP_REMOVED lines=31> */
.L_x_4134:
[----:B------:R-:W-:Y:S05]  /*18c0*/  BSYNC.RECONVERGENT B0 ;  /* 0x0000000000007941 */ /* 0x000fea0003800200 */
.L_x_4133:
        /* <DEDUP_REMOVED lines=83> */
.L_x_4139:
        /* <DEDUP_REMOVED lines=36> */
.L_x_4140:
        /* <DEDUP_REMOVED lines=8> */
.L_x_4138:
[----:B------:R-:W-:Y:S05]  /*20c0*/  BSYNC.RECONVERGENT B1 ;  /* 0x0000000000017941 */ /* 0x000fea0003800200 */
.L_x_4137:
        /* <DEDUP_REMOVED lines=42> */
.L_x_4143:
        /* <DEDUP_REMOVED lines=36> */
.L_x_4144:
        /* <DEDUP_REMOVED lines=8> */
.L_x_4142:
[----:B------:R-:W-:Y:S05]  /*2630*/  BSYNC.RECONVERGENT B1 ;  /* 0x0000000000017941 */ /* 0x000fea0003800200 */
.L_x_4141:
        /* <DEDUP_REMOVED lines=41> */
.L_x_4146:
        /* <DEDUP_REMOVED lines=36> */
.L_x_4147:
        /* <DEDUP_REMOVED lines=8> */
.L_x_4136:
        /* <DEDUP_REMOVED lines=42> */
.L_x_4150:
        /* <DEDUP_REMOVED lines=36> */
.L_x_4151:
        /* <DEDUP_REMOVED lines=10> */
.L_x_4149:
[----:B------:R-:W-:Y:S05]  /*3110*/  BSYNC.RECONVERGENT B1 ;  /* 0x0000000000017941 */ /* 0x000fea0003800200 */
.L_x_4148:
        /* <DEDUP_REMOVED lines=42> */
.L_x_4154:
        /* <DEDUP_REMOVED lines=36> */
.L_x_4155:
        /* <DEDUP_REMOVED lines=8> */
.L_x_4153:
[----:B------:R-:W-:Y:S05]  /*3680*/  BSYNC.RECONVERGENT B1 ;  /* 0x0000000000017941 */ /* 0x000fea0003800200 */
.L_x_4152:
        /* <DEDUP_REMOVED lines=41> */
.L_x_4156:
        /* <DEDUP_REMOVED lines=36> */
.L_x_4157:
[----:B------:R-:W0:Y:S08]  /*3b60*/  @P1 LDC.64 R112, c[0x0][0x478] ;  /* 0x00011e00ff701b82 */ /* 0x000e300000000a00 */
[----:B------:R-:W1:Y:S01]  /*3b70*/  LDC.64 R114, c[0x0][0x468] ;  /* 0x00011a00ff727b82 */ /* 0x000e620000000a00 */
[----:B0-----:R-:W-:-:S05]  /*3b80*/  @P1 IMAD.WIDE.U32 R112, R126, 0x20, R112 ;  /* 0x000000207e701825 */ /* 0x001fca00078e0070 */
[----:B------:R3:W-:Y:S01]  /*3b90*/  @P1 STG.E.128 desc[UR8][R112.64], R104 ;  /* 0x0000006870001986 */ /* 0x0007e2000c101d08 */
[----:B-1----:R-:W-:-:S03]  /*3ba0*/  IMAD.WIDE.U32 R126, R126, 0x10, R114 ;  /* 0x000000107e7e7825 */ /* 0x002fc600078e0072 */
[----:B------:R3:W-:Y:S04]  /*3bb0*/  @P1 STG.E.128 desc[UR8][R112.64+0x10], R100 ;  /* 0x0000106470001986 */ /* 0x0007e8000c101d08 */
[----:B------:R3:W-:Y:S02]  /*3bc0*/  STG.E.128 desc[UR8][R126.64], R108 ;  /* 0x0000006c7e007986 */ /* 0x0007e4000c101d08 */
.L_x_4145:
[----:B------:R-:W-:Y:S05]  /*3bd0*/  BSYNC.RECONVERGENT B0 ;  /* 0x0000000000007941 */ /* 0x000fea0003800200 */
.L_x_4135:
[----:B0-234-:R-:W0:Y:S01]  /*3be0*/  LDC.64 R108, c[0x0][0x380] ;  /* 0x0000e000ff6c7b82 */ /* 0x01de220000000a00 */
[----:B------:R-:W-:Y:S01]  /*3bf0*/  UPLOP3.LUT UP1, UPT, UPT, UPT, UP1, 0x40, 0x4 ;  /* 0x000000000004789c */ /* 0x000fe20003f2e810 */
[----:B0-----:R-:W-:-:S04]  /*3c00*/  IADD3 R125, PT, PT, R125, R108, RZ ;  /* 0x0000006c7d7d7210 */ /* 0x001fc80007ffe0ff */
[----:B------:R-:W-:-:S13]  /*3c10*/  ISETP.GE.AND P1, PT, R125, R109, PT ;  /* 0x0000006d7d00720c */ /* 0x000fda0003f26270 */
[----:B------:R-:W-:Y:S05]  /*3c20*/  @!P1 BRA `(.L_x_4158) ;  /* 0xffffffc800549947 */ /* 0x000fea000383ffff */
.L_x_4126:
        /* <DEDUP_REMOVED lines=31> */
.L_x_4159:
        /* <DEDUP_REMOVED lines=14> */
.L_x_10734:


//--------------------- .text._ZN10layer_norm13ln_bwd_kernelINS_13Kernel_traitsIf13__nv_bfloat16fS2_fjLj6144ELj1ELj1ELj8ELj16ENS_18Kernel_traits_baseILj6144EfS2_fS2_fjLj256EEEEELb0ELb0ELb0ELb1EEEvNS_9BwdParamsE --------------------------
	.section	.text._ZN10layer_norm13ln_bwd_kernelINS_13Kernel_traitsIf13__nv_bfloat16fS2_fjLj6144ELj1ELj1ELj8ELj16ENS_18Kernel_traits_baseILj6144EfS2_fS2_fjLj256EEEEELb0ELb0ELb0ELb1EEEvNS_9BwdParamsE,"ax",@progbits
	.align	128
        .global         _ZN10layer_norm13ln_bwd_kernelINS_13Kernel_traitsIf13__nv_bfloat16fS2_fjLj6144ELj1ELj1ELj8ELj16ENS_18Kernel_traits_baseILj6144EfS2_fS2_fjLj256EEEEELb0ELb0ELb0ELb1EEEvNS_9BwdParamsE
        .type           _ZN10layer_norm13ln_bwd_kernelINS_13Kernel_traitsIf13__nv_bfloat16fS2_fjLj6144ELj1ELj1ELj8ELj16ENS_18Kernel_traits_baseILj6144EfS2_fS2_fjLj256EEEEELb0ELb0ELb0ELb1EEEvNS_9BwdParamsE,@function
        .size           _ZN10layer_norm13ln_bwd_kernelINS_13Kernel_traitsIf13__nv_bfloat16fS2_fjLj6144ELj1ELj1ELj8ELj16ENS_18Kernel_traits_baseILj6144EfS2_fS2_fjLj256EEEEELb0ELb0ELb0ELb1EEEvNS_9BwdParamsE,(.L_x_10735 - _ZN10layer_norm13ln_bwd_kernelINS_13Kernel_traitsIf13__nv_bfloat16fS2_fjLj6144ELj1ELj1ELj8ELj16ENS_18Kernel_traits_baseILj6144EfS2_fS2_fjLj256EEEEELb0ELb0ELb0ELb1EEEvNS_9BwdParamsE)
        .other          _ZN10layer_norm13ln_bwd_kernelINS_13Kernel_traitsIf13__nv_bfloat16fS2_fjLj6144ELj1ELj1ELj8ELj16ENS_18Kernel_traits_baseILj6144EfS2_fS2_fjLj256EEEEELb0ELb0ELb0ELb1EEEvNS_9BwdParamsE,@"STO_CUDA_ENTRY STV_DEFAULT"
_ZN10layer_norm13ln_bwd_kernelINS_13Kernel_traitsIf13__nv_bfloat16fS2_fjLj6144ELj1ELj1ELj8ELj16ENS_18Kernel_traits_baseILj6144EfS2_fS2_fjLj256EEEEELb0ELb0ELb0ELb1EEEvNS_9BwdParamsE:
.text._ZN10layer_norm13ln_bwd_kernelINS_13Kernel_traitsIf13__nv_bfloat16fS2_fjLj6144ELj1ELj1ELj8ELj16ENS_18Kernel_traits_baseILj6144EfS2_fS2_fjLj256EEEEELb0ELb0ELb0ELb1EEEvNS_9BwdParamsE:
        /* <DEDUP_REMOVED lines=72> */
[----:B------:R-:W-:Y:S01]  /*0480*/  ISETP.NE.AND.EX P0, PT, R3, RZ, PT, P0 ;  /* 0x000000ff0300720c */ /* 0x000fe20003f05300 */
[----:B01-34-:R-:W-:-:S12]  /*0490*/  HFMA2 R97, -RZ, RZ, 0, 0 ;  /* 0x00000000ff617431 */ /* 0x01bfd800000001ff */
.L_x_4177:
        /* <DEDUP_REMOVED lines=25> */
[----:B------:R-:W4:Y:S04]  /*0630*/  LDG.E.128 R76, desc[UR6][R152.64] ;  /* 0x00000006984c7981 */ /* 0x000f28000c1e1d00 */
[----:B------:R0:W4:Y:S01]  /*0640*/  LDG.E.128 R80, desc[UR6][R152.64+0x10] ;  /* 0x0000100698507981 */ /* 0x000122000c1e1d00 */
[----:B------:R-:W-:-:S03]  /*0650*/  IMAD.WIDE.U32 R90, R147, 0x10, R92 ;  /* 0x00000010935a7825 */ /* 0x000fc600078e005c */
[----:B------:R-:W4:Y:S01]  /*0660*/  LDG.E.128 R84, desc[UR6][R84.64] ;  /* 0x0000000654547981 */ /* 0x000f22000c1e1d00 */
[----:B------:R-:W-:-:S03]  /*0670*/  IMAD.WIDE.U32 R92, R146, 0x10, R92 ;  /* 0x00000010925c7825 */ /* 0x000fc600078e005c */
[----:B------:R1:W4:Y:S04]  /*0680*/  LDG.E R149, desc[UR6][R2.64] ;  /* 0x0000000602957981 */ /* 0x000328000c1e1900 */
[----:B------:R-:W4:Y:S04]  /*0690*/  LDG.E.128 R92, desc[UR6][R92.64] ;  /* 0x000000065c5c7981 */ /* 0x000f28000c1e1d00 */
[----:B------:R-:W4:Y:S01]  /*06a0*/  LDG.E.128 R88, desc[UR6][R90.64] ;  /* 0x000000065a587981 */ /* 0x000f22000c1e1d00 */
[----:B------:R-:W-:-:S04]  /*06b0*/  ISETP.NE.U32.AND P1, PT, RZ, UR10, PT ;  /* 0x0000000aff007c0c */ /* 0x000fc8000bf25070 */
[----:B------:R-:W-:-:S13]  /*06c0*/  ISETP.NE.AND.EX P1, PT, RZ, UR11, PT, P1 ;  /* 0x0000000bff007c0c */ /* 0x000fda000bf25310 */
[----:B0-----:R-:W0:Y:S08]  /*06d0*/  @P1 LDC.64 R152, c[0x0][0x438] ;  /* 0x00010e00ff981b82 */ /* 0x001e300000000a00 */
[----:B------:R-:W0:Y:S01]  /*06e0*/  @P1 LDC.64 R154, c[0x0][0x438] ;  /* 0x00010e00ff9a1b82 */ /* 0x000e220000000a00 */
[----:B------:R-:W-:Y:S02]  /*06f0*/  ISETP.NE.AND P3, PT, RZ, UR8, PT ;  /* 0x00000008ff007c0c */ /* 0x000fe4000bf65270 */
[----:B------:R-:W-:-:S05]  /*0700*/  MOV R150, 0x3f800000 ;  /* 0x3f80000000967802 */ /* 0x000fca0000000f00 */
[----:B-1----:R-:W1:Y:S01]  /*0710*/  @P1 LDC.64 R2, c[0x0][0x438] ;  /* 0x00010e00ff021b82 */ /* 0x002e620000000a00 */
[----:B0-----:R-:W-:-:S05]  /*0720*/  @P1 IMAD.WIDE.U32 R152, R148, 0x20, R152 ;  /* 0x0000002094981825 */ /* 0x001fca00078e0098 */
[----:B-----5:R-:W5:Y:S01]  /*0730*/  @P1 LDG.E.128 R28, desc[UR6][R152.64] ;  /* 0x00000006981c1981 */ /* 0x020f62000c1e1d00 */
[----:B------:R-:W-:-:S03]  /*0740*/  @P1 IMAD.WIDE.U32 R154, R147, 0x20, R154 ;  /* 0x00000020939a1825 */ /* 0x000fc600078e009a */
[----:B------:R0:W5:Y:S04]  /*0750*/  @P1 LDG.E.128 R32, desc[UR6][R152.64+0x10] ;  /* 0x0000100698201981 */ /* 0x000168000c1e1d00 */
[----:B------:R-:W5:Y:S04]  /*0760*/  @P1 LDG.E.128 R36, desc[UR6][R154.64] ;  /* 0x000000069a241981 */ /* 0x000f68000c1e1d00 */
[----:B------:R4:W5:Y:S01]  /*0770*/  @P1 LDG.E.128 R40, desc[UR6][R154.64+0x10] ;  /* 0x000010069a281981 */ /* 0x000962000c1e1d00 */
[----:B-1----:R-:W-:-:S05]  /*0780*/  @P1 IMAD.WIDE.U32 R2, R146, 0x20, R2 ;  /* 0x0000002092021825 */ /* 0x002fca00078e0002 */
[----:B------:R-:W5:Y:S04]  /*0790*/  @P1 LDG.E.128 R44, desc[UR6][R2.64] ;  /* 0x00000006022c1981 */ /* 0x000f68000c1e1d00 */
[----:B------:R1:W5:Y:S01]  /*07a0*/  @P1 LDG.E.128 R48, desc[UR6][R2.64+0x10] ;  /* 0x0000100602301981 */ /* 0x000362000c1e1d00 */
[----:B------:R-:W-:Y:S02]  /*07b0*/  FSEL R182, R156, RZ, !P3 ;  /* 0x000000ff9cb67208 */ /* 0x000fe40005800000 */
[----:B--2---:R-:W-:-:S03]  /*07c0*/  @P0 SHF.L.U32 R150, R0, 0x10, RZ ;  /* 0x0000001000960819 */ /* 0x004fc600000006ff */
[C---:B---3--:R-:W-:Y:S01]  /*07d0*/  FADD.FTZ R0, -R182.reuse, R60 ;  /* 0x0000003cb6007221 */ /* 0x048fe20000010100 */
[C---:B------:R-:W-:Y:S01]  /*07e0*/  FADD.FTZ R156, -R182.reuse, R61 ;  /* 0x0000003db69c7221 */ /* 0x040fe20000010100 */
[C---:B------:R-:W-:Y:S01]  /*07f0*/  FADD.FTZ R62, -R182.reuse, R62 ;  /* 0x0000003eb63e7221 */ /* 0x040fe20000010100 */
[C---:B0-----:R-:W-:Y:S01]  /*0800*/  FADD.FTZ R152, -R182.reuse, R63 ;  /* 0x0000003fb6987221 */ /* 0x041fe20000010100 */
[C---:B----4-:R-:W-:Y:S01]  /*0810*/  FADD.FTZ R64, -R182.reuse, R64 ;  /* 0x00000040b6407221 */ /* 0x050fe20000010100 */
        /* <DEDUP_REMOVED lines=19> */
[----:B------:R-:W-:-:S02]  /*0950*/  SHF.L.U32 R83, R84, 0x10, RZ ;  /* 0x0000001054537819 */ /* 0x000fc400000006ff */
[----:B------:R-:W-:Y:S01]  /*0960*/  PRMT R60, R84, 0x7632, R60 ;  /* 0x00007632543c7816 */ /* 0x000fe2000000003c */
[----:B------:R-:W-:Y:S01]  /*0970*/  FMUL.FTZ R0, R149, R0 ;  /* 0x0000000095007220 */ /* 0x000fe20000410000 */
[----:B------:R-:W-:Y:S01]  /*0980*/  PRMT R61, R85, 0x7632, R61 ;  /* 0x00007632553d7816 */ /* 0x000fe2000000003d */
[----:B------:R-:W-:Y:S01]  /*0990*/  FADD.FTZ R144, R83, R144 ;  /* 0x0000009053907221 */ /* 0x000fe20000010000 */
[----:B------:R-:W-:Y:S01]  /*09a0*/  SHF.L.U32 R60, R60, 0x10, RZ ;  /* 0x000000103c3c7819 */ /* 0x000fe200000006ff */
[-C--:B------:R-:W-:Y:S01]  /*09b0*/  FFMA.FTZ R145, R0, R83.reuse, R145 ;  /* 0x0000005300917223 */ /* 0x080fe20000010091 */
[----:B------:R-:W-:Y:S01]  /*09c0*/  FMUL.FTZ R83, R24, R83 ;  /* 0x0000005318537220 */ /* 0x000fe20000410000 */
[----:B------:R-:W-:Y:S01]  /*09d0*/  SHF.L.U32 R78, R85, 0x10, RZ ;  /* 0x00000010554e7819 */ /* 0x000fe200000006ff */
[C---:B------:R-:W-:Y:S01]  /*09e0*/  FMUL.FTZ R79, R149.reuse, R152 ;  /* 0x00000098954f7220 */ /* 0x040fe20000410000 */
[C---:B------:R-:W-:Y:S01]  /*09f0*/  PRMT R163, R94.reuse, 0x7632, R163 ;  /* 0x000076325ea37816 */ /* 0x040fe200000000a3 */
[----:B------:R-:W-:Y:S01]  /*0a00*/  FMUL.FTZ R77, R149, R62 ;  /* 0x0000003e954d7220 */ /* 0x000fe20000410000 */
[----:B------:R-:W-:Y:S01]  /*0a10*/  SHF.L.U32 R167, R94, 0x10, RZ ;  /* 0x000000105ea77819 */ /* 0x000fe200000006ff */
[----:B------:R-:W-:Y:S01]  /*0a20*/  FMUL.FTZ R94, R25, R60 ;  /* 0x0000003c195e7220 */ /* 0x000fe20000410000 */
[----:B------:R-:W-:Y:S01]  /*0a30*/  SHF.L.U32 R152, R61, 0x10, RZ ;  /* 0x000000103d987819 */ /* 0x000fe200000006ff */
[----:B------:R-:W-:Y:S01]  /*0a40*/  FADD.FTZ R61, RZ, R83 ;  /* 0x00000053ff3d7221 */ /* 0x000fe20000010000 */
[----:B------:R-:W-:Y:S01]  /*0a50*/  FADD.FTZ R139, R78, R139 ;  /* 0x0000008b4e8b7221 */ /* 0x000fe20000010000 */
[-C--:B------:R-:W-:Y:S01]  /*0a60*/  FFMA.FTZ R140, R77, R78.reuse, R140 ;  /* 0x0000004e4d8c7223 */ /* 0x080fe2000001008c */
[----:B------:R-:W-:Y:S01]  /*0a70*/  FMUL.FTZ R78, R26, R78 ;  /* 0x0000004e1a4e7220 */ /* 0x000fe20000410000 */
[----:B------:R-:W-:Y:S01]  /*0a80*/  FADD.FTZ R61, R94, R61 ;  /* 0x0000003d5e3d7221 */ /* 0x000fe20000010000 */
[C---:B------:R-:W-:Y:S01]  /*0a90*/  PRMT R63, R86.reuse, 0x7632, R63 ;  /* 0x00007632563f7816 */ /* 0x040fe2000000003f */
[-C--:B------:R-:W-:Y:S01]  /*0aa0*/  FFMA.FTZ R138, R79, R152.reuse, R138 ;  /* 0x000000984f8a7223 */ /* 0x080fe2000001008a */
[----:B------:R-:W-:Y:S01]  /*0ab0*/  SHF.L.U32 R65, R86, 0x10, RZ ;  /* 0x0000001056417819 */ /* 0x000fe200000006ff */
[----:B------:R-:W-:Y:S01]  /*0ac0*/  FADD.FTZ R137, R152, R137 ;  /* 0x0000008998897221 */ /* 0x000fe20000010000 */
[----:B------:R-:W-:Y:S01]  /*0ad0*/  FMUL.FTZ R152, R27, R152 ;  /* 0x000000981b987220 */ /* 0x000fe20000410000 */
[----:B------:R-:W-:Y:S01]  /*0ae0*/  FADD.FTZ R61, R78, R61 ;  /* 0x0000003d4e3d7221 */ /* 0x000fe20000010000 */
[----:B-1----:R-:W-:Y:S01]  /*0af0*/  SHF.L.U32 R2, R63, 0x10, RZ ;  /* 0x000000103f027819 */ /* 0x002fe200000006ff */
[----:B------:R-:W-:-:S02]  /*0b00*/  FMUL.FTZ R84, R20, R65 ;  /* 0x0000004114547220 */ /* 0x000fc40000410000 */
[----:B------:R-:W-:Y:S01]  /*0b10*/  FADD.FTZ R61, R152, R61 ;  /* 0x0000003d983d7221 */ /* 0x000fe20000010000 */
[----:B------:R-:W-:Y:S01]  /*0b20*/  PRMT R67, R87, 0x7632, R67 ;  /* 0x0000763257437816 */ /* 0x000fe20000000043 */
[----:B------:R-:W-:Y:S01]  /*0b30*/  FMUL.FTZ R69, R149, R156 ;  /* 0x0000009c95457220 */ /* 0x000fe20000410000 */
[C---:B------:R-:W-:Y:S02]  /*0b40*/  PRMT R169, R95.reuse, 0x7632, R169 ;  /* 0x000076325fa97816 */ /* 0x040fe400000000a9 */
[----:B------:R-:W-:Y:S01]  /*0b50*/  SHF.L.U32 R171, R95, 0x10, RZ ;  /* 0x000000105fab7819 */ /* 0x000fe200000006ff */
[----:B------:R-:W-:Y:S01]  /*0b60*/  FMUL.FTZ R95, R149, R154 ;  /* 0x0000009a955f7220 */ /* 0x000fe20000410000 */
[----:B------:R-:W-:Y:S01]  /*0b70*/  SHF.L.U32 R87, R87, 0x10, RZ ;  /* 0x0000001057577819 */ /* 0x000fe200000006ff */
[----:B------:R-:W-:Y:S01]  /*0b80*/  FMUL.FTZ R154, R21, R2 ;  /* 0x00000002159a7220 */ /* 0x000fe20000410000 */
[----:B------:R-:W-:Y:S01]  /*0b90*/  FADD.FTZ R61, R84, R61 ;  /* 0x0000003d543d7221 */ /* 0x000fe20000010000 */
[----:B------:R-:W-:Y:S01]  /*0ba0*/  SHF.L.U32 R156, R67, 0x10, RZ ;  /* 0x00000010439c7819 */ /* 0x000fe200000006ff */
[----:B------:R-:W-:Y:S01]  /*0bb0*/  FMUL.FTZ R151, R149, R158 ;  /* 0x0000009e95977220 */ /* 0x000fe20000410000 */
[----:B------:R-:W-:Y:S01]  /*0bc0*/  PRMT R157, R93, 0x7632, R157 ;  /* 0x000076325d9d7816 */ /* 0x000fe2000000009d */
[----:B------:R-:W-:Y:S01]  /*0bd0*/  FFMA.FTZ R142, R69, R60, R142 ;  /* 0x0000003c458e7223 */ /* 0x000fe2000001008e */
[----:B------:R-:W-:Y:S01]  /*0be0*/  SHF.L.U32 R159, R93, 0x10, RZ ;  /* 0x000000105d9f7819 */ /* 0x000fe200000006ff */
[----:B------:R-:W-:Y:S01]  /*0bf0*/  FADD.FTZ R141, R60, R141 ;  /* 0x0000008d3c8d7221 */ /* 0x000fe20000010000 */
[----:B------:R-:W-:Y:S01]  /*0c00*/  FMUL.FTZ R93, R22, R87 ;  /* 0x00000057165d7220 */ /* 0x000fe20000410000 */
[----:B------:R-:W-:Y:S01]  /*0c10*/  FADD.FTZ R60, R154, R61 ;  /* 0x0000003d9a3c7221 */ /* 0x000fe20000010000 */
[----:B------:R-:W-:-:S02]  /*0c20*/  PRMT R3, R89, 0x7632, R3 ;  /* 0x0000763259037816 */ /* 0x000fc40000000003 */
[----:B------:R-:W-:Y:S01]  /*0c30*/  SHF.L.U32 R81, R89, 0x10, RZ ;  /* 0x0000001059517819 */ /* 0x000fe200000006ff */
[----:B------:R-:W-:Y:S01]  /*0c40*/  FMUL.FTZ R89, R149, R64 ;  /* 0x0000004095597220 */ /* 0x000fe20000410000 */
[----:B------:R-:W-:Y:S01]  /*0c50*/  SHF.L.U32 R71, R88, 0x10, RZ ;  /* 0x0000001058477819 */ /* 0x000fe200000006ff */
[----:B------:R-:W-:Y:S01]  /*0c60*/  FADD.FTZ R113, R156, R113 ;  /* 0x000000719c717221 */ /* 0x000fe20000010000 */
[----:B------:R-:W-:Y:S01]  /*0c70*/  PRMT R70, R88, 0x7632, R70 ;  /* 0x0000763258467816 */ /* 0x000fe20000000046 */
[----:B------:R-:W-:Y:S01]  /*0c80*/  FFMA.FTZ R110, R151, R156, R110 ;  /* 0x0000009c976e7223 */ /* 0x000fe2000001006e */
[----:B------:R-:W-:Y:S01]  /*0c90*/  FMUL.FTZ R64, R149, R68 ;  /* 0x0000004495407220 */ /* 0x000fe20000410000 */
[----:B------:R-:W-:Y:S01]  /*0ca0*/  FMUL.FTZ R156, R23, R156 ;  /* 0x0000009c179c7220 */ /* 0x000fe20000410000 */
[----:B------:R-:W-:Y:S01]  /*0cb0*/  FADD.FTZ R61, R93, R60 ;  /* 0x0000003c5d3d7221 */ /* 0x000fe20000010000 */
[----:B------:R-:W-:Y:S01]  /*0cc0*/  FADD.FTZ R133, R2, R133 ;  /* 0x0000008502857221 */ /* 0x000fe20000010000 */
[----:B------:R-:W-:Y:S01]  /*0cd0*/  FFMA.FTZ R112, R95, R2, R112 ;  /* 0x000000025f707223 */ /* 0x000fe20000010070 */
[----:B------:R-:W-:Y:S01]  /*0ce0*/  SHF.L.U32 R2, R70, 0x10, RZ ;  /* 0x0000001046027819 */ /* 0x000fe200000006ff */
[----:B------:R-:W-:Y:S01]  /*0cf0*/  FADD.FTZ R108, R71, R108 ;  /* 0x0000006c476c7221 */ /* 0x000fe20000010000 */
[-C--:B------:R-:W-:Y:S01]  /*0d00*/  FFMA.FTZ R109, R64, R71.reuse, R109 ;  /* 0x00000047406d7223 */ /* 0x080fe2000001006d */
[----:B------:R-:W-:Y:S01]  /*0d10*/  FMUL.FTZ R71, R16, R71 ;  /* 0x0000004710477220 */ /* 0x000fe20000410000 */
[----:B------:R-:W-:Y:S01]  /*0d20*/  FADD.FTZ R60, R156, R61 ;  /* 0x0000003d9c3c7221 */ /* 0x000fe20000010000 */
[----:B------:R-:W-:Y:S01]  /*0d30*/  FMUL.FTZ R68, R149, R162 ;  /* 0x000000a295447220 */ /* 0x000fe20000410000 */
[----:B------:R-:W-:-:S02]  /*0d40*/  FMUL.FTZ R155, R17, R2 ;  /* 0x00000002119b7220 */ /* 0x000fc40000410000 */
[----:B------:R-:W-:Y:S01]  /*0d50*/  FADD.FTZ R60, R71, R60 ;  /* 0x0000003c473c7221 */ /* 0x000fe20000010000 */
[----:B------:R-:W-:Y:S01]  /*0d60*/  FMUL.FTZ R82, R149, R66 ;  /* 0x0000004295527220 */ /* 0x000fe20000410000 */
[----:B------:R-:W-:Y:S01]  /*0d70*/  SHF.L.U32 R3, R3, 0x10, RZ ;  /* 0x0000001003037819 */ /* 0x000fe200000006ff */
[----:B------:R-:W-:Y:S01]  /*0d80*/  FMUL.FTZ R67, R149, R164 ;  /* 0x000000a495437220 */ /* 0x000fe20000410000 */
[----:B------:R-:W-:Y:S01]  /*0d90*/  FADD.FTZ R130, R81, R130 ;  /* 0x0000008251827221 */ /* 0x000fe20000010000 */
[-C--:B------:R-:W-:Y:S01]  /*0da0*/  FFMA.FTZ R107, R68, R81.reuse, R107 ;  /* 0x00000051446b7223 */ /* 0x080fe2000001006b */
[----:B------:R-:W-:Y:S01]  /*0db0*/  FMUL.FTZ R81, R18, R81 ;  /* 0x0000005112517220 */ /* 0x000fe20000410000 */
[----:B------:R-:W-:Y:S01]  /*0dc0*/  FADD.FTZ R60, R155, R60 ;  /* 0x0000003c9b3c7221 */ /* 0x000fe20000010000 */
[C---:B------:R-:W-:Y:S01]  /*0dd0*/  PRMT R73, R90.reuse, 0x7632, R73 ;  /* 0x000076325a497816 */ /* 0x040fe20000000049 */
[----:B------:R-:W-:Y:S01]  /*0de0*/  FADD.FTZ R124, R87, R124 ;  /* 0x0000007c577c7221 */ /* 0x000fe20000010000 */
[----:B------:R-:W-:Y:S01]  /*0df0*/  SHF.L.U32 R80, R90, 0x10, RZ ;  /* 0x000000105a507819 */ /* 0x000fe200000006ff */
[----:B------:R-:W-:Y:S01]  /*0e00*/  FFMA.FTZ R111, R82, R87, R111 ;  /* 0x00000057526f7223 */ /* 0x000fe2000001006f */
[C---:B------:R-:W-:Y:S01]  /*0e10*/  FMUL.FTZ R66, R149.reuse, R160 ;  /* 0x000000a095427220 */ /* 0x040fe20000410000 */
[----:B------:R-:W-:Y:S01]  /*0e20*/  FMUL.FTZ R87, R149, R72 ;  /* 0x0000004895577220 */ /* 0x000fe20000410000 */
[-C--:B------:R-:W-:Y:S01]  /*0e30*/  FFMA.FTZ R132, R67, R3.reuse, R132 ;  /* 0x0000000343847223 */ /* 0x080fe20000010084 */
[----:B------:R-:W-:Y:S01]  /*0e40*/  FADD.FTZ R122, R3, R122 ;  /* 0x0000007a037a7221 */ /* 0x000fe20000010000 */
[----:B------:R-:W-:Y:S01]  /*0e50*/  FMUL.FTZ R160, R19, R3 ;  /* 0x0000000313a07220 */ /* 0x000fe20000410000 */
[----:B------:R-:W-:Y:S01]  /*0e60*/  FADD.FTZ R3, R81, R60 ;  /* 0x0000003c51037221 */ /* 0x000fe20000010000 */
[----:B------:R-:W-:Y:S01]  /*0e70*/  SHF.L.U32 R161, R73, 0x10, RZ ;  /* 0x0000001049a17819 */ /* 0x000fe200000006ff */
[----:B------:R-:W-:Y:S01]  /*0e80*/  FADD.FTZ R121, R80, R121 ;  /* 0x0000007950797221 */ /* 0x000fe20000010000 */
[----:B------:R-:W-:Y:S01]  /*0e90*/  FFMA.FTZ R106, R87, R80, R106 ;  /* 0x00000050576a7223 */ /* 0x000fe2000001006a */
[----:B------:R-:W-:Y:S01]  /*0ea0*/  FMUL.FTZ R90, R149, R166 ;  /* 0x000000a6955a7220 */ /* 0x000fe20000410000 */
[----:B------:R-:W-:Y:S01]  /*0eb0*/  FMUL.FTZ R80, R12, R80 ;  /* 0x000000500c507220 */ /* 0x000fe20000410000 */
[----:B------:R-:W-:Y:S01]  /*0ec0*/  FADD.FTZ R3, R160, R3 ;  /* 0x00000003a0037221 */ /* 0x000fe20000010000 */
[C---:B------:R-:W-:Y:S01]  /*0ed0*/  PRMT R75, R91.reuse, 0x7632, R75 ;  /* 0x000076325b4b7816 */ /* 0x040fe2000000004b */
[----:B------:R-:W-:Y:S01]  /*0ee0*/  FFMA.FTZ R135, R66, R2, R135 ;  /* 0x0000000242877223 */ /* 0x000fe20000010087 */
[----:B------:R-:W-:Y:S01]  /*0ef0*/  SHF.L.U32 R88, R91, 0x10, RZ ;  /* 0x000000105b587819 */ /* 0x000fe200000006ff */
[----:B------:R-:W-:Y:S01]  /*0f00*/  FMUL.FTZ R91, R149, R74 ;  /* 0x0000004a955b7220 */ /* 0x000fe20000410000 */
[----:B------:R-:W-:Y:S01]  /*0f10*/  FADD.FTZ R123, R2, R123 ;  /* 0x0000007b027b7221 */ /* 0x000fe20000010000 */
[----:B------:R-:W-:Y:S01]  /*0f20*/  FADD.FTZ R120, R161, R120 ;  /* 0x00000078a1787221 */ /* 0x000fe20000010000 */
[-C--:B------:R-:W-:Y:S01]  /*0f30*/  FFMA.FTZ R105, R90, R161.reuse, R105 ;  /* 0x000000a15a697223 */ /* 0x080fe20000010069 */
[----:B------:R-:W-:Y:S01]  /*0f40*/  FMUL.FTZ R161, R13, R161 ;  /* 0x000000a10da17220 */ /* 0x000fe20000410000 */
[----:B------:R-:W-:Y:S01]  /*0f50*/  FADD.FTZ R2, R80, R3 ;  /* 0x0000000350027221 */ /* 0x000fe20000010000 */
[----:B------:R-:W-:Y:S01]  /*0f60*/  PRMT R86, R92, 0x7632, R86 ;  /* 0x000076325c567816 */ /* 0x000fe20000000056 */
[----:B------:R-:W-:Y:S01]  /*0f70*/  FADD.FTZ R119, R88, R119 ;  /* 0x0000007758777221 */ /* 0x000fe20000010000 */
[----:B------:R-:W-:Y:S01]  /*0f80*/  SHF.L.U32 R153, R92, 0x10, RZ ;  /* 0x000000105c997819 */ /* 0x000fe200000006ff */
[----:B------:R-:W-:Y:S01]  /*0f90*/  FFMA.FTZ R104, R91, R88, R104 ;  /* 0x000000585b687223 */ /* 0x000fe20000010068 */
[----:B------:R-:W-:Y:S01]  /*0fa0*/  SHF.L.U32 R165, R75, 0x10, RZ ;  /* 0x000000104ba57819 */ /* 0x000fe200000006ff */
[----:B------:R-:W-:Y:S01]  /*0fb0*/  FMUL.FTZ R92, R149, R168 ;  /* 0x000000a8955c7220 */ /* 0x000fe20000410000 */
[----:B------:R-:W-:Y:S01]  /*0fc0*/  FMUL.FTZ R88, R14, R88 ;  /* 0x000000580e587220 */ /* 0x000fe20000410000 */
[----:B------:R-:W-:-:S02]  /*0fd0*/  FADD.FTZ R3, R161, R2 ;  /* 0x00000002a1037221 */ /* 0x000fc40000010000 */
[----:B------:R-:W-:Y:S01]  /*0fe0*/  FADD.FTZ R136, R165, R136 ;  /* 0x00000088a5887221 */ /* 0x000fe20000010000 */
[-C--:B------:R-:W-:Y:S01]  /*0ff0*/  FFMA.FTZ R103, R92, R165.reuse, R103 ;  /* 0x000000a55c677223 */ /* 0x080fe20000010067 */
[----:B------:R-:W-:Y:S01]  /*1000*/  FMUL.FTZ R165, R15, R165 ;  /* 0x000000a50fa57220 */ /* 0x000fe20000410000 */
[----:B------:R-:W-:Y:S01]  /*1010*/  FADD.FTZ R2, R88, R3 ;  /* 0x0000000358027221 */ /* 0x000fe20000010000 */
[----:B------:R-:W-:Y:S01]  /*1020*/  FADD.FTZ R126, R65, R126 ;  /* 0x0000007e417e7221 */ /* 0x000fe20000010000 */
[----:B------:R-:W-:Y:S01]  /*1030*/  FFMA.FTZ R134, R89, R65, R134 ;  /* 0x0000004159867223 */ /* 0x000fe20000010086 */
[----:B------:R-:W-:Y:S01]  /*1040*/  FMUL.FTZ R65, R149, R76 ;  /* 0x0000004c95417220 */ /* 0x000fe20000410000 */
[----:B------:R-:W-:Y:S01]  /*1050*/  SHF.L.U32 R60, R86, 0x10, RZ ;  /* 0x00000010563c7819 */ /* 0x000fe200000006ff */
[-C--:B------:R-:W-:Y:S01]  /*1060*/  FMUL.FTZ R86, R8, R153.reuse ;  /* 0x0000009908567220 */ /* 0x080fe20000410000 */
[----:B------:R-:W-:Y:S01]  /*1070*/  FADD.FTZ R3, R165, R2 ;  /* 0x00000002a5037221 */ /* 0x000fe20000010000 */
[----:B------:R-:W-:Y:S01]  /*1080*/  FADD.FTZ R131, R153, R131 ;  /* 0x0000008399837221 */ /* 0x000fe20000010000 */
[----:B------:R-:W-:Y:S01]  /*1090*/  FFMA.FTZ R102, R65, R153, R102 ;  /* 0x0000009941667223 */ /* 0x000fe20000010066 */
[----:B------:R-:W-:Y:S01]  /*10a0*/  FMUL.FTZ R153, R9, R60 ;  /* 0x0000003c09997220 */ /* 0x000fe20000410000 */
[----:B------:R-:W-:Y:S01]  /*10b0*/  FADD.FTZ R2, R86, R3 ;  /* 0x0000000356027221 */ /* 0x000fe20000010000 */
[----:B------:R-:W-:Y:S01]  /*10c0*/  SHF.L.U32 R158, R157, 0x10, RZ ;  /* 0x000000109d9e7819 */ /* 0x000fe200000006ff */
[C---:B------:R-:W-:Y:S01]  /*10d0*/  FMUL.FTZ R73, R149.reuse, R174 ;  /* 0x000000ae95497220 */ /* 0x040fe20000410000 */
[-C--:B------:R-:W-:Y:S01]  /*10e0*/  FMUL.FTZ R157, R10, R159.reuse ;  /* 0x0000009f0a9d7220 */ /* 0x080fe20000410000 */
[----:B------:R-:W-:Y:S01]  /*10f0*/  FADD.FTZ R2, R2, R153 ;  /* 0x0000009902027221 */ /* 0x000fe20000010000 */
[----:B------:R-:W-:Y:S01]  /*1100*/  FMUL.FTZ R72, R149, R172 ;  /* 0x000000ac95487220 */ /* 0x000fe20000410000 */
[-C--:B------:R-:W-:Y:S01]  /*1110*/  FFMA.FTZ R118, R73, R158.reuse, R118 ;  /* 0x0000009e49767223 */ /* 0x080fe20000010076 */
[----:B------:R-:W-:Y:S01]  /*1120*/  FADD.FTZ R116, R158, R116 ;  /* 0x000000749e747221 */ /* 0x000fe20000010000 */
[----:B------:R-:W-:Y:S01]  /*1130*/  FMUL.FTZ R158, R11, R158 ;  /* 0x0000009e0b9e7220 */ /* 0x000fe20000410000 */
[----:B------:R-:W-:Y:S01]  /*1140*/  FADD.FTZ R3, R2, R157 ;  /* 0x0000009d02037221 */ /* 0x000fe20000010000 */
[----:B------:R-:W-:Y:S01]  /*1150*/  SHF.L.U32 R162, R163, 0x10, RZ ;  /* 0x00000010a3a27819 */ /* 0x000fe200000006ff */
[----:B------:R-:W-:Y:S01]  /*1160*/  FMUL.FTZ R75, R149, R178 ;  /* 0x000000b2954b7220 */ /* 0x000fe20000410000 */
[----:B------:R-:W-:Y:S01]  /*1170*/  FADD.FTZ R100, R159, R100 ;  /* 0x000000649f647221 */ /* 0x000fe20000010000 */
[----:B------:R-:W-:Y:S01]  /*1180*/  FFMA.FTZ R129, R72, R159, R129 ;  /* 0x0000009f48817223 */ /* 0x000fe20000010081 */
        /* <DEDUP_REMOVED lines=9> */
[----:B------:R-:W-:Y:S01]  /*1220*/  FMUL.FTZ R70, R149, R170 ;  /* 0x000000aa95467220 */ /* 0x000fe20000410000 */
[----:B------:R-:W-:Y:S02]  /*1230*/  FMUL.FTZ R163, R7, R169 ;  /* 0x000000a907a37220 */ /* 0x000fe40000410000 */
[----:B------:R-:W-:Y:S01]  /*1240*/  FADD.FTZ R2, R3, R164 ;  /* 0x000000a403027221 */ /* 0x000fe20000010000 */
[----:B------:R-:W-:Y:S01]  /*1250*/  FFMA.FTZ R101, R70, R60, R101 ;  /* 0x0000003c46657223 */ /* 0x000fe20000010065 */
[----:B------:R-:W-:Y:S02]  /*1260*/  FADD.FTZ R117, R60, R117 ;  /* 0x000000753c757221 */ /* 0x000fe40000010000 */
[----:B------:R-:W-:-:S05]  /*1270*/  FADD.FTZ R60, R2, R163 ;  /* 0x000000a3023c7221 */ /* 0x000fca0000010000 */
[----:B------:R-:W0:Y:S01]  /*1280*/  SHFL.DOWN PT, R3, R60, 0x10, 0x1f ;  /* 0x0a001f003c037f89 */ /* 0x000e2200000e0000 */
[----:B------:R-:W-:-:S04]  /*1290*/  FFMA.FTZ R2, R0, R83, RZ ;  /* 0x0000005300027223 */ /* 0x000fc800000100ff */
[----:B------:R-:W-:-:S04]  /*12a0*/  FFMA.FTZ R2, R69, R94, R2 ;  /* 0x0000005e45027223 */ /* 0x000fc80000010002 */
        /* <DEDUP_REMOVED lines=20> */
[----:B------:R-:W-:Y:S01]  /*13f0*/  FFMA.FTZ R2, R74, R159, R3 ;  /* 0x0000009f4a027223 */ /* 0x000fe20000010003 */
[----:B------:R-:W-:-:S03]  /*1400*/  FMUL.FTZ R85, R149, R180 ;  /* 0x000000b495557220 */ /* 0x000fc60000410000 */
[----:B------:R-:W-:Y:S01]  /*1410*/  FFMA.FTZ R2, R75, R162, R2 ;  /* 0x000000a24b027223 */ /* 0x000fe20000010002 */
[----:B------:R-:W-:-:S03]  /*1420*/  FMUL.FTZ R76, R149, R182 ;  /* 0x000000b6954c7220 */ /* 0x000fc60000410000 */
[----:B------:R-:W-:-:S04]  /*1430*/  FFMA.FTZ R3, R85, R164, R2 ;  /* 0x000000a455037223 */ /* 0x000fc80000010002 */
[----:B------:R-:W-:-:S05]  /*1440*/  FFMA.FTZ R3, R76, R163, R3 ;  /* 0x000000a34c037223 */ /* 0x000fca0000010003 */
[----:B------:R-:W0:Y:S04]  /*1450*/  SHFL.DOWN PT, R2, R3, 0x10, 0x1f ;  /* 0x0a001f0003027f89 */ /* 0x000e2800000e0000 */
[----:B------:R-:W1:Y:S01]  /*1460*/  SHFL.DOWN PT, R60, R61, 0x8, 0x1f ;  /* 0x09001f003d3c7f89 */ /* 0x000e6200000e0000 */
[----:B0-----:R-:W-:-:S05]  /*1470*/  FADD.FTZ R2, R3, R2 ;  /* 0x0000000203027221 */ /* 0x001fca0000010000 */
[----:B------:R-:W0:Y:S01]  /*1480*/  SHFL.DOWN PT, R63, R2, 0x8, 0x1f ;  /* 0x09001f00023f7f89 */ /* 0x000e2200000e0000 */
[----:B-1----:R-:W-:Y:S01]  /*1490*/  FADD.FTZ R60, R61, R60 ;  /* 0x0000003c3d3c7221 */ /* 0x002fe20000010000 */
[----:B------:R-:W-:Y:S01]  /*14a0*/  FADD.FTZ R99, R167, R99 ;  /* 0x00000063a7637221 */ /* 0x000fe20000010000 */
[----:B------:R-:W-:-:S03]  /*14b0*/  FFMA.FTZ R97, R74, R167, R97 ;  /* 0x000000a74a617223 */ /* 0x000fc60000010061 */
        /* <DEDUP_REMOVED lines=28> */
.L_x_4162:
[----:B------:R-:W-:Y:S05]  /*1680*/  BSYNC.RECONVERGENT B0 ;  /* 0x0000000000007941 */ /* 0x000fea0003800200 */
.L_x_4161:
        /* <DEDUP_REMOVED lines=47> */
[C---:B-----5:R-:W-:Y:S01]  /*1980*/  FFMA.FTZ R3, R149.reuse, R82, R34 ;  /* 0x0000005295037223 */ /* 0x060fe20000010022 */
[----:B------:R-:W-:Y:S01]  /*1990*/  FFMA.FTZ R61, R149, R156, R35 ;  /* 0x0000009c953d7223 */ /* 0x000fe20000010023 */
[-CC-:B------:R-:W-:Y:S01]  /*19a0*/  FFMA.FTZ R89, R89, R166.reuse, R167.reuse ;  /* 0x000000a659597223 */ /* 0x180fe200000100a7 */
[----:B------:R-:W-:Y:S01]  /*19b0*/  FFMA.FTZ R95, R95, R166, R167 ;  /* 0x000000a65f5f7223 */ /* 0x000fe200000100a7 */
[-C--:B------:R-:W-:Y:S01]  /*19c0*/  FMUL.FTZ R3, R3, R150.reuse ;  /* 0x0000009603037220 */ /* 0x080fe20000410000 */
[----:B------:R-:W-:Y:S01]  /*19d0*/  FMUL.FTZ R2, R61, R150 ;  /* 0x000000963d027220 */ /* 0x000fe20000410000 */
[----:B------:R-:W-:Y:S01]  /*19e0*/  FADD.FTZ R0, R83, -R0 ;  /* 0x8000000053007221 */ /* 0x000fe20000010000 */
[----:B------:R-:W-:Y:S01]  /*19f0*/  FADD.FTZ R94, R94, -R69 ;  /* 0x800000455e5e7221 */ /* 0x000fe20000010000 */
[----:B------:R-:W-:Y:S01]  /*1a00*/  FADD.FTZ R77, R78, -R77 ;  /* 0x8000004d4e4d7221 */ /* 0x000fe20000010000 */
[----:B------:R-:W-:Y:S01]  /*1a10*/  FADD.FTZ R152, R152, -R79 ;  /* 0x8000004f98987221 */ /* 0x000fe20000010000 */
[----:B------:R-:W-:Y:S01]  /*1a20*/  FADD.FTZ R89, R84, -R89 ;  /* 0x8000005954597221 */ /* 0x000fe20000010000 */
[----:B------:R-:W-:Y:S01]  /*1a30*/  FADD.FTZ R154, R154, -R95 ;  /* 0x8000005f9a9a7221 */ /* 0x000fe20000010000 */
[----:B------:R-:W-:Y:S01]  /*1a40*/  F2FP.BF16.F32.PACK_AB R63, R2, R3 ;  /* 0x00000003023f723e */ /* 0x000fe200000010ff */
        /* <DEDUP_REMOVED lines=16> */
.L_x_4164:
        /* <DEDUP_REMOVED lines=36> */
.L_x_4165:
        /* <DEDUP_REMOVED lines=47> */
.L_x_4166:
        /* <DEDUP_REMOVED lines=36> */
.L_x_4167:
        /* <DEDUP_REMOVED lines=44> */
.L_x_4168:
        /* <DEDUP_REMOVED lines=36> */
.L_x_4169:
[----:B------:R-:W0:Y:S01]  /*27c0*/  @P1 LDC.64 R64, c[0x0][0x478] ;  /* 0x00011e00ff401b82 */ /* 0x000e220000000a00 */
[----:B------:R-:W-:-:S04]  /*27d0*/  IMAD.WIDE.U32 R2, R146, 0x10, R2 ;  /* 0x0000001092027825 */ /* 0x000fc800078e0002 */
[----:B0-----:R-:W-:-:S05]  /*27e0*/  @P1 IMAD.WIDE.U32 R64, R146, 0x20, R64 ;  /* 0x0000002092401825 */ /* 0x001fca00078e0040 */
[----:B------:R1:W-:Y:S04]  /*27f0*/  @P1 STG.E.128 desc[UR6][R64.64], R56 ;  /* 0x0000003840001986 */ /* 0x0003e8000c101d06 */
[----:B------:R1:W-:Y:S04]  /*2800*/  @P1 STG.E.128 desc[UR6][R64.64+0x10], R52 ;  /* 0x0000103440001986 */ /* 0x0003e8000c101d06 */
[----:B------:R1:W-:Y:S01]  /*2810*/  STG.E.128 desc[UR6][R2.64], R60 ;  /* 0x0000003c02007986 */ /* 0x0003e2000c101d06 */
[----:B------:R-:W-:Y:S05]  /*2820*/  BRA `(.L_x_4170) ;  /* 0x0000000c00cc7947 */ /* 0x000fea0003800000 */
.L_x_4163:
        /* <DEDUP_REMOVED lines=40> */
.L_x_4171:
        /* <DEDUP_REMOVED lines=36> */
.L_x_4172:
        /* <DEDUP_REMOVED lines=20> */
[----:B0-----:R-:W-:Y:S01]  /*2e30*/  FADD.FTZ R52, R80, -R87 ;  /* 0x8000005750347221 */ /* 0x001fe20000010000 */
        /* <DEDUP_REMOVED lines=24> */
.L_x_4173:
        /* <DEDUP_REMOVED lines=36> */
.L_x_4174:
        /* <DEDUP_REMOVED lines=44> */
.L_x_4175:
        /* <DEDUP_REMOVED lines=36> */
.L_x_4176:
[----:B------:R-:W0:Y:S01]  /*3700*/  @P1 LDC.64 R64, c[0x0][0x478] ;  /* 0x00011e00ff401b82 */ /* 0x000e220000000a00 */
[----:B------:R-:W-:-:S04]  /*3710*/  IMAD.WIDE.U32 R2, R146, 0x10, R2 ;  /* 0x0000001092027825 */ /* 0x000fc800078e0002 */
[----:B0-----:R-:W-:-:S05]  /*3720*/  @P1 IMAD.WIDE.U32 R64, R146, 0x20, R64 ;  /* 0x0000002092401825 */ /* 0x001fca00078e0040 */
[----:B------:R0:W-:Y:S04]  /*3730*/  @P1 STG.E.128 desc[UR6][R64.64], R56 ;  /* 0x0000003840001986 */ /* 0x0001e8000c101d06 */
[----:B------:R0:W-:Y:S04]  /*3740*/  @P1 STG.E.128 desc[UR6][R64.64+0x10], R52 ;  /* 0x0000103440001986 */ /* 0x0001e8000c101d06 */
[----:B------:R0:W-:Y:S02]  /*3750*/  STG.E.128 desc[UR6][R2.64], R60 ;  /* 0x0000003c02007986 */ /* 0x0001e4000c101d06 */
.L_x_4170:
[----:B01----:R-:W0:Y:S01]  /*3760*/  LDC.64 R2, c[0x0][0x380] ;  /* 0x0000e000ff027b82 */ /* 0x003e220000000a00 */
        /* <DEDUP_REMOVED lines=50> */
.L_x_4160:
        /* <DEDUP_REMOVED lines=21> */
.L_x_4178:
        /* <DEDUP_REMOVED lines=10> */
.L_x_10735:


//--------------------- .text._ZN10layer_norm13ln_bwd_kernelINS_13Kernel_traitsIf13__nv_bfloat16fS2_fjLj6144ELj1ELj1ELj8ELj16ENS_18Kernel_traits_baseILj6144EfS2_fS2_fjLj256EEEEELb0ELb0ELb1ELb0EEEvNS_9BwdParamsE --------------------------
	.section	.text._ZN10layer_norm13ln_bwd_kernelINS_13Kernel_traitsIf13__nv_bfloat16fS2_fjLj6144ELj1ELj1ELj8ELj16ENS_18Kernel_traits_baseILj6144EfS2_fS2_fjLj256EEEEELb0ELb0ELb1ELb0EEEvNS_9BwdParamsE,"ax",@progbits
	.align	128
        .global         _ZN10layer_norm13ln_bwd_kernelINS_13Kernel_traitsIf13__nv_bfloat16fS2_fjLj6144ELj1ELj1ELj8ELj16ENS_18Kernel_traits_baseILj6144EfS2_fS2_fjLj256EEEEELb0ELb0ELb1ELb0EEEvNS_9BwdParamsE
        .type           _ZN10layer_norm13ln_bwd_kernelINS_13Kernel_traitsIf13__nv_bfloat16fS2_fjLj6144ELj1ELj1ELj8ELj16ENS_18Kernel_traits_baseILj6144EfS2_fS2_fjLj256EEEEELb0ELb0ELb1ELb0EEEvNS_9BwdParamsE,@function
        .size           _ZN10layer_norm13ln_bwd_kernelINS_13Kernel_traitsIf13__nv_bfloat16fS2_fjLj6144ELj1ELj1ELj8ELj16ENS_18Kernel_traits_baseILj6144EfS2_fS2_fjLj256EEEEELb0ELb0ELb1ELb0EEEvNS_9BwdParamsE,(.L_x_10736 - _ZN10layer_norm13ln_bwd_kernelINS_13Kernel_traitsIf13__nv_bfloat16fS2_fjLj6144ELj1ELj1ELj8ELj16ENS_18Kernel_traits_baseILj6144EfS2_fS2_fjLj256EEEEELb0ELb0ELb1ELb0EEEvNS_9BwdParamsE)
        .other          _ZN10layer_norm13ln_bwd_kernelINS_13Kernel_traitsIf13__nv_bfloat16fS2_fjLj6144ELj1ELj1ELj8ELj16ENS_18Kernel_traits_baseILj6144EfS2_fS2_fjLj256EEEEELb0ELb0ELb1ELb0EEEvNS_9BwdParamsE,@"STO_CUDA_ENTRY STV_DEFAULT"
_ZN10layer_norm13ln_bwd_kernelINS_13Kernel_traitsIf13__nv_bfloat16fS2_fjLj6144ELj1ELj1ELj8ELj16ENS_18Kernel_traits_baseILj6144EfS2_fS2_fjLj256EEEEELb0ELb0ELb1ELb0EEEvNS_9BwdParamsE:
.text._ZN10layer_norm13ln_bwd_kernelINS_13Kernel_traitsIf13__nv_bfloat16fS2_fjLj6144ELj1ELj1ELj8ELj16ENS_18Kernel_traits_baseILj6144EfS2_fS2_fjLj256EEEEELb0ELb0ELb1ELb0EEEvNS_9BwdParamsE:
        /* <DEDUP_REMOVED lines=18> */
[C---:B-1----:R-:W-:Y:S01]  /*0120*/  @P2 IMAD.WIDE.U32 R2, R11.reuse, 0x20, R2 ;  /* 0x000000200b022825 */ /* 0x042fe200078e0002 */
[----:B------:R-:W-:-:S04]  /*0130*/  @P2 LOP3.LUT R11, R11, 0x100, RZ, 0xfc, !PT ;  /* 0x000001000b0b2812 */ /* 0x000fc800078efcff */
[----:B--2---:R-:W5:Y:S01]  /*0140*/  @P2 LDG.E.128 R72, desc[UR10][R2.64] ;  /* 0x0000000a02482981 */ /* 0x004f62000c1e1d00 */
[----:B----4-:R-:W-:-:S03]  /*0150*/  @P4 IMAD.WIDE.U32 R6, R11, 0x20, R4 ;  /* 0x000000200b064825 */ /* 0x010fc600078e0004 */
[----:B------:R0:W5:Y:S01]  /*0160*/  @P2 LDG.E.128 R68, desc[UR10][R2.64+0x10] ;  /* 0x0000100a02442981 */ /* 0x000162000c1e1d00 */
[----:B------:R-:W-:Y:S02]  /*0170*/  @P4 IADD3 R11, PT, PT, R11, 0x100, RZ ;  /* 0x000001000b0b4810 */ /* 0x000fe40007ffe0ff */
[----:B------:R-:W-:Y:S02]  /*0180*/  CS2R R48, SRZ ;  /* 0x0000000000307805 */ /* 0x000fe4000001ff00 */
[----:B------:R-:W-:Y:S01]  /*0190*/  CS2R R50, SRZ ;  /* 0x0000000000327805 */ /* 0x000fe2000001ff00 */
[----:B------:R-:W5:Y:S01]  /*01a0*/  @P4 LDG.E.128 R64, desc[UR10][R6.64] ;  /* 0x0000000a06404981 */ /* 0x000f62000c1e1d00 */
[----:B---3--:R-:W-:-:S03]  /*01b0*/  @P5 IMAD.WIDE.U32 R4, R11, 0x20, R8 ;  /* 0x000000200b045825 */ /* 0x008fc600078e0008 */
[----:B------:R-:W5:Y:S01]  /*01c0*/  @P4 LDG.E.128 R60, desc[UR10][R6.64+0x10] ;  /* 0x0000100a063c4981 */ /* 0x000f62000c1e1d00 */
[----:B0-----:R-:W-:Y:S02]  /*01d0*/  MOV R2, UR4 ;  /* 0x0000000400027c02 */ /* 0x001fe40008000f00 */
[----:B------:R-:W-:Y:S01]  /*01e0*/  CS2R R44, SRZ ;  /* 0x00000000002c7805 */ /* 0x000fe2000001ff00 */
[----:B------:R-:W5:Y:S01]  /*01f0*/  @P5 LDG.E.128 R56, desc[UR10][R4.64] ;  /* 0x0000000a04385981 */ /* 0x000f62000c1e1d00 */
[----:B------:R-:W-:Y:S02]  /*0200*/  ISETP.GE.AND P0, PT, R2, UR5, PT ;  /* 0x0000000502007c0c */ /* 0x000fe4000bf06270 */
[----:B------:R-:W-:Y:S01]  /*0210*/  CS2R R46, SRZ ;  /* 0x00000000002e7805 */ /* 0x000fe2000001ff00 */
[----:B------:R0:W5:Y:S01]  /*0220*/  @P5 LDG.E.128 R52, desc[UR10][R4.64+0x10] ;  /* 0x0000100a04345981 */ /* 0x000162000c1e1d00 */
        /* <DEDUP_REMOVED lines=51> */
.L_x_4249:
        /* <DEDUP_REMOVED lines=51> */
[----:B------:R-:W-:Y:S02]  /*0890*/  IADD3 R126, PT, PT, R126, 0x100, RZ ;  /* 0x000001007e7e7810 */ /* 0x000fe40007ffe0ff */
[----:B------:R-:W-:Y:S01]  /*08a0*/  IADD3 R125, PT, PT, R125, 0x100, RZ ;  /* 0x000001007d7d7810 */ /* 0x000fe20007ffe0ff */
[C---:B--2---:R-:W-:Y:S01]  /*08b0*/  FADD.FTZ R112, -R124.reuse, R112 ;  /* 0x000000707c707221 */ /* 0x044fe20000010100 */
[C---:B------:R-:W-:Y:S01]  /*08c0*/  FADD.FTZ R170, -R124.reuse, R113 ;  /* 0x000000717caa7221 */ /* 0x040fe20000010100 */
[C---:B------:R-:W-:Y:S01]  /*08d0*/  FADD.FTZ R172, -R124.reuse, R115 ;  /* 0x000000737cac7221 */ /* 0x040fe20000010100 */
[----:B---3--:R-:W-:Y:S01]  /*08e0*/  FADD.FTZ R120, -R124, R120 ;  /* 0x000000787c787221 */ /* 0x008fe20000010100 */
[----:B-----5:R-:W-:Y:S01]  /*08f0*/  FMUL.FTZ R3, R147, R112 ;  /* 0x0000007093037220 */ /* 0x020fe20000410000 */
[----:B----4-:R-:W-:-:S02]  /*0900*/  PRMT R113, R116, 0x7632, R113 ;  /* 0x0000763274717816 */ /* 0x010fc40000000071 */
[----:B------:R-:W-:Y:S01]  /*0910*/  SHF.L.U32 R115, R116, 0x10, RZ ;  /* 0x0000001074737819 */ /* 0x000fe200000006ff */
[C---:B------:R-:W-:Y:S01]  /*0920*/  FMUL.FTZ R165, R147.reuse, R120 ;  /* 0x0000007893a57220 */ /* 0x040fe20000410000 */
[----:B------:R-:W-:Y:S01]  /*0930*/  SHF.L.U32 R169, R118, 0x10, RZ ;  /* 0x0000001076a97819 */ /* 0x000fe200000006ff */
[----:B0-----:R-:W-:Y:S01]  /*0940*/  FMUL.FTZ R166, R147, R170 ;  /* 0x000000aa93a67220 */ /* 0x001fe20000410000 */
[----:B------:R-:W-:Y:S01]  /*0950*/  SHF.L.U32 R112, R113, 0x10, RZ ;  /* 0x0000001071707819 */ /* 0x000fe200000006ff */
[----:B------:R-:W-:Y:S01]  /*0960*/  FMUL.FTZ R170, R72, R115 ;  /* 0x0000007348aa7220 */ /* 0x000fe20000410000 */
[----:B------:R-:W-:Y:S01]  /*0970*/  PRMT R116, R117, 0x7632, R116 ;  /* 0x0000763275747816 */ /* 0x000fe20000000074 */
[----:B------:R-:W-:Y:S01]  /*0980*/  FADD.FTZ R20, R20, R169 ;  /* 0x000000a914147221 */ /* 0x000fe20000010000 */
[-C--:B------:R-:W-:Y:S01]  /*0990*/  FFMA.FTZ R44, R165, R169.reuse, R44 ;  /* 0x000000a9a52c7223 */ /* 0x080fe2000001002c */
[----:B------:R-:W-:Y:S01]  /*09a0*/  FMUL.FTZ R174, R68, R169 ;  /* 0x000000a944ae7220 */ /* 0x000fe20000410000 */
        /* <DEDUP_REMOVED lines=9> */
[C---:B------:R-:W-:Y:S01]  /*0a40*/  FMUL.FTZ R168, R147.reuse, R172 ;  /* 0x000000ac93a87220 */ /* 0x040fe20000410000 */
[----:B------:R-:W-:Y:S01]  /*0a50*/  SHF.L.U32 R116, R116, 0x10, RZ ;  /* 0x0000001074747819 */ /* 0x000fe200000006ff */
[----:B------:R-:W-:Y:S01]  /*0a60*/  FADD.FTZ R115, R112, R169 ;  /* 0x000000a970737221 */ /* 0x000fe20000010000 */
[----:B------:R-:W-:Y:S01]  /*0a70*/  FMUL.FTZ R163, R147, R114 ;  /* 0x0000007293a37220 */ /* 0x000fe20000410000 */
[----:B------:R-:W-:Y:S01]  /*0a80*/  FMUL.FTZ R172, R74, R117 ;  /* 0x000000754aac7220 */ /* 0x000fe20000410000 */
[----:B------:R-:W-:Y:S01]  /*0a90*/  FFMA.FTZ R112, R166, R169, R113 ;  /* 0x000000a9a6707223 */ /* 0x000fe20000010071 */
[----:B------:R-:W-:Y:S01]  /*0aa0*/  PRMT R127, R118, 0x7632, R127 ;  /* 0x00007632767f7816 */ /* 0x000fe2000000007f */
        /* <DEDUP_REMOVED lines=13> */
[----:B------:R-:W-:Y:S01]  /*0b80*/  FFMA.FTZ R113, R165, R174, R112 ;  /* 0x000000aea5717223 */ /* 0x000fe20000010070 */
[----:B------:R-:W-:Y:S01]  /*0b90*/  SHF.L.U32 R120, R167, 0x10, RZ ;  /* 0x00000010a7787819 */ /* 0x000fe200000006ff */
        /* <DEDUP_REMOVED lines=21> */
.L_x_4183:
[----:B----4-:R-:W-:Y:S05]  /*0cf0*/  BSYNC.RECONVERGENT B1 ;  /* 0x0000000000017941 */ /* 0x010fea0003800200 */
.L_x_4182:
        /* <DEDUP_REMOVED lines=18> */
[C---:B---3--:R-:W-:Y:S01]  /*0e20*/  FADD.FTZ R136, -R124.reuse, R112 ;  /* 0x000000707c887221 */ /* 0x048fe20000010100 */
[C---:B------:R-:W-:Y:S01]  /*0e30*/  FADD.FTZ R138, -R124.reuse, R113 ;  /* 0x000000717c8a7221 */ /* 0x040fe20000010100 */
[----:B------:R-:W-:Y:S01]  /*0e40*/  FADD.FTZ R114, -R124, R114 ;  /* 0x000000727c727221 */ /* 0x000fe20000010100 */
[----:B----4-:R-:W-:-:S02]  /*0e50*/  PRMT R112, R116, 0x7632, R112 ;  /* 0x0000763274707816 */ /* 0x010fc40000000070 */
[----:B------:R-:W-:Y:S01]  /*0e60*/  SHF.L.U32 R113, R116, 0x10, RZ ;  /* 0x0000001074717819 */ /* 0x000fe200000006ff */
[--C-:B------:R-:W-:Y:S01]  /*0e70*/  FADD.FTZ R140, -R124, R115.reuse ;  /* 0x000000737c8c7221 */ /* 0x100fe20000010100 */
[----:B------:R-:W-:Y:S01]  /*0e80*/  SHF.L.U32 R139, R118, 0x10, RZ ;  /* 0x00000010768b7819 */ /* 0x000fe200000006ff */
[C---:B0----5:R-:W-:Y:S01]  /*0e90*/  FMUL.FTZ R133, R147.reuse, R114 ;  /* 0x0000007293857220 */ /* 0x061fe20000410000 */
[C---:B------:R-:W-:Y:S01]  /*0ea0*/  FMUL.FTZ R131, R147.reuse, R136 ;  /* 0x0000008893837220 */ /* 0x040fe20000410000 */
[----:B------:R-:W-:Y:S01]  /*0eb0*/  SHF.L.U32 R114, R112, 0x10, RZ ;  /* 0x0000001070727819 */ /* 0x000fe200000006ff */
[C---:B------:R-:W-:Y:S01]  /*0ec0*/  FMUL.FTZ R135, R147.reuse, R120 ;  /* 0x0000007893877220 */ /* 0x040fe20000410000 */
        /* <DEDUP_REMOVED lines=15> */
[----:B------:R-:W-:Y:S01]  /*0fc0*/  PRMT R141, R119, 0x7632, R141 ;  /* 0x00007632778d7816 */ /* 0x000fe2000000008d */
        /* <DEDUP_REMOVED lines=40> */
.L_x_4185:
[----:B------:R-:W-:Y:S05]  /*1250*/  BSYNC.RECONVERGENT B1 ;  /* 0x0000000000017941 */ /* 0x000fea0003800200 */
.L_x_4184:
        /* <DEDUP_REMOVED lines=14> */
[C---:B--2---:R-:W-:Y:S01]  /*1340*/  FADD.FTZ R154, -R124.reuse, R113 ;  /* 0x000000717c9a7221 */ /* 0x044fe20000010100 */
[C---:B------:R-:W-:Y:S01]  /*1350*/  FADD.FTZ R114, -R124.reuse, R114 ;  /* 0x000000727c727221 */ /* 0x040fe20000010100 */
[C---:B------:R-:W-:Y:S01]  /*1360*/  FADD.FTZ R156, -R124.reuse, R115 ;  /* 0x000000737c9c7221 */ /* 0x040fe20000010100 */
[C---:B------:R-:W-:Y:S01]  /*1370*/  FADD.FTZ R112, -R124.reuse, R112 ;  /* 0x000000707c707221 */ /* 0x040fe20000010100 */
[C-C-:B---3--:R-:W-:Y:S01]  /*1380*/  FADD.FTZ R126, -R124.reuse, R116.reuse ;  /* 0x000000747c7e7221 */ /* 0x148fe20000010100 */
[C---:B-----5:R-:W-:Y:S01]  /*1390*/  FMUL.FTZ R155, R147.reuse, R114 ;  /* 0x00000072939b7220 */ /* 0x060fe20000410000 */
[C---:B------:R-:W-:Y:S01]  /*13a0*/  FMUL.FTZ R154, R147.reuse, R154 ;  /* 0x0000009a939a7220 */ /* 0x040fe20000410000 */
[C---:B------:R-:W-:Y:S01]  /*13b0*/  FMUL.FTZ R153, R147.reuse, R112 ;  /* 0x0000007093997220 */ /* 0x040fe20000410000 */
[----:B------:R-:W-:Y:S01]  /*13c0*/  FADD.FTZ R158, -R124, R117 ;  /* 0x000000757c9e7221 */ /* 0x000fe20000010100 */
[----:B----4-:R-:W-:Y:S01]  /*13d0*/  PRMT R113, R120, 0x7632, R113 ;  /* 0x0000763278717816 */ /* 0x010fe20000000071 */
        /* <DEDUP_REMOVED lines=17> */
[C---:B------:R-:W-:Y:S01]  /*14f0*/  PRMT R117, R122.reuse, 0x7632, R117 ;  /* 0x000076327a757816 */ /* 0x040fe20000000075 */
[----:B0-----:R-:W-:Y:S01]  /*1500*/  FMUL.FTZ R148, R59, R116 ;  /* 0x000000743b947220 */ /* 0x001fe20000410000 */
        /* <DEDUP_REMOVED lines=9> */
[-C--:B------:R-:W-:Y:S01]  /*15a0*/  FFMA.FTZ R29, R158, R150.reuse, R29 ;  /* 0x000000969e1d7223 */ /* 0x080fe2000001001d */
[----:B------:R-:W-:Y:S01]  /*15b0*/  SHF.L.U32 R123, R123, 0x10, RZ ;  /* 0x000000107b7b7819 */ /* 0x000fe200000006ff */
[----:B------:R-:W-:Y:S01]  /*15c0*/  FADD.FTZ R5, R5, R150 ;  /* 0x0000009605057221 */ /* 0x000fe20000010000 */
[----:B------:R-:W-:Y:S01]  /*15d0*/  FADD.FTZ R118, -R124, R118 ;  /* 0x000000767c767221 */ /* 0x000fe20000010100 */
[----:B------:R-:W-:Y:S01]  /*15e0*/  FMUL.FTZ R150, R53, R150 ;  /* 0x0000009635967220 */ /* 0x000fe20000410000 */
[----:B------:R-:W-:Y:S01]  /*15f0*/  FADD.FTZ R115, R115, R164 ;  /* 0x000000a473737221 */ /* 0x000fe20000010000 */
[----:B------:R-:W-:Y:S01]  /*1600*/  FFMA.FTZ R113, R157, R164, R112 ;  /* 0x000000a49d717223 */ /* 0x000fe20000010070 */
[----:B------:R-:W-:Y:S01]  /*1610*/  FFMA.FTZ R33, R154, R114, R33 ;  /* 0x000000729a217223 */ /* 0x000fe20000010021 */
[----:B------:R-:W-:Y:S01]  /*1620*/  FADD.FTZ R9, R9, R114 ;  /* 0x0000007209097221 */ /* 0x000fe20000010000 */
        /* <DEDUP_REMOVED lines=22> */
.L_x_4181:
        /* <DEDUP_REMOVED lines=27> */
.L_x_4186:
[----:B----4-:R-:W-:Y:S05]  /*1940*/  BSYNC.RECONVERGENT B0 ;  /* 0x0000000000007941 */ /* 0x010fea0003800200 */
.L_x_4180:
        /* <DEDUP_REMOVED lines=31> */
.L_x_4188:
[----:B------:R-:W-:Y:S05]  /*1b40*/  BSYNC.RECONVERGENT B0 ;  /* 0x0000000000007941 */ /* 0x000fea0003800200 */
.L_x_4187:
[----:B------:R-:W1:Y:S08]  /*1b50*/  S2UR UR5, SR_CgaCtaId ;  /* 0x00000000000579c3 */ /* 0x000e700000008800 */
[----:B------:R-:W-:Y:S01]  /*1b60*/  BAR.SYNC.DEFER_BLOCKING 0x0 ;  /* 0x0000000000007b1d */ /* 0x000fe20000010000 */
[----:B-----5:R-:W-:Y:S02]  /*1b70*/  ISETP.GE.AND P3, PT, R177, 0x1, PT ;  /* 0x00000001b100780c */ /* 0x020fe40003f66270 */
[----:B------:R-:W-:-:S02]  /*1b80*/  ISETP.GE.U32.AND P2, PT, R0, 0x100, PT ;  /* 0x000001000000780c */ /* 0x000fc40003f46070 */
[----:B------:R-:W-:Y:S01]  /*1b90*/  ISETP.NE.AND P0, PT, RZ, UR9, PT ;  /* 0x00000009ff007c0c */ /* 0x000fe2000bf05270 */
        /* <DEDUP_REMOVED lines=58> */
.L_x_4193:
        /* <DEDUP_REMOVED lines=9> */
.L_x_4194:
        /* <DEDUP_REMOVED lines=9> */
.L_x_4195:
        /* <DEDUP_REMOVED lines=9> */
.L_x_4196:
        /* <DEDUP_REMOVED lines=9> */
.L_x_4197:
        /* <DEDUP_REMOVED lines=9> */
.L_x_4198:
        /* <DEDUP_REMOVED lines=9> */
.L_x_4199:
        /* <DEDUP_REMOVED lines=10> */
.L_x_4192:
        /* <DEDUP_REMOVED lines=42> */
.L_x_4201:
        /* <DEDUP_REMOVED lines=9> */
.L_x_4202:
        /* <DEDUP_REMOVED lines=9> */
.L_x_4203:
        /* <DEDUP_REMOVED lines=9> */
.L_x_4204:
        /* <DEDUP_REMOVED lines=9> */
.L_x_4205:
        /* <DEDUP_REMOVED lines=9> */
.L_x_4206:
        /* <DEDUP_REMOVED lines=9> */
.L_x_4207:
[----:B------:R-:W-:Y:S05]  /*2940*/  @!P3 BRA `(.L_x_4200) ;  /* 0x00000008002cb947 */ /* 0x000fea0003800000 */
[----:B------:R-:W-:-:S05]  /*2950*/  FMUL.FTZ R115, R111, UR15 ;  /* 0x0000000f6f737c20 */ /* 0x000fca0008410000 */
[----:B------:R-:W-:-:S04]  /*2960*/  F2FP.BF16.F32.PACK_AB R115, RZ, R115 ;  /* 0x00000073ff73723e */ /* 0x000fc800000010ff */
[----:B------:R-:W-:Y:S01]  /*2970*/  PRMT R103, R103, 0x5410, R115 ;  /* 0x0000541067677816 */ /* 0x000fe20000000073 */
[----:B------:R-:W-:Y:S06]  /*2980*/  BRA `(.L_x_4200) ;  /* 0x00000008001c7947 */ /* 0x000fec0003800000 */
.L_x_4191:
        /* <DEDUP_REMOVED lines=70> */
.L_x_4208:
        /* <DEDUP_REMOVED lines=21> */
[----:B------:R-:W-:Y:S01]  /*2f40*/  @P1 FFMA.FTZ R124, R178, R114, R113 ;  /* 0x00000072b27c1223 */ /* 0x000fe20000010071 */
[----:B------:R-:W-:Y:S01]  /*2f50*/  @P1 FADD.FTZ R123, R174, -R123 ;  /* 0x8000007bae7b1221 */ /* 0x000fe20000010000 */
[----:B------:R-:W-:Y:S01]  /*2f60*/  @P1 FADD.FTZ R118, R171, -R118 ;  /* 0x80000076ab761221 */ /* 0x000fe20000010000 */
[----:B------:R-:W3:Y:S01]  /*2f70*/  @P3 LDC R119, c[0x0][0x40c] ;  /* 0x00010300ff773b82 */ /* 0x000ee20000000800 */
[----:B0-----:R-:W-:Y:S01]  /*2f80*/  @P3 FMUL.FTZ R106, R121, R106 ;  /* 0x0000006a796a3220 */ /* 0x001fe20000410000 */
[----:B------:R-:W-:Y:S01]  /*2f90*/  @P1 FADD.FTZ R124, R173, -R124 ;  /* 0x8000007cad7c1221 */ /* 0x000fe20000010000 */
[----:B------:R-:W-:Y:S01]  /*2fa0*/  MOV R107, R79 ;  /* 0x0000004f006b7202 */ /* 0x000fe20000000f00 */
[----:B------:R-:W-:-:S02]  /*2fb0*/  @P1 FFMA.FTZ R107, R147, R118, R79 ;  /* 0x00000076936b1223 */ /* 0x000fc4000001004f */
[----:B------:R-:W-:Y:S02]  /*2fc0*/  @P3 F2FP.BF16.F32.PACK_AB R122, RZ, R106 ;  /* 0x0000006aff7a323e */ /* 0x000fe400000010ff */
        /* <DEDUP_REMOVED lines=35> */
.L_x_4200:
        /* <DEDUP_REMOVED lines=11> */
.L_x_4190:
[----:B------:R-:W-:Y:S05]  /*32b0*/  BSYNC.RECONVERGENT B0 ;  /* 0x0000000000007941 */ /* 0x000fea0003800200 */
.L_x_4189:
        /* <DEDUP_REMOVED lines=76> */
.L_x_4212:
        /* <DEDUP_REMOVED lines=65> */
.L_x_4211:
        /* <DEDUP_REMOVED lines=46> */
.L_x_4215:
        /* <DEDUP_REMOVED lines=9> */
.L_x_4216:
        /* <DEDUP_REMOVED lines=9> */
.L_x_4217:
        /* <DEDUP_REMOVED lines=9> */
.L_x_4218:
        /* <DEDUP_REMOVED lines=9> */
.L_x_4219:
        /* <DEDUP_REMOVED lines=9> */
.L_x_4220:
        /* <DEDUP_REMOVED lines=9> */
.L_x_4221:
[----:B------:R-:W-:Y:S01]  /*41d0*/  MOV R104, R115 ;  /* 0x0000007300687202 */ /* 0x000fe20000000f00 */
[----:B------:R-:W-:Y:S06]  /*41e0*/  @!P3 BRA `(.L_x_4213) ;  /* 0x000000040034b947 */ /* 0x000fec0003800000 */
[----:B------:R-:W-:Y:S01]  /*41f0*/  FMUL.FTZ R116, R111, UR15 ;  /* 0x0000000f6f747c20 */ /* 0x000fe20008410000 */
[----:B------:R-:W-:-:S04]  /*4200*/  MOV R104, R115 ;  /* 0x0000007300687202 */ /* 0x000fc80000000f00 */
[----:B------:R-:W-:-:S04]  /*4210*/  F2FP.BF16.F32.PACK_AB R116, RZ, R116 ;  /* 0x00000074ff74723e */ /* 0x000fc800000010ff */
[----:B------:R-:W-:Y:S01]  /*4220*/  PRMT R103, R103, 0x5410, R116 ;  /* 0x0000541067677816 */ /* 0x000fe20000000074 */
[----:B------:R-:W-:Y:S06]  /*4230*/  BRA `(.L_x_4213) ;  /* 0x0000000400207947 */ /* 0x000fec0003800000 */
.L_x_4214:
        /* <DEDUP_REMOVED lines=9> */
.L_x_4222:
        /* <DEDUP_REMOVED lines=9> */
.L_x_4223:
        /* <DEDUP_REMOVED lines=9> */
.L_x_4224:
        /* <DEDUP_REMOVED lines=9> */
.L_x_4225:
        /* <DEDUP_REMOVED lines=9> */
.L_x_4226:
        /* <DEDUP_REMOVED lines=9> */
.L_x_4227:
        /* <DEDUP_REMOVED lines=9> */
.L_x_4228:
        /* <DEDUP_REMOVED lines=9> */
.L_x_4213:
        /* <DEDUP_REMOVED lines=9> */
.L_x_4210:
[----:B------:R-:W-:Y:S05]  /*4750*/  BSYNC.RECONVERGENT B0 ;  /* 0x0000000000007941 */ /* 0x000fea0003800200 */
.L_x_4209:
        /* <DEDUP_REMOVED lines=24> */
[-C--:B------:R-:W-:Y:S01]  /*48e0*/  @P1 FFMA.FTZ R115, R156, R114.reuse, R113 ;  /* 0x000000729c731223 */ /* 0x080fe20000010071 */
[----:B------:R-:W-:Y:S01]  /*48f0*/  @P1 FADD.FTZ R109, R162, -R109 ;  /* 0x8000006da26d1221 */ /* 0x000fe20000010000 */
[----:B------:R-:W2:Y:S01]  /*4900*/  @P3 LDC R121, c[0x0][0x40c] ;  /* 0x00010300ff793b82 */ /* 0x000ea20000000800 */
[-CC-:B------:R-:W-:Y:S01]  /*4910*/  @P1 FFMA.FTZ R119, R158, R114.reuse, R113.reuse ;  /* 0x000000729e771223 */ /* 0x180fe20000010071 */
        /* <DEDUP_REMOVED lines=8> */
[----:B------:R-:W-:Y:S01]  /*49a0*/  MOV R120, R99 ;  /* 0x0000006300787202 */ /* 0x000fe20000000f00 */
[----:B------:R-:W-:Y:S01]  /*49b0*/  @P1 FFMA.FTZ R120, R147, R110, R99 ;  /* 0x0000006e93781223 */ /* 0x000fe20000010063 */
[----:B------:R-:W-:-:S02]  /*49c0*/  MOV R109, R97 ;  /* 0x00000061006d7202 */ /* 0x000fc40000000f00 */
[----:B------:R-:W-:Y:S02]  /*49d0*/  @P3 F2FP.BF16.F32.PACK_AB R111, RZ, R107 ;  /* 0x0000006bff6f323e */ /* 0x000fe400000010ff */
[----:B------:R-:W0:Y:S01]  /*49e0*/  @P3 LDC R122, c[0x0][0x40c] ;  /* 0x00010300ff7a3b82 */ /* 0x000e220000000800 */
[----:B-1----:R-:W-:Y:S01]  /*49f0*/  @P3 FMUL.FTZ R108, R105, R116 ;  /* 0x00000074696c3220 */ /* 0x002fe20000410000 */
[----:B------:R-:W-:Y:S01]  /*4a00*/  @P3 PRMT R100, R111, 0x7610, R100 ;  /* 0x000076106f643816 */ /* 0x000fe20000000064 */
[----:B------:R-:W-:Y:S01]  /*4a10*/  @P1 FADD.FTZ R116, R150, -R119 ;  /* 0x8000007796741221 */ /* 0x000fe20000010000 */
[----:B------:R-:W-:Y:S01]  /*4a20*/  MOV R107, R95 ;  /* 0x0000005f006b7202 */ /* 0x000fe20000000f00 */
[C---:B------:R-:W-:Y:S01]  /*4a30*/  @P1 FFMA.FTZ R107, R147.reuse, R114, R95 ;  /* 0x00000072936b1223 */ /* 0x040fe2000001005f */
[----:B------:R-:W-:Y:S01]  /*4a40*/  @P3 F2FP.BF16.F32.PACK_AB R113, RZ, R108 ;  /* 0x0000006cff71323e */ /* 0x000fe200000010ff */
[C---:B------:R-:W-:Y:S01]  /*4a50*/  @P1 FFMA.FTZ R109, R147.reuse, R116, R97 ;  /* 0x00000074936d1223 */ /* 0x040fe20000010061 */
        /* <DEDUP_REMOVED lines=28> */
.L_x_4232:
[----:B0-2---:R-:W0:Y:S01]  /*4c20*/  @P3 LDC R118, c[0x0][0x40c] ;  /* 0x00010300ff763b82 */ /* 0x005e220000000800 */
[-CC-:B------:R-:W-:Y:S01]  /*4c30*/  @P1 FFMA.FTZ R117, R153, R114.reuse, R113.reuse ;  /* 0x0000007299751223 */ /* 0x180fe20000010071 */
[-CC-:B------:R-:W-:Y:S01]  /*4c40*/  @P1 FFMA.FTZ R120, R154, R114.reuse, R113.reuse ;  /* 0x000000729a781223 */ /* 0x180fe20000010071 */
[----:B------:R-:W-:Y:S01]  /*4c50*/  @P1 FFMA.FTZ R123, R156, R114, R113 ;  /* 0x000000729c7b1223 */ /* 0x000fe20000010071 */
[----:B------:R-:W-:Y:S01]  /*4c60*/  MOV R115, R92 ;  /* 0x0000005c00737202 */ /* 0x000fe20000000f00 */
[----:B------:R-:W-:Y:S01]  /*4c70*/  @P1 FADD.FTZ R117, R160, -R117 ;  /* 0x80000075a0751221 */ /* 0x000fe20000010000 */
[----:B------:R-:W-:Y:S01]  /*4c80*/  @P1 FADD.FTZ R120, R161, -R120 ;  /* 0x80000078a1781221 */ /* 0x000fe20000010000 */
[----:B------:R-:W-:Y:S01]  /*4c90*/  MOV R116, R93 ;  /* 0x0000005d00747202 */ /* 0x000fe20000000f00 */
[----:B------:R-:W1:Y:S01]  /*4ca0*/  @P3 LDC R119, c[0x0][0x40c] ;  /* 0x00010300ff773b82 */ /* 0x000e620000000800 */
[C---:B------:R-:W-:Y:S01]  /*4cb0*/  @P1 FFMA.FTZ R115, R147.reuse, R117, R92 ;  /* 0x0000007593731223 */ /* 0x040fe2000001005c */
[----:B------:R-:W-:Y:S01]  /*4cc0*/  @P1 FFMA.FTZ R116, R147, R120, R93 ;  /* 0x0000007893741223 */ /* 0x000fe2000001005d */
[-C--:B------:R-:W-:Y:S01]  /*4cd0*/  @P1 FFMA.FTZ R121, R155, R114.reuse, R113 ;  /* 0x000000729b791223 */ /* 0x080fe20000010071 */
[----:B------:R-:W-:Y:S01]  /*4ce0*/  @P1 FADD.FTZ R120, R148, -R123 ;  /* 0x8000007b94781221 */ /* 0x000fe20000010000 */
[-CC-:B------:R-:W-:Y:S01]  /*4cf0*/  @P1 FFMA.FTZ R123, R157, R114.reuse, R113.reuse ;  /* 0x000000729d7b1223 */ /* 0x180fe20000010071 */
[-C--:B------:R-:W-:Y:S01]  /*4d00*/  @P1 FFMA.FTZ R127, R158, R114.reuse, R113 ;  /* 0x000000729e7f1223 */ /* 0x080fe20000010071 */
        /* <DEDUP_REMOVED lines=50> */
.L_x_4231:
        /* <DEDUP_REMOVED lines=38> */
.L_x_4235:
        /* <DEDUP_REMOVED lines=9> */
.L_x_4236:
        /* <DEDUP_REMOVED lines=9> */
.L_x_4237:
        /* <DEDUP_REMOVED lines=9> */
.L_x_4238:
        /* <DEDUP_REMOVED lines=9> */
.L_x_4239:
        /* <DEDUP_REMOVED lines=9> */
.L_x_4240:
        /* <DEDUP_REMOVED lines=9> */
.L_x_4241:
        /* <DEDUP_REMOVED lines=13> */
.L_x_4234:
        /* <DEDUP_REMOVED lines=16> */
.L_x_4242:
        /* <DEDUP_REMOVED lines=9> */
.L_x_4243:
        /* <DEDUP_REMOVED lines=9> */
.L_x_4244:
        /* <DEDUP_REMOVED lines=9> */
.L_x_4245:
        /* <DEDUP_REMOVED lines=9> */
.L_x_4246:
        /* <DEDUP_REMOVED lines=9> */
.L_x_4247:
        /* <DEDUP_REMOVED lines=9> */
.L_x_4248:
[----:B------:R-:W-:-:S04]  /*5b20*/  @P3 F2FP.BF16.F32.PACK_AB R115, RZ, R115 ;  /* 0x00000073ff73323e */ /* 0x000fc800000010ff */
[----:B------:R-:W-:-:S07]  /*5b30*/  @P3 PRMT R103, R103, 0x5410, R115 ;  /* 0x0000541067673816 */ /* 0x000fce0000000073 */
.L_x_4233:
[----:B------:R-:W0:Y:S08]  /*5b40*/  @P0 LDC.64 R114, c[0x0][0x478] ;  /* 0x00011e00ff720b82 */ /* 0x000e300000000a00 */
[----:B------:R-:W1:Y:S01]  /*5b50*/  @P3 LDC.64 R116, c[0x0][0x468] ;  /* 0x00011a00ff743b82 */ /* 0x000e620000000a00 */
[----:B0-----:R-:W-:-:S05]  /*5b60*/  @P0 IMAD.WIDE.U32 R114, R179, 0x20, R114 ;  /* 0x00000020b3720825 */ /* 0x001fca00078e0072 */
[----:B------:R3:W-:Y:S01]  /*5b70*/  @P0 STG.E.128 desc[UR10][R114.64], R104 ;  /* 0x0000006872000986 */ /* 0x0007e2000c101d0a */
[----:B-1----:R-:W-:-:S03]  /*5b80*/  @P3 IMAD.WIDE.U32 R112, R112, 0x10, R116 ;  /* 0x0000001070703825 */ /* 0x002fc600078e0074 */
[----:B------:R3:W-:Y:S04]  /*5b90*/  @P0 STG.E.128 desc[UR10][R114.64+0x10], R108 ;  /* 0x0000106c72000986 */ /* 0x0007e8000c101d0a */
[----:B------:R3:W-:Y:S02]  /*5ba0*/  @P3 STG.E.128 desc[UR10][R112.64], R100 ;  /* 0x0000006470003986 */ /* 0x0007e4000c101d0a */
.L_x_4230:
[----:B------:R-:W-:Y:S05]  /*5bb0*/  BSYNC.RECONVERGENT B0 ;  /* 0x0000000000007941 */ /* 0x000fea0003800200 */
.L_x_4229:
[----:B---3--:R-:W1:Y:S01]  /*5bc0*/  LDC.64 R112, c[0x0][0x380] ;  /* 0x0000e000ff707b82 */ /* 0x008e620000000a00 */
[----:B------:R-:W-:Y:S01]  /*5bd0*/  UPLOP3.LUT UP1, UPT, UPT, UPT, UP1, 0x40, 0x4 ;  /* 0x000000000004789c */ /* 0x000fe20003f2e810 */
[----:B-1----:R-:W-:-:S04]  /*5be0*/  IADD3 R2, PT, PT, R2, R112, RZ ;  /* 0x0000007002027210 */ /* 0x002fc80007ffe0ff */
[----:B------:R-:W-:-:S13]  /*5bf0*/  ISETP.GE.AND P0, PT, R2, R113, PT ;  /* 0x000000710200720c */ /* 0x000fda0003f06270 */
[----:B------:R-:W-:Y:S05]  /*5c00*/  @!P0 BRA `(.L_x_4249) ;  /* 0xffffffa800548947 */ /* 0x000fea000383ffff */
.L_x_4179:
        /* <DEDUP_REMOVED lines=31> */
.L_x_4250:
        /* <DEDUP_REMOVED lines=16> */
.L_x_10736:


//--------------------- .text._ZN10layer_norm13ln_bwd_kernelINS_13Kernel_traitsIf13__nv_bfloat16fS2_fjLj6144ELj1ELj1ELj8ELj16ENS_18Kernel_traits_baseILj6144EfS2_fS2_fjLj256EEEEELb0ELb0ELb1ELb1EEEvNS_9BwdParamsE --------------------------
	.section	.text._ZN10layer_norm13ln_bwd_kernelINS_13Kernel_traitsIf13__nv_bfloat16fS2_fjLj6144ELj1ELj1ELj8ELj16ENS_18Kernel_traits_baseILj6144EfS2_fS2_fjLj256EEEEELb0ELb0ELb1ELb1EEEvNS_9BwdParamsE,"ax",@progbits
	.align	128
        .global         _ZN10layer_norm13ln_bwd_kernelINS_13Kernel_traitsIf13__nv_bfloat16fS2_fjLj6144ELj1ELj1ELj8ELj16ENS_18Kernel_traits_baseILj6144EfS2_fS2_fjLj256EEEEELb0ELb0ELb1ELb1EEEvNS_9BwdParamsE
        .type           _ZN10layer_norm13ln_bwd_kernelINS_13Kernel_traitsIf13__nv_bfloat16fS2_fjLj6144ELj1ELj1ELj8ELj16ENS_18Kernel_traits_baseILj6144EfS2_fS2_fjLj256EEEEELb0ELb0ELb1ELb1EEEvNS_9BwdParamsE,@function
        .size           _ZN10layer_norm13ln_bwd_kernelINS_13Kernel_traitsIf13__nv_bfloat16fS2_fjLj6144ELj1ELj1ELj8ELj16ENS_18Kernel_traits_baseILj6144EfS2_fS2_fjLj256EEEEELb0ELb0ELb1ELb1EEEvNS_9BwdParamsE,(.L_x_10737 - _ZN10layer_norm13ln_bwd_kernelINS_13Kernel_traitsIf13__nv_bfloat16fS2_fjLj6144ELj1ELj1ELj8ELj16ENS_18Kernel_traits_baseILj6144EfS2_fS2_fjLj256EEEEELb0ELb0ELb1ELb1EEEvNS_9BwdParamsE)
        .other          _ZN10layer_norm13ln_bwd_kernelINS_13Kernel_traitsIf13__nv_bfloat16fS2_fjLj6144ELj1ELj1ELj8ELj16ENS_18Kernel_traits_baseILj6144EfS2_fS2_fjLj256EEEEELb0ELb0ELb1ELb1EEEvNS_9BwdParamsE,@"STO_CUDA_ENTRY STV_DEFAULT"
_ZN10layer_norm13ln_bwd_kernelINS_13Kernel_traitsIf13__nv_bfloat16fS2_fjLj6144ELj1ELj1ELj8ELj16ENS_18Kernel_traits_baseILj6144EfS2_fS2_fjLj256EEEEELb0ELb0ELb1ELb1EEEvNS_9BwdParamsE:
.text._ZN10layer_norm13ln_bwd_kernelINS_13Kernel_traitsIf13__nv_bfloat16fS2_fjLj6144ELj1ELj1ELj8ELj16ENS_18Kernel_traits_baseILj6144EfS2_fS2_fjLj256EEEEELb0ELb0ELb1ELb1EEEvNS_9BwdParamsE:
        /* <DEDUP_REMOVED lines=48> */
.L_x_4310:
        /* <DEDUP_REMOVED lines=24> */
[----:B------:R-:W4:Y:S01]  /*0480*/  LDG.E R3, desc[UR12][R124.64] ;  /* 0x0000000c7c037981 */ /* 0x000f22000c1e1900 */
[-C--:B0-----:R-:W-:Y:S02]  /*0490*/  LEA.HI.SX32 R161, R112, R141.reuse, 0x1d ;  /* 0x0000008d70a17211 */ /* 0x081fe400078feaff */
[----:B------:R-:W-:Y:S02]  /*04a0*/  LEA.HI.SX32 R141, R114, R141, 0x1d ;  /* 0x0000008d728d7211 */ /* 0x000fe400078feaff */
[----:B------:R-:W-:Y:S02]  /*04b0*/  IADD3 R159, PT, PT, R161, 0x100, RZ ;  /* 0x00000100a19f7810 */ /* 0x000fe40007ffe0ff */
[C---:B------:R-:W-:Y:S01]  /*04c0*/  IADD3 R127, PT, PT, R141.reuse, 0x100, RZ ;  /* 0x000001008d7f7810 */ /* 0x040fe20007ffe0ff */
[----:B--2---:R-:W-:Y:S01]  /*04d0*/  IMAD.WIDE.U32 R112, R141, 0x10, R144 ;  /* 0x000000108d707825 */ /* 0x004fe200078e0090 */
[----:B------:R-:W-:-:S03]  /*04e0*/  IADD3 R163, PT, PT, R161, 0x200, RZ ;  /* 0x00000200a1a37810 */ /* 0x000fc60007ffe0ff */
[--C-:B---3--:R-:W-:Y:S01]  /*04f0*/  IMAD.WIDE.U32 R130, R161, 0x20, R154.reuse ;  /* 0x00000020a1827825 */ /* 0x108fe200078e009a */
[----:B------:R-:W-:Y:S01]  /*0500*/  IADD3 R141, PT, PT, R141, 0x200, RZ ;  /* 0x000002008d8d7810 */ /* 0x000fe20007ffe0ff */
        /* <DEDUP_REMOVED lines=9> */
[----:B------:R0:W3:Y:S04]  /*05a0*/  LDG.E.128 R132, desc[UR12][R152.64+0x10] ;  /* 0x0000100c98847981 */ /* 0x0000e8000c1e1d00 */
[----:B------:R-:W3:Y:S04]  /*05b0*/  LDG.E.128 R136, desc[UR12][R154.64] ;  /* 0x0000000c9a887981 */ /* 0x000ee8000c1e1d00 */
[----:B------:R1:W3:Y:S04]  /*05c0*/  LDG.E.128 R140, desc[UR12][R154.64+0x10] ;  /* 0x0000100c9a8c7981 */ /* 0x0002e8000c1e1d00 */
[----:B------:R-:W3:Y:S01]  /*05d0*/  LDG.E.128 R144, desc[UR12][R144.64] ;  /* 0x0000000c90907981 */ /* 0x000ee2000c1e1d00 */
        /* <DEDUP_REMOVED lines=18> */
[----:B------:R-:W-:Y:S01]  /*0700*/  SHF.L.U32 R155, R114, 0x10, RZ ;  /* 0x00000010729b7819 */ /* 0x000fe200000006ff */
[C---:B---3--:R-:W-:Y:S01]  /*0710*/  FADD.FTZ R156, -R3.reuse, R149 ;  /* 0x00000095039c7221 */ /* 0x048fe20000010100 */
[C---:B------:R-:W-:Y:S01]  /*0720*/  FADD.FTZ R158, -R3.reuse, R151 ;  /* 0x00000097039e7221 */ /* 0x040fe20000010100 */
[C---:B------:R-:W-:Y:S01]  /*0730*/  FADD.FTZ R148, -R3.reuse, R148 ;  /* 0x0000009403947221 */ /* 0x040fe20000010100 */
[C---:B------:R-:W-:Y:S01]  /*0740*/  FADD.FTZ R150, -R3.reuse, R150 ;  /* 0x0000009603967221 */ /* 0x040fe20000010100 */
[C---:B------:R-:W-:Y:S01]  /*0750*/  FADD.FTZ R114, -R3.reuse, R117 ;  /* 0x0000007503727221 */ /* 0x040fe20000010100 */
[C---:B------:R-:W-:Y:S01]  /*0760*/  PRMT R149, R112.reuse, 0x7632, R149 ;  /* 0x0000763270957816 */ /* 0x040fe20000000095 */
[C---:B------:R-:W-:Y:S01]  /*0770*/  FADD.FTZ R118, -R3.reuse, R118 ;  /* 0x0000007603767221 */ /* 0x040fe20000010100 */
[----:B------:R-:W-:Y:S01]  /*0780*/  SHF.L.U32 R151, R112, 0x10, RZ ;  /* 0x0000001070977819 */ /* 0x000fe200000006ff */
[C---:B------:R-:W-:Y:S01]  /*0790*/  FADD.FTZ R160, -R3.reuse, R119 ;  /* 0x0000007703a07221 */ /* 0x040fe20000010100 */
[----:B------:R-:W-:Y:S01]  /*07a0*/  FADD.FTZ R166, -R3, R123 ;  /* 0x0000007b03a67221 */ /* 0x000fe20000010100 */
[----:B------:R-:W-:Y:S01]  /*07b0*/  PRMT R157, R115, 0x7632, R157 ;  /* 0x00007632739d7816 */ /* 0x000fe2000000009d */
[C---:B------:R-:W-:Y:S01]  /*07c0*/  FADD.FTZ R116, -R3.reuse, R116 ;  /* 0x0000007403747221 */ /* 0x040fe20000010100 */
        /* <DEDUP_REMOVED lines=22> */
[C---:B-----5:R-:W-:Y:S01]  /*0930*/  FMUL.FTZ R134, R129.reuse, R114 ;  /* 0x0000007281867220 */ /* 0x060fe20000410000 */
[C---:B------:R-:W-:Y:S01]  /*0940*/  FMUL.FTZ R3, R129.reuse, R148 ;  /* 0x0000009481037220 */ /* 0x040fe20000410000 */
[C---:B-1----:R-:W-:Y:S01]  /*0950*/  FMUL.FTZ R131, R129.reuse, R150 ;  /* 0x0000009681837220 */ /* 0x042fe20000410000 */
[----:B------:R-:W-:Y:S01]  /*0960*/  FMUL.FTZ R135, R129, R118 ;  /* 0x0000007681877220 */ /* 0x000fe20000410000 */
[----:B------:R-:W-:Y:S01]  /*0970*/  SHF.L.U32 R114, R149, 0x10, RZ ;  /* 0x0000001095727819 */ /* 0x000fe200000006ff */
[-C--:B------:R-:W-:Y:S01]  /*0980*/  FMUL.FTZ R138, R48, R151.reuse ;  /* 0x00000097308a7220 */ /* 0x080fe20000410000 */
[C---:B------:R-:W-:Y:S01]  /*0990*/  FMUL.FTZ R133, R129.reuse, R116 ;  /* 0x0000007481857220 */ /* 0x040fe20000410000 */
[C---:B------:R-:W-:Y:S01]  /*09a0*/  PRMT R165, R144.reuse, 0x7632, R165 ;  /* 0x0000763290a57816 */ /* 0x040fe200000000a5 */
[C---:B------:R-:W-:Y:S01]  /*09b0*/  FMUL.FTZ R130, R129.reuse, R156 ;  /* 0x0000009c81827220 */ /* 0x040fe20000410000 */
[----:B------:R-:W-:Y:S01]  /*09c0*/  SHF.L.U32 R167, R144, 0x10, RZ ;  /* 0x0000001090a77819 */ /* 0x000fe200000006ff */
[----:B------:R-:W-:Y:S01]  /*09d0*/  FMUL.FTZ R132, R129, R158 ;  /* 0x0000009e81847220 */ /* 0x000fe20000410000 */
[----:B------:R-:W-:Y:S01]  /*09e0*/  SHF.L.U32 R116, R152, 0x10, RZ ;  /* 0x0000001098747819 */ /* 0x000fe200000006ff */
[----:B------:R-:W-:Y:S01]  /*09f0*/  FFMA.FTZ R52, R3, R151, R52 ;  /* 0x0000009703347223 */ /* 0x000fe20000010034 */
[----:B------:R-:W-:Y:S01]  /*0a00*/  FADD.FTZ R96, R96, R151 ;  /* 0x0000009760607221 */ /* 0x000fe20000010000 */
[-C--:B------:R-:W-:Y:S01]  /*0a10*/  FFMA.FTZ R54, R131, R153.reuse, R54 ;  /* 0x0000009983367223 */ /* 0x080fe20000010036 */
[----:B------:R-:W-:Y:S01]  /*0a20*/  FADD.FTZ R98, R98, R153 ;  /* 0x0000009962627221 */ /* 0x000fe20000010000 */
[----:B------:R-:W-:Y:S01]  /*0a30*/  FMUL.FTZ R140, R50, R153 ;  /* 0x00000099328c7220 */ /* 0x000fe20000410000 */
[----:B------:R-:W-:Y:S01]  /*0a40*/  FADD.FTZ R94, R94, R115 ;  /* 0x000000735e5e7221 */ /* 0x000fe20000010000 */
[-C--:B------:R-:W-:Y:S01]  /*0a50*/  FFMA.FTZ R58, R135, R115.reuse, R58 ;  /* 0x00000073873a7223 */ /* 0x080fe2000001003a */
[----:B------:R-:W-:Y:S01]  /*0a60*/  FMUL.FTZ R144, R46, R115 ;  /* 0x000000732e907220 */ /* 0x000fe20000410000 */
[----:B------:R-:W-:Y:S01]  /*0a70*/  FMUL.FTZ R151, R129, R124 ;  /* 0x0000007c81977220 */ /* 0x000fe20000410000 */
[----:B------:R-:W-:Y:S01]  /*0a80*/  FMUL.FTZ R153, R49, R114 ;  /* 0x0000007231997220 */ /* 0x000fe20000410000 */
[----:B------:R-:W-:Y:S01]  /*0a90*/  FFMA.FTZ R115, R3, R138, RZ ;  /* 0x0000008a03737223 */ /* 0x000fe200000100ff */
[----:B------:R-:W-:Y:S01]  /*0aa0*/  FADD.FTZ R124, RZ, R138 ;  /* 0x0000008aff7c7221 */ /* 0x000fe20000010000 */
[----:B------:R-:W-:Y:S01]  /*0ab0*/  FADD.FTZ R92, R92, R155 ;  /* 0x0000009b5c5c7221 */ /* 0x000fe20000010000 */
[-C--:B------:R-:W-:Y:S01]  /*0ac0*/  FFMA.FTZ R56, R133, R155.reuse, R56 ;  /* 0x0000009b85387223 */ /* 0x080fe20000010038 */
[----:B------:R-:W-:Y:S01]  /*0ad0*/  FMUL.FTZ R142, R44, R155 ;  /* 0x0000009b2c8e7220 */ /* 0x000fe20000410000 */
[----:B------:R-:W-:Y:S01]  /*0ae0*/  FFMA.FTZ R53, R130, R114, R53 ;  /* 0x0000007282357223 */ /* 0x000fe20000010035 */
[----:B------:R-:W-:Y:S01]  /*0af0*/  FADD.FTZ R97, R97, R114 ;  /* 0x0000007261617221 */ /* 0x000fe20000010000 */
[-C--:B------:R-:W-:Y:S01]  /*0b00*/  FFMA.FTZ R55, R132, R116.reuse, R55 ;  /* 0x0000007484377223 */ /* 0x080fe20000010037 */
[----:B------:R-:W-:Y:S01]  /*0b10*/  FADD.FTZ R99, R99, R116 ;  /* 0x0000007463637221 */ /* 0x000fe20000010000 */
[----:B------:R-:W-:Y:S01]  /*0b20*/  FMUL.FTZ R155, R51, R116 ;  /* 0x00000074339b7220 */ /* 0x000fe20000410000 */
[----:B------:R-:W-:Y:S01]  /*0b30*/  SHF.L.U32 R116, R117, 0x10, RZ ;  /* 0x0000001075747819 */ /* 0x000fe200000006ff */
[----:B------:R-:W-:Y:S01]  /*0b40*/  FFMA.FTZ R114, R130, R153, R115 ;  /* 0x0000009982727223 */ /* 0x000fe20000010073 */
[----:B------:R-:W-:-:S03]  /*0b50*/  FADD.FTZ R117, R153, R124 ;  /* 0x0000007c99757221 */ /* 0x000fc60000010000 */
[----:B------:R-:W-:Y:S01]  /*0b60*/  FFMA.FTZ R115, R131, R140, R114 ;  /* 0x0000008c83737223 */ /* 0x000fe20000010072 */
[----:B------:R-:W-:Y:S01]  /*0b70*/  FADD.FTZ R124, R140, R117 ;  /* 0x000000758c7c7221 */ /* 0x000fe20000010000 */
[----:B------:R-:W-:Y:S02]  /*0b80*/  SHF.L.U32 R118, R154, 0x10, RZ ;  /* 0x000000109a767819 */ /* 0x000fe400000006ff */
[----:B------:R-:W-:Y:S01]  /*0b90*/  FFMA.FTZ R114, R132, R155, R115 ;  /* 0x0000009b84727223 */ /* 0x000fe20000010073 */
[----:B------:R-:W-:Y:S01]  /*0ba0*/  FADD.FTZ R117, R155, R124 ;  /* 0x0000007c9b757221 */ /* 0x000fe20000010000 */
[----:B------:R-:W-:Y:S01]  /*0bb0*/  SHF.L.U32 R120, R157, 0x10, RZ ;  /* 0x000000109d787819 */ /* 0x000fe200000006ff */
        /* <DEDUP_REMOVED lines=9> */
[C---:B------:R-:W-:Y:S01]  /*0c50*/  PRMT R173, R146.reuse, 0x7632, R173 ;  /* 0x0000763292ad7816 */ /* 0x040fe200000000ad */
[C---:B------:R-:W-:Y:S01]  /*0c60*/  FMUL.FTZ R137, R129.reuse, R162 ;  /* 0x000000a281897220 */ /* 0x040fe20000410000 */
[----:B------:R-:W-:Y:S01]  /*0c70*/  SHF.L.U32 R175, R146, 0x10, RZ ;  /* 0x0000001092af7819 */ /* 0x000fe200000006ff */
[----:B------:R-:W-:Y:S01]  /*0c80*/  FMUL.FTZ R146, R129, R164 ;  /* 0x000000a481927220 */ /* 0x000fe20000410000 */
[----:B------:R-:W-:Y:S01]  /*0c90*/  FMUL.FTZ R160, R40, R119 ;  /* 0x0000007728a07220 */ /* 0x000fe20000410000 */
[----:B------:R-:W-:Y:S01]  /*0ca0*/  FFMA.FTZ R114, R136, R159, R115 ;  /* 0x0000009f88727223 */ /* 0x000fe20000010073 */
[----:B------:R-:W-:Y:S01]  /*0cb0*/  FADD.FTZ R117, R159, R124 ;  /* 0x0000007c9f757221 */ /* 0x000fe20000010000 */
[C---:B------:R-:W-:Y:S01]  /*0cc0*/  PRMT R121, R125.reuse, 0x7632, R121 ;  /* 0x000076327d797816 */ /* 0x040fe20000000079 */
[----:B------:R-:W-:Y:S01]  /*0cd0*/  FADD.FTZ R84, R84, R161 ;  /* 0x000000a154547221 */ /* 0x000fe20000010000 */
[----:B------:R-:W-:Y:S01]  /*0ce0*/  SHF.L.U32 R125, R125, 0x10, RZ ;  /* 0x000000107d7d7819 */ /* 0x000fe200000006ff */
[-C--:B------:R-:W-:Y:S01]  /*0cf0*/  FFMA.FTZ R64, R151, R161.reuse, R64 ;  /* 0x000000a197407223 */ /* 0x080fe20000010040 */
[----:B------:R-:W-:Y:S01]  /*0d00*/  FMUL.FTZ R164, R36, R161 ;  /* 0x000000a124a47220 */ /* 0x000fe20000410000 */
[-C--:B------:R-:W-:Y:S01]  /*0d10*/  FFMA.FTZ R61, R146, R116.reuse, R61 ;  /* 0x00000074923d7223 */ /* 0x080fe2000001003d */
[----:B------:R-:W-:Y:S01]  /*0d20*/  FADD.FTZ R89, R89, R116 ;  /* 0x0000007459597221 */ /* 0x000fe20000010000 */
[----:B------:R-:W-:Y:S01]  /*0d30*/  FMUL.FTZ R161, R41, R116 ;  /* 0x0000007429a17220 */ /* 0x000fe20000410000 */
[----:B------:R-:W-:Y:S01]  /*0d40*/  FFMA.FTZ R115, R137, R160, R114 ;  /* 0x000000a089737223 */ /* 0x000fe20000010072 */
[----:B------:R-:W-:Y:S01]  /*0d50*/  FADD.FTZ R116, R160, R117 ;  /* 0x00000075a0747221 */ /* 0x000fe20000010000 */
[----:B------:R-:W-:Y:S01]  /*0d60*/  FADD.FTZ R93, R93, R118 ;  /* 0x000000765d5d7221 */ /* 0x000fe20000010000 */
[----:B------:R-:W-:Y:S01]  /*0d70*/  FFMA.FTZ R57, R134, R118, R57 ;  /* 0x0000007686397223 */ /* 0x000fe20000010039 */
[----:B------:R-:W-:Y:S01]  /*0d80*/  PRMT R163, R127, 0x7632, R163 ;  /* 0x000076327fa37816 */ /* 0x000fe200000000a3 */
        /* <DEDUP_REMOVED lines=15> */
[----:B------:R-:W-:Y:S01]  /*0e80*/  FMUL.FTZ R158, R129, R126 ;  /* 0x0000007e819e7220 */ /* 0x000fe20000410000 */
[----:B------:R-:W-:Y:S01]  /*0e90*/  SHF.L.U32 R127, R127, 0x10, RZ ;  /* 0x000000107f7f7819 */ /* 0x000fe200000006ff */
[----:B------:R-:W-:Y:S01]  /*0ea0*/  FFMA.FTZ R115, R151, R164, R114 ;  /* 0x000000a497737223 */ /* 0x000fe20000010072 */
[----:B------:R-:W-:Y:S01]  /*0eb0*/  SHF.L.U32 R126, R165, 0x10, RZ ;  /* 0x00000010a57e7819 */ /* 0x000fe200000006ff */
[----:B------:R-:W-:Y:S01]  /*0ec0*/  FMUL.FTZ R165, R37, R120 ;  /* 0x0000007825a57220 */ /* 0x000fe20000410000 */
[----:B------:R-:W-:Y:S01]  /*0ed0*/  FADD.FTZ R116, R164, R117 ;  /* 0x00000075a4747221 */ /* 0x000fe20000010000 */
[----:B------:R-:W-:-:S02]  /*0ee0*/  PRMT R177, R147, 0x7632, R177 ;  /* 0x0000763293b17816 */ /* 0x000fc400000000b1 */
[----:B------:R-:W-:Y:S01]  /*0ef0*/  SHF.L.U32 R113, R147, 0x10, RZ ;  /* 0x0000001093717819 */ /* 0x000fe200000006ff */
[C---:B------:R-:W-:Y:S01]  /*0f00*/  FMUL.FTZ R147, R129.reuse, R172 ;  /* 0x000000ac81937220 */ /* 0x040fe20000410000 */
[----:B------:R-:W-:Y:S01]  /*0f10*/  FMUL.FTZ R149, R129, R168 ;  /* 0x000000a881957220 */ /* 0x000fe20000410000 */
[----:B------:R-:W-:Y:S01]  /*0f20*/  FMUL.FTZ R166, R38, R127 ;  /* 0x0000007f26a67220 */ /* 0x000fe20000410000 */
[----:B------:R-:W-:Y:S01]  /*0f30*/  FFMA.FTZ R114, R158, R165, R115 ;  /* 0x000000a59e727223 */ /* 0x000fe20000010073 */
[----:B------:R-:W-:Y:S01]  /*0f40*/  FADD.FTZ R117, R165, R116 ;  /* 0x00000074a5757221 */ /* 0x000fe20000010000 */
[-C--:B------:R-:W-:Y:S01]  /*0f50*/  FFMA.FTZ R68, R147, R167.reuse, R68 ;  /* 0x000000a793447223 */ /* 0x080fe20000010044 */
[----:B------:R-:W-:Y:S01]  /*0f60*/  FADD.FTZ R80, R80, R167 ;  /* 0x000000a750507221 */ /* 0x000fe20000010000 */
[----:B------:R-:W-:Y:S01]  /*0f70*/  FMUL.FTZ R168, R32, R167 ;  /* 0x000000a720a87220 */ /* 0x000fe20000410000 */
[----:B------:R-:W-:Y:S01]  /*0f80*/  FMUL.FTZ R156, R129, R170 ;  /* 0x000000aa819c7220 */ /* 0x000fe20000410000 */
[----:B------:R-:W-:Y:S01]  /*0f90*/  FMUL.FTZ R167, R39, R122 ;  /* 0x0000007a27a77220 */ /* 0x000fe20000410000 */
[----:B------:R-:W-:Y:S01]  /*0fa0*/  FFMA.FTZ R115, R149, R166, R114 ;  /* 0x000000a695737223 */ /* 0x000fe20000010072 */
[----:B------:R-:W-:Y:S01]  /*0fb0*/  FADD.FTZ R114, R166, R117 ;  /* 0x00000075a6727221 */ /* 0x000fe20000010000 */
[----:B------:R-:W-:-:S02]  /*0fc0*/  PRMT R169, R145, 0x7632, R169 ;  /* 0x0000763291a97816 */ /* 0x000fc400000000a9 */
        /* <DEDUP_REMOVED lines=19> */
[C---:B------:R-:W-:Y:S01]  /*1100*/  FMUL.FTZ R143, R129.reuse, R180 ;  /* 0x000000b4818f7220 */ /* 0x040fe20000410000 */
[----:B------:R-:W-:Y:S01]  /*1110*/  FMUL.FTZ R172, R28, R175 ;  /* 0x000000af1cac7220 */ /* 0x000fe20000410000 */
[----:B------:R-:W-:Y:S01]  /*1120*/  FFMA.FTZ R116, R152, R171, R117 ;  /* 0x000000ab98747223 */ /* 0x000fe20000010075 */
[----:B------:R-:W-:Y:S01]  /*1130*/  FADD.FTZ R115, R114, R171 ;  /* 0x000000ab72737221 */ /* 0x000fe20000010000 */
[C---:B------:R-:W-:Y:S01]  /*1140*/  FMUL.FTZ R141, R129.reuse, R184 ;  /* 0x000000b8818d7220 */ /* 0x040fe20000410000 */
        /* <DEDUP_REMOVED lines=9> */
[-C--:B------:R-:W-:Y:S01]  /*11e0*/  FFMA.FTZ R74, R141, R113.reuse, R74 ;  /* 0x000000718d4a7223 */ /* 0x080fe2000001004a */
        /* <DEDUP_REMOVED lines=29> */
.L_x_4252:
        /* <DEDUP_REMOVED lines=20> */
.L_x_4253:
        /* <DEDUP_REMOVED lines=32> */
.L_x_4255:
[----:B------:R-:W-:Y:S05]  /*1700*/  BSYNC.RECONVERGENT B0 ;  /* 0x0000000000007941 */ /* 0x000fea0003800200 */
.L_x_4254:
        /* <DEDUP_REMOVED lines=65> */
.L_x_4258:
        /* <DEDUP_REMOVED lines=9> */
.L_x_4259:
        /* <DEDUP_REMOVED lines=9> */
.L_x_4260:
        /* <DEDUP_REMOVED lines=9> */
.L_x_4261:
        /* <DEDUP_REMOVED lines=9> */
.L_x_4262:
        /* <DEDUP_REMOVED lines=9> */
.L_x_4263:
        /* <DEDUP_REMOVED lines=9> */
.L_x_4264:
        /* <DEDUP_REMOVED lines=10> */
.L_x_4257:
        /* <DEDUP_REMOVED lines=42> */
.L_x_4266:
        /* <DEDUP_REMOVED lines=9> */
.L_x_4267:
        /* <DEDUP_REMOVED lines=9> */
.L_x_4268:
        /* <DEDUP_REMOVED lines=9> */
.L_x_4269:
        /* <DEDUP_REMOVED lines=9> */
.L_x_4270:
        /* <DEDUP_REMOVED lines=9> */
.L_x_4271:
        /* <DEDUP_REMOVED lines=9> */
.L_x_4272:
[----:B------:R-:W-:Y:S05]  /*2520*/  @!P3 BRA `(.L_x_4265) ;  /* 0x00000008002cb947 */ /* 0x000fea0003800000 */
[----:B------:R-:W-:-:S05]  /*2530*/  FMUL.FTZ R116, R111, UR16 ;  /* 0x000000106f747c20 */ /* 0x000fca0008410000 */
[----:B------:R-:W-:-:S04]  /*2540*/  F2FP.BF16.F32.PACK_AB R116, RZ, R116 ;  /* 0x00000074ff74723e */ /* 0x000fc800000010ff */
[----:B------:R-:W-:Y:S01]  /*2550*/  PRMT R103, R103, 0x5410, R116 ;  /* 0x0000541067677816 */ /* 0x000fe20000000074 */
[----:B------:R-:W-:Y:S06]  /*2560*/  BRA `(.L_x_4265) ;  /* 0x00000008001c7947 */ /* 0x000fec0003800000 */
.L_x_4256:
        /* <DEDUP_REMOVED lines=70> */
.L_x_4273:
        /* <DEDUP_REMOVED lines=65> */
.L_x_4265:
        /* <DEDUP_REMOVED lines=77> */
.L_x_4275:
        /* <DEDUP_REMOVED lines=65> */
.L_x_4274:
        /* <DEDUP_REMOVED lines=43> */
.L_x_4278:
        /* <DEDUP_REMOVED lines=9> */
.L_x_4279:
        /* <DEDUP_REMOVED lines=9> */
.L_x_4280:
        /* <DEDUP_REMOVED lines=9> */
.L_x_4281:
        /* <DEDUP_REMOVED lines=9> */
.L_x_4282:
        /* <DEDUP_REMOVED lines=9> */
.L_x_4283:
        /* <DEDUP_REMOVED lines=9> */
.L_x_4284:
[----:B------:R-:W-:Y:S01]  /*3cd0*/  MOV R104, R116 ;  /* 0x0000007400687202 */ /* 0x000fe20000000f00 */
[----:B------:R-:W-:Y:S06]  /*3ce0*/  @!P3 BRA `(.L_x_4276) ;  /* 0x000000040034b947 */ /* 0x000fec0003800000 */
[----:B------:R-:W-:-:S05]  /*3cf0*/  FMUL.FTZ R104, R111, UR16 ;  /* 0x000000106f687c20 */ /* 0x000fca0008410000 */
[----:B------:R-:W-:Y:S02]  /*3d00*/  F2FP.BF16.F32.PACK_AB R117, RZ, R104 ;  /* 0x00000068ff75723e */ /* 0x000fe400000010ff */
[----:B------:R-:W-:Y:S02]  /*3d10*/  MOV R104, R116 ;  /* 0x0000007400687202 */ /* 0x000fe40000000f00 */
[----:B------:R-:W-:Y:S01]  /*3d20*/  PRMT R103, R103, 0x5410, R117 ;  /* 0x0000541067677816 */ /* 0x000fe20000000075 */
[----:B------:R-:W-:Y:S06]  /*3d30*/  BRA `(.L_x_4276) ;  /* 0x0000000400207947 */ /* 0x000fec0003800000 */
.L_x_4277:
        /* <DEDUP_REMOVED lines=9> */
.L_x_4285:
        /* <DEDUP_REMOVED lines=9> */
.L_x_4286:
        /* <DEDUP_REMOVED lines=9> */
.L_x_4287:
        /* <DEDUP_REMOVED lines=9> */
.L_x_4288:
        /* <DEDUP_REMOVED lines=9> */
.L_x_4289:
        /* <DEDUP_REMOVED lines=9> */
.L_x_4290:
        /* <DEDUP_REMOVED lines=9> */
.L_x_4291:
        /* <DEDUP_REMOVED lines=9> */
.L_x_4276:
        /* <DEDUP_REMOVED lines=32> */
[C---:B------:R-:W-:Y:S01]  /*43c0*/  @P2 FFMA.FTZ R119, R129.reuse, R108, R7 ;  /* 0x0000006c81772223 */ /* 0x040fe20000010007 */
[----:B------:R-:W-:Y:S01]  /*43d0*/  MOV R106, R10 ;  /* 0x0000000a006a7202 */ /* 0x000fe20000000f00 */
[----:B------:R-:W-:Y:S01]  /*43e0*/  @P2 FFMA.FTZ R106, R129, R109, R10 ;  /* 0x0000006d816a2223 */ /* 0x000fe2000001000a */
[----:B------:R-:W3:Y:S01]  /*43f0*/  @P3 LDC R123, c[0x0][0x40c] ;  /* 0x00010300ff7b3b82 */ /* 0x000ee20000000800 */
[----:B0-----:R-:W-:Y:S01]  /*4400*/  @P3 FMUL.FTZ R2, R104, R111 ;  /* 0x0000006f68023220 */ /* 0x001fe20000410000 */
[----:B------:R-:W-:Y:S01]  /*4410*/  MOV R108, R4 ;  /* 0x00000004006c7202 */ /* 0x000fe20000000f00 */
[----:B------:R-:W-:Y:S01]  /*4420*/  @P2 FADD.FTZ R116, R171, -R116 ;  /* 0x80000074ab742221 */ /* 0x000fe20000010000 */
[----:B------:R-:W-:Y:S01]  /*4430*/  @P2 FADD.FTZ R118, R173, -R118 ;  /* 0x80000076ad762221 */ /* 0x000fe20000010000 */
[----:B------:R-:W-:Y:S01]  /*4440*/  @P2 FADD.FTZ R115, R174, -R115 ;  /* 0x80000073ae732221 */ /* 0x000fe20000010000 */
[----:B------:R-:W-:Y:S01]  /*4450*/  @P3 F2FP.BF16.F32.PACK_AB R2, RZ, R2 ;  /* 0x00000002ff02323e */ /* 0x000fe200000010ff */
[----:B------:R-:W-:Y:S01]  /*4460*/  @P2 FFMA.FTZ R108, R129, R117, R4 ;  /* 0x00000075816c2223 */ /* 0x000fe20000010004 */
[----:B------:R-:W0:Y:S01]  /*4470*/  @P3 LDC R120, c[0x0][0x40c] ;  /* 0x00010300ff783b82 */ /* 0x000e220000000800 */
[----:B-1----:R-:W-:Y:S01]  /*4480*/  @P3 FMUL.FTZ R107, R105, R110 ;  /* 0x0000006e696b3220 */ /* 0x002fe20000410000 */
[----:B------:R-:W-:-:S02]  /*4490*/  @P3 PRMT R100, R2, 0x7610, R100 ;  /* 0x0000761002643816 */ /* 0x000fc40000000064 */
[----:B------:R-:W-:Y:S01]  /*44a0*/  MOV R109, R5 ;  /* 0x00000005006d7202 */ /* 0x000fe20000000f00 */
[C---:B------:R-:W-:Y:S01]  /*44b0*/  @P2 FFMA.FTZ R109, R129.reuse, R118, R5 ;  /* 0x00000076816d2223 */ /* 0x040fe20000010005 */
[----:B------:R-:W-:Y:S02]  /*44c0*/  @P3 F2FP.BF16.F32.PACK_AB R111, RZ, R107 ;  /* 0x0000006bff6f323e */ /* 0x000fe400000010ff */
[----:B------:R-:W1:Y:S01]  /*44d0*/  @P3 LDC R122, c[0x0][0x40c] ;  /* 0x00010300ff7a3b82 */ /* 0x000e620000000800 */
[----:B------:R-:W-:Y:S01]  /*44e0*/  MOV R107, R11 ;  /* 0x0000000b006b7202 */ /* 0x000fe20000000f00 */
[C---:B------:R-:W-:Y:S01]  /*44f0*/  @P2 FFMA.FTZ R107, R129.reuse, R116, R11 ;  /* 0x00000074816b2223 */ /* 0x040fe2000001000b */
[----:B------:R-:W-:Y:S01]  /*4500*/  MOV R110, R6 ;  /* 0x00000006006e7202 */ /* 0x000fe20000000f00 */
[----:B------:R-:W-:Y:S01]  /*4510*/  @P2 FFMA.FTZ R110, R129, R115, R6 ;  /* 0x00000073816e2223 */ /* 0x000fe20000010006 */
[----:B------:R-:W-:Y:S01]  /*4520*/  @P3 PRMT R100, R100, 0x5410, R111 ;  /* 0x0000541064643816 */ /* 0x000fe2000000006f */
[----:B--2---:R-:W-:-:S02]  /*4530*/  @P3 FMUL.FTZ R114, R106, R121 ;  /* 0x000000796a723220 */ /* 0x004fc40000410000 */
[----:B------:R-:W2:Y:S01]  /*4540*/  @P3 LDC R125, c[0x0][0x40c] ;  /* 0x00010300ff7d3b82 */ /* 0x000ea20000000800 */
[----:B---3--:R-:W-:Y:S02]  /*4550*/  @P3 FMUL.FTZ R111, R108, R123 ;  /* 0x0000007b6c6f3220 */ /* 0x008fe40000410000 */
[----:B------:R-:W-:-:S03]  /*4560*/  @P3 F2FP.BF16.F32.PACK_AB R114, RZ, R114 ;  /* 0x00000072ff72323e */ /* 0x000fc600000010ff */
[----:B------:R-:W-:Y:S01]  /*4570*/  @P3 F2FP.BF16.F32.PACK_AB R111, RZ, R111 ;  /* 0x0000006fff6f323e */ /* 0x000fe200000010ff */
[----:B0-----:R-:W-:Y:S01]  /*4580*/  @P3 FMUL.FTZ R2, R107, R120 ;  /* 0x000000786b023220 */ /* 0x001fe20000410000 */
[----:B------:R-:W-:Y:S02]  /*4590*/  @P3 PRMT R101, R114, 0x7610, R101 ;  /* 0x0000761072653816 */ /* 0x000fe40000000065 */
[----:B------:R-:W-:Y:S02]  /*45a0*/  @P3 PRMT R102, R111, 0x7610, R102 ;  /* 0x000076106f663816 */ /* 0x000fe40000000066 */
[----:B------:R-:W-:Y:S02]  /*45b0*/  @P3 F2FP.BF16.F32.PACK_AB R2, RZ, R2 ;  /* 0x00000002ff02323e */ /* 0x000fe400000010ff */
[----:B------:R-:W-:Y:S01]  /*45c0*/  MOV R111, R119 ;  /* 0x00000077006f7202 */ /* 0x000fe20000000f00 */
        /* <DEDUP_REMOVED lines=12> */
.L_x_4293:
[----:B0-----:R-:W0:Y:S01]  /*4690*/  @P3 LDC R119, c[0x0][0x40c] ;  /* 0x00010300ff773b82 */ /* 0x001e220000000800 */
[--C-:B------:R-:W-:Y:S01]  /*46a0*/  @P2 FFMA.FTZ R117, R147, R114, R115.reuse ;  /* 0x0000007293752223 */ /* 0x100fe20000010073 */
[----:B------:R-:W-:Y:S01]  /*46b0*/  MOV R2, R8 ;  /* 0x0000000800027202 */ /* 0x000fe20000000f00 */
[-C--:B------:R-:W-:Y:S01]  /*46c0*/  @P2 FFMA.FTZ R118, R154, R114.reuse, R115 ;  /* 0x000000729a762223 */ /* 0x080fe20000010073 */
[----:B------:R-:W-:Y:S01]  /*46d0*/  MOV R116, R9 ;  /* 0x0000000900747202 */ /* 0x000fe20000000f00 */
[----:B------:R-:W-:Y:S01]  /*46e0*/  @P2 FADD.FTZ R117, R168, -R117 ;  /* 0x80000075a8752221 */ /* 0x000fe20000010000 */
[-CC-:B------:R-:W-:Y:S01]  /*46f0*/  @P2 FFMA.FTZ R125, R143, R114.reuse, R115.reuse ;  /* 0x000000728f7d2223 */ /* 0x180fe20000010073 */
[----:B------:R-:W-:Y:S01]  /*4700*/  @P2 FADD.FTZ R118, R169, -R118 ;  /* 0x80000076a9762221 */ /* 0x000fe20000010000 */
[----:B------:R-:W1:Y:S01]  /*4710*/  @P3 LDC R121, c[0x0][0x40c] ;  /* 0x00010300ff793b82 */ /* 0x000e620000000800 */
[C---:B------:R-:W-:Y:S01]  /*4720*/  @P2 FFMA.FTZ R2, R129.reuse, R117, R8 ;  /* 0x0000007581022223 */ /* 0x040fe20000010008 */
[----:B------:R-:W-:Y:S01]  /*4730*/  @P2 FFMA.FTZ R120, R152, R114, R115 ;  /* 0x0000007298782223 */ /* 0x000fe20000010073 */
[----:B------:R-:W-:Y:S01]  /*4740*/  @P2 FFMA.FTZ R116, R129, R118, R9 ;  /* 0x0000007681742223 */ /* 0x000fe20000010009 */
[-CC-:B------:R-:W-:Y:S01]  /*4750*/  @P2 FFMA.FTZ R126, R150, R114.reuse, R115.reuse ;  /* 0x00000072967e2223 */ /* 0x180fe20000010073 */
[----:B------:R-:W-:Y:S01]  /*4760*/  @P2 FFMA.FTZ R179, R141, R114, R115 ;  /* 0x000000728db32223 */ /* 0x000fe20000010073 */
[----:B------:R-:W-:Y:S01]  /*4770*/  @P2 FADD.FTZ R125, R172, -R125 ;  /* 0x8000007dac7d2221 */ /* 0x000fe20000010000 */
[----:B------:R-:W-:Y:S01]  /*4780*/  MOV R117, R10 ;  /* 0x0000000a00757202 */ /* 0x000fe20000000f00 */
[----:B------:R-:W2:Y:S01]  /*4790*/  @P3 LDC R122, c[0x0][0x40c] ;  /* 0x00010300ff7a3b82 */ /* 0x000ea20000000800 */
[----:B------:R-:W-:Y:S01]  /*47a0*/  @P2 FADD.FTZ R120, R171, -R120 ;  /* 0x80000078ab782221 */ /* 0x000fe20000010000 */
        /* <DEDUP_REMOVED lines=8> */
[----:B------:R-:W-:-:S04]  /*4830*/  @P2 FFMA.FTZ R119, R145, R114, R115 ;  /* 0x0000007291772223 */ /* 0x000fc80000010073 */
[----:B------:R-:W-:Y:S01]  /*4840*/  @P2 FADD.FTZ R119, R170, -R119 ;  /* 0x80000077aa772221 */ /* 0x000fe20000010000 */
[----:B------:R-:W-:Y:S01]  /*4850*/  @P3 F2FP.BF16.F32.PACK_AB R2, RZ, R2 ;  /* 0x00000002ff02323e */ /* 0x000fe200000010ff */
[----:B------:R-:W0:Y:S01]  /*4860*/  @P3 LDC R123, c[0x0][0x40c] ;  /* 0x00010300ff7b3b82 */ /* 0x000e220000000800 */
[----:B-1----:R-:W-:Y:S01]  /*4870*/  @P3 FMUL.FTZ R116, R116, R121 ;  /* 0x0000007974743220 */ /* 0x002fe20000410000 */
[C---:B------:R-:W-:Y:S01]  /*4880*/  @P2 FFMA.FTZ R117, R129.reuse, R119, R10 ;  /* 0x0000007781752223 */ /* 0x040fe2000001000a */
[----:B------:R-:W-:Y:S01]  /*4890*/  MOV R119, R4 ;  /* 0x0000000400777202 */ /* 0x000fe20000000f00 */
[----:B------:R-:W-:Y:S01]  /*48a0*/  @P2 FFMA.FTZ R119, R129, R125, R4 ;  /* 0x0000007d81772223 */ /* 0x000fe20000010004 */
[----:B------:R-:W-:Y:S02]  /*48b0*/  @P3 PRMT R100, R2, 0x7610, R100 ;  /* 0x0000761002643816 */ /* 0x000fe40000000064 */
[----:B------:R-:W-:Y:S01]  /*48c0*/  @P3 F2FP.BF16.F32.PACK_AB R116, RZ, R116 ;  /* 0x00000074ff74323e */ /* 0x000fe200000010ff */
[----:B------:R-:W1:Y:S01]  /*48d0*/  @P3 LDC R127, c[0x0][0x40c] ;  /* 0x00010300ff7f3b82 */ /* 0x000e620000000800 */
[----:B------:R-:W-:Y:S01]  /*48e0*/  MOV R121, R6 ;  /* 0x0000000600797202 */ /* 0x000fe20000000f00 */
[----:B--2---:R-:W-:Y:S01]  /*48f0*/  @P3 FMUL.FTZ R2, R117, R122 ;  /* 0x0000007a75023220 */ /* 0x004fe20000410000 */
[----:B------:R-:W-:Y:S01]  /*4900*/  @P2 FFMA.FTZ R121, R129, R179, R6 ;  /* 0x000000b381792223 */ /* 0x000fe20000010006 */
[----:B------:R-:W-:-:S03]  /*4910*/  @P3 PRMT R100, R100, 0x5410, R116 ;  /* 0x0000541064643816 */ /* 0x000fc60000000074 */
[----:B------:R-:W-:Y:S01]  /*4920*/  @P3 F2FP.BF16.F32.PACK_AB R2, RZ, R2 ;  /* 0x00000002ff02323e */ /* 0x000fe200000010ff */
[----:B------:R-:W2:Y:S01]  /*4930*/  @P3 LDC R128, c[0x0][0x40c] ;  /* 0x00010300ff803b82 */ /* 0x000ea20000000800 */
[----:B---3--:R-:W-:Y:S02]  /*4940*/  @P3 FMUL.FTZ R117, R119, R124 ;  /* 0x0000007c77753220 */ /* 0x008fe40000410000 */
[----:B------:R-:W-:-:S03]  /*4950*/  @P3 PRMT R101, R2, 0x7610, R101 ;  /* 0x0000761002653816 */ /* 0x000fc60000000065 */
        /* <DEDUP_REMOVED lines=20> */
.L_x_4292:
        /* <DEDUP_REMOVED lines=35> */
.L_x_4296:
        /* <DEDUP_REMOVED lines=9> */
.L_x_4297:
        /* <DEDUP_REMOVED lines=9> */
.L_x_4298:
        /* <DEDUP_REMOVED lines=9> */
.L_x_4299:
        /* <DEDUP_REMOVED lines=9> */
.L_x_4300:
        /* <DEDUP_REMOVED lines=9> */
.L_x_4301:
        /* <DEDUP_REMOVED lines=9> */
.L_x_4302:
        /* <DEDUP_REMOVED lines=13> */
.L_x_4295:
        /* <DEDUP_REMOVED lines=16> */
.L_x_4303:
        /* <DEDUP_REMOVED lines=9> */
.L_x_4304:
        /* <DEDUP_REMOVED lines=9> */
.L_x_4305:
        /* <DEDUP_REMOVED lines=9> */
.L_x_4306:
        /* <DEDUP_REMOVED lines=9> */
.L_x_4307:
        /* <DEDUP_REMOVED lines=9> */
.L_x_4308:
        /* <DEDUP_REMOVED lines=9> */
.L_x_4309:
[----:B------:R-:W-:-:S04]  /*5560*/  @P3 F2FP.BF16.F32.PACK_AB R116, RZ, R116 ;  /* 0x00000074ff74323e */ /* 0x000fc800000010ff */
[----:B------:R-:W-:-:S07]  /*5570*/  @P3 PRMT R103, R103, 0x5410, R116 ;  /* 0x0000541067673816 */ /* 0x000fce0000000074 */
.L_x_4294:
        /* <DEDUP_REMOVED lines=14> */
.L_x_4251:
        /* <DEDUP_REMOVED lines=21> */
.L_x_4311:
        /* <DEDUP_REMOVED lines=13> */
.L_x_10737:


//--------------------- .text._ZN10layer_norm13ln_bwd_kernelINS_13Kernel_traitsIf13__nv_bfloat16fS2_fjLj6144ELj1ELj1ELj8ELj16ENS_18Kernel_traits_baseILj6144EfS2_fS2_fjLj256EEEEELb0ELb1ELb0ELb0EEEvNS_9BwdParamsE --------------------------
	.section	.text._ZN10layer_norm13ln_bwd_kernelINS_13Kernel_traitsIf13__nv_bfloat16fS2_fjLj6144ELj1ELj1ELj8ELj16ENS_18Kernel_traits_baseILj6144EfS2_fS2_fjLj256EEEEELb0ELb1ELb0ELb0EEEvNS_9BwdParamsE,"ax",@progbits
	.align	128
        .global         _ZN10layer_norm13ln_bwd_kernelINS_13Kernel_traitsIf13__nv_bfloat16fS2_fjLj6144ELj1ELj1ELj8ELj16ENS_18Kernel_traits_baseILj6144EfS2_fS2_fjLj256EEEEELb0ELb1ELb0ELb0EEEvNS_9BwdParamsE
        .type           _ZN10layer_norm13ln_bwd_kernelINS_13Kernel_traitsIf13__nv_bfloat16fS2_fjLj6144ELj1ELj1ELj8ELj16ENS_18Kernel_traits_baseILj6144EfS2_fS2_fjLj256EEEEELb0ELb1ELb0ELb0EEEvNS_9BwdParamsE,@function
        .size           _ZN10layer_norm13ln_bwd_kernelINS_13Kernel_traitsIf13__nv_bfloat16fS2_fjLj6144ELj1ELj1ELj8ELj16ENS_18Kernel_traits_baseILj6144EfS2_fS2_fjLj256EEEEELb0ELb1ELb0ELb0EEEvNS_9BwdParamsE,(.L_x_10738 - _ZN10layer_norm13ln_bwd_kernelINS_13Kernel_traitsIf13__nv_bfloat16fS2_fjLj6144ELj1ELj1ELj8ELj16ENS_18Kernel_traits_baseILj6144EfS2_fS2_fjLj256EEEEELb0ELb1ELb0ELb0EEEvNS_9BwdParamsE)
        .other          _ZN10layer_norm13ln_bwd_kernelINS_13Kernel_traitsIf13__nv_bfloat16fS2_fjLj6144ELj1ELj1ELj8ELj16ENS_18Kernel_traits_baseILj6144EfS2_fS2_fjLj256EEEEELb0ELb1ELb0ELb0EEEvNS_9BwdParamsE,@"STO_CUDA_ENTRY STV_DEFAULT"
_ZN10layer_norm13ln_bwd_kernelINS_13Kernel_traitsIf13__nv_bfloat16fS2_fjLj6144ELj1ELj1ELj8ELj16ENS_18Kernel_traits_baseILj6144EfS2_fS2_fjLj256EEEEELb0ELb1ELb0ELb0EEEvNS_9BwdParamsE:
.text._ZN10layer_norm13ln_bwd_kernelINS_13Kernel_traitsIf13__nv_bfloat16fS2_fjLj6144ELj1ELj1ELj8ELj16ENS_18Kernel_traits_baseILj6144EfS2_fS2_fjLj256EEEEELb0ELb1ELb0ELb0EEEvNS_9BwdParamsE:
        /* <DEDUP_REMOVED lines=33> */
[----:B--2---:R-:W-:-:S03]  /*0210*/  @P2 IMAD.WIDE.U32 R10, R23, 0x20, R18 ;  /* 0x00000020170a2825 */ /* 0x004fc600078e0012 */
[----:B------:R0:W5:Y:S04]  /*0220*/  @P3 LDG.E.128 R136, desc[UR10][R16.64+0x10] ;  /* 0x0000100a10883981 */ /* 0x000168000c1e1d00 */
[----:B------:R0:W5:Y:S01]  /*0230*/  @P2 LDG.E.128 R132, desc[UR10][R10.64] ;  /* 0x0000000a0a842981 */ /* 0x000162000c1e1d00 */
[----:B-1----:R-:W-:-:S03]  /*0240*/  @P2 IMAD.WIDE.U32 R12, R23, 0x20, R20 ;  /* 0x00000020170c2825 */ /* 0x002fc600078e0014 */
        /* <DEDUP_REMOVED lines=87> */
.L_x_4339:
[----:B------:R-:W4:Y:S08]  /*07c0*/  LDC.64 R176, c[0x0][0x3c0] ;  /* 0x0000f000ffb07b82 */ /* 0x000f300000000a00 */
[----:B------:R-:W0:Y:S01]  /*07d0*/  @P0 LDC.64 R4, c[0x0][0x3e0] ;  /* 0x0000f800ff040b82 */ /* 0x000e220000000a00 */
[----:B----4-:R-:W-:-:S07]  /*07e0*/  IMAD.WIDE R178, R2, 0x4, R176 ;  /* 0x0000000402b27825 */ /* 0x010fce00078e02b0 */
[----:B------:R-:W4:Y:S01]  /*07f0*/  LDC.64 R176, c[0x0][0x3c8] ;  /* 0x0000f200ffb07b82 */ /* 0x000f220000000a00 */
[----:B------:R-:W2:Y:S01]  /*0800*/  LDG.E R178, desc[UR10][R178.64] ;  /* 0x0000000ab2b27981 */ /* 0x000ea2000c1e1900 */
[----:B0-----:R-:W-:-:S06]  /*0810*/  @P0 IMAD.WIDE R180, R2, 0x2, R4 ;  /* 0x0000000202b40825 */ /* 0x001fcc00078e0204 */
[----:B------:R-:W0:Y:S01]  /*0820*/  LDC R5, c[0x0][0x388] ;  /* 0x0000e200ff057b82 */ /* 0x000e220000000800 */
[----:B-----5:R0:W5:Y:S01]  /*0830*/  @P0 LDG.E.U16 R222, desc[UR10][R180.64] ;  /* 0x0000000ab4de0981 */ /* 0x020162000c1e1500 */
[----:B------:R-:W1:Y:S01]  /*0840*/  S2R R4, SR_TID.X ;  /* 0x0000000000047919 */ /* 0x000e620000002100 */
[----:B----4-:R-:W-:-:S05]  /*0850*/  IMAD.WIDE R176, R2, 0x4, R176 ;  /* 0x0000000402b07825 */ /* 0x010fca00078e02b0 */
        /* <DEDUP_REMOVED lines=8> */
[----:B-1----:R-:W-:Y:S02]  /*08e0*/  LEA.HI.SX32 R0, R183, R4, 0x1d ;  /* 0x00000004b7007211 */ /* 0x002fe400078feaff */
[C---:B------:R-:W-:Y:S02]  /*08f0*/  ISETP.GE.U32.AND P3, PT, R3.reuse, 0x200, PT ;  /* 0x000002000300780c */ /* 0x040fe40003f66070 */
[----:B------:R-:W-:Y:S02]  /*0900*/  ISETP.GE.U32.AND P2, PT, R3, 0x300, PT ;  /* 0x000003000300780c */ /* 0x000fe40003f46070 */
[----:B------:R-:W-:-:S02]  /*0910*/  MOV R224, RZ ;  /* 0x000000ff00e07202 */ /* 0x000fc40000000f00 */
[----:B------:R-:W-:Y:S02]  /*0920*/  MOV R225, R0 ;  /* 0x0000000000e17202 */ /* 0x000fe40000000f00 */
[----:B--2---:R-:W-:Y:S01]  /*0930*/  FSEL R188, R178, RZ, !P5 ;  /* 0x000000ffb2bc7208 */ /* 0x004fe20006800000 */
[----:B----4-:R-:W-:Y:S06]  /*0940*/  @!P4 BRA `(.L_x_4314) ;  /* 0x000000040048c947 */ /* 0x010fec0003800000 */
[----:B------:R-:W0:Y:S08]  /*0950*/  LDC.64 R208, c[0x0][0x3a8] ;  /* 0x0000ea00ffd07b82 */ /* 0x000e300000000a00 */
[----:B------:R-:W1:Y:S01]  /*0960*/  LDC.64 R180, c[0x0][0x428] ;  /* 0x00010a00ffb47b82 */ /* 0x000e620000000a00 */
[----:B------:R-:W-:-:S04]  /*0970*/  ISETP.NE.U32.AND P1, PT, RZ, UR12, PT ;  /* 0x0000000cff007c0c */ /* 0x000fc8000bf25070 */
[----:B------:R-:W-:Y:S01]  /*0980*/  ISETP.NE.AND.EX P1, PT, RZ, UR13, PT, P1 ;  /* 0x0000000dff007c0c */ /* 0x000fe2000bf25310 */
[----:B0-----:R-:W-:-:S12]  /*0990*/  IMAD.WIDE.U32 R208, R0, 0x20, R208 ;  /* 0x0000002000d07825 */ /* 0x001fd800078e00d0 */
[----:B------:R-:W0:Y:S01]  /*09a0*/  @P1 LDC.64 R190, c[0x0][0x438] ;  /* 0x00010e00ffbe1b82 */ /* 0x000e220000000a00 */
[----:B------:R-:W2:Y:S01]  /*09b0*/  LDG.E.128 R176, desc[UR10][R208.64] ;  /* 0x0000000ad0b07981 */ /* 0x000ea2000c1e1d00 */
[----:B-1----:R-:W-:-:S03]  /*09c0*/  IMAD.WIDE.U32 R180, R0, 0x10, R180 ;  /* 0x0000001000b47825 */ /* 0x002fc600078e00b4 */
[----:B------:R-:W4:Y:S04]  /*09d0*/  LDG.E.128 R184, desc[UR10][R208.64+0x10] ;  /* 0x0000100ad0b87981 */ /* 0x000f28000c1e1d00 */
[----:B------:R-:W3:Y:S01]  /*09e0*/  LDG.E.128 R180, desc[UR10][R180.64] ;  /* 0x0000000ab4b47981 */ /* 0x000ee2000c1e1d00 */
[----:B0-----:R-:W-:-:S05]  /*09f0*/  @P1 IMAD.WIDE.U32 R190, R0, 0x20, R190 ;  /* 0x0000002000be1825 */ /* 0x001fca00078e00be */
[----:B------:R0:W5:Y:S04]  /*0a00*/  @P1 LDG.E.128 R44, desc[UR10][R190.64] ;  /* 0x0000000abe2c1981 */ /* 0x000168000c1e1d00 */
[----:B------:R0:W5:Y:S01]  /*0a10*/  @P1 LDG.E.128 R40, desc[UR10][R190.64+0x10] ;  /* 0x0000100abe281981 */ /* 0x000162000c1e1d00 */
[----:B------:R-:W-:Y:S01]  /*0a20*/  IADD3 R225, PT, PT, R0, 0x100, RZ ;  /* 0x0000010000e17810 */ /* 0x000fe20007ffe0ff */
[C---:B--2---:R-:W-:Y:S01]  /*0a30*/  FADD.FTZ R176, -R188.reuse, R176 ;  /* 0x000000b0bcb07221 */ /* 0x044fe20000010100 */
[----:B------:R-:W-:-:S03]  /*0a40*/  FADD.FTZ R220, -R188, R177 ;  /* 0x000000b1bcdc7221 */ /* 0x000fc60000010100 */
[C---:B-----5:R-:W-:Y:S01]  /*0a50*/  FMUL.FTZ R223, R23.reuse, R176 ;  /* 0x000000b017df7220 */ /* 0x060fe20000410000 */
[----:B------:R-:W-:Y:S01]  /*0a60*/  FADD.FTZ R216, -R188, R179 ;  /* 0x000000b3bcd87221 */ /* 0x000fe20000010100 */
[C---:B---3--:R-:W-:Y:S02]  /*0a70*/  PRMT R177, R180.reuse, 0x7632, R177 ;  /* 0x00007632b4b17816 */ /* 0x048fe400000000b1 */
[----:B------:R-:W-:Y:S01]  /*0a80*/  SHF.L.U32 R221, R180, 0x10, RZ ;  /* 0x00000010b4dd7819 */ /* 0x000fe200000006ff */
[----:B------:R-:W-:Y:S01]  /*0a90*/  FMUL.FTZ R220, R23, R220 ;  /* 0x000000dc17dc7220 */ /* 0x000fe20000410000 */
[----:B------:R-:W-:Y:S02]  /*0aa0*/  SHF.L.U32 R218, R177, 0x10, RZ ;  /* 0x00000010b1da7819 */ /* 0x000fe400000006ff */
[----:B------:R-:W-:Y:S01]  /*0ab0*/  PRMT R179, R181, 0x7632, R179 ;  /* 0x00007632b5b37816 */ /* 0x000fe200000000b3 */
[----:B------:R-:W-:Y:S01]  /*0ac0*/  FADD.FTZ R92, R92, R221 ;  /* 0x000000dd5c5c7221 */ /* 0x000fe20000010000 */
[-C--:B------:R-:W-:Y:S01]  /*0ad0*/  FFMA.FTZ R116, R223, R221.reuse, R116 ;  /* 0x000000dddf747223 */ /* 0x080fe20000010074 */
[----:B------:R-:W-:Y:S01]  /*0ae0*/  FMUL.FTZ R221, R164, R221 ;  /* 0x000000dda4dd7220 */ /* 0x000fe20000410000 */
[----:B------:R-:W-:Y:S01]  /*0af0*/  FADD.FTZ R178, -R188, R178 ;  /* 0x000000b2bcb27221 */ /* 0x000fe20000010100 */
[----:B------:R-:W-:Y:S01]  /*0b00*/  SHF.L.U32 R181, R181, 0x10, RZ ;  /* 0x00000010b5b57819 */ /* 0x000fe200000006ff */
[-C--:B------:R-:W-:Y:S01]  /*0b10*/  FFMA.FTZ R117, R220, R218.reuse, R117 ;  /* 0x000000dadc757223 */ /* 0x080fe20000010075 */
[----:B------:R-:W-:Y:S01]  /*0b20*/  SHF.L.U32 R214, R179, 0x10, RZ ;  /* 0x00000010b3d67819 */ /* 0x000fe200000006ff */
[----:B------:R-:W-:Y:S01]  /*0b30*/  FADD.FTZ R93, R93, R218 ;  /* 0x000000da5d5d7221 */ /* 0x000fe20000010000 */
[----:B------:R-:W-:Y:S01]  /*0b40*/  FMUL.FTZ R218, R165, R218 ;  /* 0x000000daa5da7220 */ /* 0x000fe20000410000 */
[----:B------:R-:W-:Y:S01]  /*0b50*/  FADD.FTZ R177, RZ, R221 ;  /* 0x000000ddffb17221 */ /* 0x000fe20000010000 */
[----:B------:R-:W-:Y:S01]  /*0b60*/  FFMA.FTZ R179, R223, R221, RZ ;  /* 0x000000dddfb37223 */ /* 0x000fe200000100ff */
[----:B----4-:R-:W-:Y:S01]  /*0b70*/  FADD.FTZ R184, -R188, R184 ;  /* 0x000000b8bcb87221 */ /* 0x010fe20000010100 */
[C---:B------:R-:W-:Y:S01]  /*0b80*/  FMUL.FTZ R219, R23.reuse, R178 ;  /* 0x000000b217db7220 */ /* 0x040fe20000410000 */
[----:B------:R-:W-:Y:S01]  /*0b90*/  FMUL.FTZ R216, R23, R216 ;  /* 0x000000d817d87220 */ /* 0x000fe20000410000 */
[----:B------:R-:W-:Y:S01]  /*0ba0*/  FMUL.FTZ R217, R166, R181 ;  /* 0x000000b5a6d97220 */ /* 0x000fe20000410000 */
[----:B------:R-:W-:Y:S01]  /*0bb0*/  FADD.FTZ R176, R177, R218 ;  /* 0x000000dab1b07221 */ /* 0x000fe20000010000 */
[----:B------:R-:W-:Y:S01]  /*0bc0*/  FFMA.FTZ R178, R220, R218, R179 ;  /* 0x000000dadcb27223 */ /* 0x000fe200000100b3 */
[C---:B------:R-:W-:Y:S01]  /*0bd0*/  SHF.L.U32 R213, R182.reuse, 0x10, RZ ;  /* 0x00000010b6d57819 */ /* 0x040fe200000006ff */
[----:B------:R-:W-:Y:S01]  /*0be0*/  FMUL.FTZ R215, R23, R184 ;  /* 0x000000b817d77220 */ /* 0x000fe20000410000 */
[----:B------:R-:W-:Y:S01]  /*0bf0*/  PRMT R180, R182, 0x7632, R180 ;  /* 0x00007632b6b47816 */ /* 0x000fe200000000b4 */
[-C--:B------:R-:W-:Y:S01]  /*0c00*/  FFMA.FTZ R119, R216, R214.reuse, R119 ;  /* 0x000000d6d8777223 */ /* 0x080fe20000010077 */
[----:B------:R-:W-:Y:S01]  /*0c10*/  FADD.FTZ R95, R95, R214 ;  /* 0x000000d65f5f7221 */ /* 0x000fe20000010000 */
[----:B------:R-:W-:Y:S01]  /*0c20*/  FMUL.FTZ R214, R167, R214 ;  /* 0x000000d6a7d67220 */ /* 0x000fe20000410000 */
[----:B------:R-:W-:Y:S01]  /*0c30*/  FADD.FTZ R177, R176, R217 ;  /* 0x000000d9b0b17221 */ /* 0x000fe20000010000 */
[----:B------:R-:W-:Y:S01]  /*0c40*/  FFMA.FTZ R179, R219, R217, R178 ;  /* 0x000000d9dbb37223 */ /* 0x000fe200000100b2 */
[----:B------:R-:W-:Y:S01]  /*0c50*/  SHF.L.U32 R180, R180, 0x10, RZ ;  /* 0x00000010b4b47819 */ /* 0x000fe200000006ff */
[----:B------:R-:W-:Y:S01]  /*0c60*/  FADD.FTZ R88, R88, R213 ;  /* 0x000000d558587221 */ /* 0x000fe20000010000 */
[-C--:B------:R-:W-:Y:S01]  /*0c70*/  FFMA.FTZ R112, R215, R213.reuse, R112 ;  /* 0x000000d5d7707223 */ /* 0x080fe20000010070 */
[----:B------:R-:W-:Y:S01]  /*0c80*/  FADD.FTZ R212, -R188, R185 ;  /* 0x000000b9bcd47221 */ /* 0x000fe20000010100 */
        /* <DEDUP_REMOVED lines=27> */
[C---:B------:R-:W-:Y:S01]  /*0e40*/  FFMA.FTZ R115, R208.reuse, R182, R115 ;  /* 0x000000b6d0737223 */ /* 0x040fe20000010073 */
[----:B------:R-:W-:Y:S01]  /*0e50*/  FADD.FTZ R189, R189, R206 ;  /* 0x000000cebdbd7221 */ /* 0x000fe20000010000 */
[----:B0-----:R-:W-:-:S07]  /*0e60*/  FFMA.FTZ R224, R208, R206, R177 ;  /* 0x000000ced0e07223 */ /* 0x001fce00000100b1 */
.L_x_4314:
[----:B---3--:R-:W-:Y:S05]  /*0e70*/  BSYNC.RECONVERGENT B0 ;  /* 0x0000000000007941 */ /* 0x008fea0003800200 */
.L_x_4313:
        /* <DEDUP_REMOVED lines=21> */
[----:B-----5:R-:W-:Y:S01]  /*0fd0*/  FMUL.FTZ R193, R23, R178 ;  /* 0x000000b217c17220 */ /* 0x020fe20000410000 */
        /* <DEDUP_REMOVED lines=23> */
[----:B------:R-:W-:Y:S01]  /*1150*/  PRMT R197, R182, 0x7632, R197 ;  /* 0x00007632b6c57816 */ /* 0x000fe200000000c5 */
[----:B------:R-:W-:Y:S01]  /*1160*/  FFMA.FTZ R109, R22, R178, R109 ;  /* 0x000000b2166d7223 */ /* 0x000fe2000001006d */
        /* <DEDUP_REMOVED lines=37> */
.L_x_4316:
[----:B------:R-:W-:Y:S05]  /*13c0*/  BSYNC.RECONVERGENT B0 ;  /* 0x0000000000007941 */ /* 0x000fea0003800200 */
.L_x_4315:
        /* <DEDUP_REMOVED lines=17> */
[C---:B------:R-:W-:Y:S01]  /*14e0*/  FADD.FTZ R10, -R188.reuse, R10 ;  /* 0x0000000abc0a7221 */ /* 0x040fe20000010100 */
[C---:B0-----:R-:W-:Y:S01]  /*14f0*/  FADD.FTZ R20, -R188.reuse, R11 ;  /* 0x0000000bbc147221 */ /* 0x041fe20000010100 */
[C---:B---3--:R-:W-:Y:S01]  /*1500*/  FADD.FTZ R178, -R188.reuse, R12 ;  /* 0x0000000cbcb27221 */ /* 0x048fe20000010100 */
[C---:B------:R-:W-:Y:S01]  /*1510*/  FADD.FTZ R180, -R188.reuse, R13 ;  /* 0x0000000dbcb47221 */ /* 0x040fe20000010100 */
[C---:B------:R-:W-:Y:S01]  /*1520*/  FADD.FTZ R182, -R188.reuse, R14 ;  /* 0x0000000ebcb67221 */ /* 0x040fe20000010100 */
[----:B------:R-:W-:Y:S01]  /*1530*/  FADD.FTZ R188, -R188, R15 ;  /* 0x0000000fbcbc7221 */ /* 0x000fe20000010100 */
[C---:B-1---5:R-:W-:Y:S01]  /*1540*/  FMUL.FTZ R7, R23.reuse, R8 ;  /* 0x0000000817077220 */ /* 0x062fe20000410000 */
[C---:B----4-:R-:W-:Y:S01]  /*1550*/  PRMT R12, R16.reuse, 0x7632, R12 ;  /* 0x00007632100c7816 */ /* 0x050fe2000000000c */
[C---:B------:R-:W-:Y:S01]  /*1560*/  FMUL.FTZ R8, R23.reuse, R20 ;  /* 0x0000001417087220 */ /* 0x040fe20000410000 */
[----:B------:R-:W-:Y:S01]  /*1570*/  SHF.L.U32 R15, R16, 0x10, RZ ;  /* 0x00000010100f7819 */ /* 0x000fe200000006ff */
[----:B------:R-:W-:Y:S01]  /*1580*/  FMUL.FTZ R9, R23, R10 ;  /* 0x0000000a17097220 */ /* 0x000fe20000410000 */
[----:B------:R-:W-:Y:S01]  /*1590*/  PRMT R14, R17, 0x7632, R14 ;  /* 0x00007632110e7816 */ /* 0x000fe2000000000e */
[----:B------:R-:W-:Y:S01]  /*15a0*/  FMUL.FTZ R6, R23, R176 ;  /* 0x000000b017067220 */ /* 0x000fe20000410000 */
[----:B------:R-:W-:Y:S01]  /*15b0*/  SHF.L.U32 R17, R17, 0x10, RZ ;  /* 0x0000001011117819 */ /* 0x000fe200000006ff */
[----:B------:R-:W-:Y:S01]  /*15c0*/  FADD.FTZ R76, R76, R15 ;  /* 0x0000000f4c4c7221 */ /* 0x000fe20000010000 */
[----:B------:R-:W-:Y:S01]  /*15d0*/  SHF.L.U32 R20, R12, 0x10, RZ ;  /* 0x000000100c147819 */ /* 0x000fe200000006ff */
[-C--:B------:R-:W-:Y:S01]  /*15e0*/  FMUL.FTZ R12, R132, R15.reuse ;  /* 0x0000000f840c7220 */ /* 0x080fe20000410000 */
[C---:B------:R-:W-:Y:S01]  /*15f0*/  PRMT R16, R18.reuse, 0x7632, R16 ;  /* 0x0000763212107816 */ /* 0x040fe20000000010 */
[----:B------:R-:W-:Y:S01]  /*1600*/  FFMA.FTZ R100, R7, R15, R100 ;  /* 0x0000000f07647223 */ /* 0x000fe20000010064 */
[----:B------:R-:W-:Y:S01]  /*1610*/  SHF.L.U32 R21, R18, 0x10, RZ ;  /* 0x0000001012157819 */ /* 0x000fe200000006ff */
[----:B------:R-:W-:Y:S01]  /*1620*/  FADD.FTZ R78, R78, R17 ;  /* 0x000000114e4e7221 */ /* 0x000fe20000010000 */
[----:B------:R-:W-:Y:S01]  /*1630*/  SHF.L.U32 R176, R14, 0x10, RZ ;  /* 0x000000100eb07819 */ /* 0x000fe200000006ff */
[-C--:B------:R-:W-:Y:S01]  /*1640*/  FFMA.FTZ R102, R9, R17.reuse, R102 ;  /* 0x0000001109667223 */ /* 0x080fe20000010066 */
        /* <DEDUP_REMOVED lines=8> */
[C---:B------:R-:W-:Y:S01]  /*16d0*/  FFMA.FTZ R18, R6.reuse, R15, R17 ;  /* 0x0000000f06127223 */ /* 0x040fe20000010011 */
[----:B------:R-:W-:Y:S01]  /*16e0*/  FFMA.FTZ R101, R6, R20, R101 ;  /* 0x0000001406657223 */ /* 0x000fe20000010065 */
[----:B------:R-:W-:Y:S01]  /*16f0*/  FADD.FTZ R77, R77, R20 ;  /* 0x000000144d4d7221 */ /* 0x000fe20000010000 */
        /* <DEDUP_REMOVED lines=8> */
[C---:B------:R-:W-:Y:S01]  /*1780*/  FFMA.FTZ R18, R8.reuse, R17, R19 ;  /* 0x0000001108127223 */ /* 0x040fe20000010013 */
[----:B------:R-:W-:Y:S01]  /*1790*/  FMUL.FTZ R10, R23, R180 ;  /* 0x000000b4170a7220 */ /* 0x000fe20000410000 */
[----:B------:R-:W-:Y:S01]  /*17a0*/  FMUL.FTZ R19, R129, R178 ;  /* 0x000000b281137220 */ /* 0x000fe20000410000 */
[----:B------:R-:W-:Y:S01]  /*17b0*/  FADD.FTZ R20, R21, R16 ;  /* 0x0000001015147221 */ /* 0x000fe20000010000 */
[----:B------:R-:W-:Y:S01]  /*17c0*/  FFMA.FTZ R21, R11, R16, R18 ;  /* 0x000000100b157223 */ /* 0x000fe20000010012 */
[----:B------:R-:W-:Y:S01]  /*17d0*/  SHF.L.U32 R180, R177, 0x10, RZ ;  /* 0x00000010b1b47819 */ /* 0x000fe200000006ff */
        /* <DEDUP_REMOVED lines=8> */
[----:B------:R-:W-:Y:S01]  /*1860*/  FMUL.FTZ R20, R23, R188 ;  /* 0x000000bc17147220 */ /* 0x000fe20000410000 */
[----:B------:R-:W-:Y:S01]  /*1870*/  FMUL.FTZ R21, R131, R180 ;  /* 0x000000b483157220 */ /* 0x000fe20000410000 */
[----:B------:R-:W-:Y:S01]  /*1880*/  FADD.FTZ R178, R177, R18 ;  /* 0x00000012b1b27221 */ /* 0x000fe20000010000 */
[C---:B------:R-:W-:Y:S01]  /*1890*/  FFMA.FTZ R176, R13.reuse, R18, R176 ;  /* 0x000000120db07223 */ /* 0x040fe200000100b0 */
[----:B------:R-:W-:Y:S01]  /*18a0*/  FADD.FTZ R74, R74, R179 ;  /* 0x000000b34a4a7221 */ /* 0x000fe20000010000 */
[----:B------:R-:W-:Y:S01]  /*18b0*/  FFMA.FTZ R98, R13, R179, R98 ;  /* 0x000000b30d627223 */ /* 0x000fe20000010062 */
[----:B------:R-:W-:Y:S01]  /*18c0*/  FFMA.FTZ R99, R20, R180, R99 ;  /* 0x000000b414637223 */ /* 0x000fe20000010063 */
[----:B------:R-:W-:Y:S01]  /*18d0*/  FADD.FTZ R75, R75, R180 ;  /* 0x000000b44b4b7221 */ /* 0x000fe20000010000 */
[----:B------:R-:W-:Y:S01]  /*18e0*/  FADD.FTZ R189, R178, R21 ;  /* 0x00000015b2bd7221 */ /* 0x000fe20000010000 */
[----:B------:R-:W-:-:S07]  /*18f0*/  FFMA.FTZ R224, R20, R21, R176 ;  /* 0x0000001514e07223 */ /* 0x000fce00000100b0 */
.L_x_4318:
[----:B------:R-:W-:Y:S05]  /*1900*/  BSYNC.RECONVERGENT B0 ;  /* 0x0000000000007941 */ /* 0x000fea0003800200 */
.L_x_4317:
        /* <DEDUP_REMOVED lines=31> */
.L_x_4320:
[----:B------:R-:W-:Y:S05]  /*1b00*/  BSYNC.RECONVERGENT B0 ;  /* 0x0000000000007941 */ /* 0x000fea0003800200 */
.L_x_4319:
        /* <DEDUP_REMOVED lines=51> */
[-C--:B------:R-:W-:Y:S01]  /*1e40*/  FFMA.FTZ R180, R211, R185.reuse, R186 ;  /* 0x000000b9d3b47223 */ /* 0x080fe200000100ba */
[----:B-----5:R-:W-:Y:S02]  /*1e50*/  PRMT R182, R179, 0x7632, R182 ;  /* 0x00007632b3b67816 */ /* 0x020fe400000000b6 */
[----:B------:R-:W-:Y:S01]  /*1e60*/  FADD.FTZ R188, R206, -R181 ;  /* 0x800000b5cebc7221 */ /* 0x000fe20000010000 */
[----:B------:R-:W-:Y:S01]  /*1e70*/  FADD.FTZ R180, R209, -R180 ;  /* 0x800000b4d1b47221 */ /* 0x000fe20000010000 */
[----:B------:R-:W-:Y:S02]  /*1e80*/  SHF.L.U32 R187, R179, 0x10, RZ ;  /* 0x00000010b3bb7819 */ /* 0x000fe400000006ff */
[C---:B------:R-:W-:Y:S01]  /*1e90*/  FMUL.FTZ R183, R23.reuse, R188 ;  /* 0x000000bc17b77220 */ /* 0x040fe20000410000 */
[----:B------:R-:W-:Y:S01]  /*1ea0*/  FMUL.FTZ R181, R23, R180 ;  /* 0x000000b417b57220 */ /* 0x000fe20000410000 */
[----:B------:R-:W-:Y:S01]  /*1eb0*/  SHF.L.U32 R188, R182, 0x10, RZ ;  /* 0x00000010b6bc7819 */ /* 0x000fe200000006ff */
[-C--:B------:R-:W-:Y:S01]  /*1ec0*/  FFMA.FTZ R182, R215, R185.reuse, R186 ;  /* 0x000000b9d7b67223 */ /* 0x080fe200000100ba */
[-C--:B------:R-:W-:Y:S01]  /*1ed0*/  FMUL.FTZ R180, R183, R184.reuse ;  /* 0x000000b8b7b47220 */ /* 0x080fe20000410000 */
[----:B------:R-:W-:Y:S01]  /*1ee0*/  FMUL.FTZ R179, R181, R184 ;  /* 0x000000b8b5b37220 */ /* 0x000fe20000410000 */
[----:B------:R-:W-:Y:S01]  /*1ef0*/  PRMT R181, R178, 0x7632, R181 ;  /* 0x00007632b2b57816 */ /* 0x000fe200000000b5 */
[----:B------:R-:W-:Y:S01]  /*1f00*/  FADD.FTZ R182, R213, -R182 ;  /* 0x800000b6d5b67221 */ /* 0x000fe20000010000 */
[----:B------:R-:W-:Y:S01]  /*1f10*/  FFMA.FTZ R188, R180, R188, R67 ;  /* 0x000000bcb4bc7223 */ /* 0x000fe20000010043 */
[----:B------:R-:W-:Y:S01]  /*1f20*/  FFMA.FTZ R67, R212, R185, R186 ;  /* 0x000000b9d4437223 */ /* 0x000fe200000100ba */
[----:B------:R-:W-:Y:S01]  /*1f30*/  FFMA.FTZ R187, R179, R187, R66 ;  /* 0x000000bbb3bb7223 */ /* 0x000fe20000010042 */
[-C--:B------:R-:W-:Y:S01]  /*1f40*/  FFMA.FTZ R66, R219, R185.reuse, R186 ;  /* 0x000000b9db427223 */ /* 0x080fe200000100ba */
[----:B------:R-:W-:Y:S01]  /*1f50*/  SHF.L.U32 R178, R178, 0x10, RZ ;  /* 0x00000010b2b27819 */ /* 0x000fe200000006ff */
[----:B------:R-:W-:Y:S01]  /*1f60*/  FADD.FTZ R190, R210, -R67 ;  /* 0x80000043d2be7221 */ /* 0x000fe20000010000 */
[----:B------:R-:W-:Y:S01]  /*1f70*/  FMUL.FTZ R67, R23, R182 ;  /* 0x000000b617437220 */ /* 0x000fe20000410000 */
[----:B------:R-:W-:Y:S01]  /*1f80*/  FADD.FTZ R66, R217, -R66 ;  /* 0x80000042d9427221 */ /* 0x000fe20000010000 */
[----:B------:R-:W-:Y:S01]  /*1f90*/  FMUL.FTZ R222, R155, R180 ;  /* 0x000000b49bde7220 */ /* 0x000fe20000410000 */
[----:B------:R-:W-:Y:S01]  /*1fa0*/  FMUL.FTZ R183, R23, R190 ;  /* 0x000000be17b77220 */ /* 0x000fe20000410000 */
[----:B------:R-:W-:Y:S01]  /*1fb0*/  FMUL.FTZ R191, R67, R184 ;  /* 0x000000b843bf7220 */ /* 0x000fe20000410000 */
[----:B------:R-:W-:Y:S01]  /*1fc0*/  SHF.L.U32 R190, R181, 0x10, RZ ;  /* 0x00000010b5be7819 */ /* 0x000fe200000006ff */
[----:B------:R-:W-:Y:S01]  /*1fd0*/  FMUL.FTZ R67, R23, R66 ;  /* 0x0000004217437220 */ /* 0x000fe20000410000 */
[----:B------:R-:W-:Y:S01]  /*1fe0*/  FMUL.FTZ R182, R183, R184 ;  /* 0x000000b8b7b67220 */ /* 0x000fe20000410000 */
[----:B------:R-:W-:Y:S01]  /*1ff0*/  FFMA.FTZ R189, R191, R178, R64 ;  /* 0x000000b2bfbd7223 */ /* 0x000fe20000010040 */
[-CC-:B------:R-:W-:Y:S01]  /*2000*/  FFMA.FTZ R64, R223, R185.reuse, R186.reuse ;  /* 0x000000b9df407223 */ /* 0x180fe200000100ba */
[----:B------:R-:W-:Y:S01]  /*2010*/  FMUL.FTZ R181, R67, R184 ;  /* 0x000000b843b57220 */ /* 0x000fe20000410000 */
[----:B------:R-:W-:Y:S01]  /*2020*/  FFMA.FTZ R190, R182, R190, R65 ;  /* 0x000000beb6be7223 */ /* 0x000fe20000010041 */
        /* <DEDUP_REMOVED lines=8> */
[----:B------:R-:W-:Y:S01]  /*20b0*/  FFMA.FTZ R70, R181, R66, R70 ;  /* 0x00000042b5467223 */ /* 0x000fe20000010046 */
[C---:B------:R-:W-:Y:S01]  /*20c0*/  FMUL.FTZ R183, R23.reuse, R178 ;  /* 0x000000b217b77220 */ /* 0x040fe20000410000 */
[C---:B------:R-:W-:Y:S01]  /*20d0*/  SHF.L.U32 R66, R176.reuse, 0x10, RZ ;  /* 0x00000010b0427819 */ /* 0x040fe200000006ff */
[----:B------:R-:W-:Y:S01]  /*20e0*/  FMUL.FTZ R67, R23, R64 ;  /* 0x0000004017437220 */ /* 0x000fe20000410000 */
[-C--:B------:R-:W-:Y:S01]  /*20f0*/  FMUL.FTZ R65, R65, R184.reuse ;  /* 0x000000b841417220 */ /* 0x080fe20000410000 */
[----:B------:R-:W-:Y:S01]  /*2100*/  SHF.L.U32 R177, R177, 0x10, RZ ;  /* 0x00000010b1b17819 */ /* 0x000fe200000006ff */
        /* <DEDUP_REMOVED lines=19> */
.L_x_4324:
        /* <DEDUP_REMOVED lines=10> */
[----:B------:R-:W-:Y:S01]  /*22e0*/  FFMA.FTZ R172, R219, R185, R186 ;  /* 0x000000b9dbac7223 */ /* 0x000fe200000100ba */
[----:B------:R-:W-:Y:S01]  /*22f0*/  SHF.L.U32 R170, R170, 0x10, RZ ;  /* 0x00000010aaaa7819 */ /* 0x000fe200000006ff */
[-C--:B------:R-:W-:Y:S01]  /*2300*/  FMUL.FTZ R181, R168, R184.reuse ;  /* 0x000000b8a8b57220 */ /* 0x080fe20000410000 */
[----:B------:R-:W-:Y:S01]  /*2310*/  FMUL.FTZ R180, R169, R184 ;  /* 0x000000b8a9b47220 */ /* 0x000fe20000410000 */
[----:B------:R-:W-:Y:S01]  /*2320*/  FADD.FTZ R172, R217, -R172 ;  /* 0x800000acd9ac7221 */ /* 0x000fe20000010000 */
[----:B------:R-:W-:Y:S01]  /*2330*/  PRMT R173, R177, 0x7632, R173 ;  /* 0x00007632b1ad7816 */ /* 0x000fe200000000ad */
[----:B------:R-:W-:Y:S01]  /*2340*/  FFMA.FTZ R68, R181, R176, R68 ;  /* 0x000000b0b5447223 */ /* 0x000fe20000010044 */
[----:B------:R-:W-:Y:S01]  /*2350*/  FADD.FTZ R176, R214, -R171 ;  /* 0x800000abd6b07221 */ /* 0x000fe20000010000 */
[----:B------:R-:W-:Y:S01]  /*2360*/  FFMA.FTZ R69, R180, R170, R69 ;  /* 0x000000aab4457223 */ /* 0x000fe20000010045 */
[----:B------:R-:W-:Y:S01]  /*2370*/  FMUL.FTZ R170, R23, R172 ;  /* 0x000000ac17aa7220 */ /* 0x000fe20000410000 */
[----:B------:R-:W-:Y:S01]  /*2380*/  FADD.FTZ R182, R213, -R182 ;  /* 0x800000b6d5b67221 */ /* 0x000fe20000010000 */
[----:B------:R-:W-:Y:S01]  /*2390*/  FMUL.FTZ R171, R23, R176 ;  /* 0x000000b017ab7220 */ /* 0x000fe20000410000 */
        /* <DEDUP_REMOVED lines=8> */
[----:B------:R-:W-:Y:S01]  /*2420*/  FFMA.FTZ R71, R182, R173, R71 ;  /* 0x000000adb6477223 */ /* 0x000fe20000010047 */
[-CC-:B------:R-:W-:Y:S01]  /*2430*/  FFMA.FTZ R174, R211, R185.reuse, R186.reuse ;  /* 0x000000b9d3ae7223 */ /* 0x180fe200000100ba */
[-CC-:B------:R-:W-:Y:S01]  /*2440*/  FFMA.FTZ R173, R212, R185.reuse, R186.reuse ;  /* 0x000000b9d4ad7223 */ /* 0x180fe200000100ba */
[----:B------:R-:W-:Y:S01]  /*2450*/  FFMA.FTZ R175, R208, R185, R186 ;  /* 0x000000b9d0af7223 */ /* 0x000fe200000100ba */
[----:B------:R-:W-:Y:S01]  /*2460*/  FFMA.FTZ R189, R183, R189, R64 ;  /* 0x000000bdb7bd7223 */ /* 0x000fe20000010040 */
[----:B------:R-:W-:Y:S01]  /*2470*/  FADD.FTZ R174, R209, -R174 ;  /* 0x800000aed1ae7221 */ /* 0x000fe20000010000 */
[----:B------:R-:W-:Y:S01]  /*2480*/  FADD.FTZ R64, R210, -R173 ;  /* 0x800000add2407221 */ /* 0x000fe20000010000 */
[----:B------:R-:W-:Y:S01]  /*2490*/  FADD.FTZ R176, R206, -R175 ;  /* 0x800000afceb07221 */ /* 0x000fe20000010000 */
[----:B------:R-:W-:Y:S01]  /*24a0*/  PRMT R178, R178, 0x7632, R178 ;  /* 0x00007632b2b27816 */ /* 0x000fe200000000b2 */
[C---:B------:R-:W-:Y:S01]  /*24b0*/  FMUL.FTZ R174, R23.reuse, R174 ;  /* 0x000000ae17ae7220 */ /* 0x040fe20000410000 */
[----:B------:R-:W-:Y:S01]  /*24c0*/  FMUL.FTZ R173, R23, R64 ;  /* 0x0000004017ad7220 */ /* 0x000fe20000410000 */
[----:B------:R-:W-:Y:S01]  /*24d0*/  SHF.L.U32 R187, R179, 0x10, RZ ;  /* 0x00000010b3bb7819 */ /* 0x000fe200000006ff */
[----:B------:R-:W-:Y:S01]  /*24e0*/  FMUL.FTZ R175, R23, R176 ;  /* 0x000000b017af7220 */ /* 0x000fe20000410000 */
[----:B------:R-:W-:Y:S01]  /*24f0*/  SHF.L.U32 R178, R178, 0x10, RZ ;  /* 0x00000010b2b27819 */ /* 0x000fe200000006ff */
        /* <DEDUP_REMOVED lines=19> */
[----:B------:R-:W-:Y:S01]  /*2630*/  F2FP.BF16.F32.PACK_AB R179, R64, R191 ;  /* 0x000000bf40b3723e */ /* 0x000fe200000010ff */
[----:B------:R-:W-:Y:S06]  /*2640*/  BRA `(.L_x_4325) ;  /* 0x0000000800187947 */ /* 0x000fec0003800000 */
.L_x_4323:
        /* <DEDUP_REMOVED lines=11> */
[C---:B------:R-:W-:Y:S01]  /*2700*/  FFMA.FTZ R183, R23.reuse, R188, R43 ;  /* 0x000000bc17b77223 */ /* 0x040fe2000001002b */
[----:B------:R-:W-:Y:S01]  /*2710*/  FFMA.FTZ R181, R23, R180, R42 ;  /* 0x000000b417b57223 */ /* 0x000fe2000001002a */
[----:B------:R-:W-:Y:S01]  /*2720*/  SHF.L.U32 R188, R182, 0x10, RZ ;  /* 0x00000010b6bc7819 */ /* 0x000fe200000006ff */
[-CC-:B------:R-:W-:Y:S01]  /*2730*/  FFMA.FTZ R182, R215, R185.reuse, R186.reuse ;  /* 0x000000b9d7b67223 */ /* 0x180fe200000100ba */
[-C--:B------:R-:W-:Y:S01]  /*2740*/  FMUL.FTZ R180, R183, R184.reuse ;  /* 0x000000b8b7b47220 */ /* 0x080fe20000410000 */
[----:B------:R-:W-:Y:S01]  /*2750*/  FMUL.FTZ R179, R181, R184 ;  /* 0x000000b8b5b37220 */ /* 0x000fe20000410000 */
[----:B------:R-:W-:Y:S01]  /*2760*/  FFMA.FTZ R181, R212, R185, R186 ;  /* 0x000000b9d4b57223 */ /* 0x000fe200000100ba */
[----:B------:R-:W-:Y:S01]  /*2770*/  SHF.L.U32 R191, R178, 0x10, RZ ;  /* 0x00000010b2bf7819 */ /* 0x000fe200000006ff */
[----:B------:R-:W-:Y:S01]  /*2780*/  FFMA.FTZ R188, R188, R180, R67 ;  /* 0x000000b4bcbc7223 */ /* 0x000fe20000010043 */
[----:B------:R-:W-:Y:S01]  /*2790*/  FADD.FTZ R67, R213, -R182 ;  /* 0x800000b6d5437221 */ /* 0x000fe20000010000 */
[----:B------:R-:W-:Y:S01]  /*27a0*/  FFMA.FTZ R187, R187, R179, R66 ;  /* 0x000000b3bbbb7223 */ /* 0x000fe20000010042 */
[----:B------:R-:W-:Y:S01]  /*27b0*/  FADD.FTZ R190, R210, -R181 ;  /* 0x800000b5d2be7221 */ /* 0x000fe20000010000 */
[----:B------:R-:W-:Y:S01]  /*27c0*/  FFMA.FTZ R66, R219, R185, R186 ;  /* 0x000000b9db427223 */ /* 0x000fe200000100ba */
[----:B------:R-:W-:Y:S01]  /*27d0*/  PRMT R182, R178, 0x7632, R182 ;  /* 0x00007632b2b67816 */ /* 0x000fe200000000b6 */
[C---:B------:R-:W-:Y:S01]  /*27e0*/  FFMA.FTZ R67, R23.reuse, R67, R40 ;  /* 0x0000004317437223 */ /* 0x040fe20000010028 */
[----:B------:R-:W-:Y:S01]  /*27f0*/  FFMA.FTZ R181, R23, R190, R41 ;  /* 0x000000be17b57223 */ /* 0x000fe20000010029 */
[----:B------:R-:W-:Y:S01]  /*2800*/  FADD.FTZ R189, R217, -R66 ;  /* 0x80000042d9bd7221 */ /* 0x000fe20000010000 */
[----:B------:R-:W-:Y:S01]  /*2810*/  SHF.L.U32 R190, R182, 0x10, RZ ;  /* 0x00000010b6be7819 */ /* 0x000fe200000006ff */
[-C--:B------:R-:W-:Y:S01]  /*2820*/  FMUL.FTZ R183, R67, R184.reuse ;  /* 0x000000b843b77220 */ /* 0x080fe20000410000 */
[----:B------:R-:W-:Y:S01]  /*2830*/  FMUL.FTZ R182, R181, R184 ;  /* 0x000000b8b5b67220 */ /* 0x000fe20000410000 */
[----:B------:R-:W-:Y:S01]  /*2840*/  FFMA.FTZ R67, R23, R189, R46 ;  /* 0x000000bd17437223 */ /* 0x000fe2000001002e */
[----:B------:R-:W-:Y:S01]  /*2850*/  PRMT R66, R177, 0x7632, R66 ;  /* 0x00007632b1427816 */ /* 0x000fe20000000042 */
[----:B------:R-:W-:Y:S01]  /*2860*/  FFMA.FTZ R189, R191, R183, R64 ;  /* 0x000000b7bfbd7223 */ /* 0x000fe20000010040 */
[----:B------:R-:W-:Y:S01]  /*2870*/  SHF.L.U32 R191, R177, 0x10, RZ ;  /* 0x00000010b1bf7819 */ /* 0x000fe200000006ff */
[----:B------:R-:W-:Y:S01]  /*2880*/  FFMA.FTZ R190, R190, R182, R65 ;  /* 0x000000b6bebe7223 */ /* 0x000fe20000010041 */
[----:B------:R-:W-:Y:S01]  /*2890*/  FMUL.FTZ R181, R67, R184 ;  /* 0x000000b843b57220 */ /* 0x000fe20000410000 */
[-CC-:B------:R-:W-:Y:S01]  /*28a0*/  FFMA.FTZ R65, R216, R185.reuse, R186.reuse ;  /* 0x000000b9d8417223 */ /* 0x180fe200000100ba */
[----:B------:R-:W-:Y:S01]  /*28b0*/  FFMA.FTZ R64, R223, R185, R186 ;  /* 0x000000b9df407223 */ /* 0x000fe200000100ba */
[----:B------:R-:W-:Y:S01]  /*28c0*/  SHF.L.U32 R177, R176, 0x10, RZ ;  /* 0x00000010b0b17819 */ /* 0x000fe200000006ff */
[----:B------:R-:W-:Y:S01]  /*28d0*/  FFMA.FTZ R70, R191, R181, R70 ;  /* 0x000000b5bf467223 */ /* 0x000fe20000010046 */
[----:B------:R-:W-:Y:S01]  /*28e0*/  FADD.FTZ R178, R214, -R65 ;  /* 0x80000041d6b27221 */ /* 0x000fe20000010000 */
[----:B------:R-:W-:Y:S01]  /*28f0*/  FFMA.FTZ R191, R220, R185, R186 ;  /* 0x000000b9dcbf7223 */ /* 0x000fe200000100ba */
[----:B------:R-:W-:Y:S01]  /*2900*/  FADD.FTZ R65, R221, -R64 ;  /* 0x80000040dd417221 */ /* 0x000fe20000010000 */
[----:B------:R-:W-:Y:S01]  /*2910*/  PRMT R176, R176, 0x7632, R176 ;  /* 0x00007632b0b07816 */ /* 0x000fe200000000b0 */
[C---:B------:R-:W-:Y:S01]  /*2920*/  FFMA.FTZ R67, R23.reuse, R178, R47 ;  /* 0x000000b217437223 */ /* 0x040fe2000001002f */
[----:B------:R-:W-:Y:S01]  /*2930*/  FADD.FTZ R64, R218, -R191 ;  /* 0x800000bfda407221 */ /* 0x000fe20000010000 */
[----:B------:R-:W-:Y:S01]  /*2940*/  SHF.L.U32 R178, R66, 0x10, RZ ;  /* 0x0000001042b27819 */ /* 0x000fe200000006ff */
[----:B------:R-:W-:Y:S01]  /*2950*/  FFMA.FTZ R65, R23, R65, R44 ;  /* 0x0000004117417223 */ /* 0x000fe2000001002c */
[----:B------:R-:W-:Y:S01]  /*2960*/  FMUL.FTZ R66, R67, R184 ;  /* 0x000000b843427220 */ /* 0x000fe20000410000 */
[----:B------:R-:W-:Y:S01]  /*2970*/  FFMA.FTZ R67, R23, R64, R45 ;  /* 0x0000004017437223 */ /* 0x000fe2000001002d */
[----:B------:R-:W-:Y:S01]  /*2980*/  SHF.L.U32 R222, R176, 0x10, RZ ;  /* 0x00000010b0de7819 */ /* 0x000fe200000006ff */
[----:B------:R-:W-:Y:S01]  /*2990*/  FMUL.FTZ R65, R65, R184 ;  /* 0x000000b841417220 */ /* 0x000fe20000410000 */
[----:B------:R-:W-:Y:S01]  /*29a0*/  FFMA.FTZ R71, R178, R66, R71 ;  /* 0x00000042b2477223 */ /* 0x000fe20000010047 */
[----:B------:R-:W-:Y:S01]  /*29b0*/  FMUL.FTZ R64, R67, R184 ;  /* 0x000000b843407220 */ /* 0x000fe20000410000 */
[----:B------:R-:W-:Y:S01]  /*29c0*/  FMUL.FTZ R179, R154, R179 ;  /* 0x000000b39ab37220 */ /* 0x000fe20000410000 */
[-C--:B------:R-:W-:Y:S01]  /*29d0*/  FFMA.FTZ R68, R177, R65.reuse, R68 ;  /* 0x00000041b1447223 */ /* 0x080fe20000010044 */
[----:B------:R-:W-:Y:S01]  /*29e0*/  FMUL.FTZ R176, R156, R65 ;  /* 0x000000419cb07220 */ /* 0x000fe20000410000 */
[----:B------:R-:W-:Y:S01]  /*29f0*/  FMUL.FTZ R180, R155, R180 ;  /* 0x000000b49bb47220 */ /* 0x000fe20000410000 */
[----:B------:R-:W-:Y:S01]  /*2a00*/  FMUL.FTZ R178, R152, R183 ;  /* 0x000000b798b27220 */ /* 0x000fe20000410000 */
[----:B------:R-:W-:Y:S01]  /*2a10*/  FMUL.FTZ R67, R153, R182 ;  /* 0x000000b699437220 */ /* 0x000fe20000410000 */
        /* <DEDUP_REMOVED lines=9> */
.L_x_4326:
[-CC-:B------:R-:W-:Y:S01]  /*2ab0*/  FFMA.FTZ R168, R223, R185.reuse, R186.reuse ;  /* 0x000000b9dfa87223 */ /* 0x180fe200000100ba */
[----:B-----5:R-:W-:Y:S01]  /*2ac0*/  SHF.L.U32 R171, R176, 0x10, RZ ;  /* 0x00000010b0ab7819 */ /* 0x020fe200000006ff */
[-C--:B------:R-:W-:Y:S01]  /*2ad0*/  FFMA.FTZ R169, R220, R185.reuse, R186 ;  /* 0x000000b9dca97223 */ /* 0x080fe200000100ba */
[----:B------:R-:W-:Y:S01]  /*2ae0*/  PRMT R170, R176, 0x7632, R170 ;  /* 0x00007632b0aa7816 */ /* 0x000fe200000000aa */
[----:B------:R-:W-:Y:S01]  /*2af0*/  FADD.FTZ R168, R221, -R168 ;  /* 0x800000a8dda87221 */ /* 0x000fe20000010000 */
[-C--:B------:R-:W-:Y:S01]  /*2b00*/  FFMA.FTZ R176, R215, R185.reuse, R186 ;  /* 0x000000b9d7b07223 */ /* 0x080fe200000100ba */
[----:B------:R-:W-:Y:S01]  /*2b10*/  FADD.FTZ R172, R218, -R169 ;  /* 0x800000a9daac7221 */ /* 0x000fe20000010000 */
[----:B------:R-:W-:Y:S01]  /*2b20*/  SHF.L.U32 R170, R170, 0x10, RZ ;  /* 0x00000010aaaa7819 */ /* 0x000fe200000006ff */
[----:B------:R-:W-:Y:S01]  /*2b30*/  FFMA.FTZ R168, R23, R168, R44 ;  /* 0x000000a817a87223 */ /* 0x000fe2000001002c */
[----:B------:R-:W-:Y:S01]  /*2b40*/  PRMT R173, R177, 0x7632, R173 ;  /* 0x00007632b1ad7816 */ /* 0x000fe200000000ad */
[----:B------:R-:W-:Y:S01]  /*2b50*/  FFMA.FTZ R169, R23, R172, R45 ;  /* 0x000000ac17a97223 */ /* 0x000fe2000001002d */
[----:B------:R-:W-:Y:S01]  /*2b60*/  FFMA.FTZ R172, R219, R185, R186 ;  /* 0x000000b9dbac7223 */ /* 0x000fe200000100ba */
[-C--:B------:R-:W-:Y:S01]  /*2b70*/  FMUL.FTZ R181, R168, R184.reuse ;  /* 0x000000b8a8b57220 */ /* 0x080fe20000410000 */
[----:B------:R-:W-:Y:S01]  /*2b80*/  FADD.FTZ R183, R213, -R176 ;  /* 0x800000b0d5b77221 */ /* 0x000fe20000010000 */
[----:B------:R-:W-:Y:S01]  /*2b90*/  FMUL.FTZ R180, R169, R184 ;  /* 0x000000b8a9b47220 */ /* 0x000fe20000410000 */
[----:B------:R-:W-:Y:S01]  /*2ba0*/  FADD.FTZ R172, R217, -R172 ;  /* 0x800000acd9ac7221 */ /* 0x000fe20000010000 */
[----:B------:R-:W-:Y:S01]  /*2bb0*/  FFMA.FTZ R68, R171, R181, R68 ;  /* 0x000000b5ab447223 */ /* 0x000fe20000010044 */
[----:B------:R-:W-:Y:S01]  /*2bc0*/  FFMA.FTZ R171, R216, R185, R186 ;  /* 0x000000b9d8ab7223 */ /* 0x000fe200000100ba */
[----:B------:R-:W-:Y:S01]  /*2bd0*/  FFMA.FTZ R69, R170, R180, R69 ;  /* 0x000000b4aa457223 */ /* 0x000fe20000010045 */
[C---:B------:R-:W-:Y:S01]  /*2be0*/  FFMA.FTZ R170, R23.reuse, R172, R46 ;  /* 0x000000ac17aa7223 */ /* 0x040fe2000001002e */
[----:B------:R-:W-:Y:S01]  /*2bf0*/  FFMA.FTZ R172, R23, R183, R40 ;  /* 0x000000b717ac7223 */ /* 0x000fe20000010028 */
[----:B------:R-:W-:Y:S01]  /*2c00*/  FADD.FTZ R174, R214, -R171 ;  /* 0x800000abd6ae7221 */ /* 0x000fe20000010000 */
[----:B------:R-:W-:Y:S01]  /*2c10*/  SHF.L.U32 R175, R177, 0x10, RZ ;  /* 0x00000010b1af7819 */ /* 0x000fe200000006ff */
[----:B------:R-:W-:Y:S01]  /*2c20*/  FMUL.FTZ R177, R170, R184 ;  /* 0x000000b8aab17220 */ /* 0x000fe20000410000 */
[----:B------:R-:W-:Y:S01]  /*2c30*/  SHF.L.U32 R189, R178, 0x10, RZ ;  /* 0x00000010b2bd7819 */ /* 0x000fe200000006ff */
[----:B------:R-:W-:Y:S01]  /*2c40*/  FFMA.FTZ R171, R23, R174, R47 ;  /* 0x000000ae17ab7223 */ /* 0x000fe2000001002f */
[----:B------:R-:W-:Y:S01]  /*2c50*/  SHF.L.U32 R174, R173, 0x10, RZ ;  /* 0x00000010adae7819 */ /* 0x000fe200000006ff */
[-C--:B------:R-:W-:Y:S01]  /*2c60*/  FMUL.FTZ R183, R172, R184.reuse ;  /* 0x000000b8acb77220 */ /* 0x080fe20000410000 */
[----:B------:R-:W-:Y:S01]  /*2c70*/  FFMA.FTZ R173, R212, R185, R186 ;  /* 0x000000b9d4ad7223 */ /* 0x000fe200000100ba */
[----:B------:R-:W-:Y:S01]  /*2c80*/  FMUL.FTZ R182, R171, R184 ;  /* 0x000000b8abb67220 */ /* 0x000fe20000410000 */
[----:B------:R-:W-:Y:S01]  /*2c90*/  FFMA.FTZ R70, R175, R177, R70 ;  /* 0x000000b1af467223 */ /* 0x000fe20000010046 */
[----:B------:R-:W-:Y:S01]  /*2ca0*/  FFMA.FTZ R191, R208, R185, R186 ;  /* 0x000000b9d0bf7223 */ /* 0x000fe200000100ba */
[----:B------:R-:W-:Y:S01]  /*2cb0*/  FFMA.FTZ R189, R189, R183, R64 ;  /* 0x000000b7bdbd7223 */ /* 0x000fe20000010040 */
[----:B------:R-:W-:Y:S01]  /*2cc0*/  FFMA.FTZ R71, R174, R182, R71 ;  /* 0x000000b6ae477223 */ /* 0x000fe20000010047 */
[----:B------:R-:W-:Y:S01]  /*2cd0*/  FFMA.FTZ R174, R211, R185, R186 ;  /* 0x000000b9d3ae7223 */ /* 0x000fe200000100ba */
[----:B------:R-:W-:Y:S01]  /*2ce0*/  FADD.FTZ R64, R210, -R173 ;  /* 0x800000add2407221 */ /* 0x000fe20000010000 */
[----:B------:R-:W-:Y:S01]  /*2cf0*/  FADD.FTZ R176, R206, -R191 ;  /* 0x800000bfceb07221 */ /* 0x000fe20000010000 */
[----:B------:R-:W-:Y:S01]  /*2d00*/  PRMT R178, R178, 0x7632, R178 ;  /* 0x00007632b2b27816 */ /* 0x000fe200000000b2 */
[----:B------:R-:W-:Y:S01]  /*2d10*/  FADD.FTZ R175, R209, -R174 ;  /* 0x800000aed1af7221 */ /* 0x000fe20000010000 */
[----:B------:R-:W-:Y:S01]  /*2d20*/  FFMA.FTZ R173, R23, R64, R41 ;  /* 0x0000004017ad7223 */ /* 0x000fe20000010029 */
[----:B------:R-:W-:Y:S01]  /*2d30*/  SHF.L.U32 R187, R179, 0x10, RZ ;  /* 0x00000010b3bb7819 */ /* 0x000fe200000006ff */
[----:B------:R-:W-:Y:S01]  /*2d40*/  FMUL.FTZ R177, R158, R177 ;  /* 0x000000b19eb17220 */ /* 0x000fe20000410000 */
[C---:B------:R-:W-:Y:S01]  /*2d50*/  FFMA.FTZ R174, R23.reuse, R175, R42 ;  /* 0x000000af17ae7223 */ /* 0x040fe2000001002a */
[----:B------:R-:W-:Y:S01]  /*2d60*/  FFMA.FTZ R175, R23, R176, R43 ;  /* 0x000000b017af7223 */ /* 0x000fe2000001002b */
[----:B------:R-:W-:Y:S01]  /*2d70*/  SHF.L.U32 R178, R178, 0x10, RZ ;  /* 0x00000010b2b27819 */ /* 0x000fe200000006ff */
[-C--:B------:R-:W-:Y:S01]  /*2d80*/  FMUL.FTZ R64, R173, R184.reuse ;  /* 0x000000b8ad407220 */ /* 0x080fe20000410000 */
[-C--:B------:R-:W-:Y:S01]  /*2d90*/  FMUL.FTZ R191, R174, R184.reuse ;  /* 0x000000b8aebf7220 */ /* 0x080fe20000410000 */
[----:B------:R-:W-:Y:S01]  /*2da0*/  PRMT R179, R179, 0x7632, R179 ;  /* 0x00007632b3b37816 */ /* 0x000fe200000000b3 */
[----:B------:R-:W-:Y:S01]  /*2db0*/  FMUL.FTZ R188, R175, R184 ;  /* 0x000000b8afbc7220 */ /* 0x000fe20000410000 */
[-C--:B------:R-:W-:Y:S01]  /*2dc0*/  FFMA.FTZ R190, R178, R64.reuse, R65 ;  /* 0x00000040b2be7223 */ /* 0x080fe20000010041 */
        /* <DEDUP_REMOVED lines=13> */
[----:B------:R-:W-:-:S07]  /*2ea0*/  F2FP.BF16.F32.PACK_AB R179, R64, R191 ;  /* 0x000000bf40b3723e */ /* 0x000fce00000010ff */
.L_x_4325:
        /* <DEDUP_REMOVED lines=14> */
.L_x_4322:
[----:B------:R-:W-:Y:S05]  /*2f90*/  BSYNC.RECONVERGENT B0 ;  /* 0x0000000000007941 */ /* 0x000fea0003800200 */
.L_x_4321:
        /* <DEDUP_REMOVED lines=15> */
[----:B------:R-:W-:Y:S01]  /*3090*/  FFMA.FTZ R171, R193, R185, R186 ;  /* 0x000000b9c1ab7223 */ /* 0x000fe200000100ba */
[----:B------:R-:W-:Y:S01]  /*30a0*/  FADD.FTZ R169, R194, -R169 ;  /* 0x800000a9c2a97221 */ /* 0x000fe20000010000 */
[----:B------:R-:W-:Y:S01]  /*30b0*/  FADD.FTZ R172, R199, -R168 ;  /* 0x800000a8c7ac7221 */ /* 0x000fe20000010000 */
[----:B------:R-:W-:Y:S01]  /*30c0*/  SHF.L.U32 R170, R170, 0x10, RZ ;  /* 0x00000010aaaa7819 */ /* 0x000fe200000006ff */
[----:B------:R-:W-:Y:S01]  /*30d0*/  FADD.FTZ R171, R196, -R171 ;  /* 0x800000abc4ab7221 */ /* 0x000fe20000010000 */
[C---:B------:R-:W-:Y:S01]  /*30e0*/  FFMA.FTZ R168, R23.reuse, R169, R36 ;  /* 0x000000a917a87223 */ /* 0x040fe20000010024 */
[----:B------:R-:W-:Y:S01]  /*30f0*/  FFMA.FTZ R169, R23, R172, R37 ;  /* 0x000000ac17a97223 */ /* 0x000fe20000010025 */
[-C--:B------:R-:W-:Y:S01]  /*3100*/  FFMA.FTZ R173, R195, R185.reuse, R186 ;  /* 0x000000b9c3ad7223 */ /* 0x080fe200000100ba */
[----:B------:R-:W-:Y:S01]  /*3110*/  PRMT R172, R177, 0x7632, R172 ;  /* 0x00007632b1ac7816 */ /* 0x000fe200000000ac */
[-C--:B------:R-:W-:Y:S01]  /*3120*/  FMUL.FTZ R181, R168, R184.reuse ;  /* 0x000000b8a8b57220 */ /* 0x080fe20000410000 */
[----:B------:R-:W-:Y:S01]  /*3130*/  FMUL.FTZ R180, R169, R184 ;  /* 0x000000b8a9b47220 */ /* 0x000fe20000410000 */
[----:B------:R-:W-:Y:S01]  /*3140*/  SHF.L.U32 R176, R176, 0x10, RZ ;  /* 0x00000010b0b07819 */ /* 0x000fe200000006ff */
[----:B------:R-:W-:Y:S01]  /*3150*/  FADD.FTZ R175, R198, -R173 ;  /* 0x800000adc6af7221 */ /* 0x000fe20000010000 */
[----:B------:R-:W-:Y:S01]  /*3160*/  SHF.L.U32 R173, R172, 0x10, RZ ;  /* 0x00000010acad7819 */ /* 0x000fe200000006ff */
[----:B------:R-:W-:Y:S01]  /*3170*/  FFMA.FTZ R61, R180, R170, R61 ;  /* 0x000000aab43d7223 */ /* 0x000fe2000001003d */
[-C--:B------:R-:W-:Y:S01]  /*3180*/  FFMA.FTZ R170, R192, R185.reuse, R186 ;  /* 0x000000b9c0aa7223 */ /* 0x080fe200000100ba */
[----:B------:R-:W-:Y:S01]  /*3190*/  FFMA.FTZ R60, R181, R176, R60 ;  /* 0x000000b0b53c7223 */ /* 0x000fe2000001003c */
[----:B------:R-:W-:Y:S01]  /*31a0*/  FFMA.FTZ R176, R200, R185, R186 ;  /* 0x000000b9c8b07223 */ /* 0x000fe200000100ba */
[----:B------:R-:W-:Y:S01]  /*31b0*/  FFMA.FTZ R172, R23, R175, R32 ;  /* 0x000000af17ac7223 */ /* 0x000fe20000010020 */
[----:B------:R-:W-:Y:S01]  /*31c0*/  FADD.FTZ R174, R201, -R170 ;  /* 0x800000aac9ae7221 */ /* 0x000fe20000010000 */
[----:B------:R-:W-:Y:S01]  /*31d0*/  FFMA.FTZ R170, R23, R171, R38 ;  /* 0x000000ab17aa7223 */ /* 0x000fe20000010026 */
[----:B------:R-:W-:Y:S01]  /*31e0*/  FADD.FTZ R176, R203, -R176 ;  /* 0x800000b0cbb07221 */ /* 0x000fe20000010000 */
[----:B------:R-:W-:Y:S01]  /*31f0*/  FFMA.FTZ R188, R204, R185, R186 ;  /* 0x000000b9ccbc7223 */ /* 0x000fe200000100ba */
[----:B------:R-:W-:Y:S01]  /*3200*/  FFMA.FTZ R171, R23, R174, R39 ;  /* 0x000000ae17ab7223 */ /* 0x000fe20000010027 */
[----:B------:R-:W-:Y:S01]  /*3210*/  SHF.L.U32 R174, R178, 0x10, RZ ;  /* 0x00000010b2ae7819 */ /* 0x000fe200000006ff */
[-C--:B------:R-:W-:Y:S01]  /*3220*/  FMUL.FTZ R187, R172, R184.reuse ;  /* 0x000000b8acbb7220 */ /* 0x080fe20000410000 */
[----:B------:R-:W-:Y:S01]  /*3230*/  SHF.L.U32 R177, R177, 0x10, RZ ;  /* 0x00000010b1b17819 */ /* 0x000fe200000006ff */
[-C--:B------:R-:W-:Y:S01]  /*3240*/  FMUL.FTZ R182, R171, R184.reuse ;  /* 0x000000b8abb67220 */ /* 0x080fe20000410000 */
[----:B------:R-:W-:Y:S01]  /*3250*/  FMUL.FTZ R183, R170, R184 ;  /* 0x000000b8aab77220 */ /* 0x000fe20000410000 */
[----:B------:R-:W-:Y:S01]  /*3260*/  FFMA.FTZ R56, R187, R174, R56 ;  /* 0x000000aebb387223 */ /* 0x000fe20000010038 */
[----:B------:R-:W-:Y:S01]  /*3270*/  PRMT R178, R178, 0x7632, R178 ;  /* 0x00007632b2b27816 */ /* 0x000fe200000000b2 */
[----:B------:R-:W-:Y:S01]  /*3280*/  FFMA.FTZ R63, R182, R173, R63 ;  /* 0x000000adb63f7223 */ /* 0x000fe2000001003f */
[----:B------:R-:W-:Y:S01]  /*3290*/  FFMA.FTZ R173, R197, R185, R186 ;  /* 0x000000b9c5ad7223 */ /* 0x000fe200000100ba */
[----:B------:R-:W-:Y:S01]  /*32a0*/  FFMA.FTZ R62, R183, R177, R62 ;  /* 0x000000b1b73e7223 */ /* 0x000fe2000001003e */
[----:B------:R-:W-:Y:S01]  /*32b0*/  SHF.L.U32 R177, R179, 0x10, RZ ;  /* 0x00000010b3b17819 */ /* 0x000fe200000006ff */
[----:B------:R-:W-:Y:S01]  /*32c0*/  FMUL.FTZ R183, R142, R183 ;  /* 0x000000b78eb77220 */ /* 0x000fe20000410000 */
[----:B------:R-:W-:Y:S01]  /*32d0*/  FADD.FTZ R175, R202, -R173 ;  /* 0x800000adcaaf7221 */ /* 0x000fe20000010000 */
[----:B------:R-:W-:Y:S01]  /*32e0*/  FFMA.FTZ R173, R23, R176, R33 ;  /* 0x000000b017ad7223 */ /* 0x000fe20000010021 */
[----:B------:R-:W-:Y:S01]  /*32f0*/  FADD.FTZ R176, R205, -R188 ;  /* 0x800000bccdb07221 */ /* 0x000fe20000010000 */
[----:B------:R-:W-:Y:S01]  /*3300*/  SHF.L.U32 R178, R178, 0x10, RZ ;  /* 0x00000010b2b27819 */ /* 0x000fe200000006ff */
[----:B------:R-:W-:Y:S01]  /*3310*/  FFMA.FTZ R174, R23, R175, R34 ;  /* 0x000000af17ae7223 */ /* 0x000fe20000010022 */
[----:B------:R-:W-:Y:S01]  /*3320*/  FMUL.FTZ R188, R173, R184 ;  /* 0x000000b8adbc7220 */ /* 0x000fe20000410000 */
[----:B------:R-:W-:Y:S01]  /*3330*/  FFMA.FTZ R175, R23, R176, R35 ;  /* 0x000000b017af7223 */ /* 0x000fe20000010023 */
[----:B------:R-:W-:Y:S01]  /*3340*/  PRMT R179, R179, 0x7632, R179 ;  /* 0x00007632b3b37816 */ /* 0x000fe200000000b3 */
[----:B------:R-:W-:Y:S01]  /*3350*/  FMUL.FTZ R189, R174, R184 ;  /* 0x000000b8aebd7220 */ /* 0x000fe20000410000 */
[----:B------:R-:W-:Y:S01]  /*3360*/  FFMA.FTZ R57, R188, R178, R57 ;  /* 0x000000b2bc397223 */ /* 0x000fe20000010039 */
[----:B------:R-:W-:Y:S01]  /*3370*/  FMUL.FTZ R190, R175, R184 ;  /* 0x000000b8afbe7220 */ /* 0x000fe20000410000 */
        /* <DEDUP_REMOVED lines=15> */
.L_x_4330:
[-CC-:B------:R-:W-:Y:S01]  /*3470*/  FFMA.FTZ R181, R197, R185.reuse, R186.reuse ;  /* 0x000000b9c5b57223 */ /* 0x180fe200000100ba */
[-CC-:B------:R-:W-:Y:S01]  /*3480*/  FFMA.FTZ R180, R204, R185.reuse, R186.reuse ;  /* 0x000000b9ccb47223 */ /* 0x180fe200000100ba */
[----:B------:R-:W-:Y:S02]  /*3490*/  FFMA.FTZ R188, R200, R185, R186 ;  /* 0x000000b9c8bc7223 */ /* 0x000fe400000100ba */
[----:B------:R-:W-:Y:S01]  /*34a0*/  FADD.FTZ R181, R202, -R181 ;  /* 0x800000b5cab57221 */ /* 0x000fe20000010000 */
[--C-:B------:R-:W-:Y:S01]  /*34b0*/  FADD.FTZ R182, R205, -R180.reuse ;  /* 0x800000b4cdb67221 */ /* 0x100fe20000010000 */
[----:B-----5:R-:W-:Y:S01]  /*34c0*/  PRMT R180, R179, 0x7632, R180 ;  /* 0x00007632b3b47816 */ /* 0x020fe200000000b4 */
[----:B------:R-:W-:Y:S01]  /*34d0*/  FADD.FTZ R188, R203, -R188 ;  /* 0x800000bccbbc7221 */ /* 0x000fe20000010000 */
[C---:B------:R-:W-:Y:S01]  /*34e0*/  FFMA.FTZ R181, R23.reuse, R181, R34 ;  /* 0x000000b517b57223 */ /* 0x040fe20000010022 */
[----:B------:R-:W-:Y:S01]  /*34f0*/  FFMA.FTZ R183, R23, R182, R35 ;  /* 0x000000b617b77223 */ /* 0x000fe20000010023 */
[----:B------:R-:W-:Y:S01]  /*3500*/  SHF.L.U32 R182, R179, 0x10, RZ ;  /* 0x00000010b3b67819 */ /* 0x000fe200000006ff */
[----:B------:R-:W-:Y:S01]  /*3510*/  FFMA.FTZ R191, R23, R188, R33 ;  /* 0x000000bc17bf7223 */ /* 0x000fe20000010021 */
[-C--:B------:R-:W-:Y:S01]  /*3520*/  FMUL.FTZ R179, R181, R184.reuse ;  /* 0x000000b8b5b37220 */ /* 0x080fe20000410000 */
[-C--:B------:R-:W-:Y:S01]  /*3530*/  FFMA.FTZ R181, R195, R185.reuse, R186 ;  /* 0x000000b9c3b57223 */ /* 0x080fe200000100ba */
[----:B------:R-:W-:Y:S01]  /*3540*/  SHF.L.U32 R187, R180, 0x10, RZ ;  /* 0x00000010b4bb7819 */ /* 0x000fe200000006ff */
[----:B------:R-:W-:Y:S01]  /*3550*/  FMUL.FTZ R180, R183, R184 ;  /* 0x000000b8b7b47220 */ /* 0x000fe20000410000 */
[----:B------:R-:W-:Y:S01]  /*3560*/  FFMA.FTZ R58, R179, R182, R58 ;  /* 0x000000b6b33a7223 */ /* 0x000fe2000001003a */
[----:B------:R-:W-:Y:S01]  /*3570*/  FADD.FTZ R182, R198, -R181 ;  /* 0x800000b5c6b67221 */ /* 0x000fe20000010000 */
[----:B------:R-:W-:Y:S01]  /*3580*/  FFMA.FTZ R181, R193, R185, R186 ;  /* 0x000000b9c1b57223 */ /* 0x000fe200000100ba */
[----:B------:R-:W-:Y:S01]  /*3590*/  FFMA.FTZ R59, R180, R187, R59 ;  /* 0x000000bbb43b7223 */ /* 0x000fe2000001003b */
[----:B------:R-:W-:Y:S01]  /*35a0*/  PRMT R187, R178, 0x7632, R187 ;  /* 0x00007632b2bb7816 */ /* 0x000fe200000000bb */
[----:B------:R-:W-:Y:S01]  /*35b0*/  FFMA.FTZ R183, R23, R182, R32 ;  /* 0x000000b617b77223 */ /* 0x000fe20000010020 */
[----:B------:R-:W-:Y:S01]  /*35c0*/  FADD.FTZ R181, R196, -R181 ;  /* 0x800000b5c4b57221 */ /* 0x000fe20000010000 */
[----:B------:R-:W-:Y:S01]  /*35d0*/  SHF.L.U32 R178, R178, 0x10, RZ ;  /* 0x00000010b2b27819 */ /* 0x000fe200000006ff */
[----:B------:R-:W-:Y:S01]  /*35e0*/  FFMA.FTZ R188, R192, R185, R186 ;  /* 0x000000b9c0bc7223 */ /* 0x000fe200000100ba */
[-C--:B------:R-:W-:Y:S01]  /*35f0*/  FMUL.FTZ R189, R183, R184.reuse ;  /* 0x000000b8b7bd7220 */ /* 0x080fe20000410000 */
[----:B------:R-:W-:Y:S01]  /*3600*/  FFMA.FTZ R181, R23, R181, R38 ;  /* 0x000000b517b57223 */ /* 0x000fe20000010026 */
[----:B------:R-:W-:Y:S01]  /*3610*/  SHF.L.U32 R182, R187, 0x10, RZ ;  /* 0x00000010bbb67819 */ /* 0x000fe200000006ff */
[----:B------:R-:W-:Y:S01]  /*3620*/  FMUL.FTZ R190, R191, R184 ;  /* 0x000000b8bfbe7220 */ /* 0x000fe20000410000 */
[----:B------:R-:W-:Y:S01]  /*3630*/  FFMA.FTZ R56, R189, R178, R56 ;  /* 0x000000b2bd387223 */ /* 0x000fe20000010038 */
[----:B------:R-:W-:Y:S01]  /*3640*/  SHF.L.U32 R178, R177, 0x10, RZ ;  /* 0x00000010b1b27819 */ /* 0x000fe200000006ff */
[----:B------:R-:W-:Y:S01]  /*3650*/  FMUL.FTZ R187, R181, R184 ;  /* 0x000000b8b5bb7220 */ /* 0x000fe20000410000 */
[-C--:B------:R-:W-:Y:S01]  /*3660*/  FFMA.FTZ R181, R207, R185.reuse, R186 ;  /* 0x000000b9cfb57223 */ /* 0x080fe200000100ba */
[----:B------:R-:W-:Y:S01]  /*3670*/  FADD.FTZ R188, R201, -R188 ;  /* 0x800000bcc9bc7221 */ /* 0x000fe20000010000 */
[----:B------:R-:W-:Y:S01]  /*3680*/  FFMA.FTZ R57, R190, R182, R57 ;  /* 0x000000b6be397223 */ /* 0x000fe20000010039 */
[----:B------:R-:W-:Y:S01]  /*3690*/  FFMA.FTZ R62, R187, R178, R62 ;  /* 0x000000b2bb3e7223 */ /* 0x000fe2000001003e */
[----:B------:R-:W-:Y:S01]  /*36a0*/  FFMA.FTZ R178, R22, R185, R186 ;  /* 0x000000b916b27223 */ /* 0x000fe200000100ba */
[----:B------:R-:W-:Y:S01]  /*36b0*/  FADD.FTZ R181, R194, -R181 ;  /* 0x800000b5c2b57221 */ /* 0x000fe20000010000 */
[----:B------:R-:W-:Y:S01]  /*36c0*/  PRMT R182, R177, 0x7632, R182 ;  /* 0x00007632b1b67816 */ /* 0x000fe200000000b6 */
[----:B------:R-:W-:Y:S01]  /*36d0*/  FFMA.FTZ R183, R23, R188, R39 ;  /* 0x000000bc17b77223 */ /* 0x000fe20000010027 */
[----:B------:R-:W-:Y:S01]  /*36e0*/  FADD.FTZ R178, R199, -R178 ;  /* 0x800000b2c7b27221 */ /* 0x000fe20000010000 */
[----:B------:R-:W-:Y:S01]  /*36f0*/  FFMA.FTZ R181, R23, R181, R36 ;  /* 0x000000b517b57223 */ /* 0x000fe20000010024 */
[----:B------:R-:W-:Y:S01]  /*3700*/  SHF.L.U32 R188, R182, 0x10, RZ ;  /* 0x00000010b6bc7819 */ /* 0x000fe200000006ff */
[----:B------:R-:W-:Y:S01]  /*3710*/  FMUL.FTZ R182, R183, R184 ;  /* 0x000000b8b7b67220 */ /* 0x000fe20000410000 */
[C---:B------:R-:W-:Y:S01]  /*3720*/  SHF.L.U32 R177, R176.reuse, 0x10, RZ ;  /* 0x00000010b0b17819 */ /* 0x040fe200000006ff */
[----:B------:R-:W-:Y:S01]  /*3730*/  FFMA.FTZ R183, R23, R178, R37 ;  /* 0x000000b217b77223 */ /* 0x000fe20000010025 */
[----:B------:R-:W-:Y:S01]  /*3740*/  FMUL.FTZ R181, R181, R184 ;  /* 0x000000b8b5b57220 */ /* 0x000fe20000410000 */
[----:B------:R-:W-:Y:S01]  /*3750*/  PRMT R176, R176, 0x7632, R176 ;  /* 0x00007632b0b07816 */ /* 0x000fe200000000b0 */
[----:B------:R-:W-:Y:S01]  /*3760*/  FFMA.FTZ R63, R182, R188, R63 ;  /* 0x000000bcb63f7223 */ /* 0x000fe2000001003f */
[----:B------:R-:W-:Y:S01]  /*3770*/  FMUL.FTZ R178, R183, R184 ;  /* 0x000000b8b7b27220 */ /* 0x000fe20000410000 */
        /* <DEDUP_REMOVED lines=16> */
.L_x_4329:
[----:B------:R-:W0:Y:S02]  /*3880*/  LDC.64 R180, c[0x0][0x478] ;  /* 0x00011e00ffb47b82 */ /* 0x000e240000000a00 */
[----:B0-----:R-:W-:-:S04]  /*3890*/  ISETP.NE.U32.AND P1, PT, R180, RZ, PT ;  /* 0x000000ffb400720c */ /* 0x001fc80003f25070 */
[----:B------:R-:W-:-:S13]  /*38a0*/  ISETP.NE.AND.EX P1, PT, R181, RZ, PT, P1 ;  /* 0x000000ffb500720c */ /* 0x000fda0003f25310 */
[----:B------:R-:W-:Y:S05]  /*38b0*/  @!P1 BRA `(.L_x_4332) ;  /* 0x0000000400049947 */ /* 0x000fea0003800000 */
[-CC-:B------:R-:W-:Y:S01]  /*38c0*/  FFMA.FTZ R169, R207, R185.reuse, R186.reuse ;  /* 0x000000b9cfa97223 */ /* 0x180fe200000100ba */
[----:B-----5:R-:W-:Y:S01]  /*38d0*/  SHF.L.U32 R171, R176, 0x10, RZ ;  /* 0x00000010b0ab7819 */ /* 0x020fe200000006ff */
[-CC-:B------:R-:W-:Y:S01]  /*38e0*/  FFMA.FTZ R170, R22, R185.reuse, R186.reuse ;  /* 0x000000b916aa7223 */ /* 0x180fe200000100ba */
[-CC-:B------:R-:W-:Y:S01]  /*38f0*/  FFMA.FTZ R174, R192, R185.reuse, R186.reuse ;  /* 0x000000b9c0ae7223 */ /* 0x180fe200000100ba */
[----:B------:R-:W-:Y:S01]  /*3900*/  FADD.FTZ R168, R194, -R169 ;  /* 0x800000a9c2a87221 */ /* 0x000fe20000010000 */
[-C--:B------:R-:W-:Y:S01]  /*3910*/  FFMA.FTZ R173, R193, R185.reuse, R186 ;  /* 0x000000b9c1ad7223 */ /* 0x080fe200000100ba */
[----:B------:R-:W-:Y:S01]  /*3920*/  FADD.FTZ R172, R199, -R170 ;  /* 0x800000aac7ac7221 */ /* 0x000fe20000010000 */
[----:B------:R-:W-:Y:S01]  /*3930*/  FADD.FTZ R174, R201, -R174 ;  /* 0x800000aec9ae7221 */ /* 0x000fe20000010000 */
[C---:B------:R-:W-:Y:S01]  /*3940*/  FMUL.FTZ R168, R23.reuse, R168 ;  /* 0x000000a817a87220 */ /* 0x040fe20000410000 */
[----:B------:R-:W-:Y:S01]  /*3950*/  PRMT R170, R176, 0x7632, R170 ;  /* 0x00007632b0aa7816 */ /* 0x000fe200000000aa */
[----:B------:R-:W-:Y:S01]  /*3960*/  FMUL.FTZ R169, R23, R172 ;  /* 0x000000ac17a97220 */ /* 0x000fe20000410000 */
[----:B------:R-:W-:Y:S01]  /*3970*/  PRMT R172, R177, 0x7632, R172 ;  /* 0x00007632b1ac7816 */ /* 0x000fe200000000ac */
[-C--:B------:R-:W-:Y:S01]  /*3980*/  FMUL.FTZ R181, R168, R184.reuse ;  /* 0x000000b8a8b57220 */ /* 0x080fe20000410000 */
[----:B------:R-:W-:Y:S01]  /*3990*/  SHF.L.U32 R170, R170, 0x10, RZ ;  /* 0x00000010aaaa7819 */ /* 0x000fe200000006ff */
[----:B------:R-:W-:Y:S01]  /*39a0*/  FMUL.FTZ R180, R169, R184 ;  /* 0x000000b8a9b47220 */ /* 0x000fe20000410000 */
[----:B------:R-:W-:Y:S01]  /*39b0*/  FFMA.FTZ R175, R197, R185, R186 ;  /* 0x000000b9c5af7223 */ /* 0x000fe200000100ba */
[----:B------:R-:W-:Y:S01]  /*39c0*/  FFMA.FTZ R60, R171, R181, R60 ;  /* 0x000000b5ab3c7223 */ /* 0x000fe2000001003c */
[-CC-:B------:R-:W-:Y:S01]  /*39d0*/  FFMA.FTZ R171, R195, R185.reuse, R186.reuse ;  /* 0x000000b9c3ab7223 */ /* 0x180fe200000100ba */
[----:B------:R-:W-:Y:S01]  /*39e0*/  FFMA.FTZ R61, R170, R180, R61 ;  /* 0x000000b4aa3d7223 */ /* 0x000fe2000001003d */
[----:B------:R-:W-:Y:S01]  /*39f0*/  FADD.FTZ R170, R196, -R173 ;  /* 0x800000adc4aa7221 */ /* 0x000fe20000010000 */
[----:B------:R-:W-:Y:S01]  /*3a00*/  SHF.L.U32 R173, R178, 0x10, RZ ;  /* 0x00000010b2ad7819 */ /* 0x000fe200000006ff */
[----:B------:R-:W-:Y:S01]  /*3a10*/  FADD.FTZ R176, R198, -R171 ;  /* 0x800000abc6b07221 */ /* 0x000fe20000010000 */
[C---:B------:R-:W-:Y:S01]  /*3a20*/  FMUL.FTZ R171, R23.reuse, R174 ;  /* 0x000000ae17ab7220 */ /* 0x040fe20000410000 */
[----:B------:R-:W-:Y:S01]  /*3a30*/  SHF.L.U32 R174, R172, 0x10, RZ ;  /* 0x00000010acae7819 */ /* 0x000fe200000006ff */
[C---:B------:R-:W-:Y:S01]  /*3a40*/  FMUL.FTZ R170, R23.reuse, R170 ;  /* 0x000000aa17aa7220 */ /* 0x040fe20000410000 */
[----:B------:R-:W-:Y:S01]  /*3a50*/  FMUL.FTZ R172, R23, R176 ;  /* 0x000000b017ac7220 */ /* 0x000fe20000410000 */
[-C--:B------:R-:W-:Y:S01]  /*3a60*/  FMUL.FTZ R182, R171, R184.reuse ;  /* 0x000000b8abb67220 */ /* 0x080fe20000410000 */
[----:B------:R-:W-:Y:S01]  /*3a70*/  FADD.FTZ R176, R202, -R175 ;  /* 0x800000afcab07221 */ /* 0x000fe20000010000 */
[-CC-:B------:R-:W-:Y:S01]  /*3a80*/  FFMA.FTZ R188, R204, R185.reuse, R186.reuse ;  /* 0x000000b9ccbc7223 */ /* 0x180fe200000100ba */
[----:B------:R-:W-:Y:S01]  /*3a90*/  FMUL.FTZ R187, R172, R184 ;  /* 0x000000b8acbb7220 */ /* 0x000fe20000410000 */
[----:B------:R-:W-:Y:S01]  /*3aa0*/  FFMA.FTZ R63, R174, R182, R63 ;  /* 0x000000b6ae3f7223 */ /* 0x000fe2000001003f */
[----:B------:R-:W-:Y:S01]  /*3ab0*/  FFMA.FTZ R174, R200, R185, R186 ;  /* 0x000000b9c8ae7223 */ /* 0x000fe200000100ba */
[----:B------:R-:W-:Y:S01]  /*3ac0*/  SHF.L.U32 R177, R177, 0x10, RZ ;  /* 0x00000010b1b17819 */ /* 0x000fe200000006ff */
[----:B------:R-:W-:Y:S01]  /*3ad0*/  FFMA.FTZ R56, R173, R187, R56 ;  /* 0x000000bbad387223 */ /* 0x000fe20000010038 */
[----:B------:R-:W-:Y:S01]  /*3ae0*/  FMUL.FTZ R183, R170, R184 ;  /* 0x000000b8aab77220 */ /* 0x000fe20000410000 */
[----:B------:R-:W-:Y:S01]  /*3af0*/  FADD.FTZ R174, R203, -R174 ;  /* 0x800000aecbae7221 */ /* 0x000fe20000010000 */
[----:B------:R-:W-:Y:S01]  /*3b00*/  PRMT R178, R178, 0x7632, R178 ;  /* 0x00007632b2b27816 */ /* 0x000fe200000000b2 */
[----:B------:R-:W-:Y:S01]  /*3b10*/  FMUL.FTZ R182, R143, R182 ;  /* 0x000000b68fb67220 */ /* 0x000fe20000410000 */
[----:B------:R-:W-:Y:S01]  /*3b20*/  FFMA.FTZ R62, R177, R183, R62 ;  /* 0x000000b7b13e7223 */ /* 0x000fe2000001003e */
[C---:B------:R-:W-:Y:S01]  /*3b30*/  FMUL.FTZ R173, R23.reuse, R174 ;  /* 0x000000ae17ad7220 */ /* 0x040fe20000410000 */
[----:B------:R-:W-:Y:S01]  /*3b40*/  FMUL.FTZ R174, R23, R176 ;  /* 0x000000b017ae7220 */ /* 0x000fe20000410000 */
[----:B------:R-:W-:Y:S01]  /*3b50*/  FADD.FTZ R176, R205, -R188 ;  /* 0x800000bccdb07221 */ /* 0x000fe20000010000 */
[----:B------:R-:W-:Y:S01]  /*3b60*/  SHF.L.U32 R177, R179, 0x10, RZ ;  /* 0x00000010b3b17819 */ /* 0x000fe200000006ff */
[----:B------:R-:W-:Y:S01]  /*3b70*/  FMUL.FTZ R188, R173, R184 ;  /* 0x000000b8adbc7220 */ /* 0x000fe20000410000 */
[----:B------:R-:W-:Y:S01]  /*3b80*/  SHF.L.U32 R178, R178, 0x10, RZ ;  /* 0x00000010b2b27819 */ /* 0x000fe200000006ff */
[----:B------:R-:W-:Y:S01]  /*3b90*/  FMUL.FTZ R175, R23, R176 ;  /* 0x000000b017af7220 */ /* 0x000fe20000410000 */
[-C--:B------:R-:W-:Y:S01]  /*3ba0*/  FMUL.FTZ R189, R174, R184.reuse ;  /* 0x000000b8aebd7220 */ /* 0x080fe20000410000 */
[----:B------:R-:W-:Y:S01]  /*3bb0*/  PRMT R179, R179, 0x7632, R179 ;  /* 0x00007632b3b37816 */ /* 0x000fe200000000b3 */
[----:B------:R-:W-:Y:S01]  /*3bc0*/  FMUL.FTZ R176, R140, R181 ;  /* 0x000000b58cb07220 */ /* 0x000fe20000410000 */
        /* <DEDUP_REMOVED lines=16> */
.L_x_4332:
[-CC-:B------:R-:W-:Y:S01]  /*3cd0*/  FFMA.FTZ R181, R197, R185.reuse, R186.reuse ;  /* 0x000000b9c5b57223 */ /* 0x180fe200000100ba */
[-C--:B------:R-:W-:Y:S01]  /*3ce0*/  FFMA.FTZ R182, R204, R185.reuse, R186 ;  /* 0x000000b9ccb67223 */ /* 0x080fe200000100ba */
[----:B-----5:R-:W-:Y:S02]  /*3cf0*/  SHF.L.U32 R183, R179, 0x10, RZ ;  /* 0x00000010b3b77819 */ /* 0x020fe400000006ff */
[----:B------:R-:W-:Y:S01]  /*3d00*/  FADD.FTZ R180, R202, -R181 ;  /* 0x800000b5cab47221 */ /* 0x000fe20000010000 */
[--C-:B------:R-:W-:Y:S01]  /*3d10*/  FADD.FTZ R188, R205, -R182.reuse ;  /* 0x800000b6cdbc7221 */ /* 0x100fe20000010000 */
[----:B------:R-:W-:Y:S02]  /*3d20*/  PRMT R182, R179, 0x7632, R182 ;  /* 0x00007632b3b67816 */ /* 0x000fe400000000b6 */
[C---:B------:R-:W-:Y:S01]  /*3d30*/  FMUL.FTZ R181, R23.reuse, R180 ;  /* 0x000000b417b57220 */ /* 0x040fe20000410000 */
[----:B------:R-:W-:Y:S01]  /*3d40*/  FMUL.FTZ R187, R23, R188 ;  /* 0x000000bc17bb7220 */ /* 0x000fe20000410000 */
[----:B------:R-:W-:Y:S01]  /*3d50*/  SHF.L.U32 R182, R182, 0x10, RZ ;  /* 0x00000010b6b67819 */ /* 0x000fe200000006ff */
[-CC-:B------:R-:W-:Y:S01]  /*3d60*/  FFMA.FTZ R188, R200, R185.reuse, R186.reuse ;  /* 0x000000b9c8bc7223 */ /* 0x180fe200000100ba */
[-C--:B------:R-:W-:Y:S01]  /*3d70*/  FMUL.FTZ R179, R181, R184.reuse ;  /* 0x000000b8b5b37220 */ /* 0x080fe20000410000 */
[----:B------:R-:W-:Y:S01]  /*3d80*/  FMUL.FTZ R180, R187, R184 ;  /* 0x000000b8bbb47220 */ /* 0x000fe20000410000 */
[-C--:B------:R-:W-:Y:S01]  /*3d90*/  FFMA.FTZ R181, R195, R185.reuse, R186 ;  /* 0x000000b9c3b57223 */ /* 0x080fe200000100ba */
[----:B------:R-:W-:Y:S01]  /*3da0*/  PRMT R187, R178, 0x7632, R187 ;  /* 0x00007632b2bb7816 */ /* 0x000fe200000000bb */
[----:B------:R-:W-:Y:S01]  /*3db0*/  FADD.FTZ R188, R203, -R188 ;  /* 0x800000bccbbc7221 */ /* 0x000fe20000010000 */
[----:B------:R-:W-:Y:S01]  /*3dc0*/  FFMA.FTZ R59, R182, R180, R59 ;  /* 0x000000b4b63b7223 */ /* 0x000fe2000001003b */
[----:B------:R-:W-:Y:S01]  /*3dd0*/  FADD.FTZ R182, R198, -R181 ;  /* 0x800000b5c6b67221 */ /* 0x000fe20000010000 */
[----:B------:R-:W-:Y:S01]  /*3de0*/  FFMA.FTZ R181, R193, R185, R186 ;  /* 0x000000b9c1b57223 */ /* 0x000fe200000100ba */
[----:B------:R-:W-:Y:S01]  /*3df0*/  SHF.L.U32 R189, R178, 0x10, RZ ;  /* 0x00000010b2bd7819 */ /* 0x000fe200000006ff */
[----:B------:R-:W-:Y:S01]  /*3e00*/  FFMA.FTZ R58, R183, R179, R58 ;  /* 0x000000b3b73a7223 */ /* 0x000fe2000001003a */
[C---:B------:R-:W-:Y:S01]  /*3e10*/  FMUL.FTZ R183, R23.reuse, R182 ;  /* 0x000000b617b77220 */ /* 0x040fe20000410000 */
[----:B------:R-:W-:Y:S01]  /*3e20*/  FADD.FTZ R178, R196, -R181 ;  /* 0x800000b5c4b27221 */ /* 0x000fe20000010000 */
[----:B------:R-:W-:Y:S01]  /*3e30*/  FMUL.FTZ R225, R23, R188 ;  /* 0x000000bc17e17220 */ /* 0x000fe20000410000 */
[----:B------:R-:W-:Y:S01]  /*3e40*/  SHF.L.U32 R182, R187, 0x10, RZ ;  /* 0x00000010bbb67819 */ /* 0x000fe200000006ff */
[----:B------:R-:W-:Y:S01]  /*3e50*/  FMUL.FTZ R191, R183, R184 ;  /* 0x000000b8b7bf7220 */ /* 0x000fe20000410000 */
[----:B------:R-:W-:Y:S01]  /*3e60*/  FMUL.FTZ R181, R23, R178 ;  /* 0x000000b217b57220 */ /* 0x000fe20000410000 */
[-C--:B------:R-:W-:Y:S01]  /*3e70*/  FMUL.FTZ R190, R225, R184.reuse ;  /* 0x000000b8e1be7220 */ /* 0x080fe20000410000 */
[-CC-:B------:R-:W-:Y:S01]  /*3e80*/  FFMA.FTZ R178, R192, R185.reuse, R186.reuse ;  /* 0x000000b9c0b27223 */ /* 0x180fe200000100ba */
[----:B------:R-:W-:Y:S01]  /*3e90*/  SHF.L.U32 R183, R177, 0x10, RZ ;  /* 0x00000010b1b77819 */ /* 0x000fe200000006ff */
[----:B------:R-:W-:Y:S01]  /*3ea0*/  FMUL.FTZ R187, R181, R184 ;  /* 0x000000b8b5bb7220 */ /* 0x000fe20000410000 */
[-C--:B------:R-:W-:Y:S01]  /*3eb0*/  FFMA.FTZ R181, R207, R185.reuse, R186 ;  /* 0x000000b9cfb57223 */ /* 0x080fe200000100ba */
[----:B------:R-:W-:Y:S01]  /*3ec0*/  FFMA.FTZ R57, R182, R190, R57 ;  /* 0x000000beb6397223 */ /* 0x000fe20000010039 */
[----:B------:R-:W-:Y:S01]  /*3ed0*/  FADD.FTZ R188, R201, -R178 ;  /* 0x800000b2c9bc7221 */ /* 0x000fe20000010000 */
[----:B------:R-:W-:Y:S01]  /*3ee0*/  FFMA.FTZ R182, R22, R185, R186 ;  /* 0x000000b916b67223 */ /* 0x000fe200000100ba */
[----:B------:R-:W-:Y:S01]  /*3ef0*/  FFMA.FTZ R62, R183, R187, R62 ;  /* 0x000000bbb73e7223 */ /* 0x000fe2000001003e */
[----:B------:R-:W-:Y:S01]  /*3f00*/  FADD.FTZ R178, R194, -R181 ;  /* 0x800000b5c2b27221 */ /* 0x000fe20000010000 */
[----:B------:R-:W-:Y:S01]  /*3f10*/  FFMA.FTZ R56, R189, R191, R56 ;  /* 0x000000bfbd387223 */ /* 0x000fe20000010038 */
[----:B------:R-:W-:Y:S01]  /*3f20*/  PRMT R183, R177, 0x7632, R183 ;  /* 0x00007632b1b77816 */ /* 0x000fe200000000b7 */
[----:B------:R-:W-:Y:S01]  /*3f30*/  FMUL.FTZ R189, R23, R188 ;  /* 0x000000bc17bd7220 */ /* 0x000fe20000410000 */
[----:B------:R-:W-:Y:S01]  /*3f40*/  FADD.FTZ R182, R199, -R182 ;  /* 0x800000b6c7b67221 */ /* 0x000fe20000010000 */
[----:B------:R-:W-:Y:S01]  /*3f50*/  FMUL.FTZ R177, R23, R178 ;  /* 0x000000b217b17220 */ /* 0x000fe20000410000 */
[----:B------:R-:W-:Y:S01]  /*3f60*/  SHF.L.U32 R178, R183, 0x10, RZ ;  /* 0x00000010b7b27819 */ /* 0x000fe200000006ff */
[----:B------:R-:W-:Y:S01]  /*3f70*/  FMUL.FTZ R188, R189, R184 ;  /* 0x000000b8bdbc7220 */ /* 0x000fe20000410000 */
[----:B------:R-:W-:Y:S01]  /*3f80*/  FMUL.FTZ R183, R23, R182 ;  /* 0x000000b617b77220 */ /* 0x000fe20000410000 */
[C---:B------:R-:W-:Y:S01]  /*3f90*/  SHF.L.U32 R181, R176.reuse, 0x10, RZ ;  /* 0x00000010b0b57819 */ /* 0x040fe200000006ff */
        /* <DEDUP_REMOVED lines=19> */
.L_x_4331:
        /* <DEDUP_REMOVED lines=8> */
.L_x_4328:
[----:B------:R-:W-:Y:S05]  /*4150*/  BSYNC.RECONVERGENT B0 ;  /* 0x0000000000007941 */ /* 0x000fea0003800200 */
.L_x_4327:
        /* <DEDUP_REMOVED lines=21> */
[----:B------:R-:W-:Y:S01]  /*42b0*/  FADD.FTZ R180, R17, -R180 ;  /* 0x800000b411b47221 */ /* 0x000fe20000010000 */
[C---:B------:R-:W-:Y:S01]  /*42c0*/  FFMA.FTZ R168, R23.reuse, R169, R28 ;  /* 0x000000a917a87223 */ /* 0x040fe2000001001c */
[C---:B------:R-:W-:Y:S01]  /*42d0*/  FFMA.FTZ R169, R23.reuse, R170, R29 ;  /* 0x000000aa17a97223 */ /* 0x040fe2000001001d */
[----:B------:R-:W-:Y:S01]  /*42e0*/  FFMA.FTZ R170, R23, R171, R30 ;  /* 0x000000ab17aa7223 */ /* 0x000fe2000001001e */
[----:B------:R-:W-:Y:S01]  /*42f0*/  PRMT R173, R177, 0x7632, R173 ;  /* 0x00007632b1ad7816 */ /* 0x000fe200000000ad */
[----:B------:R-:W-:Y:S01]  /*4300*/  FFMA.FTZ R171, R23, R180, R31 ;  /* 0x000000b417ab7223 */ /* 0x000fe2000001001f */
[-C--:B------:R-:W-:Y:S01]  /*4310*/  FMUL.FTZ R180, R169, R184.reuse ;  /* 0x000000b8a9b47220 */ /* 0x080fe20000410000 */
[-CC-:B------:R-:W-:Y:S01]  /*4320*/  FFMA.FTZ R175, R11, R185.reuse, R186.reuse ;  /* 0x000000b90baf7223 */ /* 0x180fe200000100ba */
[----:B------:R-:W-:Y:S01]  /*4330*/  SHF.L.U32 R173, R173, 0x10, RZ ;  /* 0x00000010adad7819 */ /* 0x000fe200000006ff */
[----:B------:R-:W-:Y:S01]  /*4340*/  FMUL.FTZ R182, R171, R184 ;  /* 0x000000b8abb67220 */ /* 0x000fe20000410000 */
[----:B------:R-:W-:Y:S01]  /*4350*/  FFMA.FTZ R53, R180, R172, R53 ;  /* 0x000000acb4357223 */ /* 0x000fe20000010035 */
[-C--:B------:R-:W-:Y:S01]  /*4360*/  FFMA.FTZ R190, R20, R185.reuse, R186 ;  /* 0x000000b914be7223 */ /* 0x080fe200000100ba */
[----:B------:R-:W-:Y:S01]  /*4370*/  PRMT R172, R178, 0x7632, R172 ;  /* 0x00007632b2ac7816 */ /* 0x000fe200000000ac */
[-CC-:B------:R-:W-:Y:S01]  /*4380*/  FFMA.FTZ R188, R10, R185.reuse, R186.reuse ;  /* 0x000000b90abc7223 */ /* 0x180fe200000100ba */
[----:B------:R-:W-:Y:S01]  /*4390*/  SHF.L.U32 R174, R177, 0x10, RZ ;  /* 0x00000010b1ae7819 */ /* 0x000fe200000006ff */
[----:B------:R-:W-:Y:S01]  /*43a0*/  FADD.FTZ R175, R16, -R175 ;  /* 0x800000af10af7221 */ /* 0x000fe20000010000 */
[----:B------:R-:W-:Y:S01]  /*43b0*/  SHF.L.U32 R176, R176, 0x10, RZ ;  /* 0x00000010b0b07819 */ /* 0x000fe200000006ff */
[-C--:B------:R-:W-:Y:S01]  /*43c0*/  FMUL.FTZ R181, R170, R184.reuse ;  /* 0x000000b8aab57220 */ /* 0x080fe20000410000 */
[----:B------:R-:W-:Y:S01]  /*43d0*/  FFMA.FTZ R185, R13, R185, R186 ;  /* 0x000000b90db97223 */ /* 0x000fe200000100ba */
[----:B------:R-:W-:Y:S01]  /*43e0*/  FMUL.FTZ R177, R168, R184 ;  /* 0x000000b8a8b17220 */ /* 0x000fe20000410000 */
[----:B------:R-:W-:Y:S01]  /*43f0*/  FFMA.FTZ R55, R182, R173, R55 ;  /* 0x000000adb6377223 */ /* 0x000fe20000010037 */
[----:B------:R-:W-:Y:S01]  /*4400*/  PRMT R173, R179, 0x7632, R173 ;  /* 0x00007632b3ad7816 */ /* 0x000fe200000000ad */
[----:B------:R-:W-:Y:S01]  /*4410*/  FADD.FTZ R190, R21, -R190 ;  /* 0x800000be15be7221 */ /* 0x000fe20000010000 */
[----:B------:R-:W-:Y:S01]  /*4420*/  SHF.L.U32 R186, R172, 0x10, RZ ;  /* 0x00000010acba7819 */ /* 0x000fe200000006ff */
[----:B------:R-:W-:Y:S01]  /*4430*/  FADD.FTZ R188, R19, -R188 ;  /* 0x800000bc13bc7221 */ /* 0x000fe20000010000 */
[----:B------:R-:W-:Y:S01]  /*4440*/  FFMA.FTZ R172, R23, R175, R24 ;  /* 0x000000af17ac7223 */ /* 0x000fe20000010018 */
[----:B------:R-:W-:Y:S01]  /*4450*/  FFMA.FTZ R54, R181, R174, R54 ;  /* 0x000000aeb5367223 */ /* 0x000fe20000010036 */
[----:B------:R-:W-:Y:S01]  /*4460*/  FFMA.FTZ R52, R177, R176, R52 ;  /* 0x000000b0b1347223 */ /* 0x000fe20000010034 */
[----:B------:R-:W-:Y:S01]  /*4470*/  FADD.FTZ R174, R18, -R185 ;  /* 0x800000b912ae7221 */ /* 0x000fe20000010000 */
[----:B------:R-:W-:Y:S01]  /*4480*/  SHF.L.U32 R178, R178, 0x10, RZ ;  /* 0x00000010b2b27819 */ /* 0x000fe200000006ff */
[----:B------:R-:W-:Y:S01]  /*4490*/  FFMA.FTZ R175, R23, R190, R27 ;  /* 0x000000be17af7223 */ /* 0x000fe2000001001b */
[----:B------:R-:W-:Y:S01]  /*44a0*/  SHF.L.U32 R176, R173, 0x10, RZ ;  /* 0x00000010adb07819 */ /* 0x000fe200000006ff */
[C---:B------:R-:W-:Y:S01]  /*44b0*/  FFMA.FTZ R173, R23.reuse, R188, R25 ;  /* 0x000000bc17ad7223 */ /* 0x040fe20000010019 */
[----:B------:R-:W-:Y:S01]  /*44c0*/  FMUL.FTZ R183, R172, R184 ;  /* 0x000000b8acb77220 */ /* 0x000fe20000410000 */
[----:B------:R-:W-:Y:S01]  /*44d0*/  FFMA.FTZ R174, R23, R174, R26 ;  /* 0x000000ae17ae7223 */ /* 0x000fe2000001001a */
[-C--:B------:R-:W-:Y:S01]  /*44e0*/  FMUL.FTZ R190, R175, R184.reuse ;  /* 0x000000b8afbe7220 */ /* 0x080fe20000410000 */
[----:B------:R-:W-:Y:S01]  /*44f0*/  FMUL.FTZ R188, R173, R184 ;  /* 0x000000b8adbc7220 */ /* 0x000fe20000410000 */
[----:B------:R-:W-:Y:S01]  /*4500*/  FFMA.FTZ R185, R183, R178, R48 ;  /* 0x000000b2b7b97223 */ /* 0x000fe20000010030 */
[----:B------:R-:W-:Y:S01]  /*4510*/  SHF.L.U32 R48, R179, 0x10, RZ ;  /* 0x00000010b3307819 */ /* 0x000fe200000006ff */
[----:B------:R-:W-:Y:S01]  /*4520*/  FMUL.FTZ R179, R174, R184 ;  /* 0x000000b8aeb37220 */ /* 0x000fe20000410000 */
        /* <DEDUP_REMOVED lines=16> */
.L_x_4336:
        /* <DEDUP_REMOVED lines=16> */
[----:B------:R-:W-:Y:S01]  /*4730*/  FFMA.FTZ R229, R23, R225, R26 ;  /* 0x000000e117e57223 */ /* 0x000fe2000001001a */
[----:B-----5:R-:W-:Y:S01]  /*4740*/  PRMT R222, R179, 0x7632, R222 ;  /* 0x00007632b3de7816 */ /* 0x020fe200000000de */
[C---:B------:R-:W-:Y:S01]  /*4750*/  FFMA.FTZ R225, R23.reuse, R191, R24 ;  /* 0x000000bf17e17223 */ /* 0x040fe20000010018 */
[C---:B------:R-:W-:Y:S01]  /*4760*/  PRMT R188, R178.reuse, 0x7632, R188 ;  /* 0x00007632b2bc7816 */ /* 0x040fe200000000bc */
[----:B------:R-:W-:Y:S01]  /*4770*/  FFMA.FTZ R231, R23, R224, R27 ;  /* 0x000000e017e77223 */ /* 0x000fe2000001001b */
[----:B------:R-:W-:Y:S01]  /*4780*/  PRMT R180, R177, 0x7632, R180 ;  /* 0x00007632b1b47816 */ /* 0x000fe200000000b4 */
[C---:B------:R-:W-:Y:S01]  /*4790*/  FFMA.FTZ R227, R23.reuse, R190, R25 ;  /* 0x000000be17e37223 */ /* 0x040fe20000010019 */
[C---:B------:R-:W-:Y:S01]  /*47a0*/  FFMA.FTZ R189, R23.reuse, R189, R30 ;  /* 0x000000bd17bd7223 */ /* 0x040fe2000001001e */
[C---:B------:R-:W-:Y:S01]  /*47b0*/  FFMA.FTZ R191, R23.reuse, R182, R31 ;  /* 0x000000b617bf7223 */ /* 0x040fe2000001001f */
[C---:B------:R-:W-:Y:S01]  /*47c0*/  FFMA.FTZ R187, R23.reuse, R187, R28 ;  /* 0x000000bb17bb7223 */ /* 0x040fe2000001001c */
[----:B------:R-:W-:Y:S01]  /*47d0*/  FFMA.FTZ R23, R23, R186, R29 ;  /* 0x000000ba17177223 */ /* 0x000fe2000001001d */
[----:B------:R-:W-:Y:S01]  /*47e0*/  SHF.L.U32 R183, R179, 0x10, RZ ;  /* 0x00000010b3b77819 */ /* 0x000fe200000006ff */
[-C--:B------:R-:W-:Y:S01]  /*47f0*/  FMUL.FTZ R225, R225, R184.reuse ;  /* 0x000000b8e1e17220 */ /* 0x080fe20000410000 */
[----:B------:R-:W-:Y:S01]  /*4800*/  SHF.L.U32 R185, R178, 0x10, RZ ;  /* 0x00000010b2b97819 */ /* 0x000fe200000006ff */
        /* <DEDUP_REMOVED lines=33> */
[----:B------:R-:W-:Y:S01]  /*4a20*/  F2FP.BF16.F32.PACK_AB R176, R49, R176 ;  /* 0x000000b031b0723e */ /* 0x000fe200000010ff */
[----:B------:R-:W-:Y:S06]  /*4a30*/  BRA `(.L_x_4337) ;  /* 0x0000000800147947 */ /* 0x000fec0003800000 */
.L_x_4335:
        /* <DEDUP_REMOVED lines=9> */
[-C--:B------:R-:W-:Y:S01]  /*4ad0*/  FFMA.FTZ R171, R9, R185.reuse, R186 ;  /* 0x000000b909ab7223 */ /* 0x080fe200000100ba */
[----:B------:R-:W-:Y:S01]  /*4ae0*/  FADD.FTZ R168, R12, -R169 ;  /* 0x800000a90ca87221 */ /* 0x000fe20000010000 */
[----:B------:R-:W-:Y:S01]  /*4af0*/  FADD.FTZ R180, R17, -R180 ;  /* 0x800000b411b47221 */ /* 0x000fe20000010000 */
[----:B------:R-:W-:Y:S01]  /*4b00*/  FMUL.FTZ R169, R23, R172 ;  /* 0x000000ac17a97220 */ /* 0x000fe20000410000 */
[----:B------:R-:W-:Y:S01]  /*4b10*/  SHF.L.U32 R174, R170, 0x10, RZ ;  /* 0x00000010aaae7819 */ /* 0x000fe200000006ff */
[----:B------:R-:W-:Y:S01]  /*4b20*/  FADD.FTZ R170, R14, -R171 ;  /* 0x800000ab0eaa7221 */ /* 0x000fe20000010000 */
[----:B------:R-:W-:Y:S01]  /*4b30*/  PRMT R175, R177, 0x7632, R175 ;  /* 0x00007632b1af7816 */ /* 0x000fe200000000af */
[C---:B------:R-:W-:Y:S01]  /*4b40*/  FMUL.FTZ R168, R23.reuse, R168 ;  /* 0x000000a817a87220 */ /* 0x040fe20000410000 */
[----:B------:R-:W-:Y:S01]  /*4b50*/  FMUL.FTZ R171, R23, R180 ;  /* 0x000000b417ab7220 */ /* 0x000fe20000410000 */
[-C--:B------:R-:W-:Y:S01]  /*4b60*/  FMUL.FTZ R180, R169, R184.reuse ;  /* 0x000000b8a9b47220 */ /* 0x080fe20000410000 */
[----:B------:R-:W-:Y:S01]  /*4b70*/  SHF.L.U32 R173, R176, 0x10, RZ ;  /* 0x00000010b0ad7819 */ /* 0x000fe200000006ff */
[-CC-:B------:R-:W-:Y:S01]  /*4b80*/  FFMA.FTZ R190, R20, R185.reuse, R186.reuse ;  /* 0x000000b914be7223 */ /* 0x180fe200000100ba */
[----:B------:R-:W-:Y:S01]  /*4b90*/  SHF.L.U32 R183, R177, 0x10, RZ ;  /* 0x00000010b1b77819 */ /* 0x000fe200000006ff */
[-C--:B------:R-:W-:Y:S01]  /*4ba0*/  FMUL.FTZ R177, R168, R184.reuse ;  /* 0x000000b8a8b17220 */ /* 0x080fe20000410000 */
[----:B------:R-:W-:Y:S01]  /*4bb0*/  SHF.L.U32 R176, R175, 0x10, RZ ;  /* 0x00000010afb07819 */ /* 0x000fe200000006ff */
[----:B------:R-:W-:Y:S01]  /*4bc0*/  FMUL.FTZ R182, R171, R184 ;  /* 0x000000b8abb67220 */ /* 0x000fe20000410000 */
[----:B------:R-:W-:Y:S01]  /*4bd0*/  FFMA.FTZ R53, R174, R180, R53 ;  /* 0x000000b4ae357223 */ /* 0x000fe20000010035 */
[-CC-:B------:R-:W-:Y:S01]  /*4be0*/  FFMA.FTZ R187, R11, R185.reuse, R186.reuse ;  /* 0x000000b90bbb7223 */ /* 0x180fe200000100ba */
[-C--:B------:R-:W-:Y:S01]  /*4bf0*/  FFMA.FTZ R188, R10, R185.reuse, R186 ;  /* 0x000000b90abc7223 */ /* 0x080fe200000100ba */
[----:B------:R-:W-:Y:S01]  /*4c00*/  PRMT R174, R179, 0x7632, R174 ;  /* 0x00007632b3ae7816 */ /* 0x000fe200000000ae */
[----:B------:R-:W-:Y:S01]  /*4c10*/  FFMA.FTZ R189, R13, R185, R186 ;  /* 0x000000b90dbd7223 */ /* 0x000fe200000100ba */
[----:B------:R-:W-:Y:S01]  /*4c20*/  FFMA.FTZ R52, R173, R177, R52 ;  /* 0x000000b1ad347223 */ /* 0x000fe20000010034 */
[----:B------:R-:W-:Y:S01]  /*4c30*/  FADD.FTZ R190, R21, -R190 ;  /* 0x800000be15be7221 */ /* 0x000fe20000010000 */
[----:B------:R-:W-:Y:S01]  /*4c40*/  FMUL.FTZ R170, R23, R170 ;  /* 0x000000aa17aa7220 */ /* 0x000fe20000410000 */
[----:B------:R-:W-:Y:S01]  /*4c50*/  FFMA.FTZ R55, R176, R182, R55 ;  /* 0x000000b6b0377223 */ /* 0x000fe20000010037 */
[----:B------:R-:W-:Y:S01]  /*4c60*/  PRMT R173, R178, 0x7632, R173 ;  /* 0x00007632b2ad7816 */ /* 0x000fe200000000ad */
[----:B------:R-:W-:Y:S01]  /*4c70*/  FADD.FTZ R172, R16, -R187 ;  /* 0x800000bb10ac7221 */ /* 0x000fe20000010000 */
[----:B------:R-:W-:Y:S01]  /*4c80*/  FADD.FTZ R188, R19, -R188 ;  /* 0x800000bc13bc7221 */ /* 0x000fe20000010000 */
[----:B------:R-:W-:Y:S01]  /*4c90*/  SHF.L.U32 R176, R174, 0x10, RZ ;  /* 0x00000010aeb07819 */ /* 0x000fe200000006ff */
[----:B------:R-:W-:Y:S01]  /*4ca0*/  FADD.FTZ R174, R18, -R189 ;  /* 0x800000bd12ae7221 */ /* 0x000fe20000010000 */
[----:B------:R-:W-:Y:S01]  /*4cb0*/  FMUL.FTZ R175, R23, R190 ;  /* 0x000000be17af7220 */ /* 0x000fe20000410000 */
[----:B------:R-:W-:Y:S01]  /*4cc0*/  FMUL.FTZ R181, R170, R184 ;  /* 0x000000b8aab57220 */ /* 0x000fe20000410000 */
[----:B------:R-:W-:Y:S01]  /*4cd0*/  SHF.L.U32 R186, R173, 0x10, RZ ;  /* 0x00000010adba7819 */ /* 0x000fe200000006ff */
[C---:B------:R-:W-:Y:S01]  /*4ce0*/  FMUL.FTZ R172, R23.reuse, R172 ;  /* 0x000000ac17ac7220 */ /* 0x040fe20000410000 */
[C---:B------:R-:W-:Y:S01]  /*4cf0*/  FMUL.FTZ R173, R23.reuse, R188 ;  /* 0x000000bc17ad7220 */ /* 0x040fe20000410000 */
[----:B------:R-:W-:Y:S01]  /*4d00*/  FMUL.FTZ R174, R23, R174 ;  /* 0x000000ae17ae7220 */ /* 0x000fe20000410000 */
[-C--:B------:R-:W-:Y:S01]  /*4d10*/  FMUL.FTZ R190, R175, R184.reuse ;  /* 0x000000b8afbe7220 */ /* 0x080fe20000410000 */
[----:B------:R-:W-:Y:S01]  /*4d20*/  FFMA.FTZ R54, R183, R181, R54 ;  /* 0x000000b5b7367223 */ /* 0x000fe20000010036 */
[----:B------:R-:W-:Y:S01]  /*4d30*/  SHF.L.U32 R185, R178, 0x10, RZ ;  /* 0x00000010b2b97819 */ /* 0x000fe200000006ff */
[-C--:B------:R-:W-:Y:S01]  /*4d40*/  FMUL.FTZ R183, R172, R184.reuse ;  /* 0x000000b8acb77220 */ /* 0x080fe20000410000 */
[-C--:B------:R-:W-:Y:S01]  /*4d50*/  FMUL.FTZ R188, R173, R184.reuse ;  /* 0x000000b8adbc7220 */ /* 0x080fe20000410000 */
[----:B------:R-:W-:Y:S01]  /*4d60*/  SHF.L.U32 R187, R179, 0x10, RZ ;  /* 0x00000010b3bb7819 */ /* 0x000fe200000006ff */
[----:B------:R-:W-:Y:S01]  /*4d70*/  FMUL.FTZ R179, R174, R184 ;  /* 0x000000b8aeb37220 */ /* 0x000fe20000410000 */
[----:B------:R-:W-:Y:S01]  /*4d80*/  FFMA.FTZ R23, R176, R190, R51 ;  /* 0x000000beb0177223 */ /* 0x000fe20000010033 */
        /* <DEDUP_REMOVED lines=16> */
.L_x_4338:
        /* <DEDUP_REMOVED lines=59> */
[----:B------:R-:W-:Y:S01]  /*5240*/  FFMA.FTZ R54, R181, R189, R54 ;  /* 0x000000bdb5367223 */ /* 0x000fe20000010036 */
[----:B------:R-:W-:-:S02]  /*5250*/  F2FP.BF16.F32.PACK_AB R179, R188, R179 ;  /* 0x000000b3bcb3723e */ /* 0x000fc400000010ff */
[----:B------:R-:W-:Y:S02]  /*5260*/  F2FP.BF16.F32.PACK_AB R178, R182, R225 ;  /* 0x000000e1b6b2723e */ /* 0x000fe400000010ff */
[----:B------:R-:W-:Y:S02]  /*5270*/  F2FP.BF16.F32.PACK_AB R177, R50, R177 ;  /* 0x000000b132b1723e */ /* 0x000fe400000010ff */
[----:B------:R-:W-:-:S07]  /*5280*/  F2FP.BF16.F32.PACK_AB R176, R49, R176 ;  /* 0x000000b031b0723e */ /* 0x000fce00000010ff */
.L_x_4337:
        /* <DEDUP_REMOVED lines=11> */
.L_x_4334:
[----:B------:R-:W-:Y:S05]  /*5340*/  BSYNC.RECONVERGENT B0 ;  /* 0x0000000000007941 */ /* 0x000fea0003800200 */
.L_x_4333:
[----:B0-23--:R-:W0:Y:S01]  /*5350*/  LDC.64 R176, c[0x0][0x380] ;  /* 0x0000e000ffb07b82 */ /* 0x00de220000000a00 */
[----:B------:R-:W-:Y:S01]  /*5360*/  UPLOP3.LUT UP1, UPT, UPT, UPT, UP1, 0x40, 0x4 ;  /* 0x000000000004789c */ /* 0x000fe20003f2e810 */
[----:B0-----:R-:W-:-:S04]  /*5370*/  IADD3 R2, PT, PT, R2, R176, RZ ;  /* 0x000000b002027210 */ /* 0x001fc80007ffe0ff */
[----:B------:R-:W-:-:S13]  /*5380*/  ISETP.GE.AND P1, PT, R2, R177, PT ;  /* 0x000000b10200720c */ /* 0x000fda0003f26270 */
[----:B------:R-:W-:Y:S05]  /*5390*/  @!P1 BRA `(.L_x_4339) ;  /* 0xffffffb400089947 */ /* 0x000fea000383ffff */
.L_x_4312:
        /* <DEDUP_REMOVED lines=18> */
.L_x_4341:
[----:B------:R-:W-:Y:S05]  /*54c0*/  BSYNC.RECONVERGENT B0 ;  /* 0x0000000000007941 */ /* 0x000fea0003800200 */
.L_x_4340:
        /* <DEDUP_REMOVED lines=15> */
.L_x_4343:
[----:B------:R-:W-:Y:S05]  /*55c0*/  BSYNC.RECONVERGENT B0 ;  /* 0x0000000000007941 */ /* 0x000fea0003800200 */
.L_x_4342:
        /* <DEDUP_REMOVED lines=14> */
.L_x_4344:
        /* <DEDUP_REMOVED lines=13> */
.L_x_10738:


//--------------------- .text._ZN10layer_norm13ln_bwd_kernelINS_13Kernel_traitsIf13__nv_bfloat16fS2_fjLj6144ELj1ELj1ELj8ELj16ENS_18Kernel_traits_baseILj6144EfS2_fS2_fjLj256EEEEELb0ELb1ELb0ELb1EEEvNS_9BwdParamsE --------------------------
	.section	.text._ZN10layer_norm13ln_bwd_kernelINS_13Kernel_traitsIf13__nv_bfloat16fS2_fjLj6144ELj1ELj1ELj8ELj16ENS_18Kernel_traits_baseILj6144EfS2_fS2_fjLj256EEEEELb0ELb1ELb0ELb1EEEvNS_9BwdParamsE,"ax",@progbits
	.align	128
        .global         _ZN10layer_norm13ln_bwd_kernelINS_13Kernel_traitsIf13__nv_bfloat16fS2_fjLj6144ELj1ELj1ELj8ELj16ENS_18Kernel_traits_baseILj6144EfS2_fS2_fjLj256EEEEELb0ELb1ELb0ELb1EEEvNS_9BwdParamsE
        .type           _ZN10layer_norm13ln_bwd_kernelINS_13Kernel_traitsIf13__nv_bfloat16fS2_fjLj6144ELj1ELj1ELj8ELj16ENS_18Kernel_traits_baseILj6144EfS2_fS2_fjLj256EEEEELb0ELb1ELb0ELb1EEEvNS_9BwdParamsE,@function
        .size           _ZN10layer_norm13ln_bwd_kernelINS_13Kernel_traitsIf13__nv_bfloat16fS2_fjLj6144ELj1ELj1ELj8ELj16ENS_18Kernel_traits_baseILj6144EfS2_fS2_fjLj256EEEEELb0ELb1ELb0ELb1EEEvNS_9BwdParamsE,(.L_x_10739 - _ZN10layer_norm13ln_bwd_kernelINS_13Kernel_traitsIf13__nv_bfloat16fS2_fjLj6144ELj1ELj1ELj8ELj16ENS_18Kernel_traits_baseILj6144EfS2_fS2_fjLj256EEEEELb0ELb1ELb0ELb1EEEvNS_9BwdParamsE)
        .other          _ZN10layer_norm13ln_bwd_kernelINS_13Kernel_traitsIf13__nv_bfloat16fS2_fjLj6144ELj1ELj1ELj8ELj16ENS_18Kernel_traits_baseILj6144EfS2_fS2_fjLj256EEEEELb0ELb1ELb0ELb1EEEvNS_9BwdParamsE,@"STO_CUDA_ENTRY STV_DEFAULT"
_ZN10layer_norm13ln_bwd_kernelINS_13Kernel_traitsIf13__nv_bfloat16fS2_fjLj6144ELj1ELj1ELj8ELj16ENS_18Kernel_traits_baseILj6144EfS2_fS2_fjLj256EEEEELb0ELb1ELb0ELb1EEEvNS_9BwdParamsE:
.text._ZN10layer_norm13ln_bwd_kernelINS_13Kernel_traitsIf13__nv_bfloat16fS2_fjLj6144ELj1ELj1ELj8ELj16ENS_18Kernel_traits_baseILj6144EfS2_fS2_fjLj256EEEEELb0ELb1ELb0ELb1EEEvNS_9BwdParamsE:
        /* <DEDUP_REMOVED lines=47> */
[----:B------:R-:W-:-:S02]  /*02f0*/  MOV R191, UR4 ;  /* 0x0000000400bf7c02 */ /* 0x000fc40008000f00 */
[----:B------:R-:W-:Y:S02]  /*0300*/  CS2R R186, SRZ ;  /* 0x0000000000ba7805 */ /* 0x000fe4000001ff00 */
[----:B------:R-:W-:Y:S02]  /*0310*/  MOV R188, RZ ;  /* 0x000000ff00bc7202 */ /* 0x000fe40000000f00 */
        /* <DEDUP_REMOVED lines=8> */
[----:B0-----:R-:W5:Y:S01]  /*03a0*/  LDG.E.128 R80, desc[UR8][R2.64] ;  /* 0x0000000802507981 */ /* 0x001f62000c1e1d00 */
[----:B------:R-:W-:Y:S02]  /*03b0*/  CS2R R10, SRZ ;  /* 0x00000000000a7805 */ /* 0x000fe4000001ff00 */
[----:B------:R-:W-:Y:S01]  /*03c0*/  CS2R R12, SRZ ;  /* 0x00000000000c7805 */ /* 0x000fe2000001ff00 */
[----:B--2---:R-:W-:Y:S01]  /*03d0*/  IMAD.WIDE.U32 R4, R0, 0x20, R4 ;  /* 0x0000002000047825 */ /* 0x004fe200078e0004 */
[----:B------:R-:W5:Y:S01]  /*03e0*/  LDG.E.128 R76, desc[UR8][R2.64+0x10] ;  /* 0x00001008024c7981 */ /* 0x000f62000c1e1d00 */
[----:B------:R-:W-:-:S02]  /*03f0*/  CS2R R14, SRZ ;  /* 0x00000000000e7805 */ /* 0x000fc4000001ff00 */
[----:B------:R-:W-:Y:S02]  /*0400*/  CS2R R16, SRZ ;  /* 0x0000000000107805 */ /* 0x000fe4000001ff00 */
[----:B------:R-:W-:Y:S01]  /*0410*/  CS2R R18, SRZ ;  /* 0x0000000000127805 */ /* 0x000fe2000001ff00 */
[----:B------:R-:W5:Y:S01]  /*0420*/  LDG.E.128 R72, desc[UR8][R2.64+0x2000] ;  /* 0x0020000802487981 */ /* 0x000f62000c1e1d00 */
[----:B------:R-:W-:Y:S02]  /*0430*/  CS2R R20, SRZ ;  /* 0x0000000000147805 */ /* 0x000fe4000001ff00 */
[----:B------:R-:W-:Y:S02]  /*0440*/  CS2R R22, SRZ ;  /* 0x0000000000167805 */ /* 0x000fe4000001ff00 */
[----:B---3--:R-:W-:Y:S01]  /*0450*/  ISETP.NE.U32.AND P0, PT, R6, RZ, PT ;  /* 0x000000ff0600720c */ /* 0x008fe20003f05070 */
[----:B------:R-:W5:Y:S01]  /*0460*/  LDG.E.128 R68, desc[UR8][R2.64+0x2010] ;  /* 0x0020100802447981 */ /* 0x000f62000c1e1d00 */
[----:B------:R-:W-:-:S02]  /*0470*/  CS2R R24, SRZ ;  /* 0x0000000000187805 */ /* 0x000fc4000001ff00 */
[----:B------:R-:W-:Y:S02]  /*0480*/  CS2R R26, SRZ ;  /* 0x00000000001a7805 */ /* 0x000fe4000001ff00 */
[----:B------:R-:W-:Y:S01]  /*0490*/  ISETP.NE.AND.EX P0, PT, R7, RZ, PT, P0 ;  /* 0x000000ff0700720c */ /* 0x000fe20003f05300 */
[----:B------:R-:W5:Y:S01]  /*04a0*/  LDG.E.128 R64, desc[UR8][R2.64+0x4000] ;  /* 0x0040000802407981 */ /* 0x000f62000c1e1d00 */
        /* <DEDUP_REMOVED lines=13> */
[----:B0-----:R-:W-:Y:S02]  /*0580*/  CS2R R2, SRZ ;  /* 0x0000000000027805 */ /* 0x001fe4000001ff00 */
[----:B------:R-:W-:Y:S01]  /*0590*/  CS2R R162, SRZ ;  /* 0x0000000000a27805 */ /* 0x000fe2000001ff00 */
[----:B------:R-:W5:Y:S01]  /*05a0*/  LDG.E.128 R48, desc[UR8][R4.64+0x2010] ;  /* 0x0020100804307981 */ /* 0x000f62000c1e1d00 */
[----:B------:R-:W-:Y:S02]  /*05b0*/  CS2R R164, SRZ ;  /* 0x0000000000a47805 */ /* 0x000fe4000001ff00 */
[----:B------:R-:W-:Y:S02]  /*05c0*/  CS2R R166, SRZ ;  /* 0x0000000000a67805 */ /* 0x000fe4000001ff00 */
[----:B------:R-:W-:Y:S01]  /*05d0*/  CS2R R168, SRZ ;  /* 0x0000000000a87805 */ /* 0x000fe2000001ff00 */
[----:B------:R-:W5:Y:S01]  /*05e0*/  LDG.E.128 R44, desc[UR8][R4.64+0x2000] ;  /* 0x00200008042c7981 */ /* 0x000f62000c1e1d00 */
[----:B------:R-:W-:-:S02]  /*05f0*/  CS2R R170, SRZ ;  /* 0x0000000000aa7805 */ /* 0x000fc4000001ff00 */
[----:B------:R-:W-:Y:S01]  /*0600*/  CS2R R172, SRZ ;  /* 0x0000000000ac7805 */ /* 0x000fe2000001ff00 */
[----:B------:R-:W-:Y:S01]  /*0610*/  UPLOP3.LUT UP1, UPT, UPT, UPT, UPT, 0x40, 0x4 ;  /* 0x000000000004789c */ /* 0x000fe20003f2e870 */
[----:B------:R-:W5:Y:S01]  /*0620*/  LDG.E.128 R40, desc[UR8][R4.64+0x10] ;  /* 0x0000100804287981 */ /* 0x000f62000c1e1d00 */
[----:B------:R-:W0:Y:S03]  /*0630*/  LDCU UR12, c[0x0][0x388] ;  /* 0x00007100ff0c77ac */ /* 0x000e260008000800 */
[----:B------:R1:W5:Y:S01]  /*0640*/  LDG.E.128 R36, desc[UR8][R4.64] ;  /* 0x0000000804247981 */ /* 0x000362000c1e1d00 */
[----:B------:R-:W2:Y:S01]  /*0650*/  LDCU.U8 UR7, c[0x0][0x410] ;  /* 0x00008200ff0777ac */ /* 0x000ea20008000000 */
[----:B------:R-:W3:Y:S01]  /*0660*/  LDCU UR13, c[0x0][0x400] ;  /* 0x00008000ff0d77ac */ /* 0x000ee20008000800 */
[----:B------:R-:W4:Y:S01]  /*0670*/  LDCU.64 UR14, c[0x0][0x478] ;  /* 0x00008f00ff0e77ac */ /* 0x000f220008000a00 */
[----:B-1----:R-:W-:Y:S01]  /*0680*/  CS2R R4, SRZ ;  /* 0x0000000000047805 */ /* 0x002fe2000001ff00 */
[----:B------:R-:W1:Y:S06]  /*0690*/  LDCU.64 UR10, c[0x0][0x438] ;  /* 0x00008700ff0a77ac */ /* 0x000e6c0008000a00 */
.L_x_4362:
[----:B------:R-:W2:Y:S01]  /*06a0*/  S2R R0, SR_TID.X ;  /* 0x0000000000007919 */ /* 0x000ea20000002100 */
[----:B------:R-:W3:Y:S01]  /*06b0*/  LDC.64 R134, c[0x0][0x3c0] ;  /* 0x0000f000ff867b82 */ /* 0x000ee20000000a00 */
[----:B0-----:R-:W-:-:S05]  /*06c0*/  IMAD R116, R191, UR12, RZ ;  /* 0x0000000cbf747c24 */ /* 0x001fca000f8e02ff */
[----:B------:R-:W-:Y:S02]  /*06d0*/  SHF.R.S32.HI R117, RZ, 0x1f, R116 ;  /* 0x0000001fff757819 */ /* 0x000fe40000011474 */
[----:B------:R-:W0:Y:S02]  /*06e0*/  LDC.64 R206, c[0x0][0x3a8] ;  /* 0x0000ea00ffce7b82 */ /* 0x000e240000000a00 */
[----:B------:R-:W-:-:S06]  /*06f0*/  LEA.HI R117, R117, R116, RZ, 0x3 ;  /* 0x0000007475757211 */ /* 0x000fcc00078f18ff */
[----:B------:R-:W4:Y:S08]  /*0700*/  LDC.64 R148, c[0x0][0x428] ;  /* 0x00010a00ff947b82 */ /* 0x000f300000000a00 */
[----:B------:R-:W1:Y:S01]  /*0710*/  LDC.64 R192, c[0x0][0x3c8] ;  /* 0x0000f200ffc07b82 */ /* 0x000e620000000a00 */
[----:B---3--:R-:W-:-:S05]  /*0720*/  IMAD.WIDE R134, R191, 0x4, R134 ;  /* 0x00000004bf867825 */ /* 0x008fca00078e0286 */
[----:B------:R-:W3:Y:S01]  /*0730*/  LDG.E R194, desc[UR8][R134.64] ;  /* 0x0000000886c27981 */ /* 0x000ee2000c1e1900 */
[----:B--2---:R-:W-:Y:S01]  /*0740*/  LEA.HI.SX32 R197, R117, R0, 0x1d ;  /* 0x0000000075c57211 */ /* 0x004fe200078feaff */
[----:B------:R-:W2:Y:S03]  /*0750*/  @P0 LDC.64 R204, c[0x0][0x3e0] ;  /* 0x0000f800ffcc0b82 */ /* 0x000ea60000000a00 */
[C---:B------:R-:W-:Y:S01]  /*0760*/  IADD3 R195, PT, PT, R197.reuse, 0x100, RZ ;  /* 0x00000100c5c37810 */ /* 0x040fe20007ffe0ff */
[C---:B0-----:R-:W-:Y:S01]  /*0770*/  IMAD.WIDE.U32 R150, R197.reuse, 0x20, R206 ;  /* 0x00000020c5967825 */ /* 0x041fe200078e00ce */
[----:B------:R-:W-:-:S03]  /*0780*/  IADD3 R189, PT, PT, R197, 0x200, RZ ;  /* 0x00000200c5bd7810 */ /* 0x000fc60007ffe0ff */
[--C-:B----4-:R-:W-:Y:S01]  /*0790*/  IMAD.WIDE.U32 R120, R197, 0x10, R148.reuse ;  /* 0x00000010c5787825 */ /* 0x110fe200078e0094 */
[----:B------:R-:W4:Y:S03]  /*07a0*/  LDG.E.128 R116, desc[UR8][R150.64] ;  /* 0x0000000896747981 */ /* 0x000f26000c1e1d00 */
[C---:B------:R-:W-:Y:S01]  /*07b0*/  IMAD.WIDE.U32 R132, R195.reuse, 0x10, R148 ;  /* 0x00000010c3847825 */ /* 0x040fe200078e0094 */
[----:B------:R-:W4:Y:S03]  /*07c0*/  LDG.E.128 R124, desc[UR8][R150.64+0x10] ;  /* 0x00001008967c7981 */ /* 0x000f26000c1e1d00 */
[--C-:B------:R-:W-:Y:S01]  /*07d0*/  IMAD.WIDE.U32 R198, R195, 0x20, R206.reuse ;  /* 0x00000020c3c67825 */ /* 0x100fe200078e00ce */
[----:B------:R-:W4:Y:S03]  /*07e0*/  LDG.E.128 R120, desc[UR8][R120.64] ;  /* 0x0000000878787981 */ /* 0x000f26000c1e1d00 */
[----:B------:R-:W-:Y:S01]  /*07f0*/  IMAD.WIDE.U32 R206, R189, 0x20, R206 ;  /* 0x00000020bdce7825 */ /* 0x000fe200078e00ce */
[----:B------:R-:W4:Y:S03]  /*0800*/  LDG.E.128 R128, desc[UR8][R198.64] ;  /* 0x00000008c6807981 */ /* 0x000f26000c1e1d00 */
[----:B-1----:R-:W-:Y:S01]  /*0810*/  IMAD.WIDE R192, R191, 0x4, R192 ;  /* 0x00000004bfc07825 */ /* 0x002fe200078e02c0 */
[----:B------:R-:W4:Y:S04]  /*0820*/  LDG.E.128 R132, desc[UR8][R132.64] ;  /* 0x0000000884847981 */ /* 0x000f28000c1e1d00 */
[----:B------:R0:W4:Y:S04]  /*0830*/  LDG.E.128 R136, desc[UR8][R198.64+0x10] ;  /* 0x00001008c6887981 */ /* 0x000128000c1e1d00 */
[----:B------:R-:W4:Y:S04]  /*0840*/  LDG.E.128 R140, desc[UR8][R206.64] ;  /* 0x00000008ce8c7981 */ /* 0x000f28000c1e1d00 */
[----:B------:R-:W4:Y:S04]  /*0850*/  LDG.E.128 R144, desc[UR8][R206.64+0x10] ;  /* 0x00001008ce907981 */ /* 0x000f28000c1e1d00 */
[----:B------:R-:W4:Y:S01]  /*0860*/  LDG.E R193, desc[UR8][R192.64] ;  /* 0x00000008c0c17981 */ /* 0x000f22000c1e1900 */
[----:B------:R-:W-:-:S06]  /*0870*/  IMAD.WIDE.U32 R148, R189, 0x10, R148 ;  /* 0x00000010bd947825 */ /* 0x000fcc00078e0094 */
[----:B------:R-:W4:Y:S01]  /*0880*/  LDG.E.128 R148, desc[UR8][R148.64] ;  /* 0x0000000894947981 */ /* 0x000f22000c1e1d00 */
[----:B------:R-:W-:-:S04]  /*0890*/  ISETP.NE.U32.AND P1, PT, RZ, UR10, PT ;  /* 0x0000000aff007c0c */ /* 0x000fc8000bf25070 */
[----:B------:R-:W-:-:S13]  /*08a0*/  ISETP.NE.AND.EX P1, PT, RZ, UR11, PT, P1 ;  /* 0x0000000bff007c0c */ /* 0x000fda000bf25310 */
[----:B0-----:R-:W0:Y:S01]  /*08b0*/  @P1 LDC.64 R198, c[0x0][0x438] ;  /* 0x00010e00ffc61b82 */ /* 0x001e220000000a00 */
[----:B------:R-:W-:-:S07]  /*08c0*/  ISETP.NE.AND P2, PT, RZ, UR7, PT ;  /* 0x00000007ff007c0c */ /* 0x000fce000bf45270 */
[----:B------:R-:W1:Y:S01]  /*08d0*/  @P1 LDC.64 R202, c[0x0][0x438] ;  /* 0x00010e00ffca1b82 */ /* 0x000e620000000a00 */
[----:B--2---:R-:W-:-:S05]  /*08e0*/  @P0 IMAD.WIDE R204, R191, 0x2, R204 ;  /* 0x00000002bfcc0825 */ /* 0x004fca00078e02cc */
[----:B-----5:R2:W5:Y:S02]  /*08f0*/  @P0 LDG.E.U16 R209, desc[UR8][R204.64] ;  /* 0x00000008ccd10981 */ /* 0x020564000c1e1500 */
[----:B------:R-:W2:Y:S01]  /*0900*/  @P1 LDC.64 R200, c[0x0][0x438] ;  /* 0x00010e00ffc81b82 */ /* 0x000ea20000000a00 */
[----:B0-----:R-:W-:-:S05]  /*0910*/  @P1 IMAD.WIDE.U32 R198, R189, 0x20, R198 ;  /* 0x00000020bdc61825 */ /* 0x001fca00078e00c6 */
[----:B------:R-:W5:Y:S04]  /*0920*/  @P1 LDG.E.128 R100, desc[UR8][R198.64] ;  /* 0x00000008c6641981 */ /* 0x000f68000c1e1d00 */
[----:B------:R0:W5:Y:S01]  /*0930*/  @P1 LDG.E.128 R104, desc[UR8][R198.64+0x10] ;  /* 0x00001008c6681981 */ /* 0x000162000c1e1d00 */
[----:B-1----:R-:W-:-:S05]  /*0940*/  @P1 IMAD.WIDE.U32 R202, R197, 0x20, R202 ;  /* 0x00000020c5ca1825 */ /* 0x002fca00078e00ca */
[----:B------:R-:W5:Y:S04]  /*0950*/  @P1 LDG.E.128 R84, desc[UR8][R202.64] ;  /* 0x00000008ca541981 */ /* 0x000f68000c1e1d00 */
[----:B------:R1:W5:Y:S01]  /*0960*/  @P1 LDG.E.128 R88, desc[UR8][R202.64+0x10] ;  /* 0x00001008ca581981 */ /* 0x000362000c1e1d00 */
[----:B--2---:R-:W-:-:S05]  /*0970*/  @P1 IMAD.WIDE.U32 R200, R195, 0x20, R200 ;  /* 0x00000020c3c81825 */ /* 0x004fca00078e00c8 */
[----:B------:R-:W5:Y:S04]  /*0980*/  @P1 LDG.E.128 R92, desc[UR8][R200.64] ;  /* 0x00000008c85c1981 */ /* 0x000f68000c1e1d00 */
[----:B------:R2:W5:Y:S01]  /*0990*/  @P1 LDG.E.128 R96, desc[UR8][R200.64+0x10] ;  /* 0x00001008c8601981 */ /* 0x000562000c1e1d00 */
[----:B---3--:R-:W-:-:S05]  /*09a0*/  FSEL R211, R194, RZ, !P2 ;  /* 0x000000ffc2d37208 */ /* 0x008fca0005000000 */
[C-C-:B----4-:R-:W-:Y:S01]  /*09b0*/  FADD.FTZ R216, -R211.reuse, R119.reuse ;  /* 0x00000077d3d87221 */ /* 0x150fe20000010100 */
[C---:B------:R-:W-:Y:S01]  /*09c0*/  FADD.FTZ R208, -R211.reuse, R116 ;  /* 0x00000074d3d07221 */ /* 0x040fe20000010100 */
[C---:B------:R-:W-:Y:S01]  /*09d0*/  FADD.FTZ R214, -R211.reuse, R118 ;  /* 0x00000076d3d67221 */ /* 0x040fe20000010100 */
[C---:B------:R-:W-:Y:S01]  /*09e0*/  FADD.FTZ R218, -R211.reuse, R124 ;  /* 0x0000007cd3da7221 */ /* 0x040fe20000010100 */
[C---:B------:R-:W-:Y:S02]  /*09f0*/  PRMT R119, R120.reuse, 0x7632, R119 ;  /* 0x0000763278777816 */ /* 0x040fe40000000077 */
[----:B------:R-:W-:Y:S01]  /*0a00*/  SHF.L.U32 R120, R120, 0x10, RZ ;  /* 0x0000001078787819 */ /* 0x000fe200000006ff */
[C---:B------:R-:W-:Y:S01]  /*0a10*/  FADD.FTZ R222, -R211.reuse, R126 ;  /* 0x0000007ed3de7221 */ /* 0x040fe20000010100 */
[C---:B------:R-:W-:Y:S01]  /*0a20*/  FADD.FTZ R194, -R211.reuse, R129 ;  /* 0x00000081d3c27221 */ /* 0x040fe20000010100 */
[C---:B------:R-:W-:Y:S01]  /*0a30*/  FADD.FTZ R224, -R211.reuse, R127 ;  /* 0x0000007fd3e07221 */ /* 0x040fe20000010100 */
[----:B------:R-:W-:Y:S01]  /*0a40*/  FADD.FTZ R204, -R211, R130 ;  /* 0x00000082d3cc7221 */ /* 0x000fe20000010100 */
[----:B------:R-:W-:-:S02]  /*0a50*/  PRMT R234, R134, 0x7632, R234 ;  /* 0x0000763286ea7816 */ /* 0x000fc400000000ea */
        /* <DEDUP_REMOVED lines=8> */
[C---:B0-----:R-:W-:Y:S01]  /*0ae0*/  FADD.FTZ R198, -R211.reuse, R131 ;  /* 0x00000083d3c67221 */ /* 0x041fe20000010100 */
        /* <DEDUP_REMOVED lines=10> */
[----:B------:R-:W-:Y:S01]  /*0b90*/  SHF.L.U32 R127, R119, 0x10, RZ ;  /* 0x00000010777f7819 */ /* 0x000fe200000006ff */
[----:B------:R-:W-:Y:S01]  /*0ba0*/  FMUL.FTZ R211, R80, R120 ;  /* 0x0000007850d37220 */ /* 0x000fe20000410000 */
[----:B------:R-:W-:Y:S01]  /*0bb0*/  FMUL.FTZ R208, R193, R208 ;  /* 0x000000d0c1d07220 */ /* 0x000fe20000410000 */
[----:B------:R-:W-:-:S02]  /*0bc0*/  PRMT R205, R121, 0x7632, R205 ;  /* 0x0000763279cd7816 */ /* 0x000fc400000000cd */
[----:B------:R-:W-:Y:S01]  /*0bd0*/  SHF.L.U32 R121, R121, 0x10, RZ ;  /* 0x0000001079797819 */ /* 0x000fe200000006ff */
        /* <DEDUP_REMOVED lines=15> */
[----:B-1----:R-:W-:-:S02]  /*0cd0*/  PRMT R202, R123, 0x7632, R202 ;  /* 0x000076327bca7816 */ /* 0x002fc400000000ca */
[----:B------:R-:W-:Y:S01]  /*0ce0*/  SHF.L.U32 R210, R123, 0x10, RZ ;  /* 0x000000107bd27819 */ /* 0x000fe200000006ff */
[----:B------:R-:W-:Y:S01]  /*0cf0*/  FMUL.FTZ R215, R76, R122 ;  /* 0x0000007a4cd77220 */ /* 0x000fe20000410000 */
[----:B------:R-:W-:Y:S01]  /*0d00*/  SHF.L.U32 R123, R207, 0x10, RZ ;  /* 0x00000010cf7b7819 */ /* 0x000fe200000006ff */
[----:B------:R-:W-:Y:S01]  /*0d10*/  FADD.FTZ R144, R221, R144 ;  /* 0x00000090dd907221 */ /* 0x000fe20000010000 */
[C---:B------:R-:W-:Y:S01]  /*0d20*/  FMUL.FTZ R218, R193.reuse, R218 ;  /* 0x000000dac1da7220 */ /* 0x040fe20000410000 */
        /* <DEDUP_REMOVED lines=21> */
[----:B------:R-:W-:Y:S01]  /*0e80*/  FMUL.FTZ R205, R193, R198 ;  /* 0x000000c6c1cd7220 */ /* 0x000fe20000410000 */
[----:B------:R-:W-:Y:S01]  /*0e90*/  FADD.FTZ R133, R202, R133 ;  /* 0x00000085ca857221 */ /* 0x000fe20000010000 */
[----:B------:R-:W-:Y:S01]  /*0ea0*/  FMUL.FTZ R198, R73, R129 ;  /* 0x0000008149c67220 */ /* 0x000fe20000410000 */
[----:B------:R-:W-:Y:S01]  /*0eb0*/  FMUL.FTZ R207, R193, R194 ;  /* 0x000000c2c1cf7220 */ /* 0x000fe20000410000 */
[----:B------:R-:W-:Y:S01]  /*0ec0*/  FFMA.FTZ R144, R206, R202, R131 ;  /* 0x000000cace907223 */ /* 0x000fe20000010083 */
[----:B------:R-:W-:Y:S01]  /*0ed0*/  SHF.L.U32 R235, R235, 0x10, RZ ;  /* 0x00000010ebeb7819 */ /* 0x000fe200000006ff */
[----:B--2---:R-:W-:Y:S01]  /*0ee0*/  FMUL.FTZ R200, R74, R128 ;  /* 0x000000804ac87220 */ /* 0x004fe20000410000 */
[----:B------:R-:W-:Y:S01]  /*0ef0*/  FADD.FTZ R133, R198, R133 ;  /* 0x00000085c6857221 */ /* 0x000fe20000010000 */
[----:B------:R-:W-:Y:S01]  /*0f00*/  FMUL.FTZ R204, R193, R204 ;  /* 0x000000ccc1cc7220 */ /* 0x000fe20000410000 */
[----:B------:R-:W-:Y:S01]  /*0f10*/  FFMA.FTZ R131, R207, R198, R144 ;  /* 0x000000c6cf837223 */ /* 0x000fe20000010090 */
[----:B------:R-:W-:Y:S01]  /*0f20*/  FMUL.FTZ R194, R75, R235 ;  /* 0x000000eb4bc27220 */ /* 0x000fe20000410000 */
[----:B------:R-:W-:Y:S01]  /*0f30*/  FADD.FTZ R133, R200, R133 ;  /* 0x00000085c8857221 */ /* 0x000fe20000010000 */
[C---:B------:R-:W-:Y:S01]  /*0f40*/  FMUL.FTZ R199, R193.reuse, R192 ;  /* 0x000000c0c1c77220 */ /* 0x040fe20000410000 */
[----:B------:R-:W-:Y:S01]  /*0f50*/  FFMA.FTZ R144, R204, R200, R131 ;  /* 0x000000c8cc907223 */ /* 0x000fe20000010083 */
[----:B------:R-:W-:Y:S01]  /*0f60*/  SHF.L.U32 R234, R234, 0x10, RZ ;  /* 0x00000010eaea7819 */ /* 0x000fe200000006ff */
[C---:B------:R-:W-:Y:S01]  /*0f70*/  FMUL.FTZ R192, R193.reuse, R138 ;  /* 0x0000008ac1c07220 */ /* 0x040fe20000410000 */
[----:B------:R-:W-:Y:S01]  /*0f80*/  FMUL.FTZ R203, R68, R226 ;  /* 0x000000e244cb7220 */ /* 0x000fe20000410000 */
[----:B------:R-:W-:Y:S01]  /*0f90*/  FADD.FTZ R138, R194, R133 ;  /* 0x00000085c28a7221 */ /* 0x000fe20000010000 */
[----:B------:R-:W-:Y:S01]  /*0fa0*/  FMUL.FTZ R196, R193, R196 ;  /* 0x000000c4c1c47220 */ /* 0x000fe20000410000 */
[----:B------:R-:W-:Y:S01]  /*0fb0*/  FFMA.FTZ R131, R205, R194, R144 ;  /* 0x000000c2cd837223 */ /* 0x000fe20000010090 */
[----:B------:R-:W-:-:S02]  /*0fc0*/  PRMT R233, R135, 0x7632, R233 ;  /* 0x0000763287e97816 */ /* 0x000fc400000000e9 */
        /* <DEDUP_REMOVED lines=31> */
[----:B------:R-:W-:Y:S01]  /*11c0*/  FADD.FTZ R130, R131, R138 ;  /* 0x0000008a83827221 */ /* 0x000fe20000010000 */
[----:B------:R-:W-:Y:S01]  /*11d0*/  FMUL.FTZ R134, R193, R134 ;  /* 0x00000086c1867220 */ /* 0x000fe20000410000 */
        /* <DEDUP_REMOVED lines=56> */
.L_x_4347:
[----:B------:R-:W-:Y:S05]  /*1560*/  BSYNC.RECONVERGENT B0 ;  /* 0x0000000000007941 */ /* 0x000fea0003800200 */
.L_x_4346:
[----:B------:R-:W1:Y:S08]  /*1570*/  S2UR UR5, SR_CgaCtaId ;  /* 0x00000000000579c3 */ /* 0x000e700000008800 */
[----:B------:R-:W-:Y:S01]  /*1580*/  BAR.SYNC.DEFER_BLOCKING 0x0 ;  /* 0x0000000000007b1d */ /* 0x000fe20000010000 */
[----:B------:R-:W-:Y:S01]  /*1590*/  FFMA.FTZ R170, R216, R119, R170 ;  /* 0x00000077d8aa7223 */ /* 0x000fe200000100aa */
[----:B------:R-:W-:Y:S01]  /*15a0*/  FADD.FTZ R30, R119, R30 ;  /* 0x0000001e771e7221 */ /* 0x000fe20000010000 */
        /* <DEDUP_REMOVED lines=27> */
[----:B------:R-:W-:Y:S01]  /*1760*/  FFMA.FTZ R162, R205, R235, R162 ;  /* 0x000000ebcda27223 */ /* 0x000fe200000100a2 */
[----:B------:R-:W-:Y:S01]  /*1770*/  UIADD3 UR6, UPT, UPT, UR4, 0x6050, URZ ;  /* 0x0000605004067890 */ /* 0x000fe2000fffe0ff */
[----:B------:R-:W-:Y:S01]  /*1780*/  FADD.FTZ R22, R235, R22 ;  /* 0x00000016eb167221 */ /* 0x000fe20000010000 */
[----:B------:R-:W-:Y:S01]  /*1790*/  @!UP1 UIADD3 UR6, UPT, UPT, UR4, 0x6010, URZ ;  /* 0x0000601004069890 */ /* 0x000fe2000fffe0ff */
[----:B------:R-:W-:Y:S01]  /*17a0*/  FADD.FTZ R21, R226, R21 ;  /* 0x00000015e2157221 */ /* 0x000fe20000010000 */
[----:B------:R-:W-:Y:S01]  /*17b0*/  UISETP.NE.AND.EX UP0, UPT, UR11, URZ, UPT, UP0 ;  /* 0x000000ff0b00728c */ /* 0x000fe2000bf05300 */
[----:B------:R-:W-:Y:S01]  /*17c0*/  FFMA.FTZ R161, R196, R226, R161 ;  /* 0x000000e2c4a17223 */ /* 0x000fe200000100a1 */
[----:B------:R-:W-:Y:S01]  /*17d0*/  FADD.FTZ R20, R234, R20 ;  /* 0x00000014ea147221 */ /* 0x000fe20000010000 */
[----:B0-----:R-:W0:Y:S01]  /*17e0*/  LDS.128 R116, [UR5] ;  /* 0x00000005ff747984 */ /* 0x001e220008000c00 */
[----:B------:R-:W-:Y:S01]  /*17f0*/  UIADD3 UR5, UPT, UPT, UR4, 0x6060, URZ ;  /* 0x0000606004057890 */ /* 0x000fe2000fffe0ff */
[----:B------:R-:W-:Y:S01]  /*1800*/  FFMA.FTZ R160, R199, R234, R160 ;  /* 0x000000eac7a07223 */ /* 0x000fe200000100a0 */
        /* <DEDUP_REMOVED lines=57> */
[-C--:B------:R-:W-:Y:S01]  /*1ba0*/  FFMA.FTZ R222, R222, R130.reuse, R131 ;  /* 0x00000082dede7223 */ /* 0x080fe20000010083 */
[----:B-----5:R-:W-:Y:S01]  /*1bb0*/  PRMT R121, R117, 0x7632, R121 ;  /* 0x0000763275797816 */ /* 0x020fe20000000079 */
[-CC-:B------:R-:W-:Y:S01]  /*1bc0*/  FFMA.FTZ R220, R220, R130.reuse, R131.reuse ;  /* 0x00000082dcdc7223 */ /* 0x180fe20000010083 */
[----:B------:R-:W-:Y:S01]  /*1bd0*/  FFMA.FTZ R224, R224, R130, R131 ;  /* 0x00000082e0e07223 */ /* 0x000fe20000010083 */
[----:B------:R-:W-:Y:S01]  /*1be0*/  FADD.FTZ R208, R211, -R208 ;  /* 0x800000d0d3d07221 */ /* 0x000fe20000010000 */
[----:B------:R-:W-:Y:S01]  /*1bf0*/  PRMT R123, R119, 0x7632, R123 ;  /* 0x00007632777b7816 */ /* 0x000fe2000000007b */
[----:B------:R-:W-:Y:S01]  /*1c00*/  FADD.FTZ R212, R219, -R212 ;  /* 0x800000d4dbd47221 */ /* 0x000fe20000010000 */
[----:B------:R-:W-:Y:S01]  /*1c10*/  FADD.FTZ R214, R213, -R214 ;  /* 0x800000d6d5d67221 */ /* 0x000fe20000010000 */
[----:B------:R-:W-:Y:S01]  /*1c20*/  FADD.FTZ R216, R221, -R216 ;  /* 0x800000d8ddd87221 */ /* 0x000fe20000010000 */
[----:B------:R-:W-:Y:S01]  /*1c30*/  FADD.FTZ R218, R215, -R218 ;  /* 0x800000dad7da7221 */ /* 0x000fe20000010000 */
[----:B------:R-:W-:Y:S01]  /*1c40*/  FADD.FTZ R222, R217, -R222 ;  /* 0x800000ded9de7221 */ /* 0x000fe20000010000 */
[----:B------:R-:W-:Y:S01]  /*1c50*/  FADD.FTZ R220, R223, -R220 ;  /* 0x800000dcdfdc7221 */ /* 0x000fe20000010000 */
[----:B------:R-:W-:Y:S01]  /*1c60*/  FADD.FTZ R224, R225, -R224 ;  /* 0x800000e0e1e07221 */ /* 0x000fe20000010000 */
[----:B------:R-:W-:Y:S01]  /*1c70*/  SHF.L.U32 R211, R121, 0x10, RZ ;  /* 0x0000001079d37819 */ /* 0x000fe200000006ff */
[C---:B------:R-:W-:Y:S01]  /*1c80*/  FMUL.FTZ R121, R193.reuse, R208 ;  /* 0x000000d0c1797220 */ /* 0x040fe20000410000 */
[----:B------:R-:W-:Y:S01]  /*1c90*/  PRMT R120, R116, 0x7632, R120 ;  /* 0x0000763274787816 */ /* 0x000fe20000000078 */
[C---:B------:R-:W-:Y:S01]  /*1ca0*/  FMUL.FTZ R125, R193.reuse, R214 ;  /* 0x000000d6c17d7220 */ /* 0x040fe20000410000 */
[----:B------:R-:W-:Y:S01]  /*1cb0*/  PRMT R122, R118, 0x7632, R122 ;  /* 0x00007632767a7816 */ /* 0x000fe2000000007a */
[----:B------:R-:W-:Y:S01]  /*1cc0*/  FMUL.FTZ R129, R193, R216 ;  /* 0x000000d8c1817220 */ /* 0x000fe20000410000 */
[----:B------:R-:W-:Y:S01]  /*1cd0*/  SHF.L.U32 R223, R123, 0x10, RZ ;  /* 0x000000107bdf7819 */ /* 0x000fe200000006ff */
[C---:B------:R-:W-:Y:S01]  /*1ce0*/  FMUL.FTZ R123, R193.reuse, R212 ;  /* 0x000000d4c17b7220 */ /* 0x040fe20000410000 */
[C---:B------:R-:W-:Y:S01]  /*1cf0*/  FMUL.FTZ R213, R193.reuse, R218 ;  /* 0x000000dac1d57220 */ /* 0x040fe20000410000 */
[C---:B------:R-:W-:Y:S01]  /*1d00*/  FMUL.FTZ R219, R193.reuse, R222 ;  /* 0x000000dec1db7220 */ /* 0x040fe20000410000 */
[----:B------:R-:W-:Y:S01]  /*1d10*/  SHF.L.U32 R116, R116, 0x10, RZ ;  /* 0x0000001074747819 */ /* 0x000fe200000006ff */
[C---:B------:R-:W-:Y:S01]  /*1d20*/  FMUL.FTZ R215, R193.reuse, R220 ;  /* 0x000000dcc1d77220 */ /* 0x040fe20000410000 */
[----:B------:R-:W-:Y:S01]  /*1d30*/  FMUL.FTZ R221, R193, R224 ;  /* 0x000000e0c1dd7220 */ /* 0x000fe20000410000 */
        /* <DEDUP_REMOVED lines=34> */
.L_x_4349:
[-CC-:B------:R-:W-:Y:S01]  /*1f60*/  FFMA.FTZ R208, R208, R130.reuse, R131.reuse ;  /* 0x00000082d0d07223 */ /* 0x180fe20000010083 */
[-CC-:B------:R-:W-:Y:S01]  /*1f70*/  FFMA.FTZ R218, R218, R130.reuse, R131.reuse ;  /* 0x00000082dada7223 */ /* 0x180fe20000010083 */
[-CC-:B------:R-:W-:Y:S01]  /*1f80*/  FFMA.FTZ R212, R212, R130.reuse, R131.reuse ;  /* 0x00000082d4d47223 */ /* 0x180fe20000010083 */
[-CC-:B------:R-:W-:Y:S01]  /*1f90*/  FFMA.FTZ R214, R214, R130.reuse, R131.reuse ;  /* 0x00000082d6d67223 */ /* 0x180fe20000010083 */
[-CC-:B------:R-:W-:Y:S01]  /*1fa0*/  FFMA.FTZ R216, R216, R130.reuse, R131.reuse ;  /* 0x00000082d8d87223 */ /* 0x180fe20000010083 */
[-CC-:B------:R-:W-:Y:S01]  /*1fb0*/  FFMA.FTZ R222, R222, R130.reuse, R131.reuse ;  /* 0x00000082dede7223 */ /* 0x180fe20000010083 */
[----:B-----5:R-:W-:Y:S01]  /*1fc0*/  PRMT R108, R116, 0x7632, R108 ;  /* 0x00007632746c7816 */ /* 0x020fe2000000006c */
[-CC-:B------:R-:W-:Y:S01]  /*1fd0*/  FFMA.FTZ R220, R220, R130.reuse, R131.reuse ;  /* 0x00000082dcdc7223 */ /* 0x180fe20000010083 */
[----:B------:R-:W-:Y:S01]  /*1fe0*/  FFMA.FTZ R224, R224, R130, R131 ;  /* 0x00000082e0e07223 */ /* 0x000fe20000010083 */
[----:B------:R-:W-:Y:S01]  /*1ff0*/  FADD.FTZ R208, R211, -R208 ;  /* 0x800000d0d3d07221 */ /* 0x000fe20000010000 */
[----:B------:R-:W-:Y:S01]  /*2000*/  PRMT R109, R117, 0x7632, R109 ;  /* 0x00007632756d7816 */ /* 0x000fe2000000006d */
[----:B------:R-:W-:Y:S01]  /*2010*/  FADD.FTZ R218, R215, -R218 ;  /* 0x800000dad7da7221 */ /* 0x000fe20000010000 */
[----:B------:R-:W-:Y:S01]  /*2020*/  PRMT R110, R118, 0x7632, R110 ;  /* 0x00007632766e7816 */ /* 0x000fe2000000006e */
[----:B------:R-:W-:Y:S01]  /*2030*/  FADD.FTZ R212, R219, -R212 ;  /* 0x800000d4dbd47221 */ /* 0x000fe20000010000 */
[----:B------:R-:W-:Y:S01]  /*2040*/  PRMT R111, R119, 0x7632, R111 ;  /* 0x00007632776f7816 */ /* 0x000fe2000000006f */
[----:B------:R-:W-:Y:S01]  /*2050*/  FADD.FTZ R214, R213, -R214 ;  /* 0x800000d6d5d67221 */ /* 0x000fe20000010000 */
[----:B------:R-:W-:Y:S01]  /*2060*/  FADD.FTZ R216, R221, -R216 ;  /* 0x800000d8ddd87221 */ /* 0x000fe20000010000 */
[----:B------:R-:W-:Y:S01]  /*2070*/  FADD.FTZ R222, R217, -R222 ;  /* 0x800000ded9de7221 */ /* 0x000fe20000010000 */
[----:B------:R-:W-:Y:S01]  /*2080*/  FADD.FTZ R220, R223, -R220 ;  /* 0x800000dcdfdc7221 */ /* 0x000fe20000010000 */
[----:B------:R-:W-:Y:S01]  /*2090*/  FADD.FTZ R224, R225, -R224 ;  /* 0x800000e0e1e07221 */ /* 0x000fe20000010000 */
        /* <DEDUP_REMOVED lines=44> */
.L_x_4350:
        /* <DEDUP_REMOVED lines=19> */
[----:B-----5:R-:W-:Y:S01]  /*2490*/  PRMT R110, R120, 0x7632, R110 ;  /* 0x00007632786e7816 */ /* 0x020fe2000000006e */
        /* <DEDUP_REMOVED lines=10> */
[----:B------:R-:W-:Y:S01]  /*2540*/  SHF.L.U32 R218, R123, 0x10, RZ ;  /* 0x000000107bda7819 */ /* 0x000fe200000006ff */
[C---:B------:R-:W-:Y:S01]  /*2550*/  FMUL.FTZ R108, R193.reuse, R108 ;  /* 0x0000006cc16c7220 */ /* 0x040fe20000410000 */
[----:B------:R-:W-:Y:S01]  /*2560*/  SHF.L.U32 R119, R110, 0x10, RZ ;  /* 0x000000106e777819 */ /* 0x000fe200000006ff */
[C---:B------:R-:W-:Y:S01]  /*2570*/  FMUL.FTZ R109, R193.reuse, R198 ;  /* 0x000000c6c16d7220 */ /* 0x040fe20000410000 */
[----:B------:R-:W-:Y:S01]  /*2580*/  SHF.L.U32 R123, R112, 0x10, RZ ;  /* 0x00000010707b7819 */ /* 0x000fe200000006ff */
[----:B------:R-:W-:Y:S01]  /*2590*/  FMUL.FTZ R110, R193, R200 ;  /* 0x000000c8c16e7220 */ /* 0x000fe20000410000 */
[----:B------:R-:W-:Y:S01]  /*25a0*/  SHF.L.U32 R151, R113, 0x10, RZ ;  /* 0x0000001071977819 */ /* 0x000fe200000006ff */
[C---:B------:R-:W-:Y:S01]  /*25b0*/  FMUL.FTZ R111, R193.reuse, R194 ;  /* 0x000000c2c16f7220 */ /* 0x040fe20000410000 */
[----:B------:R-:W-:Y:S01]  /*25c0*/  SHF.L.U32 R205, R114, 0x10, RZ ;  /* 0x0000001072cd7819 */ /* 0x000fe200000006ff */
[C---:B------:R-:W-:Y:S01]  /*25d0*/  FMUL.FTZ R112, R193.reuse, R196 ;  /* 0x000000c4c1707220 */ /* 0x040fe20000410000 */
[C---:B------:R-:W-:Y:S01]  /*25e0*/  FMUL.FTZ R113, R193.reuse, R150 ;  /* 0x00000096c1717220 */ /* 0x040fe20000410000 */
[C---:B------:R-:W-:Y:S01]  /*25f0*/  FMUL.FTZ R114, R193.reuse, R192 ;  /* 0x000000c0c1727220 */ /* 0x040fe20000410000 */
[----:B------:R-:W-:Y:S01]  /*2600*/  SHF.L.U32 R120, R120, 0x10, RZ ;  /* 0x0000001078787819 */ /* 0x000fe200000006ff */
        /* <DEDUP_REMOVED lines=28> */
[----:B------:R-:W-:Y:S01]  /*27d0*/  FMUL.FTZ R198, R198, R205 ;  /* 0x000000cdc6c67220 */ /* 0x000fe20000410000 */
[----:B------:R-:W-:-:S02]  /*27e0*/  F2FP.BF16.F32.PACK_AB R117, R122, R121 ;  /* 0x000000797a75723e */ /* 0x000fc400000010ff */
[----:B------:R-:W-:Y:S01]  /*27f0*/  F2FP.BF16.F32.PACK_AB R119, R120, R203 ;  /* 0x000000cb7877723e */ /* 0x000fe200000010ff */
[----:B------:R-:W-:Y:S06]  /*2800*/  BRA `(.L_x_4352) ;  /* 0x0000000400007947 */ /* 0x000fec0003800000 */
.L_x_4351:
        /* <DEDUP_REMOVED lines=12> */
[----:B-----5:R-:W-:Y:S01]  /*28d0*/  PRMT R197, R123, 0x7632, R197 ;  /* 0x000076327bc57816 */ /* 0x020fe200000000c5 */
[----:B------:R-:W-:Y:S01]  /*28e0*/  FADD.FTZ R192, R201, -R192 ;  /* 0x800000c0c9c07221 */ /* 0x000fe20000010000 */
[----:B------:R-:W-:Y:S01]  /*28f0*/  PRMT R118, R121, 0x7632, R118 ;  /* 0x0000763279767816 */ /* 0x000fe20000000076 */
[----:B------:R-:W-:Y:S01]  /*2900*/  FADD.FTZ R196, R203, -R196 ;  /* 0x800000c4cbc47221 */ /* 0x000fe20000010000 */
[----:B------:R-:W-:Y:S01]  /*2910*/  FADD.FTZ R150, R150, -R199 ;  /* 0x800000c796967221 */ /* 0x000fe20000010000 */
[----:B------:R-:W-:Y:S01]  /*2920*/  FADD.FTZ R204, R149, -R204 ;  /* 0x800000cc95cc7221 */ /* 0x000fe20000010000 */
[----:B------:R-:W-:Y:S01]  /*2930*/  PRMT R128, R122, 0x7632, R128 ;  /* 0x000076327a807816 */ /* 0x000fe20000000080 */
[C---:B------:R-:W-:Y:S01]  /*2940*/  FMUL.FTZ R117, R193.reuse, R202 ;  /* 0x000000cac1757220 */ /* 0x040fe20000410000 */
[C---:B------:R-:W-:Y:S01]  /*2950*/  FMUL.FTZ R119, R193.reuse, R198 ;  /* 0x000000c6c1777220 */ /* 0x040fe20000410000 */
[C---:B------:R-:W-:Y:S01]  /*2960*/  PRMT R116, R120.reuse, 0x7632, R116 ;  /* 0x0000763278747816 */ /* 0x040fe20000000074 */
[C---:B------:R-:W-:Y:S01]  /*2970*/  FMUL.FTZ R149, R193.reuse, R200 ;  /* 0x000000c8c1957220 */ /* 0x040fe20000410000 */
[----:B------:R-:W-:Y:S01]  /*2980*/  FMUL.FTZ R151, R193, R194 ;  /* 0x000000c2c1977220 */ /* 0x000fe20000410000 */
[----:B------:R-:W-:Y:S01]  /*2990*/  SHF.L.U32 R217, R197, 0x10, RZ ;  /* 0x00000010c5d97819 */ /* 0x000fe200000006ff */
[C---:B------:R-:W-:Y:S01]  /*29a0*/  FMUL.FTZ R205, R193.reuse, R192 ;  /* 0x000000c0c1cd7220 */ /* 0x040fe20000410000 */
[----:B------:R-:W-:Y:S01]  /*29b0*/  SHF.L.U32 R120, R120, 0x10, RZ ;  /* 0x0000001078787819 */ /* 0x000fe200000006ff */
        /* <DEDUP_REMOVED lines=36> */
[----:B------:R-:W-:-:S07]  /*2c00*/  F2FP.BF16.F32.PACK_AB R119, R120, R205 ;  /* 0x000000cd7877723e */ /* 0x000fce00000010ff */
.L_x_4352:
        /* <DEDUP_REMOVED lines=21> */
[----:B0----5:R-:W-:Y:S01]  /*2d60*/  PRMT R117, R121, 0x7632, R117 ;  /* 0x0000763279757816 */ /* 0x021fe20000000075 */
[----:B------:R-:W-:Y:S01]  /*2d70*/  FADD.FTZ R136, R143, -R136 ;  /* 0x800000888f887221 */ /* 0x000fe20000010000 */
[----:B------:R-:W-:Y:S01]  /*2d80*/  SHF.L.U32 R126, R121, 0x10, RZ ;  /* 0x00000010797e7819 */ /* 0x000fe200000006ff */
[----:B------:R-:W-:Y:S01]  /*2d90*/  FADD.FTZ R144, R144, -R141 ;  /* 0x8000008d90907221 */ /* 0x000fe20000010000 */
[----:B------:R-:W-:Y:S01]  /*2da0*/  FADD.FTZ R142, R145, -R142 ;  /* 0x8000008e918e7221 */ /* 0x000fe20000010000 */
[----:B------:R-:W-:Y:S01]  /*2db0*/  PRMT R116, R120, 0x7632, R116 ;  /* 0x0000763278747816 */ /* 0x000fe20000000074 */
[----:B------:R-:W-:Y:S01]  /*2dc0*/  FADD.FTZ R146, R146, -R131 ;  /* 0x8000008392927221 */ /* 0x000fe20000010000 */
[----:B------:R-:W-:Y:S01]  /*2dd0*/  PRMT R118, R122, 0x7632, R118 ;  /* 0x000076327a767816 */ /* 0x000fe20000000076 */
[----:B------:R-:W-:Y:S01]  /*2de0*/  FMUL.FTZ R108, R193, R132 ;  /* 0x00000084c16c7220 */ /* 0x000fe20000410000 */
[----:B------:R-:W-:Y:S01]  /*2df0*/  PRMT R121, R123, 0x7632, R121 ;  /* 0x000076327b797816 */ /* 0x000fe20000000079 */
[C---:B------:R-:W-:Y:S01]  /*2e00*/  FMUL.FTZ R109, R193.reuse, R138 ;  /* 0x0000008ac16d7220 */ /* 0x040fe20000410000 */
[C---:B------:R-:W-:Y:S01]  /*2e10*/  FMUL.FTZ R110, R193.reuse, R134 ;  /* 0x00000086c16e7220 */ /* 0x040fe20000410000 */
[C---:B------:R-:W-:Y:S01]  /*2e20*/  FMUL.FTZ R111, R193.reuse, R140 ;  /* 0x0000008cc16f7220 */ /* 0x040fe20000410000 */
[----:B------:R-:W-:Y:S01]  /*2e30*/  SHF.L.U32 R120, R120, 0x10, RZ ;  /* 0x0000001078787819 */ /* 0x000fe200000006ff */
[C---:B------:R-:W-:Y:S01]  /*2e40*/  FMUL.FTZ R112, R193.reuse, R136 ;  /* 0x00000088c1707220 */ /* 0x040fe20000410000 */
[C---:B------:R-:W-:Y:S01]  /*2e50*/  FMUL.FTZ R113, R193.reuse, R144 ;  /* 0x00000090c1717220 */ /* 0x040fe20000410000 */
        /* <DEDUP_REMOVED lines=37> */
.L_x_4353:
        /* <DEDUP_REMOVED lines=20> */
[C---:B------:R-:W-:Y:S01]  /*31f0*/  FMUL.FTZ R129, R193.reuse, R144 ;  /* 0x00000090c1817220 */ /* 0x040fe20000410000 */
[----:B------:R-:W-:Y:S01]  /*3200*/  SHF.L.U32 R142, R122, 0x10, RZ ;  /* 0x000000107a8e7819 */ /* 0x000fe200000006ff */
[----:B------:R-:W-:Y:S01]  /*3210*/  FMUL.FTZ R127, R193, R136 ;  /* 0x00000088c17f7220 */ /* 0x000fe20000410000 */
[----:B------:R-:W-:Y:S01]  /*3220*/  PRMT R126, R121, 0x7632, R126 ;  /* 0x00007632797e7816 */ /* 0x000fe2000000007e */
[----:B------:R-:W-:Y:S01]  /*3230*/  FMUL.FTZ R133, R193, R118 ;  /* 0x00000076c1857220 */ /* 0x000fe20000410000 */
[----:B------:R-:W-:Y:S01]  /*3240*/  SHF.L.U32 R128, R121, 0x10, RZ ;  /* 0x0000001079807819 */ /* 0x000fe200000006ff */
[----:B------:R-:W-:Y:S01]  /*3250*/  FMUL.FTZ R121, R193, R134 ;  /* 0x00000086c1797220 */ /* 0x000fe20000410000 */
[----:B------:R-:W-:Y:S01]  /*3260*/  PRMT R122, R123, 0x7632, R122 ;  /* 0x000076327b7a7816 */ /* 0x000fe2000000007a */
[----:B------:R-:W-:Y:S01]  /*3270*/  FMUL.FTZ R118, R119, R148 ;  /* 0x0000009477767220 */ /* 0x000fe20000410000 */
[----:B------:R-:W-:Y:S01]  /*3280*/  SHF.L.U32 R150, R123, 0x10, RZ ;  /* 0x000000107b967819 */ /* 0x000fe200000006ff */
[C---:B------:R-:W-:Y:S01]  /*3290*/  FMUL.FTZ R123, R193.reuse, R140 ;  /* 0x0000008cc17b7220 */ /* 0x040fe20000410000 */
[----:B------:R-:W-:Y:S01]  /*32a0*/  SHF.L.U32 R120, R120, 0x10, RZ ;  /* 0x0000001078787819 */ /* 0x000fe200000006ff */
[----:B------:R-:W-:Y:S01]  /*32b0*/  FMUL.FTZ R193, R193, R146 ;  /* 0x00000092c1c17220 */ /* 0x000fe20000410000 */
        /* <DEDUP_REMOVED lines=31> */
.L_x_4354:
[----:B------:R-:W0:Y:S01]  /*34b0*/  @P1 LDC.64 R120, c[0x0][0x478] ;  /* 0x00011e00ff781b82 */ /* 0x000e220000000a00 */
[----:B------:R-:W-:-:S04]  /*34c0*/  IMAD.WIDE.U32 R124, R189, 0x10, R124 ;  /* 0x00000010bd7c7825 */ /* 0x000fc800078e007c */
[----:B0-----:R-:W-:-:S05]  /*34d0*/  @P1 IMAD.WIDE.U32 R120, R189, 0x20, R120 ;  /* 0x00000020bd781825 */ /* 0x001fca00078e0078 */
[----:B------:R1:W-:Y:S04]  /*34e0*/  @P1 STG.E.128 desc[UR8][R120.64], R108 ;  /* 0x0000006c78001986 */ /* 0x0003e8000c101d08 */
[----:B------:R1:W-:Y:S04]  /*34f0*/  @P1 STG.E.128 desc[UR8][R120.64+0x10], R112 ;  /* 0x0000107078001986 */ /* 0x0003e8000c101d08 */
[----:B------:R1:W-:Y:S01]  /*3500*/  STG.E.128 desc[UR8][R124.64], R116 ;  /* 0x000000747c007986 */ /* 0x0003e2000c101d08 */
[----:B------:R-:W-:Y:S05]  /*3510*/  BRA `(.L_x_4355) ;  /* 0x0000001800907947 */ /* 0x000fea0003800000 */
.L_x_4348:
        /* <DEDUP_REMOVED lines=25> */
[C---:B------:R-:W-:Y:S01]  /*36b0*/  FFMA.FTZ R121, R193.reuse, R208, R84 ;  /* 0x000000d0c1797223 */ /* 0x040fe20000010054 */
[----:B------:R-:W-:Y:S01]  /*36c0*/  PRMT R120, R116, 0x7632, R120 ;  /* 0x0000763274787816 */ /* 0x000fe20000000078 */
[C---:B------:R-:W-:Y:S01]  /*36d0*/  FFMA.FTZ R125, R193.reuse, R125, R86 ;  /* 0x0000007dc17d7223 */ /* 0x040fe20000010056 */
[----:B------:R-:W-:Y:S01]  /*36e0*/  PRMT R122, R118, 0x7632, R122 ;  /* 0x00007632767a7816 */ /* 0x000fe2000000007a */
[----:B------:R-:W-:Y:S01]  /*36f0*/  FFMA.FTZ R129, R193, R216, R87 ;  /* 0x000000d8c1817223 */ /* 0x000fe20000010057 */
[----:B------:R-:W-:Y:S01]  /*3700*/  SHF.L.U32 R223, R123, 0x10, RZ ;  /* 0x000000107bdf7819 */ /* 0x000fe200000006ff */
[C---:B------:R-:W-:Y:S01]  /*3710*/  FFMA.FTZ R123, R193.reuse, R212, R85 ;  /* 0x000000d4c17b7223 */ /* 0x040fe20000010055 */
[C---:B------:R-:W-:Y:S01]  /*3720*/  FFMA.FTZ R213, R193.reuse, R213, R88 ;  /* 0x000000d5c1d57223 */ /* 0x040fe20000010058 */
[C---:B------:R-:W-:Y:S01]  /*3730*/  FFMA.FTZ R219, R193.reuse, R219, R90 ;  /* 0x000000dbc1db7223 */ /* 0x040fe2000001005a */
[----:B------:R-:W-:Y:S01]  /*3740*/  SHF.L.U32 R116, R116, 0x10, RZ ;  /* 0x0000001074747819 */ /* 0x000fe200000006ff */
[C---:B------:R-:W-:Y:S01]  /*3750*/  FFMA.FTZ R215, R193.reuse, R220, R89 ;  /* 0x000000dcc1d77223 */ /* 0x040fe20000010059 */
[----:B------:R-:W-:Y:S01]  /*3760*/  FFMA.FTZ R221, R193, R224, R91 ;  /* 0x000000e0c1dd7223 */ /* 0x000fe2000001005b */
        /* <DEDUP_REMOVED lines=34> */
.L_x_4356:
        /* <DEDUP_REMOVED lines=21> */
[----:B------:R-:W-:Y:S01]  /*3ae0*/  FFMA.FTZ R108, R193, R208, R84 ;  /* 0x000000d0c16c7223 */ /* 0x000fe20000010054 */
[----:B------:R-:W-:Y:S01]  /*3af0*/  SHF.L.U32 R211, R109, 0x10, RZ ;  /* 0x000000106dd37819 */ /* 0x000fe200000006ff */
[C---:B------:R-:W-:Y:S01]  /*3b00*/  FFMA.FTZ R112, R193.reuse, R215, R88 ;  /* 0x000000d7c1707223 */ /* 0x040fe20000010058 */
[----:B------:R-:W-:Y:S01]  /*3b10*/  SHF.L.U32 R125, R110, 0x10, RZ ;  /* 0x000000106e7d7819 */ /* 0x000fe200000006ff */
        /* <DEDUP_REMOVED lines=39> */
.L_x_4357:
        /* <DEDUP_REMOVED lines=19> */
[----:B-----5:R-:W-:Y:S01]  /*3ec0*/  PRMT R108, R120, 0x7632, R108 ;  /* 0x00007632786c7816 */ /* 0x020fe2000000006c */
[----:B------:R-:W-:Y:S01]  /*3ed0*/  FFMA.FTZ R112, R151, R130, R131 ;  /* 0x0000008297707223 */ /* 0x000fe20000010083 */
        /* <DEDUP_REMOVED lines=22> */
[C---:B------:R-:W-:Y:S01]  /*4040*/  FFMA.FTZ R114, R193.reuse, R201, R98 ;  /* 0x000000c9c1727223 */ /* 0x040fe20000010062 */
[----:B------:R-:W-:Y:S01]  /*4050*/  SHF.L.U32 R120, R120, 0x10, RZ ;  /* 0x0000001078787819 */ /* 0x000fe200000006ff */
[----:B------:R-:W-:Y:S01]  /*4060*/  FFMA.FTZ R115, R193, R116, R99 ;  /* 0x00000074c1737223 */ /* 0x000fe20000010063 */
        /* <DEDUP_REMOVED lines=31> */
.L_x_4358:
[-CC-:B0-----:R-:W-:Y:S01]  /*4260*/  FFMA.FTZ R119, R204, R130.reuse, R131.reuse ;  /* 0x00000082cc777223 */ /* 0x181fe20000010083 */
[-CC-:B------:R-:W-:Y:S01]  /*4270*/  FFMA.FTZ R117, R206, R130.reuse, R131.reuse ;  /* 0x00000082ce757223 */ /* 0x180fe20000010083 */
[-CC-:B------:R-:W-:Y:S01]  /*4280*/  FFMA.FTZ R207, R207, R130.reuse, R131.reuse ;  /* 0x00000082cfcf7223 */ /* 0x180fe20000010083 */
[-CC-:B------:R-:W-:Y:S01]  /*4290*/  FFMA.FTZ R205, R205, R130.reuse, R131.reuse ;  /* 0x00000082cdcd7223 */ /* 0x180fe20000010083 */
[-C--:B------:R-:W-:Y:S01]  /*42a0*/  FFMA.FTZ R199, R199, R130.reuse, R131 ;  /* 0x00000082c7c77223 */ /* 0x080fe20000010083 */
        /* <DEDUP_REMOVED lines=9> */
[----:B-----5:R-:W-:Y:S01]  /*4340*/  PRMT R118, R121, 0x7632, R118 ;  /* 0x0000763279767816 */ /* 0x020fe20000000076 */
[----:B------:R-:W-:Y:S01]  /*4350*/  FADD.FTZ R203, R203, -R196 ;  /* 0x800000c4cbcb7221 */ /* 0x000fe20000010000 */
[----:B------:R-:W-:Y:S01]  /*4360*/  FADD.FTZ R200, R149, -R200 ;  /* 0x800000c895c87221 */ /* 0x000fe20000010000 */
[----:B------:R-:W-:Y:S01]  /*4370*/  PRMT R128, R122, 0x7632, R128 ;  /* 0x000076327a807816 */ /* 0x000fe20000000080 */
[C---:B------:R-:W-:Y:S01]  /*4380*/  FFMA.FTZ R117, R193.reuse, R117, R92 ;  /* 0x00000075c1757223 */ /* 0x040fe2000001005c */
[C---:B------:R-:W-:Y:S01]  /*4390*/  FFMA.FTZ R119, R193.reuse, R198, R93 ;  /* 0x000000c6c1777223 */ /* 0x040fe2000001005d */
[C---:B------:R-:W-:Y:S01]  /*43a0*/  PRMT R116, R120.reuse, 0x7632, R116 ;  /* 0x0000763278747816 */ /* 0x040fe20000000074 */
[C---:B------:R-:W-:Y:S01]  /*43b0*/  FFMA.FTZ R197, R193.reuse, R197, R94 ;  /* 0x000000c5c1c57223 */ /* 0x040fe2000001005e */
[C---:B------:R-:W-:Y:S01]  /*43c0*/  FFMA.FTZ R149, R193.reuse, R194, R95 ;  /* 0x000000c2c1957223 */ /* 0x040fe2000001005f */
[C---:B------:R-:W-:Y:S01]  /*43d0*/  FFMA.FTZ R199, R193.reuse, R150, R97 ;  /* 0x00000096c1c77223 */ /* 0x040fe20000010061 */
[C---:B------:R-:W-:Y:S01]  /*43e0*/  FFMA.FTZ R205, R193.reuse, R205, R98 ;  /* 0x000000cdc1cd7223 */ /* 0x040fe20000010062 */
[----:B------:R-:W-:Y:S01]  /*43f0*/  SHF.L.U32 R120, R120, 0x10, RZ ;  /* 0x0000001078787819 */ /* 0x000fe200000006ff */
[C---:B------:R-:W-:Y:S01]  /*4400*/  FFMA.FTZ R203, R193.reuse, R203, R96 ;  /* 0x000000cbc1cb7223 */ /* 0x040fe20000010060 */
[----:B------:R-:W-:Y:S01]  /*4410*/  SHF.L.U32 R151, R118, 0x10, RZ ;  /* 0x0000001076977819 */ /* 0x000fe200000006ff */
[----:B------:R-:W-:Y:S01]  /*4420*/  FFMA.FTZ R207, R193, R200, R99 ;  /* 0x000000c8c1cf7223 */ /* 0x000fe20000010063 */
[----:B------:R-:W-:Y:S01]  /*4430*/  SHF.L.U32 R121, R121, 0x10, RZ ;  /* 0x0000001079797819 */ /* 0x000fe200000006ff */
        /* <DEDUP_REMOVED lines=34> */
.L_x_4359:
        /* <DEDUP_REMOVED lines=23> */
[----:B------:R-:W-:Y:S01]  /*47d0*/  SHF.L.U32 R126, R121, 0x10, RZ ;  /* 0x00000010797e7819 */ /* 0x000fe200000006ff */
[----:B------:R-:W-:Y:S01]  /*47e0*/  FADD.FTZ R144, R144, -R141 ;  /* 0x8000008d90907221 */ /* 0x000fe20000010000 */
[----:B------:R-:W-:Y:S01]  /*47f0*/  FADD.FTZ R145, R145, -R142 ;  /* 0x8000008e91917221 */ /* 0x000fe20000010000 */
        /* <DEDUP_REMOVED lines=8> */
[----:B------:R-:W-:Y:S01]  /*4880*/  SHF.L.U32 R120, R120, 0x10, RZ ;  /* 0x0000001078787819 */ /* 0x000fe200000006ff */
[C---:B------:R-:W-:Y:S01]  /*4890*/  FFMA.FTZ R112, R193.reuse, R143, R104 ;  /* 0x0000008fc1707223 */ /* 0x040fe20000010068 */
[C---:B------:R-:W-:Y:S01]  /*48a0*/  FFMA.FTZ R113, R193.reuse, R144, R105 ;  /* 0x00000090c1717223 */ /* 0x040fe20000010069 */
[----:B------:R-:W-:Y:S01]  /*48b0*/  FFMA.FTZ R114, R193, R145, R106 ;  /* 0x00000091c1727223 */ /* 0x000fe2000001006a */
[----:B------:R-:W-:Y:S01]  /*48c0*/  SHF.L.U32 R129, R117, 0x10, RZ ;  /* 0x0000001075817819 */ /* 0x000fe200000006ff */
[----:B------:R-:W-:Y:S01]  /*48d0*/  FFMA.FTZ R115, R193, R146, R107 ;  /* 0x00000092c1737223 */ /* 0x000fe2000001006b */
        /* <DEDUP_REMOVED lines=34> */
.L_x_4360:
[-CC-:B------:R-:W-:Y:S01]  /*4b00*/  FFMA.FTZ R133, R133, R130.reuse, R131.reuse ;  /* 0x0000008285857223 */ /* 0x180fe20000010083 */
[-CC-:B------:R-:W-:Y:S01]  /*4b10*/  FFMA.FTZ R132, R132, R130.reuse, R131.reuse ;  /* 0x0000008284847223 */ /* 0x180fe20000010083 */
[-CC-:B------:R-:W-:Y:S01]  /*4b20*/  FFMA.FTZ R135, R135, R130.reuse, R131.reuse ;  /* 0x0000008287877223 */ /* 0x180fe20000010083 */
[-CC-:B------:R-:W-:Y:S01]  /*4b30*/  FFMA.FTZ R134, R134, R130.reuse, R131.reuse ;  /* 0x0000008286867223 */ /* 0x180fe20000010083 */
        /* <DEDUP_REMOVED lines=11> */
[C---:B-----5:R-:W-:Y:S01]  /*4bf0*/  PRMT R126, R121.reuse, 0x7632, R126 ;  /* 0x00007632797e7816 */ /* 0x060fe2000000007e */
[----:B------:R-:W-:Y:S01]  /*4c00*/  FADD.FTZ R146, R146, -R131 ;  /* 0x8000008392927221 */ /* 0x000fe20000010000 */
[----:B------:R-:W-:Y:S01]  /*4c10*/  SHF.L.U32 R128, R121, 0x10, RZ ;  /* 0x0000001079807819 */ /* 0x000fe200000006ff */
[C---:B------:R-:W-:Y:S01]  /*4c20*/  FFMA.FTZ R119, R193.reuse, R138, R101 ;  /* 0x0000008ac1777223 */ /* 0x040fe20000010065 */
[----:B------:R-:W-:Y:S01]  /*4c30*/  PRMT R116, R120, 0x7632, R116 ;  /* 0x0000763278747816 */ /* 0x000fe20000000074 */
[C---:B------:R-:W-:Y:S01]  /*4c40*/  FFMA.FTZ R117, R193.reuse, R132, R100 ;  /* 0x00000084c1757223 */ /* 0x040fe20000010064 */
[C---:B------:R-:W-:Y:S01]  /*4c50*/  PRMT R127, R122.reuse, 0x7632, R127 ;  /* 0x000076327a7f7816 */ /* 0x040fe2000000007f */
[C---:B------:R-:W-:Y:S01]  /*4c60*/  FFMA.FTZ R121, R193.reuse, R140, R103 ;  /* 0x0000008cc1797223 */ /* 0x040fe20000010067 */
[----:B------:R-:W-:Y:S01]  /*4c70*/  SHF.L.U32 R142, R122, 0x10, RZ ;  /* 0x000000107a8e7819 */ /* 0x000fe200000006ff */
[----:B------:R-:W-:Y:S01]  /*4c80*/  FFMA.FTZ R139, R193, R139, R102 ;  /* 0x0000008bc18b7223 */ /* 0x000fe20000010066 */
[----:B------:R-:W-:Y:S01]  /*4c90*/  PRMT R122, R123, 0x7632, R122 ;  /* 0x000076327b7a7816 */ /* 0x000fe2000000007a */
[----:B------:R-:W-:Y:S01]  /*4ca0*/  FFMA.FTZ R143, R193, R143, R104 ;  /* 0x0000008fc18f7223 */ /* 0x000fe20000010068 */
[----:B------:R-:W-:Y:S01]  /*4cb0*/  SHF.L.U32 R150, R123, 0x10, RZ ;  /* 0x000000107b967819 */ /* 0x000fe200000006ff */
[C---:B------:R-:W-:Y:S01]  /*4cc0*/  FFMA.FTZ R123, R193.reuse, R144, R105 ;  /* 0x00000090c17b7223 */ /* 0x040fe20000010069 */
[C---:B------:R-:W-:Y:S01]  /*4cd0*/  FFMA.FTZ R145, R193.reuse, R145, R106 ;  /* 0x00000091c1917223 */ /* 0x040fe2000001006a */
[----:B------:R-:W-:Y:S01]  /*4ce0*/  SHF.L.U32 R120, R120, 0x10, RZ ;  /* 0x0000001078787819 */ /* 0x000fe200000006ff */
[----:B------:R-:W-:Y:S01]  /*4cf0*/  FFMA.FTZ R193, R193, R146, R107 ;  /* 0x00000092c1c17223 */ /* 0x000fe2000001006b */
[-C--:B------:R-:W-:Y:S01]  /*4d00*/  FMUL.FTZ R118, R119, R148.reuse ;  /* 0x0000009477767220 */ /* 0x080fe20000410000 */
        /* <DEDUP_REMOVED lines=31> */
.L_x_4361:
[----:B------:R-:W0:Y:S01]  /*4f00*/  @P1 LDC.64 R120, c[0x0][0x478] ;  /* 0x00011e00ff781b82 */ /* 0x000e220000000a00 */
[----:B------:R-:W-:-:S04]  /*4f10*/  IMAD.WIDE.U32 R124, R189, 0x10, R124 ;  /* 0x00000010bd7c7825 */ /* 0x000fc800078e007c */
[----:B0-----:R-:W-:-:S05]  /*4f20*/  @P1 IMAD.WIDE.U32 R120, R189, 0x20, R120 ;  /* 0x00000020bd781825 */ /* 0x001fca00078e0078 */
[----:B------:R0:W-:Y:S04]  /*4f30*/  @P1 STG.E.128 desc[UR8][R120.64], R108 ;  /* 0x0000006c78001986 */ /* 0x0001e8000c101d08 */
[----:B------:R0:W-:Y:S04]  /*4f40*/  @P1 STG.E.128 desc[UR8][R120.64+0x10], R112 ;  /* 0x0000107078001986 */ /* 0x0001e8000c101d08 */
[----:B------:R0:W-:Y:S02]  /*4f50*/  STG.E.128 desc[UR8][R124.64], R116 ;  /* 0x000000747c007986 */ /* 0x0001e4000c101d08 */
.L_x_4355:
        /* <DEDUP_REMOVED lines=101> */
.L_x_4345:
        /* <DEDUP_REMOVED lines=29> */
.L_x_4363:
        /* <DEDUP_REMOVED lines=16> */
.L_x_10739:


//--------------------- .text._ZN10layer_norm13ln_bwd_kernelINS_13Kernel_traitsIf13__nv_bfloat16fS2_fjLj6144ELj1ELj1ELj8ELj16ENS_18Kernel_traits_baseILj6144EfS2_fS2_fjLj256EEEEELb0ELb1ELb1ELb0EEEvNS_9BwdParamsE --------------------------
	.section	.text._ZN10layer_norm13ln_bwd_kernelINS_13Kernel_traitsIf13__nv_bfloat16fS2_fjLj6144ELj1ELj1ELj8ELj16ENS_18Kernel_traits_baseILj6144EfS2_fS2_fjLj256EEEEELb0ELb1ELb1ELb0EEEvNS_9BwdParamsE,"ax",@progbits
	.align	128
        .global         _ZN10layer_norm13ln_bwd_kernelINS_13Kernel_traitsIf13__nv_bfloat16fS2_fjLj6144ELj1ELj1ELj8ELj16ENS_18Kernel_traits_baseILj6144EfS2_fS2_fjLj256EEEEELb0ELb1ELb1ELb0EEEvNS_9BwdParamsE
        .type           _ZN10layer_norm13ln_bwd_kernelINS_13Kernel_traitsIf13__nv_bfloat16fS2_fjLj6144ELj1ELj1ELj8ELj16ENS_18Kernel_traits_baseILj6144EfS2_fS2_fjLj256EEEEELb0ELb1ELb1ELb0EEEvNS_9BwdParamsE,@function
        .size           _ZN10layer_norm13ln_bwd_kernelINS_13Kernel_traitsIf13__nv_bfloat16fS2_fjLj6144ELj1ELj1ELj8ELj16ENS_18Kernel_traits_baseILj6144EfS2_fS2_fjLj256EEEEELb0ELb1ELb1ELb0EEEvNS_9BwdParamsE,(.L_x_10740 - _ZN10layer_norm13ln_bwd_kernelINS_13Kernel_traitsIf13__nv_bfloat16fS2_fjLj6144ELj1ELj1ELj8ELj16ENS_18Kernel_traits_baseILj6144EfS2_fS2_fjLj256EEEEELb0ELb1ELb1ELb0EEEvNS_9BwdParamsE)
        .other          _ZN10layer_norm13ln_bwd_kernelINS_13Kernel_traitsIf13__nv_bfloat16fS2_fjLj6144ELj1ELj1ELj8ELj16ENS_18Kernel_traits_baseILj6144EfS2_fS2_fjLj256EEEEELb0ELb1ELb1ELb0EEEvNS_9BwdParamsE,@"STO_CUDA_ENTRY STV_DEFAULT"
_ZN10layer_norm13ln_bwd_kernelINS_13Kernel_traitsIf13__nv_bfloat16fS2_fjLj6144ELj1ELj1ELj8ELj16ENS_18Kernel_traits_baseILj6144EfS2_fS2_fjLj256EEEEELb0ELb1ELb1ELb0EEEvNS_9BwdParamsE:
.text._ZN10layer_norm13ln_bwd_kernelINS_13Kernel_traitsIf13__nv_bfloat16fS2_fjLj6144ELj1ELj1ELj8ELj16ENS_18Kernel_traits_baseILj6144EfS2_fS2_fjLj256EEEEELb0ELb1ELb1ELb0EEEvNS_9BwdParamsE:
        /* <DEDUP_REMOVED lines=23> */
[----:B------:R-:W-:Y:S01]  /*0170*/  @P4 IADD3 R7, PT, PT, R7, 0x100, RZ ;  /* 0x0000010007074810 */ /* 0x000fe20007ffe0ff */
[----:B------:R-:W5:Y:S04]  /*0180*/  @P4 LDG.E.128 R152, desc[UR10][R10.64+0x10] ;  /* 0x0000100a0a984981 */ /* 0x000f68000c1e1d00 */
[----:B------:R-:W5:Y:S01]  /*0190*/  @P4 LDG.E.128 R148, desc[UR10][R12.64] ;  /* 0x0000000a0c944981 */ /* 0x000f62000c1e1d00 */
[C---:B----4-:R-:W-:Y:S01]  /*01a0*/  @P5 IMAD.WIDE.U32 R14, R7.reuse, 0x20, R14 ;  /* 0x00000020070e5825 */ /* 0x050fe200078e000e */
[----:B------:R-:W1:Y:S02]  /*01b0*/  @P2 LDC.64 R4, c[0x0][0x3e8] ;  /* 0x0000fa00ff042b82 */ /* 0x000e640000000a00 */
[----:B------:R-:W5:Y:S04]  /*01c0*/  @P4 LDG.E.128 R144, desc[UR10][R12.64+0x10] ;  /* 0x0000100a0c904981 */ /* 0x000f68000c1e1d00 */
[----:B------:R-:W5:Y:S01]  /*01d0*/  @P5 LDG.E.128 R140, desc[UR10][R14.64] ;  /* 0x0000000a0e8c5981 */ /* 0x000f62000c1e1d00 */
[----:B---3--:R-:W-:-:S03]  /*01e0*/  @P5 IMAD.WIDE.U32 R16, R7, 0x20, R16 ;  /* 0x0000002007105825 */ /* 0x008fc600078e0010 */
[----:B------:R-:W5:Y:S04]  /*01f0*/  @P5 LDG.E.128 R136, desc[UR10][R14.64+0x10] ;  /* 0x0000100a0e885981 */ /* 0x000f68000c1e1d00 */
[----:B------:R-:W5:Y:S01]  /*0200*/  @P5 LDG.E.128 R132, desc[UR10][R16.64] ;  /* 0x0000000a10845981 */ /* 0x000f62000c1e1d00 */
[----:B0-----:R-:W-:-:S03]  /*0210*/  @P2 IMAD.WIDE.U32 R2, R232, 0x20, R2 ;  /* 0x00000020e8022825 */ /* 0x001fc600078e0002 */
[----:B------:R-:W5:Y:S04]  /*0220*/  @P5 LDG.E.128 R128, desc[UR10][R16.64+0x10] ;  /* 0x0000100a10805981 */ /* 0x000f68000c1e1d00 */
[----:B------:R-:W5:Y:S04]  /*0230*/  @P2 LDG.E.128 R124, desc[UR10][R2.64] ;  /* 0x0000000a027c2981 */ /* 0x000f68000c1e1d00 */
[----:B------:R-:W5:Y:S01]  /*0240*/  @P2 LDG.E.128 R120, desc[UR10][R2.64+0x10] ;  /* 0x0000100a02782981 */ /* 0x000f62000c1e1d00 */
[----:B------:R-:W0:Y:S01]  /*0250*/  S2UR UR4, SR_CTAID.X ;  /* 0x00000000000479c3 */ /* 0x000e220000002500 */
[----:B-1----:R-:W-:-:S05]  /*0260*/  @P2 IMAD.WIDE.U32 R4, R232, 0x20, R4 ;  /* 0x00000020e8042825 */ /* 0x002fca00078e0004 */
[----:B------:R-:W5:Y:S04]  /*0270*/  @P2 LDG.E.128 R116, desc[UR10][R4.64] ;  /* 0x0000000a04742981 */ /* 0x000f68000c1e1d00 */
        /* <DEDUP_REMOVED lines=82> */
.L_x_4479:
[----:B0-----:R-:W0:Y:S08]  /*07a0*/  LDC.64 R2, c[0x0][0x3f8] ;  /* 0x0000fe00ff027b82 */ /* 0x001e300000000a00 */
[----:B--2---:R-:W1:Y:S08]  /*07b0*/  LDC.64 R186, c[0x0][0x3c8] ;  /* 0x0000f200ffba7b82 */ /* 0x004e700000000a00 */
        /* <DEDUP_REMOVED lines=19> */
[C---:B------:R-:W-:Y:S01]  /*08f0*/  ISETP.GE.U32.AND P4, PT, R6.reuse, 0x100, PT ;  /* 0x000001000600780c */ /* 0x040fe20003f86070 */
        /* <DEDUP_REMOVED lines=24> */
[----:B------:R-:W0:Y:S01]  /*0a80*/  @P0 LDC.64 R198, c[0x0][0x438] ;  /* 0x00010e00ffc60b82 */ /* 0x000e220000000a00 */
[----:B------:R-:W-:Y:S01]  /*0a90*/  IADD3 R232, PT, PT, R232, 0x100, RZ ;  /* 0x00000100e8e87810 */ /* 0x000fe20007ffe0ff */
[----:B0-----:R-:W-:-:S05]  /*0aa0*/  @P0 IMAD.WIDE.U32 R198, R197, 0x20, R198 ;  /* 0x00000020c5c60825 */ /* 0x001fca00078e00c6 */
[----:B------:R-:W5:Y:S04]  /*0ab0*/  @P0 LDG.E.128 R36, desc[UR10][R198.64] ;  /* 0x0000000ac6240981 */ /* 0x000f68000c1e1d00 */
[----:B------:R0:W5:Y:S01]  /*0ac0*/  @P0 LDG.E.128 R32, desc[UR10][R198.64+0x10] ;  /* 0x0000100ac6200981 */ /* 0x000162000c1e1d00 */
[----:B------:R-:W-:Y:S01]  /*0ad0*/  IADD3 R197, PT, PT, R197, 0x100, RZ ;  /* 0x00000100c5c57810 */ /* 0x000fe20007ffe0ff */
[C---:B--2---:R-:W-:Y:S01]  /*0ae0*/  FADD.FTZ R231, -R196.reuse, R184 ;  /* 0x000000b8c4e77221 */ /* 0x044fe20000010100 */
[----:B------:R-:W-:-:S03]  /*0af0*/  FADD.FTZ R185, -R196, R185 ;  /* 0x000000b9c4b97221 */ /* 0x000fc60000010100 */
[----:B-----5:R-:W-:Y:S01]  /*0b00*/  FMUL.FTZ R231, R4, R231 ;  /* 0x000000e704e77220 */ /* 0x020fe20000410000 */
[C---:B----4-:R-:W-:Y:S02]  /*0b10*/  PRMT R23, R188.reuse, 0x7632, R23 ;  /* 0x00007632bc177816 */ /* 0x050fe40000000017 */
[----:B------:R-:W-:Y:S01]  /*0b20*/  SHF.L.U32 R229, R188, 0x10, RZ ;  /* 0x00000010bce57819 */ /* 0x000fe200000006ff */
[----:B------:R-:W-:Y:S01]  /*0b30*/  FMUL.FTZ R230, R4, R185 ;  /* 0x000000b904e67220 */ /* 0x000fe20000410000 */
[----:B------:R-:W-:Y:S01]  /*0b40*/  SHF.L.U32 R228, R23, 0x10, RZ ;  /* 0x0000001017e47819 */ /* 0x000fe200000006ff */
[----:B------:R-:W-:Y:S02]  /*0b50*/  FADD.FTZ R187, -R196, R187 ;  /* 0x000000bbc4bb7221 */ /* 0x000fe40000010100 */
[----:B------:R-:W-:Y:S01]  /*0b60*/  FADD.FTZ R84, R84, R229 ;  /* 0x000000e554547221 */ /* 0x000fe20000010000 */
[-C--:B------:R-:W-:Y:S01]  /*0b70*/  FFMA.FTZ R108, R231, R229.reuse, R108 ;  /* 0x000000e5e76c7223 */ /* 0x080fe2000001006c */
[----:B------:R-:W-:Y:S01]  /*0b80*/  FMUL.FTZ R229, R124, R229 ;  /* 0x000000e57ce57220 */ /* 0x000fe20000410000 */
[C---:B------:R-:W-:Y:S01]  /*0b90*/  PRMT R184, R189.reuse, 0x7632, R184 ;  /* 0x00007632bdb87816 */ /* 0x040fe200000000b8 */
[----:B------:R-:W-:Y:S01]  /*0ba0*/  FADD.FTZ R227, -R196, R186 ;  /* 0x000000bac4e37221 */ /* 0x000fe20000010100 */
[----:B------:R-:W-:Y:S01]  /*0bb0*/  SHF.L.U32 R189, R189, 0x10, RZ ;  /* 0x00000010bdbd7819 */ /* 0x000fe200000006ff */
[-C--:B------:R-:W-:Y:S01]  /*0bc0*/  FFMA.FTZ R109, R230, R228.reuse, R109 ;  /* 0x000000e4e66d7223 */ /* 0x080fe2000001006d */
[----:B------:R-:W-:Y:S01]  /*0bd0*/  FADD.FTZ R85, R85, R228 ;  /* 0x000000e455557221 */ /* 0x000fe20000010000 */
[----:B------:R-:W-:Y:S01]  /*0be0*/  PRMT R186, R190, 0x7632, R186 ;  /* 0x00007632beba7816 */ /* 0x000fe200000000ba */
[----:B------:R-:W-:Y:S01]  /*0bf0*/  FMUL.FTZ R226, R4, R187 ;  /* 0x000000bb04e27220 */ /* 0x000fe20000410000 */
[----:B------:R-:W-:Y:S01]  /*0c00*/  FMUL.FTZ R228, R125, R228 ;  /* 0x000000e47de47220 */ /* 0x000fe20000410000 */
[----:B------:R-:W-:Y:S01]  /*0c10*/  FADD.FTZ R185, RZ, R229 ;  /* 0x000000e5ffb97221 */ /* 0x000fe20000010000 */
[----:B------:R-:W-:Y:S01]  /*0c20*/  FFMA.FTZ R187, R231, R229, RZ ;  /* 0x000000e5e7bb7223 */ /* 0x000fe200000100ff */
[----:B------:R-:W-:Y:S01]  /*0c30*/  SHF.L.U32 R224, R184, 0x10, RZ ;  /* 0x00000010b8e07819 */ /* 0x000fe200000006ff */
[----:B------:R-:W-:Y:S01]  /*0c40*/  FMUL.FTZ R225, R126, R189 ;  /* 0x000000bd7ee17220 */ /* 0x000fe20000410000 */
[----:B------:R-:W-:Y:S01]  /*0c50*/  SHF.L.U32 R188, R186, 0x10, RZ ;  /* 0x00000010babc7819 */ /* 0x000fe200000006ff */
[----:B------:R-:W-:Y:S01]  /*0c60*/  FADD.FTZ R184, R185, R228 ;  /* 0x000000e4b9b87221 */ /* 0x000fe20000010000 */
[----:B------:R-:W-:Y:S01]  /*0c70*/  FMUL.FTZ R227, R4, R227 ;  /* 0x000000e304e37220 */ /* 0x000fe20000410000 */
[----:B------:R-:W-:Y:S01]  /*0c80*/  FFMA.FTZ R186, R230, R228, R187 ;  /* 0x000000e4e6ba7223 */ /* 0x000fe200000100bb */
[----:B------:R-:W-:Y:S01]  /*0c90*/  SHF.L.U32 R201, R190, 0x10, RZ ;  /* 0x00000010bec97819 */ /* 0x000fe200000006ff */
[-C--:B------:R-:W-:Y:S01]  /*0ca0*/  FFMA.FTZ R111, R226, R224.reuse, R111 ;  /* 0x000000e0e26f7223 */ /* 0x080fe2000001006f */
[----:B------:R-:W-:Y:S01]  /*0cb0*/  FADD.FTZ R87, R87, R224 ;  /* 0x000000e057577221 */ /* 0x000fe20000010000 */
[----:B------:R-:W-:Y:S01]  /*0cc0*/  FMUL.FTZ R224, R127, R224 ;  /* 0x000000e07fe07220 */ /* 0x000fe20000410000 */
[----:B------:R-:W-:Y:S01]  /*0cd0*/  FADD.FTZ R185, R184, R225 ;  /* 0x000000e1b8b97221 */ /* 0x000fe20000010000 */
[----:B---3--:R-:W-:Y:S01]  /*0ce0*/  FADD.FTZ R223, -R196, R192 ;  /* 0x000000c0c4df7221 */ /* 0x008fe20000010100 */
[----:B------:R-:W-:Y:S01]  /*0cf0*/  FFMA.FTZ R187, R227, R225, R186 ;  /* 0x000000e1e3bb7223 */ /* 0x000fe200000100ba */
[----:B------:R-:W-:Y:S01]  /*0d00*/  FMUL.FTZ R23, R120, R201 ;  /* 0x000000c978177220 */ /* 0x000fe20000410000 */
[----:B------:R-:W-:Y:S01]  /*0d10*/  FADD.FTZ R184, R185, R224 ;  /* 0x000000e0b9b87221 */ /* 0x000fe20000010000 */
[----:B------:R-:W-:Y:S01]  /*0d20*/  FADD.FTZ R193, -R196, R193 ;  /* 0x000000c1c4c17221 */ /* 0x000fe20000010100 */
[----:B------:R-:W-:Y:S01]  /*0d30*/  FMUL.FTZ R223, R4, R223 ;  /* 0x000000df04df7220 */ /* 0x000fe20000410000 */
[----:B------:R-:W-:Y:S01]  /*0d40*/  FFMA.FTZ R186, R226, R224, R187 ;  /* 0x000000e0e2ba7223 */ /* 0x000fe200000100bb */
[----:B------:R-:W-:Y:S01]  /*0d50*/  PRMT R190, R191, 0x7632, R190 ;  /* 0x00007632bfbe7816 */ /* 0x000fe200000000be */
[----:B------:R-:W-:Y:S01]  /*0d60*/  FMUL.FTZ R203, R121, R188 ;  /* 0x000000bc79cb7220 */ /* 0x000fe20000410000 */
[----:B0-----:R-:W-:Y:S01]  /*0d70*/  SHF.L.U32 R199, R191, 0x10, RZ ;  /* 0x00000010bfc77819 */ /* 0x001fe200000006ff */
[----:B------:R-:W-:Y:S01]  /*0d80*/  FADD.FTZ R184, R184, R23 ;  /* 0x00000017b8b87221 */ /* 0x000fe20000010000 */
[----:B------:R-:W-:Y:S01]  /*0d90*/  FADD.FTZ R191, -R196, R194 ;  /* 0x000000c2c4bf7221 */ /* 0x000fe20000010100 */
[----:B------:R-:W-:Y:S01]  /*0da0*/  FMUL.FTZ R204, R4, R193 ;  /* 0x000000c104cc7220 */ /* 0x000fe20000410000 */
[C---:B------:R-:W-:Y:S01]  /*0db0*/  FFMA.FTZ R185, R223.reuse, R23, R186 ;  /* 0x00000017dfb97223 */ /* 0x040fe200000100ba */
[----:B------:R-:W-:Y:S01]  /*0dc0*/  FADD.FTZ R80, R80, R201 ;  /* 0x000000c950507221 */ /* 0x000fe20000010000 */
[----:B------:R-:W-:Y:S01]  /*0dd0*/  FFMA.FTZ R104, R223, R201, R104 ;  /* 0x000000c9df687223 */ /* 0x000fe20000010068 */
[----:B------:R-:W-:Y:S01]  /*0de0*/  SHF.L.U32 R190, R190, 0x10, RZ ;  /* 0x00000010bebe7819 */ /* 0x000fe200000006ff */
[----:B------:R-:W-:Y:S01]  /*0df0*/  FADD.FTZ R187, R184, R203 ;  /* 0x000000cbb8bb7221 */ /* 0x000fe20000010000 */
[----:B------:R-:W-:Y:S01]  /*0e00*/  FADD.FTZ R195, -R196, R195 ;  /* 0x000000c3c4c37221 */ /* 0x000fe20000010100 */
[----:B------:R-:W-:Y:S01]  /*0e10*/  FMUL.FTZ R201, R4, R191 ;  /* 0x000000bf04c97220 */ /* 0x000fe20000410000 */
[----:B------:R-:W-:Y:S01]  /*0e20*/  FMUL.FTZ R202, R122, R199 ;  /* 0x000000c77aca7220 */ /* 0x000fe20000410000 */
        /* <DEDUP_REMOVED lines=15> */
.L_x_4368:
[----:B----4-:R-:W-:Y:S05]  /*0f20*/  BSYNC.RECONVERGENT B1 ;  /* 0x0000000000017941 */ /* 0x010fea0003800200 */
.L_x_4367:
        /* <DEDUP_REMOVED lines=20> */
[C---:B------:R-:W-:Y:S01]  /*1070*/  FADD.FTZ R191, -R196.reuse, R14 ;  /* 0x0000000ec4bf7221 */ /* 0x040fe20000010100 */
[----:B---3--:R-:W-:Y:S01]  /*1080*/  FADD.FTZ R195, -R196, R186 ;  /* 0x000000bac4c37221 */ /* 0x008fe20000010100 */
[----:B0----5:R-:W-:Y:S01]  /*1090*/  FMUL.FTZ R10, R4, R9 ;  /* 0x00000009040a7220 */ /* 0x021fe20000410000 */
[----:B----4-:R-:W-:-:S02]  /*10a0*/  PRMT R13, R16, 0x7632, R13 ;  /* 0x00007632100d7816 */ /* 0x010fc4000000000d */
[----:B------:R-:W-:Y:S01]  /*10b0*/  SHF.L.U32 R15, R16, 0x10, RZ ;  /* 0x00000010100f7819 */ /* 0x000fe200000006ff */
[C---:B------:R-:W-:Y:S01]  /*10c0*/  FMUL.FTZ R7, R4.reuse, R7 ;  /* 0x0000000704077220 */ /* 0x040fe20000410000 */
[C---:B------:R-:W-:Y:S01]  /*10d0*/  PRMT R16, R17.reuse, 0x7632, R16 ;  /* 0x0000763211107816 */ /* 0x040fe20000000010 */
[----:B------:R-:W-:Y:S01]  /*10e0*/  FMUL.FTZ R9, R4, R191 ;  /* 0x000000bf04097220 */ /* 0x000fe20000410000 */
[----:B------:R-:W-:Y:S01]  /*10f0*/  SHF.L.U32 R17, R17, 0x10, RZ ;  /* 0x0000001011117819 */ /* 0x000fe200000006ff */
[-C--:B------:R-:W-:Y:S01]  /*1100*/  FMUL.FTZ R14, R156, R15.reuse ;  /* 0x0000000f9c0e7220 */ /* 0x080fe20000410000 */
[----:B------:R-:W-:Y:S02]  /*1110*/  PRMT R22, R19, 0x7632, R22 ;  /* 0x0000763213167816 */ /* 0x000fe40000000016 */
[----:B------:R-:W-:Y:S01]  /*1120*/  SHF.L.U32 R20, R13, 0x10, RZ ;  /* 0x000000100d147819 */ /* 0x000fe200000006ff */
[----:B------:R-:W-:Y:S01]  /*1130*/  FADD.FTZ R11, -R196, R184 ;  /* 0x000000b8c40b7221 */ /* 0x000fe20000010100 */
[----:B------:R-:W-:Y:S01]  /*1140*/  SHF.L.U32 R19, R19, 0x10, RZ ;  /* 0x0000001013137819 */ /* 0x000fe200000006ff */
[----:B------:R-:W-:Y:S01]  /*1150*/  FADD.FTZ R76, R76, R15 ;  /* 0x0000000f4c4c7221 */ /* 0x000fe20000010000 */
[----:B------:R-:W-:Y:S01]  /*1160*/  FFMA.FTZ R100, R7, R15, R100 ;  /* 0x0000000f07647223 */ /* 0x000fe20000010064 */
        /* <DEDUP_REMOVED lines=9> */
[----:B------:R-:W-:Y:S01]  /*1200*/  FFMA.FTZ R101, R10, R20, R101 ;  /* 0x000000140a657223 */ /* 0x000fe20000010065 */
[----:B------:R-:W-:Y:S01]  /*1210*/  FADD.FTZ R77, R77, R20 ;  /* 0x000000144d4d7221 */ /* 0x000fe20000010000 */
[----:B------:R-:W-:Y:S01]  /*1220*/  FMUL.FTZ R12, R4, R193 ;  /* 0x000000c1040c7220 */ /* 0x000fe20000410000 */
[----:B------:R-:W-:Y:S01]  /*1230*/  FADD.FTZ R74, R74, R19 ;  /* 0x000000134a4a7221 */ /* 0x000fe20000010000 */
[-C--:B------:R-:W-:Y:S01]  /*1240*/  FFMA.FTZ R98, R13, R19.reuse, R98 ;  /* 0x000000130d627223 */ /* 0x080fe20000010062 */
[----:B------:R-:W-:Y:S01]  /*1250*/  FMUL.FTZ R20, R154, R19 ;  /* 0x000000139a147220 */ /* 0x000fe20000410000 */
[----:B------:R-:W-:Y:S01]  /*1260*/  FADD.FTZ R19, R22, R15 ;  /* 0x0000000f16137221 */ /* 0x000fe20000010000 */
[----:B------:R-:W-:Y:S01]  /*1270*/  FFMA.FTZ R22, R10, R15, R17 ;  /* 0x0000000f0a167223 */ /* 0x000fe20000010011 */
[----:B------:R-:W-:Y:S01]  /*1280*/  PRMT R21, R18, 0x7632, R21 ;  /* 0x0000763212157816 */ /* 0x000fe20000000015 */
[----:B------:R-:W-:Y:S01]  /*1290*/  FADD.FTZ R185, -R196, R185 ;  /* 0x000000b9c4b97221 */ /* 0x000fe20000010100 */
[----:B------:R-:W-:Y:S01]  /*12a0*/  SHF.L.U32 R189, R18, 0x10, RZ ;  /* 0x0000001012bd7819 */ /* 0x000fe200000006ff */
[-C--:B------:R-:W-:Y:S01]  /*12b0*/  FFMA.FTZ R103, R12, R184.reuse, R103 ;  /* 0x000000b80c677223 */ /* 0x080fe20000010067 */
[----:B------:R-:W-:Y:S01]  /*12c0*/  FADD.FTZ R79, R79, R184 ;  /* 0x000000b84f4f7221 */ /* 0x000fe20000010000 */
        /* <DEDUP_REMOVED lines=14> */
[----:B------:R-:W-:-:S02]  /*13b0*/  FADD.FTZ R187, -R196, R187 ;  /* 0x000000bbc4bb7221 */ /* 0x000fc40000010100 */
        /* <DEDUP_REMOVED lines=12> */
.L_x_4370:
[----:B------:R-:W-:Y:S05]  /*1480*/  BSYNC.RECONVERGENT B1 ;  /* 0x0000000000017941 */ /* 0x000fea0003800200 */
.L_x_4369:
        /* <DEDUP_REMOVED lines=18> */
[----:B---3--:R-:W-:Y:S01]  /*15b0*/  FADD.FTZ R215, -R196, R188 ;  /* 0x000000bcc4d77221 */ /* 0x008fe20000010100 */
[C---:B-----5:R-:W-:Y:S01]  /*15c0*/  FMUL.FTZ R207, R4.reuse, R207 ;  /* 0x000000cf04cf7220 */ /* 0x060fe20000410000 */
[C---:B-1----:R-:W-:Y:S01]  /*15d0*/  FMUL.FTZ R208, R4.reuse, R197 ;  /* 0x000000c504d07220 */ /* 0x042fe20000410000 */
[C---:B------:R-:W-:Y:S01]  /*15e0*/  FMUL.FTZ R210, R4.reuse, R211 ;  /* 0x000000d304d27220 */ /* 0x040fe20000410000 */
[----:B------:R-:W-:Y:S01]  /*15f0*/  FMUL.FTZ R211, R4, R215 ;  /* 0x000000d704d37220 */ /* 0x000fe20000410000 */
[----:B----4-:R-:W-:Y:S01]  /*1600*/  PRMT R184, R192, 0x7632, R184 ;  /* 0x00007632c0b87816 */ /* 0x010fe200000000b8 */
[----:B------:R-:W-:Y:S01]  /*1610*/  FADD.FTZ R217, -R196, R189 ;  /* 0x000000bdc4d97221 */ /* 0x000fe20000010100 */
        /* <DEDUP_REMOVED lines=8> */
[----:B------:R-:W-:Y:S01]  /*16a0*/  FFMA.FTZ R92, R207, R185, R92 ;  /* 0x000000b9cf5c7223 */ /* 0x000fe2000001005c */
[----:B------:R-:W-:Y:S01]  /*16b0*/  FADD.FTZ R184, R199, R214 ;  /* 0x000000d6c7b87221 */ /* 0x000fe20000010000 */
[----:B------:R-:W-:Y:S01]  /*16c0*/  FMUL.FTZ R215, R141, R186 ;  /* 0x000000ba8dd77220 */ /* 0x000fe20000410000 */
[----:B------:R-:W-:Y:S01]  /*16d0*/  FFMA.FTZ R185, R207, R214, R198 ;  /* 0x000000d6cfb97223 */ /* 0x000fe200000100c6 */
[----:B------:R-:W-:Y:S01]  /*16e0*/  SHF.L.U32 R188, R187, 0x10, RZ ;  /* 0x00000010bbbc7819 */ /* 0x000fe200000006ff */
[----:B------:R-:W-:Y:S01]  /*16f0*/  FMUL.FTZ R216, R142, R193 ;  /* 0x000000c18ed87220 */ /* 0x000fe20000410000 */
[----:B------:R-:W-:Y:S01]  /*1700*/  FADD.FTZ R187, R184, R215 ;  /* 0x000000d7b8bb7221 */ /* 0x000fe20000010000 */
[----:B------:R-:W-:Y:S01]  /*1710*/  FFMA.FTZ R184, R208, R215, R185 ;  /* 0x000000d7d0b87223 */ /* 0x000fe200000100b9 */
[----:B------:R-:W-:Y:S01]  /*1720*/  PRMT R189, R194, 0x7632, R189 ;  /* 0x00007632c2bd7816 */ /* 0x000fe200000000bd */
[----:B------:R-:W-:Y:S01]  /*1730*/  FMUL.FTZ R212, R4, R217 ;  /* 0x000000d904d47220 */ /* 0x000fe20000410000 */
[----:B------:R-:W-:Y:S01]  /*1740*/  SHF.L.U32 R191, R194, 0x10, RZ ;  /* 0x00000010c2bf7819 */ /* 0x000fe200000006ff */
[----:B------:R-:W-:Y:S01]  /*1750*/  FFMA.FTZ R93, R208, R186, R93 ;  /* 0x000000bad05d7223 */ /* 0x000fe2000001005d */
[----:B------:R-:W-:Y:S01]  /*1760*/  FADD.FTZ R69, R69, R186 ;  /* 0x000000ba45457221 */ /* 0x000fe20000010000 */
[----:B------:R-:W-:Y:S01]  /*1770*/  FMUL.FTZ R217, R143, R188 ;  /* 0x000000bc8fd97220 */ /* 0x000fe20000410000 */
[----:B------:R-:W-:Y:S01]  /*1780*/  FADD.FTZ R186, R187, R216 ;  /* 0x000000d8bbba7221 */ /* 0x000fe20000010000 */
[----:B------:R-:W-:Y:S01]  /*1790*/  FFMA.FTZ R185, R209, R216, R184 ;  /* 0x000000d8d1b97223 */ /* 0x000fe200000100b8 */
[----:B------:R-:W-:Y:S01]  /*17a0*/  FADD.FTZ R219, -R196, R190 ;  /* 0x000000bec4db7221 */ /* 0x000fe20000010100 */
[----:B------:R-:W-:Y:S01]  /*17b0*/  SHF.L.U32 R190, R189, 0x10, RZ ;  /* 0x00000010bdbe7819 */ /* 0x000fe200000006ff */
        /* <DEDUP_REMOVED lines=31> */
[----:B------:R-:W-:Y:S06]  /*19b0*/  BRA `(.L_x_4371) ;  /* 0x0000000000687947 */ /* 0x000fec0003800000 */
.L_x_4366:
        /* <DEDUP_REMOVED lines=26> */
.L_x_4371:
[----:B----4-:R-:W-:Y:S05]  /*1b60*/  BSYNC.RECONVERGENT B0 ;  /* 0x0000000000007941 */ /* 0x010fea0003800200 */
.L_x_4365:
        /* <DEDUP_REMOVED lines=32> */
.L_x_4373:
[----:B------:R-:W-:Y:S05]  /*1d70*/  BSYNC.RECONVERGENT B0 ;  /* 0x0000000000007941 */ /* 0x000fea0003800200 */
.L_x_4372:
        /* <DEDUP_REMOVED lines=37> */
[----:B------:R-:W-:Y:S02]  /*1fd0*/  @P3 LEA.HI.SX32 R189, R185, R232, 0x1d ;  /* 0x000000e8b9bd3211 */ /* 0x000fe400078feaff */
        /* <DEDUP_REMOVED lines=14> */
.L_x_4376:
        /* <DEDUP_REMOVED lines=9> */
[----:B------:R-:W-:Y:S01]  /*2150*/  FADD.FTZ R185, R229, -R184 ;  /* 0x800000b8e5b97221 */ /* 0x000fe20000010000 */
[----:B-----5:R-:W-:-:S03]  /*2160*/  SHF.L.U32 R184, R168, 0x10, RZ ;  /* 0x00000010a8b87819 */ /* 0x020fc600000006ff */
[----:B------:R-:W-:-:S05]  /*2170*/  FMUL.FTZ R185, R4, R185 ;  /* 0x000000b904b97220 */ /* 0x000fca0000410000 */
[----:B------:R-:W-:-:S05]  /*2180*/  FSEL R185, R185, RZ, P0 ;  /* 0x000000ffb9b97208 */ /* 0x000fca0000000000 */
[----:B------:R-:W-:-:S04]  /*2190*/  FMUL.FTZ R185, R185, UR15 ;  /* 0x0000000fb9b97c20 */ /* 0x000fc80008410000 */
[----:B------:R-:W-:Y:S01]  /*21a0*/  FMUL.FTZ R186, R116, R185 ;  /* 0x000000b974ba7220 */ /* 0x000fe20000410000 */
[----:B------:R-:W-:-:S04]  /*21b0*/  FFMA.FTZ R60, R185, R184, R60 ;  /* 0x000000b8b93c7223 */ /* 0x000fc8000001003c */
[----:B------:R-:W-:-:S04]  /*21c0*/  F2FP.BF16.F32.PACK_AB R186, RZ, R186 ;  /* 0x000000baffba723e */ /* 0x000fc800000010ff */
[----:B------:R-:W-:-:S07]  /*21d0*/  PRMT R172, R186, 0x7610, R172 ;  /* 0x00007610baac7816 */ /* 0x000fce00000000ac */
.L_x_4379:
        /* <DEDUP_REMOVED lines=13> */
.L_x_4380:
        /* <DEDUP_REMOVED lines=12> */
.L_x_4381:
        /* <DEDUP_REMOVED lines=13> */
.L_x_4382:
        /* <DEDUP_REMOVED lines=12> */
.L_x_4383:
        /* <DEDUP_REMOVED lines=13> */
.L_x_4384:
        /* <DEDUP_REMOVED lines=12> */
.L_x_4385:
        /* <DEDUP_REMOVED lines=14> */
.L_x_4378:
        /* <DEDUP_REMOVED lines=40> */
.L_x_4387:
        /* <DEDUP_REMOVED lines=8> */
.L_x_4388:
[----:B------:R-:W-:Y:S05]  /*2a70*/  @!P3 BRA `(.L_x_4389) ;  /* 0x000000000018b947 */ /* 0x000fea0003800000 */
[----:B------:R-:W-:Y:S01]  /*2a80*/  FMUL.FTZ R181, R178, UR15 ;  /* 0x0000000fb2b57c20 */ /* 0x000fe20008410000 */
[----:B-----5:R-:W-:-:S03]  /*2a90*/  SHF.L.U32 R185, R169, 0x10, RZ ;  /* 0x00000010a9b97819 */ /* 0x020fc600000006ff */
[-C--:B------:R-:W-:Y:S02]  /*2aa0*/  FMUL.FTZ R184, R118, R181.reuse ;  /* 0x000000b576b87220 */ /* 0x080fe40000410000 */
[----:B------:R-:W-:-:S03]  /*2ab0*/  FFMA.FTZ R62, R185, R181, R62 ;  /* 0x000000b5b93e7223 */ /* 0x000fc6000001003e */
[----:B------:R-:W-:-:S04]  /*2ac0*/  F2FP.BF16.F32.PACK_AB R184, RZ, R184 ;  /* 0x000000b8ffb8723e */ /* 0x000fc800000010ff */
[----:B------:R-:W-:-:S07]  /*2ad0*/  PRMT R173, R184, 0x7610, R173 ;  /* 0x00007610b8ad7816 */ /* 0x000fce00000000ad */
.L_x_4389:
        /* <DEDUP_REMOVED lines=8> */
.L_x_4390:
[----:B------:R-:W-:Y:S05]  /*2b60*/  @!P3 BRA `(.L_x_4391) ;  /* 0x000000000018b947 */ /* 0x000fea0003800000 */
[----:B------:R-:W-:Y:S01]  /*2b70*/  FMUL.FTZ R181, R180, UR15 ;  /* 0x0000000fb4b57c20 */ /* 0x000fe20008410000 */
[----:B-----5:R-:W-:-:S03]  /*2b80*/  SHF.L.U32 R185, R170, 0x10, RZ ;  /* 0x00000010aab97819 */ /* 0x020fc600000006ff */
[-C--:B------:R-:W-:Y:S02]  /*2b90*/  FMUL.FTZ R184, R112, R181.reuse ;  /* 0x000000b570b87220 */ /* 0x080fe40000410000 */
[----:B------:R-:W-:-:S03]  /*2ba0*/  FFMA.FTZ R56, R185, R181, R56 ;  /* 0x000000b5b9387223 */ /* 0x000fc60000010038 */
[----:B------:R-:W-:-:S04]  /*2bb0*/  F2FP.BF16.F32.PACK_AB R184, RZ, R184 ;  /* 0x000000b8ffb8723e */ /* 0x000fc800000010ff */
[----:B------:R-:W-:-:S07]  /*2bc0*/  PRMT R174, R184, 0x7610, R174 ;  /* 0x00007610b8ae7816 */ /* 0x000fce00000000ae */
.L_x_4391:
        /* <DEDUP_REMOVED lines=8> */
.L_x_4392:
[----:B------:R-:W-:Y:S05]  /*2c50*/  @!P3 BRA `(.L_x_4393) ;  /* 0x000000000018b947 */ /* 0x000fea0003800000 */
[----:B------:R-:W-:Y:S01]  /*2c60*/  FMUL.FTZ R181, R182, UR15 ;  /* 0x0000000fb6b57c20 */ /* 0x000fe20008410000 */
[----:B-----5:R-:W-:-:S03]  /*2c70*/  SHF.L.U32 R185, R171, 0x10, RZ ;  /* 0x00000010abb97819 */ /* 0x020fc600000006ff */
[-C--:B------:R-:W-:Y:S02]  /*2c80*/  FMUL.FTZ R184, R114, R181.reuse ;  /* 0x000000b572b87220 */ /* 0x080fe40000410000 */
[----:B------:R-:W-:-:S03]  /*2c90*/  FFMA.FTZ R58, R185, R181, R58 ;  /* 0x000000b5b93a7223 */ /* 0x000fc6000001003a */
[----:B------:R-:W-:-:S04]  /*2ca0*/  F2FP.BF16.F32.PACK_AB R184, RZ, R184 ;  /* 0x000000b8ffb8723e */ /* 0x000fc800000010ff */
[----:B------:R-:W-:-:S07]  /*2cb0*/  PRMT R175, R184, 0x7610, R175 ;  /* 0x00007610b8af7816 */ /* 0x000fce00000000af */
.L_x_4393:
[----:B------:R-:W-:Y:S01]  /*2cc0*/  MOV R181, R186 ;  /* 0x000000ba00b57202 */ /* 0x000fe20000000f00 */
        /* <DEDUP_REMOVED lines=9> */
.L_x_4377:
        /* <DEDUP_REMOVED lines=16> */
.L_x_4395:
[----:B------:R-:W-:Y:S05]  /*2e60*/  @!P3 BRA `(.L_x_4396) ;  /* 0x00000000002cb947 */ /* 0x000fea0003800000 */
[----:B------:R-:W-:Y:S01]  /*2e70*/  @P1 FFMA.FTZ R185, R230, R191, R2 ;  /* 0x000000bfe6b91223 */ /* 0x000fe20000010002 */
[----:B------:R-:W-:-:S03]  /*2e80*/  MOV R184, R37 ;  /* 0x0000002500b87202 */ /* 0x000fc60000000f00 */
        /* <DEDUP_REMOVED lines=9> */
.L_x_4396:
        /* <DEDUP_REMOVED lines=11> */
.L_x_4397:
        /* <DEDUP_REMOVED lines=12> */
.L_x_4398:
        /* <DEDUP_REMOVED lines=11> */
.L_x_4399:
[----:B------:R-:W-:Y:S05]  /*3140*/  @!P3 BRA `(.L_x_4400) ;  /* 0x00000000002cb947 */ /* 0x000fea0003800000 */
[----:B------:R-:W-:Y:S01]  /*3150*/  @P1 FFMA.FTZ R186, R204, R191, R2 ;  /* 0x000000bfccba1223 */ /* 0x000fe20000010002 */
[----:B------:R-:W-:Y:S02]  /*3160*/  MOV R184, R33 ;  /* 0x0000002100b87202 */ /* 0x000fe40000000f00 */
[----:B-----5:R-:W-:Y:S01]  /*3170*/  PRMT R185, R170, 0x7632, R185 ;  /* 0x00007632aab97816 */ /* 0x020fe200000000b9 */
[----:B------:R-:W-:-:S03]  /*3180*/  @P1 FADD.FTZ R186, R203, -R186 ;  /* 0x800000bacbba1221 */ /* 0x000fc60000010000 */
[----:B------:R-:W-:Y:S01]  /*3190*/  SHF.L.U32 R185, R185, 0x10, RZ ;  /* 0x00000010b9b97819 */ /* 0x000fe200000006ff */
[----:B------:R-:W-:-:S04]  /*31a0*/  @P1 FFMA.FTZ R184, R4, R186, R33 ;  /* 0x000000ba04b81223 */ /* 0x000fc80000010021 */
[----:B------:R-:W-:-:S04]  /*31b0*/  FMUL.FTZ R184, R184, UR15 ;  /* 0x0000000fb8b87c20 */ /* 0x000fc80008410000 */
[----:B------:R-:W-:Y:S01]  /*31c0*/  FMUL.FTZ R186, R113, R184 ;  /* 0x000000b871ba7220 */ /* 0x000fe20000410000 */
[----:B------:R-:W-:-:S04]  /*31d0*/  FFMA.FTZ R57, R184, R185, R57 ;  /* 0x000000b9b8397223 */ /* 0x000fc80000010039 */
[----:B------:R-:W-:-:S04]  /*31e0*/  F2FP.BF16.F32.PACK_AB R186, RZ, R186 ;  /* 0x000000baffba723e */ /* 0x000fc800000010ff */
[----:B------:R-:W-:-:S07]  /*31f0*/  PRMT R174, R174, 0x5410, R186 ;  /* 0x00005410aeae7816 */ /* 0x000fce00000000ba */
.L_x_4400:
        /* <DEDUP_REMOVED lines=11> */
.L_x_4401:
        /* <DEDUP_REMOVED lines=11> */
[----:B------:R-:W-:Y:S01]  /*3360*/  PRMT R175, R175, 0x5410, R186 ;  /* 0x00005410afaf7816 */ /* 0x000fe200000000ba */
[----:B------:R-:W-:Y:S06]  /*3370*/  BRA `(.L_x_4386) ;  /* 0x0000000400707947 */ /* 0x000fec0003800000 */
.L_x_4394:
        /* <DEDUP_REMOVED lines=8> */
[----:B------:R-:W-:Y:S01]  /*3400*/  MOV R177, R37 ;  /* 0x0000002500b17202 */ /* 0x000fe20000000f00 */
[----:B------:R-:W-:Y:S01]  /*3410*/  @P1 FFMA.FTZ R177, R4, R179, R37 ;  /* 0x000000b304b11223 */ /* 0x000fe20000010025 */
[----:B------:R-:W-:Y:S01]  /*3420*/  MOV R179, R39 ;  /* 0x0000002700b37202 */ /* 0x000fe20000000f00 */
[----:B------:R-:W-:Y:S01]  /*3430*/  @P1 FADD.FTZ R183, R23, -R184 ;  /* 0x800000b817b71221 */ /* 0x000fe20000010000 */
[----:B------:R-:W-:Y:S01]  /*3440*/  @P1 FADD.FTZ R185, R202, -R185 ;  /* 0x800000b9cab91221 */ /* 0x000fe20000010000 */
[----:B------:R-:W-:Y:S01]  /*3450*/  @P1 FFMA.FTZ R179, R4, R176, R39 ;  /* 0x000000b004b31223 */ /* 0x000fe20000010027 */
[-CC-:B------:R-:W-:Y:S01]  /*3460*/  @P1 FFMA.FTZ R184, R231, R191.reuse, R2.reuse ;  /* 0x000000bfe7b81223 */ /* 0x180fe20000010002 */
[-CC-:B------:R-:W-:Y:S01]  /*3470*/  @P1 FFMA.FTZ R176, R204, R191.reuse, R2.reuse ;  /* 0x000000bfccb01223 */ /* 0x180fe20000010002 */
[----:B------:R-:W-:Y:S01]  /*3480*/  @P1 FFMA.FTZ R188, R206, R191, R2 ;  /* 0x000000bfcebc1223 */ /* 0x000fe20000010002 */
[----:B------:R-:W-:Y:S01]  /*3490*/  MOV R182, R34 ;  /* 0x0000002200b67202 */ /* 0x000fe20000000f00 */
[C---:B------:R-:W-:Y:S01]  /*34a0*/  @P1 FFMA.FTZ R182, R4.reuse, R185, R34 ;  /* 0x000000b904b61223 */ /* 0x040fe20000010022 */
        /* <DEDUP_REMOVED lines=15> */
[----:B-----5:R-:W-:-:S03]  /*35a0*/  SHF.L.U32 R187, R168, 0x10, RZ ;  /* 0x00000010a8bb7819 */ /* 0x020fc600000006ff */
[-C--:B------:R-:W-:Y:S02]  /*35b0*/  FMUL.FTZ R184, R116, R185.reuse ;  /* 0x000000b974b87220 */ /* 0x080fe40000410000 */
[----:B------:R-:W-:-:S03]  /*35c0*/  FFMA.FTZ R60, R187, R185, R60 ;  /* 0x000000b9bb3c7223 */ /* 0x000fc6000001003c */
[----:B------:R-:W-:-:S04]  /*35d0*/  F2FP.BF16.F32.PACK_AB R184, RZ, R184 ;  /* 0x000000b8ffb8723e */ /* 0x000fc800000010ff */
[----:B------:R-:W-:-:S07]  /*35e0*/  PRMT R172, R184, 0x7610, R172 ;  /* 0x00007610b8ac7816 */ /* 0x000fce00000000ac */
.L_x_4402:
        /* <DEDUP_REMOVED lines=8> */
.L_x_4403:
[----:B------:R-:W-:Y:S05]  /*3670*/  @!P3 BRA `(.L_x_4404) ;  /* 0x000000000018b947 */ /* 0x000fea0003800000 */
[----:B------:R-:W-:Y:S01]  /*3680*/  FMUL.FTZ R185, R178, UR15 ;  /* 0x0000000fb2b97c20 */ /* 0x000fe20008410000 */
[----:B-----5:R-:W-:-:S03]  /*3690*/  SHF.L.U32 R187, R169, 0x10, RZ ;  /* 0x00000010a9bb7819 */ /* 0x020fc600000006ff */
[-C--:B------:R-:W-:Y:S02]  /*36a0*/  FMUL.FTZ R184, R118, R185.reuse ;  /* 0x000000b976b87220 */ /* 0x080fe40000410000 */
[----:B------:R-:W-:-:S03]  /*36b0*/  FFMA.FTZ R62, R187, R185, R62 ;  /* 0x000000b9bb3e7223 */ /* 0x000fc6000001003e */
[----:B------:R-:W-:-:S04]  /*36c0*/  F2FP.BF16.F32.PACK_AB R184, RZ, R184 ;  /* 0x000000b8ffb8723e */ /* 0x000fc800000010ff */
[----:B------:R-:W-:-:S07]  /*36d0*/  PRMT R173, R184, 0x7610, R173 ;  /* 0x00007610b8ad7816 */ /* 0x000fce00000000ad */
.L_x_4404:
        /* <DEDUP_REMOVED lines=8> */
.L_x_4405:
[----:B------:R-:W-:Y:S05]  /*3760*/  @!P3 BRA `(.L_x_4406) ;  /* 0x000000000018b947 */ /* 0x000fea0003800000 */
[----:B------:R-:W-:Y:S01]  /*3770*/  FMUL.FTZ R185, R180, UR15 ;  /* 0x0000000fb4b97c20 */ /* 0x000fe20008410000 */
[----:B-----5:R-:W-:-:S03]  /*3780*/  SHF.L.U32 R187, R170, 0x10, RZ ;  /* 0x00000010aabb7819 */ /* 0x020fc600000006ff */
[-C--:B------:R-:W-:Y:S02]  /*3790*/  FMUL.FTZ R184, R112, R185.reuse ;  /* 0x000000b970b87220 */ /* 0x080fe40000410000 */
[----:B------:R-:W-:-:S03]  /*37a0*/  FFMA.FTZ R56, R187, R185, R56 ;  /* 0x000000b9bb387223 */ /* 0x000fc60000010038 */
[----:B------:R-:W-:-:S04]  /*37b0*/  F2FP.BF16.F32.PACK_AB R184, RZ, R184 ;  /* 0x000000b8ffb8723e */ /* 0x000fc800000010ff */
[----:B------:R-:W-:-:S07]  /*37c0*/  PRMT R174, R184, 0x7610, R174 ;  /* 0x00007610b8ae7816 */ /* 0x000fce00000000ae */
.L_x_4406:
        /* <DEDUP_REMOVED lines=8> */
.L_x_4407:
[----:B------:R-:W-:Y:S05]  /*3850*/  @!P3 BRA `(.L_x_4408) ;  /* 0x000000000018b947 */ /* 0x000fea0003800000 */
[----:B------:R-:W-:Y:S01]  /*3860*/  FMUL.FTZ R185, R182, UR15 ;  /* 0x0000000fb6b97c20 */ /* 0x000fe20008410000 */
[----:B-----5:R-:W-:-:S03]  /*3870*/  SHF.L.U32 R187, R171, 0x10, RZ ;  /* 0x00000010abbb7819 */ /* 0x020fc600000006ff */
[-C--:B------:R-:W-:Y:S02]  /*3880*/  FMUL.FTZ R184, R114, R185.reuse ;  /* 0x000000b972b87220 */ /* 0x080fe40000410000 */
[----:B------:R-:W-:-:S03]  /*3890*/  FFMA.FTZ R58, R187, R185, R58 ;  /* 0x000000b9bb3a7223 */ /* 0x000fc6000001003a */
[----:B------:R-:W-:-:S04]  /*38a0*/  F2FP.BF16.F32.PACK_AB R184, RZ, R184 ;  /* 0x000000b8ffb8723e */ /* 0x000fc800000010ff */
[----:B------:R-:W-:-:S07]  /*38b0*/  PRMT R175, R184, 0x7610, R175 ;  /* 0x00007610b8af7816 */ /* 0x000fce00000000af */
.L_x_4408:
        /* <DEDUP_REMOVED lines=8> */
.L_x_4386:
        /* <DEDUP_REMOVED lines=11> */
.L_x_4375:
[----:B------:R-:W-:Y:S05]  /*39f0*/  BSYNC.RECONVERGENT B0 ;  /* 0x0000000000007941 */ /* 0x000fea0003800200 */
.L_x_4374:
        /* <DEDUP_REMOVED lines=9> */
.L_x_4411:
        /* <DEDUP_REMOVED lines=44> */
.L_x_4414:
        /* <DEDUP_REMOVED lines=8> */
.L_x_4415:
[----:B------:R-:W-:Y:S05]  /*3dd0*/  @!P3 BRA `(.L_x_4416) ;  /* 0x000000000018b947 */ /* 0x000fea0003800000 */
[----:B------:R-:W-:Y:S01]  /*3de0*/  FMUL.FTZ R185, R178, UR15 ;  /* 0x0000000fb2b97c20 */ /* 0x000fe20008410000 */
[----:B-----5:R-:W-:-:S03]  /*3df0*/  SHF.L.U32 R187, R169, 0x10, RZ ;  /* 0x00000010a9bb7819 */ /* 0x020fc600000006ff */
[-C--:B------:R-:W-:Y:S02]  /*3e00*/  FMUL.FTZ R184, R150, R185.reuse ;  /* 0x000000b996b87220 */ /* 0x080fe40000410000 */
[----:B------:R-:W-:-:S03]  /*3e10*/  FFMA.FTZ R54, R187, R185, R54 ;  /* 0x000000b9bb367223 */ /* 0x000fc60000010036 */
[----:B------:R-:W-:-:S04]  /*3e20*/  F2FP.BF16.F32.PACK_AB R184, RZ, R184 ;  /* 0x000000b8ffb8723e */ /* 0x000fc800000010ff */
[----:B------:R-:W-:-:S07]  /*3e30*/  PRMT R173, R184, 0x7610, R173 ;  /* 0x00007610b8ad7816 */ /* 0x000fce00000000ad */
.L_x_4416:
        /* <DEDUP_REMOVED lines=8> */
.L_x_4417:
[----:B------:R-:W-:Y:S05]  /*3ec0*/  @!P3 BRA `(.L_x_4418) ;  /* 0x000000000018b947 */ /* 0x000fea0003800000 */
[----:B------:R-:W-:Y:S01]  /*3ed0*/  FMUL.FTZ R185, R180, UR15 ;  /* 0x0000000fb4b97c20 */ /* 0x000fe20008410000 */
[----:B-----5:R-:W-:-:S03]  /*3ee0*/  SHF.L.U32 R187, R170, 0x10, RZ ;  /* 0x00000010aabb7819 */ /* 0x020fc600000006ff */
[-C--:B------:R-:W-:Y:S02]  /*3ef0*/  FMUL.FTZ R184, R144, R185.reuse ;  /* 0x000000b990b87220 */ /* 0x080fe40000410000 */
[----:B------:R-:W-:-:S03]  /*3f00*/  FFMA.FTZ R48, R187, R185, R48 ;  /* 0x000000b9bb307223 */ /* 0x000fc60000010030 */
[----:B------:R-:W-:-:S04]  /*3f10*/  F2FP.BF16.F32.PACK_AB R184, RZ, R184 ;  /* 0x000000b8ffb8723e */ /* 0x000fc800000010ff */
[----:B------:R-:W-:-:S07]  /*3f20*/  PRMT R174, R184, 0x7610, R174 ;  /* 0x00007610b8ae7816 */ /* 0x000fce00000000ae */
.L_x_4418:
        /* <DEDUP_REMOVED lines=8> */
.L_x_4419:
[----:B------:R-:W-:Y:S05]  /*3fb0*/  @!P3 BRA `(.L_x_4420) ;  /* 0x000000000018b947 */ /* 0x000fea0003800000 */
[----:B------:R-:W-:Y:S01]  /*3fc0*/  FMUL.FTZ R185, R182, UR15 ;  /* 0x0000000fb6b97c20 */ /* 0x000fe20008410000 */
[----:B-----5:R-:W-:-:S03]  /*3fd0*/  SHF.L.U32 R187, R171, 0x10, RZ ;  /* 0x00000010abbb7819 */ /* 0x020fc600000006ff */
[-C--:B------:R-:W-:Y:S02]  /*3fe0*/  FMUL.FTZ R184, R146, R185.reuse ;  /* 0x000000b992b87220 */ /* 0x080fe40000410000 */
[----:B------:R-:W-:-:S03]  /*3ff0*/  FFMA.FTZ R50, R187, R185, R50 ;  /* 0x000000b9bb327223 */ /* 0x000fc60000010032 */
[----:B------:R-:W-:-:S04]  /*4000*/  F2FP.BF16.F32.PACK_AB R184, RZ, R184 ;  /* 0x000000b8ffb8723e */ /* 0x000fc800000010ff */
[----:B------:R-:W-:-:S07]  /*4010*/  PRMT R175, R184, 0x7610, R175 ;  /* 0x00007610b8af7816 */ /* 0x000fce00000000af */
.L_x_4420:
[----:B------:R-:W-:Y:S05]  /*4020*/  @!P3 BRA `(.L_x_4421) ;  /* 0x0000001000b0b947 */ /* 0x000fea0003800000 */
        /* <DEDUP_REMOVED lines=8> */
.L_x_4413:
[----:B------:R-:W-:Y:S05]  /*40b0*/  @!P3 BRA `(.L_x_4422) ;  /* 0x000000000028b947 */ /* 0x000fea0003800000 */
[----:B0-----:R-:W-:Y:S01]  /*40c0*/  @P1 FFMA.FTZ R185, R7, R191, R2 ;  /* 0x000000bf07b91223 */ /* 0x001fe20000010002 */
        /* <DEDUP_REMOVED lines=9> */
.L_x_4422:
[----:B------:R-:W-:Y:S05]  /*4160*/  @!P3 BRA `(.L_x_4423) ;  /* 0x00000000002cb947 */ /* 0x000fea0003800000 */
[----:B0-----:R-:W-:Y:S01]  /*4170*/  @P1 FFMA.FTZ R186, R10, R191, R2 ;  /* 0x000000bf0aba1223 */ /* 0x001fe20000010002 */
        /* <DEDUP_REMOVED lines=10> */
.L_x_4423:
        /* <DEDUP_REMOVED lines=11> */
.L_x_4424:
        /* <DEDUP_REMOVED lines=12> */
.L_x_4425:
        /* <DEDUP_REMOVED lines=11> */
.L_x_4426:
        /* <DEDUP_REMOVED lines=12> */
.L_x_4427:
        /* <DEDUP_REMOVED lines=11> */
.L_x_4428:
        /* <DEDUP_REMOVED lines=13> */
.L_x_4412:
        /* <DEDUP_REMOVED lines=44> */
.L_x_4430:
        /* <DEDUP_REMOVED lines=8> */
.L_x_4431:
[----:B------:R-:W-:Y:S05]  /*49c0*/  @!P3 BRA `(.L_x_4432) ;  /* 0x000000000018b947 */ /* 0x000fea0003800000 */
[----:B------:R-:W-:Y:S01]  /*49d0*/  FMUL.FTZ R181, R178, UR15 ;  /* 0x0000000fb2b57c20 */ /* 0x000fe20008410000 */
[----:B-----5:R-:W-:-:S03]  /*49e0*/  SHF.L.U32 R185, R169, 0x10, RZ ;  /* 0x00000010a9b97819 */ /* 0x020fc600000006ff */
[-C--:B------:R-:W-:Y:S02]  /*49f0*/  FMUL.FTZ R184, R150, R181.reuse ;  /* 0x000000b596b87220 */ /* 0x080fe40000410000 */
[----:B------:R-:W-:-:S03]  /*4a00*/  FFMA.FTZ R54, R185, R181, R54 ;  /* 0x000000b5b9367223 */ /* 0x000fc60000010036 */
[----:B------:R-:W-:-:S04]  /*4a10*/  F2FP.BF16.F32.PACK_AB R184, RZ, R184 ;  /* 0x000000b8ffb8723e */ /* 0x000fc800000010ff */
[----:B------:R-:W-:-:S07]  /*4a20*/  PRMT R173, R184, 0x7610, R173 ;  /* 0x00007610b8ad7816 */ /* 0x000fce00000000ad */
.L_x_4432:
        /* <DEDUP_REMOVED lines=8> */
.L_x_4433:
[----:B------:R-:W-:Y:S05]  /*4ab0*/  @!P3 BRA `(.L_x_4434) ;  /* 0x000000000018b947 */ /* 0x000fea0003800000 */
[----:B------:R-:W-:Y:S01]  /*4ac0*/  FMUL.FTZ R181, R180, UR15 ;  /* 0x0000000fb4b57c20 */ /* 0x000fe20008410000 */
[----:B-----5:R-:W-:-:S03]  /*4ad0*/  SHF.L.U32 R185, R170, 0x10, RZ ;  /* 0x00000010aab97819 */ /* 0x020fc600000006ff */
[-C--:B------:R-:W-:Y:S02]  /*4ae0*/  FMUL.FTZ R184, R144, R181.reuse ;  /* 0x000000b590b87220 */ /* 0x080fe40000410000 */
[----:B------:R-:W-:-:S03]  /*4af0*/  FFMA.FTZ R48, R185, R181, R48 ;  /* 0x000000b5b9307223 */ /* 0x000fc60000010030 */
[----:B------:R-:W-:-:S04]  /*4b00*/  F2FP.BF16.F32.PACK_AB R184, RZ, R184 ;  /* 0x000000b8ffb8723e */ /* 0x000fc800000010ff */
[----:B------:R-:W-:-:S07]  /*4b10*/  PRMT R174, R184, 0x7610, R174 ;  /* 0x00007610b8ae7816 */ /* 0x000fce00000000ae */
.L_x_4434:
        /* <DEDUP_REMOVED lines=8> */
.L_x_4435:
[----:B------:R-:W-:Y:S05]  /*4ba0*/  @!P3 BRA `(.L_x_4436) ;  /* 0x000000000018b947 */ /* 0x000fea0003800000 */
[----:B------:R-:W-:Y:S01]  /*4bb0*/  FMUL.FTZ R181, R182, UR15 ;  /* 0x0000000fb6b57c20 */ /* 0x000fe20008410000 */
[----:B-----5:R-:W-:-:S03]  /*4bc0*/  SHF.L.U32 R185, R171, 0x10, RZ ;  /* 0x00000010abb97819 */ /* 0x020fc600000006ff */
[-C--:B------:R-:W-:Y:S02]  /*4bd0*/  FMUL.FTZ R184, R146, R181.reuse ;  /* 0x000000b592b87220 */ /* 0x080fe40000410000 */
[----:B------:R-:W-:-:S03]  /*4be0*/  FFMA.FTZ R50, R185, R181, R50 ;  /* 0x000000b5b9327223 */ /* 0x000fc60000010032 */
[----:B------:R-:W-:-:S04]  /*4bf0*/  F2FP.BF16.F32.PACK_AB R184, RZ, R184 ;  /* 0x000000b8ffb8723e */ /* 0x000fc800000010ff */
[----:B------:R-:W-:-:S07]  /*4c00*/  PRMT R175, R184, 0x7610, R175 ;  /* 0x00007610b8af7816 */ /* 0x000fce00000000af */
.L_x_4436:
        /* <DEDUP_REMOVED lines=10> */
.L_x_4429:
        /* <DEDUP_REMOVED lines=12> */
.L_x_4437:
[----:B------:R-:W-:Y:S05]  /*4d70*/  @!P3 BRA `(.L_x_4438) ;  /* 0x000000000030b947 */ /* 0x000fea0003800000 */
[----:B------:R-:W-:Y:S01]  /*4d80*/  FFMA.FTZ R184, R10, R191, R2 ;  /* 0x000000bf0ab87223 */ /* 0x000fe20000010002 */
[----:B------:R-:W-:-:S03]  /*4d90*/  ISETP.GT.AND P5, PT, R3, RZ, PT ;  /* 0x000000ff0300720c */ /* 0x000fc60003fa4270 */
        /* <DEDUP_REMOVED lines=10> */
.L_x_4438:
        /* <DEDUP_REMOVED lines=12> */
.L_x_4439:
        /* <DEDUP_REMOVED lines=13> */
.L_x_4440:
        /* <DEDUP_REMOVED lines=12> */
.L_x_4441:
        /* <DEDUP_REMOVED lines=13> */
.L_x_4442:
        /* <DEDUP_REMOVED lines=12> */
.L_x_4443:
        /* <DEDUP_REMOVED lines=13> */
.L_x_4421:
        /* <DEDUP_REMOVED lines=9> */
.L_x_4410:
[----:B------:R-:W-:Y:S05]  /*5380*/  BSYNC.RECONVERGENT B0 ;  /* 0x0000000000007941 */ /* 0x000fea0003800200 */
.L_x_4409:
        /* <DEDUP_REMOVED lines=9> */
.L_x_4446:
        /* <DEDUP_REMOVED lines=44> */
.L_x_4449:
        /* <DEDUP_REMOVED lines=8> */
.L_x_4450:
[----:B------:R-:W-:Y:S05]  /*5760*/  @!P3 BRA `(.L_x_4451) ;  /* 0x000000000018b947 */ /* 0x000fea0003800000 */
[----:B------:R-:W-:Y:S01]  /*5770*/  FMUL.FTZ R3, R178, UR15 ;  /* 0x0000000fb2037c20 */ /* 0x000fe20008410000 */
[----:B-----5:R-:W-:-:S03]  /*5780*/  SHF.L.U32 R185, R169, 0x10, RZ ;  /* 0x00000010a9b97819 */ /* 0x020fc600000006ff */
[-C--:B------:R-:W-:Y:S02]  /*5790*/  FMUL.FTZ R2, R134, R3.reuse ;  /* 0x0000000386027220 */ /* 0x080fe40000410000 */
[----:B------:R-:W-:-:S03]  /*57a0*/  FFMA.FTZ R46, R185, R3, R46 ;  /* 0x00000003b92e7223 */ /* 0x000fc6000001002e */
[----:B------:R-:W-:-:S04]  /*57b0*/  F2FP.BF16.F32.PACK_AB R2, RZ, R2 ;  /* 0x00000002ff02723e */ /* 0x000fc800000010ff */
[----:B------:R-:W-:-:S07]  /*57c0*/  PRMT R173, R2, 0x7610, R173 ;  /* 0x0000761002ad7816 */ /* 0x000fce00000000ad */
.L_x_4451:
        /* <DEDUP_REMOVED lines=8> */
.L_x_4452:
[----:B------:R-:W-:Y:S05]  /*5850*/  @!P3 BRA `(.L_x_4453) ;  /* 0x000000000018b947 */ /* 0x000fea0003800000 */
[----:B------:R-:W-:Y:S01]  /*5860*/  FMUL.FTZ R3, R180, UR15 ;  /* 0x0000000fb4037c20 */ /* 0x000fe20008410000 */
[----:B-----5:R-:W-:-:S03]  /*5870*/  SHF.L.U32 R185, R170, 0x10, RZ ;  /* 0x00000010aab97819 */ /* 0x020fc600000006ff */
[-C--:B------:R-:W-:Y:S02]  /*5880*/  FMUL.FTZ R2, R128, R3.reuse ;  /* 0x0000000380027220 */ /* 0x080fe40000410000 */
[----:B------:R-:W-:-:S03]  /*5890*/  FFMA.FTZ R40, R185, R3, R40 ;  /* 0x00000003b9287223 */ /* 0x000fc60000010028 */
[----:B------:R-:W-:-:S04]  /*58a0*/  F2FP.BF16.F32.PACK_AB R2, RZ, R2 ;  /* 0x00000002ff02723e */ /* 0x000fc800000010ff */
[----:B------:R-:W-:-:S07]  /*58b0*/  PRMT R174, R2, 0x7610, R174 ;  /* 0x0000761002ae7816 */ /* 0x000fce00000000ae */
.L_x_4453:
        /* <DEDUP_REMOVED lines=8> */
.L_x_4454:
[----:B------:R-:W-:Y:S05]  /*5940*/  @!P3 BRA `(.L_x_4455) ;  /* 0x000000000018b947 */ /* 0x000fea0003800000 */
[----:B------:R-:W-:Y:S01]  /*5950*/  FMUL.FTZ R3, R182, UR15 ;  /* 0x0000000fb6037c20 */ /* 0x000fe20008410000 */
[----:B-----5:R-:W-:-:S03]  /*5960*/  SHF.L.U32 R185, R171, 0x10, RZ ;  /* 0x00000010abb97819 */ /* 0x020fc600000006ff */
[-C--:B------:R-:W-:Y:S02]  /*5970*/  FMUL.FTZ R2, R130, R3.reuse ;  /* 0x0000000382027220 */ /* 0x080fe40000410000 */
[----:B------:R-:W-:-:S03]  /*5980*/  FFMA.FTZ R42, R185, R3, R42 ;  /* 0x00000003b92a7223 */ /* 0x000fc6000001002a */
[----:B------:R-:W-:-:S04]  /*5990*/  F2FP.BF16.F32.PACK_AB R2, RZ, R2 ;  /* 0x00000002ff02723e */ /* 0x000fc800000010ff */
[----:B------:R-:W-:-:S07]  /*59a0*/  PRMT R175, R2, 0x7610, R175 ;  /* 0x0000761002af7816 */ /* 0x000fce00000000af */
.L_x_4455:
        /* <DEDUP_REMOVED lines=9> */
.L_x_4448:
[----:B------:R-:W-:Y:S05]  /*5a40*/  @!P3 BRA `(.L_x_4457) ;  /* 0x000000000028b947 */ /* 0x000fea0003800000 */
[----:B0-2---:R-:W-:Y:S01]  /*5a50*/  @P1 FFMA.FTZ R185, R207, R191, R2 ;  /* 0x000000bfcfb91223 */ /* 0x005fe20000010002 */
[----:B------:R-:W-:-:S03]  /*5a60*/  MOV R3, R160 ;  /* 0x000000a000037202 */ /* 0x000fc60000000f00 */
        /* <DEDUP_REMOVED lines=8> */
.L_x_4457:
[----:B------:R-:W-:Y:S05]  /*5af0*/  @!P3 BRA `(.L_x_4458) ;  /* 0x00000000002cb947 */ /* 0x000fea0003800000 */
[----:B0-2---:R-:W-:Y:S01]  /*5b00*/  @P1 FFMA.FTZ R184, R208, R191, R2 ;  /* 0x000000bfd0b81223 */ /* 0x005fe20000010002 */
        /* <DEDUP_REMOVED lines=10> */
.L_x_4458:
        /* <DEDUP_REMOVED lines=11> */
.L_x_4459:
        /* <DEDUP_REMOVED lines=12> */
.L_x_4460:
        /* <DEDUP_REMOVED lines=11> */
.L_x_4461:
        /* <DEDUP_REMOVED lines=12> */
.L_x_4462:
        /* <DEDUP_REMOVED lines=11> */
.L_x_4463:
        /* <DEDUP_REMOVED lines=13> */
.L_x_4447:
        /* <DEDUP_REMOVED lines=44> */
.L_x_4465:
        /* <DEDUP_REMOVED lines=8> */
.L_x_4466:
[----:B------:R-:W-:Y:S05]  /*6350*/  @!P3 BRA `(.L_x_4467) ;  /* 0x000000000018b947 */ /* 0x000fea0003800000 */
[----:B------:R-:W-:Y:S01]  /*6360*/  FMUL.FTZ R3, R178, UR15 ;  /* 0x0000000fb2037c20 */ /* 0x000fe20008410000 */
[----:B-----5:R-:W-:-:S03]  /*6370*/  SHF.L.U32 R185, R169, 0x10, RZ ;  /* 0x00000010a9b97819 */ /* 0x020fc600000006ff */
[-C--:B------:R-:W-:Y:S02]  /*6380*/  FMUL.FTZ R2, R134, R3.reuse ;  /* 0x0000000386027220 */ /* 0x080fe40000410000 */
[----:B------:R-:W-:-:S03]  /*6390*/  FFMA.FTZ R46, R185, R3, R46 ;  /* 0x00000003b92e7223 */ /* 0x000fc6000001002e */
[----:B------:R-:W-:-:S04]  /*63a0*/  F2FP.BF16.F32.PACK_AB R2, RZ, R2 ;  /* 0x00000002ff02723e */ /* 0x000fc800000010ff */
[----:B------:R-:W-:-:S07]  /*63b0*/  PRMT R173, R2, 0x7610, R173 ;  /* 0x0000761002ad7816 */ /* 0x000fce00000000ad */
.L_x_4467:
        /* <DEDUP_REMOVED lines=8> */
.L_x_4468:
[----:B------:R-:W-:Y:S05]  /*6440*/  @!P3 BRA `(.L_x_4469) ;  /* 0x000000000018b947 */ /* 0x000fea0003800000 */
[----:B------:R-:W-:Y:S01]  /*6450*/  FMUL.FTZ R3, R180, UR15 ;  /* 0x0000000fb4037c20 */ /* 0x000fe20008410000 */
[----:B-----5:R-:W-:-:S03]  /*6460*/  SHF.L.U32 R185, R170, 0x10, RZ ;  /* 0x00000010aab97819 */ /* 0x020fc600000006ff */
[-C--:B------:R-:W-:Y:S02]  /*6470*/  FMUL.FTZ R2, R128, R3.reuse ;  /* 0x0000000380027220 */ /* 0x080fe40000410000 */
[----:B------:R-:W-:-:S03]  /*6480*/  FFMA.FTZ R40, R185, R3, R40 ;  /* 0x00000003b9287223 */ /* 0x000fc60000010028 */
[----:B------:R-:W-:-:S04]  /*6490*/  F2FP.BF16.F32.PACK_AB R2, RZ, R2 ;  /* 0x00000002ff02723e */ /* 0x000fc800000010ff */
[----:B------:R-:W-:-:S07]  /*64a0*/  PRMT R174, R2, 0x7610, R174 ;  /* 0x0000761002ae7816 */ /* 0x000fce00000000ae */
.L_x_4469:
        /* <DEDUP_REMOVED lines=8> */
.L_x_4470:
[----:B------:R-:W-:Y:S05]  /*6530*/  @!P3 BRA `(.L_x_4471) ;  /* 0x000000000018b947 */ /* 0x000fea0003800000 */
[----:B------:R-:W-:Y:S01]  /*6540*/  FMUL.FTZ R3, R182, UR15 ;  /* 0x0000000fb6037c20 */ /* 0x000fe20008410000 */
[----:B-----5:R-:W-:-:S03]  /*6550*/  SHF.L.U32 R185, R171, 0x10, RZ ;  /* 0x00000010abb97819 */ /* 0x020fc600000006ff */
[-C--:B------:R-:W-:Y:S02]  /*6560*/  FMUL.FTZ R2, R130, R3.reuse ;  /* 0x0000000382027220 */ /* 0x080fe40000410000 */
[----:B------:R-:W-:-:S03]  /*6570*/  FFMA.FTZ R42, R185, R3, R42 ;  /* 0x00000003b92a7223 */ /* 0x000fc6000001002a */
[----:B------:R-:W-:-:S04]  /*6580*/  F2FP.BF16.F32.PACK_AB R2, RZ, R2 ;  /* 0x00000002ff02723e */ /* 0x000fc800000010ff */
[----:B------:R-:W-:-:S07]  /*6590*/  PRMT R175, R2, 0x7610, R175 ;  /* 0x0000761002af7816 */ /* 0x000fce00000000af */
.L_x_4471:
        /* <DEDUP_REMOVED lines=9> */
.L_x_4464:
        /* <DEDUP_REMOVED lines=12> */
.L_x_4472:
        /* <DEDUP_REMOVED lines=13> */
.L_x_4473:
        /* <DEDUP_REMOVED lines=12> */
.L_x_4474:
        /* <DEDUP_REMOVED lines=13> */
.L_x_4475:
        /* <DEDUP_REMOVED lines=12> */
.L_x_4476:
        /* <DEDUP_REMOVED lines=13> */
.L_x_4477:
        /* <DEDUP_REMOVED lines=12> */
.L_x_4478:
        /* <DEDUP_REMOVED lines=13> */
.L_x_4456:
[----:B0-2---:R-:W0:Y:S08]  /*6c70*/  @P0 LDC.64 R184, c[0x0][0x478] ;  /* 0x00011e00ffb80b82 */ /* 0x005e300000000a00 */
[----:B------:R-:W1:Y:S01]  /*6c80*/  @P3 LDC.64 R2, c[0x0][0x468] ;  /* 0x00011a00ff023b82 */ /* 0x000e620000000a00 */
[----:B0-----:R-:W-:-:S05]  /*6c90*/  @P0 IMAD.WIDE.U32 R184, R0, 0x20, R184 ;  /* 0x0000002000b80825 */ /* 0x001fca00078e00b8 */
[----:B------:R3:W-:Y:S01]  /*6ca0*/  @P0 STG.E.128 desc[UR10][R184.64], R176 ;  /* 0x000000b0b8000986 */ /* 0x0007e2000c101d0a */
[----:B-1----:R-:W-:-:S03]  /*6cb0*/  @P3 IMAD.WIDE.U32 R2, R189, 0x10, R2 ;  /* 0x00000010bd023825 */ /* 0x002fc600078e0002 */
[----:B------:R3:W-:Y:S04]  /*6cc0*/  @P0 STG.E.128 desc[UR10][R184.64+0x10], R180 ;  /* 0x000010b4b8000986 */ /* 0x0007e8000c101d0a */
[----:B------:R3:W-:Y:S02]  /*6cd0*/  @P3 STG.E.128 desc[UR10][R2.64], R172 ;  /* 0x000000ac02003986 */ /* 0x0007e4000c101d0a */
.L_x_4445:
[----:B------:R-:W-:Y:S05]  /*6ce0*/  BSYNC.RECONVERGENT B0 ;  /* 0x0000000000007941 */ /* 0x000fea0003800200 */
.L_x_4444:
[----:B---3--:R-:W1:Y:S01]  /*6cf0*/  LDC.64 R2, c[0x0][0x380] ;  /* 0x0000e000ff027b82 */ /* 0x008e620000000a00 */
[----:B------:R-:W-:Y:S01]  /*6d00*/  UPLOP3.LUT UP1, UPT, UPT, UPT, UP1, 0x40, 0x4 ;  /* 0x000000000004789c */ /* 0x000fe20003f2e810 */
[----:B-1----:R-:W-:-:S04]  /*6d10*/  IADD3 R5, PT, PT, R5, R2, RZ ;  /* 0x0000000205057210 */ /* 0x002fc80007ffe0ff */
[----:B------:R-:W-:-:S13]  /*6d20*/  ISETP.GE.AND P0, PT, R5, R3, PT ;  /* 0x000000030500720c */ /* 0x000fda0003f06270 */
[----:B------:R-:W-:Y:S05]  /*6d30*/  @!P0 BRA `(.L_x_4479) ;  /* 0xffffff9800988947 */ /* 0x000fea000383ffff */
.L_x_4364:
        /* <DEDUP_REMOVED lines=18> */
.L_x_4481:
[----:B------:R-:W-:Y:S05]  /*6e60*/  BSYNC.RECONVERGENT B0 ;  /* 0x0000000000007941 */ /* 0x000fea0003800200 */
.L_x_4480:
        /* <DEDUP_REMOVED lines=15> */
.L_x_4483:
[----:B------:R-:W-:Y:S05]  /*6f60*/  BSYNC.RECONVERGENT B0 ;  /* 0x0000000000007941 */ /* 0x000fea0003800200 */
.L_x_4482:
        /* <DEDUP_REMOVED lines=14> */
.L_x_4484:
        /* <DEDUP_REMOVED lines=11> */
.L_x_10740:


//--------------------- .text._ZN10layer_norm13ln_bwd_kernelINS_13Kernel_traitsIf13__nv_bfloat16fS2_fjLj6144ELj1ELj1ELj8ELj16ENS_18Kernel_traits_baseILj6144EfS2_fS2_fjLj256EEEEELb0ELb1ELb1ELb1EEEvNS_9BwdParamsE --------------------------
	.section	.text._ZN10layer_norm13ln_bwd_kernelINS_13Kernel_traitsIf13__nv_bfloat16fS2_fjLj6144ELj1ELj1ELj8ELj16ENS_18Kernel_traits_baseILj6144EfS2_fS2_fjLj256EEEEELb0ELb1ELb1ELb1EEEvNS_9BwdParamsE,"ax",@progbits
	.align	128
        .global         _ZN10layer_norm13ln_bwd_kernelINS_13Kernel_traitsIf13__nv_bfloat16fS2_fjLj6144ELj1ELj1ELj8ELj16ENS_18Kernel_traits_baseILj6144EfS2_fS2_fjLj256EEEEELb0ELb1ELb1ELb1EEEvNS_9BwdParamsE
        .type           _ZN10layer_norm13ln_bwd_kernelINS_13Kernel_traitsIf13__nv_bfloat16fS2_fjLj6144ELj1ELj1ELj8ELj16ENS_18Kernel_traits_baseILj6144EfS2_fS2_fjLj256EEEEELb0ELb1ELb1ELb1EEEvNS_9BwdParamsE,@function
        .size           _ZN10layer_norm13ln_bwd_kernelINS_13Kernel_traitsIf13__nv_bfloat16fS2_fjLj6144ELj1ELj1ELj8ELj16ENS_18Kernel_traits_baseILj6144EfS2_fS2_fjLj256EEEEELb0ELb1ELb1ELb1EEEvNS_9BwdParamsE,(.L_x_10741 - _ZN10layer_norm13ln_bwd_kernelINS_13Kernel_traitsIf13__nv_bfloat16fS2_fjLj6144ELj1ELj1ELj8ELj16ENS_18Kernel_traits_baseILj6144EfS2_fS2_fjLj256EEEEELb0ELb1ELb1ELb1EEEvNS_9BwdParamsE)
        .other          _ZN10layer_norm13ln_bwd_kernelINS_13Kernel_traitsIf13__nv_bfloat16fS2_fjLj6144ELj1ELj1ELj8ELj16ENS_18Kernel_traits_baseILj6144EfS2_fS2_fjLj256EEEEELb0ELb1ELb1ELb1EEEvNS_9BwdParamsE,@"STO_CUDA_ENTRY STV_DEFAULT"
_ZN10layer_norm13ln_bwd_kernelINS_13Kernel_traitsIf13__nv_bfloat16fS2_fjLj6144ELj1ELj1ELj8ELj16ENS_18Kernel_traits_baseILj6144EfS2_fS2_fjLj256EEEEELb0ELb1ELb1ELb1EEEvNS_9BwdParamsE:
.text._ZN10layer_norm13ln_bwd_kernelINS_13Kernel_traitsIf13__nv_bfloat16fS2_fjLj6144ELj1ELj1ELj8ELj16ENS_18Kernel_traits_baseILj6144EfS2_fS2_fjLj256EEEEELb0ELb1ELb1ELb1EEEvNS_9BwdParamsE:
        /* <DEDUP_REMOVED lines=52> */
[----:B0-----:R-:W5:Y:S01]  /*0340*/  LDG.E.128 R68, desc[UR12][R4.64+0x4010] ;  /* 0x0040100c04447981 */ /* 0x001f62000c1e1d00 */
[----:B----4-:R-:W-:-:S03]  /*0350*/  IMAD.WIDE.U32 R2, R0, 0x20, R2 ;  /* 0x0000002000027825 */ /* 0x010fc600078e0002 */
[----:B------:R-:W5:Y:S04]  /*0360*/  LDG.E.128 R64, desc[UR12][R4.64+0x4000] ;  /* 0x0040000c04407981 */ /* 0x000f68000c1e1d00 */
[----:B------:R-:W5:Y:S04]  /*0370*/  LDG.E.128 R60, desc[UR12][R4.64+0x2010] ;  /* 0x0020100c043c7981 */ /* 0x000f68000c1e1d00 */
[----:B------:R-:W5:Y:S04]  /*0380*/  LDG.E.128 R56, desc[UR12][R4.64+0x2000] ;  /* 0x0020000c04387981 */ /* 0x000f68000c1e1d00 */
[----:B------:R-:W5:Y:S04]  /*0390*/  LDG.E.128 R52, desc[UR12][R4.64+0x10] ;  /* 0x0000100c04347981 */ /* 0x000f68000c1e1d00 */
[----:B------:R-:W5:Y:S01]  /*03a0*/  LDG.E.128 R48, desc[UR12][R4.64] ;  /* 0x0000000c04307981 */ /* 0x000f62000c1e1d00 */
[----:B------:R-:W-:-:S03]  /*03b0*/  HFMA2 R164, -RZ, RZ, 0, 0 ;  /* 0x00000000ffa47431 */ /* 0x000fc600000001ff */
[----:B------:R-:W5:Y:S04]  /*03c0*/  LDG.E.128 R92, desc[UR12][R2.64] ;  /* 0x0000000c025c7981 */ /* 0x000f68000c1e1d00 */
[----:B------:R-:W5:Y:S04]  /*03d0*/  LDG.E.128 R88, desc[UR12][R2.64+0x10] ;  /* 0x0000100c02587981 */ /* 0x000f68000c1e1d00 */
[----:B------:R-:W5:Y:S04]  /*03e0*/  LDG.E.128 R84, desc[UR12][R2.64+0x2000] ;  /* 0x0020000c02547981 */ /* 0x000f68000c1e1d00 */
[----:B------:R-:W5:Y:S04]  /*03f0*/  LDG.E.128 R80, desc[UR12][R2.64+0x2010] ;  /* 0x0020100c02507981 */ /* 0x000f68000c1e1d00 */
[----:B------:R-:W5:Y:S04]  /*0400*/  LDG.E.128 R76, desc[UR12][R2.64+0x4000] ;  /* 0x0040000c024c7981 */ /* 0x000f68000c1e1d00 */
[----:B------:R0:W5:Y:S01]  /*0410*/  LDG.E.128 R72, desc[UR12][R2.64+0x4010] ;  /* 0x0040100c02487981 */ /* 0x000162000c1e1d00 */
[----:B------:R-:W-:Y:S01]  /*0420*/  UPLOP3.LUT UP1, UPT, UPT, UPT, UPT, 0x40, 0x4 ;  /* 0x000000000004789c */ /* 0x000fe20003f2e870 */
[----:B0-23--:R-:W-:-:S10]  /*0430*/  MOV R2, UR4 ;  /* 0x0000000400027c02 */ /* 0x00dfd40008000f00 */
.L_x_4588:
[----:B------:R-:W0:Y:S08]  /*0440*/  LDC.64 R184, c[0x0][0x3f8] ;  /* 0x0000fe00ffb87b82 */ /* 0x000e300000000a00 */
[----:B------:R-:W1:Y:S08]  /*0450*/  LDC.64 R188, c[0x0][0x3f0] ;  /* 0x0000fc00ffbc7b82 */ /* 0x000e700000000a00 */
[----:B------:R-:W2:Y:S01]  /*0460*/  LDC.64 R186, c[0x0][0x3c8] ;  /* 0x0000f200ffba7b82 */ /* 0x000ea20000000a00 */
[----:B0-----:R-:W-:-:S05]  /*0470*/  IMAD.WIDE R184, R2, 0x4, R184 ;  /* 0x0000000402b87825 */ /* 0x001fca00078e02b8 */
[----:B------:R-:W3:Y:S01]  /*0480*/  LDG.E R227, desc[UR12][R184.64] ;  /* 0x0000000cb8e37981 */ /* 0x000ee2000c1e1900 */
[----:B-1----:R-:W-:-:S06]  /*0490*/  IMAD.WIDE R188, R2, 0x4, R188 ;  /* 0x0000000402bc7825 */ /* 0x002fcc00078e02bc */
        /* <DEDUP_REMOVED lines=19> */
[----:B0-----:R-:W-:-:S04]  /*05d0*/  LEA R6, P0, R2, R6, 0x2 ;  /* 0x0000000602067211 */ /* 0x001fc800078010ff */
[----:B------:R-:W-:Y:S02]  /*05e0*/  LEA.HI.X R7, R2, R7, R9, 0x2, P0 ;  /* 0x0000000702077211 */ /* 0x000fe400000f1409 */
[----:B------:R-:W-:Y:S02]  /*05f0*/  IADD3 R21, PT, PT, R13, 0x100, RZ ;  /* 0x000001000d157810 */ /* 0x000fe40007ffe0ff */
[C---:B------:R-:W-:Y:S01]  /*0600*/  IADD3 R189, PT, PT, R3.reuse, 0x100, RZ ;  /* 0x0000010003bd7810 */ /* 0x040fe20007ffe0ff */
[----:B------:R0:W3:Y:S01]  /*0610*/  LDG.E R0, desc[UR12][R6.64] ;  /* 0x0000000c06007981 */ /* 0x0000e2000c1e1900 */
[C---:B------:R-:W-:Y:S01]  /*0620*/  IADD3 R211, PT, PT, R3.reuse, 0x200, RZ ;  /* 0x0000020003d37810 */ /* 0x040fe20007ffe0ff */
[----:B-1----:R-:W-:-:S04]  /*0630*/  IMAD.WIDE.U32 R4, R3, 0x20, R204 ;  /* 0x0000002003047825 */ /* 0x002fc800078e00cc */
[C-C-:B--2---:R-:W-:Y:S01]  /*0640*/  IMAD.WIDE.U32 R192, R13.reuse, 0x10, R16.reuse ;  /* 0x000000100dc07825 */ /* 0x144fe200078e0010 */
[----:B------:R-:W2:Y:S01]  /*0650*/  LDG.E.128 R200, desc[UR12][R4.64] ;  /* 0x0000000c04c87981 */ /* 0x000ea2000c1e1d00 */
[----:B0-----:R-:W-:Y:S02]  /*0660*/  IADD3 R7, PT, PT, R13, 0x200, RZ ;  /* 0x000002000d077810 */ /* 0x001fe40007ffe0ff */
[----:B------:R-:W-:Y:S01]  /*0670*/  IMAD.WIDE.U32 R20, R21, 0x10, R16 ;  /* 0x0000001015147825 */ /* 0x000fe200078e0010 */
[----:B------:R-:W4:Y:S03]  /*0680*/  LDG.E.128 R184, desc[UR12][R4.64+0x10] ;  /* 0x0000100c04b87981 */ /* 0x000f26000c1e1d00 */
[--C-:B------:R-:W-:Y:S01]  /*0690*/  IMAD.WIDE.U32 R190, R189, 0x20, R204.reuse ;  /* 0x00000020bdbe7825 */ /* 0x100fe200078e00cc */
[----:B------:R-:W4:Y:S03]  /*06a0*/  LDG.E.128 R192, desc[UR12][R192.64] ;  /* 0x0000000cc0c07981 */ /* 0x000f26000c1e1d00 */
[----:B------:R-:W-:Y:S01]  /*06b0*/  IMAD.WIDE.U32 R204, R211, 0x20, R204 ;  /* 0x00000020d3cc7825 */ /* 0x000fe200078e00cc */
[----:B------:R-:W4:Y:S03]  /*06c0*/  LDG.E.128 R20, desc[UR12][R20.64] ;  /* 0x0000000c14147981 */ /* 0x000f26000c1e1d00 */
[----:B------:R-:W-:Y:S01]  /*06d0*/  IMAD.WIDE.U32 R6, R7, 0x10, R16 ;  /* 0x0000001007067825 */ /* 0x000fe200078e0010 */
        /* <DEDUP_REMOVED lines=9> */
[----:B------:R-:W1:Y:S08]  /*0770*/  @P0 LDC.64 R208, c[0x0][0x438] ;  /* 0x00010e00ffd00b82 */ /* 0x000e700000000a00 */
[----:B0-----:R-:W0:Y:S01]  /*0780*/  @P0 LDC.64 R190, c[0x0][0x438] ;  /* 0x00010e00ffbe0b82 */ /* 0x001e220000000a00 */
[----:B------:R-:W-:Y:S01]  /*0790*/  ISETP.NE.AND P1, PT, RZ, UR11, PT ;  /* 0x0000000bff007c0c */ /* 0x000fe2000bf25270 */
[----:B-1----:R-:W-:-:S05]  /*07a0*/  @P0 IMAD.WIDE.U32 R204, R189, 0x20, R206 ;  /* 0x00000020bdcc0825 */ /* 0x002fca00078e00ce */
[----:B------:R-:W5:Y:S01]  /*07b0*/  @P0 LDG.E.128 R36, desc[UR12][R204.64] ;  /* 0x0000000ccc240981 */ /* 0x000f62000c1e1d00 */
[----:B------:R-:W-:-:S03]  /*07c0*/  @P0 IMAD.WIDE.U32 R208, R211, 0x20, R208 ;  /* 0x00000020d3d00825 */ /* 0x000fc600078e00d0 */
[----:B------:R-:W5:Y:S04]  /*07d0*/  @P0 LDG.E.128 R32, desc[UR12][R204.64+0x10] ;  /* 0x0000100ccc200981 */ /* 0x000f68000c1e1d00 */
[----:B------:R-:W5:Y:S01]  /*07e0*/  @P0 LDG.E.128 R28, desc[UR12][R208.64] ;  /* 0x0000000cd01c0981 */ /* 0x000f62000c1e1d00 */
[----:B0-----:R-:W-:-:S03]  /*07f0*/  @P0 IMAD.WIDE.U32 R190, R3, 0x20, R190 ;  /* 0x0000002003be0825 */ /* 0x001fc600078e00be */
[----:B------:R4:W5:Y:S04]  /*0800*/  @P0 LDG.E.128 R24, desc[UR12][R208.64+0x10] ;  /* 0x0000100cd0180981 */ /* 0x000968000c1e1d00 */
[----:B------:R-:W5:Y:S04]  /*0810*/  @P0 LDG.E.128 R44, desc[UR12][R190.64] ;  /* 0x0000000cbe2c0981 */ /* 0x000f68000c1e1d00 */
[----:B------:R0:W5:Y:S01]  /*0820*/  @P0 LDG.E.128 R40, desc[UR12][R190.64+0x10] ;  /* 0x0000100cbe280981 */ /* 0x000162000c1e1d00 */
[----:B---3--:R-:W-:-:S05]  /*0830*/  FSEL R0, R0, RZ, !P1 ;  /* 0x000000ff00007208 */ /* 0x008fca0004800000 */
[C---:B--2---:R-:W-:Y:S01]  /*0840*/  FADD.FTZ R3, -R0.reuse, R200 ;  /* 0x000000c800037221 */ /* 0x044fe20000010100 */
[C---:B------:R-:W-:Y:S01]  /*0850*/  FADD.FTZ R215, -R0.reuse, R201 ;  /* 0x000000c900d77221 */ /* 0x040fe20000010100 */
[C---:B------:R-:W-:Y:S01]  /*0860*/  FADD.FTZ R217, -R0.reuse, R202 ;  /* 0x000000ca00d97221 */ /* 0x040fe20000010100 */
[C---:B----4-:R-:W-:Y:S01]  /*0870*/  FADD.FTZ R209, -R0.reuse, R184 ;  /* 0x000000b800d17221 */ /* 0x050fe20000010100 */
[C---:B------:R-:W-:Y:S01]  /*0880*/  FADD.FTZ R225, -R0.reuse, R187 ;  /* 0x000000bb00e17221 */ /* 0x040fe20000010100 */
[----:B------:R-:W-:Y:S01]  /*0890*/  FADD.FTZ R221, -R0, R185 ;  /* 0x000000b900dd7221 */ /* 0x000fe20000010100 */
[----:B------:R-:W-:Y:S02]  /*08a0*/  PRMT R206, R192, 0x7632, R206 ;  /* 0x00007632c0ce7816 */ /* 0x000fe400000000ce */
[C---:B------:R-:W-:Y:S02]  /*08b0*/  PRMT R204, R193.reuse, 0x7632, R204 ;  /* 0x00007632c1cc7816 */ /* 0x040fe400000000cc */
[----:B------:R-:W-:-:S02]  /*08c0*/  SHF.L.U32 R205, R193, 0x10, RZ ;  /* 0x00000010c1cd7819 */ /* 0x000fc400000006ff */
[C---:B------:R-:W-:Y:S02]  /*08d0*/  PRMT R200, R195.reuse, 0x7632, R200 ;  /* 0x00007632c3c87816 */ /* 0x040fe400000000c8 */
[----:B------:R-:W-:Y:S01]  /*08e0*/  SHF.L.U32 R201, R195, 0x10, RZ ;  /* 0x00000010c3c97819 */ /* 0x000fe200000006ff */
[----:B------:R-:W-:Y:S01]  /*08f0*/  FADD.FTZ R219, -R0, R203 ;  /* 0x000000cb00db7221 */ /* 0x000fe20000010100 */
[----:B------:R-:W-:Y:S01]  /*0900*/  SHF.L.U32 R207, R192, 0x10, RZ ;  /* 0x00000010c0cf7819 */ /* 0x000fe200000006ff */
[C---:B------:R-:W-:Y:S01]  /*0910*/  FADD.FTZ R223, -R0.reuse, R186 ;  /* 0x000000ba00df7221 */ /* 0x040fe20000010100 */
[C---:B0-----:R-:W-:Y:S01]  /*0920*/  PRMT R190, R21.reuse, 0x7632, R190 ;  /* 0x0000763215be7816 */ /* 0x041fe200000000be */
[C---:B------:R-:W-:Y:S01]  /*0930*/  FADD.FTZ R229, -R0.reuse, R196 ;  /* 0x000000c400e57221 */ /* 0x040fe20000010100 */
        /* <DEDUP_REMOVED lines=19> */
[C---:B------:R-:W-:Y:S02]  /*0a70*/  PRMT R0, R7.reuse, 0x7632, R0 ;  /* 0x0000763207007816 */ /* 0x040fe40000000000 */
[----:B------:R-:W-:Y:S01]  /*0a80*/  SHF.L.U32 R189, R7, 0x10, RZ ;  /* 0x0000001007bd7819 */ /* 0x000fe200000006ff */
[----:B-----5:R-:W-:Y:S01]  /*0a90*/  FMUL.FTZ R7, R228, R209 ;  /* 0x000000d1e4077220 */ /* 0x020fe20000410000 */
[C---:B------:R-:W-:Y:S02]  /*0aa0*/  PRMT R196, R4.reuse, 0x7632, R196 ;  /* 0x0000763204c47816 */ /* 0x040fe400000000c4 */
[----:B------:R-:W-:Y:S01]  /*0ab0*/  SHF.L.U32 R213, R4, 0x10, RZ ;  /* 0x0000001004d57819 */ /* 0x000fe200000006ff */
[----:B------:R-:W-:Y:S01]  /*0ac0*/  FMUL.FTZ R4, R228, R215 ;  /* 0x000000d7e4047220 */ /* 0x000fe20000410000 */
[----:B------:R-:W-:Y:S01]  /*0ad0*/  SHF.L.U32 R198, R206, 0x10, RZ ;  /* 0x00000010cec67819 */ /* 0x000fe200000006ff */
[----:B------:R-:W-:Y:S01]  /*0ae0*/  FMUL.FTZ R12, R92, R207 ;  /* 0x000000cf5c0c7220 */ /* 0x000fe20000410000 */
[----:B------:R-:W-:Y:S01]  /*0af0*/  FMUL.FTZ R3, R228, R3 ;  /* 0x00000003e4037220 */ /* 0x000fe20000410000 */
[----:B------:R-:W-:Y:S01]  /*0b00*/  FADD.FTZ R124, R124, R203 ;  /* 0x000000cb7c7c7221 */ /* 0x000fe20000010000 */
[-C--:B------:R-:W-:Y:S01]  /*0b10*/  FFMA.FTZ R100, R7, R203.reuse, R100 ;  /* 0x000000cb07647223 */ /* 0x080fe20000010064 */
[----:B------:R-:W-:Y:S01]  /*0b20*/  FMUL.FTZ R16, R88, R203 ;  /* 0x000000cb58107220 */ /* 0x000fe20000410000 */
[-C--:B------:R-:W-:Y:S01]  /*0b30*/  FFMA.FTZ R97, R4, R198.reuse, R97 ;  /* 0x000000c604617223 */ /* 0x080fe20000010061 */
[----:B------:R-:W-:Y:S01]  /*0b40*/  FADD.FTZ R121, R121, R198 ;  /* 0x000000c679797221 */ /* 0x000fe20000010000 */
[----:B------:R-:W-:Y:S01]  /*0b50*/  FMUL.FTZ R203, R93, R198 ;  /* 0x000000c65dcb7220 */ /* 0x000fe20000410000 */
[----:B------:R-:W-:Y:S01]  /*0b60*/  PRMT R186, R20, 0x7632, R186 ;  /* 0x0000763214ba7816 */ /* 0x000fe200000000ba */
[----:B------:R-:W-:Y:S01]  /*0b70*/  FADD.FTZ R198, RZ, R12 ;  /* 0x0000000cffc67221 */ /* 0x000fe20000010000 */
[----:B------:R-:W-:Y:S01]  /*0b80*/  PRMT R202, R194, 0x7632, R202 ;  /* 0x00007632c2ca7816 */ /* 0x000fe200000000ca */
[----:B------:R-:W-:Y:S01]  /*0b90*/  FFMA.FTZ R215, R3, R12, RZ ;  /* 0x0000000c03d77223 */ /* 0x000fe200000100ff */
[----:B------:R-:W-:-:S02]  /*0ba0*/  PRMT R194, R5, 0x7632, R194 ;  /* 0x0000763205c27816 */ /* 0x000fc400000000c2 */
[----:B------:R-:W-:Y:S01]  /*0bb0*/  SHF.L.U32 R211, R5, 0x10, RZ ;  /* 0x0000001005d37819 */ /* 0x000fe200000006ff */
[----:B------:R-:W-:Y:S01]  /*0bc0*/  FMUL.FTZ R5, R228, R217 ;  /* 0x000000d9e4057220 */ /* 0x000fe20000410000 */
[----:B------:R-:W-:Y:S01]  /*0bd0*/  SHF.L.U32 R210, R204, 0x10, RZ ;  /* 0x00000010ccd27819 */ /* 0x000fe200000006ff */
[----:B------:R-:W-:Y:S01]  /*0be0*/  FMUL.FTZ R14, R94, R205 ;  /* 0x000000cd5e0e7220 */ /* 0x000fe20000410000 */
[----:B------:R-:W-:Y:S01]  /*0bf0*/  SHF.L.U32 R226, R193, 0x10, RZ ;  /* 0x00000010c1e27819 */ /* 0x000fe200000006ff */
[----:B------:R-:W-:Y:S01]  /*0c00*/  FADD.FTZ R193, R198, R203 ;  /* 0x000000cbc6c17221 */ /* 0x000fe20000010000 */
[----:B------:R-:W-:Y:S01]  /*0c10*/  SHF.L.U32 R222, R186, 0x10, RZ ;  /* 0x00000010bade7819 */ /* 0x000fe200000006ff */
[----:B------:R-:W-:Y:S01]  /*0c20*/  FMUL.FTZ R9, R228, R223 ;  /* 0x000000dfe4097220 */ /* 0x000fe20000410000 */
[----:B------:R-:W-:Y:S01]  /*0c30*/  FFMA.FTZ R186, R4, R203, R215 ;  /* 0x000000cb04ba7223 */ /* 0x000fe200000100d7 */
[----:B------:R-:W-:Y:S01]  /*0c40*/  FFMA.FTZ R98, R5, R205, R98 ;  /* 0x000000cd05627223 */ /* 0x000fe20000010062 */
[----:B------:R-:W-:Y:S01]  /*0c50*/  FADD.FTZ R122, R122, R205 ;  /* 0x000000cd7a7a7221 */ /* 0x000fe20000010000 */
[----:B------:R-:W-:Y:S01]  /*0c60*/  FMUL.FTZ R17, R228, R237 ;  /* 0x000000ede4117220 */ /* 0x000fe20000410000 */
[----:B------:R-:W-:Y:S01]  /*0c70*/  SHF.L.U32 R224, R190, 0x10, RZ ;  /* 0x00000010bee07819 */ /* 0x000fe200000006ff */
[----:B------:R-:W-:Y:S01]  /*0c80*/  FMUL.FTZ R205, R95, R210 ;  /* 0x000000d25fcd7220 */ /* 0x000fe20000410000 */
[C---:B------:R-:W-:Y:S01]  /*0c90*/  PRMT R184, R6.reuse, 0x7632, R184 ;  /* 0x0000763206b87816 */ /* 0x040fe200000000b8 */
[----:B------:R-:W-:Y:S01]  /*0ca0*/  FADD.FTZ R190, R193, R14 ;  /* 0x0000000ec1be7221 */ /* 0x000fe20000010000 */
[----:B------:R-:W-:Y:S01]  /*0cb0*/  SHF.L.U32 R191, R6, 0x10, RZ ;  /* 0x0000001006bf7819 */ /* 0x000fe200000006ff */
[----:B------:R-:W-:Y:S01]  /*0cc0*/  FMUL.FTZ R6, R228, R219 ;  /* 0x000000dbe4067220 */ /* 0x000fe20000410000 */
[----:B------:R-:W-:Y:S01]  /*0cd0*/  FADD.FTZ R126, R126, R201 ;  /* 0x000000c97e7e7221 */ /* 0x000fe20000010000 */
[-C--:B------:R-:W-:Y:S01]  /*0ce0*/  FFMA.FTZ R102, R9, R201.reuse, R102 ;  /* 0x000000c909667223 */ /* 0x080fe20000010066 */
[----:B------:R-:W-:Y:S01]  /*0cf0*/  FMUL.FTZ R18, R90, R201 ;  /* 0x000000c95a127220 */ /* 0x000fe20000410000 */
[----:B------:R-:W-:Y:S01]  /*0d00*/  FFMA.FTZ R193, R5, R14, R186 ;  /* 0x0000000e05c17223 */ /* 0x000fe200000100ba */
[----:B------:R-:W-:Y:S01]  /*0d10*/  FMUL.FTZ R201, R228, R216 ;  /* 0x000000d8e4c97220 */ /* 0x000fe20000410000 */
[----:B------:R-:W-:Y:S01]  /*0d20*/  SHF.L.U32 R212, R202, 0x10, RZ ;  /* 0x00000010cad47819 */ /* 0x000fe200000006ff */
[----:B------:R-:W-:Y:S01]  /*0d30*/  FADD.FTZ R134, R134, R187 ;  /* 0x000000bb86867221 */ /* 0x000fe20000010000 */
[-C--:B------:R-:W-:Y:S01]  /*0d40*/  FFMA.FTZ R110, R17, R187.reuse, R110 ;  /* 0x000000bb116e7223 */ /* 0x080fe2000001006e */
[----:B------:R-:W-:Y:S01]  /*0d50*/  FMUL.FTZ R216, R82, R187 ;  /* 0x000000bb52d87220 */ /* 0x000fe20000410000 */
[----:B------:R-:W-:Y:S01]  /*0d60*/  FADD.FTZ R187, R190, R205 ;  /* 0x000000cdbebb7221 */ /* 0x000fe20000010000 */
[----:B------:R-:W-:Y:S01]  /*0d70*/  FFMA.FTZ R186, R6, R205, R193 ;  /* 0x000000cd06ba7223 */ /* 0x000fe200000100c1 */
[----:B------:R-:W-:Y:S01]  /*0d80*/  FFMA.FTZ R96, R3, R207, R96 ;  /* 0x000000cf03607223 */ /* 0x000fe20000010060 */
[----:B------:R-:W-:Y:S01]  /*0d90*/  FADD.FTZ R120, R120, R207 ;  /* 0x000000cf78787221 */ /* 0x000fe20000010000 */
[----:B------:R-:W-:Y:S01]  /*0da0*/  FMUL.FTZ R207, R89, R212 ;  /* 0x000000d459cf7220 */ /* 0x000fe20000410000 */
[----:B------:R-:W-:Y:S01]  /*0db0*/  FADD.FTZ R190, R187, R16 ;  /* 0x00000010bbbe7221 */ /* 0x000fe20000010000 */
[----:B------:R-:W-:Y:S01]  /*0dc0*/  FMUL.FTZ R8, R228, R221 ;  /* 0x000000dde4087220 */ /* 0x000fe20000410000 */
[----:B------:R-:W-:Y:S01]  /*0dd0*/  FFMA.FTZ R187, R7, R16, R186 ;  /* 0x0000001007bb7223 */ /* 0x000fe200000100ba */
[----:B------:R-:W-:Y:S01]  /*0de0*/  SHF.L.U32 R214, R200, 0x10, RZ ;  /* 0x00000010c8d67819 */ /* 0x000fe200000006ff */
[----:B------:R-:W-:-:S02]  /*0df0*/  FADD.FTZ R193, R190, R207 ;  /* 0x000000cfbec17221 */ /* 0x000fc40000010000 */
[----:B------:R-:W-:Y:S01]  /*0e00*/  FFMA.FTZ R186, R8, R207, R187 ;  /* 0x000000cf08ba7223 */ /* 0x000fe200000100bb */
[----:B------:R-:W-:Y:S01]  /*0e10*/  SHF.L.U32 R197, R20, 0x10, RZ ;  /* 0x0000001014c57819 */ /* 0x000fe200000006ff */
[----:B------:R-:W-:Y:S01]  /*0e20*/  FMUL.FTZ R209, R91, R214 ;  /* 0x000000d65bd17220 */ /* 0x000fe20000410000 */
[----:B------:R-:W-:Y:S01]  /*0e30*/  FADD.FTZ R190, R193, R18 ;  /* 0x00000012c1be7221 */ /* 0x000fe20000010000 */
[C---:B------:R-:W-:Y:S01]  /*0e40*/  FMUL.FTZ R10, R228.reuse, R225 ;  /* 0x000000e1e40a7220 */ /* 0x040fe20000410000 */
[----:B------:R-:W-:Y:S01]  /*0e50*/  FFMA.FTZ R187, R9, R18, R186 ;  /* 0x0000001209bb7223 */ /* 0x000fe200000100ba */
[C---:B------:R-:W-:Y:S01]  /*0e60*/  FMUL.FTZ R15, R228.reuse, R21 ;  /* 0x00000015e40f7220 */ /* 0x040fe20000410000 */
[----:B------:R-:W-:Y:S01]  /*0e70*/  FMUL.FTZ R21, R228, R245 ;  /* 0x000000f5e4157220 */ /* 0x000fe20000410000 */
[----:B------:R-:W-:Y:S01]  /*0e80*/  FFMA.FTZ R99, R6, R210, R99 ;  /* 0x000000d206637223 */ /* 0x000fe20000010063 */
[----:B------:R-:W-:Y:S01]  /*0e90*/  FADD.FTZ R123, R123, R210 ;  /* 0x000000d27b7b7221 */ /* 0x000fe20000010000 */
[----:B------:R-:W-:Y:S01]  /*0ea0*/  FMUL.FTZ R210, R84, R197 ;  /* 0x000000c554d27220 */ /* 0x000fe20000410000 */
[----:B------:R-:W-:Y:S01]  /*0eb0*/  FADD.FTZ R193, R190, R209 ;  /* 0x000000d1bec17221 */ /* 0x000fe20000010000 */
[----:B------:R-:W-:Y:S01]  /*0ec0*/  FMUL.FTZ R11, R228, R229 ;  /* 0x000000e5e40b7220 */ /* 0x000fe20000410000 */
[----:B------:R-:W-:Y:S01]  /*0ed0*/  FFMA.FTZ R190, R10, R209, R187 ;  /* 0x000000d10abe7223 */ /* 0x000fe200000100bb */
[-C--:B------:R-:W-:Y:S01]  /*0ee0*/  FFMA.FTZ R114, R21, R211.reuse, R114 ;  /* 0x000000d315727223 */ /* 0x080fe20000010072 */
[----:B------:R-:W-:Y:S01]  /*0ef0*/  FADD.FTZ R138, R138, R211 ;  /* 0x000000d38a8a7221 */ /* 0x000fe20000010000 */
[----:B------:R-:W-:Y:S01]  /*0f00*/  FMUL.FTZ R220, R78, R211 ;  /* 0x000000d34edc7220 */ /* 0x000fe20000410000 */
[----:B------:R-:W-:Y:S01]  /*0f10*/  FMUL.FTZ R211, R85, R222 ;  /* 0x000000de55d37220 */ /* 0x000fe20000410000 */
[----:B------:R-:W-:Y:S01]  /*0f20*/  FADD.FTZ R186, R193, R210 ;  /* 0x000000d2c1ba7221 */ /* 0x000fe20000010000 */
[C---:B------:R-:W-:Y:S01]  /*0f30*/  FMUL.FTZ R20, R228.reuse, R231 ;  /* 0x000000e7e4147220 */ /* 0x040fe20000410000 */
[----:B------:R-:W-:Y:S01]  /*0f40*/  FFMA.FTZ R187, R11, R210, R190 ;  /* 0x000000d20bbb7223 */ /* 0x000fe200000100be */
[----:B------:R-:W-:Y:S01]  /*0f50*/  FMUL.FTZ R19, R228, R241 ;  /* 0x000000f1e4137220 */ /* 0x000fe20000410000 */
[----:B------:R-:W-:Y:S01]  /*0f60*/  FADD.FTZ R125, R125, R212 ;  /* 0x000000d47d7d7221 */ /* 0x000fe20000010000 */
[----:B------:R-:W-:Y:S01]  /*0f70*/  FFMA.FTZ R101, R8, R212, R101 ;  /* 0x000000d408657223 */ /* 0x000fe20000010065 */
[----:B------:R-:W-:Y:S01]  /*0f80*/  FMUL.FTZ R212, R86, R195 ;  /* 0x000000c356d47220 */ /* 0x000fe20000410000 */
[----:B------:R-:W-:Y:S01]  /*0f90*/  SHF.L.U32 R190, R184, 0x10, RZ ;  /* 0x00000010b8be7819 */ /* 0x000fe200000006ff */
[----:B------:R-:W-:Y:S01]  /*0fa0*/  FADD.FTZ R193, R186, R211 ;  /* 0x000000d3bac17221 */ /* 0x000fe20000010000 */
[----:B------:R-:W-:Y:S01]  /*0fb0*/  FMUL.FTZ R13, R228, R233 ;  /* 0x000000e9e40d7220 */ /* 0x000fe20000410000 */
[----:B------:R-:W-:Y:S01]  /*0fc0*/  FFMA.FTZ R184, R20, R211, R187 ;  /* 0x000000d314b87223 */ /* 0x000fe200000100bb */
[C---:B------:R-:W-:Y:S01]  /*0fd0*/  PRMT R192, R22.reuse, 0x7632, R192 ;  /* 0x0000763216c07816 */ /* 0x040fe200000000c0 */
[-C--:B------:R-:W-:Y:S01]  /*0fe0*/  FFMA.FTZ R112, R19, R213.reuse, R112 ;  /* 0x000000d513707223 */ /* 0x080fe20000010070 */
[----:B------:R-:W-:Y:S01]  /*0ff0*/  SHF.L.U32 R199, R22, 0x10, RZ ;  /* 0x0000001016c77819 */ /* 0x000fe200000006ff */
[----:B------:R-:W-:Y:S01]  /*1000*/  FADD.FTZ R136, R136, R213 ;  /* 0x000000d588887221 */ /* 0x000fe20000010000 */
[----:B------:R-:W-:Y:S01]  /*1010*/  FMUL.FTZ R218, R76, R213 ;  /* 0x000000d54cda7220 */ /* 0x000fe20000410000 */
[----:B------:R-:W-:Y:S01]  /*1020*/  FMUL.FTZ R213, R87, R224 ;  /* 0x000000e057d57220 */ /* 0x000fe20000410000 */
[----:B------:R-:W-:Y:S01]  /*1030*/  FADD.FTZ R186, R193, R212 ;  /* 0x000000d4c1ba7221 */ /* 0x000fe20000010000 */
[----:B------:R-:W-:Y:S01]  /*1040*/  FMUL.FTZ R22, R228, R235 ;  /* 0x000000ebe4167220 */ /* 0x000fe20000410000 */
        /* <DEDUP_REMOVED lines=12> */
[----:B------:R-:W-:Y:S01]  /*1110*/  FFMA.FTZ R184, R200, R215, R187 ;  /* 0x000000d7c8b87223 */ /* 0x000fe200000100bb */
[C---:B------:R-:W-:Y:S01]  /*1120*/  FMUL.FTZ R23, R228.reuse, R249 ;  /* 0x000000f9e4177220 */ /* 0x040fe20000410000 */
[----:B------:R-:W-:Y:S01]  /*1130*/  FMUL.FTZ R217, R83, R226 ;  /* 0x000000e253d97220 */ /* 0x000fe20000410000 */
[----:B------:R-:W-:Y:S01]  /*1140*/  FADD.FTZ R186, R193, R216 ;  /* 0x000000d8c1ba7221 */ /* 0x000fe20000010000 */
[----:B------:R-:W-:Y:S01]  /*1150*/  FMUL.FTZ R202, R228, R239 ;  /* 0x000000efe4ca7220 */ /* 0x000fe20000410000 */
[----:B------:R-:W-:Y:S01]  /*1160*/  FFMA.FTZ R187, R17, R216, R184 ;  /* 0x000000d811bb7223 */ /* 0x000fe200000100b8 */
[----:B------:R-:W-:Y:S01]  /*1170*/  FFMA.FTZ R105, R20, R222, R105 ;  /* 0x000000de14697223 */ /* 0x000fe20000010069 */
[----:B------:R-:W-:Y:S01]  /*1180*/  FADD.FTZ R129, R129, R222 ;  /* 0x000000de81817221 */ /* 0x000fe20000010000 */
[-C--:B------:R-:W-:Y:S01]  /*1190*/  FFMA.FTZ R116, R23, R191.reuse, R116 ;  /* 0x000000bf17747223 */ /* 0x080fe20000010074 */
[----:B------:R-:W-:Y:S01]  /*11a0*/  FADD.FTZ R140, R140, R191 ;  /* 0x000000bf8c8c7221 */ /* 0x000fe20000010000 */
[----:B------:R-:W-:Y:S01]  /*11b0*/  FMUL.FTZ R222, R72, R191 ;  /* 0x000000bf48de7220 */ /* 0x000fe20000410000 */
[----:B------:R-:W-:Y:S01]  /*11c0*/  SHF.L.U32 R196, R196, 0x10, RZ ;  /* 0x00000010c4c47819 */ /* 0x000fe200000006ff */
[----:B------:R-:W-:Y:S01]  /*11d0*/  FADD.FTZ R191, R186, R217 ;  /* 0x000000d9babf7221 */ /* 0x000fe20000010000 */
[----:B------:R-:W-:Y:S01]  /*11e0*/  FFMA.FTZ R186, R202, R217, R187 ;  /* 0x000000d9caba7223 */ /* 0x000fe200000100bb */
[----:B------:R-:W-:-:S02]  /*11f0*/  FMUL.FTZ R204, R228, R243 ;  /* 0x000000f3e4cc7220 */ /* 0x000fc40000410000 */
[----:B------:R-:W-:Y:S01]  /*1200*/  FMUL.FTZ R219, R77, R196 ;  /* 0x000000c44ddb7220 */ /* 0x000fe20000410000 */
[----:B------:R-:W-:Y:S01]  /*1210*/  FADD.FTZ R184, R191, R218 ;  /* 0x000000dabfb87221 */ /* 0x000fe20000010000 */
[----:B------:R-:W-:Y:S01]  /*1220*/  FFMA.FTZ R187, R19, R218, R186 ;  /* 0x000000da13bb7223 */ /* 0x000fe200000100ba */
[----:B------:R-:W-:Y:S02]  /*1230*/  SHF.L.U32 R194, R194, 0x10, RZ ;  /* 0x00000010c2c27819 */ /* 0x000fe400000006ff */
[----:B------:R-:W-:Y:S01]  /*1240*/  SHF.L.U32 R186, R0, 0x10, RZ ;  /* 0x0000001000ba7819 */ /* 0x000fe200000006ff */
        /* <DEDUP_REMOVED lines=12> */
[----:B------:R-:W-:Y:S01]  /*1310*/  FFMA.FTZ R107, R22, R224, R107 ;  /* 0x000000e0166b7223 */ /* 0x000fe2000001006b */
[----:B------:R-:W-:Y:S01]  /*1320*/  FADD.FTZ R131, R131, R224 ;  /* 0x000000e083837221 */ /* 0x000fe20000010000 */
[-C--:B------:R-:W-:Y:S01]  /*1330*/  FFMA.FTZ R118, R201, R189.reuse, R118 ;  /* 0x000000bdc9767223 */ /* 0x080fe20000010076 */
[----:B------:R-:W-:Y:S01]  /*1340*/  FADD.FTZ R142, R142, R189 ;  /* 0x000000bd8e8e7221 */ /* 0x000fe20000010000 */
        /* <DEDUP_REMOVED lines=28> */
.L_x_4486:
        /* <DEDUP_REMOVED lines=19> */
.L_x_4487:
[----:B0-----:R-:W0:Y:S01]  /*1640*/  SHFL.DOWN PT, R185, R192, 0x10, 0x1f ;  /* 0x0a001f00c0b97f89 */ /* 0x001e2200000e0000 */
[----:B------:R-:W1:Y:S01]  /*1650*/  LDC R231, c[0x0][0x388] ;  /* 0x0000e200ffe77b82 */ /* 0x000e620000000800 */
[----:B-----5:R-:W-:Y:S01]  /*1660*/  ISETP.GE.AND P3, PT, R188, 0x1, PT ;  /* 0x00000001bc00780c */ /* 0x020fe20003f66270 */
[----:B------:R-:W-:Y:S01]  /*1670*/  BSSY.RECONVERGENT B0, `(.L_x_4488) ;  /* 0x0000027000007945 */ /* 0x000fe20003800200 */
[----:B------:R-:W2:Y:S01]  /*1680*/  SHFL.DOWN PT, R0, R193, 0x10, 0x1f ;  /* 0x0a001f00c1007f89 */ /* 0x000ea200000e0000 */
[----:B------:R-:W-:-:S10]  /*1690*/  MOV R229, RZ ;  /* 0x000000ff00e57202 */ /* 0x000fd40000000f00 */
[----:B------:R-:W-:Y:S01]  /*16a0*/  @P3 IADD3 R188, PT, PT, R188, -0x1, RZ ;  /* 0xffffffffbcbc3810 */ /* 0x000fe20007ffe0ff */
[----:B0-----:R-:W-:-:S04]  /*16b0*/  FADD.FTZ R185, R185, R192 ;  /* 0x000000c0b9b97221 */ /* 0x001fc80000010000 */
[----:B-1----:R-:W-:Y:S02]  /*16c0*/  @P3 IMAD R188, R188, R231, RZ ;  /* 0x000000e7bcbc3224 */ /* 0x002fe400078e02ff */
[----:B--2---:R-:W-:Y:S01]  /*16d0*/  FADD.FTZ R0, R0, R193 ;  /* 0x000000c100007221 */ /* 0x004fe20000010000 */
[----:B------:R-:W0:Y:S04]  /*16e0*/  SHFL.DOWN PT, R184, R185, 0x8, 0x1f ;  /* 0x09001f00b9b87f89 */ /* 0x000e2800000e0000 */
[----:B------:R-:W1:Y:S01]  /*16f0*/  SHFL.DOWN PT, R187, R0, 0x8, 0x1f ;  /* 0x09001f0000bb7f89 */ /* 0x000e6200000e0000 */
[----:B0-----:R-:W-:Y:S01]  /*1700*/  FADD.FTZ R184, R185, R184 ;  /* 0x000000b8b9b87221 */ /* 0x001fe20000010000 */
[----:B-1----:R-:W-:-:S04]  /*1710*/  FADD.FTZ R187, R0, R187 ;  /* 0x000000bb00bb7221 */ /* 0x002fc80000010000 */
[----:B------:R-:W0:Y:S04]  /*1720*/  SHFL.DOWN PT, R189, R184, 0x4, 0x1f ;  /* 0x08801f00b8bd7f89 */ /* 0x000e2800000e0000 */
        /* <DEDUP_REMOVED lines=8> */
[----:B------:R-:W-:Y:S01]  /*17b0*/  @P3 SHF.R.S32.HI R189, RZ, 0x1f, R188 ;  /* 0x0000001fffbd3819 */ /* 0x000fe200000114bc */
[----:B------:R-:W0:Y:S01]  /*17c0*/  @P3 LDC.64 R186, c[0x0][0x390] ;  /* 0x0000e400ffba3b82 */ /* 0x000e220000000a00 */
[----:B-1----:R-:W-:Y:S02]  /*17d0*/  FADD.FTZ R191, R190, R191 ;  /* 0x000000bfbebf7221 */ /* 0x002fe40000010000 */
        /* <DEDUP_REMOVED lines=16> */
.L_x_4489:
[----:B------:R-:W-:Y:S05]  /*18e0*/  BSYNC.RECONVERGENT B0 ;  /* 0x0000000000007941 */ /* 0x000fea0003800200 */
.L_x_4488:
        /* <DEDUP_REMOVED lines=61> */
.L_x_4492:
        /* <DEDUP_REMOVED lines=13> */
.L_x_4493:
        /* <DEDUP_REMOVED lines=12> */
.L_x_4494:
        /* <DEDUP_REMOVED lines=13> */
.L_x_4495:
        /* <DEDUP_REMOVED lines=12> */
.L_x_4496:
        /* <DEDUP_REMOVED lines=13> */
.L_x_4497:
        /* <DEDUP_REMOVED lines=12> */
.L_x_4498:
        /* <DEDUP_REMOVED lines=14> */
.L_x_4491:
        /* <DEDUP_REMOVED lines=40> */
.L_x_4500:
        /* <DEDUP_REMOVED lines=8> */
.L_x_4501:
[----:B------:R-:W-:Y:S05]  /*2550*/  @!P3 BRA `(.L_x_4502) ;  /* 0x000000000018b947 */ /* 0x000fea0003800000 */
[----:B------:R-:W-:Y:S01]  /*2560*/  FMUL.FTZ R181, R178, UR16 ;  /* 0x00000010b2b57c20 */ /* 0x000fe20008410000 */
[----:B-----5:R-:W-:-:S03]  /*2570*/  SHF.L.U32 R187, R169, 0x10, RZ ;  /* 0x00000010a9bb7819 */ /* 0x020fc600000006ff */
[-C--:B------:R-:W-:Y:S02]  /*2580*/  FMUL.FTZ R180, R50, R181.reuse ;  /* 0x000000b532b47220 */ /* 0x080fe40000410000 */
[----:B------:R-:W-:-:S03]  /*2590*/  FFMA.FTZ R166, R187, R181, R166 ;  /* 0x000000b5bba67223 */ /* 0x000fc600000100a6 */
[----:B------:R-:W-:-:S04]  /*25a0*/  F2FP.BF16.F32.PACK_AB R180, RZ, R180 ;  /* 0x000000b4ffb4723e */ /* 0x000fc800000010ff */
[----:B------:R-:W-:-:S07]  /*25b0*/  PRMT R173, R180, 0x7610, R173 ;  /* 0x00007610b4ad7816 */ /* 0x000fce00000000ad */
.L_x_4502:
        /* <DEDUP_REMOVED lines=8> */
.L_x_4503:
[----:B------:R-:W-:Y:S05]  /*2640*/  @!P3 BRA `(.L_x_4504) ;  /* 0x000000000018b947 */ /* 0x000fea0003800000 */
[----:B------:R-:W-:Y:S01]  /*2650*/  FMUL.FTZ R181, R185, UR16 ;  /* 0x00000010b9b57c20 */ /* 0x000fe20008410000 */
[----:B-----5:R-:W-:-:S03]  /*2660*/  SHF.L.U32 R187, R170, 0x10, RZ ;  /* 0x00000010aabb7819 */ /* 0x020fc600000006ff */
[-C--:B------:R-:W-:Y:S02]  /*2670*/  FMUL.FTZ R180, R52, R181.reuse ;  /* 0x000000b534b47220 */ /* 0x080fe40000410000 */
[----:B------:R-:W-:-:S03]  /*2680*/  FFMA.FTZ R160, R187, R181, R160 ;  /* 0x000000b5bba07223 */ /* 0x000fc600000100a0 */
[----:B------:R-:W-:-:S04]  /*2690*/  F2FP.BF16.F32.PACK_AB R180, RZ, R180 ;  /* 0x000000b4ffb4723e */ /* 0x000fc800000010ff */
[----:B------:R-:W-:-:S07]  /*26a0*/  PRMT R174, R180, 0x7610, R174 ;  /* 0x00007610b4ae7816 */ /* 0x000fce00000000ae */
.L_x_4504:
        /* <DEDUP_REMOVED lines=8> */
.L_x_4505:
[----:B------:R-:W-:Y:S05]  /*2730*/  @!P3 BRA `(.L_x_4506) ;  /* 0x000000000018b947 */ /* 0x000fea0003800000 */
[----:B------:R-:W-:Y:S01]  /*2740*/  FMUL.FTZ R181, R182, UR16 ;  /* 0x00000010b6b57c20 */ /* 0x000fe20008410000 */
[----:B-----5:R-:W-:-:S03]  /*2750*/  SHF.L.U32 R187, R171, 0x10, RZ ;  /* 0x00000010abbb7819 */ /* 0x020fc600000006ff */
[-C--:B------:R-:W-:Y:S02]  /*2760*/  FMUL.FTZ R180, R54, R181.reuse ;  /* 0x000000b536b47220 */ /* 0x080fe40000410000 */
[----:B------:R-:W-:-:S03]  /*2770*/  FFMA.FTZ R162, R187, R181, R162 ;  /* 0x000000b5bba27223 */ /* 0x000fc600000100a2 */
[----:B------:R-:W-:-:S04]  /*2780*/  F2FP.BF16.F32.PACK_AB R180, RZ, R180 ;  /* 0x000000b4ffb4723e */ /* 0x000fc800000010ff */
[----:B------:R-:W-:-:S07]  /*2790*/  PRMT R175, R180, 0x7610, R175 ;  /* 0x00007610b4af7816 */ /* 0x000fce00000000af */
.L_x_4506:
[----:B------:R-:W-:Y:S02]  /*27a0*/  MOV R181, R186 ;  /* 0x000000ba00b57202 */ /* 0x000fe40000000f00 */
        /* <DEDUP_REMOVED lines=10> */
.L_x_4490:
        /* <DEDUP_REMOVED lines=16> */
.L_x_4508:
        /* <DEDUP_REMOVED lines=12> */
.L_x_4509:
        /* <DEDUP_REMOVED lines=11> */
.L_x_4510:
        /* <DEDUP_REMOVED lines=12> */
.L_x_4511:
        /* <DEDUP_REMOVED lines=11> */
.L_x_4512:
        /* <DEDUP_REMOVED lines=12> */
.L_x_4513:
        /* <DEDUP_REMOVED lines=11> */
.L_x_4514:
        /* <DEDUP_REMOVED lines=13> */
.L_x_4507:
[--C-:B------:R-:W-:Y:S01]  /*2e70*/  @P2 FFMA.FTZ R176, R4, R189, R188.reuse ;  /* 0x000000bd04b02223 */ /* 0x100fe200000100bc */
        /* <DEDUP_REMOVED lines=38> */
.L_x_4515:
        /* <DEDUP_REMOVED lines=8> */
.L_x_4516:
[----:B------:R-:W-:Y:S05]  /*3160*/  @!P3 BRA `(.L_x_4517) ;  /* 0x000000000018b947 */ /* 0x000fea0003800000 */
[----:B------:R-:W-:Y:S01]  /*3170*/  FMUL.FTZ R185, R178, UR16 ;  /* 0x00000010b2b97c20 */ /* 0x000fe20008410000 */
[----:B-----5:R-:W-:-:S03]  /*3180*/  SHF.L.U32 R187, R169, 0x10, RZ ;  /* 0x00000010a9bb7819 */ /* 0x020fc600000006ff */
[-C--:B------:R-:W-:Y:S02]  /*3190*/  FMUL.FTZ R184, R50, R185.reuse ;  /* 0x000000b932b87220 */ /* 0x080fe40000410000 */
[----:B------:R-:W-:-:S03]  /*31a0*/  FFMA.FTZ R166, R187, R185, R166 ;  /* 0x000000b9bba67223 */ /* 0x000fc600000100a6 */
[----:B------:R-:W-:-:S04]  /*31b0*/  F2FP.BF16.F32.PACK_AB R184, RZ, R184 ;  /* 0x000000b8ffb8723e */ /* 0x000fc800000010ff */
[----:B------:R-:W-:-:S07]  /*31c0*/  PRMT R173, R184, 0x7610, R173 ;  /* 0x00007610b8ad7816 */ /* 0x000fce00000000ad */
.L_x_4517:
        /* <DEDUP_REMOVED lines=8> */
.L_x_4518:
[----:B------:R-:W-:Y:S05]  /*3250*/  @!P3 BRA `(.L_x_4519) ;  /* 0x000000000018b947 */ /* 0x000fea0003800000 */
[----:B------:R-:W-:Y:S01]  /*3260*/  FMUL.FTZ R185, R180, UR16 ;  /* 0x00000010b4b97c20 */ /* 0x000fe20008410000 */
[----:B-----5:R-:W-:-:S03]  /*3270*/  SHF.L.U32 R187, R170, 0x10, RZ ;  /* 0x00000010aabb7819 */ /* 0x020fc600000006ff */
[-C--:B------:R-:W-:Y:S02]  /*3280*/  FMUL.FTZ R184, R52, R185.reuse ;  /* 0x000000b934b87220 */ /* 0x080fe40000410000 */
[----:B------:R-:W-:-:S03]  /*3290*/  FFMA.FTZ R160, R187, R185, R160 ;  /* 0x000000b9bba07223 */ /* 0x000fc600000100a0 */
[----:B------:R-:W-:-:S04]  /*32a0*/  F2FP.BF16.F32.PACK_AB R184, RZ, R184 ;  /* 0x000000b8ffb8723e */ /* 0x000fc800000010ff */
[----:B------:R-:W-:-:S07]  /*32b0*/  PRMT R174, R184, 0x7610, R174 ;  /* 0x00007610b8ae7816 */ /* 0x000fce00000000ae */
.L_x_4519:
        /* <DEDUP_REMOVED lines=8> */
.L_x_4520:
[----:B------:R-:W-:Y:S05]  /*3340*/  @!P3 BRA `(.L_x_4521) ;  /* 0x000000000018b947 */ /* 0x000fea0003800000 */
[----:B------:R-:W-:Y:S01]  /*3350*/  FMUL.FTZ R185, R182, UR16 ;  /* 0x00000010b6b97c20 */ /* 0x000fe20008410000 */
[----:B-----5:R-:W-:-:S03]  /*3360*/  SHF.L.U32 R187, R171, 0x10, RZ ;  /* 0x00000010abbb7819 */ /* 0x020fc600000006ff */
[-C--:B------:R-:W-:Y:S02]  /*3370*/  FMUL.FTZ R184, R54, R185.reuse ;  /* 0x000000b936b87220 */ /* 0x080fe40000410000 */
[----:B------:R-:W-:-:S03]  /*3380*/  FFMA.FTZ R162, R187, R185, R162 ;  /* 0x000000b9bba27223 */ /* 0x000fc600000100a2 */
[----:B------:R-:W-:-:S04]  /*3390*/  F2FP.BF16.F32.PACK_AB R184, RZ, R184 ;  /* 0x000000b8ffb8723e */ /* 0x000fc800000010ff */
[----:B------:R-:W-:-:S07]  /*33a0*/  PRMT R175, R184, 0x7610, R175 ;  /* 0x00007610b8af7816 */ /* 0x000fce00000000af */
.L_x_4521:
        /* <DEDUP_REMOVED lines=8> */
.L_x_4499:
        /* <DEDUP_REMOVED lines=14> */
.L_x_4522:
[----:B------:R-:W-:Y:S05]  /*3510*/  @!P0 BRA `(.L_x_4523) ;  /* 0x0000000800ec8947 */ /* 0x000fea0003800000 */
        /* <DEDUP_REMOVED lines=40> */
.L_x_4525:
        /* <DEDUP_REMOVED lines=8> */
.L_x_4526:
[----:B------:R-:W-:Y:S05]  /*3820*/  @!P3 BRA `(.L_x_4527) ;  /* 0x000000000018b947 */ /* 0x000fea0003800000 */
[----:B------:R-:W-:Y:S01]  /*3830*/  FMUL.FTZ R185, R178, UR16 ;  /* 0x00000010b2b97c20 */ /* 0x000fe20008410000 */
[----:B-----5:R-:W-:-:S03]  /*3840*/  SHF.L.U32 R187, R169, 0x10, RZ ;  /* 0x00000010a9bb7819 */ /* 0x020fc600000006ff */
[-C--:B------:R-:W-:Y:S02]  /*3850*/  FMUL.FTZ R184, R58, R185.reuse ;  /* 0x000000b93ab87220 */ /* 0x080fe40000410000 */
[----:B------:R-:W-:-:S03]  /*3860*/  FFMA.FTZ R158, R187, R185, R158 ;  /* 0x000000b9bb9e7223 */ /* 0x000fc6000001009e */
[----:B------:R-:W-:-:S04]  /*3870*/  F2FP.BF16.F32.PACK_AB R184, RZ, R184 ;  /* 0x000000b8ffb8723e */ /* 0x000fc800000010ff */
[----:B------:R-:W-:-:S07]  /*3880*/  PRMT R173, R184, 0x7610, R173 ;  /* 0x00007610b8ad7816 */ /* 0x000fce00000000ad */
.L_x_4527:
        /* <DEDUP_REMOVED lines=8> */
.L_x_4528:
[----:B------:R-:W-:Y:S05]  /*3910*/  @!P3 BRA `(.L_x_4529) ;  /* 0x000000000018b947 */ /* 0x000fea0003800000 */
[----:B------:R-:W-:Y:S01]  /*3920*/  FMUL.FTZ R185, R180, UR16 ;  /* 0x00000010b4b97c20 */ /* 0x000fe20008410000 */
[----:B-----5:R-:W-:-:S03]  /*3930*/  SHF.L.U32 R187, R170, 0x10, RZ ;  /* 0x00000010aabb7819 */ /* 0x020fc600000006ff */
[-C--:B------:R-:W-:Y:S02]  /*3940*/  FMUL.FTZ R184, R60, R185.reuse ;  /* 0x000000b93cb87220 */ /* 0x080fe40000410000 */
[----:B------:R-:W-:-:S03]  /*3950*/  FFMA.FTZ R152, R187, R185, R152 ;  /* 0x000000b9bb987223 */ /* 0x000fc60000010098 */
[----:B------:R-:W-:-:S04]  /*3960*/  F2FP.BF16.F32.PACK_AB R184, RZ, R184 ;  /* 0x000000b8ffb8723e */ /* 0x000fc800000010ff */
[----:B------:R-:W-:-:S07]  /*3970*/  PRMT R174, R184, 0x7610, R174 ;  /* 0x00007610b8ae7816 */ /* 0x000fce00000000ae */
.L_x_4529:
        /* <DEDUP_REMOVED lines=8> */
.L_x_4530:
[----:B------:R-:W-:Y:S05]  /*3a00*/  @!P3 BRA `(.L_x_4531) ;  /* 0x000000000018b947 */ /* 0x000fea0003800000 */
[----:B------:R-:W-:Y:S01]  /*3a10*/  FMUL.FTZ R185, R182, UR16 ;  /* 0x00000010b6b97c20 */ /* 0x000fe20008410000 */
[----:B-----5:R-:W-:-:S03]  /*3a20*/  SHF.L.U32 R187, R171, 0x10, RZ ;  /* 0x00000010abbb7819 */ /* 0x020fc600000006ff */
[-C--:B------:R-:W-:Y:S02]  /*3a30*/  FMUL.FTZ R184, R62, R185.reuse ;  /* 0x000000b93eb87220 */ /* 0x080fe40000410000 */
[----:B------:R-:W-:-:S03]  /*3a40*/  FFMA.FTZ R154, R187, R185, R154 ;  /* 0x000000b9bb9a7223 */ /* 0x000fc6000001009a */
[----:B------:R-:W-:-:S04]  /*3a50*/  F2FP.BF16.F32.PACK_AB R184, RZ, R184 ;  /* 0x000000b8ffb8723e */ /* 0x000fc800000010ff */
[----:B------:R-:W-:-:S07]  /*3a60*/  PRMT R175, R184, 0x7610, R175 ;  /* 0x00007610b8af7816 */ /* 0x000fce00000000af */
.L_x_4531:
        /* <DEDUP_REMOVED lines=9> */
.L_x_4524:
        /* <DEDUP_REMOVED lines=11> */
.L_x_4533:
        /* <DEDUP_REMOVED lines=12> */
.L_x_4534:
        /* <DEDUP_REMOVED lines=11> */
.L_x_4535:
        /* <DEDUP_REMOVED lines=12> */
.L_x_4536:
        /* <DEDUP_REMOVED lines=11> */
.L_x_4537:
        /* <DEDUP_REMOVED lines=12> */
.L_x_4538:
        /* <DEDUP_REMOVED lines=11> */
.L_x_4539:
        /* <DEDUP_REMOVED lines=13> */
.L_x_4523:
        /* <DEDUP_REMOVED lines=41> */
.L_x_4541:
        /* <DEDUP_REMOVED lines=8> */
.L_x_4542:
[----:B------:R-:W-:Y:S05]  /*43e0*/  @!P3 BRA `(.L_x_4543) ;  /* 0x000000000018b947 */ /* 0x000fea0003800000 */
[----:B------:R-:W-:Y:S01]  /*43f0*/  FMUL.FTZ R181, R178, UR16 ;  /* 0x00000010b2b57c20 */ /* 0x000fe20008410000 */
[----:B-----5:R-:W-:-:S03]  /*4400*/  SHF.L.U32 R187, R169, 0x10, RZ ;  /* 0x00000010a9bb7819 */ /* 0x020fc600000006ff */
[-C--:B------:R-:W-:Y:S02]  /*4410*/  FMUL.FTZ R180, R58, R181.reuse ;  /* 0x000000b53ab47220 */ /* 0x080fe40000410000 */
[----:B------:R-:W-:-:S03]  /*4420*/  FFMA.FTZ R158, R187, R181, R158 ;  /* 0x000000b5bb9e7223 */ /* 0x000fc6000001009e */
[----:B------:R-:W-:-:S04]  /*4430*/  F2FP.BF16.F32.PACK_AB R180, RZ, R180 ;  /* 0x000000b4ffb4723e */ /* 0x000fc800000010ff */
[----:B------:R-:W-:-:S07]  /*4440*/  PRMT R173, R180, 0x7610, R173 ;  /* 0x00007610b4ad7816 */ /* 0x000fce00000000ad */
.L_x_4543:
        /* <DEDUP_REMOVED lines=8> */
.L_x_4544:
[----:B------:R-:W-:Y:S05]  /*44d0*/  @!P3 BRA `(.L_x_4545) ;  /* 0x000000000018b947 */ /* 0x000fea0003800000 */
[----:B------:R-:W-:Y:S01]  /*44e0*/  FMUL.FTZ R181, R185, UR16 ;  /* 0x00000010b9b57c20 */ /* 0x000fe20008410000 */
[----:B-----5:R-:W-:-:S03]  /*44f0*/  SHF.L.U32 R187, R170, 0x10, RZ ;  /* 0x00000010aabb7819 */ /* 0x020fc600000006ff */
[-C--:B------:R-:W-:Y:S02]  /*4500*/  FMUL.FTZ R180, R60, R181.reuse ;  /* 0x000000b53cb47220 */ /* 0x080fe40000410000 */
[----:B------:R-:W-:-:S03]  /*4510*/  FFMA.FTZ R152, R187, R181, R152 ;  /* 0x000000b5bb987223 */ /* 0x000fc60000010098 */
[----:B------:R-:W-:-:S04]  /*4520*/  F2FP.BF16.F32.PACK_AB R180, RZ, R180 ;  /* 0x000000b4ffb4723e */ /* 0x000fc800000010ff */
[----:B------:R-:W-:-:S07]  /*4530*/  PRMT R174, R180, 0x7610, R174 ;  /* 0x00007610b4ae7816 */ /* 0x000fce00000000ae */
.L_x_4545:
        /* <DEDUP_REMOVED lines=8> */
.L_x_4546:
[----:B------:R-:W-:Y:S05]  /*45c0*/  @!P3 BRA `(.L_x_4547) ;  /* 0x000000000018b947 */ /* 0x000fea0003800000 */
[----:B------:R-:W-:Y:S01]  /*45d0*/  FMUL.FTZ R181, R182, UR16 ;  /* 0x00000010b6b57c20 */ /* 0x000fe20008410000 */
[----:B-----5:R-:W-:-:S03]  /*45e0*/  SHF.L.U32 R187, R171, 0x10, RZ ;  /* 0x00000010abbb7819 */ /* 0x020fc600000006ff */
[-C--:B------:R-:W-:Y:S02]  /*45f0*/  FMUL.FTZ R180, R62, R181.reuse ;  /* 0x000000b53eb47220 */ /* 0x080fe40000410000 */
[----:B------:R-:W-:-:S03]  /*4600*/  FFMA.FTZ R154, R187, R181, R154 ;  /* 0x000000b5bb9a7223 */ /* 0x000fc6000001009a */
[----:B------:R-:W-:-:S04]  /*4610*/  F2FP.BF16.F32.PACK_AB R180, RZ, R180 ;  /* 0x000000b4ffb4723e */ /* 0x000fc800000010ff */
[----:B------:R-:W-:-:S07]  /*4620*/  PRMT R175, R180, 0x7610, R175 ;  /* 0x00007610b4af7816 */ /* 0x000fce00000000af */
.L_x_4547:
        /* <DEDUP_REMOVED lines=11> */
.L_x_4540:
[----:B------:R-:W-:Y:S05]  /*46e0*/  @!P3 BRA `(.L_x_4548) ;  /* 0x00000000002cb947 */ /* 0x000fea0003800000 */
[----:B0-----:R-:W-:Y:S01]  /*46f0*/  FFMA.FTZ R185, R11, R189, R188 ;  /* 0x000000bd0bb97223 */ /* 0x001fe200000100bc */
        /* <DEDUP_REMOVED lines=10> */
.L_x_4548:
[----:B------:R-:W-:Y:S05]  /*47a0*/  @!P3 BRA `(.L_x_4549) ;  /* 0x000000000030b947 */ /* 0x000fea0003800000 */
[----:B0-----:R-:W-:Y:S01]  /*47b0*/  FFMA.FTZ R184, R20, R189, R188 ;  /* 0x000000bd14b87223 */ /* 0x001fe200000100bc */
        /* <DEDUP_REMOVED lines=11> */
.L_x_4549:
        /* <DEDUP_REMOVED lines=12> */
.L_x_4550:
        /* <DEDUP_REMOVED lines=13> */
.L_x_4551:
        /* <DEDUP_REMOVED lines=12> */
.L_x_4552:
        /* <DEDUP_REMOVED lines=13> */
.L_x_4553:
        /* <DEDUP_REMOVED lines=12> */
.L_x_4554:
[----:B------:R-:W-:Y:S05]  /*4c50*/  @!P3 BRA `(.L_x_4532) ;  /* 0x000000000030b947 */ /* 0x000fea0003800000 */
[----:B0-----:R-:W-:Y:S01]  /*4c60*/  FFMA.FTZ R184, R202, R189, R188 ;  /* 0x000000bdcab87223 */ /* 0x001fe200000100bc */
        /* <DEDUP_REMOVED lines=11> */
.L_x_4532:
        /* <DEDUP_REMOVED lines=14> */
.L_x_4555:
        /* <DEDUP_REMOVED lines=41> */
.L_x_4558:
        /* <DEDUP_REMOVED lines=8> */
.L_x_4559:
[----:B------:R-:W-:Y:S05]  /*5110*/  @!P3 BRA `(.L_x_4560) ;  /* 0x000000000018b947 */ /* 0x000fea0003800000 */
[----:B------:R-:W-:Y:S01]  /*5120*/  FMUL.FTZ R181, R178, UR16 ;  /* 0x00000010b2b57c20 */ /* 0x000fe20008410000 */
[----:B-----5:R-:W-:-:S03]  /*5130*/  SHF.L.U32 R185, R169, 0x10, RZ ;  /* 0x00000010a9b97819 */ /* 0x020fc600000006ff */
[-C--:B------:R-:W-:Y:S02]  /*5140*/  FMUL.FTZ R184, R66, R181.reuse ;  /* 0x000000b542b87220 */ /* 0x080fe40000410000 */
[----:B------:R-:W-:-:S03]  /*5150*/  FFMA.FTZ R150, R185, R181, R150 ;  /* 0x000000b5b9967223 */ /* 0x000fc60000010096 */
[----:B------:R-:W-:-:S04]  /*5160*/  F2FP.BF16.F32.PACK_AB R184, RZ, R184 ;  /* 0x000000b8ffb8723e */ /* 0x000fc800000010ff */
[----:B------:R-:W-:-:S07]  /*5170*/  PRMT R173, R184, 0x7610, R173 ;  /* 0x00007610b8ad7816 */ /* 0x000fce00000000ad */
.L_x_4560:
        /* <DEDUP_REMOVED lines=8> */
.L_x_4561:
[----:B------:R-:W-:Y:S05]  /*5200*/  @!P3 BRA `(.L_x_4562) ;  /* 0x000000000018b947 */ /* 0x000fea0003800000 */
[----:B------:R-:W-:Y:S01]  /*5210*/  FMUL.FTZ R181, R180, UR16 ;  /* 0x00000010b4b57c20 */ /* 0x000fe20008410000 */
[----:B-----5:R-:W-:-:S03]  /*5220*/  SHF.L.U32 R185, R170, 0x10, RZ ;  /* 0x00000010aab97819 */ /* 0x020fc600000006ff */
[-C--:B------:R-:W-:Y:S02]  /*5230*/  FMUL.FTZ R184, R68, R181.reuse ;  /* 0x000000b544b87220 */ /* 0x080fe40000410000 */
[----:B------:R-:W-:-:S03]  /*5240*/  FFMA.FTZ R144, R185, R181, R144 ;  /* 0x000000b5b9907223 */ /* 0x000fc60000010090 */
[----:B------:R-:W-:-:S04]  /*5250*/  F2FP.BF16.F32.PACK_AB R184, RZ, R184 ;  /* 0x000000b8ffb8723e */ /* 0x000fc800000010ff */
[----:B------:R-:W-:-:S07]  /*5260*/  PRMT R174, R184, 0x7610, R174 ;  /* 0x00007610b8ae7816 */ /* 0x000fce00000000ae */
.L_x_4562:
        /* <DEDUP_REMOVED lines=8> */
.L_x_4563:
[----:B------:R-:W-:Y:S05]  /*52f0*/  @!P3 BRA `(.L_x_4564) ;  /* 0x000000000018b947 */ /* 0x000fea0003800000 */
[----:B------:R-:W-:Y:S01]  /*5300*/  FMUL.FTZ R181, R182, UR16 ;  /* 0x00000010b6b57c20 */ /* 0x000fe20008410000 */
[----:B-----5:R-:W-:-:S03]  /*5310*/  SHF.L.U32 R185, R171, 0x10, RZ ;  /* 0x00000010abb97819 */ /* 0x020fc600000006ff */
[-C--:B------:R-:W-:Y:S02]  /*5320*/  FMUL.FTZ R184, R70, R181.reuse ;  /* 0x000000b546b87220 */ /* 0x080fe40000410000 */
[----:B------:R-:W-:-:S03]  /*5330*/  FFMA.FTZ R146, R185, R181, R146 ;  /* 0x000000b5b9927223 */ /* 0x000fc60000010092 */
[----:B------:R-:W-:-:S04]  /*5340*/  F2FP.BF16.F32.PACK_AB R184, RZ, R184 ;  /* 0x000000b8ffb8723e */ /* 0x000fc800000010ff */
[----:B------:R-:W-:-:S07]  /*5350*/  PRMT R175, R184, 0x7610, R175 ;  /* 0x00007610b8af7816 */ /* 0x000fce00000000af */
.L_x_4564:
        /* <DEDUP_REMOVED lines=10> */
.L_x_4557:
        /* <DEDUP_REMOVED lines=11> */
.L_x_4566:
        /* <DEDUP_REMOVED lines=12> */
.L_x_4567:
        /* <DEDUP_REMOVED lines=11> */
.L_x_4568:
        /* <DEDUP_REMOVED lines=12> */
.L_x_4569:
        /* <DEDUP_REMOVED lines=11> */
.L_x_4570:
        /* <DEDUP_REMOVED lines=12> */
.L_x_4571:
        /* <DEDUP_REMOVED lines=11> */
.L_x_4572:
[----:B------:R-:W-:Y:S05]  /*5900*/  @!P3 BRA `(.L_x_4565) ;  /* 0x0000000c004cb947 */ /* 0x000fea0003800000 */
[----:B------:R-:W-:Y:S01]  /*5910*/  @P2 FFMA.FTZ R188, R226, R189, R188 ;  /* 0x000000bde2bc2223 */ /* 0x000fe200000100bc */
[----:B0-----:R-:W-:Y:S02]  /*5920*/  MOV R184, R27 ;  /* 0x0000001b00b87202 */ /* 0x001fe40000000f00 */
        /* <DEDUP_REMOVED lines=10> */
.L_x_4556:
        /* <DEDUP_REMOVED lines=41> */
.L_x_4574:
        /* <DEDUP_REMOVED lines=8> */
.L_x_4575:
[----:B------:R-:W-:Y:S05]  /*5ce0*/  @!P3 BRA `(.L_x_4576) ;  /* 0x000000000018b947 */ /* 0x000fea0003800000 */
[----:B------:R-:W-:Y:S01]  /*5cf0*/  FMUL.FTZ R179, R178, UR16 ;  /* 0x00000010b2b37c20 */ /* 0x000fe20008410000 */
[----:B-----5:R-:W-:-:S03]  /*5d00*/  SHF.L.U32 R187, R169, 0x10, RZ ;  /* 0x00000010a9bb7819 */ /* 0x020fc600000006ff */
[-C--:B------:R-:W-:Y:S02]  /*5d10*/  FMUL.FTZ R176, R66, R179.reuse ;  /* 0x000000b342b07220 */ /* 0x080fe40000410000 */
[----:B------:R-:W-:-:S03]  /*5d20*/  FFMA.FTZ R150, R187, R179, R150 ;  /* 0x000000b3bb967223 */ /* 0x000fc60000010096 */
[----:B------:R-:W-:-:S04]  /*5d30*/  F2FP.BF16.F32.PACK_AB R176, RZ, R176 ;  /* 0x000000b0ffb0723e */ /* 0x000fc800000010ff */
[----:B------:R-:W-:-:S07]  /*5d40*/  PRMT R173, R176, 0x7610, R173 ;  /* 0x00007610b0ad7816 */ /* 0x000fce00000000ad */
.L_x_4576:
        /* <DEDUP_REMOVED lines=8> */
.L_x_4577:
[----:B------:R-:W-:Y:S05]  /*5dd0*/  @!P3 BRA `(.L_x_4578) ;  /* 0x000000000018b947 */ /* 0x000fea0003800000 */
[----:B------:R-:W-:Y:S01]  /*5de0*/  FMUL.FTZ R179, R185, UR16 ;  /* 0x00000010b9b37c20 */ /* 0x000fe20008410000 */
[----:B-----5:R-:W-:-:S03]  /*5df0*/  SHF.L.U32 R187, R170, 0x10, RZ ;  /* 0x00000010aabb7819 */ /* 0x020fc600000006ff */
[-C--:B------:R-:W-:Y:S02]  /*5e00*/  FMUL.FTZ R176, R68, R179.reuse ;  /* 0x000000b344b07220 */ /* 0x080fe40000410000 */
[----:B------:R-:W-:-:S03]  /*5e10*/  FFMA.FTZ R144, R187, R179, R144 ;  /* 0x000000b3bb907223 */ /* 0x000fc60000010090 */
[----:B------:R-:W-:-:S04]  /*5e20*/  F2FP.BF16.F32.PACK_AB R176, RZ, R176 ;  /* 0x000000b0ffb0723e */ /* 0x000fc800000010ff */
[----:B------:R-:W-:-:S07]  /*5e30*/  PRMT R174, R176, 0x7610, R174 ;  /* 0x00007610b0ae7816 */ /* 0x000fce00000000ae */
.L_x_4578:
        /* <DEDUP_REMOVED lines=8> */
.L_x_4579:
[----:B------:R-:W-:Y:S05]  /*5ec0*/  @!P3 BRA `(.L_x_4580) ;  /* 0x000000000018b947 */ /* 0x000fea0003800000 */
[----:B------:R-:W-:Y:S01]  /*5ed0*/  FMUL.FTZ R179, R182, UR16 ;  /* 0x00000010b6b37c20 */ /* 0x000fe20008410000 */
[----:B-----5:R-:W-:-:S03]  /*5ee0*/  SHF.L.U32 R187, R171, 0x10, RZ ;  /* 0x00000010abbb7819 */ /* 0x020fc600000006ff */
[-C--:B------:R-:W-:Y:S02]  /*5ef0*/  FMUL.FTZ R176, R70, R179.reuse ;  /* 0x000000b346b07220 */ /* 0x080fe40000410000 */
[----:B------:R-:W-:-:S03]  /*5f00*/  FFMA.FTZ R146, R187, R179, R146 ;  /* 0x000000b3bb927223 */ /* 0x000fc60000010092 */
[----:B------:R-:W-:-:S04]  /*5f10*/  F2FP.BF16.F32.PACK_AB R176, RZ, R176 ;  /* 0x000000b0ffb0723e */ /* 0x000fc800000010ff */
[----:B------:R-:W-:-:S07]  /*5f20*/  PRMT R175, R176, 0x7610, R175 ;  /* 0x00007610b0af7816 */ /* 0x000fce00000000af */
.L_x_4580:
[----:B------:R-:W-:Y:S02]  /*5f30*/  MOV R176, R183 ;  /* 0x000000b700b07202 */ /* 0x000fe40000000f00 */
[----:B------:R-:W-:Y:S02]  /*5f40*/  MOV R180, R185 ;  /* 0x000000b900b47202 */ /* 0x000fe40000000f00 */
        /* <DEDUP_REMOVED lines=11> */
.L_x_4573:
        /* <DEDUP_REMOVED lines=12> */
.L_x_4581:
        /* <DEDUP_REMOVED lines=13> */
.L_x_4582:
        /* <DEDUP_REMOVED lines=12> */
.L_x_4583:
        /* <DEDUP_REMOVED lines=13> */
.L_x_4584:
        /* <DEDUP_REMOVED lines=12> */
.L_x_4585:
        /* <DEDUP_REMOVED lines=13> */
.L_x_4586:
        /* <DEDUP_REMOVED lines=12> */
.L_x_4587:
[----:B------:R-:W-:Y:S05]  /*6570*/  @!P3 BRA `(.L_x_4565) ;  /* 0x000000000030b947 */ /* 0x000fea0003800000 */
[----:B------:R-:W-:Y:S01]  /*6580*/  FFMA.FTZ R188, R226, R189, R188 ;  /* 0x000000bde2bc7223 */ /* 0x000fe200000100bc */
[----:B------:R-:W-:-:S03]  /*6590*/  ISETP.GT.AND P0, PT, R227, RZ, PT ;  /* 0x000000ffe300720c */ /* 0x000fc60003f04270 */
[----:B0-----:R-:W-:-:S04]  /*65a0*/  FADD.FTZ R185, R225, -R188 ;  /* 0x800000bce1b97221 */ /* 0x001fc80000010000 */
        /* <DEDUP_REMOVED lines=9> */
.L_x_4565:
        /* <DEDUP_REMOVED lines=13> */
.L_x_4485:
        /* <DEDUP_REMOVED lines=29> */
.L_x_4589:
        /* <DEDUP_REMOVED lines=10> */
.L_x_10741:


//--------------------- .text._ZN10layer_norm13ln_bwd_kernelINS_13Kernel_traitsIf13__nv_bfloat16fS2_fjLj6144ELj1ELj1ELj8ELj16ENS_18Kernel_traits_baseILj6144EfS2_fS2_fjLj256EEEEELb1ELb0ELb0ELb0EEEvNS_9BwdParamsE --------------------------
	.section	.text._ZN10layer_norm13ln_bwd_kernelINS_13Kernel_traitsIf13__nv_bfloat16fS2_fjLj6144ELj1ELj1ELj8ELj16ENS_18Kernel_traits_baseILj6144EfS2_fS2_fjLj256EEEEELb1ELb0ELb0ELb0EEEvNS_9BwdParamsE,"ax",@progbits
	.align	128
        .global         _ZN10layer_norm13ln_bwd_kernelINS_13Kernel_traitsIf13__nv_bfloat16fS2_fjLj6144ELj1ELj1ELj8ELj16ENS_18Kernel_traits_baseILj6144EfS2_fS2_fjLj256EEEEELb1ELb0ELb0ELb0EEEvNS_9BwdParamsE
        .type           _ZN10layer_norm13ln_bwd_kernelINS_13Kernel_traitsIf13__nv_bfloat16fS2_fjLj6144ELj1ELj1ELj8ELj16ENS_18Kernel_traits_baseILj6144EfS2_fS2_fjLj256EEEEELb1ELb0ELb0ELb0EEEvNS_9BwdParamsE,@function
        .size           _ZN10layer_norm13ln_bwd_kernelINS_13Kernel_traitsIf13__nv_bfloat16fS2_fjLj6144ELj1ELj1ELj8ELj16ENS_18Kernel_traits_baseILj6144EfS2_fS2_fjLj256EEEEELb1ELb0ELb0ELb0EEEvNS_9BwdParamsE,(.L_x_10742 - _ZN10layer_norm13ln_bwd_kernelINS_13Kernel_traitsIf13__nv_bfloat16fS2_fjLj6144ELj1ELj1ELj8ELj16ENS_18Kernel_traits_baseILj6144EfS2_fS2_fjLj256EEEEELb1ELb0ELb0ELb0EEEvNS_9BwdParamsE)
        .other          _ZN10layer_norm13ln_bwd_kernelINS_13Kernel_traitsIf13__nv_bfloat16fS2_fjLj6144ELj1ELj1ELj8ELj16ENS_18Kernel_traits_baseILj6144EfS2_fS2_fjLj256EEEEELb1ELb0ELb0ELb0EEEvNS_9BwdParamsE,@"STO_CUDA_ENTRY STV_DEFAULT"
_ZN10layer_norm13ln_bwd_kernelINS_13Kernel_traitsIf13__nv_bfloat16fS2_fjLj6144ELj1ELj1ELj8ELj16ENS_18Kernel_traits_baseILj6144EfS2_fS2_fjLj256EEEEELb1ELb0ELb0ELb0EEEvNS_9BwdParamsE:
.text._ZN10layer_norm13ln_bwd_kernelINS_13Kernel_traitsIf13__nv_bfloat16fS2_fjLj6144ELj1ELj1ELj8ELj16ENS_18Kernel_traits_baseILj6144EfS2_fS2_fjLj256EEEEELb1ELb0ELb0ELb0EEEvNS_9BwdParamsE:
        /* <DEDUP_REMOVED lines=89> */
.L_x_4622:
        /* <DEDUP_REMOVED lines=36> */
[----:B------:R-:W1:Y:S02]  /*07d0*/  @P1 LDC.64 R122, c[0x0][0x438] ;  /* 0x00010e00ff7a1b82 */ /* 0x000e640000000a00 */
[----:B-1----:R-:W-:-:S05]  /*07e0*/  @P1 IMAD.WIDE.U32 R122, R132, 0x20, R122 ;  /* 0x00000020847a1825 */ /* 0x002fca00078e007a */
[----:B------:R-:W5:Y:S04]  /*07f0*/  @P1 LDG.E.128 R24, desc[UR8][R122.64] ;  /* 0x000000087a181981 */ /* 0x000f68000c1e1d00 */
[----:B------:R1:W5:Y:S01]  /*0800*/  @P1 LDG.E.128 R20, desc[UR8][R122.64+0x10] ;  /* 0x000010087a141981 */ /* 0x000362000c1e1d00 */
[C-C-:B---3--:R-:W-:Y:S01]  /*0810*/  FADD.FTZ R3, -R120.reuse, R108.reuse ;  /* 0x0000006c78037221 */ /* 0x148fe20000010100 */
[----:B------:R-:W-:Y:S01]  /*0820*/  FADD.FTZ R121, -R120, R109 ;  /* 0x0000006d78797221 */ /* 0x000fe20000010100 */
[C---:B------:R-:W-:Y:S02]  /*0830*/  PRMT R108, R112.reuse, 0x7632, R108 ;  /* 0x00007632706c7816 */ /* 0x040fe4000000006c */
[----:B------:R-:W-:Y:S01]  /*0840*/  SHF.L.U32 R109, R112, 0x10, RZ ;  /* 0x00000010706d7819 */ /* 0x000fe200000006ff */
[----:B0----5:R-:W-:Y:S01]  /*0850*/  FMUL.FTZ R152, R150, R121 ;  /* 0x0000007996987220 */ /* 0x021fe20000410000 */
[----:B------:R-:W-:Y:S01]  /*0860*/  SHF.L.U32 R108, R108, 0x10, RZ ;  /* 0x000000106c6c7819 */ /* 0x000fe200000006ff */
[----:B------:R-:W-:-:S02]  /*0870*/  FMUL.FTZ R3, R150, R3 ;  /* 0x0000000396037220 */ /* 0x000fc40000410000 */
[-C--:B------:R-:W-:Y:S01]  /*0880*/  FMUL.FTZ R156, R96, R109.reuse ;  /* 0x0000006d609c7220 */ /* 0x080fe20000410000 */
[C-C-:B------:R-:W-:Y:S01]  /*0890*/  FADD.FTZ R149, -R120.reuse, R110.reuse ;  /* 0x0000006e78957221 */ /* 0x140fe20000010100 */
[----:B------:R-:W-:Y:S01]  /*08a0*/  FADD.FTZ R111, -R120, R111 ;  /* 0x0000006f786f7221 */ /* 0x000fe20000010100 */
[----:B------:R-:W-:Y:S01]  /*08b0*/  PRMT R110, R113, 0x7632, R110 ;  /* 0x00007632716e7816 */ /* 0x000fe2000000006e */
[-C--:B------:R-:W-:Y:S01]  /*08c0*/  FFMA.FTZ R73, R152, R108.reuse, R73 ;  /* 0x0000006c98497223 */ /* 0x080fe20000010049 */
[----:B------:R-:W-:Y:S01]  /*08d0*/  FADD.FTZ R49, R49, R108 ;  /* 0x0000006c31317221 */ /* 0x000fe20000010000 */
[----:B------:R-:W-:Y:S01]  /*08e0*/  FMUL.FTZ R155, R97, R108 ;  /* 0x0000006c619b7220 */ /* 0x000fe20000410000 */
        /* <DEDUP_REMOVED lines=11> */
[----:B------:R-:W-:Y:S01]  /*09a0*/  PRMT R112, R114, 0x7632, R112 ;  /* 0x0000763272707816 */ /* 0x000fe20000000070 */
[-C--:B------:R-:W-:Y:S01]  /*09b0*/  FFMA.FTZ R75, R154, R110.reuse, R75 ;  /* 0x0000006e9a4b7223 */ /* 0x080fe2000001004b */
[----:B-1----:R-:W-:Y:S01]  /*09c0*/  SHF.L.U32 R123, R114, 0x10, RZ ;  /* 0x00000010727b7819 */ /* 0x002fe200000006ff */
[----:B------:R-:W-:Y:S01]  /*09d0*/  FADD.FTZ R51, R51, R110 ;  /* 0x0000006e33337221 */ /* 0x000fe20000010000 */
[----:B------:R-:W-:Y:S01]  /*09e0*/  FMUL.FTZ R157, R99, R110 ;  /* 0x0000006e639d7220 */ /* 0x000fe20000410000 */
        /* <DEDUP_REMOVED lines=36> */
[----:B------:R-:W-:Y:S01]  /*0c30*/  IADD3 R121, PT, PT, R132, 0x100, RZ ;  /* 0x0000010084797810 */ /* 0x000fe20007ffe0ff */
[----:B------:R-:W-:Y:S01]  /*0c40*/  FADD.FTZ R123, R110, R161 ;  /* 0x000000a16e7b7221 */ /* 0x000fe20000010000 */
[----:B------:R-:W-:-:S07]  /*0c50*/  FFMA.FTZ R122, R166, R161, R108 ;  /* 0x000000a1a67a7223 */ /* 0x000fce000001006c */
.L_x_4592:
[----:B----4-:R-:W-:Y:S05]  /*0c60*/  BSYNC.RECONVERGENT B0 ;  /* 0x0000000000007941 */ /* 0x010fea0003800200 */
.L_x_4591:
        /* <DEDUP_REMOVED lines=14> */
[----:B------:R-:W1:Y:S02]  /*0d50*/  @P1 LDC.64 R168, c[0x0][0x438] ;  /* 0x00010e00ffa81b82 */ /* 0x000e640000000a00 */
[----:B-1----:R-:W-:-:S05]  /*0d60*/  @P1 IMAD.WIDE.U32 R168, R121, 0x20, R168 ;  /* 0x0000002079a81825 */ /* 0x002fca00078e00a8 */
[----:B------:R-:W5:Y:S04]  /*0d70*/  @P1 LDG.E.128 R16, desc[UR8][R168.64] ;  /* 0x00000008a8101981 */ /* 0x000f68000c1e1d00 */
[----:B------:R1:W5:Y:S01]  /*0d80*/  @P1 LDG.E.128 R12, desc[UR8][R168.64+0x10] ;  /* 0x00001008a80c1981 */ /* 0x000362000c1e1d00 */
[----:B------:R-:W-:Y:S01]  /*0d90*/  IADD3 R121, PT, PT, R121, 0x100, RZ ;  /* 0x0000010079797810 */ /* 0x000fe20007ffe0ff */
[C---:B---3--:R-:W-:Y:S01]  /*0da0*/  FADD.FTZ R163, -R120.reuse, R108 ;  /* 0x0000006c78a37221 */ /* 0x048fe20000010100 */
[C---:B------:R-:W-:Y:S01]  /*0db0*/  FADD.FTZ R165, -R120.reuse, R109 ;  /* 0x0000006d78a57221 */ /* 0x040fe20000010100 */
[C---:B------:R-:W-:Y:S01]  /*0dc0*/  FADD.FTZ R167, -R120.reuse, R110 ;  /* 0x0000006e78a77221 */ /* 0x040fe20000010100 */
[----:B0-----:R-:W-:Y:S01]  /*0dd0*/  FADD.FTZ R171, -R120, R111 ;  /* 0x0000006f78ab7221 */ /* 0x001fe20000010100 */
[----:B-----5:R-:W-:Y:S01]  /*0de0*/  FMUL.FTZ R163, R150, R163 ;  /* 0x000000a396a37220 */ /* 0x020fe20000410000 */
[----:B----4-:R-:W-:-:S02]  /*0df0*/  PRMT R108, R112, 0x7632, R108 ;  /* 0x00007632706c7816 */ /* 0x010fc4000000006c */
[----:B------:R-:W-:Y:S02]  /*0e00*/  SHF.L.U32 R109, R112, 0x10, RZ ;  /* 0x00000010706d7819 */ /* 0x000fe400000006ff */
[----:B------:R-:W-:-:S03]  /*0e10*/  SHF.L.U32 R110, R108, 0x10, RZ ;  /* 0x000000106c6e7819 */ /* 0x000fc600000006ff */
[----:B------:R-:W-:Y:S01]  /*0e20*/  FMUL.FTZ R172, R88, R109 ;  /* 0x0000006d58ac7220 */ /* 0x000fe20000410000 */
[C---:B------:R-:W-:Y:S01]  /*0e30*/  PRMT R111, R113.reuse, 0x7632, R111 ;  /* 0x00007632716f7816 */ /* 0x040fe2000000006f */
[----:B------:R-:W-:Y:S01]  /*0e40*/  FMUL.FTZ R170, R150, R171 ;  /* 0x000000ab96aa7220 */ /* 0x000fe20000410000 */
[----:B------:R-:W-:Y:S01]  /*0e50*/  SHF.L.U32 R113, R113, 0x10, RZ ;  /* 0x0000001071717819 */ /* 0x000fe200000006ff */
[----:B------:R-:W-:Y:S01]  /*0e60*/  FADD.FTZ R40, R40, R109 ;  /* 0x0000006d28287221 */ /* 0x000fe20000010000 */
[----:B------:R-:W-:Y:S01]  /*0e70*/  FFMA.FTZ R64, R163, R109, R64 ;  /* 0x0000006da3407223 */ /* 0x000fe20000010040 */
[----:B------:R-:W-:Y:S01]  /*0e80*/  FADD.FTZ R108, R123, R172 ;  /* 0x000000ac7b6c7221 */ /* 0x000fe20000010000 */
[----:B------:R-:W-:Y:S01]  /*0e90*/  FMUL.FTZ R171, R89, R110 ;  /* 0x0000006e59ab7220 */ /* 0x000fe20000410000 */
[----:B-1----:R-:W-:Y:S01]  /*0ea0*/  FMUL.FTZ R168, R150, R165 ;  /* 0x000000a596a87220 */ /* 0x002fe20000410000 */
[----:B------:R-:W-:Y:S01]  /*0eb0*/  FFMA.FTZ R109, R163, R172, R122 ;  /* 0x000000aca36d7223 */ /* 0x000fe2000001007a */
[----:B------:R-:W-:Y:S01]  /*0ec0*/  SHF.L.U32 R112, R111, 0x10, RZ ;  /* 0x000000106f707819 */ /* 0x000fe200000006ff */
[----:B------:R-:W-:Y:S01]  /*0ed0*/  FADD.FTZ R111, R108, R171 ;  /* 0x000000ab6c6f7221 */ /* 0x000fe20000010000 */
[----:B------:R-:W-:Y:S01]  /*0ee0*/  PRMT R173, R114, 0x7632, R173 ;  /* 0x0000763272ad7816 */ /* 0x000fe200000000ad */
[----:B------:R-:W-:Y:S01]  /*0ef0*/  FMUL.FTZ R165, R150, R167 ;  /* 0x000000a796a57220 */ /* 0x000fe20000410000 */
[----:B------:R-:W-:Y:S01]  /*0f00*/  FMUL.FTZ R174, R90, R113 ;  /* 0x000000715aae7220 */ /* 0x000fe20000410000 */
[----:B------:R-:W-:Y:S01]  /*0f10*/  FFMA.FTZ R108, R168, R171, R109 ;  /* 0x000000aba86c7223 */ /* 0x000fe2000001006d */
[----:B------:R-:W-:-:S02]  /*0f20*/  PRMT R177, R115, 0x7632, R177 ;  /* 0x0000763273b17816 */ /* 0x000fc400000000b1 */
[----:B------:R-:W-:Y:S01]  /*0f30*/  SHF.L.U32 R181, R115, 0x10, RZ ;  /* 0x0000001073b57819 */ /* 0x000fe200000006ff */
[----:B------:R-:W-:Y:S01]  /*0f40*/  FADD.FTZ R115, -R120, R116 ;  /* 0x0000007478737221 */ /* 0x000fe20000010100 */
[----:B------:R-:W-:Y:S01]  /*0f50*/  SHF.L.U32 R169, R114, 0x10, RZ ;  /* 0x0000001072a97819 */ /* 0x000fe200000006ff */
[----:B------:R-:W-:Y:S01]  /*0f60*/  FFMA.FTZ R65, R168, R110, R65 ;  /* 0x0000006ea8417223 */ /* 0x000fe20000010041 */
[----:B------:R-:W-:Y:S01]  /*0f70*/  SHF.L.U32 R114, R173, 0x10, RZ ;  /* 0x00000010ad727819 */ /* 0x000fe200000006ff */
[----:B------:R-:W-:Y:S01]  /*0f80*/  FADD.FTZ R41, R41, R110 ;  /* 0x0000006e29297221 */ /* 0x000fe20000010000 */
[----:B------:R-:W-:Y:S01]  /*0f90*/  FMUL.FTZ R173, R91, R112 ;  /* 0x000000705bad7220 */ /* 0x000fe20000410000 */
[----:B------:R-:W-:Y:S01]  /*0fa0*/  FADD.FTZ R110, R111, R174 ;  /* 0x000000ae6f6e7221 */ /* 0x000fe20000010000 */
[----:B------:R-:W-:Y:S01]  /*0fb0*/  FFMA.FTZ R109, R165, R174, R108 ;  /* 0x000000aea56d7223 */ /* 0x000fe2000001006c */
[----:B------:R-:W-:Y:S01]  /*0fc0*/  FMUL.FTZ R167, R150, R115 ;  /* 0x0000007396a77220 */ /* 0x000fe20000410000 */
[C---:B------:R-:W-:Y:S01]  /*0fd0*/  FADD.FTZ R175, -R120.reuse, R118 ;  /* 0x0000007678af7221 */ /* 0x040fe20000010100 */
[----:B------:R-:W-:Y:S01]  /*0fe0*/  FADD.FTZ R117, -R120, R117 ;  /* 0x0000007578757221 */ /* 0x000fe20000010100 */
[----:B------:R-:W-:Y:S01]  /*0ff0*/  FMUL.FTZ R176, R84, R169 ;  /* 0x000000a954b07220 */ /* 0x000fe20000410000 */
[----:B------:R-:W-:Y:S01]  /*1000*/  FADD.FTZ R111, R110, R173 ;  /* 0x000000ad6e6f7221 */ /* 0x000fe20000010000 */
[----:B------:R-:W-:Y:S01]  /*1010*/  FFMA.FTZ R108, R170, R173, R109 ;  /* 0x000000adaa6c7223 */ /* 0x000fe2000001006d */
[----:B------:R-:W-:Y:S01]  /*1020*/  FADD.FTZ R36, R36, R169 ;  /* 0x000000a924247221 */ /* 0x000fe20000010000 */
[----:B------:R-:W-:Y:S01]  /*1030*/  FFMA.FTZ R60, R167, R169, R60 ;  /* 0x000000a9a73c7223 */ /* 0x000fe2000001003c */
[C---:B------:R-:W-:Y:S01]  /*1040*/  FMUL.FTZ R169, R150.reuse, R175 ;  /* 0x000000af96a97220 */ /* 0x040fe20000410000 */
[----:B------:R-:W-:Y:S01]  /*1050*/  FMUL.FTZ R178, R150, R117 ;  /* 0x0000007596b27220 */ /* 0x000fe20000410000 */
[----:B------:R-:W-:Y:S01]  /*1060*/  FMUL.FTZ R175, R85, R114 ;  /* 0x0000007255af7220 */ /* 0x000fe20000410000 */
[----:B------:R-:W-:Y:S01]  /*1070*/  FADD.FTZ R110, R111, R176 ;  /* 0x000000b06f6e7221 */ /* 0x000fe20000010000 */
[----:B------:R-:W-:Y:S01]  /*1080*/  FFMA.FTZ R109, R167, R176, R108 ;  /* 0x000000b0a76d7223 */ /* 0x000fe2000001006c */
[----:B------:R-:W-:Y:S01]  /*1090*/  SHF.L.U32 R116, R177, 0x10, RZ ;  /* 0x00000010b1747819 */ /* 0x000fe200000006ff */
        /* <DEDUP_REMOVED lines=20> */
.L_x_4594:
[----:B------:R-:W-:Y:S05]  /*11e0*/  BSYNC.RECONVERGENT B0 ;  /* 0x0000000000007941 */ /* 0x000fea0003800200 */
.L_x_4593:
        /* <DEDUP_REMOVED lines=14> */
[----:B------:R-:W1:Y:S02]  /*12d0*/  @P1 LDC.64 R134, c[0x0][0x438] ;  /* 0x00010e00ff861b82 */ /* 0x000e640000000a00 */
[----:B-1----:R-:W-:-:S05]  /*12e0*/  @P1 IMAD.WIDE.U32 R134, R121, 0x20, R134 ;  /* 0x0000002079861825 */ /* 0x002fca00078e0086 */
[----:B------:R-:W5:Y:S04]  /*12f0*/  @P1 LDG.E.128 R8, desc[UR8][R134.64] ;  /* 0x0000000886081981 */ /* 0x000f68000c1e1d00 */
[----:B------:R1:W5:Y:S01]  /*1300*/  @P1 LDG.E.128 R4, desc[UR8][R134.64+0x10] ;  /* 0x0000100886041981 */ /* 0x000362000c1e1d00 */
[C---:B---3--:R-:W-:Y:S01]  /*1310*/  FADD.FTZ R133, -R120.reuse, R108 ;  /* 0x0000006c78857221 */ /* 0x048fe20000010100 */
[C---:B------:R-:W-:Y:S01]  /*1320*/  FADD.FTZ R121, -R120.reuse, R109 ;  /* 0x0000006d78797221 */ /* 0x040fe20000010100 */
[C---:B0-----:R-:W-:Y:S01]  /*1330*/  FADD.FTZ R137, -R120.reuse, R110 ;  /* 0x0000006e78897221 */ /* 0x041fe20000010100 */
[----:B----4-:R-:W-:Y:S01]  /*1340*/  FADD.FTZ R141, -R120, R112 ;  /* 0x00000070788d7221 */ /* 0x010fe20000010100 */
[C---:B------:R-:W-:Y:S02]  /*1350*/  PRMT R108, R116.reuse, 0x7632, R108 ;  /* 0x00007632746c7816 */ /* 0x040fe4000000006c */
[----:B------:R-:W-:Y:S01]  /*1360*/  SHF.L.U32 R109, R116, 0x10, RZ ;  /* 0x00000010746d7819 */ /* 0x000fe200000006ff */
[----:B-----5:R-:W-:Y:S01]  /*1370*/  FMUL.FTZ R133, R150, R133 ;  /* 0x0000008596857220 */ /* 0x020fe20000410000 */
[----:B------:R-:W-:Y:S01]  /*1380*/  SHF.L.U32 R110, R108, 0x10, RZ ;  /* 0x000000106c6e7819 */ /* 0x000fe200000006ff */
[----:B------:R-:W-:-:S02]  /*1390*/  FADD.FTZ R139, -R120, R111 ;  /* 0x0000006f788b7221 */ /* 0x000fc40000010100 */
[----:B------:R-:W-:Y:S01]  /*13a0*/  FMUL.FTZ R140, R80, R109 ;  /* 0x0000006d508c7220 */ /* 0x000fe20000410000 */
[C---:B-1----:R-:W-:Y:S01]  /*13b0*/  FMUL.FTZ R135, R150.reuse, R137 ;  /* 0x0000008996877220 */ /* 0x042fe20000410000 */
[C---:B------:R-:W-:Y:S01]  /*13c0*/  PRMT R111, R117.reuse, 0x7632, R111 ;  /* 0x00007632756f7816 */ /* 0x040fe2000000006f */
        /* <DEDUP_REMOVED lines=9> */
[----:B------:R-:W-:Y:S01]  /*1460*/  FADD.FTZ R143, -R120, R113 ;  /* 0x00000071788f7221 */ /* 0x000fe20000010100 */
[----:B------:R-:W-:Y:S01]  /*1470*/  FADD.FTZ R111, R108, R141 ;  /* 0x0000008d6c6f7221 */ /* 0x000fe20000010000 */
[----:B------:R-:W-:Y:S01]  /*1480*/  FMUL.FTZ R142, R82, R117 ;  /* 0x00000075528e7220 */ /* 0x000fe20000410000 */
[----:B------:R-:W-:Y:S01]  /*1490*/  FFMA.FTZ R108, R134, R141, R109 ;  /* 0x0000008d866c7223 */ /* 0x000fe2000001006d */
[----:B------:R-:W-:Y:S01]  /*14a0*/  FADD.FTZ R147, -R120, R115 ;  /* 0x0000007378937221 */ /* 0x000fe20000010100 */
[----:B------:R-:W-:Y:S01]  /*14b0*/  PRMT R113, R118, 0x7632, R113 ;  /* 0x0000763276717816 */ /* 0x000fe20000000071 */
[----:B------:R-:W-:Y:S01]  /*14c0*/  FMUL.FTZ R138, R150, R143 ;  /* 0x0000008f968a7220 */ /* 0x000fe20000410000 */
[----:B------:R-:W-:Y:S01]  /*14d0*/  SHF.L.U32 R115, R118, 0x10, RZ ;  /* 0x0000001076737819 */ /* 0x000fe200000006ff */
[----:B------:R-:W-:Y:S01]  /*14e0*/  FFMA.FTZ R57, R134, R110, R57 ;  /* 0x0000006e86397223 */ /* 0x000fe20000010039 */
[----:B------:R-:W-:Y:S01]  /*14f0*/  FADD.FTZ R33, R33, R110 ;  /* 0x0000006e21217221 */ /* 0x000fe20000010000 */
[----:B------:R-:W-:Y:S01]  /*1500*/  FMUL.FTZ R136, R150, R139 ;  /* 0x0000008b96887220 */ /* 0x000fe20000410000 */
        /* <DEDUP_REMOVED lines=36> */
.L_x_4596:
[----:B------:R-:W-:Y:S05]  /*1750*/  BSYNC.RECONVERGENT B0 ;  /* 0x0000000000007941 */ /* 0x000fea0003800200 */
.L_x_4595:
        /* <DEDUP_REMOVED lines=31> */
.L_x_4598:
[----:B------:R-:W-:Y:S05]  /*1950*/  BSYNC.RECONVERGENT B0 ;  /* 0x0000000000007941 */ /* 0x000fea0003800200 */
.L_x_4597:
        /* <DEDUP_REMOVED lines=108> */
.L_x_4603:
        /* <DEDUP_REMOVED lines=27> */
[----:B------:R-:W-:Y:S01]  /*21d0*/  FMUL.FTZ R103, R150, R103 ;  /* 0x0000006796677220 */ /* 0x000fe20000410000 */
        /* <DEDUP_REMOVED lines=33> */
.L_x_4604:
        /* <DEDUP_REMOVED lines=8> */
.L_x_4602:
[----:B------:R-:W-:Y:S05]  /*2470*/  BSYNC.RECONVERGENT B1 ;  /* 0x0000000000017941 */ /* 0x000fea0003800200 */
.L_x_4601:
        /* <DEDUP_REMOVED lines=67> */
.L_x_4607:
        /* <DEDUP_REMOVED lines=61> */
.L_x_4608:
        /* <DEDUP_REMOVED lines=8> */
.L_x_4606:
[----:B------:R-:W-:Y:S05]  /*2d00*/  BSYNC.RECONVERGENT B1 ;  /* 0x0000000000017941 */ /* 0x000fea0003800200 */
.L_x_4605:
        /* <DEDUP_REMOVED lines=66> */
.L_x_4610:
        /* <DEDUP_REMOVED lines=61> */
.L_x_4611:
        /* <DEDUP_REMOVED lines=8> */
.L_x_4600:
        /* <DEDUP_REMOVED lines=67> */
.L_x_4614:
        /* <DEDUP_REMOVED lines=61> */
.L_x_4615:
        /* <DEDUP_REMOVED lines=10> */
.L_x_4613:
[----:B------:R-:W-:Y:S05]  /*3e20*/  BSYNC.RECONVERGENT B1 ;  /* 0x0000000000017941 */ /* 0x000fea0003800200 */
.L_x_4612:
        /* <DEDUP_REMOVED lines=27> */
[-CC-:B------:R-:W-:Y:S01]  /*3fe0*/  FFMA.FTZ R103, R167, R113.reuse, R114.reuse ;  /* 0x00000071a7677223 */ /* 0x180fe20000010072 */
        /* <DEDUP_REMOVED lines=39> */
.L_x_4618:
        /* <DEDUP_REMOVED lines=61> */
.L_x_4619:
        /* <DEDUP_REMOVED lines=8> */
.L_x_4617:
[----:B------:R-:W-:Y:S05]  /*46b0*/  BSYNC.RECONVERGENT B1 ;  /* 0x0000000000017941 */ /* 0x000fea0003800200 */
.L_x_4616:
        /* <DEDUP_REMOVED lines=66> */
.L_x_4620:
        /* <DEDUP_REMOVED lines=61> */
.L_x_4621:
[----:B------:R-:W0:Y:S08]  /*4eb0*/  @P1 LDC.64 R112, c[0x0][0x478] ;  /* 0x00011e00ff701b82 */ /* 0x000e300000000a00 */
[----:B------:R-:W1:Y:S01]  /*4ec0*/  LDC.64 R114, c[0x0][0x468] ;  /* 0x00011a00ff727b82 */ /* 0x000e620000000a00 */
[----:B0-----:R-:W-:-:S05]  /*4ed0*/  @P1 IMAD.WIDE.U32 R112, R132, 0x20, R112 ;  /* 0x0000002084701825 */ /* 0x001fca00078e0070 */
[----:B------:R3:W-:Y:S01]  /*4ee0*/  @P1 STG.E.128 desc[UR8][R112.64], R100 ;  /* 0x0000006470001986 */ /* 0x0007e2000c101d08 */
[----:B-1----:R-:W-:-:S03]  /*4ef0*/  IMAD.WIDE.U32 R114, R132, 0x10, R114 ;  /* 0x0000001084727825 */ /* 0x002fc600078e0072 */
[----:B------:R3:W-:Y:S04]  /*4f00*/  @P1 STG.E.128 desc[UR8][R112.64+0x10], R104 ;  /* 0x0000106870001986 */ /* 0x0007e8000c101d08 */
[----:B------:R3:W-:Y:S02]  /*4f10*/  STG.E.128 desc[UR8][R114.64], R108 ;  /* 0x0000006c72007986 */ /* 0x0007e4000c101d08 */
.L_x_4609:
[----:B------:R-:W-:Y:S05]  /*4f20*/  BSYNC.RECONVERGENT B0 ;  /* 0x0000000000007941 */ /* 0x000fea0003800200 */
.L_x_4599:
[----:B0-234-:R-:W0:Y:S01]  /*4f30*/  LDC.64 R108, c[0x0][0x380] ;  /* 0x0000e000ff6c7b82 */ /* 0x01de220000000a00 */
[----:B------:R-:W-:Y:S01]  /*4f40*/  UPLOP3.LUT UP1, UPT, UPT, UPT, UP1, 0x40, 0x4 ;  /* 0x000000000004789c */ /* 0x000fe20003f2e810 */
[----:B0-----:R-:W-:-:S04]  /*4f50*/  IADD3 R131, PT, PT, R131, R108, RZ ;  /* 0x0000006c83837210 */ /* 0x001fc80007ffe0ff */
[----:B------:R-:W-:-:S13]  /*4f60*/  ISETP.GE.AND P1, PT, R131, R109, PT ;  /* 0x0000006d8300720c */ /* 0x000fda0003f26270 */
[----:B------:R-:W-:Y:S05]  /*4f70*/  @!P1 BRA `(.L_x_4622) ;  /* 0xffffffb400849947 */ /* 0x000fea000383ffff */
.L_x_4590:
        /* <DEDUP_REMOVED lines=31> */
.L_x_4623:
        /* <DEDUP_REMOVED lines=9> */
.L_x_10742:


//--------------------- .text._ZN10layer_norm13ln_bwd_kernelINS_13Kernel_traitsIf13__nv_bfloat16fS2_fjLj6144ELj1ELj1ELj8ELj16ENS_18Kernel_traits_baseILj6144EfS2_fS2_fjLj256EEEEELb1ELb0ELb0ELb1EEEvNS_9BwdParamsE --------------------------
	.section	.text._ZN10layer_norm13ln_bwd_kernelINS_13Kernel_traitsIf13__nv_bfloat16fS2_fjLj6144ELj1ELj1ELj8ELj16ENS_18Kernel_traits_baseILj6144EfS2_fS2_fjLj256EEEEELb1ELb0ELb0ELb1EEEvNS_9BwdParamsE,"ax",@progbits
	.align	128
        .global         _ZN10layer_norm13ln_bwd_kernelINS_13Kernel_traitsIf13__nv_bfloat16fS2_fjLj6144ELj1ELj1ELj8ELj16ENS_18Kernel_traits_baseILj6144EfS2_fS2_fjLj256EEEEELb1ELb0ELb0ELb1EEEvNS_9BwdParamsE
        .type           _ZN10layer_norm13ln_bwd_kernelINS_13Kernel_traitsIf13__nv_bfloat16fS2_fjLj6144ELj1ELj1ELj8ELj16ENS_18Kernel_traits_baseILj6144EfS2_fS2_fjLj256EEEEELb1ELb0ELb0ELb1EEEvNS_9BwdParamsE,@function
        .size           _ZN10layer_norm13ln_bwd_kernelINS_13Kernel_traitsIf13__nv_bfloat16fS2_fjLj6144ELj1ELj1ELj8ELj16ENS_18Kernel_traits_baseILj6144EfS2_fS2_fjLj256EEEEELb1ELb0ELb0ELb1EEEvNS_9BwdParamsE,(.L_x_10743 - _ZN10layer_norm13ln_bwd_kernelINS_13Kernel_traitsIf13__nv_bfloat16fS2_fjLj6144ELj1ELj1ELj8ELj16ENS_18Kernel_traits_baseILj6144EfS2_fS2_fjLj256EEEEELb1ELb0ELb0ELb1EEEvNS_9BwdParamsE)
        .other          _ZN10layer_norm13ln_bwd_kernelINS_13Kernel_traitsIf13__nv_bfloat16fS2_fjLj6144ELj1ELj1ELj8ELj16ENS_18Kernel_traits_baseILj6144EfS2_fS2_fjLj256EEEEELb1ELb0ELb0ELb1EEEvNS_9BwdParamsE,@"STO_CUDA_ENTRY STV_DEFAULT"
_ZN10layer_norm13ln_bwd_kernelINS_13Kernel_traitsIf13__nv_bfloat16fS2_fjLj6144ELj1ELj1ELj8ELj16ENS_18Kernel_traits_baseILj6144EfS2_fS2_fjLj256EEEEELb1ELb0ELb0ELb1EEEvNS_9BwdParamsE:
.text._ZN10layer_norm13ln_bwd_kernelINS_13Kernel_traitsIf13__nv_bfloat16fS2_fjLj6144ELj1ELj1ELj8ELj16ENS_18Kernel_traits_baseILj6144EfS2_fS2_fjLj256EEEEELb1ELb0ELb0ELb1EEEvNS_9BwdParamsE:
        /* <DEDUP_REMOVED lines=56> */
[----:B------:R-:W1:Y:S01]  /*0380*/  LDCU UR4, c[0x0][0x408] ;  /* 0x00008100ff0477ac */ /* 0x000e620008000800 */
[----:B------:R-:W2:Y:S03]  /*0390*/  LDC.64 R2, c[0x0][0x3e0] ;  /* 0x0000f800ff027b82 */ /* 0x000ea60000000a00 */
[----:B0-----:R-:W5:Y:S01]  /*03a0*/  LDG.E.128 R24, desc[UR6][R96.64] ;  /* 0x0000000660187981 */ /* 0x001f62000c1e1d00 */
[----:B------:R-:W-:Y:S01]  /*03b0*/  CS2R R108, SRZ ;  /* 0x00000000006c7805 */ /* 0x000fe2000001ff00 */
[----:B------:R-:W0:Y:S02]  /*03c0*/  LDCU UR9, c[0x0][0x388] ;  /* 0x00007100ff0977ac */ /* 0x000e240008000800 */
[----:B------:R-:W5:Y:S01]  /*03d0*/  LDG.E.128 R20, desc[UR6][R96.64+0x10] ;  /* 0x0000100660147981 */ /* 0x000f62000c1e1d00 */
[----:B------:R-:W-:Y:S01]  /*03e0*/  CS2R R110, SRZ ;  /* 0x00000000006e7805 */ /* 0x000fe2000001ff00 */
[----:B------:R-:W3:Y:S02]  /*03f0*/  LDCU.U8 UR8, c[0x0][0x410] ;  /* 0x00008200ff0877ac */ /* 0x000ee40008000000 */
[----:B------:R-:W5:Y:S01]  /*0400*/  LDG.E.128 R16, desc[UR6][R96.64+0x2000] ;  /* 0x0020000660107981 */ /* 0x000f62000c1e1d00 */
[----:B------:R-:W-:Y:S01]  /*0410*/  MOV R145, RZ ;  /* 0x000000ff00917202 */ /* 0x000fe20000000f00 */
[----:B------:R-:W4:Y:S02]  /*0420*/  LDCU UR12, c[0x0][0x400] ;  /* 0x00008000ff0c77ac */ /* 0x000f240008000800 */
[----:B------:R-:W5:Y:S01]  /*0430*/  LDG.E.128 R12, desc[UR6][R96.64+0x2010] ;  /* 0x00201006600c7981 */ /* 0x000f62000c1e1d00 */
[----:B------:R-:W0:Y:S03]  /*0440*/  LDCU.64 UR14, c[0x0][0x478] ;  /* 0x00008f00ff0e77ac */ /* 0x000e260008000a00 */
[----:B------:R-:W5:Y:S01]  /*0450*/  LDG.E.128 R8, desc[UR6][R96.64+0x4000] ;  /* 0x0040000660087981 */ /* 0x000f62000c1e1d00 */
[----:B------:R-:W0:Y:S03]  /*0460*/  LDCU.64 UR10, c[0x0][0x438] ;  /* 0x00008700ff0a77ac */ /* 0x000e260008000a00 */
[----:B------:R1:W5:Y:S01]  /*0470*/  LDG.E.128 R4, desc[UR6][R96.64+0x4010] ;  /* 0x0040100660047981 */ /* 0x000362000c1e1d00 */
[----:B--2---:R-:W-:-:S04]  /*0480*/  ISETP.NE.U32.AND P1, PT, R2, RZ, PT ;  /* 0x000000ff0200720c */ /* 0x004fc80003f25070 */
[----:B------:R-:W-:Y:S01]  /*0490*/  ISETP.NE.AND.EX P1, PT, R3, RZ, PT, P1 ;  /* 0x000000ff0300720c */ /* 0x000fe20003f25310 */
[----:B01-34-:R-:W-:-:S12]  /*04a0*/  HFMA2 R97, -RZ, RZ, 0, 0 ;  /* 0x00000000ff617431 */ /* 0x01bfd800000001ff */
.L_x_4639:
        /* <DEDUP_REMOVED lines=13> */
[C---:B------:R-:W-:Y:S01]  /*0580*/  IADD3 R147, PT, PT, R149.reuse, 0x100, RZ ;  /* 0x0000010095937810 */ /* 0x040fe20007ffe0ff */
[C---:B---3--:R-:W-:Y:S01]  /*0590*/  IMAD.WIDE.U32 R64, R149.reuse, 0x10, R94 ;  /* 0x0000001095407825 */ /* 0x048fe200078e005e */
        /* <DEDUP_REMOVED lines=33> */
[----:B------:R-:W-:Y:S01]  /*07b0*/  FADD.FTZ R75, -R0, R83 ;  /* 0x00000053004b7221 */ /* 0x000fe20000010100 */
        /* <DEDUP_REMOVED lines=16> */
[----:B-----5:R-:W-:Y:S01]  /*08c0*/  FMUL.FTZ R183, R24, R150 ;  /* 0x0000009618b77220 */ /* 0x020fe20000410000 */
[----:B------:R-:W-:Y:S01]  /*08d0*/  FMUL.FTZ R0, R148, R169 ;  /* 0x000000a994007220 */ /* 0x000fe20000410000 */
[C---:B------:R-:W-:Y:S01]  /*08e0*/  PRMT R192, R65.reuse, 0x7632, R192 ;  /* 0x0000763241c07816 */ /* 0x040fe200000000c0 */
[----:B------:R-:W5:Y:S01]  /*08f0*/  @P2 LDG.E.128 R36, desc[UR6][R60.64] ;  /* 0x000000063c242981 */ /* 0x000f62000c1e1d00 */
[----:B------:R-:W-:Y:S01]  /*0900*/  SHF.L.U32 R155, R65, 0x10, RZ ;  /* 0x00000010419b7819 */ /* 0x000fe200000006ff */
[----:B------:R-:W-:-:S02]  /*0910*/  FMUL.FTZ R186, R25, R194 ;  /* 0x000000c219ba7220 */ /* 0x000fc40000410000 */
[----:B------:R1:W5:Y:S01]  /*0920*/  @P2 LDG.E.128 R40, desc[UR6][R60.64+0x10] ;  /* 0x000010063c282981 */ /* 0x000362000c1e1d00 */
[----:B------:R-:W-:Y:S01]  /*0930*/  FMUL.FTZ R175, R148, R175 ;  /* 0x000000af94af7220 */ /* 0x000fe20000410000 */
[----:B--2---:R-:W-:Y:S01]  /*0940*/  @P2 IMAD.WIDE.U32 R62, R144, 0x20, R62 ;  /* 0x00000020903e2825 */ /* 0x004fe200078e003e */
[----:B------:R-:W-:-:S03]  /*0950*/  SHF.L.U32 R192, R192, 0x10, RZ ;  /* 0x00000010c0c07819 */ /* 0x000fc600000006ff */
[----:B------:R-:W-:Y:S01]  /*0960*/  FMUL.FTZ R174, R26, R155 ;  /* 0x0000009b1aae7220 */ /* 0x000fe20000410000 */
[----:B------:R-:W-:Y:S01]  /*0970*/  FMUL.FTZ R177, R148, R177 ;  /* 0x000000b194b17220 */ /* 0x000fe20000410000 */
[C---:B------:R-:W-:Y:S01]  /*0980*/  PRMT R158, R66.reuse, 0x7632, R158 ;  /* 0x00007632429e7816 */ /* 0x040fe2000000009e */
[----:B------:R-:W5:Y:S01]  /*0990*/  @P2 LDG.E.128 R44, desc[UR6][R62.64] ;  /* 0x000000063e2c2981 */ /* 0x000f62000c1e1d00 */
[----:B------:R-:W-:Y:S01]  /*09a0*/  SHF.L.U32 R151, R66, 0x10, RZ ;  /* 0x0000001042977819 */ /* 0x000fe200000006ff */
[----:B------:R-:W-:Y:S01]  /*09b0*/  FMUL.FTZ R184, R148, R187 ;  /* 0x000000bb94b87220 */ /* 0x000fe20000410000 */
[----:B-1----:R-:W-:Y:S01]  /*09c0*/  FADD.FTZ R61, RZ, R183 ;  /* 0x000000b7ff3d7221 */ /* 0x002fe20000010000 */
[----:B------:R-:W-:Y:S01]  /*09d0*/  FFMA.FTZ R60, R0, R183, RZ ;  /* 0x000000b7003c7223 */ /* 0x000fe200000100ff */
[----:B------:R1:W5:Y:S01]  /*09e0*/  @P2 LDG.E.128 R48, desc[UR6][R62.64+0x10] ;  /* 0x000010063e302981 */ /* 0x000362000c1e1d00 */
[----:B------:R-:W-:Y:S01]  /*09f0*/  FMUL.FTZ R170, R148, R171 ;  /* 0x000000ab94aa7220 */ /* 0x000fe20000410000 */
[----:B------:R-:W-:Y:S01]  /*0a00*/  FADD.FTZ R61, R186, R61 ;  /* 0x0000003dba3d7221 */ /* 0x000fe20000010000 */
[----:B------:R-:W-:Y:S01]  /*0a10*/  FFMA.FTZ R60, R175, R186, R60 ;  /* 0x000000baaf3c7223 */ /* 0x000fe2000001003c */
[----:B------:R-:W-:Y:S01]  /*0a20*/  FMUL.FTZ R187, R27, R192 ;  /* 0x000000c01bbb7220 */ /* 0x000fe20000410000 */
[----:B------:R-:W-:Y:S01]  /*0a30*/  SHF.L.U32 R74, R158, 0x10, RZ ;  /* 0x000000109e4a7819 */ /* 0x000fe200000006ff */
[----:B------:R-:W-:Y:S01]  /*0a40*/  FMUL.FTZ R176, R20, R151 ;  /* 0x0000009714b07220 */ /* 0x000fe20000410000 */
[----:B------:R-:W-:Y:S01]  /*0a50*/  FMUL.FTZ R180, R148, R173 ;  /* 0x000000ad94b47220 */ /* 0x000fe20000410000 */
[----:B------:R-:W-:Y:S01]  /*0a60*/  PRMT R182, R67, 0x7632, R182 ;  /* 0x0000763243b67816 */ /* 0x000fe200000000b6 */
[----:B------:R-:W2:Y:S01]  /*0a70*/  @P1 LDC.64 R64, c[0x0][0x3e0] ;  /* 0x0000f800ff401b82 */ /* 0x000ea20000000a00 */
[----:B-1----:R-:W-:Y:S01]  /*0a80*/  FADD.FTZ R62, R174, R61 ;  /* 0x0000003dae3e7221 */ /* 0x002fe20000010000 */
[----:B------:R-:W-:-:S03]  /*0a90*/  FFMA.FTZ R61, R177, R174, R60 ;  /* 0x000000aeb13d7223 */ /* 0x000fc6000001003c */
        /* <DEDUP_REMOVED lines=15> */
[----:B------:R-:W-:Y:S01]  /*0b90*/  PRMT R162, R77, 0x7632, R162 ;  /* 0x000076324da27816 */ /* 0x000fe200000000a2 */
[----:B------:R-:W-:Y:S01]  /*0ba0*/  FADD.FTZ R60, R178, R63 ;  /* 0x0000003fb23c7221 */ /* 0x000fe20000010000 */
[----:B------:R-:W-:Y:S01]  /*0bb0*/  FFMA.FTZ R61, R184, R178, R61 ;  /* 0x000000b2b83d7223 */ /* 0x000fe2000001003d */
[----:B------:R-:W-:Y:S01]  /*0bc0*/  FMUL.FTZ R158, R148, R197 ;  /* 0x000000c5949e7220 */ /* 0x000fe20000410000 */
[----:B------:R-:W-:Y:S01]  /*0bd0*/  SHF.L.U32 R195, R195, 0x10, RZ ;  /* 0x00000010c3c37819 */ /* 0x000fe200000006ff */
[----:B------:R-:W-:Y:S01]  /*0be0*/  FADD.FTZ R63, R191, R60 ;  /* 0x0000003cbf3f7221 */ /* 0x000fe20000010000 */
[----:B------:R-:W-:Y:S01]  /*0bf0*/  SHF.L.U32 R197, R162, 0x10, RZ ;  /* 0x00000010a2c57819 */ /* 0x000fe200000006ff */
[----:B------:R-:W-:Y:S01]  /*0c00*/  FMUL.FTZ R162, R16, R157 ;  /* 0x0000009d10a27220 */ /* 0x000fe20000410000 */
[----:B------:R-:W-:Y:S01]  /*0c10*/  FMUL.FTZ R169, R148, R193 ;  /* 0x000000c194a97220 */ /* 0x000fe20000410000 */
        /* <DEDUP_REMOVED lines=11> */
[----:B------:R-:W-:Y:S01]  /*0cd0*/  SHF.L.U32 R161, R78, 0x10, RZ ;  /* 0x000000104ea17819 */ /* 0x000fe200000006ff */
[----:B--2---:R-:W-:-:S04]  /*0ce0*/  @P1 IMAD.WIDE R64, R146, 0x2, R64 ;  /* 0x0000000292401825 */ /* 0x004fc800078e0240 */
[----:B------:R-:W-:Y:S01]  /*0cf0*/  FMUL.FTZ R181, R19, R197 ;  /* 0x000000c513b57220 */ /* 0x000fe20000410000 */
[----:B------:R-:W-:Y:S01]  /*0d00*/  FADD.FTZ R62, R164, R63 ;  /* 0x0000003fa43e7221 */ /* 0x000fe20000010000 */
[----:B------:R-:W-:Y:S01]  /*0d10*/  FMUL.FTZ R160, R148, R201 ;  /* 0x000000c994a07220 */ /* 0x000fe20000410000 */
[----:B------:R-:W-:Y:S01]  /*0d20*/  FFMA.FTZ R61, R171, R164, R60 ;  /* 0x000000a4ab3d7223 */ /* 0x000fe2000001003c */
[----:B------:R-:W-:Y:S01]  /*0d30*/  SHF.L.U32 R198, R198, 0x10, RZ ;  /* 0x00000010c6c67819 */ /* 0x000fe200000006ff */
[----:B------:R-:W-:Y:S01]  /*0d40*/  FMUL.FTZ R166, R12, R161 ;  /* 0x000000a10ca67220 */ /* 0x000fe20000410000 */
[----:B------:R-:W-:Y:S01]  /*0d50*/  FADD.FTZ R63, R181, R62 ;  /* 0x0000003eb53f7221 */ /* 0x000fe20000010000 */
[----:B------:R1:W2:Y:S01]  /*0d60*/  @P1 LDG.E.U16 R156, desc[UR6][R64.64] ;  /* 0x00000006409c1981 */ /* 0x0002a2000c1e1500 */
[----:B------:R-:W-:Y:S01]  /*0d70*/  FMUL.FTZ R179, R148, R179 ;  /* 0x000000b394b37220 */ /* 0x000fe20000410000 */
        /* <DEDUP_REMOVED lines=34> */
[----:B------:R-:W-:Y:S01]  /*0fa0*/  FMUL.FTZ R88, R148, R89 ;  /* 0x0000005994587220 */ /* 0x000fe20000410000 */
        /* <DEDUP_REMOVED lines=24> */
[----:B------:R-:W3:Y:S02]  /*1130*/  @P2 LDC.64 R66, c[0x0][0x438] ;  /* 0x00010e00ff422b82 */ /* 0x000ee40000000a00 */
[----:B------:R-:W-:Y:S01]  /*1140*/  FADD.FTZ R62, R62, R95 ;  /* 0x0000005f3e3e7221 */ /* 0x000fe20000010000 */
[----:B------:R-:W-:-:S04]  /*1150*/  FFMA.FTZ R61, R94, R95, R61 ;  /* 0x0000005f5e3d7223 */ /* 0x000fc8000001003d */
[----:B------:R-:W4:Y:S04]  /*1160*/  SHFL.DOWN PT, R63, R62, 0x10, 0x1f ;  /* 0x0a001f003e3f7f89 */ /* 0x000f2800000e0000 */
[----:B------:R-:W0:Y:S01]  /*1170*/  SHFL.DOWN PT, R60, R61, 0x10, 0x1f ;  /* 0x0a001f003d3c7f89 */ /* 0x000e2200000e0000 */
[----:B----4-:R-:W-:Y:S01]  /*1180*/  FADD.FTZ R63, R62, R63 ;  /* 0x0000003f3e3f7221 */ /* 0x010fe20000010000 */
[----:B0-----:R-:W-:-:S04]  /*1190*/  FADD.FTZ R60, R61, R60 ;  /* 0x0000003c3d3c7221 */ /* 0x001fc80000010000 */
[----:B-1----:R-:W0:Y:S04]  /*11a0*/  SHFL.DOWN PT, R64, R63, 0x8, 0x1f ;  /* 0x09001f003f407f89 */ /* 0x002e2800000e0000 */
[----:B------:R-:W1:Y:S01]  /*11b0*/  SHFL.DOWN PT, R65, R60, 0x8, 0x1f ;  /* 0x09001f003c417f89 */ /* 0x000e6200000e0000 */
[----:B---3--:R-:W-:-:S05]  /*11c0*/  @P2 IMAD.WIDE.U32 R66, R149, 0x20, R66 ;  /* 0x0000002095422825 */ /* 0x008fca00078e0042 */
[----:B------:R-:W5:Y:S04]  /*11d0*/  @P2 LDG.E.128 R28, desc[UR6][R66.64] ;  /* 0x00000006421c2981 */ /* 0x000f68000c1e1d00 */
[----:B------:R3:W5:Y:S01]  /*11e0*/  @P2 LDG.E.128 R32, desc[UR6][R66.64+0x10] ;  /* 0x0000100642202981 */ /* 0x000762000c1e1d00 */
[----:B0-----:R-:W-:Y:S01]  /*11f0*/  FADD.FTZ R64, R63, R64 ;  /* 0x000000403f407221 */ /* 0x001fe20000010000 */
[----:B-1----:R-:W-:-:S04]  /*1200*/  FADD.FTZ R65, R60, R65 ;  /* 0x000000413c417221 */ /* 0x002fc80000010000 */
[----:B---3--:R-:W0:Y:S04]  /*1210*/  SHFL.DOWN PT, R67, R64, 0x4, 0x1f ;  /* 0x08801f0040437f89 */ /* 0x008e2800000e0000 */
[----:B------:R-:W1:Y:S01]  /*1220*/  SHFL.DOWN PT, R66, R65, 0x4, 0x1f ;  /* 0x08801f0041427f89 */ /* 0x000e6200000e0000 */
[----:B------:R-:W3:Y:S01]  /*1230*/  S2R R69, SR_CgaCtaId ;  /* 0x0000000000457919 */ /* 0x000ee20000008800 */
[----:B0-----:R-:W-:Y:S01]  /*1240*/  FADD.FTZ R67, R64, R67 ;  /* 0x0000004340437221 */ /* 0x001fe20000010000 */
[----:B-1----:R-:W-:-:S04]  /*1250*/  FADD.FTZ R66, R65, R66 ;  /* 0x0000004241427221 */ /* 0x002fc80000010000 */
[----:B------:R-:W0:Y:S04]  /*1260*/  SHFL.DOWN PT, R62, R67, 0x2, 0x1f ;  /* 0x08401f00433e7f89 */ /* 0x000e2800000e0000 */
[----:B------:R-:W1:Y:S01]  /*1270*/  SHFL.DOWN PT, R61, R66, 0x2, 0x1f ;  /* 0x08401f00423d7f89 */ /* 0x000e6200000e0000 */
[----:B------:R-:W-:Y:S02]  /*1280*/  LOP3.LUT P4, RZ, R96, 0x1f, RZ, 0xc0, !PT ;  /* 0x0000001f60ff7812 */ /* 0x000fe4000788c0ff */
[----:B------:R-:W-:Y:S02]  /*1290*/  PLOP3.LUT P0, PT, PT, PT, PT, 0x80, 0x8 ;  /* 0x000000000008781c */ /* 0x000fe40003f0f070 */
[----:B------:R-:W-:Y:S01]  /*12a0*/  MOV R64, 0x400 ;  /* 0x0000040000407802 */ /* 0x000fe20000000f00 */
[----:B0-----:R-:W-:Y:S01]  /*12b0*/  FADD.FTZ R62, R67, R62 ;  /* 0x0000003e433e7221 */ /* 0x001fe20000010000 */
[----:B-1----:R-:W-:-:S04]  /*12c0*/  FADD.FTZ R61, R66, R61 ;  /* 0x0000003d423d7221 */ /* 0x002fc80000010000 */
[----:B------:R-:W0:Y:S04]  /*12d0*/  SHFL.DOWN PT, R63, R62, 0x1, 0x1f ;  /* 0x08201f003e3f7f89 */ /* 0x000e2800000e0000 */
[----:B------:R-:W1:Y:S01]  /*12e0*/  SHFL.DOWN PT, R60, R61, 0x1, 0x1f ;  /* 0x08201f003d3c7f89 */ /* 0x000e6200000e0000 */
[----:B------:R-:W-:Y:S02]  /*12f0*/  @!P4 PLOP3.LUT P0, PT, P3, PT, PT, 0x80, 0x8 ;  /* 0x000000000008c81c */ /* 0x000fe40001f0f070 */
[----:B---3--:R-:W-:Y:S02]  /*1300*/  LEA R64, R69, R64, 0x18 ;  /* 0x0000004045407211 */ /* 0x008fe400078ec0ff */
[----:B------:R-:W-:Y:S02]  /*1310*/  @!P4 SHF.R.U32.HI R66, RZ, 0x2, R96 ;  /* 0x00000002ff42c819 */ /* 0x000fe40000011660 */
[----:B------:R-:W-:-:S02]  /*1320*/  IADD3 R71, PT, PT, R64, 0x6040, RZ ;  /* 0x0000604040477810 */ /* 0x000fc40007ffe0ff */
[----:B------:R-:W-:Y:S02]  /*1330*/  @!P4 LOP3.LUT R66, R66, 0x38, RZ, 0xc0, !PT ;  /* 0x000000384242c812 */ /* 0x000fe400078ec0ff */
[----:B------:R-:W-:Y:S01]  /*1340*/  @!P4 MOV R65, R71 ;  /* 0x000000470041c202 */ /* 0x000fe20000000f00 */
[--C-:B------:R-:W-:Y:S02]  /*1350*/  IMAD.WIDE.U32 R78, R149, 0x8, R2.reuse ;  /* 0x00000008954e7825 */ /* 0x100fe400078e0002 */
[----:B------:R-:W-:Y:S02]  /*1360*/  @!P0 IADD3 R65, PT, PT, R64, 0x6000, RZ ;  /* 0x0000600040418810 */ /* 0x000fe40007ffe0ff */
[--C-:B------:R-:W-:Y:S02]  /*1370*/  IMAD.WIDE.U32 R76, R147, 0x8, R2.reuse ;  /* 0x00000008934c7825 */ /* 0x100fe400078e0002 */
[----:B------:R-:W-:Y:S01]  /*1380*/  @!P4 IADD3 R70, PT, PT, R66, R65, RZ ;  /* 0x000000414246c210 */ /* 0x000fe20007ffe0ff */
[----:B------:R-:W5:Y:S01]  /*1390*/  LDG.E.64 R78, desc[UR6][R78.64] ;  /* 0x000000064e4e7981 */ /* 0x000f62000c1e1b00 */
[----:B------:R-:W-:-:S04]  /*13a0*/  IMAD.WIDE.U32 R2, R144, 0x8, R2 ;  /* 0x0000000890027825 */ /* 0x000fc800078e0002 */
[----:B0-----:R-:W-:Y:S01]  /*13b0*/  FADD.FTZ R68, R62, R63 ;  /* 0x0000003f3e447221 */ /* 0x001fe20000010000 */
[----:B------:R-:W5:Y:S01]  /*13c0*/  LDG.E.64 R76, desc[UR6][R76.64] ;  /* 0x000000064c4c7981 */ /* 0x000f62000c1e1b00 */
[----:B-1----:R-:W-:-:S03]  /*13d0*/  FADD.FTZ R69, R61, R60 ;  /* 0x0000003c3d457221 */ /* 0x002fc60000010000 */
        /* <DEDUP_REMOVED lines=12> */
[----:B------:R-:W3:Y:S01]  /*14a0*/  LDS.128 R68, [R205] ;  /* 0x00000000cd447984 */ /* 0x000ee20000000c00 */
[----:B------:R-:W-:Y:S01]  /*14b0*/  FADD.FTZ R129, R74, R129 ;  /* 0x000000814a817221 */ /* 0x000fe20000010000 */
[----:B------:R-:W-:-:S02]  /*14c0*/  FFMA.FTZ R110, R185, R74, R110 ;  /* 0x0000004ab96e7223 */ /* 0x000fc4000001006e */
        /* <DEDUP_REMOVED lines=84> */
[C---:B------:R-:W-:Y:S01]  /*1a10*/  FFMA.FTZ R177, R148.reuse, R177, R30 ;  /* 0x000000b194b17223 */ /* 0x040fe2000001001e */
[----:B------:R-:W-:Y:S01]  /*1a20*/  FFMA.FTZ R61, R148, R61, R32 ;  /* 0x0000003d943d7223 */ /* 0x000fe20000010020 */
[-C--:B------:R-:W-:Y:S01]  /*1a30*/  FMUL.FTZ R175, R175, R66.reuse ;  /* 0x00000042afaf7220 */ /* 0x080fe20000410000 */
[----:B------:R-:W-:Y:S01]  /*1a40*/  FADD.FTZ R170, R187, -R170 ;  /* 0x800000aabbaa7221 */ /* 0x000fe20000010000 */
[----:B------:R-:W-:Y:S01]  /*1a50*/  FADD.FTZ R190, R190, -R185 ;  /* 0x800000b9bebe7221 */ /* 0x000fe20000010000 */
[----:B------:R-:W-:Y:S01]  /*1a60*/  FADD.FTZ R69, R178, -R63 ;  /* 0x8000003fb2457221 */ /* 0x000fe20000010000 */
[----:B------:R-:W-:Y:S01]  /*1a70*/  FADD.FTZ R188, R191, -R188 ;  /* 0x800000bcbfbc7221 */ /* 0x000fe20000010000 */
[----:B------:R-:W-:Y:S01]  /*1a80*/  FADD.FTZ R183, R183, -R0 ;  /* 0x80000000b7b77221 */ /* 0x000fe20000010000 */
[-C--:B------:R-:W-:Y:S01]  /*1a90*/  FMUL.FTZ R177, R177, R66.reuse ;  /* 0x00000042b1b17220 */ /* 0x080fe20000410000 */
[----:B------:R-:W-:Y:S01]  /*1aa0*/  FMUL.FTZ R61, R61, R66 ;  /* 0x000000423d3d7220 */ /* 0x000fe20000410000 */
[----:B------:R-:W-:Y:S01]  /*1ab0*/  FMUL.FTZ R175, R175, UR4 ;  /* 0x00000004afaf7c20 */ /* 0x000fe20008410000 */
[----:B------:R-:W-:Y:S01]  /*1ac0*/  LOP3.LUT P0, RZ, R78, 0xff00, RZ, 0xc0, !PT ;  /* 0x0000ff004eff7812 */ /* 0x000fe2000780c0ff */
[C---:B------:R-:W-:Y:S01]  /*1ad0*/  FFMA.FTZ R63, R148.reuse, R170, R31 ;  /* 0x000000aa943f7223 */ /* 0x040fe2000001001f */
[C---:B------:R-:W-:Y:S01]  /*1ae0*/  FFMA.FTZ R65, R148.reuse, R190, R33 ;  /* 0x000000be94417223 */ /* 0x040fe20000010021 */
[C---:B------:R-:W-:Y:S01]  /*1af0*/  FFMA.FTZ R69, R148.reuse, R69, R34 ;  /* 0x0000004594457223 */ /* 0x040fe20000010022 */
[C---:B------:R-:W-:Y:S01]  /*1b00*/  FFMA.FTZ R71, R148.reuse, R188, R35 ;  /* 0x000000bc94477223 */ /* 0x040fe20000010023 */
[----:B------:R-:W-:Y:S01]  /*1b10*/  FFMA.FTZ R183, R148, R183, R28 ;  /* 0x000000b794b77223 */ /* 0x000fe2000001001c */
[----:B------:R-:W-:Y:S01]  /*1b20*/  FMUL.FTZ R177, R177, UR4 ;  /* 0x00000004b1b17c20 */ /* 0x000fe20008410000 */
[----:B------:R-:W-:Y:S01]  /*1b30*/  FMUL.FTZ R60, R61, UR4 ;  /* 0x000000043d3c7c20 */ /* 0x000fe20008410000 */
[C---:B------:R-:W-:Y:S01]  /*1b40*/  LOP3.LUT P6, RZ, R78.reuse, 0xff0000, RZ, 0xc0, !PT ;  /* 0x00ff00004eff7812 */ /* 0x040fe200078cc0ff */
[-C--:B------:R-:W-:Y:S01]  /*1b50*/  FMUL.FTZ R63, R63, R66.reuse ;  /* 0x000000423f3f7220 */ /* 0x080fe20000410000 */
[----:B------:R-:W-:Y:S01]  /*1b60*/  LOP3.LUT P2, RZ, R79, 0xff, RZ, 0xc0, !PT ;  /* 0x000000ff4fff7812 */ /* 0x000fe2000784c0ff */
[-C--:B------:R-:W-:Y:S01]  /*1b70*/  FMUL.FTZ R69, R69, R66.reuse ;  /* 0x0000004245457220 */ /* 0x080fe20000410000 */
[----:B------:R-:W-:Y:S01]  /*1b80*/  FSEL R175, R175, RZ, P0 ;  /* 0x000000ffafaf7208 */ /* 0x000fe20000000000 */
[-C--:B------:R-:W-:Y:S01]  /*1b90*/  FMUL.FTZ R71, R71, R66.reuse ;  /* 0x0000004247477220 */ /* 0x080fe20000410000 */
[-C--:B------:R-:W-:Y:S01]  /*1ba0*/  FMUL.FTZ R65, R65, R66.reuse ;  /* 0x0000004241417220 */ /* 0x080fe20000410000 */
[----:B------:R-:W-:Y:S01]  /*1bb0*/  FMUL.FTZ R183, R183, R66 ;  /* 0x00000042b7b77220 */ /* 0x000fe20000410000 */
[----:B------:R-:W-:Y:S01]  /*1bc0*/  ISETP.GE.U32.AND P0, PT, R78, RZ, PT ;  /* 0x000000ff4e00720c */ /* 0x000fe20003f06070 */
[----:B------:R-:W-:Y:S01]  /*1bd0*/  FMUL.FTZ R69, R69, UR4 ;  /* 0x0000000445457c20 */ /* 0x000fe20008410000 */
[----:B------:R-:W-:Y:S01]  /*1be0*/  FSEL R61, R177, RZ, P6 ;  /* 0x000000ffb13d7208 */ /* 0x000fe20003000000 */
[----:B------:R-:W-:Y:S01]  /*1bf0*/  FMUL.FTZ R71, R71, UR4 ;  /* 0x0000000447477c20 */ /* 0x000fe20008410000 */
[----:B------:R-:W-:Y:S01]  /*1c00*/  FSEL R62, R60, RZ, P2 ;  /* 0x000000ff3c3e7208 */ /* 0x000fe20001000000 */
[----:B------:R-:W-:Y:S01]  /*1c10*/  FMUL.FTZ R65, R65, UR4 ;  /* 0x0000000441417c20 */ /* 0x000fe20008410000 */
[----:B------:R-:W-:Y:S01]  /*1c20*/  FMUL.FTZ R63, R63, UR4 ;  /* 0x000000043f3f7c20 */ /* 0x000fe20008410000 */
[----:B------:R-:W-:Y:S01]  /*1c30*/  FMUL.FTZ R183, R183, UR4 ;  /* 0x00000004b7b77c20 */ /* 0x000fe20008410000 */
[----:B------:R-:W-:-:S02]  /*1c40*/  LOP3.LUT P4, RZ, R78, 0xff000000, RZ, 0xc0, !PT ;  /* 0xff0000004eff7812 */ /* 0x000fc4000788c0ff */
[C---:B------:R-:W-:Y:S02]  /*1c50*/  LOP3.LUT P5, RZ, R79.reuse, 0xff00, RZ, 0xc0, !PT ;  /* 0x0000ff004fff7812 */ /* 0x040fe400078ac0ff */
[C---:B------:R-:W-:Y:S02]  /*1c60*/  LOP3.LUT P6, RZ, R79.reuse, 0xff0000, RZ, 0xc0, !PT ;  /* 0x00ff00004fff7812 */ /* 0x040fe400078cc0ff */
[----:B------:R-:W-:Y:S02]  /*1c70*/  LOP3.LUT P2, RZ, R78, 0xff, RZ, 0xc0, !PT ;  /* 0x000000ff4eff7812 */ /* 0x000fe4000784c0ff */
[----:B------:R-:W-:Y:S02]  /*1c80*/  ISETP.GE.U32.AND.EX P0, PT, R79, 0x1000000, PT, P0 ;  /* 0x010000004f00780c */ /* 0x000fe40003f06100 */
        /* <DEDUP_REMOVED lines=10> */
.L_x_4626:
        /* <DEDUP_REMOVED lines=23> */
[C---:B------:R-:W-:Y:S01]  /*1ea0*/  LOP3.LUT P6, RZ, R79.reuse, 0xff0000, RZ, 0xc0, !PT ;  /* 0x00ff00004fff7812 */ /* 0x040fe200078cc0ff */
        /* <DEDUP_REMOVED lines=37> */
.L_x_4627:
        /* <DEDUP_REMOVED lines=72> */
.L_x_4628:
        /* <DEDUP_REMOVED lines=9> */
[----:B0-----:R-:W-:Y:S01]  /*2610*/  FFMA.FTZ R61, R148, R158, R37 ;  /* 0x0000009e943d7223 */ /* 0x001fe20000010025 */
[-CC-:B------:R-:W-:Y:S01]  /*2620*/  FFMA.FTZ R160, R160, R67.reuse, R68.reuse ;  /* 0x00000043a0a07223 */ /* 0x180fe20000010044 */
[-CC-:B------:R-:W-:Y:S01]  /*2630*/  FFMA.FTZ R172, R172, R67.reuse, R68.reuse ;  /* 0x00000043acac7223 */ /* 0x180fe20000010044 */
[-CC-:B------:R-:W-:Y:S01]  /*2640*/  FFMA.FTZ R196, R196, R67.reuse, R68.reuse ;  /* 0x00000043c4c47223 */ /* 0x180fe20000010044 */
[----:B------:R-:W-:Y:S01]  /*2650*/  FFMA.FTZ R169, R169, R67, R68 ;  /* 0x00000043a9a97223 */ /* 0x000fe20000010044 */
[-C--:B------:R-:W-:Y:S01]  /*2660*/  FMUL.FTZ R179, R179, R66.reuse ;  /* 0x00000042b3b37220 */ /* 0x080fe20000410000 */
[C---:B------:R-:W-:Y:S01]  /*2670*/  FFMA.FTZ R171, R148.reuse, R171, R38 ;  /* 0x000000ab94ab7223 */ /* 0x040fe20000010026 */
[-C--:B------:R-:W-:Y:S01]  /*2680*/  FMUL.FTZ R61, R61, R66.reuse ;  /* 0x000000423d3d7220 */ /* 0x080fe20000410000 */
[----:B------:R-:W-:Y:S01]  /*2690*/  FFMA.FTZ R189, R148, R189, R42 ;  /* 0x000000bd94bd7223 */ /* 0x000fe2000001002a */
        /* <DEDUP_REMOVED lines=8> */
[----:B------:R-:W-:Y:S01]  /*2720*/  FMUL.FTZ R189, R189, R66 ;  /* 0x00000042bdbd7220 */ /* 0x000fe20000410000 */
[----:B------:R-:W-:Y:S01]  /*2730*/  LOP3.LUT P2, RZ, R76, 0xff00, RZ, 0xc0, !PT ;  /* 0x0000ff004cff7812 */ /* 0x000fe2000784c0ff */
[C---:B------:R-:W-:Y:S01]  /*2740*/  FFMA.FTZ R63, R148.reuse, R160, R39 ;  /* 0x000000a0943f7223 */ /* 0x040fe20000010027 */
[C---:B------:R-:W-:Y:S01]  /*2750*/  FFMA.FTZ R71, R148.reuse, R172, R41 ;  /* 0x000000ac94477223 */ /* 0x040fe20000010029 */
[C---:B------:R-:W-:Y:S01]  /*2760*/  FFMA.FTZ R73, R148.reuse, R196, R43 ;  /* 0x000000c494497223 */ /* 0x040fe2000001002b */
[----:B------:R-:W-:Y:S01]  /*2770*/  FFMA.FTZ R169, R148, R169, R36 ;  /* 0x000000a994a97223 */ /* 0x000fe20000010024 */
        /* <DEDUP_REMOVED lines=29> */
.L_x_4629:
        /* <DEDUP_REMOVED lines=24> */
[-C--:B------:R-:W-:Y:S01]  /*2ad0*/  FFMA.FTZ R94, R94, R67.reuse, R68 ;  /* 0x000000435e5e7223 */ /* 0x080fe20000010044 */
        /* <DEDUP_REMOVED lines=11> */
[----:B------:R-:W-:Y:S01]  /*2b90*/  FFMA.FTZ R59, R148, R84, R47 ;  /* 0x00000054943b7223 */ /* 0x000fe2000001002f */
        /* <DEDUP_REMOVED lines=32> */
.L_x_4630:
        /* <DEDUP_REMOVED lines=9> */
[-CC-:B------:R-:W-:Y:S01]  /*2e30*/  FFMA.FTZ R88, R88, R67.reuse, R68.reuse ;  /* 0x0000004358587223 */ /* 0x180fe20000010044 */
[-C--:B------:R-:W-:Y:S01]  /*2e40*/  FFMA.FTZ R94, R94, R67.reuse, R68 ;  /* 0x000000435e5e7223 */ /* 0x080fe20000010044 */
[----:B------:R-:W-:Y:S01]  /*2e50*/  FADD.FTZ R93, R93, -R92 ;  /* 0x8000005c5d5d7221 */ /* 0x000fe20000010000 */
[C---:B0-----:R-:W-:Y:S01]  /*2e60*/  FFMA.FTZ R61, R148.reuse, R80, R45 ;  /* 0x00000050943d7223 */ /* 0x041fe2000001002d */
[----:B------:R-:W-:Y:S01]  /*2e70*/  FFMA.FTZ R67, R81, R67, R68 ;  /* 0x0000004351437223 */ /* 0x000fe20000010044 */
[C---:B------:R-:W-:Y:S01]  /*2e80*/  FFMA.FTZ R87, R148.reuse, R87, R46 ;  /* 0x0000005794577223 */ /* 0x040fe2000001002e */
[-C--:B------:R-:W-:Y:S01]  /*2e90*/  FMUL.FTZ R83, R83, R66.reuse ;  /* 0x0000004253537220 */ /* 0x080fe20000410000 */
[----:B------:R-:W-:Y:S01]  /*2ea0*/  FADD.FTZ R88, R91, -R88 ;  /* 0x800000585b587221 */ /* 0x000fe20000010000 */
[----:B------:R-:W-:Y:S01]  /*2eb0*/  FFMA.FTZ R93, R148, R93, R50 ;  /* 0x0000005d945d7223 */ /* 0x000fe20000010032 */
[-C--:B------:R-:W-:Y:S01]  /*2ec0*/  FMUL.FTZ R61, R61, R66.reuse ;  /* 0x000000423d3d7220 */ /* 0x080fe20000410000 */
[----:B------:R-:W-:Y:S01]  /*2ed0*/  FADD.FTZ R84, R89, -R84 ;  /* 0x8000005459547221 */ /* 0x000fe20000010000 */
[----:B------:R-:W-:Y:S01]  /*2ee0*/  FADD.FTZ R94, R95, -R94 ;  /* 0x8000005e5f5e7221 */ /* 0x000fe20000010000 */
[----:B------:R-:W-:Y:S01]  /*2ef0*/  FADD.FTZ R67, R86, -R67 ;  /* 0x8000004356437221 */ /* 0x000fe20000010000 */
[----:B------:R-:W-:Y:S01]  /*2f00*/  FMUL.FTZ R87, R87, R66 ;  /* 0x0000004257577220 */ /* 0x000fe20000410000 */
[----:B------:R-:W-:Y:S01]  /*2f10*/  FMUL.FTZ R83, R83, UR4 ;  /* 0x0000000453537c20 */ /* 0x000fe20008410000 */
[C---:B------:R-:W-:Y:S01]  /*2f20*/  FFMA.FTZ R69, R148.reuse, R88, R49 ;  /* 0x0000005894457223 */ /* 0x040fe20000010031 */
[----:B------:R-:W-:Y:S01]  /*2f30*/  FMUL.FTZ R93, R93, R66 ;  /* 0x000000425d5d7220 */ /* 0x000fe20000410000 */
[----:B------:R-:W-:Y:S01]  /*2f40*/  FMUL.FTZ R61, R61, UR4 ;  /* 0x000000043d3d7c20 */ /* 0x000fe20008410000 */
[----:B------:R-:W-:Y:S01]  /*2f50*/  LOP3.LUT P6, RZ, R3, 0xff, RZ, 0xc0, !PT ;  /* 0x000000ff03ff7812 */ /* 0x000fe200078cc0ff */
[C---:B------:R-:W-:Y:S01]  /*2f60*/  FFMA.FTZ R63, R148.reuse, R84, R47 ;  /* 0x00000054943f7223 */ /* 0x040fe2000001002f */
[C---:B------:R-:W-:Y:S01]  /*2f70*/  FFMA.FTZ R71, R148.reuse, R94, R51 ;  /* 0x0000005e94477223 */ /* 0x040fe20000010033 */
[----:B------:R-:W-:Y:S01]  /*2f80*/  FFMA.FTZ R67, R148, R67, R44 ;  /* 0x0000004394437223 */ /* 0x000fe2000001002c */
[C---:B------:R-:W-:Y:S01]  /*2f90*/  LOP3.LUT P2, RZ, R2.reuse, 0xff00, RZ, 0xc0, !PT ;  /* 0x0000ff0002ff7812 */ /* 0x040fe2000784c0ff */
[----:B------:R-:W-:Y:S01]  /*2fa0*/  FMUL.FTZ R87, R87, UR4 ;  /* 0x0000000457577c20 */ /* 0x000fe20008410000 */
[-C--:B------:R-:W-:Y:S01]  /*2fb0*/  FMUL.FTZ R0, R69, R66.reuse ;  /* 0x0000004245007220 */ /* 0x080fe20000410000 */
[----:B------:R-:W-:Y:S01]  /*2fc0*/  LOP3.LUT P5, RZ, R2, 0xff0000, RZ, 0xc0, !PT ;  /* 0x00ff000002ff7812 */ /* 0x000fe200078ac0ff */
[----:B------:R-:W-:Y:S01]  /*2fd0*/  FMUL.FTZ R93, R93, UR4 ;  /* 0x000000045d5d7c20 */ /* 0x000fe20008410000 */
[----:B------:R-:W-:Y:S01]  /*2fe0*/  FSEL R62, R83, RZ, P6 ;  /* 0x000000ff533e7208 */ /* 0x000fe20003000000 */
[-C--:B------:R-:W-:Y:S01]  /*2ff0*/  FMUL.FTZ R63, R63, R66.reuse ;  /* 0x000000423f3f7220 */ /* 0x080fe20000410000 */
[-C--:B------:R-:W-:Y:S01]  /*3000*/  FMUL.FTZ R71, R71, R66.reuse ;  /* 0x0000004247477220 */ /* 0x080fe20000410000 */
[----:B------:R-:W-:Y:S01]  /*3010*/  FMUL.FTZ R67, R67, R66 ;  /* 0x0000004243437220 */ /* 0x000fe20000410000 */
[----:B------:R-:W-:Y:S01]  /*3020*/  FSEL R69, R61, RZ, P2 ;  /* 0x000000ff3d457208 */ /* 0x000fe20001000000 */
[----:B------:R-:W-:Y:S01]  /*3030*/  FMUL.FTZ R0, R0, UR4 ;  /* 0x0000000400007c20 */ /* 0x000fe20008410000 */
[----:B------:R-:W-:Y:S01]  /*3040*/  LOP3.LUT P6, RZ, R3, 0xff0000, RZ, 0xc0, !PT ;  /* 0x00ff000003ff7812 */ /* 0x000fe200078cc0ff */
[----:B------:R-:W-:Y:S01]  /*3050*/  FMUL.FTZ R63, R63, UR4 ;  /* 0x000000043f3f7c20 */ /* 0x000fe20008410000 */
[----:B------:R-:W-:Y:S01]  /*3060*/  ISETP.GE.U32.AND P2, PT, R2, RZ, PT ;  /* 0x000000ff0200720c */ /* 0x000fe20003f46070 */
[----:B------:R-:W-:Y:S01]  /*3070*/  FMUL.FTZ R71, R71, UR4 ;  /* 0x0000000447477c20 */ /* 0x000fe20008410000 */
[----:B------:R-:W-:Y:S01]  /*3080*/  FSEL R61, R87, RZ, P5 ;  /* 0x000000ff573d7208 */ /* 0x000fe20002800000 */
[----:B------:R-:W-:Y:S01]  /*3090*/  FMUL.FTZ R67, R67, UR4 ;  /* 0x0000000443437c20 */ /* 0x000fe20008410000 */
[----:B------:R-:W-:-:S02]  /*30a0*/  LOP3.LUT P5, RZ, R3, 0xff00, RZ, 0xc0, !PT ;  /* 0x0000ff0003ff7812 */ /* 0x000fc400078ac0ff */
[----:B------:R-:W-:Y:S02]  /*30b0*/  FSEL R93, R93, RZ, P6 ;  /* 0x000000ff5d5d7208 */ /* 0x000fe40003000000 */
        /* <DEDUP_REMOVED lines=11> */
.L_x_4631:
[----:B------:R-:W0:Y:S01]  /*3170*/  @P0 LDC.64 R2, c[0x0][0x478] ;  /* 0x00011e00ff020b82 */ /* 0x000e220000000a00 */
[----:B------:R-:W-:-:S04]  /*3180*/  IMAD.WIDE.U32 R64, R144, 0x10, R64 ;  /* 0x0000001090407825 */ /* 0x000fc800078e0040 */
[----:B0-----:R-:W-:-:S05]  /*3190*/  @P0 IMAD.WIDE.U32 R2, R144, 0x20, R2 ;  /* 0x0000002090020825 */ /* 0x001fca00078e0002 */
[----:B------:R0:W-:Y:S04]  /*31a0*/  @P0 STG.E.128 desc[UR6][R2.64], R56 ;  /* 0x0000003802000986 */ /* 0x0001e8000c101d06 */
[----:B------:R0:W-:Y:S04]  /*31b0*/  @P0 STG.E.128 desc[UR6][R2.64+0x10], R52 ;  /* 0x0000103402000986 */ /* 0x0001e8000c101d06 */
[----:B------:R0:W-:Y:S01]  /*31c0*/  STG.E.128 desc[UR6][R64.64], R60 ;  /* 0x0000003c40007986 */ /* 0x0001e2000c101d06 */
[----:B------:R-:W-:Y:S05]  /*31d0*/  BRA `(.L_x_4632) ;  /* 0x0000001800247947 */ /* 0x000fea0003800000 */
.L_x_4625:
[----:B------:R-:W-:-:S04]  /*31e0*/  ISETP.NE.U32.AND P0, PT, RZ, UR14, PT ;  /* 0x0000000eff007c0c */ /* 0x000fc8000bf05070 */
[----:B------:R-:W-:-:S13]  /*31f0*/  ISETP.NE.AND.EX P0, PT, RZ, UR15, PT, P0 ;  /* 0x0000000fff007c0c */ /* 0x000fda000bf05300 */
        /* <DEDUP_REMOVED lines=63> */
.L_x_4633:
        /* <DEDUP_REMOVED lines=13> */
[----:B------:R-:W-:Y:S01]  /*36c0*/  FADD.FTZ R185, R190, -R185 ;  /* 0x800000b9beb97221 */ /* 0x000fe20000010000 */
[-C--:B------:R-:W-:Y:S01]  /*36d0*/  FMUL.FTZ R56, R55, R66.reuse ;  /* 0x0000004237387220 */ /* 0x080fe20000410000 */
        /* <DEDUP_REMOVED lines=46> */
.L_x_4634:
        /* <DEDUP_REMOVED lines=13> */
[----:B0-----:R-:W-:Y:S01]  /*3a90*/  FADD.FTZ R55, R199, -R196 ;  /* 0x800000c4c7377221 */ /* 0x001fe20000010000 */
[----:B------:R-:W-:Y:S01]  /*3aa0*/  FADD.FTZ R179, R166, -R179 ;  /* 0x800000b3a6b37221 */ /* 0x000fe20000010000 */
[----:B------:R-:W-:Y:S01]  /*3ab0*/  LOP3.LUT P6, RZ, R77, 0xff0000, RZ, 0xc0, !PT ;  /* 0x00ff00004dff7812 */ /* 0x000fe200078cc0ff */
[C---:B------:R-:W-:Y:S01]  /*3ac0*/  FMUL.FTZ R54, R148.reuse, R189 ;  /* 0x000000bd94367220 */ /* 0x040fe20000410000 */
        /* <DEDUP_REMOVED lines=53> */
.L_x_4635:
        /* <DEDUP_REMOVED lines=61> */
.L_x_4636:
        /* <DEDUP_REMOVED lines=36> */
[----:B------:R-:W-:Y:S01]  /*4430*/  FMUL.FTZ R59, R148, R59 ;  /* 0x0000003b943b7220 */ /* 0x000fe20000410000 */
        /* <DEDUP_REMOVED lines=32> */
.L_x_4637:
        /* <DEDUP_REMOVED lines=8> */
[----:B------:R-:W-:Y:S01]  /*46c0*/  FMUL.FTZ R83, R148, R83 ;  /* 0x0000005394537220 */ /* 0x000fe20000410000 */
[----:B------:R-:W-:Y:S01]  /*46d0*/  FFMA.FTZ R94, R94, R67, R68 ;  /* 0x000000435e5e7223 */ /* 0x000fe20000010044 */
[----:B------:R-:W-:Y:S01]  /*46e0*/  FADD.FTZ R87, R87, -R82 ;  /* 0x8000005257577221 */ /* 0x000fe20000010000 */
[----:B------:R-:W-:Y:S01]  /*46f0*/  FADD.FTZ R93, R93, -R92 ;  /* 0x8000005c5d5d7221 */ /* 0x000fe20000010000 */
[C---:B------:R-:W-:Y:S01]  /*4700*/  FMUL.FTZ R85, R148.reuse, R85 ;  /* 0x0000005594557220 */ /* 0x040fe20000410000 */
        /* <DEDUP_REMOVED lines=48> */
.L_x_4638:
[----:B------:R-:W0:Y:S01]  /*4a10*/  @P0 LDC.64 R2, c[0x0][0x478] ;  /* 0x00011e00ff020b82 */ /* 0x000e220000000a00 */
[----:B------:R-:W-:-:S04]  /*4a20*/  IMAD.WIDE.U32 R64, R144, 0x10, R64 ;  /* 0x0000001090407825 */ /* 0x000fc800078e0040 */
[----:B0-----:R-:W-:-:S05]  /*4a30*/  @P0 IMAD.WIDE.U32 R2, R144, 0x20, R2 ;  /* 0x0000002090020825 */ /* 0x001fca00078e0002 */
[----:B------:R1:W-:Y:S04]  /*4a40*/  @P0 STG.E.128 desc[UR6][R2.64], R56 ;  /* 0x0000003802000986 */ /* 0x0003e8000c101d06 */
[----:B------:R1:W-:Y:S04]  /*4a50*/  @P0 STG.E.128 desc[UR6][R2.64+0x10], R52 ;  /* 0x0000103402000986 */ /* 0x0003e8000c101d06 */
[----:B------:R1:W-:Y:S02]  /*4a60*/  STG.E.128 desc[UR6][R64.64], R60 ;  /* 0x0000003c40007986 */ /* 0x0003e4000c101d06 */
.L_x_4632:
        /* <DEDUP_REMOVED lines=49> */
.L_x_4624:
        /* <DEDUP_REMOVED lines=21> */
.L_x_4640:
        /* <DEDUP_REMOVED lines=11> */
.L_x_10743:


//--------------------- .text._ZN10layer_norm22ln_bwd_finalize_kernelINS_22Kernel_traits_finalizeILj6144Ef13__nv_bfloat16fS2_fjLb0ELj1024ELj4ENS_18Kernel_traits_baseILj6144EfS2_fS2_fjLj1024EEEEELb0ELb0EEEvNS_9BwdParamsE --------------------------
	.section	.text._ZN10layer_norm22ln_bwd_finalize_kernelINS_22Kernel_traits_finalizeILj6144Ef13__nv_bfloat16fS2_fjLb0ELj1024ELj4ENS_18Kernel_traits_baseILj6144EfS2_fS2_fjLj1024EEEEELb0ELb0EEEvNS_9BwdParamsE,"ax",@progbits
	.align	128
        .global         _ZN10layer_norm22ln_bwd_finalize_kernelINS_22Kernel_traits_finalizeILj6144Ef13__nv_bfloat16fS2_fjLb0ELj1024ELj4ENS_18Kernel_traits_baseILj6144EfS2_fS2_fjLj1024EEEEELb0ELb0EEEvNS_9BwdParamsE
        .type           _ZN10layer_norm22ln_bwd_finalize_kernelINS_22Kernel_traits_finalizeILj6144Ef13__nv_bfloat16fS2_fjLb0ELj1024ELj4ENS_18Kernel_traits_baseILj6144EfS2_fS2_fjLj1024EEEEELb0ELb0EEEvNS_9BwdParamsE,@function
        .size           _ZN10layer_norm22ln_bwd_finalize_kernelINS_22Kernel_traits_finalizeILj6144Ef13__nv_bfloat16fS2_fjLb0ELj1024ELj4ENS_18Kernel_traits_baseILj6144EfS2_fS2_fjLj1024EEEEELb0ELb0EEEvNS_9BwdParamsE,(.L_x_10744 - _ZN10layer_norm22ln_bwd_finalize_kernelINS_22Kernel_traits_finalizeILj6144Ef13__nv_bfloat16fS2_fjLb0ELj1024ELj4ENS_18Kernel_traits_baseILj6144EfS2_fS2_fjLj1024EEEEELb0ELb0EEEvNS_9BwdParamsE)
        .other          _ZN10layer_norm22ln_bwd_finalize_kernelINS_22Kernel_traits_finalizeILj6144Ef13__nv_bfloat16fS2_fjLb0ELj1024ELj4ENS_18Kernel_traits_baseILj6144EfS2_fS2_fjLj1024EEEEELb0ELb0EEEvNS_9BwdParamsE,@"STO_CUDA_ENTRY STV_DEFAULT"
_ZN10layer_norm22ln_bwd_finalize_kernelINS_22Kernel_traits_finalizeILj6144Ef13__nv_bfloat16fS2_fjLb0ELj1024ELj4ENS_18Kernel_traits_baseILj6144EfS2_fS2_fjLj1024EEEEELb0ELb0EEEvNS_9BwdParamsE:
.text._ZN10layer_norm22ln_bwd_finalize_kernelINS_22Kernel_traits_finalizeILj6144Ef13__nv_bfloat16fS2_fjLb0ELj1024ELj4ENS_18Kernel_traits_baseILj6144EfS2_fS2_fjLj1024EEEEELb0ELb0EEEvNS_9BwdParamsE:
        /* <DEDUP_REMOVED lines=78> */
.L_x_4645:
        /* <DEDUP_REMOVED lines=118> */
.L_x_4644:
[----:B------:R-:W-:Y:S05]  /*0c40*/  BSYNC.RECONVERGENT B1 ;  /* 0x0000000000017941 */ /* 0x000fea0003800200 */
.L_x_4643:
        /* <DEDUP_REMOVED lines=68> */
.L_x_4647:
[----:B------:R-:W-:Y:S05]  /*1090*/  BSYNC.RECONVERGENT B1 ;  /* 0x0000000000017941 */ /* 0x000fea0003800200 */
.L_x_4646:
        /* <DEDUP_REMOVED lines=37> */
.L_x_4649:
[----:B------:R-:W-:Y:S05]  /*12f0*/  BSYNC.RECONVERGENT B1 ;  /* 0x0000000000017941 */ /* 0x000fea0003800200 */
.L_x_4648:
[----:B------:R-:W-:Y:S05]  /*1300*/  @!P1 BRA `(.L_x_4642) ;  /* 0x00000000003c9947 */ /* 0x000fea0003800000 */
[----:B------:R-:W0:Y:S01]  /*1310*/  LDC.64 R8, c[0x0][0x440] ;  /* 0x00011000ff087b82 */ /* 0x000e220000000a00 */
[----:B------:R-:W-:Y:S01]  /*1320*/  IMAD R0, R3, R54, R0 ;  /* 0x0000003603007224 */ /* 0x000fe200078e0200 */
[----:B------:R-:W-:-:S04]  /*1330*/  IADD3 R12, PT, PT, -R55, RZ, RZ ;  /* 0x000000ff370c7210 */ /* 0x000fc80007ffe1ff */
[----:B------:R-:W-:Y:S02]  /*1340*/  IADD3 R3, PT, PT, R57, R0, RZ ;  /* 0x0000000039037210 */ /* 0x000fe40007ffe0ff */
[----:B------:R-:W1:Y:S05]  /*1350*/  LDC.64 R10, c[0x0][0x448] ;  /* 0x00011200ff0a7b82 */ /* 0x000e6a0000000a00 */
.L_x_4650:
        /* <DEDUP_REMOVED lines=10> */
.L_x_4642:
[----:B------:R-:W-:Y:S05]  /*1400*/  BSYNC.RECONVERGENT B0 ;  /* 0x0000000000007941 */ /* 0x000fea0003800200 */
.L_x_4641:
        /* <DEDUP_REMOVED lines=60> */
.L_x_4651:
        /* <DEDUP_REMOVED lines=11> */
.L_x_10744:


//--------------------- .text._ZN10layer_norm13ln_bwd_kernelINS_13Kernel_traitsIf13__nv_bfloat16fS2_fjLj6144ELj1ELj1ELj8ELj16ENS_18Kernel_traits_baseILj6144EfS2_fS2_fjLj256EEEEELb1ELb0ELb1ELb0EEEvNS_9BwdParamsE --------------------------
	.section	.text._ZN10layer_norm13ln_bwd_kernelINS_13Kernel_traitsIf13__nv_bfloat16fS2_fjLj6144ELj1ELj1ELj8ELj16ENS_18Kernel_traits_baseILj6144EfS2_fS2_fjLj256EEEEELb1ELb0ELb1ELb0EEEvNS_9BwdParamsE,"ax",@progbits
	.align	128
        .global         _ZN10layer_norm13ln_bwd_kernelINS_13Kernel_traitsIf13__nv_bfloat16fS2_fjLj6144ELj1ELj1ELj8ELj16ENS_18Kernel_traits_baseILj6144EfS2_fS2_fjLj256EEEEELb1ELb0ELb1ELb0EEEvNS_9BwdParamsE
        .type           _ZN10layer_norm13ln_bwd_kernelINS_13Kernel_traitsIf13__nv_bfloat16fS2_fjLj6144ELj1ELj1ELj8ELj16ENS_18Kernel_traits_baseILj6144EfS2_fS2_fjLj256EEEEELb1ELb0ELb1ELb0EEEvNS_9BwdParamsE,@function
        .size           _ZN10layer_norm13ln_bwd_kernelINS_13Kernel_traitsIf13__nv_bfloat16fS2_fjLj6144ELj1ELj1ELj8ELj16ENS_18Kernel_traits_baseILj6144EfS2_fS2_fjLj256EEEEELb1ELb0ELb1ELb0EEEvNS_9BwdParamsE,(.L_x_10745 - _ZN10layer_norm13ln_bwd_kernelINS_13Kernel_traitsIf13__nv_bfloat16fS2_fjLj6144ELj1ELj1ELj8ELj16ENS_18Kernel_traits_baseILj6144EfS2_fS2_fjLj256EEEEELb1ELb0ELb1ELb0EEEvNS_9BwdParamsE)
        .other          _ZN10layer_norm13ln_bwd_kernelINS_13Kernel_traitsIf13__nv_bfloat16fS2_fjLj6144ELj1ELj1ELj8ELj16ENS_18Kernel_traits_baseILj6144EfS2_fS2_fjLj256EEEEELb1ELb0ELb1ELb0EEEvNS_9BwdParamsE,@"STO_CUDA_ENTRY STV_DEFAULT"
_ZN10layer_norm13ln_bwd_kernelINS_13Kernel_traitsIf13__nv_bfloat16fS2_fjLj6144ELj1ELj1ELj8ELj16ENS_18Kernel_traits_baseILj6144EfS2_fS2_fjLj256EEEEELb1ELb0ELb1ELb0EEEvNS_9BwdParamsE:
.text._ZN10layer_norm13ln_bwd_kernelINS_13Kernel_traitsIf13__nv_bfloat16fS2_fjLj6144ELj1ELj1ELj8ELj16ENS_18Kernel_traits_baseILj6144EfS2_fS2_fjLj256EEEEELb1ELb0ELb1ELb0EEEvNS_9BwdParamsE:
        /* <DEDUP_REMOVED lines=86> */
.L_x_4765:
        /* <DEDUP_REMOVED lines=59> */
[----:B------:R-:W-:Y:S02]  /*0910*/  IADD3 R127, PT, PT, R127, 0x100, RZ ;  /* 0x000001007f7f7810 */ /* 0x000fe40007ffe0ff */
[----:B------:R-:W-:Y:S02]  /*0920*/  IADD3 R125, PT, PT, R125, 0x100, RZ ;  /* 0x000001007d7d7810 */ /* 0x000fe40007ffe0ff */
[----:B------:R-:W-:Y:S01]  /*0930*/  IADD3 R126, PT, PT, R126, 0x100, RZ ;  /* 0x000001007e7e7810 */ /* 0x000fe20007ffe0ff */
[C-C-:B---3--:R-:W-:Y:S01]  /*0940*/  FADD.FTZ R3, -R124.reuse, R112.reuse ;  /* 0x000000707c037221 */ /* 0x148fe20000010100 */
[----:B0-----:R-:W-:Y:S01]  /*0950*/  FADD.FTZ R159, -R124, R113 ;  /* 0x000000717c9f7221 */ /* 0x001fe20000010100 */
[----:B----4-:R-:W-:-:S02]  /*0960*/  PRMT R112, R116, 0x7632, R112 ;  /* 0x0000763274707816 */ /* 0x010fc40000000070 */
[----:B------:R-:W-:Y:S02]  /*0970*/  SHF.L.U32 R113, R116, 0x10, RZ ;  /* 0x0000001074717819 */ /* 0x000fe400000006ff */
[C---:B------:R-:W-:Y:S02]  /*0980*/  PRMT R116, R118.reuse, 0x7632, R116 ;  /* 0x0000763276747816 */ /* 0x040fe40000000074 */
[----:B------:R-:W-:Y:S02]  /*0990*/  SHF.L.U32 R163, R118, 0x10, RZ ;  /* 0x0000001076a37819 */ /* 0x000fe400000006ff */
[C---:B------:R-:W-:Y:S02]  /*09a0*/  PRMT R118, R119.reuse, 0x7632, R118 ;  /* 0x0000763277767816 */ /* 0x040fe40000000076 */
[----:B------:R-:W-:Y:S01]  /*09b0*/  SHF.L.U32 R167, R119, 0x10, RZ ;  /* 0x0000001077a77819 */ /* 0x000fe200000006ff */
[----:B------:R-:W-:Y:S01]  /*09c0*/  FADD.FTZ R119, -R124, R120 ;  /* 0x000000787c777221 */ /* 0x000fe20000010100 */
[----:B-1----:R-:W-:Y:S01]  /*09d0*/  FMUL.FTZ R156, R136, R159 ;  /* 0x0000009f889c7220 */ /* 0x002fe20000410000 */
[----:B------:R-:W-:-:S02]  /*09e0*/  SHF.L.U32 R112, R112, 0x10, RZ ;  /* 0x0000001070707819 */ /* 0x000fc400000006ff */
[C---:B------:R-:W-:Y:S01]  /*09f0*/  FMUL.FTZ R159, R136.reuse, R119 ;  /* 0x00000077889f7220 */ /* 0x040fe20000410000 */
[----:B------:R-:W-:Y:S01]  /*0a00*/  FMUL.FTZ R3, R136, R3 ;  /* 0x0000000388037220 */ /* 0x000fe20000410000 */
[----:B------:R-:W-:Y:S01]  /*0a10*/  FMUL.FTZ R160, R88, R113 ;  /* 0x0000007158a07220 */ /* 0x000fe20000410000 */
[----:B------:R-:W-:Y:S01]  /*0a20*/  FADD.FTZ R161, -R124, R114 ;  /* 0x000000727ca17221 */ /* 0x000fe20000010100 */
[----:B------:R-:W-:Y:S01]  /*0a30*/  FADD.FTZ R36, R36, R163 ;  /* 0x000000a324247221 */ /* 0x000fe20000010000 */
[-C--:B------:R-:W-:Y:S01]  /*0a40*/  FFMA.FTZ R60, R159, R163.reuse, R60 ;  /* 0x000000a39f3c7223 */ /* 0x080fe2000001003c */
[----:B------:R-:W-:Y:S01]  /*0a50*/  FMUL.FTZ R164, R84, R163 ;  /* 0x000000a354a47220 */ /* 0x000fe20000410000 */
        /* <DEDUP_REMOVED lines=10> */
[----:B------:R-:W-:Y:S01]  /*0b00*/  FADD.FTZ R165, -R124, R122 ;  /* 0x0000007a7ca57221 */ /* 0x000fe20000010100 */
[----:B------:R-:W-:Y:S01]  /*0b10*/  FMUL.FTZ R158, R136, R115 ;  /* 0x00000073889e7220 */ /* 0x000fe20000410000 */
[----:B------:R-:W-:Y:S01]  /*0b20*/  SHF.L.U32 R114, R114, 0x10, RZ ;  /* 0x0000001072727819 */ /* 0x000fe200000006ff */
[----:B------:R-:W-:Y:S01]  /*0b30*/  FADD.FTZ R115, R112, R163 ;  /* 0x000000a370737221 */ /* 0x000fe20000010000 */
[----:B------:R-:W-:Y:S01]  /*0b40*/  FMUL.FTZ R157, R136, R161 ;  /* 0x000000a1889d7220 */ /* 0x000fe20000410000 */
[----:B------:R-:W-:Y:S01]  /*0b50*/  FMUL.FTZ R162, R90, R117 ;  /* 0x000000755aa27220 */ /* 0x000fe20000410000 */
[----:B------:R-:W-:Y:S01]  /*0b60*/  FFMA.FTZ R112, R156, R163, R113 ;  /* 0x000000a39c707223 */ /* 0x000fe20000010071 */
[----:B------:R-:W-:Y:S01]  /*0b70*/  FMUL.FTZ R161, R136, R165 ;  /* 0x000000a588a17220 */ /* 0x000fe20000410000 */
[-C--:B------:R-:W-:Y:S01]  /*0b80*/  FFMA.FTZ R67, R158, R114.reuse, R67 ;  /* 0x000000729e437223 */ /* 0x080fe20000010043 */
        /* <DEDUP_REMOVED lines=31> */
.L_x_4656:
[----:B----4-:R-:W-:Y:S05]  /*0d80*/  BSYNC.RECONVERGENT B1 ;  /* 0x0000000000017941 */ /* 0x010fea0003800200 */
.L_x_4655:
        /* <DEDUP_REMOVED lines=13> */
[----:B--2---:R-:W-:-:S04]  /*0e60*/  IMAD.WIDE.U32 R144, R125, 0x8, R144 ;  /* 0x000000087d907825 */ /* 0x004fc800078e0090 */
[----:B0-----:R-:W-:Y:S02]  /*0e70*/  @P0 IMAD.WIDE.U32 R140, R126, 0x20, R130 ;  /* 0x000000207e8c0825 */ /* 0x001fe400078e0082 */
[----:B------:R3:W5:Y:S04]  /*0e80*/  LDG.E.64 R130, desc[UR10][R144.64] ;  /* 0x0000000a90827981 */ /* 0x000768000c1e1b00 */
[----:B------:R-:W5:Y:S04]  /*0e90*/  @P0 LDG.E.128 R8, desc[UR10][R140.64] ;  /* 0x0000000a8c080981 */ /* 0x000f68000c1e1d00 */
[----:B------:R0:W5:Y:S01]  /*0ea0*/  @P0 LDG.E.128 R4, desc[UR10][R140.64+0x10] ;  /* 0x0000100a8c040981 */ /* 0x000162000c1e1d00 */
[----:B------:R-:W-:-:S02]  /*0eb0*/  IADD3 R127, PT, PT, R127, 0x100, RZ ;  /* 0x000001007f7f7810 */ /* 0x000fc40007ffe0ff */
[----:B------:R-:W-:Y:S02]  /*0ec0*/  IADD3 R125, PT, PT, R125, 0x100, RZ ;  /* 0x000001007d7d7810 */ /* 0x000fe40007ffe0ff */
[----:B------:R-:W-:Y:S01]  /*0ed0*/  IADD3 R126, PT, PT, R126, 0x100, RZ ;  /* 0x000001007e7e7810 */ /* 0x000fe20007ffe0ff */
[C---:B---3--:R-:W-:Y:S01]  /*0ee0*/  FADD.FTZ R145, -R124.reuse, R120 ;  /* 0x000000787c917221 */ /* 0x048fe20000010100 */
[C-C-:B----4-:R-:W-:Y:S01]  /*0ef0*/  FADD.FTZ R151, -R124.reuse, R112.reuse ;  /* 0x000000707c977221 */ /* 0x150fe20000010100 */
[----:B------:R-:W-:Y:S01]  /*0f00*/  FADD.FTZ R143, -R124, R113 ;  /* 0x000000717c8f7221 */ /* 0x000fe20000010100 */
[C---:B------:R-:W-:Y:S02]  /*0f10*/  PRMT R112, R116.reuse, 0x7632, R112 ;  /* 0x0000763274707816 */ /* 0x040fe40000000070 */
[----:B------:R-:W-:Y:S01]  /*0f20*/  SHF.L.U32 R113, R116, 0x10, RZ ;  /* 0x0000001074717819 */ /* 0x000fe200000006ff */
[----:B------:R-:W-:Y:S01]  /*0f30*/  FADD.FTZ R153, -R124, R114 ;  /* 0x000000727c997221 */ /* 0x000fe20000010100 */
[----:B------:R-:W-:Y:S01]  /*0f40*/  SHF.L.U32 R149, R118, 0x10, RZ ;  /* 0x0000001076957819 */ /* 0x000fe200000006ff */
[----:B------:R-:W-:Y:S01]  /*0f50*/  FMUL.FTZ R145, R136, R145 ;  /* 0x0000009188917220 */ /* 0x000fe20000410000 */
[----:B------:R-:W-:Y:S01]  /*0f60*/  SHF.L.U32 R114, R112, 0x10, RZ ;  /* 0x0000001070727819 */ /* 0x000fe200000006ff */
[----:B0-----:R-:W-:Y:S01]  /*0f70*/  FMUL.FTZ R141, R136, R151 ;  /* 0x00000097888d7220 */ /* 0x001fe20000410000 */
[----:B------:R-:W-:Y:S01]  /*0f80*/  FMUL.FTZ R144, R80, R113 ;  /* 0x0000007150907220 */ /* 0x000fe20000410000 */
[--C-:B------:R-:W-:Y:S01]  /*0f90*/  FADD.FTZ R155, -R124, R115.reuse ;  /* 0x000000737c9b7221 */ /* 0x100fe20000010100 */
        /* <DEDUP_REMOVED lines=17> */
[----:B------:R-:W-:Y:S01]  /*10b0*/  FFMA.FTZ R57, R140, R114, R57 ;  /* 0x000000728c397223 */ /* 0x000fe20000010039 */
[----:B------:R-:W-:Y:S01]  /*10c0*/  FADD.FTZ R33, R33, R114 ;  /* 0x0000007221217221 */ /* 0x000fe20000010000 */
        /* <DEDUP_REMOVED lines=37> */
.L_x_4658:
[----:B------:R-:W-:Y:S05]  /*1320*/  BSYNC.RECONVERGENT B1 ;  /* 0x0000000000017941 */ /* 0x000fea0003800200 */
.L_x_4657:
        /* <DEDUP_REMOVED lines=17> */
[C---:B---3--:R-:W-:Y:S01]  /*1440*/  FADD.FTZ R171, -R124.reuse, R112 ;  /* 0x000000707cab7221 */ /* 0x048fe20000010100 */
[C---:B------:R-:W-:Y:S01]  /*1450*/  FADD.FTZ R125, -R124.reuse, R113 ;  /* 0x000000717c7d7221 */ /* 0x040fe20000010100 */
[C---:B-1----:R-:W-:Y:S01]  /*1460*/  FADD.FTZ R173, -R124.reuse, R114 ;  /* 0x000000727cad7221 */ /* 0x042fe20000010100 */
[C---:B------:R-:W-:Y:S01]  /*1470*/  FADD.FTZ R175, -R124.reuse, R115 ;  /* 0x000000737caf7221 */ /* 0x040fe20000010100 */
[----:B----4-:R-:W-:Y:S01]  /*1480*/  FADD.FTZ R179, -R124, R117 ;  /* 0x000000757cb37221 */ /* 0x010fe20000010100 */
[C---:B------:R-:W-:Y:S01]  /*1490*/  FMUL.FTZ R171, R136.reuse, R171 ;  /* 0x000000ab88ab7220 */ /* 0x040fe20000410000 */
[----:B------:R-:W-:Y:S01]  /*14a0*/  FMUL.FTZ R172, R136, R125 ;  /* 0x0000007d88ac7220 */ /* 0x000fe20000410000 */
[----:B------:R-:W-:Y:S01]  /*14b0*/  FADD.FTZ R177, -R124, R116 ;  /* 0x000000747cb17221 */ /* 0x000fe20000010100 */
[----:B------:R-:W-:Y:S01]  /*14c0*/  FMUL.FTZ R176, R136, R179 ;  /* 0x000000b388b07220 */ /* 0x000fe20000410000 */
[----:B------:R-:W-:Y:S01]  /*14d0*/  PRMT R112, R120, 0x7632, R112 ;  /* 0x0000763278707816 */ /* 0x000fe20000000070 */
        /* <DEDUP_REMOVED lines=17> */
[----:B------:R-:W-:Y:S01]  /*15f0*/  FADD.FTZ R185, -R124, R119 ;  /* 0x000000777cb97221 */ /* 0x000fe20000010100 */
[----:B------:R-:W-:Y:S01]  /*1600*/  FMUL.FTZ R175, R136, R177 ;  /* 0x000000b188af7220 */ /* 0x000fe20000410000 */
        /* <DEDUP_REMOVED lines=40> */
.L_x_4654:
        /* <DEDUP_REMOVED lines=35> */
.L_x_4660:
        /* <DEDUP_REMOVED lines=30> */
.L_x_4659:
[----:B----4-:R-:W-:Y:S05]  /*1ca0*/  BSYNC.RECONVERGENT B0 ;  /* 0x0000000000007941 */ /* 0x010fea0003800200 */
.L_x_4653:
        /* <DEDUP_REMOVED lines=31> */
.L_x_4662:
[----:B------:R-:W-:Y:S05]  /*1ea0*/  BSYNC.RECONVERGENT B0 ;  /* 0x0000000000007941 */ /* 0x000fea0003800200 */
.L_x_4661:
        /* <DEDUP_REMOVED lines=64> */
.L_x_4667:
        /* <DEDUP_REMOVED lines=12> */
.L_x_4668:
        /* <DEDUP_REMOVED lines=12> */
.L_x_4669:
        /* <DEDUP_REMOVED lines=12> */
.L_x_4670:
        /* <DEDUP_REMOVED lines=12> */
.L_x_4671:
        /* <DEDUP_REMOVED lines=12> */
.L_x_4672:
        /* <DEDUP_REMOVED lines=12> */
.L_x_4673:
        /* <DEDUP_REMOVED lines=14> */
.L_x_4666:
        /* <DEDUP_REMOVED lines=45> */
.L_x_4675:
        /* <DEDUP_REMOVED lines=12> */
.L_x_4676:
        /* <DEDUP_REMOVED lines=12> */
.L_x_4677:
        /* <DEDUP_REMOVED lines=12> */
.L_x_4678:
        /* <DEDUP_REMOVED lines=12> */
.L_x_4679:
        /* <DEDUP_REMOVED lines=12> */
.L_x_4680:
        /* <DEDUP_REMOVED lines=12> */
.L_x_4681:
        /* <DEDUP_REMOVED lines=9> */
.L_x_4665:
        /* <DEDUP_REMOVED lines=16> */
.L_x_4683:
        /* <DEDUP_REMOVED lines=11> */
.L_x_4684:
        /* <DEDUP_REMOVED lines=11> */
.L_x_4685:
        /* <DEDUP_REMOVED lines=11> */
.L_x_4686:
        /* <DEDUP_REMOVED lines=11> */
.L_x_4687:
        /* <DEDUP_REMOVED lines=11> */
.L_x_4688:
        /* <DEDUP_REMOVED lines=11> */
.L_x_4689:
        /* <DEDUP_REMOVED lines=13> */
.L_x_4682:
        /* <DEDUP_REMOVED lines=39> */
.L_x_4690:
[----:B------:R-:W-:Y:S05]  /*3850*/  @!P5 BRA `(.L_x_4691) ;  /* 0x000000000018d947 */ /* 0x000fea0003800000 */
[----:B------:R-:W-:Y:S01]  /*3860*/  FMUL.FTZ R105, R111, UR17 ;  /* 0x000000116f697c20 */ /* 0x000fe20008410000 */
[----:B------:R-:W-:-:S03]  /*3870*/  LOP3.LUT P0, RZ, R132, 0xff00, RZ, 0xc0, !PT ;  /* 0x0000ff0084ff7812 */ /* 0x000fc6000780c0ff */
[----:B------:R-:W-:-:S05]  /*3880*/  FMUL.FTZ R105, R105, UR16 ;  /* 0x0000001069697c20 */ /* 0x000fca0008410000 */
[----:B------:R-:W-:-:S04]  /*3890*/  FSEL R105, R105, RZ, P0 ;  /* 0x000000ff69697208 */ /* 0x000fc80000000000 */
[----:B------:R-:W-:-:S04]  /*38a0*/  F2FP.BF16.F32.PACK_AB R105, RZ, R105 ;  /* 0x00000069ff69723e */ /* 0x000fc800000010ff */
[----:B------:R-:W-:-:S07]  /*38b0*/  PRMT R100, R100, 0x5410, R105 ;  /* 0x0000541064647816 */ /* 0x000fce0000000069 */
.L_x_4691:
[----:B------:R-:W-:Y:S05]  /*38c0*/  @!P5 BRA `(.L_x_4692) ;  /* 0x000000000018d947 */ /* 0x000fea0003800000 */
[----:B------:R-:W-:Y:S01]  /*38d0*/  FMUL.FTZ R105, R106, UR17 ;  /* 0x000000116a697c20 */ /* 0x000fe20008410000 */
[----:B------:R-:W-:-:S03]  /*38e0*/  LOP3.LUT P0, RZ, R132, 0xff0000, RZ, 0xc0, !PT ;  /* 0x00ff000084ff7812 */ /* 0x000fc6000780c0ff */
[----:B------:R-:W-:-:S05]  /*38f0*/  FMUL.FTZ R105, R105, UR16 ;  /* 0x0000001069697c20 */ /* 0x000fca0008410000 */
[----:B------:R-:W-:-:S04]  /*3900*/  FSEL R105, R105, RZ, P0 ;  /* 0x000000ff69697208 */ /* 0x000fc80000000000 */
[----:B------:R-:W-:-:S04]  /*3910*/  F2FP.BF16.F32.PACK_AB R105, RZ, R105 ;  /* 0x00000069ff69723e */ /* 0x000fc800000010ff */
[----:B------:R-:W-:-:S07]  /*3920*/  PRMT R101, R105, 0x7610, R101 ;  /* 0x0000761069657816 */ /* 0x000fce0000000065 */
.L_x_4692:
[----:B------:R-:W-:Y:S05]  /*3930*/  @!P5 BRA `(.L_x_4693) ;  /* 0x000000000018d947 */ /* 0x000fea0003800000 */
[----:B------:R-:W-:Y:S01]  /*3940*/  FMUL.FTZ R105, R107, UR17 ;  /* 0x000000116b697c20 */ /* 0x000fe20008410000 */
[----:B------:R-:W-:-:S03]  /*3950*/  LOP3.LUT P0, RZ, R132, 0xff000000, RZ, 0xc0, !PT ;  /* 0xff00000084ff7812 */ /* 0x000fc6000780c0ff */
[----:B------:R-:W-:-:S05]  /*3960*/  FMUL.FTZ R105, R105, UR16 ;  /* 0x0000001069697c20 */ /* 0x000fca0008410000 */
[----:B------:R-:W-:-:S04]  /*3970*/  FSEL R105, R105, RZ, P0 ;  /* 0x000000ff69697208 */ /* 0x000fc80000000000 */
[----:B------:R-:W-:-:S04]  /*3980*/  F2FP.BF16.F32.PACK_AB R105, RZ, R105 ;  /* 0x00000069ff69723e */ /* 0x000fc800000010ff */
[----:B------:R-:W-:-:S07]  /*3990*/  PRMT R101, R101, 0x5410, R105 ;  /* 0x0000541065657816 */ /* 0x000fce0000000069 */
.L_x_4693:
[----:B------:R-:W-:Y:S05]  /*39a0*/  @!P5 BRA `(.L_x_4694) ;  /* 0x000000000018d947 */ /* 0x000fea0003800000 */
[----:B------:R-:W-:Y:S01]  /*39b0*/  FMUL.FTZ R105, R108, UR17 ;  /* 0x000000116c697c20 */ /* 0x000fe20008410000 */
[----:B------:R-:W-:-:S03]  /*39c0*/  LOP3.LUT P0, RZ, R133, 0xff, RZ, 0xc0, !PT ;  /* 0x000000ff85ff7812 */ /* 0x000fc6000780c0ff */
[----:B------:R-:W-:-:S05]  /*39d0*/  FMUL.FTZ R105, R105, UR16 ;  /* 0x0000001069697c20 */ /* 0x000fca0008410000 */
[----:B------:R-:W-:-:S04]  /*39e0*/  FSEL R105, R105, RZ, P0 ;  /* 0x000000ff69697208 */ /* 0x000fc80000000000 */
[----:B------:R-:W-:-:S04]  /*39f0*/  F2FP.BF16.F32.PACK_AB R105, RZ, R105 ;  /* 0x00000069ff69723e */ /* 0x000fc800000010ff */
[----:B------:R-:W-:-:S07]  /*3a00*/  PRMT R102, R105, 0x7610, R102 ;  /* 0x0000761069667816 */ /* 0x000fce0000000066 */
.L_x_4694:
[----:B------:R-:W-:Y:S05]  /*3a10*/  @!P5 BRA `(.L_x_4695) ;  /* 0x000000000018d947 */ /* 0x000fea0003800000 */
[----:B------:R-:W-:Y:S01]  /*3a20*/  FMUL.FTZ R105, R109, UR17 ;  /* 0x000000116d697c20 */ /* 0x000fe20008410000 */
[----:B------:R-:W-:-:S03]  /*3a30*/  LOP3.LUT P0, RZ, R133, 0xff00, RZ, 0xc0, !PT ;  /* 0x0000ff0085ff7812 */ /* 0x000fc6000780c0ff */
[----:B------:R-:W-:-:S05]  /*3a40*/  FMUL.FTZ R105, R105, UR16 ;  /* 0x0000001069697c20 */ /* 0x000fca0008410000 */
[----:B------:R-:W-:-:S04]  /*3a50*/  FSEL R105, R105, RZ, P0 ;  /* 0x000000ff69697208 */ /* 0x000fc80000000000 */
[----:B------:R-:W-:-:S04]  /*3a60*/  F2FP.BF16.F32.PACK_AB R105, RZ, R105 ;  /* 0x00000069ff69723e */ /* 0x000fc800000010ff */
[----:B------:R-:W-:-:S07]  /*3a70*/  PRMT R102, R102, 0x5410, R105 ;  /* 0x0000541066667816 */ /* 0x000fce0000000069 */
.L_x_4695:
[----:B------:R-:W-:Y:S05]  /*3a80*/  @!P5 BRA `(.L_x_4696) ;  /* 0x000000000018d947 */ /* 0x000fea0003800000 */
[----:B------:R-:W-:Y:S01]  /*3a90*/  FMUL.FTZ R105, R110, UR17 ;  /* 0x000000116e697c20 */ /* 0x000fe20008410000 */
[----:B------:R-:W-:-:S03]  /*3aa0*/  LOP3.LUT P0, RZ, R133, 0xff0000, RZ, 0xc0, !PT ;  /* 0x00ff000085ff7812 */ /* 0x000fc6000780c0ff */
[----:B------:R-:W-:-:S05]  /*3ab0*/  FMUL.FTZ R105, R105, UR16 ;  /* 0x0000001069697c20 */ /* 0x000fca0008410000 */
[----:B------:R-:W-:-:S04]  /*3ac0*/  FSEL R105, R105, RZ, P0 ;  /* 0x000000ff69697208 */ /* 0x000fc80000000000 */
[----:B------:R-:W-:-:S04]  /*3ad0*/  F2FP.BF16.F32.PACK_AB R105, RZ, R105 ;  /* 0x00000069ff69723e */ /* 0x000fc800000010ff */
[----:B------:R-:W-:-:S07]  /*3ae0*/  PRMT R103, R105, 0x7610, R103 ;  /* 0x0000761069677816 */ /* 0x000fce0000000067 */
.L_x_4696:
        /* <DEDUP_REMOVED lines=10> */
.L_x_4674:
        /* <DEDUP_REMOVED lines=11> */
.L_x_4664:
[----:B------:R-:W-:Y:S05]  /*3c40*/  BSYNC.RECONVERGENT B0 ;  /* 0x0000000000007941 */ /* 0x000fea0003800200 */
.L_x_4663:
        /* <DEDUP_REMOVED lines=49> */
.L_x_4701:
[----:B------:R-:W-:Y:S05]  /*3f60*/  @!P5 BRA `(.L_x_4702) ;  /* 0x000000000018d947 */ /* 0x000fea0003800000 */
[----:B------:R-:W-:Y:S01]  /*3f70*/  FMUL.FTZ R105, R111, UR17 ;  /* 0x000000116f697c20 */ /* 0x000fe20008410000 */
[----:B------:R-:W-:-:S03]  /*3f80*/  LOP3.LUT P6, RZ, R130, 0xff00, RZ, 0xc0, !PT ;  /* 0x0000ff0082ff7812 */ /* 0x000fc600078cc0ff */
[----:B------:R-:W-:-:S05]  /*3f90*/  FMUL.FTZ R105, R105, UR16 ;  /* 0x0000001069697c20 */ /* 0x000fca0008410000 */
[----:B------:R-:W-:-:S04]  /*3fa0*/  FSEL R105, R105, RZ, P6 ;  /* 0x000000ff69697208 */ /* 0x000fc80003000000 */
[----:B------:R-:W-:-:S04]  /*3fb0*/  F2FP.BF16.F32.PACK_AB R105, RZ, R105 ;  /* 0x00000069ff69723e */ /* 0x000fc800000010ff */
[----:B------:R-:W-:-:S07]  /*3fc0*/  PRMT R100, R100, 0x5410, R105 ;  /* 0x0000541064647816 */ /* 0x000fce0000000069 */
.L_x_4702:
[----:B------:R-:W-:Y:S05]  /*3fd0*/  @!P5 BRA `(.L_x_4703) ;  /* 0x000000000018d947 */ /* 0x000fea0003800000 */
[----:B------:R-:W-:Y:S01]  /*3fe0*/  FMUL.FTZ R105, R106, UR17 ;  /* 0x000000116a697c20 */ /* 0x000fe20008410000 */
[----:B------:R-:W-:-:S03]  /*3ff0*/  LOP3.LUT P6, RZ, R130, 0xff0000, RZ, 0xc0, !PT ;  /* 0x00ff000082ff7812 */ /* 0x000fc600078cc0ff */
[----:B------:R-:W-:-:S05]  /*4000*/  FMUL.FTZ R105, R105, UR16 ;  /* 0x0000001069697c20 */ /* 0x000fca0008410000 */
[----:B------:R-:W-:-:S04]  /*4010*/  FSEL R105, R105, RZ, P6 ;  /* 0x000000ff69697208 */ /* 0x000fc80003000000 */
[----:B------:R-:W-:-:S04]  /*4020*/  F2FP.BF16.F32.PACK_AB R105, RZ, R105 ;  /* 0x00000069ff69723e */ /* 0x000fc800000010ff */
[----:B------:R-:W-:-:S07]  /*4030*/  PRMT R101, R105, 0x7610, R101 ;  /* 0x0000761069657816 */ /* 0x000fce0000000065 */
.L_x_4703:
[----:B------:R-:W-:Y:S05]  /*4040*/  @!P5 BRA `(.L_x_4704) ;  /* 0x000000000018d947 */ /* 0x000fea0003800000 */
[----:B------:R-:W-:Y:S01]  /*4050*/  FMUL.FTZ R105, R107, UR17 ;  /* 0x000000116b697c20 */ /* 0x000fe20008410000 */
[----:B------:R-:W-:-:S03]  /*4060*/  LOP3.LUT P6, RZ, R130, 0xff000000, RZ, 0xc0, !PT ;  /* 0xff00000082ff7812 */ /* 0x000fc600078cc0ff */
[----:B------:R-:W-:-:S05]  /*4070*/  FMUL.FTZ R105, R105, UR16 ;  /* 0x0000001069697c20 */ /* 0x000fca0008410000 */
[----:B------:R-:W-:-:S04]  /*4080*/  FSEL R105, R105, RZ, P6 ;  /* 0x000000ff69697208 */ /* 0x000fc80003000000 */
[----:B------:R-:W-:-:S04]  /*4090*/  F2FP.BF16.F32.PACK_AB R105, RZ, R105 ;  /* 0x00000069ff69723e */ /* 0x000fc800000010ff */
[----:B------:R-:W-:-:S07]  /*40a0*/  PRMT R101, R101, 0x5410, R105 ;  /* 0x0000541065657816 */ /* 0x000fce0000000069 */
.L_x_4704:
[----:B------:R-:W-:Y:S05]  /*40b0*/  @!P5 BRA `(.L_x_4705) ;  /* 0x000000000018d947 */ /* 0x000fea0003800000 */
[----:B------:R-:W-:Y:S01]  /*40c0*/  FMUL.FTZ R105, R108, UR17 ;  /* 0x000000116c697c20 */ /* 0x000fe20008410000 */
[----:B------:R-:W-:-:S03]  /*40d0*/  LOP3.LUT P6, RZ, R131, 0xff, RZ, 0xc0, !PT ;  /* 0x000000ff83ff7812 */ /* 0x000fc600078cc0ff */
[----:B------:R-:W-:-:S05]  /*40e0*/  FMUL.FTZ R105, R105, UR16 ;  /* 0x0000001069697c20 */ /* 0x000fca0008410000 */
[----:B------:R-:W-:-:S04]  /*40f0*/  FSEL R105, R105, RZ, P6 ;  /* 0x000000ff69697208 */ /* 0x000fc80003000000 */
[----:B------:R-:W-:-:S04]  /*4100*/  F2FP.BF16.F32.PACK_AB R105, RZ, R105 ;  /* 0x00000069ff69723e */ /* 0x000fc800000010ff */
[----:B------:R-:W-:-:S07]  /*4110*/  PRMT R102, R105, 0x7610, R102 ;  /* 0x0000761069667816 */ /* 0x000fce0000000066 */
.L_x_4705:
[----:B------:R-:W-:Y:S05]  /*4120*/  @!P5 BRA `(.L_x_4706) ;  /* 0x000000000018d947 */ /* 0x000fea0003800000 */
[----:B------:R-:W-:Y:S01]  /*4130*/  FMUL.FTZ R105, R109, UR17 ;  /* 0x000000116d697c20 */ /* 0x000fe20008410000 */
[----:B------:R-:W-:-:S03]  /*4140*/  LOP3.LUT P6, RZ, R131, 0xff00, RZ, 0xc0, !PT ;  /* 0x0000ff0083ff7812 */ /* 0x000fc600078cc0ff */
[----:B------:R-:W-:-:S05]  /*4150*/  FMUL.FTZ R105, R105, UR16 ;  /* 0x0000001069697c20 */ /* 0x000fca0008410000 */
[----:B------:R-:W-:-:S04]  /*4160*/  FSEL R105, R105, RZ, P6 ;  /* 0x000000ff69697208 */ /* 0x000fc80003000000 */
[----:B------:R-:W-:-:S04]  /*4170*/  F2FP.BF16.F32.PACK_AB R105, RZ, R105 ;  /* 0x00000069ff69723e */ /* 0x000fc800000010ff */
[----:B------:R-:W-:-:S07]  /*4180*/  PRMT R102, R102, 0x5410, R105 ;  /* 0x0000541066667816 */ /* 0x000fce0000000069 */
.L_x_4706:
[----:B------:R-:W-:Y:S05]  /*4190*/  @!P5 BRA `(.L_x_4707) ;  /* 0x000000000018d947 */ /* 0x000fea0003800000 */
[----:B------:R-:W-:Y:S01]  /*41a0*/  FMUL.FTZ R105, R115, UR17 ;  /* 0x0000001173697c20 */ /* 0x000fe20008410000 */
[----:B------:R-:W-:-:S03]  /*41b0*/  LOP3.LUT P6, RZ, R131, 0xff0000, RZ, 0xc0, !PT ;  /* 0x00ff000083ff7812 */ /* 0x000fc600078cc0ff */
[----:B------:R-:W-:-:S05]  /*41c0*/  FMUL.FTZ R105, R105, UR16 ;  /* 0x0000001069697c20 */ /* 0x000fca0008410000 */
[----:B------:R-:W-:-:S04]  /*41d0*/  FSEL R105, R105, RZ, P6 ;  /* 0x000000ff69697208 */ /* 0x000fc80003000000 */
[----:B------:R-:W-:-:S04]  /*41e0*/  F2FP.BF16.F32.PACK_AB R105, RZ, R105 ;  /* 0x00000069ff69723e */ /* 0x000fc800000010ff */
[----:B------:R-:W-:-:S07]  /*41f0*/  PRMT R103, R105, 0x7610, R103 ;  /* 0x0000761069677816 */ /* 0x000fce0000000067 */
.L_x_4707:
        /* <DEDUP_REMOVED lines=11> */
.L_x_4700:
        /* <DEDUP_REMOVED lines=11> */
.L_x_4709:
        /* <DEDUP_REMOVED lines=11> */
.L_x_4710:
        /* <DEDUP_REMOVED lines=11> */
.L_x_4711:
        /* <DEDUP_REMOVED lines=11> */
.L_x_4712:
        /* <DEDUP_REMOVED lines=11> */
.L_x_4713:
        /* <DEDUP_REMOVED lines=11> */
.L_x_4714:
        /* <DEDUP_REMOVED lines=11> */
.L_x_4715:
        /* <DEDUP_REMOVED lines=13> */
.L_x_4699:
        /* <DEDUP_REMOVED lines=49> */
.L_x_4717:
        /* <DEDUP_REMOVED lines=12> */
.L_x_4718:
        /* <DEDUP_REMOVED lines=12> */
.L_x_4719:
        /* <DEDUP_REMOVED lines=12> */
.L_x_4720:
        /* <DEDUP_REMOVED lines=12> */
.L_x_4721:
        /* <DEDUP_REMOVED lines=12> */
.L_x_4722:
        /* <DEDUP_REMOVED lines=12> */
.L_x_4723:
        /* <DEDUP_REMOVED lines=11> */
.L_x_4716:
        /* <DEDUP_REMOVED lines=12> */
.L_x_4724:
        /* <DEDUP_REMOVED lines=12> */
.L_x_4725:
        /* <DEDUP_REMOVED lines=12> */
.L_x_4726:
        /* <DEDUP_REMOVED lines=12> */
.L_x_4727:
        /* <DEDUP_REMOVED lines=12> */
.L_x_4728:
        /* <DEDUP_REMOVED lines=12> */
.L_x_4729:
        /* <DEDUP_REMOVED lines=12> */
.L_x_4730:
        /* <DEDUP_REMOVED lines=13> */
.L_x_4708:
        /* <DEDUP_REMOVED lines=9> */
.L_x_4698:
[----:B------:R-:W-:Y:S05]  /*5730*/  BSYNC.RECONVERGENT B0 ;  /* 0x0000000000007941 */ /* 0x000fea0003800200 */
.L_x_4697:
        /* <DEDUP_REMOVED lines=49> */
.L_x_4735:
[----:B------:R-:W-:Y:S05]  /*5a50*/  @!P5 BRA `(.L_x_4736) ;  /* 0x000000000018d947 */ /* 0x000fea0003800000 */
[----:B------:R-:W-:Y:S01]  /*5a60*/  FMUL.FTZ R105, R111, UR17 ;  /* 0x000000116f697c20 */ /* 0x000fe20008410000 */
[----:B------:R-:W-:-:S03]  /*5a70*/  LOP3.LUT P4, RZ, R128, 0xff00, RZ, 0xc0, !PT ;  /* 0x0000ff0080ff7812 */ /* 0x000fc6000788c0ff */
[----:B------:R-:W-:-:S05]  /*5a80*/  FMUL.FTZ R105, R105, UR16 ;  /* 0x0000001069697c20 */ /* 0x000fca0008410000 */
[----:B------:R-:W-:-:S04]  /*5a90*/  FSEL R105, R105, RZ, P4 ;  /* 0x000000ff69697208 */ /* 0x000fc80002000000 */
[----:B------:R-:W-:-:S04]  /*5aa0*/  F2FP.BF16.F32.PACK_AB R105, RZ, R105 ;  /* 0x00000069ff69723e */ /* 0x000fc800000010ff */
[----:B------:R-:W-:-:S07]  /*5ab0*/  PRMT R100, R100, 0x5410, R105 ;  /* 0x0000541064647816 */ /* 0x000fce0000000069 */
.L_x_4736:
[----:B------:R-:W-:Y:S05]  /*5ac0*/  @!P5 BRA `(.L_x_4737) ;  /* 0x000000000018d947 */ /* 0x000fea0003800000 */
[----:B------:R-:W-:Y:S01]  /*5ad0*/  FMUL.FTZ R105, R106, UR17 ;  /* 0x000000116a697c20 */ /* 0x000fe20008410000 */
[----:B------:R-:W-:-:S03]  /*5ae0*/  LOP3.LUT P4, RZ, R128, 0xff0000, RZ, 0xc0, !PT ;  /* 0x00ff000080ff7812 */ /* 0x000fc6000788c0ff */
[----:B------:R-:W-:-:S05]  /*5af0*/  FMUL.FTZ R105, R105, UR16 ;  /* 0x0000001069697c20 */ /* 0x000fca0008410000 */
[----:B------:R-:W-:-:S04]  /*5b00*/  FSEL R105, R105, RZ, P4 ;  /* 0x000000ff69697208 */ /* 0x000fc80002000000 */
[----:B------:R-:W-:-:S04]  /*5b10*/  F2FP.BF16.F32.PACK_AB R105, RZ, R105 ;  /* 0x00000069ff69723e */ /* 0x000fc800000010ff */
[----:B------:R-:W-:-:S07]  /*5b20*/  PRMT R101, R105, 0x7610, R101 ;  /* 0x0000761069657816 */ /* 0x000fce0000000065 */
.L_x_4737:
[----:B------:R-:W-:Y:S05]  /*5b30*/  @!P5 BRA `(.L_x_4738) ;  /* 0x000000000018d947 */ /* 0x000fea0003800000 */
[----:B------:R-:W-:Y:S01]  /*5b40*/  FMUL.FTZ R105, R113, UR17 ;  /* 0x0000001171697c20 */ /* 0x000fe20008410000 */
[----:B------:R-:W-:-:S03]  /*5b50*/  LOP3.LUT P4, RZ, R128, 0xff000000, RZ, 0xc0, !PT ;  /* 0xff00000080ff7812 */ /* 0x000fc6000788c0ff */
[----:B------:R-:W-:-:S05]  /*5b60*/  FMUL.FTZ R105, R105, UR16 ;  /* 0x0000001069697c20 */ /* 0x000fca0008410000 */
[----:B------:R-:W-:-:S04]  /*5b70*/  FSEL R105, R105, RZ, P4 ;  /* 0x000000ff69697208 */ /* 0x000fc80002000000 */
[----:B------:R-:W-:-:S04]  /*5b80*/  F2FP.BF16.F32.PACK_AB R105, RZ, R105 ;  /* 0x00000069ff69723e */ /* 0x000fc800000010ff */
[----:B------:R-:W-:-:S07]  /*5b90*/  PRMT R101, R101, 0x5410, R105 ;  /* 0x0000541065657816 */ /* 0x000fce0000000069 */
.L_x_4738:
[----:B------:R-:W-:Y:S05]  /*5ba0*/  @!P5 BRA `(.L_x_4739) ;  /* 0x000000000018d947 */ /* 0x000fea0003800000 */
[----:B------:R-:W-:Y:S01]  /*5bb0*/  FMUL.FTZ R105, R114, UR17 ;  /* 0x0000001172697c20 */ /* 0x000fe20008410000 */
[----:B------:R-:W-:-:S03]  /*5bc0*/  LOP3.LUT P4, RZ, R129, 0xff, RZ, 0xc0, !PT ;  /* 0x000000ff81ff7812 */ /* 0x000fc6000788c0ff */
[----:B------:R-:W-:-:S05]  /*5bd0*/  FMUL.FTZ R105, R105, UR16 ;  /* 0x0000001069697c20 */ /* 0x000fca0008410000 */
[----:B------:R-:W-:-:S04]  /*5be0*/  FSEL R105, R105, RZ, P4 ;  /* 0x000000ff69697208 */ /* 0x000fc80002000000 */
[----:B------:R-:W-:-:S04]  /*5bf0*/  F2FP.BF16.F32.PACK_AB R105, RZ, R105 ;  /* 0x00000069ff69723e */ /* 0x000fc800000010ff */
[----:B------:R-:W-:-:S07]  /*5c00*/  PRMT R102, R105, 0x7610, R102 ;  /* 0x0000761069667816 */ /* 0x000fce0000000066 */
.L_x_4739:
[----:B------:R-:W-:Y:S05]  /*5c10*/  @!P5 BRA `(.L_x_4740) ;  /* 0x000000000018d947 */ /* 0x000fea0003800000 */
[----:B------:R-:W-:Y:S01]  /*5c20*/  FMUL.FTZ R105, R109, UR17 ;  /* 0x000000116d697c20 */ /* 0x000fe20008410000 */
[----:B------:R-:W-:-:S03]  /*5c30*/  LOP3.LUT P4, RZ, R129, 0xff00, RZ, 0xc0, !PT ;  /* 0x0000ff0081ff7812 */ /* 0x000fc6000788c0ff */
[----:B------:R-:W-:-:S05]  /*5c40*/  FMUL.FTZ R105, R105, UR16 ;  /* 0x0000001069697c20 */ /* 0x000fca0008410000 */
[----:B------:R-:W-:-:S04]  /*5c50*/  FSEL R105, R105, RZ, P4 ;  /* 0x000000ff69697208 */ /* 0x000fc80002000000 */
[----:B------:R-:W-:-:S04]  /*5c60*/  F2FP.BF16.F32.PACK_AB R105, RZ, R105 ;  /* 0x00000069ff69723e */ /* 0x000fc800000010ff */
[----:B------:R-:W-:-:S07]  /*5c70*/  PRMT R102, R102, 0x5410, R105 ;  /* 0x0000541066667816 */ /* 0x000fce0000000069 */
.L_x_4740:
[----:B------:R-:W-:Y:S05]  /*5c80*/  @!P5 BRA `(.L_x_4741) ;  /* 0x000000000018d947 */ /* 0x000fea0003800000 */
[----:B------:R-:W-:Y:S01]  /*5c90*/  FMUL.FTZ R105, R115, UR17 ;  /* 0x0000001173697c20 */ /* 0x000fe20008410000 */
[----:B------:R-:W-:-:S03]  /*5ca0*/  LOP3.LUT P4, RZ, R129, 0xff0000, RZ, 0xc0, !PT ;  /* 0x00ff000081ff7812 */ /* 0x000fc6000788c0ff */
[----:B------:R-:W-:-:S05]  /*5cb0*/  FMUL.FTZ R105, R105, UR16 ;  /* 0x0000001069697c20 */ /* 0x000fca0008410000 */
[----:B------:R-:W-:-:S04]  /*5cc0*/  FSEL R105, R105, RZ, P4 ;  /* 0x000000ff69697208 */ /* 0x000fc80002000000 */
[----:B------:R-:W-:-:S04]  /*5cd0*/  F2FP.BF16.F32.PACK_AB R105, RZ, R105 ;  /* 0x00000069ff69723e */ /* 0x000fc800000010ff */
[----:B------:R-:W-:-:S07]  /*5ce0*/  PRMT R103, R105, 0x7610, R103 ;  /* 0x0000761069677816 */ /* 0x000fce0000000067 */
.L_x_4741:
        /* <DEDUP_REMOVED lines=13> */
.L_x_4734:
        /* <DEDUP_REMOVED lines=11> */
.L_x_4743:
        /* <DEDUP_REMOVED lines=11> */
.L_x_4744:
        /* <DEDUP_REMOVED lines=11> */
.L_x_4745:
        /* <DEDUP_REMOVED lines=11> */
.L_x_4746:
        /* <DEDUP_REMOVED lines=11> */
.L_x_4747:
        /* <DEDUP_REMOVED lines=11> */
.L_x_4748:
        /* <DEDUP_REMOVED lines=11> */
.L_x_4749:
        /* <DEDUP_REMOVED lines=13> */
.L_x_4733:
        /* <DEDUP_REMOVED lines=16> */
.L_x_4751:
        /* <DEDUP_REMOVED lines=12> */
.L_x_4752:
        /* <DEDUP_REMOVED lines=12> */
.L_x_4753:
        /* <DEDUP_REMOVED lines=12> */
.L_x_4754:
        /* <DEDUP_REMOVED lines=12> */
.L_x_4755:
        /* <DEDUP_REMOVED lines=12> */
.L_x_4756:
        /* <DEDUP_REMOVED lines=12> */
.L_x_4757:
        /* <DEDUP_REMOVED lines=42> */
.L_x_4750:
        /* <DEDUP_REMOVED lines=12> */
.L_x_4758:
        /* <DEDUP_REMOVED lines=12> */
.L_x_4759:
        /* <DEDUP_REMOVED lines=12> */
.L_x_4760:
        /* <DEDUP_REMOVED lines=12> */
.L_x_4761:
        /* <DEDUP_REMOVED lines=12> */
.L_x_4762:
        /* <DEDUP_REMOVED lines=12> */
.L_x_4763:
        /* <DEDUP_REMOVED lines=12> */
.L_x_4764:
        /* <DEDUP_REMOVED lines=13> */
.L_x_4742:
[----:B------:R-:W1:Y:S08]  /*7190*/  @P0 LDC.64 R114, c[0x0][0x478] ;  /* 0x00011e00ff720b82 */ /* 0x000e700000000a00 */
[----:B0-2---:R-:W0:Y:S01]  /*71a0*/  @P5 LDC.64 R116, c[0x0][0x468] ;  /* 0x00011a00ff745b82 */ /* 0x005e220000000a00 */
[----:B-1----:R-:W-:-:S05]  /*71b0*/  @P0 IMAD.WIDE.U32 R114, R139, 0x20, R114 ;  /* 0x000000208b720825 */ /* 0x002fca00078e0072 */
[----:B------:R1:W-:Y:S01]  /*71c0*/  @P0 STG.E.128 desc[UR10][R114.64], R104 ;  /* 0x0000006872000986 */ /* 0x0003e2000c101d0a */
[----:B0-----:R-:W-:-:S03]  /*71d0*/  @P5 IMAD.WIDE.U32 R112, R112, 0x10, R116 ;  /* 0x0000001070705825 */ /* 0x001fc600078e0074 */
[----:B------:R1:W-:Y:S04]  /*71e0*/  @P0 STG.E.128 desc[UR10][R114.64+0x10], R108 ;  /* 0x0000106c72000986 */ /* 0x0003e8000c101d0a */
[----:B------:R1:W-:Y:S02]  /*71f0*/  @P5 STG.E.128 desc[UR10][R112.64], R100 ;  /* 0x0000006470005986 */ /* 0x0003e4000c101d0a */
.L_x_4732:
[----:B------:R-:W-:Y:S05]  /*7200*/  BSYNC.RECONVERGENT B0 ;  /* 0x0000000000007941 */ /* 0x000fea0003800200 */
.L_x_4731:
[----:B-1----:R-:W1:Y:S01]  /*7210*/  LDC.64 R112, c[0x0][0x380] ;  /* 0x0000e000ff707b82 */ /* 0x002e620000000a00 */
[----:B------:R-:W-:Y:S01]  /*7220*/  UPLOP3.LUT UP1, UPT, UPT, UPT, UP1, 0x40, 0x4 ;  /* 0x000000000004789c */ /* 0x000fe20003f2e810 */
[----:B-1----:R-:W-:-:S04]  /*7230*/  IADD3 R2, PT, PT, R2, R112, RZ ;  /* 0x0000007002027210 */ /* 0x002fc80007ffe0ff */
[----:B------:R-:W-:-:S13]  /*7240*/  ISETP.GE.AND P0, PT, R2, R113, PT ;  /* 0x000000710200720c */ /* 0x000fda0003f06270 */
[----:B------:R-:W-:Y:S05]  /*7250*/  @!P0 BRA `(.L_x_4765) ;  /* 0xffffff9000c08947 */ /* 0x000fea000383ffff */
.L_x_4652:
        /* <DEDUP_REMOVED lines=31> */
.L_x_4766:
        /* <DEDUP_REMOVED lines=11> */
.L_x_10745:


//--------------------- .text._ZN10layer_norm22ln_bwd_finalize_kernelINS_22Kernel_traits_finalizeILj6144Ef13__nv_bfloat16fS2_fjLb0ELj1024ELj4ENS_18Kernel_traits_baseILj6144EfS2_fS2_fjLj1024EEEEELb0ELb1EEEvNS_9BwdParamsE --------------------------
	.section	.text._ZN10layer_norm22ln_bwd_finalize_kernelINS_22Kernel_traits_finalizeILj6144Ef13__nv_bfloat16fS2_fjLb0ELj1024ELj4ENS_18Kernel_traits_baseILj6144EfS2_fS2_fjLj1024EEEEELb0ELb1EEEvNS_9BwdParamsE,"ax",@progbits
	.align	128
        .global         _ZN10layer_norm22ln_bwd_finalize_kernelINS_22Kernel_traits_finalizeILj6144Ef13__nv_bfloat16fS2_fjLb0ELj1024ELj4ENS_18Kernel_traits_baseILj6144EfS2_fS2_fjLj1024EEEEELb0ELb1EEEvNS_9BwdParamsE
        .type           _ZN10layer_norm22ln_bwd_finalize_kernelINS_22Kernel_traits_finalizeILj6144Ef13__nv_bfloat16fS2_fjLb0ELj1024ELj4ENS_18Kernel_traits_baseILj6144EfS2_fS2_fjLj1024EEEEELb0ELb1EEEvNS_9BwdParamsE,@function
        .size           _ZN10layer_norm22ln_bwd_finalize_kernelINS_22Kernel_traits_finalizeILj6144Ef13__nv_bfloat16fS2_fjLb0ELj1024ELj4ENS_18Kernel_traits_baseILj6144EfS2_fS2_fjLj1024EEEEELb0ELb1EEEvNS_9BwdParamsE,(.L_x_10746 - _ZN10layer_norm22ln_bwd_finalize_kernelINS_22Kernel_traits_finalizeILj6144Ef13__nv_bfloat16fS2_fjLb0ELj1024ELj4ENS_18Kernel_traits_baseILj6144EfS2_fS2_fjLj1024EEEEELb0ELb1EEEvNS_9BwdParamsE)
        .other          _ZN10layer_norm22ln_bwd_finalize_kernelINS_22Kernel_traits_finalizeILj6144Ef13__nv_bfloat16fS2_fjLb0ELj1024ELj4ENS_18Kernel_traits_baseILj6144EfS2_fS2_fjLj1024EEEEELb0ELb1EEEvNS_9BwdParamsE,@"STO_CUDA_ENTRY STV_DEFAULT"
_ZN10layer_norm22ln_bwd_finalize_kernelINS_22Kernel_traits_finalizeILj6144Ef13__nv_bfloat16fS2_fjLb0ELj1024ELj4ENS_18Kernel_traits_baseILj6144EfS2_fS2_fjLj1024EEEEELb0ELb1EEEvNS_9BwdParamsE:
.text._ZN10layer_norm22ln_bwd_finalize_kernelINS_22Kernel_traits_finalizeILj6144Ef13__nv_bfloat16fS2_fjLb0ELj1024ELj4ENS_18Kernel_traits_baseILj6144EfS2_fS2_fjLj1024EEEEELb0ELb1EEEvNS_9BwdParamsE:
        /* <DEDUP_REMOVED lines=77> */
.L_x_4771:
        /* <DEDUP_REMOVED lines=118> */
.L_x_4770:
[----:B------:R-:W-:Y:S05]  /*0c30*/  BSYNC.RECONVERGENT B1 ;  /* 0x0000000000017941 */ /* 0x000fea0003800200 */
.L_x_4769:
        /* <DEDUP_REMOVED lines=69> */
.L_x_4773:
[----:B------:R-:W-:Y:S05]  /*1090*/  BSYNC.RECONVERGENT B1 ;  /* 0x0000000000017941 */ /* 0x000fea0003800200 */
.L_x_4772:
        /* <DEDUP_REMOVED lines=38> */
.L_x_4775:
[----:B------:R-:W-:Y:S05]  /*1300*/  BSYNC.RECONVERGENT B1 ;  /* 0x0000000000017941 */ /* 0x000fea0003800200 */
.L_x_4774:
[----:B------:R-:W-:Y:S05]  /*1310*/  @!P1 BRA `(.L_x_4768) ;  /* 0x0000000000409947 */ /* 0x000fea0003800000 */
[----:B------:R-:W0:Y:S01]  /*1320*/  LDC R14, c[0x0][0x388] ;  /* 0x0000e200ff0e7b82 */ /* 0x000e220000000800 */
[----:B------:R-:W-:-:S07]  /*1330*/  IADD3 R12, PT, PT, -R54, RZ, RZ ;  /* 0x000000ff360c7210 */ /* 0x000fce0007ffe1ff */
[----:B------:R-:W1:Y:S08]  /*1340*/  LDC.64 R8, c[0x0][0x440] ;  /* 0x00011000ff087b82 */ /* 0x000e700000000a00 */
[----:B------:R-:W2:Y:S01]  /*1350*/  LDC.64 R10, c[0x0][0x448] ;  /* 0x00011200ff0a7b82 */ /* 0x000ea20000000a00 */
[----:B0-----:R-:W-:-:S05]  /*1360*/  IMAD R0, R3, R14, R0 ;  /* 0x0000000e03007224 */ /* 0x001fca00078e0200 */
[----:B------:R-:W-:-:S07]  /*1370*/  IADD3 R3, PT, PT, R57, R0, RZ ;  /* 0x0000000039037210 */ /* 0x000fce0007ffe0ff */
.L_x_4776:
        /* <DEDUP_REMOVED lines=10> */
.L_x_4768:
[----:B------:R-:W-:Y:S05]  /*1420*/  BSYNC.RECONVERGENT B0 ;  /* 0x0000000000007941 */ /* 0x000fea0003800200 */
.L_x_4767:
        /* <DEDUP_REMOVED lines=57> */
.L_x_4777:
        /* <DEDUP_REMOVED lines=12> */
.L_x_10746:


//--------------------- .text._ZN10layer_norm13ln_bwd_kernelINS_13Kernel_traitsIf13__nv_bfloat16fS2_fjLj6144ELj1ELj1ELj8ELj16ENS_18Kernel_traits_baseILj6144EfS2_fS2_fjLj256EEEEELb1ELb0ELb1ELb1EEEvNS_9BwdParamsE --------------------------
	.section	.text._ZN10layer_norm13ln_bwd_kernelINS_13Kernel_traitsIf13__nv_bfloat16fS2_fjLj6144ELj1ELj1ELj8ELj16ENS_18Kernel_traits_baseILj6144EfS2_fS2_fjLj256EEEEELb1ELb0ELb1ELb1EEEvNS_9BwdParamsE,"ax",@progbits
	.align	128
        .global         _ZN10layer_norm13ln_bwd_kernelINS_13Kernel_traitsIf13__nv_bfloat16fS2_fjLj6144ELj1ELj1ELj8ELj16ENS_18Kernel_traits_baseILj6144EfS2_fS2_fjLj256EEEEELb1ELb0ELb1ELb1EEEvNS_9BwdParamsE
        .type           _ZN10layer_norm13ln_bwd_kernelINS_13Kernel_traitsIf13__nv_bfloat16fS2_fjLj6144ELj1ELj1ELj8ELj16ENS_18Kernel_traits_baseILj6144EfS2_fS2_fjLj256EEEEELb1ELb0ELb1ELb1EEEvNS_9BwdParamsE,@function
        .size           _ZN10layer_norm13ln_bwd_kernelINS_13Kernel_traitsIf13__nv_bfloat16fS2_fjLj6144ELj1ELj1ELj8ELj16ENS_18Kernel_traits_baseILj6144EfS2_fS2_fjLj256EEEEELb1ELb0ELb1ELb1EEEvNS_9BwdParamsE,(.L_x_10747 - _ZN10layer_norm13ln_bwd_kernelINS_13Kernel_traitsIf13__nv_bfloat16fS2_fjLj6144ELj1ELj1ELj8ELj16ENS_18Kernel_traits_baseILj6144EfS2_fS2_fjLj256EEEEELb1ELb0ELb1ELb1EEEvNS_9BwdParamsE)
        .other          _ZN10layer_norm13ln_bwd_kernelINS_13Kernel_traitsIf13__nv_bfloat16fS2_fjLj6144ELj1ELj1ELj8ELj16ENS_18Kernel_traits_baseILj6144EfS2_fS2_fjLj256EEEEELb1ELb0ELb1ELb1EEEvNS_9BwdParamsE,@"STO_CUDA_ENTRY STV_DEFAULT"
_ZN10layer_norm13ln_bwd_kernelINS_13Kernel_traitsIf13__nv_bfloat16fS2_fjLj6144ELj1ELj1ELj8ELj16ENS_18Kernel_traits_baseILj6144EfS2_fS2_fjLj256EEEEELb1ELb0ELb1ELb1EEEvNS_9BwdParamsE:
.text._ZN10layer_norm13ln_bwd_kernelINS_13Kernel_traitsIf13__nv_bfloat16fS2_fjLj6144ELj1ELj1ELj8ELj16ENS_18Kernel_traits_baseILj6144EfS2_fS2_fjLj256EEEEELb1ELb0ELb1ELb1EEEvNS_9BwdParamsE:
        /* <DEDUP_REMOVED lines=48> */
.L_x_4880:
[----:B------:R-:W1:Y:S08]  /*0300*/  LDC.64 R114, c[0x0][0x3f8] ;  /* 0x0000fe00ff727b82 */ /* 0x000e700000000a00 */
[----:B------:R-:W2:Y:S08]  /*0310*/  LDC.64 R112, c[0x0][0x3c8] ;  /* 0x0000f200ff707b82 */ /* 0x000eb00000000a00 */
[----:B------:R-:W3:Y:S01]  /*0320*/  LDC.64 R116, c[0x0][0x3f0] ;  /* 0x0000fc00ff747b82 */ /* 0x000ee20000000a00 */
[----:B-1----:R-:W-:-:S07]  /*0330*/  IMAD.WIDE R114, R0, 0x4, R114 ;  /* 0x0000000400727825 */ /* 0x002fce00078e0272 */
[----:B------:R-:W1:Y:S01]  /*0340*/  LDC.64 R124, c[0x0][0x3c0] ;  /* 0x0000f000ff7c7b82 */ /* 0x000e620000000a00 */
[----:B0-----:R-:W4:Y:S01]  /*0350*/  LDG.E R2, desc[UR12][R114.64] ;  /* 0x0000000c72027981 */ /* 0x001f22000c1e1900 */
[----:B--2---:R-:W-:-:S05]  /*0360*/  IMAD.WIDE R112, R0, 0x4, R112 ;  /* 0x0000000400707825 */ /* 0x004fca00078e0270 */
[----:B-----5:R0:W5:Y:S01]  /*0370*/  LDG.E R134, desc[UR12][R112.64] ;  /* 0x0000000c70867981 */ /* 0x020162000c1e1900 */
[----:B---3--:R-:W-:-:S05]  /*0380*/  IMAD.WIDE R116, R0, 0x4, R116 ;  /* 0x0000000400747825 */ /* 0x008fca00078e0274 */
[----:B------:R0:W5:Y:S01]  /*0390*/  LDG.E R135, desc[UR12][R116.64] ;  /* 0x0000000c74877981 */ /* 0x000162000c1e1900 */
[----:B----4-:R-:W-:-:S13]  /*03a0*/  ISETP.GE.AND P3, PT, R2, 0x1, PT ;  /* 0x000000010200780c */ /* 0x010fda0003f66270 */
[----:B01----:R-:W-:Y:S05]  /*03b0*/  @!P3 BRA `(.L_x_4779) ;  /* 0x000000100040b947 */ /* 0x003fea0003800000 */
[----:B------:R-:W0:Y:S01]  /*03c0*/  LDC R165, c[0x0][0x388] ;  /* 0x0000e200ffa57b82 */ /* 0x000e220000000800 */
[----:B------:R-:W1:Y:S01]  /*03d0*/  S2R R171, SR_TID.X ;  /* 0x0000000000ab7919 */ /* 0x000e620000002100 */
[----:B------:R-:W-:Y:S01]  /*03e0*/  IADD3 R112, PT, PT, R2, -0x1, RZ ;  /* 0xffffffff02707810 */ /* 0x000fe20007ffe0ff */
[----:B------:R-:W-:-:S05]  /*03f0*/  IMAD.WIDE R124, R0, 0x4, R124 ;  /* 0x00000004007c7825 */ /* 0x000fca00078e027c */
[----:B------:R-:W2:Y:S01]  /*0400*/  LDC.64 R132, c[0x0][0x3a8] ;  /* 0x0000ea00ff847b82 */ /* 0x000ea20000000a00 */
[----:B------:R-:W3:Y:S07]  /*0410*/  LDG.E R164, desc[UR12][R124.64] ;  /* 0x0000000c7ca47981 */ /* 0x000eee000c1e1900 */
[----:B------:R-:W4:Y:S01]  /*0420*/  LDC.64 R152, c[0x0][0x428] ;  /* 0x00010a00ff987b82 */ /* 0x000f220000000a00 */
[-C--:B0-----:R-:W-:Y:S02]  /*0430*/  IMAD R3, R0, R165.reuse, RZ ;  /* 0x000000a500037224 */ /* 0x081fe400078e02ff */
[----:B------:R-:W-:-:S03]  /*0440*/  IMAD R113, R112, R165, RZ ;  /* 0x000000a570717224 */ /* 0x000fc600078e02ff */
[----:B------:R-:W-:Y:S02]  /*0450*/  SHF.R.S32.HI R112, RZ, 0x1f, R3 ;  /* 0x0000001fff707819 */ /* 0x000fe40000011403 */
[----:B------:R-:W-:Y:S02]  /*0460*/  SHF.R.S32.HI R114, RZ, 0x1f, R113 ;  /* 0x0000001fff727819 */ /* 0x000fe40000011471 */
[----:B------:R-:W-:Y:S02]  /*0470*/  LEA.HI R112, R112, R3, RZ, 0x3 ;  /* 0x0000000370707211 */ /* 0x000fe400078f18ff */
[----:B------:R-:W-:Y:S02]  /*0480*/  LEA.HI R114, R114, R113, RZ, 0x3 ;  /* 0x0000007172727211 */ /* 0x000fe400078f18ff */
[-C--:B-1----:R-:W-:Y:S02]  /*0490*/  LEA.HI.SX32 R167, R112, R171.reuse, 0x1d ;  /* 0x000000ab70a77211 */ /* 0x082fe400078feaff */
[----:B------:R-:W-:-:S02]  /*04a0*/  LEA.HI.SX32 R3, R114, R171, 0x1d ;  /* 0x000000ab72037211 */ /* 0x000fc400078feaff */
[C---:B------:R-:W-:Y:S01]  /*04b0*/  IADD3 R137, PT, PT, R167.reuse, 0x100, RZ ;  /* 0x00000100a7897810 */ /* 0x040fe20007ffe0ff */
[----:B--2---:R-:W-:Y:S01]  /*04c0*/  IMAD.WIDE.U32 R128, R167, 0x20, R132 ;  /* 0x00000020a7807825 */ /* 0x004fe200078e0084 */
[----:B------:R-:W-:-:S03]  /*04d0*/  IADD3 R141, PT, PT, R3, 0x100, RZ ;  /* 0x00000100038d7810 */ /* 0x000fc60007ffe0ff */
[----:B----4-:R-:W-:Y:S01]  /*04e0*/  IMAD.WIDE.U32 R116, R3, 0x10, R152 ;  /* 0x0000001003747825 */ /* 0x010fe200078e0098 */
[----:B------:R-:W2:Y:S03]  /*04f0*/  LDG.E.128 R112, desc[UR12][R128.64] ;  /* 0x0000000c80707981 */ /* 0x000ea6000c1e1d00 */
[----:B------:R-:W-:Y:S01]  /*0500*/  IMAD.WIDE.U32 R130, R137, 0x20, R132 ;  /* 0x0000002089827825 */ /* 0x000fe200078e0084 */
[----:B------:R0:W4:Y:S03]  /*0510*/  LDG.E.128 R120, desc[UR12][R128.64+0x10] ;  /* 0x0000100c80787981 */ /* 0x000126000c1e1d00 */
[----:B------:R-:W-:Y:S01]  /*0520*/  IMAD.WIDE.U32 R140, R141, 0x10, R152 ;  /* 0x000000108d8c7825 */ /* 0x000fe200078e0098 */
[----:B------:R-:W4:Y:S04]  /*0530*/  LDG.E.128 R116, desc[UR12][R116.64] ;  /* 0x0000000c74747981 */ /* 0x000f28000c1e1d00 */
[----:B------:R-:W4:Y:S01]  /*0540*/  LDG.E.128 R124, desc[UR12][R130.64] ;  /* 0x0000000c827c7981 */ /* 0x000f22000c1e1d00 */
[----:B------:R-:W-:Y:S01]  /*0550*/  IADD3 R169, PT, PT, R167, 0x200, RZ ;  /* 0x00000200a7a97810 */ /* 0x000fe20007ffe0ff */
[----:B0-----:R-:W0:Y:S02]  /*0560*/  LDC.64 R128, c[0x0][0x3b0] ;  /* 0x0000ec00ff807b82 */ /* 0x001e240000000a00 */
[----:B------:R-:W4:Y:S04]  /*0570*/  LDG.E.128 R140, desc[UR12][R140.64] ;  /* 0x0000000c8c8c7981 */ /* 0x000f28000c1e1d00 */
[----:B------:R1:W4:Y:S01]  /*0580*/  LDG.E.128 R144, desc[UR12][R130.64+0x10] ;  /* 0x0000100c82907981 */ /* 0x000322000c1e1d00 */
[----:B------:R-:W-:Y:S01]  /*0590*/  IMAD.WIDE.U32 R132, R169, 0x20, R132 ;  /* 0x00000020a9847825 */ /* 0x000fe200078e0084 */
[----:B------:R-:W-:-:S04]  /*05a0*/  IADD3 R3, PT, PT, R3, 0x200, RZ ;  /* 0x0000020003037810 */ /* 0x000fc80007ffe0ff */
[----:B------:R-:W4:Y:S01]  /*05b0*/  LDG.E.128 R148, desc[UR12][R132.64] ;  /* 0x0000000c84947981 */ /* 0x000f22000c1e1d00 */
[----:B------:R-:W-:-:S03]  /*05c0*/  IMAD.WIDE.U32 R152, R3, 0x10, R152 ;  /* 0x0000001003987825 */ /* 0x000fc600078e0098 */
[----:B------:R1:W4:Y:S04]  /*05d0*/  LDG.E.128 R156, desc[UR12][R132.64+0x10] ;  /* 0x0000100c849c7981 */ /* 0x000328000c1e1d00 */
[----:B------:R-:W4:Y:S01]  /*05e0*/  LDG.E.128 R152, desc[UR12][R152.64] ;  /* 0x0000000c98987981 */ /* 0x000f22000c1e1d00 */
        /* <DEDUP_REMOVED lines=24> */
[----:B------:R-:W5:Y:S04]  /*0770*/  @P0 LDG.E.128 R20, desc[UR12][R138.64+0x10] ;  /* 0x0000100c8a140981 */ /* 0x000f68000c1e1d00 */
[----:B------:R-:W5:Y:S01]  /*0780*/  @P0 LDG.E.128 R16, desc[UR12][R160.64] ;  /* 0x0000000ca0100981 */ /* 0x000f62000c1e1d00 */
[----:B------:R-:W-:-:S03]  /*0790*/  @P0 IMAD.WIDE.U32 R162, R169, 0x20, R162 ;  /* 0x00000020a9a20825 */ /* 0x000fc600078e00a2 */
[----:B------:R0:W5:Y:S04]  /*07a0*/  @P0 LDG.E.128 R12, desc[UR12][R160.64+0x10] ;  /* 0x0000100ca00c0981 */ /* 0x000168000c1e1d00 */
[----:B------:R-:W5:Y:S04]  /*07b0*/  @P0 LDG.E.128 R8, desc[UR12][R162.64] ;  /* 0x0000000ca2080981 */ /* 0x000f68000c1e1d00 */
[----:B------:R1:W5:Y:S01]  /*07c0*/  @P0 LDG.E.128 R4, desc[UR12][R162.64+0x10] ;  /* 0x0000100ca2040981 */ /* 0x000362000c1e1d00 */
[----:B------:R-:W-:-:S04]  /*07d0*/  ISETP.NE.AND P0, PT, RZ, UR11, PT ;  /* 0x0000000bff007c0c */ /* 0x000fc8000bf05270 */
[----:B---3--:R-:W-:-:S05]  /*07e0*/  FSEL R164, R164, RZ, !P0 ;  /* 0x000000ffa4a47208 */ /* 0x008fca0004000000 */
[C---:B--2---:R-:W-:Y:S01]  /*07f0*/  FADD.FTZ R165, -R164.reuse, R114 ;  /* 0x00000072a4a57221 */ /* 0x044fe20000010100 */
[C---:B------:R-:W-:Y:S01]  /*0800*/  FADD.FTZ R137, -R164.reuse, R113 ;  /* 0x00000071a4897221 */ /* 0x040fe20000010100 */
[C---:B------:R-:W-:Y:S01]  /*0810*/  FADD.FTZ R3, -R164.reuse, R112 ;  /* 0x00000070a4037221 */ /* 0x040fe20000010100 */
[----:B0-----:R-:W-:Y:S01]  /*0820*/  FADD.FTZ R161, -R164, R115 ;  /* 0x00000073a4a17221 */ /* 0x001fe20000010100 */
[C---:B----4-:R-:W-:Y:S02]  /*0830*/  PRMT R114, R116.reuse, 0x7632, R114 ;  /* 0x0000763274727816 */ /* 0x050fe40000000072 */
[----:B------:R-:W-:Y:S02]  /*0840*/  SHF.L.U32 R139, R116, 0x10, RZ ;  /* 0x00000010748b7819 */ /* 0x000fe400000006ff */
[----:B------:R-:W-:Y:S02]  /*0850*/  PRMT R116, R117, 0x7632, R116 ;  /* 0x0000763275747816 */ /* 0x000fe40000000074 */
[----:B------:R-:W-:-:S02]  /*0860*/  PRMT R160, R118, 0x7632, R160 ;  /* 0x0000763276a07816 */ /* 0x000fc400000000a0 */
[----:B-1----:R-:W-:Y:S01]  /*0870*/  SHF.L.U32 R163, R118, 0x10, RZ ;  /* 0x0000001076a37819 */ /* 0x002fe200000006ff */
[C---:B------:R-:W-:Y:S01]  /*0880*/  FADD.FTZ R171, -R164.reuse, R124 ;  /* 0x0000007ca4ab7221 */ /* 0x040fe20000010100 */
[C---:B------:R-:W-:Y:S01]  /*0890*/  PRMT R118, R119.reuse, 0x7632, R118 ;  /* 0x0000763277767816 */ /* 0x040fe20000000076 */
[C---:B------:R-:W-:Y:S01]  /*08a0*/  FADD.FTZ R173, -R164.reuse, R125 ;  /* 0x0000007da4ad7221 */ /* 0x040fe20000010100 */
[----:B------:R-:W-:Y:S01]  /*08b0*/  SHF.L.U32 R169, R119, 0x10, RZ ;  /* 0x0000001077a97819 */ /* 0x000fe200000006ff */
[--C-:B------:R-:W-:Y:S01]  /*08c0*/  FADD.FTZ R119, -R164, R120.reuse ;  /* 0x00000078a4777221 */ /* 0x100fe20000010100 */
        /* <DEDUP_REMOVED lines=12> */
[C---:B------:R-:W-:Y:S01]  /*0990*/  FADD.FTZ R175, -R164.reuse, R126 ;  /* 0x0000007ea4af7221 */ /* 0x040fe20000010100 */
[C---:B------:R-:W-:Y:S01]  /*09a0*/  FADD.FTZ R179, -R164.reuse, R144 ;  /* 0x00000090a4b37221 */ /* 0x040fe20000010100 */
[C---:B------:R-:W-:Y:S01]  /*09b0*/  PRMT R126, R143.reuse, 0x7632, R126 ;  /* 0x000076328f7e7816 */ /* 0x040fe2000000007e */
[----:B------:R-:W-:Y:S01]  /*09c0*/  FADD.FTZ R183, -R164, R145 ;  /* 0x00000091a4b77221 */ /* 0x000fe20000010100 */
[----:B------:R-:W-:Y:S01]  /*09d0*/  SHF.L.U32 R187, R143, 0x10, RZ ;  /* 0x000000108fbb7819 */ /* 0x000fe200000006ff */
[----:B------:R-:W-:Y:S01]  /*09e0*/  FADD.FTZ R98, R98, R117 ;  /* 0x0000007562627221 */ /* 0x000fe20000010000 */
[-C--:B------:R-:W-:Y:S01]  /*09f0*/  FFMA.FTZ R54, R137, R117.reuse, R54 ;  /* 0x0000007589367223 */ /* 0x080fe20000010036 */
[----:B------:R-:W-:Y:S01]  /*0a00*/  FMUL.FTZ R144, R50, R117 ;  /* 0x0000007532907220 */ /* 0x000fe20000410000 */
[----:B------:R-:W-:Y:S01]  /*0a10*/  FMUL.FTZ R143, R49, R114 ;  /* 0x00000072318f7220 */ /* 0x000fe20000410000 */
[-C--:B------:R-:W-:Y:S01]  /*0a20*/  FFMA.FTZ R55, R140, R116.reuse, R55 ;  /* 0x000000748c377223 */ /* 0x080fe20000010037 */
[----:B------:R-:W-:Y:S01]  /*0a30*/  FADD.FTZ R99, R99, R116 ;  /* 0x0000007463637221 */ /* 0x000fe20000010000 */
[----:B------:R-:W-:Y:S01]  /*0a40*/  FMUL.FTZ R145, R51, R116 ;  /* 0x0000007433917220 */ /* 0x000fe20000410000 */
[C---:B------:R-:W-:Y:S01]  /*0a50*/  FFMA.FTZ R117, R3.reuse, R142, RZ ;  /* 0x0000008e03757223 */ /* 0x040fe200000100ff */
[----:B------:R-:W-:Y:S01]  /*0a60*/  FADD.FTZ R116, RZ, R142 ;  /* 0x0000008eff747221 */ /* 0x000fe20000010000 */
[----:B------:R-:W-:Y:S01]  /*0a70*/  FADD.FTZ R96, R96, R139 ;  /* 0x0000008b60607221 */ /* 0x000fe20000010000 */
[----:B------:R-:W-:Y:S01]  /*0a80*/  FFMA.FTZ R52, R3, R139, R52 ;  /* 0x0000008b03347223 */ /* 0x000fe20000010034 */
[----:B------:R-:W-:Y:S01]  /*0a90*/  FFMA.FTZ R53, R138, R114, R53 ;  /* 0x000000728a357223 */ /* 0x000fe20000010035 */
[----:B------:R-:W-:Y:S01]  /*0aa0*/  FADD.FTZ R97, R97, R114 ;  /* 0x0000007261617221 */ /* 0x000fe20000010000 */
[----:B------:R-:W-:Y:S01]  /*0ab0*/  FMUL.FTZ R139, R134, R119 ;  /* 0x00000077868b7220 */ /* 0x000fe20000410000 */
[----:B------:R-:W-:Y:S01]  /*0ac0*/  FFMA.FTZ R114, R138, R143, R117 ;  /* 0x0000008f8a727223 */ /* 0x000fe20000010075 */
[----:B------:R-:W-:-:S03]  /*0ad0*/  FADD.FTZ R119, R143, R116 ;  /* 0x000000748f777221 */ /* 0x000fc60000010000 */
[----:B------:R-:W-:Y:S01]  /*0ae0*/  FFMA.FTZ R117, R137, R144, R114 ;  /* 0x0000009089757223 */ /* 0x000fe20000010072 */
[----:B------:R-:W-:Y:S01]  /*0af0*/  FADD.FTZ R116, R144, R119 ;  /* 0x0000007790747221 */ /* 0x000fe20000010000 */
[----:B------:R-:W-:Y:S01]  /*0b00*/  FADD.FTZ R185, -R164, R146 ;  /* 0x00000092a4b97221 */ /* 0x000fe20000010100 */
[----:B------:R-:W-:Y:S01]  /*0b10*/  SHF.L.U32 R160, R160, 0x10, RZ ;  /* 0x00000010a0a07819 */ /* 0x000fe200000006ff */
[----:B------:R-:W-:Y:S01]  /*0b20*/  FADD.FTZ R121, -R164, R121 ;  /* 0x00000079a4797221 */ /* 0x000fe20000010100 */
[----:B------:R-:W-:Y:S01]  /*0b30*/  FMUL.FTZ R146, R44, R163 ;  /* 0x000000a32c927220 */ /* 0x000fe20000410000 */
[----:B------:R-:W-:Y:S01]  /*0b40*/  FFMA.FTZ R114, R140, R145, R117 ;  /* 0x000000918c727223 */ /* 0x000fe20000010075 */
[----:B------:R-:W-:Y:S01]  /*0b50*/  FADD.FTZ R119, R145, R116 ;  /* 0x0000007491777221 */ /* 0x000fe20000010000 */
[C---:B------:R-:W-:Y:S01]  /*0b60*/  FADD.FTZ R189, -R164.reuse, R147 ;  /* 0x00000093a4bd7221 */ /* 0x040fe20000010100 */
[C---:B------:R-:W-:Y:S01]  /*0b70*/  FADD.FTZ R197, -R164.reuse, R150 ;  /* 0x00000096a4c57221 */ /* 0x040fe20000010100 */
[----:B------:R-:W-:Y:S01]  /*0b80*/  FADD.FTZ R167, -R164, R122 ;  /* 0x0000007aa4a77221 */ /* 0x000fe20000010100 */
[----:B------:R-:W-:Y:S01]  /*0b90*/  FMUL.FTZ R150, R134, R121 ;  /* 0x0000007986967220 */ /* 0x000fe20000410000 */
[----:B------:R-:W-:Y:S01]  /*0ba0*/  FMUL.FTZ R147, R45, R160 ;  /* 0x000000a02d937220 */ /* 0x000fe20000410000 */
[----:B------:R-:W-:Y:S01]  /*0bb0*/  FFMA.FTZ R117, R139, R146, R114 ;  /* 0x000000928b757223 */ /* 0x000fe20000010072 */
[----:B------:R-:W-:Y:S01]  /*0bc0*/  FADD.FTZ R116, R146, R119 ;  /* 0x0000007792747221 */ /* 0x000fe20000010000 */
[C---:B------:R-:W-:Y:S01]  /*0bd0*/  FADD.FTZ R177, -R164.reuse, R127 ;  /* 0x0000007fa4b17221 */ /* 0x040fe20000010100 */
[C---:B------:R-:W-:Y:S01]  /*0be0*/  PRMT R122, R141.reuse, 0x7632, R122 ;  /* 0x000076328d7a7816 */ /* 0x040fe2000000007a */
[C---:B------:R-:W-:Y:S01]  /*0bf0*/  FADD.FTZ R191, -R164.reuse, R148 ;  /* 0x00000094a4bf7221 */ /* 0x040fe20000010100 */
[----:B------:R-:W-:Y:S01]  /*0c00*/  SHF.L.U32 R127, R141, 0x10, RZ ;  /* 0x000000108d7f7819 */ /* 0x000fe200000006ff */
[----:B------:R-:W-:Y:S01]  /*0c10*/  FADD.FTZ R123, -R164, R123 ;  /* 0x0000007ba47b7221 */ /* 0x000fe20000010100 */
[----:B------:R-:W-:Y:S01]  /*0c20*/  SHF.L.U32 R118, R118, 0x10, RZ ;  /* 0x0000001076767819 */ /* 0x000fe200000006ff */
[----:B------:R-:W-:Y:S01]  /*0c30*/  FMUL.FTZ R141, R134, R167 ;  /* 0x000000a7868d7220 */ /* 0x000fe20000410000 */
[----:B------:R-:W-:Y:S01]  /*0c40*/  FMUL.FTZ R148, R46, R169 ;  /* 0x000000a92e947220 */ /* 0x000fe20000410000 */
[----:B------:R-:W-:Y:S01]  /*0c50*/  FFMA.FTZ R114, R150, R147, R117 ;  /* 0x0000009396727223 */ /* 0x000fe20000010075 */
[----:B------:R-:W-:Y:S01]  /*0c60*/  FADD.FTZ R119, R147, R116 ;  /* 0x0000007493777221 */ /* 0x000fe20000010000 */
[----:B------:R-:W-:Y:S01]  /*0c70*/  FADD.FTZ R195, -R164, R149 ;  /* 0x00000095a4c37221 */ /* 0x000fe20000010100 */
[C---:B------:R-:W-:Y:S01]  /*0c80*/  PRMT R176, R152.reuse, 0x7632, R176 ;  /* 0x0000763298b07816 */ /* 0x040fe200000000b0 */
[----:B------:R-:W-:Y:S01]  /*0c90*/  FMUL.FTZ R149, R47, R118 ;  /* 0x000000762f957220 */ /* 0x000fe20000410000 */
[----:B------:R-:W-:Y:S01]  /*0ca0*/  SHF.L.U32 R193, R152, 0x10, RZ ;  /* 0x0000001098c17819 */ /* 0x000fe200000006ff */
[----:B------:R-:W-:Y:S01]  /*0cb0*/  FMUL.FTZ R152, R134, R123 ;  /* 0x0000007b86987220 */ /* 0x000fe20000410000 */
[----:B------:R-:W-:Y:S01]  /*0cc0*/  FFMA.FTZ R117, R141, R148, R114 ;  /* 0x000000948d757223 */ /* 0x000fe20000010072 */
[----:B------:R-:W-:Y:S01]  /*0cd0*/  FADD.FTZ R116, R148, R119 ;  /* 0x0000007794747221 */ /* 0x000fe20000010000 */
[C---:B------:R-:W-:Y:S01]  /*0ce0*/  FADD.FTZ R201, -R164.reuse, R151 ;  /* 0x00000097a4c97221 */ /* 0x040fe20000010100 */
[----:B------:R-:W-:Y:S01]  /*0cf0*/  FADD.FTZ R209, -R164, R158 ;  /* 0x0000009ea4d17221 */ /* 0x000fe20000010100 */
        /* <DEDUP_REMOVED lines=18> */
[----:B------:R-:W-:Y:S01]  /*0e20*/  FFMA.FTZ R114, R154, R167, R117 ;  /* 0x000000a79a727223 */ /* 0x000fe20000010075 */
[----:B------:R-:W-:Y:S01]  /*0e30*/  FADD.FTZ R119, R167, R116 ;  /* 0x00000074a7777221 */ /* 0x000fe20000010000 */
[----:B------:R-:W-:Y:S01]  /*0e40*/  FADD.FTZ R203, -R164, R156 ;  /* 0x0000009ca4cb7221 */ /* 0x000fe20000010100 */
[----:B------:R-:W-:Y:S01]  /*0e50*/  FADD.FTZ R94, R94, R169 ;  /* 0x000000a95e5e7221 */ /* 0x000fe20000010000 */
[----:B------:R-:W-:Y:S01]  /*0e60*/  FFMA.FTZ R58, R141, R169, R58 ;  /* 0x000000a98d3a7223 */ /* 0x000fe2000001003a */
        /* <DEDUP_REMOVED lines=8> */
[----:B------:R-:W-:Y:S01]  /*0ef0*/  SHF.L.U32 R124, R124, 0x10, RZ ;  /* 0x000000107c7c7819 */ /* 0x000fe200000006ff */
[----:B------:R-:W-:Y:S01]  /*0f00*/  FFMA.FTZ R114, R156, R169, R117 ;  /* 0x000000a99c727223 */ /* 0x000fe20000010075 */
[----:B------:R-:W-:Y:S01]  /*0f10*/  FADD.FTZ R119, R169, R116 ;  /* 0x00000074a9777221 */ /* 0x000fe20000010000 */
[----:B------:R-:W-:-:S02]  /*0f20*/  FMUL.FTZ R166, R134, R183 ;  /* 0x000000b786a67220 */ /* 0x000fc40000410000 */
        /* <DEDUP_REMOVED lines=49> */
[----:B------:R-:W-:Y:S01]  /*1240*/  FFMA.FTZ R71, R172, R182, R71 ;  /* 0x000000b6ac477223 */ /* 0x000fe20000010047 */
[----:B------:R-:W-:Y:S01]  /*1250*/  FADD.FTZ R83, R83, R182 ;  /* 0x000000b653537221 */ /* 0x000fe20000010000 */
[----:B------:R-:W-:Y:S01]  /*1260*/  FADD.FTZ R78, R78, R115 ;  /* 0x000000734e4e7221 */ /* 0x000fe20000010000 */
[-C--:B------:R-:W-:Y:S01]  /*1270*/  FFMA.FTZ R74, R165, R115.reuse, R74 ;  /* 0x00000073a54a7223 */ /* 0x080fe2000001004a */
[----:B------:R-:W-:Y:S01]  /*1280*/  FMUL.FTZ R182, R30, R115 ;  /* 0x000000731eb67220 */ /* 0x000fe20000410000 */
[----:B------:R-:W-:Y:S01]  /*1290*/  FFMA.FTZ R114, R174, R179, R119 ;  /* 0x000000b3ae727223 */ /* 0x000fe20000010077 */
[----:B------:R-:W-:Y:S01]  /*12a0*/  FADD.FTZ R115, R112, R179 ;  /* 0x000000b370737221 */ /* 0x000fe20000010000 */
[----:B------:R-:W-:Y:S01]  /*12b0*/  FADD.FTZ R84, R84, R181 ;  /* 0x000000b554547221 */ /* 0x000fe20000010000 */
[----:B------:R-:W-:Y:S01]  /*12c0*/  FFMA.FTZ R64, R155, R181, R64 ;  /* 0x000000b59b407223 */ /* 0x000fe20000010040 */
        /* <DEDUP_REMOVED lines=19> */
[----:B------:R-:W-:Y:S01]  /*1400*/  FADD.FTZ R85, R85, R124 ;  /* 0x0000007c55557221 */ /* 0x000fe20000010000 */
[----:B------:R-:W-:Y:S01]  /*1410*/  FFMA.FTZ R65, R166, R124, R65 ;  /* 0x0000007ca6417223 */ /* 0x000fe20000010041 */
[----:B------:R-:W-:Y:S01]  /*1420*/  FADD.FTZ R87, R87, R126 ;  /* 0x0000007e57577221 */ /* 0x000fe20000010000 */
[----:B------:R-:W-:Y:S01]  /*1430*/  FFMA.FTZ R67, R168, R126, R67 ;  /* 0x0000007ea8437223 */ /* 0x000fe20000010043 */
[----:B------:R-:W-:Y:S01]  /*1440*/  FFMA.FTZ R72, R163, R205, R72 ;  /* 0x000000cda3487223 */ /* 0x000fe20000010048 */
[----:B------:R-:W-:Y:S01]  /*1450*/  FFMA.FTZ R73, R174, R120, R73 ;  /* 0x00000078ae497223 */ /* 0x000fe20000010049 */
[----:B------:R-:W-:Y:S01]  /*1460*/  FADD.FTZ R77, R77, R120 ;  /* 0x000000784d4d7221 */ /* 0x000fe20000010000 */
[C---:B------:R-:W-:Y:S01]  /*1470*/  FFMA.FTZ R75, R184.reuse, R116, R75 ;  /* 0x00000074b84b7223 */ /* 0x040fe2000001004b */
[----:B------:R-:W-:Y:S01]  /*1480*/  FADD.FTZ R79, R79, R116 ;  /* 0x000000744f4f7221 */ /* 0x000fe20000010000 */
[----:B------:R-:W-:Y:S01]  /*1490*/  FFMA.FTZ R119, R184, R181, R114 ;  /* 0x000000b5b8777223 */ /* 0x000fe20000010072 */
[----:B------:R-:W-:Y:S01]  /*14a0*/  FADD.FTZ R118, R112, R181 ;  /* 0x000000b570767221 */ /* 0x000fe20000010000 */
[----:B------:R-:W-:Y:S06]  /*14b0*/  BRA `(.L_x_4780) ;  /* 0x0000000000c47947 */ /* 0x000fec0003800000 */
.L_x_4779:
        /* <DEDUP_REMOVED lines=13> */
.L_x_4781:
        /* <DEDUP_REMOVED lines=36> */
.L_x_4780:
        /* <DEDUP_REMOVED lines=32> */
.L_x_4783:
[----:B------:R-:W-:Y:S05]  /*19d0*/  BSYNC.RECONVERGENT B0 ;  /* 0x0000000000007941 */ /* 0x000fea0003800200 */
.L_x_4782:
        /* <DEDUP_REMOVED lines=31> */
[----:B------:R-:W-:Y:S01]  /*1bd0*/  FADD.FTZ R112, R119, R112 ;  /* 0x0000007077707221 */ /* 0x000fe20000010000 */
[----:B------:R-:W-:Y:S02]  /*1be0*/  LEA.HI R116, R116, R113, RZ, 0x3 ;  /* 0x0000007174747211 */ /* 0x000fe400078f18ff */
[----:B---3--:R-:W-:Y:S01]  /*1bf0*/  FADD.FTZ R185, R185, R120 ;  /* 0x00000078b9b97221 */ /* 0x008fe20000010000 */
[----:B------:R-:W-:Y:S01]  /*1c00*/  FADD.FTZ R112, R112, R121 ;  /* 0x0000007970707221 */ /* 0x000fe20000010000 */
[----:B------:R-:W-:-:S02]  /*1c10*/  @P2 SHF.R.S32.HI R118, RZ, 0x1f, R187 ;  /* 0x0000001fff762819 */ /* 0x000fc400000114bb */
[----:B------:R-:W-:Y:S01]  /*1c20*/  FADD.FTZ R185, R122, R185 ;  /* 0x000000b97ab97221 */ /* 0x000fe20000010000 */
[----:B------:R-:W-:Y:S01]  /*1c30*/  FADD.FTZ R112, R123, R112 ;  /* 0x000000707b707221 */ /* 0x000fe20000010000 */
[----:B------:R-:W-:Y:S02]  /*1c40*/  @P2 LEA.HI R118, R118, R187, RZ, 0x3 ;  /* 0x000000bb76762211 */ /* 0x000fe400078f18ff */
[----:B----4-:R-:W-:Y:S01]  /*1c50*/  FADD.FTZ R185, R185, R124 ;  /* 0x0000007cb9b97221 */ /* 0x010fe20000010000 */
        /* <DEDUP_REMOVED lines=27> */
.L_x_4786:
        /* <DEDUP_REMOVED lines=12> */
.L_x_4787:
        /* <DEDUP_REMOVED lines=12> */
.L_x_4788:
        /* <DEDUP_REMOVED lines=12> */
.L_x_4789:
        /* <DEDUP_REMOVED lines=12> */
.L_x_4790:
        /* <DEDUP_REMOVED lines=12> */
.L_x_4791:
        /* <DEDUP_REMOVED lines=12> */
.L_x_4792:
        /* <DEDUP_REMOVED lines=14> */
.L_x_4785:
        /* <DEDUP_REMOVED lines=45> */
.L_x_4794:
        /* <DEDUP_REMOVED lines=12> */
.L_x_4795:
        /* <DEDUP_REMOVED lines=12> */
.L_x_4796:
        /* <DEDUP_REMOVED lines=12> */
.L_x_4797:
        /* <DEDUP_REMOVED lines=12> */
.L_x_4798:
        /* <DEDUP_REMOVED lines=12> */
.L_x_4799:
        /* <DEDUP_REMOVED lines=12> */
.L_x_4800:
        /* <DEDUP_REMOVED lines=9> */
.L_x_4784:
        /* <DEDUP_REMOVED lines=16> */
.L_x_4802:
        /* <DEDUP_REMOVED lines=11> */
.L_x_4803:
        /* <DEDUP_REMOVED lines=11> */
.L_x_4804:
        /* <DEDUP_REMOVED lines=11> */
.L_x_4805:
        /* <DEDUP_REMOVED lines=11> */
.L_x_4806:
        /* <DEDUP_REMOVED lines=11> */
.L_x_4807:
        /* <DEDUP_REMOVED lines=11> */
.L_x_4808:
        /* <DEDUP_REMOVED lines=13> */
.L_x_4801:
        /* <DEDUP_REMOVED lines=39> */
.L_x_4809:
[----:B------:R-:W-:Y:S05]  /*33b0*/  @!P2 BRA `(.L_x_4810) ;  /* 0x000000000018a947 */ /* 0x000fea0003800000 */
[----:B------:R-:W-:Y:S01]  /*33c0*/  FMUL.FTZ R105, R111, UR17 ;  /* 0x000000116f697c20 */ /* 0x000fe20008410000 */
[----:B------:R-:W-:-:S03]  /*33d0*/  LOP3.LUT P0, RZ, R132, 0xff00, RZ, 0xc0, !PT ;  /* 0x0000ff0084ff7812 */ /* 0x000fc6000780c0ff */
[----:B------:R-:W-:-:S05]  /*33e0*/  FMUL.FTZ R105, R105, UR16 ;  /* 0x0000001069697c20 */ /* 0x000fca0008410000 */
[----:B------:R-:W-:-:S04]  /*33f0*/  FSEL R105, R105, RZ, P0 ;  /* 0x000000ff69697208 */ /* 0x000fc80000000000 */
[----:B------:R-:W-:-:S04]  /*3400*/  F2FP.BF16.F32.PACK_AB R105, RZ, R105 ;  /* 0x00000069ff69723e */ /* 0x000fc800000010ff */
[----:B------:R-:W-:-:S07]  /*3410*/  PRMT R100, R100, 0x5410, R105 ;  /* 0x0000541064647816 */ /* 0x000fce0000000069 */
.L_x_4810:
[----:B------:R-:W-:Y:S05]  /*3420*/  @!P2 BRA `(.L_x_4811) ;  /* 0x000000000018a947 */ /* 0x000fea0003800000 */
[----:B------:R-:W-:Y:S01]  /*3430*/  FMUL.FTZ R105, R106, UR17 ;  /* 0x000000116a697c20 */ /* 0x000fe20008410000 */
[----:B------:R-:W-:-:S03]  /*3440*/  LOP3.LUT P0, RZ, R132, 0xff0000, RZ, 0xc0, !PT ;  /* 0x00ff000084ff7812 */ /* 0x000fc6000780c0ff */
[----:B------:R-:W-:-:S05]  /*3450*/  FMUL.FTZ R105, R105, UR16 ;  /* 0x0000001069697c20 */ /* 0x000fca0008410000 */
[----:B------:R-:W-:-:S04]  /*3460*/  FSEL R105, R105, RZ, P0 ;  /* 0x000000ff69697208 */ /* 0x000fc80000000000 */
[----:B------:R-:W-:-:S04]  /*3470*/  F2FP.BF16.F32.PACK_AB R105, RZ, R105 ;  /* 0x00000069ff69723e */ /* 0x000fc800000010ff */
[----:B------:R-:W-:-:S07]  /*3480*/  PRMT R101, R105, 0x7610, R101 ;  /* 0x0000761069657816 */ /* 0x000fce0000000065 */
.L_x_4811:
[----:B------:R-:W-:Y:S05]  /*3490*/  @!P2 BRA `(.L_x_4812) ;  /* 0x000000000018a947 */ /* 0x000fea0003800000 */
[----:B------:R-:W-:Y:S01]  /*34a0*/  FMUL.FTZ R105, R107, UR17 ;  /* 0x000000116b697c20 */ /* 0x000fe20008410000 */
[----:B------:R-:W-:-:S03]  /*34b0*/  LOP3.LUT P0, RZ, R132, 0xff000000, RZ, 0xc0, !PT ;  /* 0xff00000084ff7812 */ /* 0x000fc6000780c0ff */
[----:B------:R-:W-:-:S05]  /*34c0*/  FMUL.FTZ R105, R105, UR16 ;  /* 0x0000001069697c20 */ /* 0x000fca0008410000 */
[----:B------:R-:W-:-:S04]  /*34d0*/  FSEL R105, R105, RZ, P0 ;  /* 0x000000ff69697208 */ /* 0x000fc80000000000 */
[----:B------:R-:W-:-:S04]  /*34e0*/  F2FP.BF16.F32.PACK_AB R105, RZ, R105 ;  /* 0x00000069ff69723e */ /* 0x000fc800000010ff */
[----:B------:R-:W-:-:S07]  /*34f0*/  PRMT R101, R101, 0x5410, R105 ;  /* 0x0000541065657816 */ /* 0x000fce0000000069 */
.L_x_4812:
[----:B------:R-:W-:Y:S05]  /*3500*/  @!P2 BRA `(.L_x_4813) ;  /* 0x000000000018a947 */ /* 0x000fea0003800000 */
[----:B------:R-:W-:Y:S01]  /*3510*/  FMUL.FTZ R105, R108, UR17 ;  /* 0x000000116c697c20 */ /* 0x000fe20008410000 */
[----:B------:R-:W-:-:S03]  /*3520*/  LOP3.LUT P0, RZ, R133, 0xff, RZ, 0xc0, !PT ;  /* 0x000000ff85ff7812 */ /* 0x000fc6000780c0ff */
[----:B------:R-:W-:-:S05]  /*3530*/  FMUL.FTZ R105, R105, UR16 ;  /* 0x0000001069697c20 */ /* 0x000fca0008410000 */
[----:B------:R-:W-:-:S04]  /*3540*/  FSEL R105, R105, RZ, P0 ;  /* 0x000000ff69697208 */ /* 0x000fc80000000000 */
[----:B------:R-:W-:-:S04]  /*3550*/  F2FP.BF16.F32.PACK_AB R105, RZ, R105 ;  /* 0x00000069ff69723e */ /* 0x000fc800000010ff */
[----:B------:R-:W-:-:S07]  /*3560*/  PRMT R102, R105, 0x7610, R102 ;  /* 0x0000761069667816 */ /* 0x000fce0000000066 */
.L_x_4813:
[----:B------:R-:W-:Y:S05]  /*3570*/  @!P2 BRA `(.L_x_4814) ;  /* 0x000000000018a947 */ /* 0x000fea0003800000 */
[----:B------:R-:W-:Y:S01]  /*3580*/  FMUL.FTZ R105, R109, UR17 ;  /* 0x000000116d697c20 */ /* 0x000fe20008410000 */
[----:B------:R-:W-:-:S03]  /*3590*/  LOP3.LUT P0, RZ, R133, 0xff00, RZ, 0xc0, !PT ;  /* 0x0000ff0085ff7812 */ /* 0x000fc6000780c0ff */
[----:B------:R-:W-:-:S05]  /*35a0*/  FMUL.FTZ R105, R105, UR16 ;  /* 0x0000001069697c20 */ /* 0x000fca0008410000 */
[----:B------:R-:W-:-:S04]  /*35b0*/  FSEL R105, R105, RZ, P0 ;  /* 0x000000ff69697208 */ /* 0x000fc80000000000 */
[----:B------:R-:W-:-:S04]  /*35c0*/  F2FP.BF16.F32.PACK_AB R105, RZ, R105 ;  /* 0x00000069ff69723e */ /* 0x000fc800000010ff */
[----:B------:R-:W-:-:S07]  /*35d0*/  PRMT R102, R102, 0x5410, R105 ;  /* 0x0000541066667816 */ /* 0x000fce0000000069 */
.L_x_4814:
[----:B------:R-:W-:Y:S05]  /*35e0*/  @!P2 BRA `(.L_x_4815) ;  /* 0x000000000018a947 */ /* 0x000fea0003800000 */
[----:B------:R-:W-:Y:S01]  /*35f0*/  FMUL.FTZ R105, R110, UR17 ;  /* 0x000000116e697c20 */ /* 0x000fe20008410000 */
[----:B------:R-:W-:-:S03]  /*3600*/  LOP3.LUT P0, RZ, R133, 0xff0000, RZ, 0xc0, !PT ;  /* 0x00ff000085ff7812 */ /* 0x000fc6000780c0ff */
[----:B------:R-:W-:-:S05]  /*3610*/  FMUL.FTZ R105, R105, UR16 ;  /* 0x0000001069697c20 */ /* 0x000fca0008410000 */
[----:B------:R-:W-:-:S04]  /*3620*/  FSEL R105, R105, RZ, P0 ;  /* 0x000000ff69697208 */ /* 0x000fc80000000000 */
[----:B------:R-:W-:-:S04]  /*3630*/  F2FP.BF16.F32.PACK_AB R105, RZ, R105 ;  /* 0x00000069ff69723e */ /* 0x000fc800000010ff */
[----:B------:R-:W-:-:S07]  /*3640*/  PRMT R103, R105, 0x7610, R103 ;  /* 0x0000761069677816 */ /* 0x000fce0000000067 */
.L_x_4815:
        /* <DEDUP_REMOVED lines=10> */
.L_x_4793:
        /* <DEDUP_REMOVED lines=53> */
.L_x_4818:
[----:B------:R-:W-:Y:S05]  /*3a40*/  @!P2 BRA `(.L_x_4819) ;  /* 0x000000000018a947 */ /* 0x000fea0003800000 */
[----:B------:R-:W-:Y:S01]  /*3a50*/  FMUL.FTZ R105, R111, UR17 ;  /* 0x000000116f697c20 */ /* 0x000fe20008410000 */
[----:B------:R-:W-:-:S03]  /*3a60*/  LOP3.LUT P4, RZ, R130, 0xff00, RZ, 0xc0, !PT ;  /* 0x0000ff0082ff7812 */ /* 0x000fc6000788c0ff */
[----:B------:R-:W-:-:S05]  /*3a70*/  FMUL.FTZ R105, R105, UR16 ;  /* 0x0000001069697c20 */ /* 0x000fca0008410000 */
[----:B------:R-:W-:-:S04]  /*3a80*/  FSEL R105, R105, RZ, P4 ;  /* 0x000000ff69697208 */ /* 0x000fc80002000000 */
[----:B------:R-:W-:-:S04]  /*3a90*/  F2FP.BF16.F32.PACK_AB R105, RZ, R105 ;  /* 0x00000069ff69723e */ /* 0x000fc800000010ff */
[----:B------:R-:W-:-:S07]  /*3aa0*/  PRMT R100, R100, 0x5410, R105 ;  /* 0x0000541064647816 */ /* 0x000fce0000000069 */
.L_x_4819:
[----:B------:R-:W-:Y:S05]  /*3ab0*/  @!P2 BRA `(.L_x_4820) ;  /* 0x000000000018a947 */ /* 0x000fea0003800000 */
[----:B------:R-:W-:Y:S01]  /*3ac0*/  FMUL.FTZ R105, R106, UR17 ;  /* 0x000000116a697c20 */ /* 0x000fe20008410000 */
[----:B------:R-:W-:-:S03]  /*3ad0*/  LOP3.LUT P4, RZ, R130, 0xff0000, RZ, 0xc0, !PT ;  /* 0x00ff000082ff7812 */ /* 0x000fc6000788c0ff */
[----:B------:R-:W-:-:S05]  /*3ae0*/  FMUL.FTZ R105, R105, UR16 ;  /* 0x0000001069697c20 */ /* 0x000fca0008410000 */
[----:B------:R-:W-:-:S04]  /*3af0*/  FSEL R105, R105, RZ, P4 ;  /* 0x000000ff69697208 */ /* 0x000fc80002000000 */
[----:B------:R-:W-:-:S04]  /*3b00*/  F2FP.BF16.F32.PACK_AB R105, RZ, R105 ;  /* 0x00000069ff69723e */ /* 0x000fc800000010ff */
[----:B------:R-:W-:-:S07]  /*3b10*/  PRMT R101, R105, 0x7610, R101 ;  /* 0x0000761069657816 */ /* 0x000fce0000000065 */
.L_x_4820:
[----:B------:R-:W-:Y:S05]  /*3b20*/  @!P2 BRA `(.L_x_4821) ;  /* 0x000000000018a947 */ /* 0x000fea0003800000 */
[----:B------:R-:W-:Y:S01]  /*3b30*/  FMUL.FTZ R105, R107, UR17 ;  /* 0x000000116b697c20 */ /* 0x000fe20008410000 */
[----:B------:R-:W-:-:S03]  /*3b40*/  LOP3.LUT P4, RZ, R130, 0xff000000, RZ, 0xc0, !PT ;  /* 0xff00000082ff7812 */ /* 0x000fc6000788c0ff */
[----:B------:R-:W-:-:S05]  /*3b50*/  FMUL.FTZ R105, R105, UR16 ;  /* 0x0000001069697c20 */ /* 0x000fca0008410000 */
[----:B------:R-:W-:-:S04]  /*3b60*/  FSEL R105, R105, RZ, P4 ;  /* 0x000000ff69697208 */ /* 0x000fc80002000000 */
[----:B------:R-:W-:-:S04]  /*3b70*/  F2FP.BF16.F32.PACK_AB R105, RZ, R105 ;  /* 0x00000069ff69723e */ /* 0x000fc800000010ff */
[----:B------:R-:W-:-:S07]  /*3b80*/  PRMT R101, R101, 0x5410, R105 ;  /* 0x0000541065657816 */ /* 0x000fce0000000069 */
.L_x_4821:
[----:B------:R-:W-:Y:S05]  /*3b90*/  @!P2 BRA `(.L_x_4822) ;  /* 0x000000000018a947 */ /* 0x000fea0003800000 */
[----:B------:R-:W-:Y:S01]  /*3ba0*/  FMUL.FTZ R105, R108, UR17 ;  /* 0x000000116c697c20 */ /* 0x000fe20008410000 */
[----:B------:R-:W-:-:S03]  /*3bb0*/  LOP3.LUT P4, RZ, R131, 0xff, RZ, 0xc0, !PT ;  /* 0x000000ff83ff7812 */ /* 0x000fc6000788c0ff */
[----:B------:R-:W-:-:S05]  /*3bc0*/  FMUL.FTZ R105, R105, UR16 ;  /* 0x0000001069697c20 */ /* 0x000fca0008410000 */
[----:B------:R-:W-:-:S04]  /*3bd0*/  FSEL R105, R105, RZ, P4 ;  /* 0x000000ff69697208 */ /* 0x000fc80002000000 */
[----:B------:R-:W-:-:S04]  /*3be0*/  F2FP.BF16.F32.PACK_AB R105, RZ, R105 ;  /* 0x00000069ff69723e */ /* 0x000fc800000010ff */
[----:B------:R-:W-:-:S07]  /*3bf0*/  PRMT R102, R105, 0x7610, R102 ;  /* 0x0000761069667816 */ /* 0x000fce0000000066 */
.L_x_4822:
[----:B------:R-:W-:Y:S05]  /*3c00*/  @!P2 BRA `(.L_x_4823) ;  /* 0x000000000018a947 */ /* 0x000fea0003800000 */
[----:B------:R-:W-:Y:S01]  /*3c10*/  FMUL.FTZ R105, R109, UR17 ;  /* 0x000000116d697c20 */ /* 0x000fe20008410000 */
[----:B------:R-:W-:-:S03]  /*3c20*/  LOP3.LUT P4, RZ, R131, 0xff00, RZ, 0xc0, !PT ;  /* 0x0000ff0083ff7812 */ /* 0x000fc6000788c0ff */
[----:B------:R-:W-:-:S05]  /*3c30*/  FMUL.FTZ R105, R105, UR16 ;  /* 0x0000001069697c20 */ /* 0x000fca0008410000 */
[----:B------:R-:W-:-:S04]  /*3c40*/  FSEL R105, R105, RZ, P4 ;  /* 0x000000ff69697208 */ /* 0x000fc80002000000 */
[----:B------:R-:W-:-:S04]  /*3c50*/  F2FP.BF16.F32.PACK_AB R105, RZ, R105 ;  /* 0x00000069ff69723e */ /* 0x000fc800000010ff */
[----:B------:R-:W-:-:S07]  /*3c60*/  PRMT R102, R102, 0x5410, R105 ;  /* 0x0000541066667816 */ /* 0x000fce0000000069 */
.L_x_4823:
[----:B------:R-:W-:Y:S05]  /*3c70*/  @!P2 BRA `(.L_x_4824) ;  /* 0x000000000018a947 */ /* 0x000fea0003800000 */
[----:B------:R-:W-:Y:S01]  /*3c80*/  FMUL.FTZ R105, R116, UR17 ;  /* 0x0000001174697c20 */ /* 0x000fe20008410000 */
[----:B------:R-:W-:-:S03]  /*3c90*/  LOP3.LUT P4, RZ, R131, 0xff0000, RZ, 0xc0, !PT ;  /* 0x00ff000083ff7812 */ /* 0x000fc6000788c0ff */
[----:B------:R-:W-:-:S05]  /*3ca0*/  FMUL.FTZ R105, R105, UR16 ;  /* 0x0000001069697c20 */ /* 0x000fca0008410000 */
[----:B------:R-:W-:-:S04]  /*3cb0*/  FSEL R105, R105, RZ, P4 ;  /* 0x000000ff69697208 */ /* 0x000fc80002000000 */
[----:B------:R-:W-:-:S04]  /*3cc0*/  F2FP.BF16.F32.PACK_AB R105, RZ, R105 ;  /* 0x00000069ff69723e */ /* 0x000fc800000010ff */
[----:B------:R-:W-:-:S07]  /*3cd0*/  PRMT R103, R105, 0x7610, R103 ;  /* 0x0000761069677816 */ /* 0x000fce0000000067 */
.L_x_4824:
        /* <DEDUP_REMOVED lines=11> */
.L_x_4817:
        /* <DEDUP_REMOVED lines=11> */
.L_x_4826:
        /* <DEDUP_REMOVED lines=11> */
.L_x_4827:
        /* <DEDUP_REMOVED lines=11> */
.L_x_4828:
        /* <DEDUP_REMOVED lines=11> */
.L_x_4829:
        /* <DEDUP_REMOVED lines=11> */
.L_x_4830:
        /* <DEDUP_REMOVED lines=11> */
.L_x_4831:
        /* <DEDUP_REMOVED lines=11> */
.L_x_4832:
        /* <DEDUP_REMOVED lines=13> */
.L_x_4816:
        /* <DEDUP_REMOVED lines=46> */
.L_x_4834:
        /* <DEDUP_REMOVED lines=12> */
.L_x_4835:
        /* <DEDUP_REMOVED lines=12> */
.L_x_4836:
        /* <DEDUP_REMOVED lines=12> */
.L_x_4837:
        /* <DEDUP_REMOVED lines=12> */
.L_x_4838:
        /* <DEDUP_REMOVED lines=12> */
.L_x_4839:
        /* <DEDUP_REMOVED lines=12> */
.L_x_4840:
        /* <DEDUP_REMOVED lines=11> */
.L_x_4833:
        /* <DEDUP_REMOVED lines=12> */
.L_x_4841:
        /* <DEDUP_REMOVED lines=12> */
.L_x_4842:
        /* <DEDUP_REMOVED lines=12> */
.L_x_4843:
        /* <DEDUP_REMOVED lines=12> */
.L_x_4844:
        /* <DEDUP_REMOVED lines=12> */
.L_x_4845:
        /* <DEDUP_REMOVED lines=12> */
.L_x_4846:
        /* <DEDUP_REMOVED lines=12> */
.L_x_4847:
        /* <DEDUP_REMOVED lines=13> */
.L_x_4825:
        /* <DEDUP_REMOVED lines=26> */
[----:B------:R-:W-:Y:S01]  /*52f0*/  MOV R108, R4 ;  /* 0x00000004006c7202 */ /* 0x000fe20000000f00 */
        /* <DEDUP_REMOVED lines=24> */
.L_x_4850:
[----:B------:R-:W-:Y:S05]  /*5480*/  @!P2 BRA `(.L_x_4851) ;  /* 0x000000000018a947 */ /* 0x000fea0003800000 */
[----:B------:R-:W-:Y:S01]  /*5490*/  FMUL.FTZ R2, R111, UR17 ;  /* 0x000000116f027c20 */ /* 0x000fe20008410000 */
[----:B------:R-:W-:-:S03]  /*54a0*/  LOP3.LUT P1, RZ, R128, 0xff00, RZ, 0xc0, !PT ;  /* 0x0000ff0080ff7812 */ /* 0x000fc6000782c0ff */
[----:B------:R-:W-:-:S05]  /*54b0*/  FMUL.FTZ R2, R2, UR16 ;  /* 0x0000001002027c20 */ /* 0x000fca0008410000 */
[----:B------:R-:W-:-:S04]  /*54c0*/  FSEL R2, R2, RZ, P1 ;  /* 0x000000ff02027208 */ /* 0x000fc80000800000 */
[----:B------:R-:W-:-:S04]  /*54d0*/  F2FP.BF16.F32.PACK_AB R2, RZ, R2 ;  /* 0x00000002ff02723e */ /* 0x000fc800000010ff */
[----:B------:R-:W-:-:S07]  /*54e0*/  PRMT R100, R100, 0x5410, R2 ;  /* 0x0000541064647816 */ /* 0x000fce0000000002 */
.L_x_4851:
[----:B------:R-:W-:Y:S05]  /*54f0*/  @!P2 BRA `(.L_x_4852) ;  /* 0x000000000018a947 */ /* 0x000fea0003800000 */
[----:B------:R-:W-:Y:S01]  /*5500*/  FMUL.FTZ R2, R106, UR17 ;  /* 0x000000116a027c20 */ /* 0x000fe20008410000 */
[----:B------:R-:W-:-:S03]  /*5510*/  LOP3.LUT P1, RZ, R128, 0xff0000, RZ, 0xc0, !PT ;  /* 0x00ff000080ff7812 */ /* 0x000fc6000782c0ff */
[----:B------:R-:W-:-:S05]  /*5520*/  FMUL.FTZ R2, R2, UR16 ;  /* 0x0000001002027c20 */ /* 0x000fca0008410000 */
[----:B------:R-:W-:-:S04]  /*5530*/  FSEL R2, R2, RZ, P1 ;  /* 0x000000ff02027208 */ /* 0x000fc80000800000 */
[----:B------:R-:W-:-:S04]  /*5540*/  F2FP.BF16.F32.PACK_AB R2, RZ, R2 ;  /* 0x00000002ff02723e */ /* 0x000fc800000010ff */
[----:B------:R-:W-:-:S07]  /*5550*/  PRMT R101, R2, 0x7610, R101 ;  /* 0x0000761002657816 */ /* 0x000fce0000000065 */
.L_x_4852:
[----:B------:R-:W-:Y:S05]  /*5560*/  @!P2 BRA `(.L_x_4853) ;  /* 0x000000000018a947 */ /* 0x000fea0003800000 */
[----:B------:R-:W-:Y:S01]  /*5570*/  FMUL.FTZ R2, R114, UR17 ;  /* 0x0000001172027c20 */ /* 0x000fe20008410000 */
[----:B------:R-:W-:-:S03]  /*5580*/  LOP3.LUT P1, RZ, R128, 0xff000000, RZ, 0xc0, !PT ;  /* 0xff00000080ff7812 */ /* 0x000fc6000782c0ff */
[----:B------:R-:W-:-:S05]  /*5590*/  FMUL.FTZ R2, R2, UR16 ;  /* 0x0000001002027c20 */ /* 0x000fca0008410000 */
[----:B------:R-:W-:-:S04]  /*55a0*/  FSEL R2, R2, RZ, P1 ;  /* 0x000000ff02027208 */ /* 0x000fc80000800000 */
[----:B------:R-:W-:-:S04]  /*55b0*/  F2FP.BF16.F32.PACK_AB R2, RZ, R2 ;  /* 0x00000002ff02723e */ /* 0x000fc800000010ff */
[----:B------:R-:W-:-:S07]  /*55c0*/  PRMT R101, R101, 0x5410, R2 ;  /* 0x0000541065657816 */ /* 0x000fce0000000002 */
.L_x_4853:
[----:B------:R-:W-:Y:S05]  /*55d0*/  @!P2 BRA `(.L_x_4854) ;  /* 0x000000000018a947 */ /* 0x000fea0003800000 */
[----:B------:R-:W-:Y:S01]  /*55e0*/  FMUL.FTZ R2, R108, UR17 ;  /* 0x000000116c027c20 */ /* 0x000fe20008410000 */
[----:B------:R-:W-:-:S03]  /*55f0*/  LOP3.LUT P1, RZ, R129, 0xff, RZ, 0xc0, !PT ;  /* 0x000000ff81ff7812 */ /* 0x000fc6000782c0ff */
[----:B------:R-:W-:-:S05]  /*5600*/  FMUL.FTZ R2, R2, UR16 ;  /* 0x0000001002027c20 */ /* 0x000fca0008410000 */
[----:B------:R-:W-:-:S04]  /*5610*/  FSEL R2, R2, RZ, P1 ;  /* 0x000000ff02027208 */ /* 0x000fc80000800000 */
[----:B------:R-:W-:-:S04]  /*5620*/  F2FP.BF16.F32.PACK_AB R2, RZ, R2 ;  /* 0x00000002ff02723e */ /* 0x000fc800000010ff */
[----:B------:R-:W-:-:S07]  /*5630*/  PRMT R102, R2, 0x7610, R102 ;  /* 0x0000761002667816 */ /* 0x000fce0000000066 */
.L_x_4854:
[----:B------:R-:W-:Y:S05]  /*5640*/  @!P2 BRA `(.L_x_4855) ;  /* 0x000000000018a947 */ /* 0x000fea0003800000 */
[----:B------:R-:W-:Y:S01]  /*5650*/  FMUL.FTZ R2, R109, UR17 ;  /* 0x000000116d027c20 */ /* 0x000fe20008410000 */
[----:B------:R-:W-:-:S03]  /*5660*/  LOP3.LUT P1, RZ, R129, 0xff00, RZ, 0xc0, !PT ;  /* 0x0000ff0081ff7812 */ /* 0x000fc6000782c0ff */
[----:B------:R-:W-:-:S05]  /*5670*/  FMUL.FTZ R2, R2, UR16 ;  /* 0x0000001002027c20 */ /* 0x000fca0008410000 */
[----:B------:R-:W-:-:S04]  /*5680*/  FSEL R2, R2, RZ, P1 ;  /* 0x000000ff02027208 */ /* 0x000fc80000800000 */
[----:B------:R-:W-:-:S04]  /*5690*/  F2FP.BF16.F32.PACK_AB R2, RZ, R2 ;  /* 0x00000002ff02723e */ /* 0x000fc800000010ff */
[----:B------:R-:W-:-:S07]  /*56a0*/  PRMT R102, R102, 0x5410, R2 ;  /* 0x0000541066667816 */ /* 0x000fce0000000002 */
.L_x_4855:
[----:B------:R-:W-:Y:S05]  /*56b0*/  @!P2 BRA `(.L_x_4856) ;  /* 0x000000000018a947 */ /* 0x000fea0003800000 */
[----:B------:R-:W-:Y:S01]  /*56c0*/  FMUL.FTZ R2, R115, UR17 ;  /* 0x0000001173027c20 */ /* 0x000fe20008410000 */
[----:B------:R-:W-:-:S03]  /*56d0*/  LOP3.LUT P1, RZ, R129, 0xff0000, RZ, 0xc0, !PT ;  /* 0x00ff000081ff7812 */ /* 0x000fc6000782c0ff */
[----:B------:R-:W-:-:S05]  /*56e0*/  FMUL.FTZ R2, R2, UR16 ;  /* 0x0000001002027c20 */ /* 0x000fca0008410000 */
[----:B------:R-:W-:-:S04]  /*56f0*/  FSEL R2, R2, RZ, P1 ;  /* 0x000000ff02027208 */ /* 0x000fc80000800000 */
[----:B------:R-:W-:-:S04]  /*5700*/  F2FP.BF16.F32.PACK_AB R2, RZ, R2 ;  /* 0x00000002ff02723e */ /* 0x000fc800000010ff */
[----:B------:R-:W-:-:S07]  /*5710*/  PRMT R103, R2, 0x7610, R103 ;  /* 0x0000761002677816 */ /* 0x000fce0000000067 */
.L_x_4856:
        /* <DEDUP_REMOVED lines=12> */
.L_x_4849:
        /* <DEDUP_REMOVED lines=11> */
.L_x_4858:
        /* <DEDUP_REMOVED lines=11> */
.L_x_4859:
        /* <DEDUP_REMOVED lines=11> */
.L_x_4860:
        /* <DEDUP_REMOVED lines=11> */
.L_x_4861:
        /* <DEDUP_REMOVED lines=11> */
.L_x_4862:
        /* <DEDUP_REMOVED lines=11> */
.L_x_4863:
        /* <DEDUP_REMOVED lines=11> */
.L_x_4864:
        /* <DEDUP_REMOVED lines=11> */
[----:B0-----:R-:W-:Y:S01]  /*5d60*/  PRMT R103, R103, 0x5410, R2 ;  /* 0x0000541067677816 */ /* 0x001fe20000000002 */
[----:B------:R-:W-:Y:S06]  /*5d70*/  BRA `(.L_x_4857) ;  /* 0x0000000c00807947 */ /* 0x000fec0003800000 */
.L_x_4848:
        /* <DEDUP_REMOVED lines=38> */
.L_x_4866:
        /* <DEDUP_REMOVED lines=12> */
.L_x_4867:
        /* <DEDUP_REMOVED lines=12> */
.L_x_4868:
        /* <DEDUP_REMOVED lines=12> */
.L_x_4869:
        /* <DEDUP_REMOVED lines=12> */
.L_x_4870:
        /* <DEDUP_REMOVED lines=12> */
.L_x_4871:
        /* <DEDUP_REMOVED lines=12> */
.L_x_4872:
        /* <DEDUP_REMOVED lines=17> */
.L_x_4865:
        /* <DEDUP_REMOVED lines=12> */
.L_x_4873:
        /* <DEDUP_REMOVED lines=12> */
.L_x_4874:
        /* <DEDUP_REMOVED lines=12> */
.L_x_4875:
        /* <DEDUP_REMOVED lines=12> */
.L_x_4876:
        /* <DEDUP_REMOVED lines=12> */
.L_x_4877:
        /* <DEDUP_REMOVED lines=12> */
.L_x_4878:
        /* <DEDUP_REMOVED lines=12> */
.L_x_4879:
        /* <DEDUP_REMOVED lines=13> */
.L_x_4857:
        /* <DEDUP_REMOVED lines=14> */
.L_x_4778:
        /* <DEDUP_REMOVED lines=21> */
.L_x_4881:
        /* <DEDUP_REMOVED lines=13> */
.L_x_10747:


//--------------------- .text._ZN10layer_norm13ln_bwd_kernelINS_13Kernel_traitsIf13__nv_bfloat16fS2_fjLj6144ELj1ELj1ELj8ELj16ENS_18Kernel_traits_baseILj6144EfS2_fS2_fjLj256EEEEELb1ELb1ELb0ELb0EEEvNS_9BwdParamsE --------------------------
	.section	.text._ZN10layer_norm13ln_bwd_kernelINS_13Kernel_traitsIf13__nv_bfloat16fS2_fjLj6144ELj1ELj1ELj8ELj16ENS_18Kernel_traits_baseILj6144EfS2_fS2_fjLj256EEEEELb1ELb1ELb0ELb0EEEvNS_9BwdParamsE,"ax",@progbits
	.align	128
        .global         _ZN10layer_norm13ln_bwd_kernelINS_13Kernel_traitsIf13__nv_bfloat16fS2_fjLj6144ELj1ELj1ELj8ELj16ENS_18Kernel_traits_baseILj6144EfS2_fS2_fjLj256EEEEELb1ELb1ELb0ELb0EEEvNS_9BwdParamsE
        .type           _ZN10layer_norm13ln_bwd_kernelINS_13Kernel_traitsIf13__nv_bfloat16fS2_fjLj6144ELj1ELj1ELj8ELj16ENS_18Kernel_traits_baseILj6144EfS2_fS2_fjLj256EEEEELb1ELb1ELb0ELb0EEEvNS_9BwdParamsE,@function
        .size           _ZN10layer_norm13ln_bwd_kernelINS_13Kernel_traitsIf13__nv_bfloat16fS2_fjLj6144ELj1ELj1ELj8ELj16ENS_18Kernel_traits_baseILj6144EfS2_fS2_fjLj256EEEEELb1ELb1ELb0ELb0EEEvNS_9BwdParamsE,(.L_x_10748 - _ZN10layer_norm13ln_bwd_kernelINS_13Kernel_traitsIf13__nv_bfloat16fS2_fjLj6144ELj1ELj1ELj8ELj16ENS_18Kernel_traits_baseILj6144EfS2_fS2_fjLj256EEEEELb1ELb1ELb0ELb0EEEvNS_9BwdParamsE)
        .other          _ZN10layer_norm13ln_bwd_kernelINS_13Kernel_traitsIf13__nv_bfloat16fS2_fjLj6144ELj1ELj1ELj8ELj16ENS_18Kernel_traits_baseILj6144EfS2_fS2_fjLj256EEEEELb1ELb1ELb0ELb0EEEvNS_9BwdParamsE,@"STO_CUDA_ENTRY STV_DEFAULT"
_ZN10layer_norm13ln_bwd_kernelINS_13Kernel_traitsIf13__nv_bfloat16fS2_fjLj6144ELj1ELj1ELj8ELj16ENS_18Kernel_traits_baseILj6144EfS2_fS2_fjLj256EEEEELb1ELb1ELb0ELb0EEEvNS_9BwdParamsE:
.text._ZN10layer_norm13ln_bwd_kernelINS_13Kernel_traitsIf13__nv_bfloat16fS2_fjLj6144ELj1ELj1ELj8ELj16ENS_18Kernel_traits_baseILj6144EfS2_fS2_fjLj256EEEEELb1ELb1ELb0ELb0EEEvNS_9BwdParamsE:
        /* <DEDUP_REMOVED lines=31> */
[----:B-1----:R-:W-:-:S03]  /*01f0*/  @P3 IMAD.WIDE.U32 R16, R19, 0x20, R16 ;  /* 0x0000002013103825 */ /* 0x002fc600078e0010 */
[----:B------:R0:W5:Y:S04]  /*0200*/  @P3 LDG.E.128 R144, desc[UR10][R14.64+0x10] ;  /* 0x0000100a0e903981 */ /* 0x000168000c1e1d00 */
[----:B------:R0:W5:Y:S01]  /*0210*/  @P3 LDG.E.128 R140, desc[UR10][R16.64] ;  /* 0x0000000a108c3981 */ /* 0x000162000c1e1d00 */
[----:B--2---:R-:W-:-:S03]  /*0220*/  @P4 IMAD.WIDE.U32 R6, R4, 0x20, R6 ;  /* 0x0000002004064825 */ /* 0x004fc600078e0006 */
        /* <DEDUP_REMOVED lines=90> */
.L_x_4909:
[----:B------:R-:W0:Y:S08]  /*07d0*/  @P0 LDC.64 R176, c[0x0][0x3e0] ;  /* 0x0000f800ffb00b82 */ /* 0x000e300000000a00 */
[----:B------:R-:W1:Y:S08]  /*07e0*/  LDC.64 R178, c[0x0][0x3c0] ;  /* 0x0000f000ffb27b82 */ /* 0x000e700000000a00 */
[----:B------:R-:W2:Y:S01]  /*07f0*/  LDC R5, c[0x0][0x388] ;  /* 0x0000e200ff057b82 */ /* 0x000ea20000000800 */
[----:B0-----:R-:W-:-:S07]  /*0800*/  @P0 IMAD.WIDE R180, R2, 0x2, R176 ;  /* 0x0000000202b40825 */ /* 0x001fce00078e02b0 */
[----:B------:R-:W0:Y:S01]  /*0810*/  LDC.64 R176, c[0x0][0x3c8] ;  /* 0x0000f200ffb07b82 */ /* 0x000e220000000a00 */
[----:B-----5:R0:W5:Y:S01]  /*0820*/  @P0 LDG.E.U16 R222, desc[UR10][R180.64] ;  /* 0x0000000ab4de0981 */ /* 0x020162000c1e1500 */
        /* <DEDUP_REMOVED lines=25> */
[----:B--2---:R-:W-:-:S05]  /*09c0*/  IMAD.WIDE.U32 R190, R0, 0x8, R190 ;  /* 0x0000000800be7825 */ /* 0x004fca00078e00be */
[----:B------:R-:W5:Y:S01]  /*09d0*/  LDG.E.64 R228, desc[UR10][R190.64] ;  /* 0x0000000abee47981 */ /* 0x000f62000c1e1b00 */
[----:B------:R-:W-:-:S04]  /*09e0*/  ISETP.NE.U32.AND P1, PT, RZ, UR14, PT ;  /* 0x0000000eff007c0c */ /* 0x000fc8000bf25070 */
[----:B------:R-:W-:-:S13]  /*09f0*/  ISETP.NE.AND.EX P1, PT, RZ, UR15, PT, P1 ;  /* 0x0000000fff007c0c */ /* 0x000fda000bf25310 */
[----:B------:R-:W0:Y:S01]  /*0a00*/  @P1 LDC.64 R208, c[0x0][0x438] ;  /* 0x00010e00ffd01b82 */ /* 0x000e220000000a00 */
[C---:B------:R-:W-:Y:S01]  /*0a10*/  IADD3 R189, PT, PT, R0.reuse, 0x100, RZ ;  /* 0x0000010000bd7810 */ /* 0x040fe20007ffe0ff */
[----:B0-----:R-:W-:-:S05]  /*0a20*/  @P1 IMAD.WIDE.U32 R208, R0, 0x20, R208 ;  /* 0x0000002000d01825 */ /* 0x001fca00078e00d0 */
[----:B------:R-:W5:Y:S04]  /*0a30*/  @P1 LDG.E.128 R44, desc[UR10][R208.64] ;  /* 0x0000000ad02c1981 */ /* 0x000f68000c1e1d00 */
[----:B------:R0:W5:Y:S01]  /*0a40*/  @P1 LDG.E.128 R40, desc[UR10][R208.64+0x10] ;  /* 0x0000100ad0281981 */ /* 0x000162000c1e1d00 */
[C---:B---3--:R-:W-:Y:S01]  /*0a50*/  FADD.FTZ R176, -R188.reuse, R176 ;  /* 0x000000b0bcb07221 */ /* 0x048fe20000010100 */
[----:B------:R-:W-:-:S03]  /*0a60*/  FADD.FTZ R220, -R188, R177 ;  /* 0x000000b1bcdc7221 */ /* 0x000fc60000010100 */
[C---:B-----5:R-:W-:Y:S01]  /*0a70*/  FMUL.FTZ R223, R23.reuse, R176 ;  /* 0x000000b017df7220 */ /* 0x060fe20000410000 */
[----:B------:R-:W-:Y:S01]  /*0a80*/  FADD.FTZ R216, -R188, R179 ;  /* 0x000000b3bcd87221 */ /* 0x000fe20000010100 */
[C---:B----4-:R-:W-:Y:S02]  /*0a90*/  PRMT R177, R180.reuse, 0x7632, R177 ;  /* 0x00007632b4b17816 */ /* 0x050fe400000000b1 */
        /* <DEDUP_REMOVED lines=15> */
[----:B------:R-:W-:Y:S01]  /*0b90*/  FADD.FTZ R184, -R188, R184 ;  /* 0x000000b8bcb87221 */ /* 0x000fe20000010100 */
        /* <DEDUP_REMOVED lines=28> */
[----:B0-----:R-:W-:Y:S01]  /*0d60*/  FADD.FTZ R208, -R188, R187 ;  /* 0x000000bbbcd07221 */ /* 0x001fe20000010100 */
        /* <DEDUP_REMOVED lines=17> */
[----:B------:R-:W-:-:S07]  /*0e80*/  FFMA.FTZ R230, R208, R206, R177 ;  /* 0x000000ced0e67223 */ /* 0x000fce00000100b1 */
.L_x_4884:
[----:B----4-:R-:W-:Y:S05]  /*0e90*/  BSYNC.RECONVERGENT B0 ;  /* 0x0000000000007941 */ /* 0x010fea0003800200 */
.L_x_4883:
        /* <DEDUP_REMOVED lines=13> */
[----:B--2---:R-:W-:-:S05]  /*0f70*/  IMAD.WIDE.U32 R190, R189, 0x8, R190 ;  /* 0x00000008bdbe7825 */ /* 0x004fca00078e00be */
[----:B------:R-:W5:Y:S01]  /*0f80*/  LDG.E.64 R226, desc[UR10][R190.64] ;  /* 0x0000000abee27981 */ /* 0x000f62000c1e1b00 */
[----:B-1----:R-:W-:-:S05]  /*0f90*/  @P1 IMAD.WIDE.U32 R192, R189, 0x20, R192 ;  /* 0x00000020bdc01825 */ /* 0x002fca00078e00c0 */
[----:B------:R-:W5:Y:S04]  /*0fa0*/  @P1 LDG.E.128 R36, desc[UR10][R192.64] ;  /* 0x0000000ac0241981 */ /* 0x000f68000c1e1d00 */
[----:B------:R1:W5:Y:S01]  /*0fb0*/  @P1 LDG.E.128 R32, desc[UR10][R192.64+0x10] ;  /* 0x0000100ac0201981 */ /* 0x000362000c1e1d00 */
[----:B------:R-:W-:Y:S01]  /*0fc0*/  IADD3 R189, PT, PT, R189, 0x100, RZ ;  /* 0x00000100bdbd7810 */ /* 0x000fe20007ffe0ff */
[C---:B---3--:R-:W-:Y:S01]  /*0fd0*/  FADD.FTZ R22, -R188.reuse, R177 ;  /* 0x000000b1bc167221 */ /* 0x048fe20000010100 */
[C---:B------:R-:W-:Y:S01]  /*0fe0*/  FADD.FTZ R178, -R188.reuse, R178 ;  /* 0x000000b2bcb27221 */ /* 0x040fe20000010100 */
[C---:B0-----:R-:W-:Y:S01]  /*0ff0*/  FADD.FTZ R194, -R188.reuse, R179 ;  /* 0x000000b3bcc27221 */ /* 0x041fe20000010100 */
[C---:B----4-:R-:W-:Y:S01]  /*1000*/  FADD.FTZ R184, -R188.reuse, R184 ;  /* 0x000000b8bcb87221 */ /* 0x050fe20000010100 */
[----:B------:R-:W-:Y:S01]  /*1010*/  FADD.FTZ R176, -R188, R176 ;  /* 0x000000b0bcb07221 */ /* 0x000fe20000010100 */
[----:B-1---5:R-:W-:Y:S01]  /*1020*/  FMUL.FTZ R193, R23, R178 ;  /* 0x000000b217c17220 */ /* 0x022fe20000410000 */
[----:B------:R-:W-:-:S02]  /*1030*/  PRMT R177, R180, 0x7632, R177 ;  /* 0x00007632b4b17816 */ /* 0x000fc400000000b1 */
        /* <DEDUP_REMOVED lines=61> */
.L_x_4886:
[----:B------:R-:W-:Y:S05]  /*1410*/  BSYNC.RECONVERGENT B0 ;  /* 0x0000000000007941 */ /* 0x000fea0003800200 */
.L_x_4885:
        /* <DEDUP_REMOVED lines=14> */
[----:B------:R-:W2:Y:S02]  /*1500*/  @P1 LDC.64 R20, c[0x0][0x438] ;  /* 0x00010e00ff141b82 */ /* 0x000ea40000000a00 */
[----:B--2---:R-:W-:-:S05]  /*1510*/  @P1 IMAD.WIDE.U32 R20, R189, 0x20, R20 ;  /* 0x00000020bd141825 */ /* 0x004fca00078e0014 */
[----:B------:R-:W5:Y:S04]  /*1520*/  @P1 LDG.E.128 R28, desc[UR10][R20.64] ;  /* 0x0000000a141c1981 */ /* 0x000f68000c1e1d00 */
[----:B------:R2:W5:Y:S01]  /*1530*/  @P1 LDG.E.128 R24, desc[UR10][R20.64+0x10] ;  /* 0x0000100a14181981 */ /* 0x000562000c1e1d00 */
[C---:B---3--:R-:W-:Y:S01]  /*1540*/  FADD.FTZ R8, -R188.reuse, R8 ;  /* 0x00000008bc087221 */ /* 0x048fe20000010100 */
[C---:B0-----:R-:W-:Y:S01]  /*1550*/  FADD.FTZ R176, -R188.reuse, R9 ;  /* 0x00000009bcb07221 */ /* 0x041fe20000010100 */
[C---:B------:R-:W-:Y:S01]  /*1560*/  FADD.FTZ R10, -R188.reuse, R10 ;  /* 0x0000000abc0a7221 */ /* 0x040fe20000010100 */
[C---:B------:R-:W-:Y:S01]  /*1570*/  FADD.FTZ R178, -R188.reuse, R11 ;  /* 0x0000000bbcb27221 */ /* 0x040fe20000010100 */
[C---:B----4-:R-:W-:Y:S01]  /*1580*/  FADD.FTZ R180, -R188.reuse, R12 ;  /* 0x0000000cbcb47221 */ /* 0x050fe20000010100 */
[C---:B------:R-:W-:Y:S01]  /*1590*/  FADD.FTZ R182, -R188.reuse, R13 ;  /* 0x0000000dbcb67221 */ /* 0x040fe20000010100 */
[C---:B------:R-:W-:Y:S01]  /*15a0*/  FADD.FTZ R184, -R188.reuse, R14 ;  /* 0x0000000ebcb87221 */ /* 0x040fe20000010100 */
[----:B------:R-:W-:Y:S01]  /*15b0*/  FADD.FTZ R188, -R188, R15 ;  /* 0x0000000fbcbc7221 */ /* 0x000fe20000010100 */
[----:B------:R-:W-:-:S02]  /*15c0*/  PRMT R12, R16, 0x7632, R12 ;  /* 0x00007632100c7816 */ /* 0x000fc4000000000c */
[----:B------:R-:W-:Y:S01]  /*15d0*/  SHF.L.U32 R15, R16, 0x10, RZ ;  /* 0x00000010100f7819 */ /* 0x000fe200000006ff */
[----:B-1---5:R-:W-:Y:S01]  /*15e0*/  FMUL.FTZ R7, R23, R8 ;  /* 0x0000000817077220 */ /* 0x022fe20000410000 */
[----:B------:R-:W-:Y:S01]  /*15f0*/  PRMT R14, R17, 0x7632, R14 ;  /* 0x00007632110e7816 */ /* 0x000fe2000000000e */
[----:B------:R-:W-:Y:S01]  /*1600*/  FMUL.FTZ R9, R23, R10 ;  /* 0x0000000a17097220 */ /* 0x000fe20000410000 */
[----:B------:R-:W-:Y:S02]  /*1610*/  SHF.L.U32 R17, R17, 0x10, RZ ;  /* 0x0000001011117819 */ /* 0x000fe400000006ff */
[----:B--2---:R-:W-:Y:S01]  /*1620*/  SHF.L.U32 R20, R12, 0x10, RZ ;  /* 0x000000100c147819 */ /* 0x004fe200000006ff */
[-C--:B------:R-:W-:Y:S01]  /*1630*/  FMUL.FTZ R12, R148, R15.reuse ;  /* 0x0000000f940c7220 */ /* 0x080fe20000410000 */
[----:B------:R-:W-:Y:S01]  /*1640*/  FMUL.FTZ R6, R23, R176 ;  /* 0x000000b017067220 */ /* 0x000fe20000410000 */
[----:B------:R-:W-:Y:S01]  /*1650*/  PRMT R16, R18, 0x7632, R16 ;  /* 0x0000763212107816 */ /* 0x000fe20000000010 */
        /* <DEDUP_REMOVED lines=8> */
[----:B------:R-:W-:Y:S01]  /*16e0*/  FMUL.FTZ R15, R149, R20 ;  /* 0x00000014950f7220 */ /* 0x000fe20000410000 */
[----:B------:R-:W-:Y:S01]  /*16f0*/  FFMA.FTZ R17, R7, R12, R230 ;  /* 0x0000000c07117223 */ /* 0x000fe200000100e6 */
[----:B------:R-:W-:-:S02]  /*1700*/  PRMT R177, R19, 0x7632, R177 ;  /* 0x0000763213b17816 */ /* 0x000fc400000000b1 */
[----:B------:R-:W-:Y:S01]  /*1710*/  SHF.L.U32 R179, R19, 0x10, RZ ;  /* 0x0000001013b37819 */ /* 0x000fe200000006ff */
[----:B------:R-:W-:Y:S01]  /*1720*/  FADD.FTZ R19, R18, R15 ;  /* 0x0000000f12137221 */ /* 0x000fe20000010000 */
[C---:B------:R-:W-:Y:S01]  /*1730*/  FFMA.FTZ R18, R6.reuse, R15, R17 ;  /* 0x0000000f06127223 */ /* 0x040fe20000010011 */
[----:B------:R-:W-:Y:S01]  /*1740*/  FMUL.FTZ R11, R23, R180 ;  /* 0x000000b4170b7220 */ /* 0x000fe20000410000 */
[----:B------:R-:W-:Y:S01]  /*1750*/  FFMA.FTZ R101, R6, R20, R101 ;  /* 0x0000001406657223 */ /* 0x000fe20000010065 */
[----:B------:R-:W-:Y:S01]  /*1760*/  FADD.FTZ R77, R77, R20 ;  /* 0x000000144d4d7221 */ /* 0x000fe20000010000 */
[----:B------:R-:W-:Y:S01]  /*1770*/  FMUL.FTZ R17, R151, R176 ;  /* 0x000000b097117220 */ /* 0x000fe20000410000 */
[----:B------:R-:W-:Y:S01]  /*1780*/  FADD.FTZ R20, R19, R14 ;  /* 0x0000000e13147221 */ /* 0x000fe20000010000 */
[----:B------:R-:W-:Y:S01]  /*1790*/  FMUL.FTZ R8, R23, R178 ;  /* 0x000000b217087220 */ /* 0x000fe20000410000 */
        /* <DEDUP_REMOVED lines=30> */
.L_x_4888:
[----:B------:R-:W-:Y:S05]  /*1980*/  BSYNC.RECONVERGENT B0 ;  /* 0x0000000000007941 */ /* 0x000fea0003800200 */
.L_x_4887:
        /* <DEDUP_REMOVED lines=32> */
.L_x_4890:
[----:B------:R-:W-:Y:S05]  /*1b90*/  BSYNC.RECONVERGENT B0 ;  /* 0x0000000000007941 */ /* 0x000fea0003800200 */
.L_x_4889:
        /* <DEDUP_REMOVED lines=55> */
[-C--:B------:R-:W-:Y:S01]  /*1f10*/  FFMA.FTZ R188, R215, R183.reuse, R184 ;  /* 0x000000b7d7bc7223 */ /* 0x080fe200000100b8 */
[----:B------:R-:W-:Y:S01]  /*1f20*/  FADD.FTZ R186, R214, -R185 ;  /* 0x800000b9d6ba7221 */ /* 0x000fe20000010000 */
[----:B------:R-:W-:Y:S01]  /*1f30*/  LOP3.LUT P1, RZ, R229, 0xff, RZ, 0xc0, !PT ;  /* 0x000000ffe5ff7812 */ /* 0x000fe2000782c0ff */
[----:B------:R-:W-:Y:S01]  /*1f40*/  FMUL.FTZ R181, R23, R180 ;  /* 0x000000b417b57220 */ /* 0x000fe20000410000 */
[----:B------:R-:W-:Y:S01]  /*1f50*/  FADD.FTZ R188, R213, -R188 ;  /* 0x800000bcd5bc7221 */ /* 0x000fe20000010000 */
[----:B------:R-:W-:Y:S01]  /*1f60*/  FMUL.FTZ R187, R23, R186 ;  /* 0x000000ba17bb7220 */ /* 0x000fe20000410000 */
[----:B------:R-:W-:Y:S01]  /*1f70*/  MOV R186, RZ ;  /* 0x000000ff00ba7202 */ /* 0x000fe20000000f00 */
[-C--:B------:R-:W-:Y:S01]  /*1f80*/  FMUL.FTZ R180, R181, R182.reuse ;  /* 0x000000b6b5b47220 */ /* 0x080fe20000410000 */
[----:B------:R-:W-:Y:S01]  /*1f90*/  HFMA2 R181, -RZ, RZ, 0, 0 ;  /* 0x00000000ffb57431 */ /* 0x000fe200000001ff */
[----:B-----5:R-:W-:Y:S01]  /*1fa0*/  @P6 SHF.L.U32 R185, R177, 0x10, RZ ;  /* 0x00000010b1b96819 */ /* 0x020fe200000006ff */
[----:B------:R-:W-:Y:S01]  /*1fb0*/  FMUL.FTZ R187, R187, R182 ;  /* 0x000000b6bbbb7220 */ /* 0x000fe20000410000 */
[----:B------:R-:W-:Y:S01]  /*1fc0*/  FMUL.FTZ R180, R180, UR16 ;  /* 0x00000010b4b47c20 */ /* 0x000fe20008410000 */
[----:B------:R-:W-:Y:S01]  /*1fd0*/  @P5 PRMT R177, R177, 0x7632, R177 ;  /* 0x00007632b1b15816 */ /* 0x000fe200000000b1 */
[--C-:B------:R-:W-:Y:S01]  /*1fe0*/  FFMA.FTZ R189, R212, R183, R184.reuse ;  /* 0x000000b7d4bd7223 */ /* 0x100fe200000100b8 */
[----:B------:R-:W-:Y:S01]  /*1ff0*/  FMUL.FTZ R190, R187, UR16 ;  /* 0x00000010bbbe7c20 */ /* 0x000fe20008410000 */
[----:B------:R-:W-:Y:S01]  /*2000*/  @P6 FMUL.FTZ R181, R180, R185 ;  /* 0x000000b9b4b56220 */ /* 0x000fe20000410000 */
[----:B------:R-:W-:Y:S01]  /*2010*/  FMUL.FTZ R180, R126, R180 ;  /* 0x000000b47eb47220 */ /* 0x000fe20000410000 */
[----:B------:R-:W-:Y:S01]  /*2020*/  @P5 SHF.L.U32 R177, R177, 0x10, RZ ;  /* 0x00000010b1b15819 */ /* 0x000fe200000006ff */
[----:B------:R-:W-:Y:S01]  /*2030*/  FMUL.FTZ R185, R127, R190 ;  /* 0x000000be7fb97220 */ /* 0x000fe20000410000 */
[----:B------:R-:W-:Y:S01]  /*2040*/  FMUL.FTZ R187, R23, R188 ;  /* 0x000000bc17bb7220 */ /* 0x000fe20000410000 */
[----:B------:R-:W-:Y:S01]  /*2050*/  FFMA.FTZ R222, R211, R183, R184 ;  /* 0x000000b7d3de7223 */ /* 0x000fe200000100b8 */
[----:B------:R-:W-:Y:S01]  /*2060*/  FSEL R180, R180, RZ, P6 ;  /* 0x000000ffb4b47208 */ /* 0x000fe20003000000 */
[----:B------:R-:W-:Y:S01]  /*2070*/  @P5 FMUL.FTZ R186, R190, R177 ;  /* 0x000000b1beba5220 */ /* 0x000fe20000410000 */
[----:B------:R-:W-:Y:S01]  /*2080*/  LOP3.LUT P6, RZ, R229, 0xff00, RZ, 0xc0, !PT ;  /* 0x0000ff00e5ff7812 */ /* 0x000fe200078cc0ff */
[----:B------:R-:W-:Y:S01]  /*2090*/  FMUL.FTZ R187, R187, R182 ;  /* 0x000000b6bbbb7220 */ /* 0x000fe20000410000 */
[----:B------:R-:W-:Y:S01]  /*20a0*/  FSEL R177, R185, RZ, P5 ;  /* 0x000000ffb9b17208 */ /* 0x000fe20002800000 */
[----:B------:R-:W-:Y:S01]  /*20b0*/  FADD.FTZ R190, R210, -R189 ;  /* 0x800000bdd2be7221 */ /* 0x000fe20000010000 */
[----:B------:R-:W-:Y:S01]  /*20c0*/  LOP3.LUT P5, RZ, R229, 0xff0000, RZ, 0xc0, !PT ;  /* 0x00ff0000e5ff7812 */ /* 0x000fe200078ac0ff */
[----:B------:R-:W-:Y:S01]  /*20d0*/  FADD.FTZ R222, R209, -R222 ;  /* 0x800000ded1de7221 */ /* 0x000fe20000010000 */
[----:B------:R-:W-:Y:S01]  /*20e0*/  FMUL.FTZ R231, R187, UR16 ;  /* 0x00000010bbe77c20 */ /* 0x000fe20008410000 */
[C---:B------:R-:W-:Y:S01]  /*20f0*/  FMUL.FTZ R187, R23.reuse, R190 ;  /* 0x000000be17bb7220 */ /* 0x040fe20000410000 */
[----:B------:R-:W-:Y:S01]  /*2100*/  @P1 SHF.L.U32 R188, R178, 0x10, RZ ;  /* 0x00000010b2bc1819 */ /* 0x000fe200000006ff */
[----:B------:R-:W-:Y:S01]  /*2110*/  FMUL.FTZ R191, R23, R222 ;  /* 0x000000de17bf7220 */ /* 0x000fe20000410000 */
[----:B------:R-:W-:-:S02]  /*2120*/  HFMA2 R185, -RZ, RZ, 0, 0 ;  /* 0x00000000ffb97431 */ /* 0x000fc400000001ff */
[-C--:B------:R-:W-:Y:S01]  /*2130*/  FMUL.FTZ R187, R187, R182.reuse ;  /* 0x000000b6bbbb7220 */ /* 0x080fe20000410000 */
[----:B------:R-:W-:Y:S01]  /*2140*/  FADD.FTZ R70, R70, R181 ;  /* 0x000000b546467221 */ /* 0x000fe20000010000 */
[----:B------:R-:W-:Y:S01]  /*2150*/  @P6 PRMT R178, R178, 0x7632, R178 ;  /* 0x00007632b2b26816 */ /* 0x000fe200000000b2 */
[----:B------:R-:W-:Y:S01]  /*2160*/  FMUL.FTZ R191, R191, R182 ;  /* 0x000000b6bfbf7220 */ /* 0x000fe20000410000 */
[----:B------:R-:W-:Y:S01]  /*2170*/  FMUL.FTZ R187, R187, UR16 ;  /* 0x00000010bbbb7c20 */ /* 0x000fe20008410000 */
[----:B------:R-:W-:Y:S01]  /*2180*/  @P1 FMUL.FTZ R185, R231, R188 ;  /* 0x000000bce7b91220 */ /* 0x000fe20000410000 */
[----:B------:R-:W-:Y:S01]  /*2190*/  @P6 SHF.L.U32 R190, R178, 0x10, RZ ;  /* 0x00000010b2be6819 */ /* 0x000fe200000006ff */
[----:B------:R-:W-:Y:S01]  /*21a0*/  FMUL.FTZ R191, R191, UR16 ;  /* 0x00000010bfbf7c20 */ /* 0x000fe20008410000 */
[----:B------:R-:W-:Y:S01]  /*21b0*/  @P5 SHF.L.U32 R222, R179, 0x10, RZ ;  /* 0x00000010b3de5819 */ /* 0x000fe200000006ff */
[----:B------:R-:W-:Y:S01]  /*21c0*/  FMUL.FTZ R178, R120, R231 ;  /* 0x000000e778b27220 */ /* 0x000fe20000410000 */
[----:B------:R-:W-:Y:S01]  /*21d0*/  CS2R R188, SRZ ;  /* 0x0000000000bc7805 */ /* 0x000fe2000001ff00 */
[----:B------:R-:W-:Y:S01]  /*21e0*/  FFMA.FTZ R231, R208, R183, R184 ;  /* 0x000000b7d0e77223 */ /* 0x000fe200000100b8 */
[----:B------:R-:W-:Y:S01]  /*21f0*/  @P6 FMUL.FTZ R188, R187, R190 ;  /* 0x000000bebbbc6220 */ /* 0x000fe20000410000 */
[----:B------:R-:W-:Y:S01]  /*2200*/  @P5 FMUL.FTZ R189, R191, R222 ;  /* 0x000000debfbd5220 */ /* 0x000fe20000410000 */
[----:B------:R-:W-:Y:S01]  /*2210*/  FMUL.FTZ R187, R121, R187 ;  /* 0x000000bb79bb7220 */ /* 0x000fe20000410000 */
[----:B------:R-:W-:Y:S01]  /*2220*/  FMUL.FTZ R191, R122, R191 ;  /* 0x000000bf7abf7220 */ /* 0x000fe20000410000 */
[----:B------:R-:W-:Y:S01]  /*2230*/  FSEL R178, R178, RZ, P1 ;  /* 0x000000ffb2b27208 */ /* 0x000fe20000800000 */
[----:B------:R-:W-:Y:S01]  /*2240*/  FADD.FTZ R234, R206, -R231 ;  /* 0x800000e7ceea7221 */ /* 0x000fe20000010000 */
[----:B------:R-:W-:Y:S01]  /*2250*/  ISETP.GE.U32.AND P1, PT, R228, RZ, PT ;  /* 0x000000ffe400720c */ /* 0x000fe20003f26070 */
[----:B------:R-:W-:Y:S01]  /*2260*/  FADD.FTZ R185, R64, R185 ;  /* 0x000000b940b97221 */ /* 0x000fe20000010000 */
[----:B------:R-:W-:Y:S01]  /*2270*/  FSEL R187, R187, RZ, P6 ;  /* 0x000000ffbbbb7208 */ /* 0x000fe20003000000 */
[----:B------:R-:W-:Y:S01]  /*2280*/  FMUL.FTZ R235, R23, R234 ;  /* 0x000000ea17eb7220 */ /* 0x000fe20000410000 */
[----:B------:R-:W-:Y:S01]  /*2290*/  FSEL R191, R191, RZ, P5 ;  /* 0x000000ffbfbf7208 */ /* 0x000fe20002800000 */
[----:B------:R-:W-:Y:S01]  /*22a0*/  FADD.FTZ R188, R65, R188 ;  /* 0x000000bc41bc7221 */ /* 0x000fe20000010000 */
[C---:B------:R-:W-:Y:S01]  /*22b0*/  LOP3.LUT P6, RZ, R228.reuse, 0xff, RZ, 0xc0, !PT ;  /* 0x000000ffe4ff7812 */ /* 0x040fe200078cc0ff */
[----:B------:R-:W-:Y:S01]  /*22c0*/  FMUL.FTZ R235, R235, R182 ;  /* 0x000000b6ebeb7220 */ /* 0x000fe20000410000 */
[----:B------:R-:W-:Y:S01]  /*22d0*/  LOP3.LUT P5, RZ, R228, 0xff00, RZ, 0xc0, !PT ;  /* 0x0000ff00e4ff7812 */ /* 0x000fe200078ac0ff */
[----:B------:R-:W-:Y:S01]  /*22e0*/  FADD.FTZ R189, R66, R189 ;  /* 0x000000bd42bd7221 */ /* 0x000fe20000010000 */
[----:B------:R-:W-:Y:S01]  /*22f0*/  ISETP.GE.U32.AND.EX P1, PT, R229, 0x1000000, PT, P1 ;  /* 0x01000000e500780c */ /* 0x000fe20003f26110 */
[----:B------:R-:W-:Y:S01]  /*2300*/  FMUL.FTZ R235, R235, UR16 ;  /* 0x00000010ebeb7c20 */ /* 0x000fe20008410000 */
[----:B------:R-:W-:Y:S01]  /*2310*/  MOV R190, RZ ;  /* 0x000000ff00be7202 */ /* 0x000fe20000000f00 */
[----:B------:R-:W-:Y:S01]  /*2320*/  FADD.FTZ R71, R71, R186 ;  /* 0x000000ba47477221 */ /* 0x000fe20000010000 */
[----:B------:R-:W-:Y:S01]  /*2330*/  F2FP.BF16.F32.PACK_AB R178, R187, R178 ;  /* 0x000000b2bbb2723e */ /* 0x000fe200000010ff */
[----:B------:R-:W-:Y:S01]  /*2340*/  FMUL.FTZ R66, R123, R235 ;  /* 0x000000eb7b427220 */ /* 0x000fe20000410000 */
[----:B------:R-:W-:-:S03]  /*2350*/  F2FP.BF16.F32.PACK_AB R177, R177, R180 ;  /* 0x000000b4b1b1723e */ /* 0x000fc600000010ff */
[C---:B------:R-:W-:Y:S02]  /*2360*/  @P6 SHF.L.U32 R222, R176.reuse, 0x10, RZ ;  /* 0x00000010b0de6819 */ /* 0x040fe400000006ff */
[----:B------:R-:W-:Y:S01]  /*2370*/  @P5 PRMT R232, R176, 0x7632, R232 ;  /* 0x00007632b0e85816 */ /* 0x000fe200000000e8 */
[-C--:B------:R-:W-:Y:S01]  /*2380*/  FFMA.FTZ R176, R223, R183.reuse, R184 ;  /* 0x000000b7dfb07223 */ /* 0x080fe200000100b8 */
[----:B------:R-:W-:Y:S01]  /*2390*/  @P1 PRMT R236, R179, 0x7632, R236 ;  /* 0x00007632b3ec1816 */ /* 0x000fe200000000ec */
[----:B------:R-:W-:Y:S01]  /*23a0*/  FFMA.FTZ R179, R220, R183, R184 ;  /* 0x000000b7dcb37223 */ /* 0x000fe200000100b8 */
[----:B------:R-:W-:Y:S01]  /*23b0*/  @P5 SHF.L.U32 R232, R232, 0x10, RZ ;  /* 0x00000010e8e85819 */ /* 0x000fe200000006ff */
[----:B------:R-:W-:Y:S01]  /*23c0*/  FADD.FTZ R176, R221, -R176 ;  /* 0x800000b0ddb07221 */ /* 0x000fe20000010000 */
[----:B------:R-:W-:Y:S01]  /*23d0*/  @P1 SHF.L.U32 R236, R236, 0x10, RZ ;  /* 0x00000010ecec1819 */ /* 0x000fe200000006ff */
[----:B------:R-:W-:Y:S01]  /*23e0*/  FADD.FTZ R230, R218, -R179 ;  /* 0x800000b3dae67221 */ /* 0x000fe20000010000 */
[----:B------:R-:W-:-:S02]  /*23f0*/  HFMA2 R179, -RZ, RZ, 0, 0 ;  /* 0x00000000ffb37431 */ /* 0x000fc400000001ff */
[C---:B------:R-:W-:Y:S01]  /*2400*/  FMUL.FTZ R231, R23.reuse, R176 ;  /* 0x000000b017e77220 */ /* 0x040fe20000410000 */
[----:B------:R-:W-:Y:S01]  /*2410*/  MOV R176, RZ ;  /* 0x000000ff00b07202 */ /* 0x000fe20000000f00 */
[----:B------:R-:W-:Y:S01]  /*2420*/  FMUL.FTZ R233, R23, R230 ;  /* 0x000000e617e97220 */ /* 0x000fe20000410000 */
[----:B------:R-:W-:Y:S01]  /*2430*/  @P1 FMUL.FTZ R190, R235, R236 ;  /* 0x000000ecebbe1220 */ /* 0x000fe20000410000 */
[-C--:B------:R-:W-:Y:S01]  /*2440*/  FMUL.FTZ R231, R231, R182.reuse ;  /* 0x000000b6e7e77220 */ /* 0x080fe20000410000 */
[----:B------:R-:W-:Y:S01]  /*2450*/  FSEL R66, R66, RZ, P1 ;  /* 0x000000ff42427208 */ /* 0x000fe20000800000 */
[----:B------:R-:W-:Y:S01]  /*2460*/  FMUL.FTZ R233, R233, R182 ;  /* 0x000000b6e9e97220 */ /* 0x000fe20000410000 */
[----:B------:R-:W-:Y:S01]  /*2470*/  FADD.FTZ R190, R67, R190 ;  /* 0x000000be43be7221 */ /* 0x000fe20000010000 */
[----:B------:R-:W-:Y:S02]  /*2480*/  FMUL.FTZ R231, R231, UR16 ;  /* 0x00000010e7e77c20 */ /* 0x000fe40008410000 */
[----:B------:R-:W-:-:S02]  /*2490*/  FMUL.FTZ R233, R233, UR16 ;  /* 0x00000010e9e97c20 */ /* 0x000fc40008410000 */
[----:B------:R-:W-:Y:S01]  /*24a0*/  FMUL.FTZ R64, R124, R231 ;  /* 0x000000e77c407220 */ /* 0x000fe20000410000 */
[----:B------:R-:W-:Y:S01]  /*24b0*/  @P6 FMUL.FTZ R179, R231, R222 ;  /* 0x000000dee7b36220 */ /* 0x000fe20000410000 */
[----:B------:R-:W-:Y:S01]  /*24c0*/  FMUL.FTZ R65, R125, R233 ;  /* 0x000000e97d417220 */ /* 0x000fe20000410000 */
[----:B------:R-:W-:Y:S02]  /*24d0*/  @P5 FMUL.FTZ R176, R233, R232 ;  /* 0x000000e8e9b05220 */ /* 0x000fe40000410000 */
[----:B------:R-:W-:Y:S01]  /*24e0*/  FSEL R64, R64, RZ, P6 ;  /* 0x000000ff40407208 */ /* 0x000fe20003000000 */
[----:B------:R-:W-:Y:S01]  /*24f0*/  FADD.FTZ R68, R68, R179 ;  /* 0x000000b344447221 */ /* 0x000fe20000010000 */
[----:B------:R-:W-:Y:S01]  /*2500*/  FSEL R65, R65, RZ, P5 ;  /* 0x000000ff41417208 */ /* 0x000fe20002800000 */
[----:B------:R-:W-:Y:S01]  /*2510*/  FADD.FTZ R69, R69, R176 ;  /* 0x000000b045457221 */ /* 0x000fe20000010000 */
[----:B------:R-:W-:Y:S02]  /*2520*/  F2FP.BF16.F32.PACK_AB R179, R66, R191 ;  /* 0x000000bf42b3723e */ /* 0x000fe400000010ff */
[----:B------:R-:W-:Y:S01]  /*2530*/  F2FP.BF16.F32.PACK_AB R176, R65, R64 ;  /* 0x0000004041b0723e */ /* 0x000fe200000010ff */
[----:B------:R-:W-:Y:S06]  /*2540*/  BRA `(.L_x_4895) ;  /* 0x0000001000fc7947 */ /* 0x000fec0003800000 */
.L_x_4894:
        /* <DEDUP_REMOVED lines=15> */
[----:B------:R-:W-:Y:S01]  /*2640*/  FADD.FTZ R190, R209, -R188 ;  /* 0x800000bcd1be7221 */ /* 0x000fe20000010000 */
[----:B------:R-:W-:Y:S01]  /*2650*/  FMUL.FTZ R169, R168, UR16 ;  /* 0x00000010a8a97c20 */ /* 0x000fe20008410000 */
[----:B------:R-:W-:Y:S01]  /*2660*/  @P5 PRMT R177, R177, 0x7632, R177 ;  /* 0x00007632b1b15816 */ /* 0x000fe200000000b1 */
[----:B------:R-:W-:Y:S01]  /*2670*/  FMUL.FTZ R168, R175, R182 ;  /* 0x000000b6afa87220 */ /* 0x000fe20000410000 */
[----:B------:R-:W-:Y:S01]  /*2680*/  CS2R R188, SRZ ;  /* 0x0000000000bc7805 */ /* 0x000fe2000001ff00 */
[----:B------:R-:W-:Y:S01]  /*2690*/  @P6 FMUL.FTZ R181, R170, R169 ;  /* 0x000000a9aab56220 */ /* 0x000fe20000410000 */
[----:B------:R-:W-:Y:S01]  /*26a0*/  FFMA.FTZ R170, R215, R183, R184 ;  /* 0x000000b7d7aa7223 */ /* 0x000fe200000100b8 */
[----:B------:R-:W-:Y:S01]  /*26b0*/  @P5 SHF.L.U32 R171, R177, 0x10, RZ ;  /* 0x00000010b1ab5819 */ /* 0x000fe200000006ff */
[----:B------:R-:W-:Y:S01]  /*26c0*/  FMUL.FTZ R177, R126, R169 ;  /* 0x000000a97eb17220 */ /* 0x000fe20000410000 */
[----:B------:R-:W-:Y:S01]  /*26d0*/  FMUL.FTZ R168, R168, UR16 ;  /* 0x00000010a8a87c20 */ /* 0x000fe20008410000 */
[----:B------:R-:W-:Y:S01]  /*26e0*/  FADD.FTZ R170, R213, -R170 ;  /* 0x800000aad5aa7221 */ /* 0x000fe20000010000 */
[----:B------:R-:W-:Y:S01]  /*26f0*/  MOV R230, RZ ;  /* 0x000000ff00e67202 */ /* 0x000fe20000000f00 */
[----:B------:R-:W-:Y:S01]  /*2700*/  FADD.FTZ R70, R70, R181 ;  /* 0x000000b546467221 */ /* 0x000fe20000010000 */
[----:B------:R-:W-:Y:S01]  /*2710*/  FSEL R177, R177, RZ, P6 ;  /* 0x000000ffb1b17208 */ /* 0x000fe20003000000 */
[-C--:B------:R-:W-:Y:S01]  /*2720*/  FMUL.FTZ R180, R127, R168.reuse ;  /* 0x000000a87fb47220 */ /* 0x080fe20000410000 */
[----:B------:R-:W-:Y:S01]  /*2730*/  @P5 FMUL.FTZ R186, R171, R168 ;  /* 0x000000a8abba5220 */ /* 0x000fe20000410000 */
[----:B------:R-:W-:Y:S01]  /*2740*/  LOP3.LUT P6, RZ, R229, 0xff00, RZ, 0xc0, !PT ;  /* 0x0000ff00e5ff7812 */ /* 0x000fe200078cc0ff */
[----:B------:R-:W-:Y:S01]  /*2750*/  FMUL.FTZ R168, R23, R170 ;  /* 0x000000aa17a87220 */ /* 0x000fe20000410000 */
[----:B------:R-:W-:Y:S01]  /*2760*/  FFMA.FTZ R171, R212, R183, R184 ;  /* 0x000000b7d4ab7223 */ /* 0x000fe200000100b8 */
[----:B------:R-:W-:Y:S01]  /*2770*/  FSEL R180, R180, RZ, P5 ;  /* 0x000000ffb4b47208 */ /* 0x000fe20002800000 */
[----:B------:R-:W-:Y:S01]  /*2780*/  FADD.FTZ R71, R71, R186 ;  /* 0x000000ba47477221 */ /* 0x000fe20000010000 */
[----:B------:R-:W-:Y:S01]  /*2790*/  FMUL.FTZ R169, R168, R182 ;  /* 0x000000b6a8a97220 */ /* 0x000fe20000410000 */
[----:B------:R-:W-:Y:S01]  /*27a0*/  LOP3.LUT P5, RZ, R229, 0xff0000, RZ, 0xc0, !PT ;  /* 0x00ff0000e5ff7812 */ /* 0x000fe200078ac0ff */
[----:B------:R-:W-:Y:S01]  /*27b0*/  FADD.FTZ R172, R210, -R171 ;  /* 0x800000abd2ac7221 */ /* 0x000fe20000010000 */
[----:B------:R-:W-:Y:S01]  /*27c0*/  @P1 SHF.L.U32 R170, R178, 0x10, RZ ;  /* 0x00000010b2aa1819 */ /* 0x000fe200000006ff */
[----:B------:R-:W-:Y:S01]  /*27d0*/  FMUL.FTZ R173, R169, UR16 ;  /* 0x00000010a9ad7c20 */ /* 0x000fe20008410000 */
[----:B------:R-:W-:Y:S01]  /*27e0*/  F2FP.BF16.F32.PACK_AB R177, R180, R177 ;  /* 0x000000b1b4b1723e */ /* 0x000fe200000010ff */
[----:B------:R-:W-:-:S02]  /*27f0*/  FMUL.FTZ R169, R23, R172 ;  /* 0x000000ac17a97220 */ /* 0x000fc40000410000 */
[-C--:B------:R-:W-:Y:S01]  /*2800*/  @P1 FMUL.FTZ R185, R170, R173.reuse ;  /* 0x000000adaab91220 */ /* 0x080fe20000410000 */
[----:B------:R-:W-:Y:S01]  /*2810*/  @P6 PRMT R178, R178, 0x7632, R178 ;  /* 0x00007632b2b26816 */ /* 0x000fe200000000b2 */
[----:B------:R-:W-:Y:S01]  /*2820*/  FMUL.FTZ R170, R23, R190 ;  /* 0x000000be17aa7220 */ /* 0x000fe20000410000 */
[-C--:B------:R-:W-:Y:S01]  /*2830*/  FMUL.FTZ R171, R169, R182.reuse ;  /* 0x000000b6a9ab7220 */ /* 0x080fe20000410000 */
[----:B------:R-:W-:Y:S01]  /*2840*/  FADD.FTZ R185, R64, R185 ;  /* 0x000000b940b97221 */ /* 0x000fe20000010000 */
[----:B------:R-:W-:Y:S01]  /*2850*/  @P6 SHF.L.U32 R187, R178, 0x10, RZ ;  /* 0x00000010b2bb6819 */ /* 0x000fe200000006ff */
[----:B------:R-:W-:Y:S01]  /*2860*/  FMUL.FTZ R172, R170, R182 ;  /* 0x000000b6aaac7220 */ /* 0x000fe20000410000 */
[----:B------:R-:W-:Y:S01]  /*2870*/  FMUL.FTZ R178, R120, R173 ;  /* 0x000000ad78b27220 */ /* 0x000fe20000410000 */
[----:B------:R-:W-:Y:S01]  /*2880*/  @P5 SHF.L.U32 R222, R179, 0x10, RZ ;  /* 0x00000010b3de5819 */ /* 0x000fe200000006ff */
[----:B------:R-:W-:Y:S01]  /*2890*/  FMUL.FTZ R190, R171, UR16 ;  /* 0x00000010abbe7c20 */ /* 0x000fe20008410000 */
[----:B------:R-:W-:Y:S01]  /*28a0*/  FMUL.FTZ R191, R172, UR16 ;  /* 0x00000010acbf7c20 */ /* 0x000fe20008410000 */
[--C-:B------:R-:W-:Y:S01]  /*28b0*/  FFMA.FTZ R172, R223, R183, R184.reuse ;  /* 0x000000b7dfac7223 */ /* 0x100fe200000100b8 */
[----:B------:R-:W-:Y:S01]  /*28c0*/  FSEL R178, R178, RZ, P1 ;  /* 0x000000ffb2b27208 */ /* 0x000fe20000800000 */
[-C--:B------:R-:W-:Y:S01]  /*28d0*/  @P6 FMUL.FTZ R188, R187, R190.reuse ;  /* 0x000000bebbbc6220 */ /* 0x080fe20000410000 */
[----:B------:R-:W-:Y:S01]  /*28e0*/  ISETP.GE.U32.AND P1, PT, R228, RZ, PT ;  /* 0x000000ffe400720c */ /* 0x000fe20003f26070 */
[-C--:B------:R-:W-:Y:S01]  /*28f0*/  @P5 FMUL.FTZ R189, R222, R191.reuse ;  /* 0x000000bfdebd5220 */ /* 0x080fe20000410000 */
[----:B------:R-:W-:Y:S01]  /*2900*/  FMUL.FTZ R187, R121, R190 ;  /* 0x000000be79bb7220 */ /* 0x000fe20000410000 */
[----:B------:R-:W-:Y:S01]  /*2910*/  FMUL.FTZ R191, R122, R191 ;  /* 0x000000bf7abf7220 */ /* 0x000fe20000410000 */
[----:B------:R-:W-:Y:S01]  /*2920*/  ISETP.GE.U32.AND.EX P1, PT, R229, 0x1000000, PT, P1 ;  /* 0x01000000e500780c */ /* 0x000fe20003f26110 */
[----:B------:R-:W-:Y:S01]  /*2930*/  FFMA.FTZ R171, R220, R183, R184 ;  /* 0x000000b7dcab7223 */ /* 0x000fe200000100b8 */
[----:B------:R-:W-:Y:S01]  /*2940*/  FADD.FTZ R172, R221, -R172 ;  /* 0x800000acddac7221 */ /* 0x000fe20000010000 */
[----:B------:R-:W-:Y:S01]  /*2950*/  FSEL R187, R187, RZ, P6 ;  /* 0x000000ffbbbb7208 */ /* 0x000fe20003000000 */
[----:B------:R-:W-:Y:S01]  /*2960*/  FADD.FTZ R188, R65, R188 ;  /* 0x000000bc41bc7221 */ /* 0x000fe20000010000 */
[----:B------:R-:W-:Y:S01]  /*2970*/  FSEL R191, R191, RZ, P5 ;  /* 0x000000ffbfbf7208 */ /* 0x000fe20002800000 */
[----:B------:R-:W-:Y:S01]  /*2980*/  FMUL.FTZ R172, R23, R172 ;  /* 0x000000ac17ac7220 */ /* 0x000fe20000410000 */
[----:B------:R-:W-:Y:S01]  /*2990*/  LOP3.LUT P6, RZ, R228, 0xff, RZ, 0xc0, !PT ;  /* 0x000000ffe4ff7812 */ /* 0x000fe200078cc0ff */
[----:B------:R-:W-:Y:S01]  /*29a0*/  FADD.FTZ R189, R66, R189 ;  /* 0x000000bd42bd7221 */ /* 0x000fe20000010000 */
[----:B------:R-:W-:-:S02]  /*29b0*/  LOP3.LUT P5, RZ, R228, 0xff00, RZ, 0xc0, !PT ;  /* 0x0000ff00e4ff7812 */ /* 0x000fc400078ac0ff */
[----:B------:R-:W-:Y:S02]  /*29c0*/  F2FP.BF16.F32.PACK_AB R178, R187, R178 ;  /* 0x000000b2bbb2723e */ /* 0x000fe400000010ff */
[----:B------:R-:W-:Y:S01]  /*29d0*/  @P1 PRMT R231, R179, 0x7632, R231 ;  /* 0x00007632b3e71816 */ /* 0x000fe200000000e7 */
[----:B------:R-:W-:-:S03]  /*29e0*/  FFMA.FTZ R179, R208, R183, R184 ;  /* 0x000000b7d0b37223 */ /* 0x000fc600000100b8 */
[----:B------:R-:W-:Y:S01]  /*29f0*/  @P1 SHF.L.U32 R235, R231, 0x10, RZ ;  /* 0x00000010e7eb1819 */ /* 0x000fe200000006ff */
[----:B------:R-:W-:Y:S01]  /*2a00*/  FADD.FTZ R190, R206, -R179 ;  /* 0x800000b3cebe7221 */ /* 0x000fe20000010000 */
[----:B------:R-:W-:Y:S01]  /*2a10*/  HFMA2 R179, -RZ, RZ, 0, 0 ;  /* 0x00000000ffb37431 */ /* 0x000fe200000001ff */
[C---:B------:R-:W-:Y:S02]  /*2a20*/  @P6 SHF.L.U32 R234, R176.reuse, 0x10, RZ ;  /* 0x00000010b0ea6819 */ /* 0x040fe400000006ff */
[----:B------:R-:W-:Y:S01]  /*2a30*/  @P5 PRMT R173, R176, 0x7632, R173 ;  /* 0x00007632b0ad5816 */ /* 0x000fe200000000ad */
[----:B------:R-:W-:Y:S01]  /*2a40*/  FADD.FTZ R176, R218, -R171 ;  /* 0x800000abdab07221 */ /* 0x000fe20000010000 */
[----:B------:R-:W-:Y:S02]  /*2a50*/  FMUL.FTZ R171, R23, R190 ;  /* 0x000000be17ab7220 */ /* 0x000fe40000410000 */
[----:B------:R-:W-:Y:S01]  /*2a60*/  @P5 SHF.L.U32 R233, R173, 0x10, RZ ;  /* 0x00000010ade95819 */ /* 0x000fe200000006ff */
[----:B------:R-:W-:Y:S01]  /*2a70*/  FMUL.FTZ R173, R23, R176 ;  /* 0x000000b017ad7220 */ /* 0x000fe20000410000 */
[-C--:B------:R-:W-:Y:S01]  /*2a80*/  FMUL.FTZ R222, R171, R182.reuse ;  /* 0x000000b6abde7220 */ /* 0x080fe20000410000 */
[----:B------:R-:W-:-:S02]  /*2a90*/  FMUL.FTZ R176, R172, R182 ;  /* 0x000000b6acb07220 */ /* 0x000fc40000410000 */
[----:B------:R-:W-:Y:S01]  /*2aa0*/  FMUL.FTZ R190, R173, R182 ;  /* 0x000000b6adbe7220 */ /* 0x000fe20000410000 */
[----:B------:R-:W-:Y:S01]  /*2ab0*/  FMUL.FTZ R232, R222, UR16 ;  /* 0x00000010dee87c20 */ /* 0x000fe20008410000 */
[----:B------:R-:W-:Y:S01]  /*2ac0*/  FMUL.FTZ R231, R176, UR16 ;  /* 0x00000010b0e77c20 */ /* 0x000fe20008410000 */
[----:B------:R-:W-:Y:S01]  /*2ad0*/  MOV R176, RZ ;  /* 0x000000ff00b07202 */ /* 0x000fe20000000f00 */
[----:B------:R-:W-:Y:S01]  /*2ae0*/  FMUL.FTZ R222, R190, UR16 ;  /* 0x00000010bede7c20 */ /* 0x000fe20008410000 */
[----:B------:R-:W-:Y:S01]  /*2af0*/  FMUL.FTZ R66, R123, R232 ;  /* 0x000000e87b427220 */ /* 0x000fe20000410000 */
[-C--:B------:R-:W-:Y:S01]  /*2b00*/  FMUL.FTZ R64, R124, R231.reuse ;  /* 0x000000e77c407220 */ /* 0x080fe20000410000 */
[----:B------:R-:W-:Y:S01]  /*2b10*/  @P6 FMUL.FTZ R179, R234, R231 ;  /* 0x000000e7eab36220 */ /* 0x000fe20000410000 */
[-C--:B------:R-:W-:Y:S01]  /*2b20*/  FMUL.FTZ R65, R125, R222.reuse ;  /* 0x000000de7d417220 */ /* 0x080fe20000410000 */
[----:B------:R-:W-:Y:S01]  /*2b30*/  @P5 FMUL.FTZ R176, R233, R222 ;  /* 0x000000dee9b05220 */ /* 0x000fe20000410000 */
[----:B------:R-:W-:Y:S01]  /*2b40*/  @P1 FMUL.FTZ R230, R235, R232 ;  /* 0x000000e8ebe61220 */ /* 0x000fe20000410000 */
[----:B------:R-:W-:Y:S01]  /*2b50*/  FSEL R66, R66, RZ, P1 ;  /* 0x000000ff42427208 */ /* 0x000fe20000800000 */
[----:B------:R-:W-:Y:S01]  /*2b60*/  FADD.FTZ R68, R68, R179 ;  /* 0x000000b344447221 */ /* 0x000fe20000010000 */
[----:B------:R-:W-:Y:S01]  /*2b70*/  FSEL R64, R64, RZ, P6 ;  /* 0x000000ff40407208 */ /* 0x000fe20003000000 */
[----:B------:R-:W-:Y:S01]  /*2b80*/  FADD.FTZ R69, R69, R176 ;  /* 0x000000b045457221 */ /* 0x000fe20000010000 */
[----:B------:R-:W-:Y:S01]  /*2b90*/  FSEL R65, R65, RZ, P5 ;  /* 0x000000ff41417208 */ /* 0x000fe20002800000 */
[----:B------:R-:W-:Y:S01]  /*2ba0*/  FADD.FTZ R190, R67, R230 ;  /* 0x000000e643be7221 */ /* 0x000fe20000010000 */
[----:B------:R-:W-:-:S02]  /*2bb0*/  F2FP.BF16.F32.PACK_AB R179, R66, R191 ;  /* 0x000000bf42b3723e */ /* 0x000fc400000010ff */
[----:B------:R-:W-:Y:S01]  /*2bc0*/  F2FP.BF16.F32.PACK_AB R176, R65, R64 ;  /* 0x0000004041b0723e */ /* 0x000fe200000010ff */
[----:B------:R-:W-:Y:S06]  /*2bd0*/  BRA `(.L_x_4895) ;  /* 0x0000000c00587947 */ /* 0x000fec0003800000 */
.L_x_4893:
        /* <DEDUP_REMOVED lines=10> */
[----:B------:R-:W-:Y:S01]  /*2c80*/  LOP3.LUT P1, RZ, R229, 0xff, RZ, 0xc0, !PT ;  /* 0x000000ffe5ff7812 */ /* 0x000fe2000782c0ff */
[----:B------:R-:W-:Y:S01]  /*2c90*/  FADD.FTZ R188, R214, -R185 ;  /* 0x800000b9d6bc7221 */ /* 0x000fe20000010000 */
[-C--:B------:R-:W-:Y:S01]  /*2ca0*/  FFMA.FTZ R222, R211, R183.reuse, R184 ;  /* 0x000000b7d3de7223 */ /* 0x080fe200000100b8 */
[C---:B------:R-:W-:Y:S02]  /*2cb0*/  FFMA.FTZ R181, R23.reuse, R180, R46 ;  /* 0x000000b417b57223 */ /* 0x040fe4000001002e */
[----:B------:R-:W-:Y:S01]  /*2cc0*/  FFMA.FTZ R185, R23, R188, R47 ;  /* 0x000000bc17b97223 */ /* 0x000fe2000001002f */
[----:B------:R-:W-:Y:S01]  /*2cd0*/  FADD.FTZ R191, R209, -R222 ;  /* 0x800000ded1bf7221 */ /* 0x000fe20000010000 */
[-C--:B------:R-:W-:Y:S01]  /*2ce0*/  FMUL.FTZ R180, R181, R182.reuse ;  /* 0x000000b6b5b47220 */ /* 0x080fe20000410000 */
[----:B------:R-:W-:Y:S01]  /*2cf0*/  HFMA2 R181, -RZ, RZ, 0, 0 ;  /* 0x00000000ffb57431 */ /* 0x000fe200000001ff */
[----:B-----5:R-:W-:Y:S01]  /*2d00*/  @P6 SHF.L.U32 R186, R177, 0x10, RZ ;  /* 0x00000010b1ba6819 */ /* 0x020fe200000006ff */
[----:B------:R-:W-:Y:S01]  /*2d10*/  FMUL.FTZ R185, R185, R182 ;  /* 0x000000b6b9b97220 */ /* 0x000fe20000410000 */
[----:B------:R-:W-:Y:S01]  /*2d20*/  @P5 PRMT R177, R177, 0x7632, R177 ;  /* 0x00007632b1b15816 */ /* 0x000fe200000000b1 */
[----:B------:R-:W-:Y:S01]  /*2d30*/  FMUL.FTZ R187, R180, UR16 ;  /* 0x00000010b4bb7c20 */ /* 0x000fe20008410000 */
[----:B------:R-:W-:Y:S01]  /*2d40*/  FFMA.FTZ R180, R215, R183, R184 ;  /* 0x000000b7d7b47223 */ /* 0x000fe200000100b8 */
[----:B------:R-:W-:Y:S01]  /*2d50*/  FMUL.FTZ R188, R185, UR16 ;  /* 0x00000010b9bc7c20 */ /* 0x000fe20008410000 */
[----:B------:R-:W-:Y:S01]  /*2d60*/  @P5 SHF.L.U32 R189, R177, 0x10, RZ ;  /* 0x00000010b1bd5819 */ /* 0x000fe200000006ff */
[-C--:B------:R-:W-:Y:S01]  /*2d70*/  @P6 FMUL.FTZ R181, R186, R187.reuse ;  /* 0x000000bbbab56220 */ /* 0x080fe20000410000 */
[----:B------:R-:W-:Y:S01]  /*2d80*/  FMUL.FTZ R177, R126, R187 ;  /* 0x000000bb7eb17220 */ /* 0x000fe20000410000 */
[----:B------:R-:W-:Y:S01]  /*2d90*/  FADD.FTZ R187, R213, -R180 ;  /* 0x800000b4d5bb7221 */ /* 0x000fe20000010000 */
[-C--:B------:R-:W-:Y:S01]  /*2da0*/  FMUL.FTZ R180, R127, R188.reuse ;  /* 0x000000bc7fb47220 */ /* 0x080fe20000410000 */
[----:B------:R-:W-:Y:S01]  /*2db0*/  MOV R186, RZ ;  /* 0x000000ff00ba7202 */ /* 0x000fe20000000f00 */
[----:B------:R-:W-:Y:S01]  /*2dc0*/  @P5 FMUL.FTZ R186, R189, R188 ;  /* 0x000000bcbdba5220 */ /* 0x000fe20000410000 */
[----:B------:R-:W-:Y:S01]  /*2dd0*/  FSEL R177, R177, RZ, P6 ;  /* 0x000000ffb1b17208 */ /* 0x000fe20003000000 */
[----:B------:R-:W-:Y:S01]  /*2de0*/  FFMA.FTZ R187, R23, R187, R40 ;  /* 0x000000bb17bb7223 */ /* 0x000fe20000010028 */
[----:B------:R-:W-:Y:S01]  /*2df0*/  LOP3.LUT P6, RZ, R229, 0xff00, RZ, 0xc0, !PT ;  /* 0x0000ff00e5ff7812 */ /* 0x000fe200078cc0ff */
[----:B------:R-:W-:Y:S01]  /*2e00*/  FFMA.FTZ R189, R212, R183, R184 ;  /* 0x000000b7d4bd7223 */ /* 0x000fe200000100b8 */
[----:B------:R-:W-:Y:S01]  /*2e10*/  FSEL R180, R180, RZ, P5 ;  /* 0x000000ffb4b47208 */ /* 0x000fe20002800000 */
[----:B------:R-:W-:Y:S01]  /*2e20*/  FMUL.FTZ R187, R187, R182 ;  /* 0x000000b6bbbb7220 */ /* 0x000fe20000410000 */
[----:B------:R-:W-:Y:S01]  /*2e30*/  LOP3.LUT P5, RZ, R229, 0xff0000, RZ, 0xc0, !PT ;  /* 0x00ff0000e5ff7812 */ /* 0x000fe200078ac0ff */
[----:B------:R-:W-:Y:S01]  /*2e40*/  FADD.FTZ R190, R210, -R189 ;  /* 0x800000bdd2be7221 */ /* 0x000fe20000010000 */
[----:B------:R-:W-:Y:S01]  /*2e50*/  FFMA.FTZ R191, R23, R191, R42 ;  /* 0x000000bf17bf7223 */ /* 0x000fe2000001002a */
[----:B------:R-:W-:Y:S01]  /*2e60*/  FMUL.FTZ R231, R187, UR16 ;  /* 0x00000010bbe77c20 */ /* 0x000fe20008410000 */
[----:B------:R-:W-:-:S02]  /*2e70*/  HFMA2 R185, -RZ, RZ, 0, 0 ;  /* 0x00000000ffb97431 */ /* 0x000fc400000001ff */
[----:B------:R-:W-:Y:S01]  /*2e80*/  FFMA.FTZ R187, R23, R190, R41 ;  /* 0x000000be17bb7223 */ /* 0x000fe20000010029 */
[----:B------:R-:W-:Y:S01]  /*2e90*/  @P1 SHF.L.U32 R188, R178, 0x10, RZ ;  /* 0x00000010b2bc1819 */ /* 0x000fe200000006ff */
        /* <DEDUP_REMOVED lines=8> */
[----:B------:R-:W-:-:S02]  /*2f20*/  @P6 SHF.L.U32 R233, R178, 0x10, RZ ;  /* 0x00000010b2e96819 */ /* 0x000fc400000006ff */
[----:B------:R-:W-:Y:S01]  /*2f30*/  CS2R R188, SRZ ;  /* 0x0000000000bc7805 */ /* 0x000fe2000001ff00 */
[----:B------:R-:W-:Y:S01]  /*2f40*/  FMUL.FTZ R178, R120, R231 ;  /* 0x000000e778b27220 */ /* 0x000fe20000410000 */
[-C--:B------:R-:W-:Y:S01]  /*2f50*/  @P5 FMUL.FTZ R189, R222, R191.reuse ;  /* 0x000000bfdebd5220 */ /* 0x080fe20000410000 */
[-C--:B------:R-:W-:Y:S01]  /*2f60*/  FMUL.FTZ R187, R121, R190.reuse ;  /* 0x000000be79bb7220 */ /* 0x080fe20000410000 */
[----:B------:R-:W-:Y:S01]  /*2f70*/  FMUL.FTZ R191, R122, R191 ;  /* 0x000000bf7abf7220 */ /* 0x000fe20000410000 */
[----:B------:R-:W-:Y:S01]  /*2f80*/  @P6 FMUL.FTZ R188, R233, R190 ;  /* 0x000000bee9bc6220 */ /* 0x000fe20000410000 */
[----:B------:R-:W-:Y:S01]  /*2f90*/  FSEL R178, R178, RZ, P1 ;  /* 0x000000ffb2b27208 */ /* 0x000fe20000800000 */
[----:B------:R-:W-:Y:S01]  /*2fa0*/  FFMA.FTZ R231, R208, R183, R184 ;  /* 0x000000b7d0e77223 */ /* 0x000fe200000100b8 */
[----:B------:R-:W-:Y:S01]  /*2fb0*/  ISETP.GE.U32.AND P1, PT, R228, RZ, PT ;  /* 0x000000ffe400720c */ /* 0x000fe20003f26070 */
[----:B------:R-:W-:Y:S01]  /*2fc0*/  FADD.FTZ R185, R64, R185 ;  /* 0x000000b940b97221 */ /* 0x000fe20000010000 */
[----:B------:R-:W-:Y:S01]  /*2fd0*/  FSEL R187, R187, RZ, P6 ;  /* 0x000000ffbbbb7208 */ /* 0x000fe20003000000 */
[----:B------:R-:W-:Y:S01]  /*2fe0*/  FADD.FTZ R230, R206, -R231 ;  /* 0x800000e7cee67221 */ /* 0x000fe20000010000 */
[----:B------:R-:W-:Y:S01]  /*2ff0*/  FSEL R191, R191, RZ, P5 ;  /* 0x000000ffbfbf7208 */ /* 0x000fe20002800000 */
[----:B------:R-:W-:Y:S01]  /*3000*/  FADD.FTZ R188, R65, R188 ;  /* 0x000000bc41bc7221 */ /* 0x000fe20000010000 */
[C---:B------:R-:W-:Y:S01]  /*3010*/  LOP3.LUT P6, RZ, R228.reuse, 0xff, RZ, 0xc0, !PT ;  /* 0x000000ffe4ff7812 */ /* 0x040fe200078cc0ff */
[----:B------:R-:W-:Y:S01]  /*3020*/  FFMA.FTZ R235, R23, R230, R43 ;  /* 0x000000e617eb7223 */ /* 0x000fe2000001002b */
[----:B------:R-:W-:Y:S01]  /*3030*/  LOP3.LUT P5, RZ, R228, 0xff00, RZ, 0xc0, !PT ;  /* 0x0000ff00e4ff7812 */ /* 0x000fe200078ac0ff */
[----:B------:R-:W-:Y:S01]  /*3040*/  FADD.FTZ R189, R66, R189 ;  /* 0x000000bd42bd7221 */ /* 0x000fe20000010000 */
[----:B------:R-:W-:Y:S01]  /*3050*/  ISETP.GE.U32.AND.EX P1, PT, R229, 0x1000000, PT, P1 ;  /* 0x01000000e500780c */ /* 0x000fe20003f26110 */
[----:B------:R-:W-:Y:S01]  /*3060*/  FMUL.FTZ R235, R235, R182 ;  /* 0x000000b6ebeb7220 */ /* 0x000fe20000410000 */
[----:B------:R-:W-:Y:S01]  /*3070*/  MOV R190, RZ ;  /* 0x000000ff00be7202 */ /* 0x000fe20000000f00 */
[----:B------:R-:W-:Y:S01]  /*3080*/  FADD.FTZ R71, R71, R186 ;  /* 0x000000ba47477221 */ /* 0x000fe20000010000 */
[----:B------:R-:W-:Y:S01]  /*3090*/  F2FP.BF16.F32.PACK_AB R178, R187, R178 ;  /* 0x000000b2bbb2723e */ /* 0x000fe200000010ff */
[----:B------:R-:W-:Y:S01]  /*30a0*/  FMUL.FTZ R230, R235, UR16 ;  /* 0x00000010ebe67c20 */ /* 0x000fe20008410000 */
[----:B------:R-:W-:-:S03]  /*30b0*/  F2FP.BF16.F32.PACK_AB R177, R180, R177 ;  /* 0x000000b1b4b1723e */ /* 0x000fc600000010ff */
[C---:B------:R-:W-:Y:S01]  /*30c0*/  @P6 SHF.L.U32 R232, R176.reuse, 0x10, RZ ;  /* 0x00000010b0e86819 */ /* 0x040fe200000006ff */
[----:B------:R-:W-:Y:S01]  /*30d0*/  FMUL.FTZ R66, R123, R230 ;  /* 0x000000e67b427220 */ /* 0x000fe20000410000 */
        /* <DEDUP_REMOVED lines=9> */
[C---:B------:R-:W-:Y:S01]  /*3170*/  FFMA.FTZ R231, R23.reuse, R231, R44 ;  /* 0x000000e717e77223 */ /* 0x040fe2000001002c */
[----:B------:R-:W-:Y:S01]  /*3180*/  FSEL R66, R66, RZ, P1 ;  /* 0x000000ff42427208 */ /* 0x000fe20000800000 */
[----:B------:R-:W-:Y:S01]  /*3190*/  FFMA.FTZ R233, R23, R176, R45 ;  /* 0x000000b017e97223 */ /* 0x000fe2000001002d */
[----:B------:R-:W-:Y:S01]  /*31a0*/  MOV R176, RZ ;  /* 0x000000ff00b07202 */ /* 0x000fe20000000f00 */
[----:B------:R-:W-:Y:S01]  /*31b0*/  FMUL.FTZ R231, R231, R182 ;  /* 0x000000b6e7e77220 */ /* 0x000fe20000410000 */
[----:B------:R-:W-:Y:S01]  /*31c0*/  @P1 FMUL.FTZ R190, R239, R230 ;  /* 0x000000e6efbe1220 */ /* 0x000fe20000410000 */
[----:B------:R-:W-:Y:S02]  /*31d0*/  FMUL.FTZ R233, R233, R182 ;  /* 0x000000b6e9e97220 */ /* 0x000fe40000410000 */
[----:B------:R-:W-:Y:S01]  /*31e0*/  FMUL.FTZ R231, R231, UR16 ;  /* 0x00000010e7e77c20 */ /* 0x000fe20008410000 */
[----:B------:R-:W-:Y:S01]  /*31f0*/  FADD.FTZ R190, R67, R190 ;  /* 0x000000be43be7221 */ /* 0x000fe20000010000 */
[----:B------:R-:W-:-:S02]  /*3200*/  FMUL.FTZ R222, R233, UR16 ;  /* 0x00000010e9de7c20 */ /* 0x000fc40008410000 */
[-C--:B------:R-:W-:Y:S01]  /*3210*/  FMUL.FTZ R64, R124, R231.reuse ;  /* 0x000000e77c407220 */ /* 0x080fe20000410000 */
[----:B------:R-:W-:Y:S01]  /*3220*/  @P6 FMUL.FTZ R179, R232, R231 ;  /* 0x000000e7e8b36220 */ /* 0x000fe20000410000 */
[-C--:B------:R-:W-:Y:S01]  /*3230*/  FMUL.FTZ R65, R125, R222.reuse ;  /* 0x000000de7d417220 */ /* 0x080fe20000410000 */
        /* <DEDUP_REMOVED lines=8> */
.L_x_4896:
        /* <DEDUP_REMOVED lines=8> */
[C---:B------:R-:W-:Y:S01]  /*3340*/  FFMA.FTZ R174, R23.reuse, R168, R46 ;  /* 0x000000a817ae7223 */ /* 0x040fe2000001002e */
[----:B------:R-:W-:Y:S01]  /*3350*/  MOV R186, RZ ;  /* 0x000000ff00ba7202 */ /* 0x000fe20000000f00 */
[----:B------:R-:W-:Y:S01]  /*3360*/  FFMA.FTZ R175, R23, R172, R47 ;  /* 0x000000ac17af7223 */ /* 0x000fe2000001002f */
[----:B------:R-:W-:Y:S01]  /*3370*/  FFMA.FTZ R188, R211, R183, R184 ;  /* 0x000000b7d3bc7223 */ /* 0x000fe200000100b8 */
[----:B------:R-:W-:Y:S01]  /*3380*/  FMUL.FTZ R168, R174, R182 ;  /* 0x000000b6aea87220 */ /* 0x000fe20000410000 */
[----:B------:R-:W-:Y:S01]  /*3390*/  HFMA2 R185, -RZ, RZ, 0, 0 ;  /* 0x00000000ffb97431 */ /* 0x000fe200000001ff */
[----:B-----5:R-:W-:-:S02]  /*33a0*/  @P6 SHF.L.U32 R170, R177, 0x10, RZ ;  /* 0x00000010b1aa6819 */ /* 0x020fc400000006ff */
[----:B------:R-:W-:Y:S01]  /*33b0*/  FMUL.FTZ R169, R168, UR16 ;  /* 0x00000010a8a97c20 */ /* 0x000fe20008410000 */
[----:B------:R-:W-:Y:S01]  /*33c0*/  @P5 PRMT R177, R177, 0x7632, R177 ;  /* 0x00007632b1b15816 */ /* 0x000fe200000000b1 */
[----:B------:R-:W-:Y:S01]  /*33d0*/  FMUL.FTZ R168, R175, R182 ;  /* 0x000000b6afa87220 */ /* 0x000fe20000410000 */
[----:B------:R-:W-:Y:S01]  /*33e0*/  MOV R230, RZ ;  /* 0x000000ff00e67202 */ /* 0x000fe20000000f00 */
[----:B------:R-:W-:Y:S01]  /*33f0*/  @P6 FMUL.FTZ R181, R170, R169 ;  /* 0x000000a9aab56220 */ /* 0x000fe20000410000 */
[----:B------:R-:W-:Y:S01]  /*3400*/  FFMA.FTZ R170, R215, R183, R184 ;  /* 0x000000b7d7aa7223 */ /* 0x000fe200000100b8 */
[----:B------:R-:W-:Y:S01]  /*3410*/  @P5 SHF.L.U32 R171, R177, 0x10, RZ ;  /* 0x00000010b1ab5819 */ /* 0x000fe200000006ff */
[----:B------:R-:W-:Y:S01]  /*3420*/  FMUL.FTZ R168, R168, UR16 ;  /* 0x00000010a8a87c20 */ /* 0x000fe20008410000 */
[----:B------:R-:W-:Y:S01]  /*3430*/  FMUL.FTZ R177, R126, R169 ;  /* 0x000000a97eb17220 */ /* 0x000fe20000410000 */
[----:B------:R-:W-:Y:S01]  /*3440*/  FADD.FTZ R170, R213, -R170 ;  /* 0x800000aad5aa7221 */ /* 0x000fe20000010000 */
[----:B------:R-:W-:Y:S01]  /*3450*/  FADD.FTZ R70, R70, R181 ;  /* 0x000000b546467221 */ /* 0x000fe20000010000 */
[-C--:B------:R-:W-:Y:S01]  /*3460*/  FMUL.FTZ R180, R127, R168.reuse ;  /* 0x000000a87fb47220 */ /* 0x080fe20000410000 */
[----:B------:R-:W-:Y:S01]  /*3470*/  @P5 FMUL.FTZ R186, R171, R168 ;  /* 0x000000a8abba5220 */ /* 0x000fe20000410000 */
[----:B------:R-:W-:Y:S01]  /*3480*/  FFMA.FTZ R168, R23, R170, R40 ;  /* 0x000000aa17a87223 */ /* 0x000fe20000010028 */
[----:B------:R-:W-:Y:S01]  /*3490*/  FSEL R177, R177, RZ, P6 ;  /* 0x000000ffb1b17208 */ /* 0x000fe20003000000 */
[----:B------:R-:W-:Y:S01]  /*34a0*/  FFMA.FTZ R171, R212, R183, R184 ;  /* 0x000000b7d4ab7223 */ /* 0x000fe200000100b8 */
[C---:B------:R-:W-:Y:S01]  /*34b0*/  LOP3.LUT P6, RZ, R229.reuse, 0xff00, RZ, 0xc0, !PT ;  /* 0x0000ff00e5ff7812 */ /* 0x040fe200078cc0ff */
[----:B------:R-:W-:Y:S01]  /*34c0*/  FMUL.FTZ R169, R168, R182 ;  /* 0x000000b6a8a97220 */ /* 0x000fe20000410000 */
[----:B------:R-:W-:Y:S01]  /*34d0*/  FSEL R180, R180, RZ, P5 ;  /* 0x000000ffb4b47208 */ /* 0x000fe20002800000 */
[----:B------:R-:W-:Y:S01]  /*34e0*/  FADD.FTZ R172, R210, -R171 ;  /* 0x800000abd2ac7221 */ /* 0x000fe20000010000 */
[----:B------:R-:W-:Y:S01]  /*34f0*/  LOP3.LUT P5, RZ, R229, 0xff0000, RZ, 0xc0, !PT ;  /* 0x00ff0000e5ff7812 */ /* 0x000fe200078ac0ff */
[----:B------:R-:W-:Y:S01]  /*3500*/  FMUL.FTZ R173, R169, UR16 ;  /* 0x00000010a9ad7c20 */ /* 0x000fe20008410000 */
[----:B------:R-:W-:Y:S01]  /*3510*/  @P1 SHF.L.U32 R170, R178, 0x10, RZ ;  /* 0x00000010b2aa1819 */ /* 0x000fe200000006ff */
[----:B------:R-:W-:Y:S01]  /*3520*/  FADD.FTZ R171, R209, -R188 ;  /* 0x800000bcd1ab7221 */ /* 0x000fe20000010000 */
[----:B------:R-:W-:Y:S01]  /*3530*/  FFMA.FTZ R169, R23, R172, R41 ;  /* 0x000000ac17a97223 */ /* 0x000fe20000010029 */
[----:B------:R-:W-:Y:S01]  /*3540*/  CS2R R188, SRZ ;  /* 0x0000000000bc7805 */ /* 0x000fe2000001ff00 */
[----:B------:R-:W-:Y:S01]  /*3550*/  FADD.FTZ R71, R71, R186 ;  /* 0x000000ba47477221 */ /* 0x000fe20000010000 */
[----:B------:R-:W-:Y:S01]  /*3560*/  @P1 FMUL.FTZ R185, R170, R173 ;  /* 0x000000adaab91220 */ /* 0x000fe20000410000 */
[----:B------:R-:W-:Y:S01]  /*3570*/  FFMA.FTZ R170, R23, R171, R42 ;  /* 0x000000ab17aa7223 */ /* 0x000fe2000001002a */
[----:B------:R-:W-:Y:S01]  /*3580*/  @P6 PRMT R178, R178, 0x7632, R178 ;  /* 0x00007632b2b26816 */ /* 0x000fe200000000b2 */
[-C--:B------:R-:W-:Y:S01]  /*3590*/  FMUL.FTZ R171, R169, R182.reuse ;  /* 0x000000b6a9ab7220 */ /* 0x080fe20000410000 */
[----:B------:R-:W-:Y:S01]  /*35a0*/  FADD.FTZ R185, R64, R185 ;  /* 0x000000b940b97221 */ /* 0x000fe20000010000 */
[----:B------:R-:W-:Y:S01]  /*35b0*/  FMUL.FTZ R172, R170, R182 ;  /* 0x000000b6aaac7220 */ /* 0x000fe20000410000 */
[----:B------:R-:W-:Y:S01]  /*35c0*/  @P6 SHF.L.U32 R187, R178, 0x10, RZ ;  /* 0x00000010b2bb6819 */ /* 0x000fe200000006ff */
[----:B------:R-:W-:Y:S01]  /*35d0*/  FMUL.FTZ R190, R171, UR16 ;  /* 0x00000010abbe7c20 */ /* 0x000fe20008410000 */
[----:B------:R-:W-:Y:S01]  /*35e0*/  @P5 SHF.L.U32 R222, R179, 0x10, RZ ;  /* 0x00000010b3de5819 */ /* 0x000fe200000006ff */
[----:B------:R-:W-:Y:S01]  /*35f0*/  FMUL.FTZ R191, R172, UR16 ;  /* 0x00000010acbf7c20 */ /* 0x000fe20008410000 */
[----:B------:R-:W-:Y:S01]  /*3600*/  FMUL.FTZ R178, R120, R173 ;  /* 0x000000ad78b27220 */ /* 0x000fe20000410000 */
[-C--:B------:R-:W-:Y:S01]  /*3610*/  @P6 FMUL.FTZ R188, R187, R190.reuse ;  /* 0x000000bebbbc6220 */ /* 0x080fe20000410000 */
[----:B------:R-:W-:Y:S01]  /*3620*/  FMUL.FTZ R187, R121, R190 ;  /* 0x000000be79bb7220 */ /* 0x000fe20000410000 */
[-C--:B------:R-:W-:Y:S01]  /*3630*/  @P5 FMUL.FTZ R189, R222, R191.reuse ;  /* 0x000000bfdebd5220 */ /* 0x080fe20000410000 */
[----:B------:R-:W-:Y:S01]  /*3640*/  FMUL.FTZ R191, R122, R191 ;  /* 0x000000bf7abf7220 */ /* 0x000fe20000410000 */
[----:B------:R-:W-:Y:S01]  /*3650*/  FSEL R178, R178, RZ, P1 ;  /* 0x000000ffb2b27208 */ /* 0x000fe20000800000 */
[-CC-:B------:R-:W-:Y:S01]  /*3660*/  FFMA.FTZ R173, R208, R183.reuse, R184.reuse ;  /* 0x000000b7d0ad7223 */ /* 0x180fe200000100b8 */
[----:B------:R-:W-:Y:S01]  /*3670*/  FSEL R187, R187, RZ, P6 ;  /* 0x000000ffbbbb7208 */ /* 0x000fe20003000000 */
[-CC-:B------:R-:W-:Y:S01]  /*3680*/  FFMA.FTZ R172, R223, R183.reuse, R184.reuse ;  /* 0x000000b7dfac7223 */ /* 0x180fe200000100b8 */
[----:B------:R-:W-:Y:S01]  /*3690*/  FSEL R191, R191, RZ, P5 ;  /* 0x000000ffbfbf7208 */ /* 0x000fe20002800000 */
[----:B------:R-:W-:Y:S01]  /*36a0*/  FFMA.FTZ R171, R220, R183, R184 ;  /* 0x000000b7dcab7223 */ /* 0x000fe200000100b8 */
[----:B------:R-:W-:Y:S01]  /*36b0*/  LOP3.LUT P6, RZ, R228, 0xff, RZ, 0xc0, !PT ;  /* 0x000000ffe4ff7812 */ /* 0x000fe200078cc0ff */
[----:B------:R-:W-:Y:S01]  /*36c0*/  FADD.FTZ R222, R206, -R173 ;  /* 0x800000adcede7221 */ /* 0x000fe20000010000 */
[C---:B------:R-:W-:Y:S01]  /*36d0*/  LOP3.LUT P5, RZ, R228.reuse, 0xff00, RZ, 0xc0, !PT ;  /* 0x0000ff00e4ff7812 */ /* 0x040fe200078ac0ff */
[----:B------:R-:W-:Y:S01]  /*36e0*/  FADD.FTZ R173, R221, -R172 ;  /* 0x800000acddad7221 */ /* 0x000fe20000010000 */
[----:B------:R-:W-:Y:S01]  /*36f0*/  ISETP.GE.U32.AND P1, PT, R228, RZ, PT ;  /* 0x000000ffe400720c */ /* 0x000fe20003f26070 */
[----:B------:R-:W-:Y:S01]  /*3700*/  FADD.FTZ R188, R65, R188 ;  /* 0x000000bc41bc7221 */ /* 0x000fe20000010000 */
[----:B------:R-:W-:Y:S01]  /*3710*/  FADD.FTZ R189, R66, R189 ;  /* 0x000000bd42bd7221 */ /* 0x000fe20000010000 */
[----:B------:R-:W-:Y:S01]  /*3720*/  FFMA.FTZ R172, R23, R173, R44 ;  /* 0x000000ad17ac7223 */ /* 0x000fe2000001002c */
[----:B------:R-:W-:-:S02]  /*3730*/  ISETP.GE.U32.AND.EX P1, PT, R229, 0x1000000, PT, P1 ;  /* 0x01000000e500780c */ /* 0x000fc40003f26110 */
[----:B------:R-:W-:Y:S02]  /*3740*/  F2FP.BF16.F32.PACK_AB R178, R187, R178 ;  /* 0x000000b2bbb2723e */ /* 0x000fe400000010ff */
[----:B------:R-:W-:Y:S02]  /*3750*/  F2FP.BF16.F32.PACK_AB R177, R180, R177 ;  /* 0x000000b1b4b1723e */ /* 0x000fe400000010ff */
[C---:B------:R-:W-:Y:S02]  /*3760*/  @P6 SHF.L.U32 R234, R176.reuse, 0x10, RZ ;  /* 0x00000010b0ea6819 */ /* 0x040fe400000006ff */
[----:B------:R-:W-:Y:S01]  /*3770*/  @P5 PRMT R190, R176, 0x7632, R190 ;  /* 0x00007632b0be5816 */ /* 0x000fe200000000be */
[----:B------:R-:W-:Y:S01]  /*3780*/  FADD.FTZ R176, R218, -R171 ;  /* 0x800000abdab07221 */ /* 0x000fe20000010000 */
[C---:B------:R-:W-:Y:S02]  /*3790*/  FFMA.FTZ R171, R23.reuse, R222, R43 ;  /* 0x000000de17ab7223 */ /* 0x040fe4000001002b */
        /* <DEDUP_REMOVED lines=8> */
[----:B------:R-:W-:Y:S01]  /*3820*/  FMUL.FTZ R231, R176, UR16 ;  /* 0x00000010b0e77c20 */ /* 0x000fe20008410000 */
[----:B------:R-:W-:Y:S01]  /*3830*/  FMUL.FTZ R222, R190, UR16 ;  /* 0x00000010bede7c20 */ /* 0x000fe20008410000 */
[----:B------:R-:W-:-:S02]  /*3840*/  HFMA2 R179, -RZ, RZ, 0, 0 ;  /* 0x00000000ffb37431 */ /* 0x000fc400000001ff */
[----:B------:R-:W-:Y:S01]  /*3850*/  FMUL.FTZ R66, R123, R232 ;  /* 0x000000e87b427220 */ /* 0x000fe20000410000 */
[-C--:B------:R-:W-:Y:S01]  /*3860*/  FMUL.FTZ R64, R124, R231.reuse ;  /* 0x000000e77c407220 */ /* 0x080fe20000410000 */
[-C--:B------:R-:W-:Y:S01]  /*3870*/  FMUL.FTZ R65, R125, R222.reuse ;  /* 0x000000de7d417220 */ /* 0x080fe20000410000 */
[----:B------:R-:W-:Y:S01]  /*3880*/  MOV R176, RZ ;  /* 0x000000ff00b07202 */ /* 0x000fe20000000f00 */
[----:B------:R-:W-:Y:S01]  /*3890*/  @P5 FMUL.FTZ R176, R233, R222 ;  /* 0x000000dee9b05220 */ /* 0x000fe20000410000 */
        /* <DEDUP_REMOVED lines=9> */
[----:B------:R-:W-:-:S07]  /*3930*/  F2FP.BF16.F32.PACK_AB R176, R65, R64 ;  /* 0x0000004041b0723e */ /* 0x000fce00000010ff */
.L_x_4895:
        /* <DEDUP_REMOVED lines=14> */
.L_x_4892:
[----:B------:R-:W-:Y:S05]  /*3a20*/  BSYNC.RECONVERGENT B0 ;  /* 0x0000000000007941 */ /* 0x000fea0003800200 */
.L_x_4891:
        /* <DEDUP_REMOVED lines=21> */
[----:B------:R-:W-:-:S02]  /*3b80*/  HFMA2 R185, -RZ, RZ, 0, 0 ;  /* 0x00000000ffb97431 */ /* 0x000fc400000001ff */
[----:B------:R-:W-:Y:S01]  /*3b90*/  FFMA.FTZ R175, R23, R168, R39 ;  /* 0x000000a817af7223 */ /* 0x000fe20000010027 */
[----:B------:R-:W-:Y:S01]  /*3ba0*/  CS2R R188, SRZ ;  /* 0x0000000000bc7805 */ /* 0x000fe2000001ff00 */
[-C--:B------:R-:W-:Y:S01]  /*3bb0*/  FMUL.FTZ R168, R174, R182.reuse ;  /* 0x000000b6aea87220 */ /* 0x080fe20000410000 */
[----:B------:R-:W-:Y:S01]  /*3bc0*/  MOV R190, RZ ;  /* 0x000000ff00be7202 */ /* 0x000fe20000000f00 */
[----:B------:R-:W-:Y:S01]  /*3bd0*/  FMUL.FTZ R169, R175, R182 ;  /* 0x000000b6afa97220 */ /* 0x000fe20000410000 */
[C---:B-----5:R-:W-:Y:S01]  /*3be0*/  @P5 PRMT R170, R177.reuse, 0x7632, R170 ;  /* 0x00007632b1aa5816 */ /* 0x060fe200000000aa */
[----:B------:R-:W-:Y:S01]  /*3bf0*/  FMUL.FTZ R168, R168, UR16 ;  /* 0x00000010a8a87c20 */ /* 0x000fe20008410000 */
[----:B------:R-:W-:Y:S01]  /*3c00*/  @P6 SHF.L.U32 R177, R177, 0x10, RZ ;  /* 0x00000010b1b16819 */ /* 0x000fe200000006ff */
[----:B------:R-:W-:Y:S01]  /*3c10*/  FMUL.FTZ R169, R169, UR16 ;  /* 0x00000010a9a97c20 */ /* 0x000fe20008410000 */
[----:B------:R-:W-:Y:S01]  /*3c20*/  @P5 SHF.L.U32 R170, R170, 0x10, RZ ;  /* 0x00000010aaaa5819 */ /* 0x000fe200000006ff */
[----:B------:R-:W-:-:S02]  /*3c30*/  FMUL.FTZ R180, R158, R168 ;  /* 0x000000a89eb47220 */ /* 0x000fc40000410000 */
[----:B------:R-:W-:Y:S01]  /*3c40*/  @P6 FMUL.FTZ R181, R168, R177 ;  /* 0x000000b1a8b56220 */ /* 0x000fe20000410000 */
[----:B------:R-:W-:Y:S01]  /*3c50*/  FMUL.FTZ R177, R159, R169 ;  /* 0x000000a99fb17220 */ /* 0x000fe20000410000 */
[----:B------:R-:W-:Y:S01]  /*3c60*/  @P5 FMUL.FTZ R186, R169, R170 ;  /* 0x000000aaa9ba5220 */ /* 0x000fe20000410000 */
[-CC-:B------:R-:W-:Y:S01]  /*3c70*/  FFMA.FTZ R169, R195, R183.reuse, R184.reuse ;  /* 0x000000b7c3a97223 */ /* 0x180fe200000100b8 */
[----:B------:R-:W-:Y:S01]  /*3c80*/  FSEL R180, R180, RZ, P6 ;  /* 0x000000ffb4b47208 */ /* 0x000fe20003000000 */
[----:B------:R-:W-:Y:S01]  /*3c90*/  FFMA.FTZ R168, R200, R183, R184 ;  /* 0x000000b7c8a87223 */ /* 0x000fe200000100b8 */
[----:B------:R-:W-:Y:S01]  /*3ca0*/  LOP3.LUT P6, RZ, R227, 0xff00, RZ, 0xc0, !PT ;  /* 0x0000ff00e3ff7812 */ /* 0x000fe200078cc0ff */
[----:B------:R-:W-:Y:S01]  /*3cb0*/  FADD.FTZ R169, R198, -R169 ;  /* 0x800000a9c6a97221 */ /* 0x000fe20000010000 */
[----:B------:R-:W-:Y:S01]  /*3cc0*/  FSEL R177, R177, RZ, P5 ;  /* 0x000000ffb1b17208 */ /* 0x000fe20002800000 */
[----:B------:R-:W-:Y:S01]  /*3cd0*/  FADD.FTZ R170, R203, -R168 ;  /* 0x800000a8cbaa7221 */ /* 0x000fe20000010000 */
[----:B------:R-:W-:Y:S01]  /*3ce0*/  LOP3.LUT P5, RZ, R227, 0xff, RZ, 0xc0, !PT ;  /* 0x000000ffe3ff7812 */ /* 0x000fe200078ac0ff */
[C---:B------:R-:W-:Y:S01]  /*3cf0*/  FFMA.FTZ R168, R23.reuse, R169, R32 ;  /* 0x000000a917a87223 */ /* 0x040fe20000010020 */
[----:B------:R-:W-:Y:S01]  /*3d00*/  FADD.FTZ R62, R62, R181 ;  /* 0x000000b53e3e7221 */ /* 0x000fe20000010000 */
[----:B------:R-:W-:Y:S01]  /*3d10*/  FFMA.FTZ R169, R23, R170, R33 ;  /* 0x000000aa17a97223 */ /* 0x000fe20000010021 */
[----:B------:R-:W-:Y:S01]  /*3d20*/  FADD.FTZ R63, R63, R186 ;  /* 0x000000ba3f3f7221 */ /* 0x000fe20000010000 */
[----:B------:R-:W-:Y:S01]  /*3d30*/  FMUL.FTZ R170, R168, R182 ;  /* 0x000000b6a8aa7220 */ /* 0x000fe20000410000 */
[----:B------:R-:W-:Y:S01]  /*3d40*/  F2FP.BF16.F32.PACK_AB R177, R177, R180 ;  /* 0x000000b4b1b1723e */ /* 0x000fe200000010ff */
[----:B------:R-:W-:-:S02]  /*3d50*/  FMUL.FTZ R171, R169, R182 ;  /* 0x000000b6a9ab7220 */ /* 0x000fc40000410000 */
[----:B------:R-:W-:Y:S01]  /*3d60*/  @P6 PRMT R172, R178, 0x7632, R172 ;  /* 0x00007632b2ac6816 */ /* 0x000fe200000000ac */
[----:B------:R-:W-:Y:S01]  /*3d70*/  FMUL.FTZ R173, R170, UR16 ;  /* 0x00000010aaad7c20 */ /* 0x000fe20008410000 */
[----:B------:R-:W-:Y:S02]  /*3d80*/  FMUL.FTZ R171, R171, UR16 ;  /* 0x00000010abab7c20 */ /* 0x000fe40008410000 */
[----:B------:R-:W-:Y:S01]  /*3d90*/  @P5 SHF.L.U32 R178, R178, 0x10, RZ ;  /* 0x00000010b2b25819 */ /* 0x000fe200000006ff */
[----:B------:R-:W-:Y:S01]  /*3da0*/  FMUL.FTZ R170, R152, R173 ;  /* 0x000000ad98aa7220 */ /* 0x000fe20000410000 */
[----:B------:R-:W-:Y:S01]  /*3db0*/  @P6 SHF.L.U32 R172, R172, 0x10, RZ ;  /* 0x00000010acac6819 */ /* 0x000fe200000006ff */
[----:B------:R-:W-:Y:S02]  /*3dc0*/  FMUL.FTZ R187, R153, R171 ;  /* 0x000000ab99bb7220 */ /* 0x000fe40000410000 */
[----:B------:R-:W-:Y:S01]  /*3dd0*/  @P5 FMUL.FTZ R185, R173, R178 ;  /* 0x000000b2adb95220 */ /* 0x000fe20000410000 */
[----:B------:R-:W-:Y:S01]  /*3de0*/  FSEL R178, R170, RZ, P5 ;  /* 0x000000ffaab27208 */ /* 0x000fe20002800000 */
[----:B------:R-:W-:Y:S01]  /*3df0*/  @P6 FMUL.FTZ R188, R171, R172 ;  /* 0x000000acabbc6220 */ /* 0x000fe20000410000 */
[----:B------:R-:W-:Y:S01]  /*3e00*/  ISETP.GE.U32.AND P5, PT, R226, RZ, PT ;  /* 0x000000ffe200720c */ /* 0x000fe20003fa6070 */
[-CC-:B------:R-:W-:Y:S01]  /*3e10*/  FFMA.FTZ R171, R197, R183.reuse, R184.reuse ;  /* 0x000000b7c5ab7223 */ /* 0x180fe200000100b8 */
[----:B------:R-:W-:Y:S01]  /*3e20*/  FFMA.FTZ R170, R204, R183, R184 ;  /* 0x000000b7ccaa7223 */ /* 0x000fe200000100b8 */
[----:B------:R-:W-:Y:S01]  /*3e30*/  FSEL R187, R187, RZ, P6 ;  /* 0x000000ffbbbb7208 */ /* 0x000fe20003000000 */
[----:B------:R-:W-:Y:S01]  /*3e40*/  FADD.FTZ R56, R56, R185 ;  /* 0x000000b938387221 */ /* 0x000fe20000010000 */
[----:B------:R-:W-:Y:S01]  /*3e50*/  FADD.FTZ R171, R202, -R171 ;  /* 0x800000abcaab7221 */ /* 0x000fe20000010000 */
[----:B------:R-:W-:Y:S01]  /*3e60*/  ISETP.GE.U32.AND.EX P5, PT, R227, 0x1000000, PT, P5 ;  /* 0x01000000e300780c */ /* 0x000fe20003fa6150 */
[----:B------:R-:W-:Y:S01]  /*3e70*/  FADD.FTZ R172, R205, -R170 ;  /* 0x800000aacdac7221 */ /* 0x000fe20000010000 */
[----:B------:R-:W-:Y:S01]  /*3e80*/  LOP3.LUT P6, RZ, R227, 0xff0000, RZ, 0xc0, !PT ;  /* 0x00ff0000e3ff7812 */ /* 0x000fe200078cc0ff */
[----:B------:R-:W-:Y:S01]  /*3e90*/  FFMA.FTZ R170, R23, R171, R34 ;  /* 0x000000ab17aa7223 */ /* 0x000fe20000010022 */
[----:B------:R-:W-:Y:S01]  /*3ea0*/  FADD.FTZ R57, R57, R188 ;  /* 0x000000bc39397221 */ /* 0x000fe20000010000 */
[----:B------:R-:W-:Y:S01]  /*3eb0*/  FFMA.FTZ R171, R23, R172, R35 ;  /* 0x000000ac17ab7223 */ /* 0x000fe20000010023 */
[----:B------:R-:W-:Y:S01]  /*3ec0*/  F2FP.BF16.F32.PACK_AB R178, R187, R178 ;  /* 0x000000b2bbb2723e */ /* 0x000fe200000010ff */
[----:B------:R-:W-:-:S02]  /*3ed0*/  FMUL.FTZ R172, R170, R182 ;  /* 0x000000b6aaac7220 */ /* 0x000fc40000410000 */
[----:B------:R-:W-:Y:S02]  /*3ee0*/  FMUL.FTZ R173, R171, R182 ;  /* 0x000000b6abad7220 */ /* 0x000fe40000410000 */
[----:B------:R-:W-:Y:S02]  /*3ef0*/  FMUL.FTZ R231, R172, UR16 ;  /* 0x00000010ace77c20 */ /* 0x000fe40008410000 */
[----:B------:R-:W-:Y:S01]  /*3f00*/  @P5 PRMT R191, R179, 0x7632, R191 ;  /* 0x00007632b3bf5816 */ /* 0x000fe200000000bf */
[----:B------:R-:W-:Y:S01]  /*3f10*/  FMUL.FTZ R230, R173, UR16 ;  /* 0x00000010ade67c20 */ /* 0x000fe20008410000 */
[----:B------:R-:W-:Y:S01]  /*3f20*/  @P6 SHF.L.U32 R172, R179, 0x10, RZ ;  /* 0x00000010b3ac6819 */ /* 0x000fe200000006ff */
[----:B------:R-:W-:Y:S01]  /*3f30*/  FMUL.FTZ R179, R154, R231 ;  /* 0x000000e79ab37220 */ /* 0x000fe20000410000 */
[----:B------:R-:W-:Y:S01]  /*3f40*/  @P5 SHF.L.U32 R191, R191, 0x10, RZ ;  /* 0x00000010bfbf5819 */ /* 0x000fe200000006ff */
[----:B------:R-:W-:Y:S01]  /*3f50*/  FMUL.FTZ R222, R155, R230 ;  /* 0x000000e69bde7220 */ /* 0x000fe20000410000 */
[--C-:B------:R-:W-:Y:S01]  /*3f60*/  FFMA.FTZ R173, R207, R183, R184.reuse ;  /* 0x000000b7cfad7223 */ /* 0x100fe200000100b8 */
[----:B------:R-:W-:Y:S01]  /*3f70*/  @P6 FMUL.FTZ R189, R231, R172 ;  /* 0x000000ace7bd6220 */ /* 0x000fe20000410000 */
[----:B------:R-:W-:Y:S01]  /*3f80*/  FSEL R179, R179, RZ, P6 ;  /* 0x000000ffb3b37208 */ /* 0x000fe20003000000 */
[----:B------:R-:W-:Y:S01]  /*3f90*/  @P5 FMUL.FTZ R190, R230, R191 ;  /* 0x000000bfe6be5220 */ /* 0x000fe20000410000 */
[----:B------:R-:W-:Y:S01]  /*3fa0*/  FSEL R222, R222, RZ, P5 ;  /* 0x000000ffdede7208 */ /* 0x000fe20002800000 */
[----:B------:R-:W-:Y:S01]  /*3fb0*/  FFMA.FTZ R172, R22, R183, R184 ;  /* 0x000000b716ac7223 */ /* 0x000fe200000100b8 */
[----:B------:R-:W-:Y:S01]  /*3fc0*/  LOP3.LUT P6, RZ, R226, 0xff, RZ, 0xc0, !PT ;  /* 0x000000ffe2ff7812 */ /* 0x000fe200078cc0ff */
[----:B------:R-:W-:Y:S01]  /*3fd0*/  FADD.FTZ R173, R194, -R173 ;  /* 0x800000adc2ad7221 */ /* 0x000fe20000010000 */
[----:B------:R-:W-:Y:S01]  /*3fe0*/  LOP3.LUT P5, RZ, R226, 0xff00, RZ, 0xc0, !PT ;  /* 0x0000ff00e2ff7812 */ /* 0x000fe200078ac0ff */
[----:B------:R-:W-:Y:S01]  /*3ff0*/  FADD.FTZ R232, R199, -R172 ;  /* 0x800000acc7e87221 */ /* 0x000fe20000010000 */
[----:B------:R-:W-:-:S02]  /*4000*/  HFMA2 R191, -RZ, RZ, 0, 0 ;  /* 0x00000000ffbf7431 */ /* 0x000fc400000001ff */
[C---:B------:R-:W-:Y:S01]  /*4010*/  FFMA.FTZ R172, R23.reuse, R173, R36 ;  /* 0x000000ad17ac7223 */ /* 0x040fe20000010024 */
[----:B------:R-:W-:Y:S01]  /*4020*/  FADD.FTZ R58, R58, R189 ;  /* 0x000000bd3a3a7221 */ /* 0x000fe20000010000 */
[----:B------:R-:W-:Y:S01]  /*4030*/  FFMA.FTZ R173, R23, R232, R37 ;  /* 0x000000e817ad7223 */ /* 0x000fe20000010025 */
[----:B------:R-:W-:Y:S01]  /*4040*/  MOV R232, RZ ;  /* 0x000000ff00e87202 */ /* 0x000fe20000000f00 */
[----:B------:R-:W-:Y:S01]  /*4050*/  FADD.FTZ R59, R59, R190 ;  /* 0x000000be3b3b7221 */ /* 0x000fe20000010000 */
[----:B------:R-:W-:Y:S01]  /*4060*/  F2FP.BF16.F32.PACK_AB R179, R222, R179 ;  /* 0x000000b3deb3723e */ /* 0x000fe200000010ff */
[-C--:B------:R-:W-:Y:S01]  /*4070*/  FMUL.FTZ R231, R173, R182.reuse ;  /* 0x000000b6ade77220 */ /* 0x080fe20000410000 */
[C---:B------:R-:W-:Y:S02]  /*4080*/  @P6 SHF.L.U32 R230, R176.reuse, 0x10, RZ ;  /* 0x00000010b0e66819 */ /* 0x040fe400000006ff */
[----:B------:R-:W-:Y:S01]  /*4090*/  @P5 PRMT R233, R176, 0x7632, R233 ;  /* 0x00007632b0e95816 */ /* 0x000fe200000000e9 */
[----:B------:R-:W-:Y:S01]  /*40a0*/  FMUL.FTZ R176, R172, R182 ;  /* 0x000000b6acb07220 */ /* 0x000fe20000410000 */
[----:B------:R-:W-:-:S02]  /*40b0*/  FMUL.FTZ R234, R231, UR16 ;  /* 0x00000010e7ea7c20 */ /* 0x000fc40008410000 */
[----:B------:R-:W-:Y:S01]  /*40c0*/  @P5 SHF.L.U32 R233, R233, 0x10, RZ ;  /* 0x00000010e9e95819 */ /* 0x000fe200000006ff */
[----:B------:R-:W-:Y:S01]  /*40d0*/  FMUL.FTZ R235, R176, UR16 ;  /* 0x00000010b0eb7c20 */ /* 0x000fe20008410000 */
[----:B------:R-:W-:-:S03]  /*40e0*/  FMUL.FTZ R181, R157, R234 ;  /* 0x000000ea9db57220 */ /* 0x000fc60000410000 */
[----:B------:R-:W-:Y:S01]  /*40f0*/  FMUL.FTZ R176, R156, R235 ;  /* 0x000000eb9cb07220 */ /* 0x000fe20000410000 */
[----:B------:R-:W-:Y:S01]  /*4100*/  @P6 FMUL.FTZ R191, R235, R230 ;  /* 0x000000e6ebbf6220 */ /* 0x000fe20000410000 */
[----:B------:R-:W-:Y:S01]  /*4110*/  @P5 FMUL.FTZ R232, R234, R233 ;  /* 0x000000e9eae85220 */ /* 0x000fe20000410000 */
[----:B------:R-:W-:Y:S02]  /*4120*/  FSEL R181, R181, RZ, P5 ;  /* 0x000000ffb5b57208 */ /* 0x000fe40002800000 */
[----:B------:R-:W-:Y:S01]  /*4130*/  FSEL R176, R176, RZ, P6 ;  /* 0x000000ffb0b07208 */ /* 0x000fe20003000000 */
[----:B------:R-:W-:Y:S01]  /*4140*/  FADD.FTZ R60, R60, R191 ;  /* 0x000000bf3c3c7221 */ /* 0x000fe20000010000 */
[----:B------:R-:W-:Y:S02]  /*4150*/  FADD.FTZ R61, R61, R232 ;  /* 0x000000e83d3d7221 */ /* 0x000fe40000010000 */
[----:B------:R-:W-:Y:S01]  /*4160*/  F2FP.BF16.F32.PACK_AB R176, R181, R176 ;  /* 0x000000b0b5b0723e */ /* 0x000fe200000010ff */
[----:B------:R-:W-:Y:S06]  /*4170*/  BRA `(.L_x_4901) ;  /* 0x0000001400007947 */ /* 0x000fec0003800000 */
.L_x_4900:
[-CC-:B------:R-:W-:Y:S01]  /*4180*/  FFMA.FTZ R181, R193, R183.reuse, R184.reuse ;  /* 0x000000b7c1b57223 */ /* 0x180fe200000100b8 */
[----:B------:R-:W-:Y:S01]  /*4190*/  LOP3.LUT P5, RZ, R226, 0xff000000, RZ, 0xc0, !PT ;  /* 0xff000000e2ff7812 */ /* 0x000fe200078ac0ff */
[----:B------:R-:W-:Y:S01]  /*41a0*/  FFMA.FTZ R180, R192, R183, R184 ;  /* 0x000000b7c0b47223 */ /* 0x000fe200000100b8 */
[----:B------:R-:W-:Y:S01]  /*41b0*/  LOP3.LUT P6, RZ, R226, 0xff0000, RZ, 0xc0, !PT ;  /* 0x00ff0000e2ff7812 */ /* 0x000fe200078cc0ff */
[----:B------:R-:W-:Y:S01]  /*41c0*/  FADD.FTZ R181, R196, -R181 ;  /* 0x800000b5c4b57221 */ /* 0x000fe20000010000 */
[----:B------:R-:W-:Y:S01]  /*41d0*/  MOV R186, RZ ;  /* 0x000000ff00ba7202 */ /* 0x000fe20000000f00 */
[----:B------:R-:W-:Y:S02]  /*41e0*/  FADD.FTZ R180, R201, -R180 ;  /* 0x800000b4c9b47221 */ /* 0x000fe40000010000 */
[C---:B------:R-:W-:Y:S01]  /*41f0*/  FFMA.FTZ R185, R23.reuse, R181, R38 ;  /* 0x000000b517b97223 */ /* 0x040fe20000010026 */
[----:B------:R-:W-:Y:S02]  /*4200*/  HFMA2 R181, -RZ, RZ, 0, 0 ;  /* 0x00000000ffb57431 */ /* 0x000fe400000001ff */
[----:B------:R-:W-:Y:S01]  /*4210*/  FFMA.FTZ R187, R23, R180, R39 ;  /* 0x000000b417bb7223 */ /* 0x000fe20000010027 */
[----:B------:R-:W-:-:S02]  /*4220*/  FMUL.FTZ R180, R182, R185 ;  /* 0x000000b9b6b47220 */ /* 0x000fc40000410000 */
[C---:B-----5:R-:W-:Y:S01]  /*4230*/  @P5 PRMT R188, R177.reuse, 0x7632, R188 ;  /* 0x00007632b1bc5816 */ /* 0x060fe200000000bc */
[----:B------:R-:W-:Y:S01]  /*4240*/  FMUL.FTZ R185, R182, R187 ;  /* 0x000000bbb6b97220 */ /* 0x000fe20000410000 */
[----:B------:R-:W-:Y:S01]  /*4250*/  FMUL.FTZ R187, R180, UR16 ;  /* 0x00000010b4bb7c20 */ /* 0x000fe20008410000 */
[----:B------:R-:W-:Y:S02]  /*4260*/  @P6 SHF.L.U32 R180, R177, 0x10, RZ ;  /* 0x00000010b1b46819 */ /* 0x000fe400000006ff */
[----:B------:R-:W-:Y:S01]  /*4270*/  @P5 SHF.L.U32 R189, R188, 0x10, RZ ;  /* 0x00000010bcbd5819 */ /* 0x000fe200000006ff */
[----:B------:R-:W-:Y:S01]  /*4280*/  FMUL.FTZ R188, R185, UR16 ;  /* 0x00000010b9bc7c20 */ /* 0x000fe20008410000 */
[-C--:B------:R-:W-:Y:S01]  /*4290*/  FMUL.FTZ R177, R158, R187.reuse ;  /* 0x000000bb9eb17220 */ /* 0x080fe20000410000 */
[----:B------:R-:W-:Y:S01]  /*42a0*/  @P6 FMUL.FTZ R181, R180, R187 ;  /* 0x000000bbb4b56220 */ /* 0x000fe20000410000 */
[-CC-:B------:R-:W-:Y:S01]  /*42b0*/  FFMA.FTZ R185, R195, R183.reuse, R184.reuse ;  /* 0x000000b7c3b97223 */ /* 0x180fe200000100b8 */
[-C--:B------:R-:W-:Y:S01]  /*42c0*/  FMUL.FTZ R180, R159, R188.reuse ;  /* 0x000000bc9fb47220 */ /* 0x080fe20000410000 */
[----:B------:R-:W-:Y:S01]  /*42d0*/  @P5 FMUL.FTZ R186, R189, R188 ;  /* 0x000000bcbdba5220 */ /* 0x000fe20000410000 */
[----:B------:R-:W-:Y:S01]  /*42e0*/  FSEL R177, R177, RZ, P6 ;  /* 0x000000ffb1b17208 */ /* 0x000fe20003000000 */
[----:B------:R-:W-:Y:S01]  /*42f0*/  FADD.FTZ R185, R198, -R185 ;  /* 0x800000b9c6b97221 */ /* 0x000fe20000010000 */
[----:B------:R-:W-:Y:S01]  /*4300*/  LOP3.LUT P6, RZ, R227, 0xff00, RZ, 0xc0, !PT ;  /* 0x0000ff00e3ff7812 */ /* 0x000fe200078cc0ff */
[----:B------:R-:W-:Y:S01]  /*4310*/  FFMA.FTZ R188, R200, R183, R184 ;  /* 0x000000b7c8bc7223 */ /* 0x000fe200000100b8 */
[----:B------:R-:W-:Y:S01]  /*4320*/  FSEL R180, R180, RZ, P5 ;  /* 0x000000ffb4b47208 */ /* 0x000fe20002800000 */
[----:B------:R-:W-:Y:S01]  /*4330*/  FFMA.FTZ R185, R23, R185, R32 ;  /* 0x000000b917b97223 */ /* 0x000fe20000010020 */
[----:B------:R-:W-:Y:S01]  /*4340*/  LOP3.LUT P5, RZ, R227, 0xff, RZ, 0xc0, !PT ;  /* 0x000000ffe3ff7812 */ /* 0x000fe200078ac0ff */
[----:B------:R-:W-:Y:S01]  /*4350*/  FADD.FTZ R188, R203, -R188 ;  /* 0x800000bccbbc7221 */ /* 0x000fe20000010000 */
[----:B------:R-:W-:-:S02]  /*4360*/  HFMA2 R187, -RZ, RZ, 0, 0 ;  /* 0x00000000ffbb7431 */ /* 0x000fc400000001ff */
[----:B------:R-:W-:Y:S01]  /*4370*/  FMUL.FTZ R185, R182, R185 ;  /* 0x000000b9b6b97220 */ /* 0x000fe20000410000 */
[----:B------:R-:W-:Y:S01]  /*4380*/  FADD.FTZ R62, R62, R181 ;  /* 0x000000b53e3e7221 */ /* 0x000fe20000010000 */
[----:B------:R-:W-:Y:S01]  /*4390*/  FFMA.FTZ R189, R23, R188, R33 ;  /* 0x000000bc17bd7223 */ /* 0x000fe20000010021 */
[----:B------:R-:W-:Y:S01]  /*43a0*/  MOV R188, RZ ;  /* 0x000000ff00bc7202 */ /* 0x000fe20000000f00 */
[----:B------:R-:W-:Y:S01]  /*43b0*/  FMUL.FTZ R185, R185, UR16 ;  /* 0x00000010b9b97c20 */ /* 0x000fe20008410000 */
[----:B------:R-:W-:Y:S01]  /*43c0*/  FADD.FTZ R63, R63, R186 ;  /* 0x000000ba3f3f7221 */ /* 0x000fe20000010000 */
[----:B------:R-:W-:Y:S01]  /*43d0*/  @P6 PRMT R190, R178, 0x7632, R190 ;  /* 0x00007632b2be6816 */ /* 0x000fe200000000be */
[----:B------:R-:W-:Y:S01]  /*43e0*/  FMUL.FTZ R189, R182, R189 ;  /* 0x000000bdb6bd7220 */ /* 0x000fe20000410000 */
[----:B------:R-:W-:Y:S02]  /*43f0*/  F2FP.BF16.F32.PACK_AB R177, R180, R177 ;  /* 0x000000b1b4b1723e */ /* 0x000fe400000010ff */
[----:B------:R-:W-:Y:S01]  /*4400*/  @P5 SHF.L.U32 R222, R178, 0x10, RZ ;  /* 0x00000010b2de5819 */ /* 0x000fe200000006ff */
[----:B------:R-:W-:Y:S01]  /*4410*/  FMUL.FTZ R178, R152, R185 ;  /* 0x000000b998b27220 */ /* 0x000fe20000410000 */
[----:B------:R-:W-:Y:S01]  /*4420*/  @P6 SHF.L.U32 R191, R190, 0x10, RZ ;  /* 0x00000010bebf6819 */ /* 0x000fe200000006ff */
[----:B------:R-:W-:Y:S01]  /*4430*/  FMUL.FTZ R190, R189, UR16 ;  /* 0x00000010bdbe7c20 */ /* 0x000fe20008410000 */
[--C-:B------:R-:W-:Y:S01]  /*4440*/  FFMA.FTZ R189, R197, R183, R184.reuse ;  /* 0x000000b7c5bd7223 */ /* 0x100fe200000100b8 */
[----:B------:R-:W-:Y:S01]  /*4450*/  @P5 FMUL.FTZ R187, R222, R185 ;  /* 0x000000b9debb5220 */ /* 0x000fe20000410000 */
[----:B------:R-:W-:Y:S01]  /*4460*/  FSEL R178, R178, RZ, P5 ;  /* 0x000000ffb2b27208 */ /* 0x000fe20002800000 */
[-C--:B------:R-:W-:Y:S01]  /*4470*/  FMUL.FTZ R185, R153, R190.reuse ;  /* 0x000000be99b97220 */ /* 0x080fe20000410000 */
[----:B------:R-:W-:Y:S01]  /*4480*/  ISETP.GE.U32.AND P5, PT, R226, RZ, PT ;  /* 0x000000ffe200720c */ /* 0x000fe20003fa6070 */
[----:B------:R-:W-:Y:S01]  /*4490*/  @P6 FMUL.FTZ R188, R191, R190 ;  /* 0x000000bebfbc6220 */ /* 0x000fe20000410000 */
[----:B------:R-:W-:Y:S01]  /*44a0*/  FFMA.FTZ R190, R204, R183, R184 ;  /* 0x000000b7ccbe7223 */ /* 0x000fe200000100b8 */
[----:B------:R-:W-:Y:S01]  /*44b0*/  FADD.FTZ R189, R202, -R189 ;  /* 0x800000bdcabd7221 */ /* 0x000fe20000010000 */
[----:B------:R-:W-:Y:S01]  /*44c0*/  ISETP.GE.U32.AND.EX P5, PT, R227, 0x1000000, PT, P5 ;  /* 0x01000000e300780c */ /* 0x000fe20003fa6150 */
[----:B------:R-:W-:Y:S01]  /*44d0*/  FADD.FTZ R56, R56, R187 ;  /* 0x000000bb38387221 */ /* 0x000fe20000010000 */
[----:B------:R-:W-:Y:S01]  /*44e0*/  FADD.FTZ R190, R205, -R190 ;  /* 0x800000becdbe7221 */ /* 0x000fe20000010000 */
[----:B------:R-:W-:Y:S01]  /*44f0*/  FSEL R185, R185, RZ, P6 ;  /* 0x000000ffb9b97208 */ /* 0x000fe20003000000 */
[----:B------:R-:W-:Y:S01]  /*4500*/  FFMA.FTZ R189, R23, R189, R34 ;  /* 0x000000bd17bd7223 */ /* 0x000fe20000010022 */
[----:B------:R-:W-:Y:S01]  /*4510*/  LOP3.LUT P6, RZ, R227, 0xff0000, RZ, 0xc0, !PT ;  /* 0x00ff0000e3ff7812 */ /* 0x000fe200078cc0ff */
[----:B------:R-:W-:Y:S01]  /*4520*/  FFMA.FTZ R191, R23, R190, R35 ;  /* 0x000000be17bf7223 */ /* 0x000fe20000010023 */
[----:B------:R-:W-:Y:S01]  /*4530*/  MOV R222, RZ ;  /* 0x000000ff00de7202 */ /* 0x000fe20000000f00 */
[----:B------:R-:W-:Y:S01]  /*4540*/  FMUL.FTZ R190, R182, R189 ;  /* 0x000000bdb6be7220 */ /* 0x000fe20000410000 */
[----:B------:R-:W-:-:S02]  /*4550*/  HFMA2 R189, -RZ, RZ, 0, 0 ;  /* 0x00000000ffbd7431 */ /* 0x000fc400000001ff */
[----:B------:R-:W-:Y:S01]  /*4560*/  FMUL.FTZ R191, R182, R191 ;  /* 0x000000bfb6bf7220 */ /* 0x000fe20000410000 */
[----:B------:R-:W-:Y:S01]  /*4570*/  FADD.FTZ R57, R57, R188 ;  /* 0x000000bc39397221 */ /* 0x000fe20000010000 */
[----:B------:R-:W-:Y:S01]  /*4580*/  FMUL.FTZ R231, R190, UR16 ;  /* 0x00000010bee77c20 */ /* 0x000fe20008410000 */
[----:B------:R-:W-:Y:S01]  /*4590*/  @P5 PRMT R190, R179, 0x7632, R190 ;  /* 0x00007632b3be5816 */ /* 0x000fe200000000be */
[----:B------:R-:W-:Y:S01]  /*45a0*/  FMUL.FTZ R230, R191, UR16 ;  /* 0x00000010bfe67c20 */ /* 0x000fe20008410000 */
[----:B------:R-:W-:Y:S02]  /*45b0*/  F2FP.BF16.F32.PACK_AB R178, R185, R178 ;  /* 0x000000b2b9b2723e */ /* 0x000fe400000010ff */
[----:B------:R-:W-:Y:S01]  /*45c0*/  @P5 SHF.L.U32 R191, R190, 0x10, RZ ;  /* 0x00000010bebf5819 */ /* 0x000fe200000006ff */
[----:B------:R-:W-:Y:S01]  /*45d0*/  FMUL.FTZ R190, R155, R230 ;  /* 0x000000e69bbe7220 */ /* 0x000fe20000410000 */
[----:B------:R-:W-:Y:S01]  /*45e0*/  @P6 SHF.L.U32 R232, R179, 0x10, RZ ;  /* 0x00000010b3e86819 */ /* 0x000fe200000006ff */
[----:B------:R-:W-:-:S02]  /*45f0*/  FMUL.FTZ R179, R154, R231 ;  /* 0x000000e79ab37220 */ /* 0x000fc40000410000 */
[----:B------:R-:W-:Y:S01]  /*4600*/  @P5 FMUL.FTZ R222, R191, R230 ;  /* 0x000000e6bfde5220 */ /* 0x000fe20000410000 */
[----:B------:R-:W-:Y:S01]  /*4610*/  FSEL R190, R190, RZ, P5 ;  /* 0x000000ffbebe7208 */ /* 0x000fe20002800000 */
[----:B------:R-:W-:Y:S01]  /*4620*/  @P6 FMUL.FTZ R189, R232, R231 ;  /* 0x000000e7e8bd6220 */ /* 0x000fe20000410000 */
[----:B------:R-:W-:Y:S01]  /*4630*/  FSEL R179, R179, RZ, P6 ;  /* 0x000000ffb3b37208 */ /* 0x000fe20003000000 */
[-CC-:B------:R-:W-:Y:S01]  /*4640*/  FFMA.FTZ R191, R207, R183.reuse, R184.reuse ;  /* 0x000000b7cfbf7223 */ /* 0x180fe200000100b8 */
[----:B------:R-:W-:Y:S01]  /*4650*/  LOP3.LUT P6, RZ, R226, 0xff, RZ, 0xc0, !PT ;  /* 0x000000ffe2ff7812 */ /* 0x000fe200078cc0ff */
[----:B------:R-:W-:Y:S01]  /*4660*/  FFMA.FTZ R230, R22, R183, R184 ;  /* 0x000000b716e67223 */ /* 0x000fe200000100b8 */
[----:B------:R-:W-:Y:S01]  /*4670*/  LOP3.LUT P5, RZ, R226, 0xff00, RZ, 0xc0, !PT ;  /* 0x0000ff00e2ff7812 */ /* 0x000fe200078ac0ff */
[----:B------:R-:W-:Y:S01]  /*4680*/  FADD.FTZ R191, R194, -R191 ;  /* 0x800000bfc2bf7221 */ /* 0x000fe20000010000 */
[----:B------:R-:W-:Y:S01]  /*4690*/  MOV R232, RZ ;  /* 0x000000ff00e87202 */ /* 0x000fe20000000f00 */
[----:B------:R-:W-:Y:S01]  /*46a0*/  FADD.FTZ R230, R199, -R230 ;  /* 0x800000e6c7e67221 */ /* 0x000fe20000010000 */
[----:B------:R-:W-:Y:S01]  /*46b0*/  FADD.FTZ R58, R58, R189 ;  /* 0x000000bd3a3a7221 */ /* 0x000fe20000010000 */
[----:B------:R-:W-:Y:S01]  /*46c0*/  FFMA.FTZ R231, R23, R191, R36 ;  /* 0x000000bf17e77223 */ /* 0x000fe20000010024 */
[----:B------:R-:W-:-:S02]  /*46d0*/  HFMA2 R191, -RZ, RZ, 0, 0 ;  /* 0x00000000ffbf7431 */ /* 0x000fc400000001ff */
[----:B------:R-:W-:Y:S01]  /*46e0*/  FFMA.FTZ R233, R23, R230, R37 ;  /* 0x000000e617e97223 */ /* 0x000fe20000010025 */
[----:B------:R-:W-:Y:S01]  /*46f0*/  FADD.FTZ R59, R59, R222 ;  /* 0x000000de3b3b7221 */ /* 0x000fe20000010000 */
[----:B------:R-:W-:Y:S02]  /*4700*/  F2FP.BF16.F32.PACK_AB R179, R190, R179 ;  /* 0x000000b3beb3723e */ /* 0x000fe400000010ff */
[----:B------:R-:W-:Y:S01]  /*4710*/  @P6 SHF.L.U32 R234, R176, 0x10, RZ ;  /* 0x00000010b0ea6819 */ /* 0x000fe200000006ff */
[----:B------:R-:W-:Y:S01]  /*4720*/  FMUL.FTZ R230, R182, R233 ;  /* 0x000000e9b6e67220 */ /* 0x000fe20000410000 */
[----:B------:R-:W-:Y:S01]  /*4730*/  @P5 PRMT R235, R176, 0x7632, R235 ;  /* 0x00007632b0eb5816 */ /* 0x000fe200000000eb */
[----:B------:R-:W-:Y:S02]  /*4740*/  FMUL.FTZ R176, R182, R231 ;  /* 0x000000e7b6b07220 */ /* 0x000fe40000410000 */
[----:B------:R-:W-:Y:S01]  /*4750*/  FMUL.FTZ R230, R230, UR16 ;  /* 0x00000010e6e67c20 */ /* 0x000fe20008410000 */
[----:B------:R-:W-:Y:S01]  /*4760*/  @P5 SHF.L.U32 R235, R235, 0x10, RZ ;  /* 0x00000010ebeb5819 */ /* 0x000fe200000006ff */
[----:B------:R-:W-:-:S02]  /*4770*/  FMUL.FTZ R231, R176, UR16 ;  /* 0x00000010b0e77c20 */ /* 0x000fc40008410000 */
[-C--:B------:R-:W-:Y:S02]  /*4780*/  FMUL.FTZ R181, R157, R230.reuse ;  /* 0x000000e69db57220 */ /* 0x080fe40000410000 */
[-C--:B------:R-:W-:Y:S01]  /*4790*/  FMUL.FTZ R176, R156, R231.reuse ;  /* 0x000000e79cb07220 */ /* 0x080fe20000410000 */
        /* <DEDUP_REMOVED lines=8> */
.L_x_4899:
[----:B------:R-:W0:Y:S02]  /*4820*/  LDC.64 R180, c[0x0][0x478] ;  /* 0x00011e00ffb47b82 */ /* 0x000e240000000a00 */
[----:B0-----:R-:W-:-:S04]  /*4830*/  ISETP.NE.U32.AND P1, PT, R180, RZ, PT ;  /* 0x000000ffb400720c */ /* 0x001fc80003f25070 */
[----:B------:R-:W-:-:S13]  /*4840*/  ISETP.NE.AND.EX P1, PT, R181, RZ, PT, P1 ;  /* 0x000000ffb500720c */ /* 0x000fda0003f25310 */
[----:B------:R-:W-:Y:S05]  /*4850*/  @!P1 BRA `(.L_x_4902) ;  /* 0x0000000400a49947 */ /* 0x000fea0003800000 */
[-CC-:B------:R-:W-:Y:S01]  /*4860*/  FFMA.FTZ R169, R193, R183.reuse, R184.reuse ;  /* 0x000000b7c1a97223 */ /* 0x180fe200000100b8 */
[----:B------:R-:W-:Y:S01]  /*4870*/  FFMA.FTZ R168, R192, R183, R184 ;  /* 0x000000b7c0a87223 */ /* 0x000fe200000100b8 */
[----:B------:R-:W-:Y:S01]  /*4880*/  LOP3.LUT P5, RZ, R226, 0xff000000, RZ, 0xc0, !PT ;  /* 0xff000000e2ff7812 */ /* 0x000fe200078ac0ff */
[----:B------:R-:W-:Y:S02]  /*4890*/  HFMA2 R181, -RZ, RZ, 0, 0 ;  /* 0x00000000ffb57431 */ /* 0x000fe400000001ff */
[----:B------:R-:W-:Y:S01]  /*48a0*/  FADD.FTZ R174, R196, -R169 ;  /* 0x800000a9c4ae7221 */ /* 0x000fe20000010000 */
[----:B------:R-:W-:Y:S01]  /*48b0*/  LOP3.LUT P6, RZ, R226, 0xff0000, RZ, 0xc0, !PT ;  /* 0x00ff0000e2ff7812 */ /* 0x000fe200078cc0ff */
[----:B------:R-:W-:Y:S01]  /*48c0*/  FADD.FTZ R168, R201, -R168 ;  /* 0x800000a8c9a87221 */ /* 0x000fe20000010000 */
[----:B------:R-:W-:Y:S01]  /*48d0*/  CS2R R186, SRZ ;  /* 0x0000000000ba7805 */ /* 0x000fe2000001ff00 */
[C---:B------:R-:W-:Y:S01]  /*48e0*/  FMUL.FTZ R174, R23.reuse, R174 ;  /* 0x000000ae17ae7220 */ /* 0x040fe20000410000 */
[----:B------:R-:W-:Y:S01]  /*48f0*/  MOV R188, RZ ;  /* 0x000000ff00bc7202 */ /* 0x000fe20000000f00 */
[----:B------:R-:W-:Y:S01]  /*4900*/  FMUL.FTZ R175, R23, R168 ;  /* 0x000000a817af7220 */ /* 0x000fe20000410000 */
[----:B------:R-:W-:Y:S01]  /*4910*/  MOV R222, RZ ;  /* 0x000000ff00de7202 */ /* 0x000fe20000000f00 */
[-C--:B------:R-:W-:Y:S01]  /*4920*/  FMUL.FTZ R168, R174, R182.reuse ;  /* 0x000000b6aea87220 */ /* 0x080fe20000410000 */
[----:B------:R-:W-:Y:S01]  /*4930*/  MOV R232, RZ ;  /* 0x000000ff00e87202 */ /* 0x000fe20000000f00 */
[----:B------:R-:W-:Y:S01]  /*4940*/  FMUL.FTZ R169, R175, R182 ;  /* 0x000000b6afa97220 */ /* 0x000fe20000410000 */
[----:B-----5:R-:W-:Y:S01]  /*4950*/  @P5 PRMT R172, R177, 0x7632, R172 ;  /* 0x00007632b1ac5816 */ /* 0x020fe200000000ac */
[----:B------:R-:W-:-:S02]  /*4960*/  FMUL.FTZ R171, R168, UR16 ;  /* 0x00000010a8ab7c20 */ /* 0x000fc40008410000 */
[----:B------:R-:W-:Y:S01]  /*4970*/  FMUL.FTZ R168, R169, UR16 ;  /* 0x00000010a9a87c20 */ /* 0x000fe20008410000 */
[----:B------:R-:W-:Y:S01]  /*4980*/  @P6 SHF.L.U32 R170, R177, 0x10, RZ ;  /* 0x00000010b1aa6819 */ /* 0x000fe200000006ff */
[----:B------:R-:W-:Y:S01]  /*4990*/  FMUL.FTZ R177, R158, R171 ;  /* 0x000000ab9eb17220 */ /* 0x000fe20000410000 */
[----:B------:R-:W-:Y:S01]  /*49a0*/  @P5 SHF.L.U32 R173, R172, 0x10, RZ ;  /* 0x00000010acad5819 */ /* 0x000fe200000006ff */
[-C--:B------:R-:W-:Y:S01]  /*49b0*/  FMUL.FTZ R180, R159, R168.reuse ;  /* 0x000000a89fb47220 */ /* 0x080fe20000410000 */
[--C-:B------:R-:W-:Y:S01]  /*49c0*/  FFMA.FTZ R169, R195, R183, R184.reuse ;  /* 0x000000b7c3a97223 */ /* 0x100fe200000100b8 */
[----:B------:R-:W-:Y:S01]  /*49d0*/  @P6 FMUL.FTZ R181, R170, R171 ;  /* 0x000000abaab56220 */ /* 0x000fe20000410000 */
[----:B------:R-:W-:Y:S01]  /*49e0*/  FFMA.FTZ R170, R200, R183, R184 ;  /* 0x000000b7c8aa7223 */ /* 0x000fe200000100b8 */
[----:B------:R-:W-:Y:S01]  /*49f0*/  @P5 FMUL.FTZ R186, R173, R168 ;  /* 0x000000a8adba5220 */ /* 0x000fe20000410000 */
[----:B------:R-:W-:Y:S01]  /*4a00*/  FADD.FTZ R168, R198, -R169 ;  /* 0x800000a9c6a87221 */ /* 0x000fe20000010000 */
[----:B------:R-:W-:Y:S01]  /*4a10*/  FSEL R177, R177, RZ, P6 ;  /* 0x000000ffb1b17208 */ /* 0x000fe20003000000 */
[----:B------:R-:W-:Y:S01]  /*4a20*/  FADD.FTZ R170, R203, -R170 ;  /* 0x800000aacbaa7221 */ /* 0x000fe20000010000 */
[----:B------:R-:W-:Y:S01]  /*4a30*/  FSEL R180, R180, RZ, P5 ;  /* 0x000000ffb4b47208 */ /* 0x000fe20002800000 */
[----:B------:R-:W-:Y:S01]  /*4a40*/  FMUL.FTZ R168, R23, R168 ;  /* 0x000000a817a87220 */ /* 0x000fe20000410000 */
[----:B------:R-:W-:Y:S01]  /*4a50*/  LOP3.LUT P6, RZ, R227, 0xff00, RZ, 0xc0, !PT ;  /* 0x0000ff00e3ff7812 */ /* 0x000fe200078cc0ff */
[----:B------:R-:W-:Y:S01]  /*4a60*/  FMUL.FTZ R169, R23, R170 ;  /* 0x000000aa17a97220 */ /* 0x000fe20000410000 */
[----:B------:R-:W-:Y:S01]  /*4a70*/  LOP3.LUT P5, RZ, R227, 0xff, RZ, 0xc0, !PT ;  /* 0x000000ffe3ff7812 */ /* 0x000fe200078ac0ff */
[-C--:B------:R-:W-:Y:S01]  /*4a80*/  FMUL.FTZ R170, R168, R182.reuse ;  /* 0x000000b6a8aa7220 */ /* 0x080fe20000410000 */
[----:B------:R-:W-:Y:S01]  /*4a90*/  FADD.FTZ R62, R62, R181 ;  /* 0x000000b53e3e7221 */ /* 0x000fe20000010000 */
[----:B------:R-:W-:Y:S01]  /*4aa0*/  FMUL.FTZ R171, R169, R182 ;  /* 0x000000b6a9ab7220 */ /* 0x000fe20000410000 */
[----:B------:R-:W-:Y:S01]  /*4ab0*/  FADD.FTZ R63, R63, R186 ;  /* 0x000000ba3f3f7221 */ /* 0x000fe20000010000 */
[----:B------:R-:W-:Y:S01]  /*4ac0*/  FMUL.FTZ R173, R170, UR16 ;  /* 0x00000010aaad7c20 */ /* 0x000fe20008410000 */
[----:B------:R-:W-:Y:S01]  /*4ad0*/  F2FP.BF16.F32.PACK_AB R177, R180, R177 ;  /* 0x000000b1b4b1723e */ /* 0x000fe200000010ff */
[----:B------:R-:W-:Y:S01]  /*4ae0*/  FMUL.FTZ R170, R171, UR16 ;  /* 0x00000010abaa7c20 */ /* 0x000fe20008410000 */
[----:B------:R-:W-:-:S03]  /*4af0*/  FFMA.FTZ R171, R197, R183, R184 ;  /* 0x000000b7c5ab7223 */ /* 0x000fc600000100b8 */
[C---:B------:R-:W-:Y:S02]  /*4b00*/  @P6 PRMT R185, R178.reuse, 0x7632, R185 ;  /* 0x00007632b2b96816 */ /* 0x040fe400000000b9 */
[----:B------:R-:W-:Y:S01]  /*4b10*/  @P5 SHF.L.U32 R172, R178, 0x10, RZ ;  /* 0x00000010b2ac5819 */ /* 0x000fe200000006ff */
[-C--:B------:R-:W-:Y:S01]  /*4b20*/  FMUL.FTZ R178, R152, R173.reuse ;  /* 0x000000ad98b27220 */ /* 0x080fe20000410000 */
[----:B------:R-:W-:Y:S01]  /*4b30*/  @P6 SHF.L.U32 R189, R185, 0x10, RZ ;  /* 0x00000010b9bd6819 */ /* 0x000fe200000006ff */
[-C--:B------:R-:W-:Y:S02]  /*4b40*/  FMUL.FTZ R185, R153, R170.reuse ;  /* 0x000000aa99b97220 */ /* 0x080fe40000410000 */
[----:B------:R-:W-:Y:S01]  /*4b50*/  @P5 FMUL.FTZ R187, R172, R173 ;  /* 0x000000adacbb5220 */ /* 0x000fe20000410000 */
[----:B------:R-:W-:Y:S01]  /*4b60*/  FSEL R178, R178, RZ, P5 ;  /* 0x000000ffb2b27208 */ /* 0x000fe20002800000 */
[----:B------:R-:W-:Y:S01]  /*4b70*/  FFMA.FTZ R172, R204, R183, R184 ;  /* 0x000000b7ccac7223 */ /* 0x000fe200000100b8 */
[----:B------:R-:W-:Y:S01]  /*4b80*/  ISETP.GE.U32.AND P5, PT, R226, RZ, PT ;  /* 0x000000ffe200720c */ /* 0x000fe20003fa6070 */
[----:B------:R-:W-:Y:S01]  /*4b90*/  @P6 FMUL.FTZ R188, R189, R170 ;  /* 0x000000aabdbc6220 */ /* 0x000fe20000410000 */
[----:B------:R-:W-:Y:S01]  /*4ba0*/  FADD.FTZ R170, R202, -R171 ;  /* 0x800000abcaaa7221 */ /* 0x000fe20000010000 */
[----:B------:R-:W-:Y:S01]  /*4bb0*/  FADD.FTZ R172, R205, -R172 ;  /* 0x800000accdac7221 */ /* 0x000fe20000010000 */
[----:B------:R-:W-:Y:S01]  /*4bc0*/  ISETP.GE.U32.AND.EX P5, PT, R227, 0x1000000, PT, P5 ;  /* 0x01000000e300780c */ /* 0x000fe20003fa6150 */
[----:B------:R-:W-:Y:S01]  /*4bd0*/  HFMA2 R189, -RZ, RZ, 0, 0 ;  /* 0x00000000ffbd7431 */ /* 0x000fe200000001ff */
[----:B------:R-:W-:Y:S01]  /*4be0*/  FSEL R185, R185, RZ, P6 ;  /* 0x000000ffb9b97208 */ /* 0x000fe20003000000 */
[----:B------:R-:W-:Y:S01]  /*4bf0*/  FMUL.FTZ R170, R23, R170 ;  /* 0x000000aa17aa7220 */ /* 0x000fe20000410000 */
[----:B------:R-:W-:Y:S01]  /*4c00*/  LOP3.LUT P6, RZ, R227, 0xff0000, RZ, 0xc0, !PT ;  /* 0x00ff0000e3ff7812 */ /* 0x000fe200078cc0ff */
[----:B------:R-:W-:Y:S01]  /*4c10*/  FMUL.FTZ R171, R23, R172 ;  /* 0x000000ac17ab7220 */ /* 0x000fe20000410000 */
[----:B------:R-:W-:Y:S01]  /*4c20*/  FADD.FTZ R56, R56, R187 ;  /* 0x000000bb38387221 */ /* 0x000fe20000010000 */
[-C--:B------:R-:W-:Y:S01]  /*4c30*/  FMUL.FTZ R172, R170, R182.reuse ;  /* 0x000000b6aaac7220 */ /* 0x080fe20000410000 */
[----:B------:R-:W-:Y:S01]  /*4c40*/  FADD.FTZ R57, R57, R188 ;  /* 0x000000bc39397221 */ /* 0x000fe20000010000 */
[----:B------:R-:W-:Y:S01]  /*4c50*/  FMUL.FTZ R173, R171, R182 ;  /* 0x000000b6abad7220 */ /* 0x000fe20000410000 */
[----:B------:R-:W-:Y:S01]  /*4c60*/  F2FP.BF16.F32.PACK_AB R178, R185, R178 ;  /* 0x000000b2b9b2723e */ /* 0x000fe200000010ff */
[----:B------:R-:W-:-:S02]  /*4c70*/  FMUL.FTZ R191, R172, UR16 ;  /* 0x00000010acbf7c20 */ /* 0x000fc40008410000 */
[----:B------:R-:W-:Y:S01]  /*4c80*/  @P5 PRMT R190, R179, 0x7632, R190 ;  /* 0x00007632b3be5816 */ /* 0x000fe200000000be */
[----:B------:R-:W-:-:S03]  /*4c90*/  FMUL.FTZ R172, R173, UR16 ;  /* 0x00000010adac7c20 */ /* 0x000fc60008410000 */
[----:B------:R-:W-:Y:S01]  /*4ca0*/  @P6 SHF.L.U32 R230, R179, 0x10, RZ ;  /* 0x00000010b3e66819 */ /* 0x000fe200000006ff */
[-C--:B------:R-:W-:Y:S01]  /*4cb0*/  FMUL.FTZ R179, R154, R191.reuse ;  /* 0x000000bf9ab37220 */ /* 0x080fe20000410000 */
[----:B------:R-:W-:Y:S01]  /*4cc0*/  @P5 SHF.L.U32 R173, R190, 0x10, RZ ;  /* 0x00000010bead5819 */ /* 0x000fe200000006ff */
[-C--:B------:R-:W-:Y:S02]  /*4cd0*/  FMUL.FTZ R190, R155, R172.reuse ;  /* 0x000000ac9bbe7220 */ /* 0x080fe40000410000 */
        /* <DEDUP_REMOVED lines=9> */
[----:B------:R-:W-:-:S02]  /*4d70*/  HFMA2 R191, -RZ, RZ, 0, 0 ;  /* 0x00000000ffbf7431 */ /* 0x000fc400000001ff */
[----:B------:R-:W-:Y:S01]  /*4d80*/  FADD.FTZ R230, R199, -R230 ;  /* 0x800000e6c7e67221 */ /* 0x000fe20000010000 */
[----:B------:R-:W-:Y:S01]  /*4d90*/  FADD.FTZ R58, R58, R189 ;  /* 0x000000bd3a3a7221 */ /* 0x000fe20000010000 */
[----:B------:R-:W-:Y:S01]  /*4da0*/  FMUL.FTZ R172, R23, R172 ;  /* 0x000000ac17ac7220 */ /* 0x000fe20000410000 */
[----:B------:R-:W-:Y:S01]  /*4db0*/  FADD.FTZ R59, R59, R222 ;  /* 0x000000de3b3b7221 */ /* 0x000fe20000010000 */
[----:B------:R-:W-:Y:S01]  /*4dc0*/  FMUL.FTZ R173, R23, R230 ;  /* 0x000000e617ad7220 */ /* 0x000fe20000410000 */
[----:B------:R-:W-:Y:S02]  /*4dd0*/  F2FP.BF16.F32.PACK_AB R179, R190, R179 ;  /* 0x000000b3beb3723e */ /* 0x000fe400000010ff */
[C---:B------:R-:W-:Y:S01]  /*4de0*/  @P6 SHF.L.U32 R234, R176.reuse, 0x10, RZ ;  /* 0x00000010b0ea6819 */ /* 0x040fe200000006ff */
[-C--:B------:R-:W-:Y:S01]  /*4df0*/  FMUL.FTZ R230, R173, R182.reuse ;  /* 0x000000b6ade67220 */ /* 0x080fe20000410000 */
[----:B------:R-:W-:Y:S01]  /*4e00*/  @P5 PRMT R231, R176, 0x7632, R231 ;  /* 0x00007632b0e75816 */ /* 0x000fe200000000e7 */
[----:B------:R-:W-:-:S02]  /*4e10*/  FMUL.FTZ R176, R172, R182 ;  /* 0x000000b6acb07220 */ /* 0x000fc40000410000 */
[----:B------:R-:W-:Y:S01]  /*4e20*/  FMUL.FTZ R230, R230, UR16 ;  /* 0x00000010e6e67c20 */ /* 0x000fe20008410000 */
[----:B------:R-:W-:Y:S01]  /*4e30*/  @P5 SHF.L.U32 R233, R231, 0x10, RZ ;  /* 0x00000010e7e95819 */ /* 0x000fe200000006ff */
[----:B------:R-:W-:Y:S02]  /*4e40*/  FMUL.FTZ R231, R176, UR16 ;  /* 0x00000010b0e77c20 */ /* 0x000fe40008410000 */
[-C--:B------:R-:W-:Y:S02]  /*4e50*/  FMUL.FTZ R181, R157, R230.reuse ;  /* 0x000000e69db57220 */ /* 0x080fe40000410000 */
[-C--:B------:R-:W-:Y:S01]  /*4e60*/  FMUL.FTZ R176, R156, R231.reuse ;  /* 0x000000e79cb07220 */ /* 0x080fe20000410000 */
[----:B------:R-:W-:Y:S01]  /*4e70*/  @P6 FMUL.FTZ R191, R234, R231 ;  /* 0x000000e7eabf6220 */ /* 0x000fe20000410000 */
[----:B------:R-:W-:Y:S01]  /*4e80*/  @P5 FMUL.FTZ R232, R233, R230 ;  /* 0x000000e6e9e85220 */ /* 0x000fe20000410000 */
[----:B------:R-:W-:Y:S02]  /*4e90*/  FSEL R181, R181, RZ, P5 ;  /* 0x000000ffb5b57208 */ /* 0x000fe40002800000 */
[----:B------:R-:W-:Y:S01]  /*4ea0*/  FSEL R176, R176, RZ, P6 ;  /* 0x000000ffb0b07208 */ /* 0x000fe20003000000 */
[----:B------:R-:W-:Y:S01]  /*4eb0*/  FADD.FTZ R60, R60, R191 ;  /* 0x000000bf3c3c7221 */ /* 0x000fe20000010000 */
[----:B------:R-:W-:-:S02]  /*4ec0*/  FADD.FTZ R61, R61, R232 ;  /* 0x000000e83d3d7221 */ /* 0x000fc40000010000 */
[----:B------:R-:W-:Y:S01]  /*4ed0*/  F2FP.BF16.F32.PACK_AB R176, R181, R176 ;  /* 0x000000b0b5b0723e */ /* 0x000fe200000010ff */
[----:B------:R-:W-:Y:S06]  /*4ee0*/  BRA `(.L_x_4901) ;  /* 0x0000000400a47947 */ /* 0x000fec0003800000 */
.L_x_4902:
[-CC-:B------:R-:W-:Y:S01]  /*4ef0*/  FFMA.FTZ R181, R193, R183.reuse, R184.reuse ;  /* 0x000000b7c1b57223 */ /* 0x180fe200000100b8 */
[----:B------:R-:W-:Y:S01]  /*4f00*/  LOP3.LUT P5, RZ, R226, 0xff000000, RZ, 0xc0, !PT ;  /* 0xff000000e2ff7812 */ /* 0x000fe200078ac0ff */
[-C--:B------:R-:W-:Y:S01]  /*4f10*/  FFMA.FTZ R186, R192, R183.reuse, R184 ;  /* 0x000000b7c0ba7223 */ /* 0x080fe200000100b8 */
[----:B------:R-:W-:Y:S01]  /*4f20*/  LOP3.LUT P6, RZ, R226, 0xff0000, RZ, 0xc0, !PT ;  /* 0x00ff0000e2ff7812 */ /* 0x000fe200078cc0ff */
[----:B------:R-:W-:Y:S01]  /*4f30*/  FADD.FTZ R180, R196, -R181 ;  /* 0x800000b5c4b47221 */ /* 0x000fe20000010000 */
[----:B------:R-:W-:Y:S02]  /*4f40*/  HFMA2 R181, -RZ, RZ, 0, 0 ;  /* 0x00000000ffb57431 */ /* 0x000fe400000001ff */
[----:B------:R-:W-:Y:S01]  /*4f50*/  FADD.FTZ R186, R201, -R186 ;  /* 0x800000bac9ba7221 */ /* 0x000fe20000010000 */
[----:B------:R-:W-:Y:S01]  /*4f60*/  FFMA.FTZ R190, R200, R183, R184 ;  /* 0x000000b7c8be7223 */ /* 0x000fe200000100b8 */
[C---:B------:R-:W-:Y:S02]  /*4f70*/  FMUL.FTZ R185, R23.reuse, R180 ;  /* 0x000000b417b97220 */ /* 0x040fe40000410000 */
[----:B------:R-:W-:Y:S01]  /*4f80*/  FMUL.FTZ R187, R23, R186 ;  /* 0x000000ba17bb7220 */ /* 0x000fe20000410000 */
[----:B------:R-:W-:Y:S01]  /*4f90*/  MOV R186, RZ ;  /* 0x000000ff00ba7202 */ /* 0x000fe20000000f00 */
[C---:B------:R-:W-:Y:S01]  /*4fa0*/  FMUL.FTZ R180, R182.reuse, R185 ;  /* 0x000000b9b6b47220 */ /* 0x040fe20000410000 */
[----:B------:R-:W-:Y:S01]  /*4fb0*/  FADD.FTZ R190, R203, -R190 ;  /* 0x800000becbbe7221 */ /* 0x000fe20000010000 */
[C---:B-----5:R-:W-:Y:S01]  /*4fc0*/  @P5 PRMT R188, R177.reuse, 0x7632, R188 ;  /* 0x00007632b1bc5816 */ /* 0x060fe200000000bc */
[----:B------:R-:W-:Y:S01]  /*4fd0*/  FMUL.FTZ R185, R182, R187 ;  /* 0x000000bbb6b97220 */ /* 0x000fe20000410000 */
[----:B------:R-:W-:Y:S01]  /*4fe0*/  FMUL.FTZ R187, R180, UR16 ;  /* 0x00000010b4bb7c20 */ /* 0x000fe20008410000 */
[----:B------:R-:W-:-:S02]  /*4ff0*/  @P6 SHF.L.U32 R180, R177, 0x10, RZ ;  /* 0x00000010b1b46819 */ /* 0x000fc400000006ff */
[----:B------:R-:W-:Y:S01]  /*5000*/  @P5 SHF.L.U32 R189, R188, 0x10, RZ ;  /* 0x00000010bcbd5819 */ /* 0x000fe200000006ff */
[----:B------:R-:W-:Y:S01]  /*5010*/  FMUL.FTZ R188, R185, UR16 ;  /* 0x00000010b9bc7c20 */ /* 0x000fe20008410000 */
[-C--:B------:R-:W-:Y:S01]  /*5020*/  FMUL.FTZ R177, R158, R187.reuse ;  /* 0x000000bb9eb17220 */ /* 0x080fe20000410000 */
[----:B------:R-:W-:Y:S01]  /*5030*/  @P6 FMUL.FTZ R181, R180, R187 ;  /* 0x000000bbb4b56220 */ /* 0x000fe20000410000 */
[----:B------:R-:W-:Y:S01]  /*5040*/  FFMA.FTZ R185, R195, R183, R184 ;  /* 0x000000b7c3b97223 */ /* 0x000fe200000100b8 */
[-C--:B------:R-:W-:Y:S01]  /*5050*/  FMUL.FTZ R180, R159, R188.reuse ;  /* 0x000000bc9fb47220 */ /* 0x080fe20000410000 */
[----:B------:R-:W-:Y:S01]  /*5060*/  @P5 FMUL.FTZ R186, R189, R188 ;  /* 0x000000bcbdba5220 */ /* 0x000fe20000410000 */
[----:B------:R-:W-:Y:S01]  /*5070*/  FSEL R177, R177, RZ, P6 ;  /* 0x000000ffb1b17208 */ /* 0x000fe20003000000 */
[----:B------:R-:W-:Y:S01]  /*5080*/  FADD.FTZ R188, R198, -R185 ;  /* 0x800000b9c6bc7221 */ /* 0x000fe20000010000 */
[----:B------:R-:W-:Y:S01]  /*5090*/  LOP3.LUT P6, RZ, R227, 0xff00, RZ, 0xc0, !PT ;  /* 0x0000ff00e3ff7812 */ /* 0x000fe200078cc0ff */
[C---:B------:R-:W-:Y:S01]  /*50a0*/  FMUL.FTZ R189, R23.reuse, R190 ;  /* 0x000000be17bd7220 */ /* 0x040fe20000410000 */
[----:B------:R-:W-:Y:S01]  /*50b0*/  FSEL R180, R180, RZ, P5 ;  /* 0x000000ffb4b47208 */ /* 0x000fe20002800000 */
[----:B------:R-:W-:Y:S01]  /*50c0*/  FMUL.FTZ R185, R23, R188 ;  /* 0x000000bc17b97220 */ /* 0x000fe20000410000 */
[----:B------:R-:W-:Y:S01]  /*50d0*/  LOP3.LUT P5, RZ, R227, 0xff, RZ, 0xc0, !PT ;  /* 0x000000ffe3ff7812 */ /* 0x000fe200078ac0ff */
[----:B------:R-:W-:-:S02]  /*50e0*/  HFMA2 R187, -RZ, RZ, 0, 0 ;  /* 0x00000000ffbb7431 */ /* 0x000fc400000001ff */
[C---:B------:R-:W-:Y:S01]  /*50f0*/  FMUL.FTZ R189, R182.reuse, R189 ;  /* 0x000000bdb6bd7220 */ /* 0x040fe20000410000 */
[----:B------:R-:W-:Y:S01]  /*5100*/  FMUL.FTZ R185, R182, R185 ;  /* 0x000000b9b6b97220 */ /* 0x000fe20000410000 */
[----:B------:R-:W-:Y:S01]  /*5110*/  MOV R188, RZ ;  /* 0x000000ff00bc7202 */ /* 0x000fe20000000f00 */
[----:B------:R-:W-:Y:S01]  /*5120*/  FADD.FTZ R62, R62, R181 ;  /* 0x000000b53e3e7221 */ /* 0x000fe20000010000 */
[----:B------:R-:W-:Y:S01]  /*5130*/  FADD.FTZ R63, R63, R186 ;  /* 0x000000ba3f3f7221 */ /* 0x000fe20000010000 */
[----:B------:R-:W-:Y:S01]  /*5140*/  FMUL.FTZ R185, R185, UR16 ;  /* 0x00000010b9b97c20 */ /* 0x000fe20008410000 */
[----:B------:R-:W-:Y:S02]  /*5150*/  F2FP.BF16.F32.PACK_AB R177, R180, R177 ;  /* 0x000000b1b4b1723e */ /* 0x000fe400000010ff */
[C---:B------:R-:W-:Y:S02]  /*5160*/  @P6 PRMT R190, R178.reuse, 0x7632, R190 ;  /* 0x00007632b2be6816 */ /* 0x040fe400000000be */
        /* <DEDUP_REMOVED lines=9> */
[----:B------:R-:W-:Y:S01]  /*5200*/  FFMA.FTZ R222, R204, R183, R184 ;  /* 0x000000b7ccde7223 */ /* 0x000fe200000100b8 */
[----:B------:R-:W-:Y:S01]  /*5210*/  @P6 FMUL.FTZ R188, R191, R190 ;  /* 0x000000bebfbc6220 */ /* 0x000fe20000410000 */
[----:B------:R-:W-:Y:S01]  /*5220*/  FADD.FTZ R190, R202, -R189 ;  /* 0x800000bdcabe7221 */ /* 0x000fe20000010000 */
[----:B------:R-:W-:Y:S01]  /*5230*/  ISETP.GE.U32.AND.EX P5, PT, R227, 0x1000000, PT, P5 ;  /* 0x01000000e300780c */ /* 0x000fe20003fa6150 */
[----:B------:R-:W-:Y:S01]  /*5240*/  FADD.FTZ R222, R205, -R222 ;  /* 0x800000decdde7221 */ /* 0x000fe20000010000 */
[----:B------:R-:W-:Y:S01]  /*5250*/  FSEL R185, R185, RZ, P6 ;  /* 0x000000ffb9b97208 */ /* 0x000fe20003000000 */
[----:B------:R-:W-:Y:S01]  /*5260*/  FMUL.FTZ R189, R23, R190 ;  /* 0x000000be17bd7220 */ /* 0x000fe20000410000 */
[----:B------:R-:W-:Y:S01]  /*5270*/  LOP3.LUT P6, RZ, R227, 0xff0000, RZ, 0xc0, !PT ;  /* 0x00ff0000e3ff7812 */ /* 0x000fe200078cc0ff */
[----:B------:R-:W-:Y:S01]  /*5280*/  FMUL.FTZ R191, R23, R222 ;  /* 0x000000de17bf7220 */ /* 0x000fe20000410000 */
[----:B------:R-:W-:Y:S01]  /*5290*/  MOV R222, RZ ;  /* 0x000000ff00de7202 */ /* 0x000fe20000000f00 */
[----:B------:R-:W-:Y:S01]  /*52a0*/  FMUL.FTZ R190, R182, R189 ;  /* 0x000000bdb6be7220 */ /* 0x000fe20000410000 */
[----:B------:R-:W-:-:S02]  /*52b0*/  HFMA2 R189, -RZ, RZ, 0, 0 ;  /* 0x00000000ffbd7431 */ /* 0x000fc400000001ff */
[----:B------:R-:W-:Y:S01]  /*52c0*/  FMUL.FTZ R191, R182, R191 ;  /* 0x000000bfb6bf7220 */ /* 0x000fe20000410000 */
[----:B------:R-:W-:Y:S01]  /*52d0*/  FADD.FTZ R56, R56, R187 ;  /* 0x000000bb38387221 */ /* 0x000fe20000010000 */
[----:B------:R-:W-:Y:S01]  /*52e0*/  FMUL.FTZ R231, R190, UR16 ;  /* 0x00000010bee77c20 */ /* 0x000fe20008410000 */
[----:B------:R-:W-:Y:S01]  /*52f0*/  FADD.FTZ R57, R57, R188 ;  /* 0x000000bc39397221 */ /* 0x000fe20000010000 */
        /* <DEDUP_REMOVED lines=16> */
[----:B------:R-:W-:Y:S02]  /*5400*/  HFMA2 R191, -RZ, RZ, 0, 0 ;  /* 0x00000000ffbf7431 */ /* 0x000fe400000001ff */
[----:B------:R-:W-:Y:S01]  /*5410*/  FADD.FTZ R232, R199, -R232 ;  /* 0x800000e8c7e87221 */ /* 0x000fe20000010000 */
[----:B------:R-:W-:Y:S01]  /*5420*/  FADD.FTZ R58, R58, R189 ;  /* 0x000000bd3a3a7221 */ /* 0x000fe20000010000 */
[----:B------:R-:W-:Y:S01]  /*5430*/  FMUL.FTZ R231, R23, R230 ;  /* 0x000000e617e77220 */ /* 0x000fe20000410000 */
[----:B------:R-:W-:Y:S01]  /*5440*/  FADD.FTZ R59, R59, R222 ;  /* 0x000000de3b3b7221 */ /* 0x000fe20000010000 */
[----:B------:R-:W-:Y:S01]  /*5450*/  FMUL.FTZ R233, R23, R232 ;  /* 0x000000e817e97220 */ /* 0x000fe20000410000 */
[----:B------:R-:W-:-:S02]  /*5460*/  MOV R232, RZ ;  /* 0x000000ff00e87202 */ /* 0x000fc40000000f00 */
[----:B------:R-:W-:Y:S01]  /*5470*/  F2FP.BF16.F32.PACK_AB R179, R190, R179 ;  /* 0x000000b3beb3723e */ /* 0x000fe200000010ff */
[----:B------:R-:W-:Y:S01]  /*5480*/  FMUL.FTZ R230, R182, R233 ;  /* 0x000000e9b6e67220 */ /* 0x000fe20000410000 */
[C---:B------:R-:W-:Y:S02]  /*5490*/  @P6 SHF.L.U32 R234, R176.reuse, 0x10, RZ ;  /* 0x00000010b0ea6819 */ /* 0x040fe400000006ff */
[----:B------:R-:W-:Y:S01]  /*54a0*/  @P5 PRMT R235, R176, 0x7632, R235 ;  /* 0x00007632b0eb5816 */ /* 0x000fe200000000eb */
[----:B------:R-:W-:Y:S01]  /*54b0*/  FMUL.FTZ R176, R182, R231 ;  /* 0x000000e7b6b07220 */ /* 0x000fe20000410000 */
[----:B------:R-:W-:Y:S02]  /*54c0*/  FMUL.FTZ R230, R230, UR16 ;  /* 0x00000010e6e67c20 */ /* 0x000fe40008410000 */
[----:B------:R-:W-:Y:S01]  /*54d0*/  @P5 SHF.L.U32 R235, R235, 0x10, RZ ;  /* 0x00000010ebeb5819 */ /* 0x000fe200000006ff */
[----:B------:R-:W-:Y:S01]  /*54e0*/  FMUL.FTZ R231, R176, UR16 ;  /* 0x00000010b0e77c20 */ /* 0x000fe20008410000 */
[----:B------:R-:W-:-:S03]  /*54f0*/  FMUL.FTZ R181, R157, R230 ;  /* 0x000000e69db57220 */ /* 0x000fc60000410000 */
[-C--:B------:R-:W-:Y:S01]  /*5500*/  FMUL.FTZ R176, R156, R231.reuse ;  /* 0x000000e79cb07220 */ /* 0x080fe20000410000 */
[----:B------:R-:W-:Y:S01]  /*5510*/  @P6 FMUL.FTZ R191, R234, R231 ;  /* 0x000000e7eabf6220 */ /* 0x000fe20000410000 */
[----:B------:R-:W-:Y:S01]  /*5520*/  @P5 FMUL.FTZ R232, R235, R230 ;  /* 0x000000e6ebe85220 */ /* 0x000fe20000410000 */
[----:B------:R-:W-:Y:S02]  /*5530*/  FSEL R181, R181, RZ, P5 ;  /* 0x000000ffb5b57208 */ /* 0x000fe40002800000 */
[----:B------:R-:W-:Y:S01]  /*5540*/  FSEL R176, R176, RZ, P6 ;  /* 0x000000ffb0b07208 */ /* 0x000fe20003000000 */
[----:B------:R-:W-:Y:S01]  /*5550*/  FADD.FTZ R60, R60, R191 ;  /* 0x000000bf3c3c7221 */ /* 0x000fe20000010000 */
[----:B------:R-:W-:Y:S02]  /*5560*/  FADD.FTZ R61, R61, R232 ;  /* 0x000000e83d3d7221 */ /* 0x000fe40000010000 */
[----:B------:R-:W-:-:S07]  /*5570*/  F2FP.BF16.F32.PACK_AB R176, R181, R176 ;  /* 0x000000b0b5b0723e */ /* 0x000fce00000010ff */
.L_x_4901:
        /* <DEDUP_REMOVED lines=8> */
.L_x_4898:
[----:B------:R-:W-:Y:S05]  /*5600*/  BSYNC.RECONVERGENT B0 ;  /* 0x0000000000007941 */ /* 0x000fea0003800200 */
.L_x_4897:
        /* <DEDUP_REMOVED lines=13> */
[----:B------:R-:W-:Y:S01]  /*56e0*/  FFMA.FTZ R168, R8, R183, R184 ;  /* 0x000000b708a87223 */ /* 0x000fe200000100b8 */
[C---:B------:R-:W-:Y:S01]  /*56f0*/  LOP3.LUT P5, RZ, R224.reuse, 0xff0000, RZ, 0xc0, !PT ;  /* 0x00ff0000e0ff7812 */ /* 0x040fe200078ac0ff */
[----:B------:R-:W-:Y:S01]  /*5700*/  HFMA2 R181, -RZ, RZ, 0, 0 ;  /* 0x00000000ffb57431 */ /* 0x000fe200000001ff */
[----:B------:R-:W-:Y:S01]  /*5710*/  LOP3.LUT P6, RZ, R224, 0xff000000, RZ, 0xc0, !PT ;  /* 0xff000000e0ff7812 */ /* 0x000fe200078cc0ff */
[----:B------:R-:W-:Y:S01]  /*5720*/  FADD.FTZ R169, R14, -R169 ;  /* 0x800000a90ea97221 */ /* 0x000fe20000010000 */
[----:B------:R-:W-:Y:S01]  /*5730*/  FADD.FTZ R168, R17, -R168 ;  /* 0x800000a811a87221 */ /* 0x000fe20000010000 */
[----:B------:R-:W-:Y:S01]  /*5740*/  MOV R186, RZ ;  /* 0x000000ff00ba7202 */ /* 0x000fe20000000f00 */
[----:B------:R-:W-:Y:S02]  /*5750*/  HFMA2 R185, -RZ, RZ, 0, 0 ;  /* 0x00000000ffb97431 */ /* 0x000fe400000001ff */
[C---:B------:R-:W-:Y:S01]  /*5760*/  FFMA.FTZ R174, R23.reuse, R169, R30 ;  /* 0x000000a917ae7223 */ /* 0x040fe2000001001e */
[----:B------:R-:W-:Y:S01]  /*5770*/  FFMA.FTZ R175, R23, R168, R31 ;  /* 0x000000a817af7223 */ /* 0x000fe2000001001f */
[----:B------:R-:W-:-:S02]  /*5780*/  CS2R R188, SRZ ;  /* 0x0000000000bc7805 */ /* 0x000fc4000001ff00 */
[----:B------:R-:W-:Y:S01]  /*5790*/  MOV R190, RZ ;  /* 0x000000ff00be7202 */ /* 0x000fe20000000f00 */
[-C--:B------:R-:W-:Y:S01]  /*57a0*/  FMUL.FTZ R168, R174, R182.reuse ;  /* 0x000000b6aea87220 */ /* 0x080fe20000410000 */
[----:B------:R-:W-:Y:S01]  /*57b0*/  FMUL.FTZ R170, R175, R182 ;  /* 0x000000b6afaa7220 */ /* 0x000fe20000410000 */
[C---:B-----5:R-:W-:Y:S02]  /*57c0*/  @P5 SHF.L.U32 R169, R177.reuse, 0x10, RZ ;  /* 0x00000010b1a95819 */ /* 0x060fe400000006ff */
[----:B------:R-:W-:Y:S01]  /*57d0*/  @P6 PRMT R177, R177, 0x7632, R177 ;  /* 0x00007632b1b16816 */ /* 0x000fe200000000b1 */
[----:B------:R-:W-:Y:S01]  /*57e0*/  FMUL.FTZ R168, R168, UR16 ;  /* 0x00000010a8a87c20 */ /* 0x000fe20008410000 */
[----:B------:R-:W-:Y:S02]  /*57f0*/  FMUL.FTZ R170, R170, UR16 ;  /* 0x00000010aaaa7c20 */ /* 0x000fe40008410000 */
[----:B------:R-:W-:Y:S01]  /*5800*/  @P6 SHF.L.U32 R177, R177, 0x10, RZ ;  /* 0x00000010b1b16819 */ /* 0x000fe200000006ff */
[----:B------:R-:W-:Y:S01]  /*5810*/  FMUL.FTZ R180, R142, R168 ;  /* 0x000000a88eb47220 */ /* 0x000fe20000410000 */
[----:B------:R-:W-:Y:S01]  /*5820*/  @P5 FMUL.FTZ R181, R168, R169 ;  /* 0x000000a9a8b55220 */ /* 0x000fe20000410000 */
[----:B------:R-:W-:Y:S01]  /*5830*/  FMUL.FTZ R168, R143, R170 ;  /* 0x000000aa8fa87220 */ /* 0x000fe20000410000 */
[--C-:B------:R-:W-:Y:S01]  /*5840*/  FFMA.FTZ R169, R11, R183, R184.reuse ;  /* 0x000000b70ba97223 */ /* 0x100fe200000100b8 */
[----:B------:R-:W-:Y:S01]  /*5850*/  @P6 FMUL.FTZ R186, R170, R177 ;  /* 0x000000b1aaba6220 */ /* 0x000fe20000410000 */
[----:B------:R-:W-:Y:S01]  /*5860*/  FFMA.FTZ R170, R10, R183, R184 ;  /* 0x000000b70aaa7223 */ /* 0x000fe200000100b8 */
[----:B------:R-:W-:Y:S01]  /*5870*/  FSEL R180, R180, RZ, P5 ;  /* 0x000000ffb4b47208 */ /* 0x000fe20002800000 */
[----:B------:R-:W-:Y:S01]  /*5880*/  FADD.FTZ R169, R16, -R169 ;  /* 0x800000a910a97221 */ /* 0x000fe20000010000 */
[----:B------:R-:W-:Y:S01]  /*5890*/  FSEL R177, R168, RZ, P6 ;  /* 0x000000ffa8b17208 */ /* 0x000fe20003000000 */
[----:B------:R-:W-:Y:S01]  /*58a0*/  FADD.FTZ R172, R19, -R170 ;  /* 0x800000aa13ac7221 */ /* 0x000fe20000010000 */
[----:B------:R-:W-:Y:S01]  /*58b0*/  LOP3.LUT P6, RZ, R225, 0xff00, RZ, 0xc0, !PT ;  /* 0x0000ff00e1ff7812 */ /* 0x000fe200078cc0ff */
[----:B------:R-:W-:Y:S01]  /*58c0*/  FFMA.FTZ R168, R23, R169, R24 ;  /* 0x000000a917a87223 */ /* 0x000fe20000010018 */
[----:B------:R-:W-:Y:S01]  /*58d0*/  LOP3.LUT P5, RZ, R225, 0xff, RZ, 0xc0, !PT ;  /* 0x000000ffe1ff7812 */ /* 0x000fe200078ac0ff */
[----:B------:R-:W-:Y:S01]  /*58e0*/  FFMA.FTZ R169, R23, R172, R25 ;  /* 0x000000ac17a97223 */ /* 0x000fe20000010019 */
[----:B------:R-:W-:Y:S01]  /*58f0*/  FADD.FTZ R55, R55, R186 ;  /* 0x000000ba37377221 */ /* 0x000fe20000010000 */
[-C--:B------:R-:W-:Y:S01]  /*5900*/  FMUL.FTZ R170, R168, R182.reuse ;  /* 0x000000b6a8aa7220 */ /* 0x080fe20000410000 */
[----:B------:R-:W-:Y:S01]  /*5910*/  FADD.FTZ R54, R54, R181 ;  /* 0x000000b536367221 */ /* 0x000fe20000010000 */
[----:B------:R-:W-:Y:S01]  /*5920*/  FMUL.FTZ R171, R169, R182 ;  /* 0x000000b6a9ab7220 */ /* 0x000fe20000410000 */
[----:B------:R-:W-:Y:S01]  /*5930*/  F2FP.BF16.F32.PACK_AB R177, R177, R180 ;  /* 0x000000b4b1b1723e */ /* 0x000fe200000010ff */
[----:B------:R-:W-:-:S02]  /*5940*/  FMUL.FTZ R173, R170, UR16 ;  /* 0x00000010aaad7c20 */ /* 0x000fc40008410000 */
[----:B------:R-:W-:Y:S02]  /*5950*/  FMUL.FTZ R171, R171, UR16 ;  /* 0x00000010abab7c20 */ /* 0x000fe40008410000 */
[C---:B------:R-:W-:Y:S02]  /*5960*/  @P6 PRMT R172, R178.reuse, 0x7632, R172 ;  /* 0x00007632b2ac6816 */ /* 0x040fe400000000ac */
[----:B------:R-:W-:Y:S01]  /*5970*/  @P5 SHF.L.U32 R170, R178, 0x10, RZ ;  /* 0x00000010b2aa5819 */ /* 0x000fe200000006ff */
[----:B------:R-:W-:Y:S01]  /*5980*/  FMUL.FTZ R178, R136, R173 ;  /* 0x000000ad88b27220 */ /* 0x000fe20000410000 */
[----:B------:R-:W-:Y:S01]  /*5990*/  @P6 SHF.L.U32 R172, R172, 0x10, RZ ;  /* 0x00000010acac6819 */ /* 0x000fe200000006ff */
[----:B------:R-:W-:Y:S02]  /*59a0*/  FMUL.FTZ R187, R137, R171 ;  /* 0x000000ab89bb7220 */ /* 0x000fe40000410000 */
[----:B------:R-:W-:Y:S01]  /*59b0*/  @P5 FMUL.FTZ R185, R173, R170 ;  /* 0x000000aaadb95220 */ /* 0x000fe20000410000 */
[----:B------:R-:W-:Y:S01]  /*59c0*/  FSEL R178, R178, RZ, P5 ;  /* 0x000000ffb2b27208 */ /* 0x000fe20002800000 */
[----:B------:R-:W-:Y:S01]  /*59d0*/  @P6 FMUL.FTZ R188, R171, R172 ;  /* 0x000000acabbc6220 */ /* 0x000fe20000410000 */
[-CC-:B------:R-:W-:Y:S01]  /*59e0*/  FFMA.FTZ R171, R13, R183.reuse, R184.reuse ;  /* 0x000000b70dab7223 */ /* 0x180fe200000100b8 */
[----:B------:R-:W-:Y:S01]  /*59f0*/  ISETP.GE.U32.AND P5, PT, R224, RZ, PT ;  /* 0x000000ffe000720c */ /* 0x000fe20003fa6070 */
[----:B------:R-:W-:Y:S01]  /*5a00*/  FFMA.FTZ R170, R20, R183, R184 ;  /* 0x000000b714aa7223 */ /* 0x000fe200000100b8 */
[----:B------:R-:W-:Y:S01]  /*5a10*/  FSEL R187, R187, RZ, P6 ;  /* 0x000000ffbbbb7208 */ /* 0x000fe20003000000 */
[----:B------:R-:W-:Y:S01]  /*5a20*/  FADD.FTZ R171, R18, -R171 ;  /* 0x800000ab12ab7221 */ /* 0x000fe20000010000 */
[----:B------:R-:W-:Y:S01]  /*5a30*/  ISETP.GE.U32.AND.EX P5, PT, R225, 0x1000000, PT, P5 ;  /* 0x01000000e100780c */ /* 0x000fe20003fa6150 */
[----:B------:R-:W-:Y:S01]  /*5a40*/  FADD.FTZ R172, R21, -R170 ;  /* 0x800000aa15ac7221 */ /* 0x000fe20000010000 */
[----:B------:R-:W-:Y:S01]  /*5a50*/  LOP3.LUT P6, RZ, R225, 0xff0000, RZ, 0xc0, !PT ;  /* 0x00ff0000e1ff7812 */ /* 0x000fe200078cc0ff */
[----:B------:R-:W-:Y:S01]  /*5a60*/  FFMA.FTZ R170, R23, R171, R26 ;  /* 0x000000ab17aa7223 */ /* 0x000fe2000001001a */
[----:B------:R-:W-:Y:S01]  /*5a70*/  F2FP.BF16.F32.PACK_AB R178, R187, R178 ;  /* 0x000000b2bbb2723e */ /* 0x000fe200000010ff */
[----:B------:R-:W-:-:S02]  /*5a80*/  FFMA.FTZ R171, R23, R172, R27 ;  /* 0x000000ac17ab7223 */ /* 0x000fc4000001001b */
[-C--:B------:R-:W-:Y:S02]  /*5a90*/  FMUL.FTZ R172, R170, R182.reuse ;  /* 0x000000b6aaac7220 */ /* 0x080fe40000410000 */
        /* <DEDUP_REMOVED lines=11> */
[----:B------:R-:W-:Y:S01]  /*5b50*/  FFMA.FTZ R184, R6, R183, R184 ;  /* 0x000000b706b87223 */ /* 0x000fe200000100b8 */
[----:B------:R-:W-:Y:S01]  /*5b60*/  LOP3.LUT P6, RZ, R224, 0xff, RZ, 0xc0, !PT ;  /* 0x000000ffe0ff7812 */ /* 0x000fe200078cc0ff */
[----:B------:R-:W-:Y:S01]  /*5b70*/  @P5 FMUL.FTZ R190, R232, R191 ;  /* 0x000000bfe8be5220 */ /* 0x000fe20000410000 */
[----:B------:R-:W-:Y:S01]  /*5b80*/  FSEL R222, R222, RZ, P5 ;  /* 0x000000ffdede7208 */ /* 0x000fe20002800000 */
[----:B------:R-:W-:Y:S01]  /*5b90*/  FADD.FTZ R173, R12, -R173 ;  /* 0x800000ad0cad7221 */ /* 0x000fe20000010000 */
[----:B------:R-:W-:Y:S01]  /*5ba0*/  LOP3.LUT P5, RZ, R224, 0xff00, RZ, 0xc0, !PT ;  /* 0x0000ff00e0ff7812 */ /* 0x000fe200078ac0ff */
[----:B------:R-:W-:Y:S01]  /*5bb0*/  FADD.FTZ R184, R15, -R184 ;  /* 0x800000b80fb87221 */ /* 0x000fe20000010000 */
[----:B------:R-:W-:-:S02]  /*5bc0*/  HFMA2 R183, -RZ, RZ, 0, 0 ;  /* 0x00000000ffb77431 */ /* 0x000fc400000001ff */
[----:B------:R-:W-:Y:S01]  /*5bd0*/  FFMA.FTZ R172, R23, R173, R28 ;  /* 0x000000ad17ac7223 */ /* 0x000fe2000001001c */
[----:B------:R-:W-:Y:S01]  /*5be0*/  FADD.FTZ R186, R51, R190 ;  /* 0x000000be33ba7221 */ /* 0x000fe20000010000 */
[----:B------:R-:W-:Y:S01]  /*5bf0*/  FFMA.FTZ R173, R23, R184, R29 ;  /* 0x000000b817ad7223 */ /* 0x000fe2000001001d */
[----:B------:R-:W-:Y:S01]  /*5c00*/  F2FP.BF16.F32.PACK_AB R179, R222, R179 ;  /* 0x000000b3deb3723e */ /* 0x000fe200000010ff */
[-C--:B------:R-:W-:Y:S02]  /*5c10*/  FMUL.FTZ R23, R172, R182.reuse ;  /* 0x000000b6ac177220 */ /* 0x080fe40000410000 */
[----:B------:R-:W-:Y:S01]  /*5c20*/  FMUL.FTZ R182, R173, R182 ;  /* 0x000000b6adb67220 */ /* 0x000fe20000410000 */
[----:B------:R-:W-:Y:S01]  /*5c30*/  @P6 SHF.L.U32 R184, R176, 0x10, RZ ;  /* 0x00000010b0b86819 */ /* 0x000fe200000006ff */
[----:B------:R-:W-:Y:S01]  /*5c40*/  FMUL.FTZ R231, R23, UR16 ;  /* 0x0000001017e77c20 */ /* 0x000fe20008410000 */
[----:B------:R-:W-:Y:S01]  /*5c50*/  FADD.FTZ R23, R48, R185 ;  /* 0x000000b930177221 */ /* 0x000fe20000010000 */
[----:B------:R-:W-:Y:S01]  /*5c60*/  @P5 PRMT R191, R176, 0x7632, R191 ;  /* 0x00007632b0bf5816 */ /* 0x000fe200000000bf */
[----:B------:R-:W-:Y:S01]  /*5c70*/  FMUL.FTZ R182, R182, UR16 ;  /* 0x00000010b6b67c20 */ /* 0x000fe20008410000 */
[----:B------:R-:W-:Y:S01]  /*5c80*/  @P6 FMUL.FTZ R183, R231, R184 ;  /* 0x000000b8e7b76220 */ /* 0x000fe20000410000 */
[----:B------:R-:W-:Y:S01]  /*5c90*/  FADD.FTZ R184, R49, R188 ;  /* 0x000000bc31b87221 */ /* 0x000fe20000010000 */
[----:B------:R-:W-:Y:S01]  /*5ca0*/  @P5 SHF.L.U32 R191, R191, 0x10, RZ ;  /* 0x00000010bfbf5819 */ /* 0x000fe200000006ff */
[----:B------:R-:W-:Y:S01]  /*5cb0*/  FMUL.FTZ R48, R140, R231 ;  /* 0x000000e78c307220 */ /* 0x000fe20000410000 */
[----:B------:R-:W-:Y:S01]  /*5cc0*/  FMUL.FTZ R49, R141, R182 ;  /* 0x000000b68d317220 */ /* 0x000fe20000410000 */
[----:B------:R-:W-:Y:S01]  /*5cd0*/  MOV R176, RZ ;  /* 0x000000ff00b07202 */ /* 0x000fe20000000f00 */
[----:B------:R-:W-:Y:S01]  /*5ce0*/  FADD.FTZ R185, R50, R189 ;  /* 0x000000bd32b97221 */ /* 0x000fe20000010000 */
[----:B------:R-:W-:Y:S01]  /*5cf0*/  @P5 FMUL.FTZ R176, R182, R191 ;  /* 0x000000bfb6b05220 */ /* 0x000fe20000410000 */
[----:B------:R-:W-:Y:S01]  /*5d00*/  FSEL R48, R48, RZ, P6 ;  /* 0x000000ff30307208 */ /* 0x000fe20003000000 */
[----:B------:R-:W-:Y:S01]  /*5d10*/  FADD.FTZ R52, R52, R183 ;  /* 0x000000b734347221 */ /* 0x000fe20000010000 */
[----:B------:R-:W-:Y:S01]  /*5d20*/  FSEL R49, R49, RZ, P5 ;  /* 0x000000ff31317208 */ /* 0x000fe20002800000 */
[----:B------:R-:W-:-:S03]  /*5d30*/  FADD.FTZ R53, R53, R176 ;  /* 0x000000b035357221 */ /* 0x000fc60000010000 */
[----:B------:R-:W-:Y:S01]  /*5d40*/  F2FP.BF16.F32.PACK_AB R176, R49, R48 ;  /* 0x0000003031b0723e */ /* 0x000fe200000010ff */
[----:B------:R-:W-:Y:S06]  /*5d50*/  BRA `(.L_x_4907) ;  /* 0x0000001400007947 */ /* 0x000fec0003800000 */
.L_x_4906:
[----:B------:R-:W-:Y:S01]  /*5d60*/  LOP3.LUT P5, RZ, R224, 0xff0000, RZ, 0xc0, !PT ;  /* 0x00ff0000e0ff7812 */ /* 0x000fe200078ac0ff */
[-CC-:B------:R-:W-:Y:S01]  /*5d70*/  FFMA.FTZ R180, R8, R183.reuse, R184.reuse ;  /* 0x000000b708b47223 */ /* 0x180fe200000100b8 */
[----:B------:R-:W-:Y:S01]  /*5d80*/  LOP3.LUT P6, RZ, R224, 0xff000000, RZ, 0xc0, !PT ;  /* 0xff000000e0ff7812 */ /* 0x000fe200078cc0ff */
[----:B------:R-:W-:Y:S01]  /*5d90*/  FFMA.FTZ R181, R9, R183, R184 ;  /* 0x000000b709b57223 */ /* 0x000fe200000100b8 */
[----:B------:R-:W-:Y:S01]  /*5da0*/  MOV R186, RZ ;  /* 0x000000ff00ba7202 */ /* 0x000fe20000000f00 */
[----:B------:R-:W-:Y:S02]  /*5db0*/  FADD.FTZ R180, R17, -R180 ;  /* 0x800000b411b47221 */ /* 0x000fe40000010000 */
[----:B------:R-:W-:Y:S02]  /*5dc0*/  FADD.FTZ R181, R14, -R181 ;  /* 0x800000b50eb57221 */ /* 0x000fe40000010000 */
[C---:B------:R-:W-:Y:S02]  /*5dd0*/  FFMA.FTZ R187, R23.reuse, R180, R31 ;  /* 0x000000b417bb7223 */ /* 0x040fe4000001001f */
[----:B------:R-:W-:Y:S01]  /*5de0*/  FFMA.FTZ R185, R23, R181, R30 ;  /* 0x000000b517b97223 */ /* 0x000fe2000001001e */
[----:B------:R-:W-:Y:S01]  /*5df0*/  HFMA2 R181, -RZ, RZ, 0, 0 ;  /* 0x00000000ffb57431 */ /* 0x000fe200000001ff */
[----:B-----5:R-:W-:-:S02]  /*5e00*/  @P5 SHF.L.U32 R190, R177, 0x10, RZ ;  /* 0x00000010b1be5819 */ /* 0x020fc400000006ff */
[----:B------:R-:W-:Y:S01]  /*5e10*/  @P6 PRMT R188, R177, 0x7632, R188 ;  /* 0x00007632b1bc6816 */ /* 0x000fe200000000bc */
[C---:B------:R-:W-:Y:S01]  /*5e20*/  FMUL.FTZ R177, R182.reuse, R187 ;  /* 0x000000bbb6b17220 */ /* 0x040fe20000410000 */
[----:B------:R-:W-:Y:S02]  /*5e30*/  FMUL.FTZ R180, R182, R185 ;  /* 0x000000b9b6b47220 */ /* 0x000fe40000410000 */
[----:B------:R-:W-:Y:S01]  /*5e40*/  @P6 SHF.L.U32 R187, R188, 0x10, RZ ;  /* 0x00000010bcbb6819 */ /* 0x000fe200000006ff */
[----:B------:R-:W-:Y:S01]  /*5e50*/  FMUL.FTZ R188, R177, UR16 ;  /* 0x00000010b1bc7c20 */ /* 0x000fe20008410000 */
[----:B------:R-:W-:-:S03]  /*5e60*/  FMUL.FTZ R185, R180, UR16 ;  /* 0x00000010b4b97c20 */ /* 0x000fc60008410000 */
[-C--:B------:R-:W-:Y:S01]  /*5e70*/  FMUL.FTZ R180, R143, R188.reuse ;  /* 0x000000bc8fb47220 */ /* 0x080fe20000410000 */
[-C--:B------:R-:W-:Y:S01]  /*5e80*/  FMUL.FTZ R177, R142, R185.reuse ;  /* 0x000000b98eb17220 */ /* 0x080fe20000410000 */
[----:B------:R-:W-:Y:S01]  /*5e90*/  @P5 FMUL.FTZ R181, R190, R185 ;  /* 0x000000b9beb55220 */ /* 0x000fe20000410000 */
[-CC-:B------:R-:W-:Y:S01]  /*5ea0*/  FFMA.FTZ R185, R11, R183.reuse, R184.reuse ;  /* 0x000000b70bb97223 */ /* 0x180fe200000100b8 */
[----:B------:R-:W-:Y:S01]  /*5eb0*/  @P6 FMUL.FTZ R186, R187, R188 ;  /* 0x000000bcbbba6220 */ /* 0x000fe20000410000 */
[----:B------:R-:W-:Y:S01]  /*5ec0*/  FSEL R180, R180, RZ, P6 ;  /* 0x000000ffb4b47208 */ /* 0x000fe20003000000 */
[----:B------:R-:W-:Y:S01]  /*5ed0*/  FFMA.FTZ R188, R10, R183, R184 ;  /* 0x000000b70abc7223 */ /* 0x000fe200000100b8 */
[----:B------:R-:W-:Y:S01]  /*5ee0*/  LOP3.LUT P6, RZ, R225, 0xff00, RZ, 0xc0, !PT ;  /* 0x0000ff00e1ff7812 */ /* 0x000fe200078cc0ff */
[----:B------:R-:W-:Y:S01]  /*5ef0*/  FADD.FTZ R185, R16, -R185 ;  /* 0x800000b910b97221 */ /* 0x000fe20000010000 */
[----:B------:R-:W-:Y:S01]  /*5f00*/  FSEL R177, R177, RZ, P5 ;  /* 0x000000ffb1b17208 */ /* 0x000fe20002800000 */
[----:B------:R-:W-:Y:S01]  /*5f10*/  FADD.FTZ R188, R19, -R188 ;  /* 0x800000bc13bc7221 */ /* 0x000fe20000010000 */
[----:B------:R-:W-:Y:S01]  /*5f20*/  LOP3.LUT P5, RZ, R225, 0xff, RZ, 0xc0, !PT ;  /* 0x000000ffe1ff7812 */ /* 0x000fe200078ac0ff */
[----:B------:R-:W-:Y:S01]  /*5f30*/  FFMA.FTZ R185, R23, R185, R24 ;  /* 0x000000b917b97223 */ /* 0x000fe20000010018 */
[----:B------:R-:W-:Y:S01]  /*5f40*/  FADD.FTZ R55, R55, R186 ;  /* 0x000000ba37377221 */ /* 0x000fe20000010000 */
[----:B------:R-:W-:Y:S01]  /*5f50*/  FFMA.FTZ R191, R23, R188, R25 ;  /* 0x000000bc17bf7223 */ /* 0x000fe20000010019 */
[----:B------:R-:W-:Y:S01]  /*5f60*/  MOV R188, RZ ;  /* 0x000000ff00bc7202 */ /* 0x000fe20000000f00 */
[----:B------:R-:W-:Y:S01]  /*5f70*/  FMUL.FTZ R187, R182, R185 ;  /* 0x000000b9b6bb7220 */ /* 0x000fe20000410000 */
[----:B------:R-:W-:-:S02]  /*5f80*/  HFMA2 R185, -RZ, RZ, 0, 0 ;  /* 0x00000000ffb97431 */ /* 0x000fc400000001ff */
[----:B------:R-:W-:Y:S01]  /*5f90*/  FADD.FTZ R54, R54, R181 ;  /* 0x000000b536367221 */ /* 0x000fe20000010000 */
[----:B------:R-:W-:Y:S01]  /*5fa0*/  F2FP.BF16.F32.PACK_AB R177, R180, R177 ;  /* 0x000000b1b4b1723e */ /* 0x000fe200000010ff */
[----:B------:R-:W-:Y:S01]  /*5fb0*/  FMUL.FTZ R189, R187, UR16 ;  /* 0x00000010bbbd7c20 */ /* 0x000fe20008410000 */
[----:B------:R-:W-:Y:S01]  /*5fc0*/  @P6 PRMT R190, R178, 0x7632, R190 ;  /* 0x00007632b2be6816 */ /* 0x000fe200000000be */
[----:B------:R-:W-:Y:S01]  /*5fd0*/  FMUL.FTZ R187, R182, R191 ;  /* 0x000000bfb6bb7220 */ /* 0x000fe20000410000 */
[----:B------:R-:W-:Y:S01]  /*5fe0*/  @P5 SHF.L.U32 R222, R178, 0x10, RZ ;  /* 0x00000010b2de5819 */ /* 0x000fe200000006ff */
[-C--:B------:R-:W-:Y:S01]  /*5ff0*/  FMUL.FTZ R178, R136, R189.reuse ;  /* 0x000000bd88b27220 */ /* 0x080fe20000410000 */
[----:B------:R-:W-:Y:S01]  /*6000*/  @P6 SHF.L.U32 R191, R190, 0x10, RZ ;  /* 0x00000010bebf6819 */ /* 0x000fe200000006ff */
[----:B------:R-:W-:Y:S02]  /*6010*/  FMUL.FTZ R190, R187, UR16 ;  /* 0x00000010bbbe7c20 */ /* 0x000fe40008410000 */
[----:B------:R-:W-:Y:S01]  /*6020*/  @P5 FMUL.FTZ R185, R222, R189 ;  /* 0x000000bddeb95220 */ /* 0x000fe20000410000 */
[----:B------:R-:W-:Y:S01]  /*6030*/  FSEL R178, R178, RZ, P5 ;  /* 0x000000ffb2b27208 */ /* 0x000fe20002800000 */
[-C--:B------:R-:W-:Y:S01]  /*6040*/  FMUL.FTZ R187, R137, R190.reuse ;  /* 0x000000be89bb7220 */ /* 0x080fe20000410000 */
[-CC-:B------:R-:W-:Y:S01]  /*6050*/  FFMA.FTZ R189, R13, R183.reuse, R184.reuse ;  /* 0x000000b70dbd7223 */ /* 0x180fe200000100b8 */
[----:B------:R-:W-:Y:S01]  /*6060*/  ISETP.GE.U32.AND P5, PT, R224, RZ, PT ;  /* 0x000000ffe000720c */ /* 0x000fe20003fa6070 */
[----:B------:R-:W-:Y:S01]  /*6070*/  @P6 FMUL.FTZ R188, R191, R190 ;  /* 0x000000bebfbc6220 */ /* 0x000fe20000410000 */
[----:B------:R-:W-:Y:S01]  /*6080*/  FFMA.FTZ R190, R20, R183, R184 ;  /* 0x000000b714be7223 */ /* 0x000fe200000100b8 */
[----:B------:R-:W-:Y:S01]  /*6090*/  FSEL R187, R187, RZ, P6 ;  /* 0x000000ffbbbb7208 */ /* 0x000fe20003000000 */
[----:B------:R-:W-:Y:S01]  /*60a0*/  FADD.FTZ R189, R18, -R189 ;  /* 0x800000bd12bd7221 */ /* 0x000fe20000010000 */
[----:B------:R-:W-:Y:S01]  /*60b0*/  ISETP.GE.U32.AND.EX P5, PT, R225, 0x1000000, PT, P5 ;  /* 0x01000000e100780c */ /* 0x000fe20003fa6150 */
[----:B------:R-:W-:Y:S01]  /*60c0*/  FADD.FTZ R190, R21, -R190 ;  /* 0x800000be15be7221 */ /* 0x000fe20000010000 */
[----:B------:R-:W-:Y:S01]  /*60d0*/  LOP3.LUT P6, RZ, R225, 0xff0000, RZ, 0xc0, !PT ;  /* 0x00ff0000e1ff7812 */ /* 0x000fe200078cc0ff */
[----:B------:R-:W-:Y:S01]  /*60e0*/  FFMA.FTZ R191, R23, R189, R26 ;  /* 0x000000bd17bf7223 */ /* 0x000fe2000001001a */
[----:B------:R-:W-:-:S02]  /*60f0*/  HFMA2 R189, -RZ, RZ, 0, 0 ;  /* 0x00000000ffbd7431 */ /* 0x000fc400000001ff */
[----:B------:R-:W-:Y:S01]  /*6100*/  FFMA.FTZ R231, R23, R190, R27 ;  /* 0x000000be17e77223 */ /* 0x000fe2000001001b */
[----:B------:R-:W-:Y:S01]  /*6110*/  MOV R190, RZ ;  /* 0x000000ff00be7202 */ /* 0x000fe20000000f00 */
[C---:B------:R-:W-:Y:S01]  /*6120*/  FMUL.FTZ R191, R182.reuse, R191 ;  /* 0x000000bfb6bf7220 */ /* 0x040fe20000410000 */
[----:B------:R-:W-:Y:S01]  /*6130*/  F2FP.BF16.F32.PACK_AB R178, R187, R178 ;  /* 0x000000b2bbb2723e */ /* 0x000fe200000010ff */
[----:B------:R-:W-:Y:S02]  /*6140*/  FMUL.FTZ R222, R182, R231 ;  /* 0x000000e7b6de7220 */ /* 0x000fe40000410000 */
[----:B------:R-:W-:Y:S01]  /*6150*/  FMUL.FTZ R191, R191, UR16 ;  /* 0x00000010bfbf7c20 */ /* 0x000fe20008410000 */
[C---:B------:R-:W-:Y:S01]  /*6160*/  @P5 PRMT R231, R179.reuse, 0x7632, R231 ;  /* 0x00007632b3e75816 */ /* 0x040fe200000000e7 */
[----:B------:R-:W-:Y:S01]  /*6170*/  FMUL.FTZ R230, R222, UR16 ;  /* 0x00000010dee67c20 */ /* 0x000fe20008410000 */
[----:B------:R-:W-:Y:S01]  /*6180*/  @P6 SHF.L.U32 R232, R179, 0x10, RZ ;  /* 0x00000010b3e86819 */ /* 0x000fe200000006ff */
[----:B------:R-:W-:Y:S01]  /*6190*/  FMUL.FTZ R179, R138, R191 ;  /* 0x000000bf8ab37220 */ /* 0x000fe20000410000 */
[----:B------:R-:W-:Y:S01]  /*61a0*/  @P5 SHF.L.U32 R231, R231, 0x10, RZ ;  /* 0x00000010e7e75819 */ /* 0x000fe200000006ff */
[----:B------:R-:W-:-:S02]  /*61b0*/  FMUL.FTZ R222, R139, R230 ;  /* 0x000000e68bde7220 */ /* 0x000fc40000410000 */
[----:B------:R-:W-:Y:S01]  /*61c0*/  @P6 FMUL.FTZ R189, R232, R191 ;  /* 0x000000bfe8bd6220 */ /* 0x000fe20000410000 */
[-CC-:B------:R-:W-:Y:S01]  /*61d0*/  FFMA.FTZ R191, R7, R183.reuse, R184.reuse ;  /* 0x000000b707bf7223 */ /* 0x180fe200000100b8 */
        /* <DEDUP_REMOVED lines=8> */
[----:B------:R-:W-:Y:S01]  /*6260*/  FADD.FTZ R186, R51, R190 ;  /* 0x000000be33ba7221 */ /* 0x000fe20000010000 */
[C---:B------:R-:W-:Y:S01]  /*6270*/  FFMA.FTZ R191, R23.reuse, R191, R28 ;  /* 0x000000bf17bf7223 */ /* 0x040fe2000001001c */
[----:B------:R-:W-:Y:S01]  /*6280*/  F2FP.BF16.F32.PACK_AB R179, R222, R179 ;  /* 0x000000b3deb3723e */ /* 0x000fe200000010ff */
[----:B------:R-:W-:-:S02]  /*6290*/  FFMA.FTZ R183, R23, R184, R29 ;  /* 0x000000b817b77223 */ /* 0x000fc4000001001d */
[C---:B------:R-:W-:Y:S02]  /*62a0*/  FMUL.FTZ R23, R182.reuse, R191 ;  /* 0x000000bfb6177220 */ /* 0x040fe40000410000 */
[----:B------:R-:W-:Y:S01]  /*62b0*/  FMUL.FTZ R182, R182, R183 ;  /* 0x000000b7b6b67220 */ /* 0x000fe20000410000 */
[----:B------:R-:W-:Y:S01]  /*62c0*/  HFMA2 R183, -RZ, RZ, 0, 0 ;  /* 0x00000000ffb77431 */ /* 0x000fe200000001ff */
[C---:B------:R-:W-:Y:S01]  /*62d0*/  @P6 SHF.L.U32 R184, R176.reuse, 0x10, RZ ;  /* 0x00000010b0b86819 */ /* 0x040fe200000006ff */
[----:B------:R-:W-:Y:S01]  /*62e0*/  FMUL.FTZ R191, R23, UR16 ;  /* 0x0000001017bf7c20 */ /* 0x000fe20008410000 */
[----:B------:R-:W-:Y:S01]  /*62f0*/  @P5 PRMT R230, R176, 0x7632, R230 ;  /* 0x00007632b0e65816 */ /* 0x000fe200000000e6 */
[----:B------:R-:W-:Y:S01]  /*6300*/  FMUL.FTZ R182, R182, UR16 ;  /* 0x00000010b6b67c20 */ /* 0x000fe20008410000 */
[----:B------:R-:W-:Y:S01]  /*6310*/  FADD.FTZ R23, R48, R185 ;  /* 0x000000b930177221 */ /* 0x000fe20000010000 */
[-C--:B------:R-:W-:Y:S01]  /*6320*/  @P6 FMUL.FTZ R183, R184, R191.reuse ;  /* 0x000000bfb8b76220 */ /* 0x080fe20000410000 */
[----:B------:R-:W-:Y:S01]  /*6330*/  @P5 SHF.L.U32 R231, R230, 0x10, RZ ;  /* 0x00000010e6e75819 */ /* 0x000fe200000006ff */
[----:B------:R-:W-:Y:S01]  /*6340*/  FADD.FTZ R184, R49, R188 ;  /* 0x000000bc31b87221 */ /* 0x000fe20000010000 */
[----:B------:R-:W-:Y:S01]  /*6350*/  FMUL.FTZ R48, R140, R191 ;  /* 0x000000bf8c307220 */ /* 0x000fe20000410000 */
[-C--:B------:R-:W-:Y:S01]  /*6360*/  FMUL.FTZ R49, R141, R182.reuse ;  /* 0x000000b68d317220 */ /* 0x080fe20000410000 */
[----:B------:R-:W-:Y:S01]  /*6370*/  MOV R176, RZ ;  /* 0x000000ff00b07202 */ /* 0x000fe20000000f00 */
[----:B------:R-:W-:Y:S01]  /*6380*/  @P5 FMUL.FTZ R176, R231, R182 ;  /* 0x000000b6e7b05220 */ /* 0x000fe20000410000 */
[----:B------:R-:W-:Y:S01]  /*6390*/  FADD.FTZ R185, R50, R189 ;  /* 0x000000bd32b97221 */ /* 0x000fe20000010000 */
[----:B------:R-:W-:Y:S01]  /*63a0*/  FSEL R48, R48, RZ, P6 ;  /* 0x000000ff30307208 */ /* 0x000fe20003000000 */
[----:B------:R-:W-:Y:S01]  /*63b0*/  FADD.FTZ R52, R52, R183 ;  /* 0x000000b734347221 */ /* 0x000fe20000010000 */
[----:B------:R-:W-:Y:S01]  /*63c0*/  FSEL R49, R49, RZ, P5 ;  /* 0x000000ff31317208 */ /* 0x000fe20002800000 */
[----:B------:R-:W-:-:S03]  /*63d0*/  FADD.FTZ R53, R53, R176 ;  /* 0x000000b035357221 */ /* 0x000fc60000010000 */
[----:B------:R-:W-:Y:S01]  /*63e0*/  F2FP.BF16.F32.PACK_AB R176, R49, R48 ;  /* 0x0000003031b0723e */ /* 0x000fe200000010ff */
[----:B------:R-:W-:Y:S06]  /*63f0*/  BRA `(.L_x_4907) ;  /* 0x0000000c00587947 */ /* 0x000fec0003800000 */
.L_x_4905:
[----:B------:R-:W0:Y:S02]  /*6400*/  LDC.64 R180, c[0x0][0x478] ;  /* 0x00011e00ffb47b82 */ /* 0x000e240000000a00 */
[----:B0-----:R-:W-:-:S04]  /*6410*/  ISETP.NE.U32.AND P1, PT, R180, RZ, PT ;  /* 0x000000ffb400720c */ /* 0x001fc80003f25070 */
[----:B------:R-:W-:-:S13]  /*6420*/  ISETP.NE.AND.EX P1, PT, R181, RZ, PT, P1 ;  /* 0x000000ffb500720c */ /* 0x000fda0003f25310 */
        /* <DEDUP_REMOVED lines=9> */
[----:B------:R-:W-:Y:S01]  /*64c0*/  FMUL.FTZ R174, R23, R174 ;  /* 0x000000ae17ae7220 */ /* 0x000fe20000410000 */
[----:B------:R-:W-:-:S02]  /*64d0*/  HFMA2 R185, -RZ, RZ, 0, 0 ;  /* 0x00000000ffb97431 */ /* 0x000fc400000001ff */
[----:B------:R-:W-:Y:S01]  /*64e0*/  FMUL.FTZ R175, R23, R168 ;  /* 0x000000a817af7220 */ /* 0x000fe20000410000 */
[----:B------:R-:W-:Y:S01]  /*64f0*/  CS2R R188, SRZ ;  /* 0x0000000000bc7805 */ /* 0x000fe2000001ff00 */
[-C--:B------:R-:W-:Y:S01]  /*6500*/  FMUL.FTZ R168, R174, R182.reuse ;  /* 0x000000b6aea87220 */ /* 0x080fe20000410000 */
[----:B------:R-:W-:Y:S01]  /*6510*/  MOV R190, RZ ;  /* 0x000000ff00be7202 */ /* 0x000fe20000000f00 */
[----:B------:R-:W-:Y:S01]  /*6520*/  FMUL.FTZ R169, R175, R182 ;  /* 0x000000b6afa97220 */ /* 0x000fe20000410000 */
[C---:B-----5:R-:W-:Y:S01]  /*6530*/  @P5 SHF.L.U32 R170, R177.reuse, 0x10, RZ ;  /* 0x00000010b1aa5819 */ /* 0x060fe200000006ff */
[----:B------:R-:W-:Y:S01]  /*6540*/  FMUL.FTZ R171, R168, UR16 ;  /* 0x00000010a8ab7c20 */ /* 0x000fe20008410000 */
[----:B------:R-:W-:Y:S01]  /*6550*/  @P6 PRMT R177, R177, 0x7632, R177 ;  /* 0x00007632b1b16816 */ /* 0x000fe200000000b1 */
[----:B------:R-:W-:Y:S01]  /*6560*/  FMUL.FTZ R168, R169, UR16 ;  /* 0x00000010a9a87c20 */ /* 0x000fe20008410000 */
[--C-:B------:R-:W-:Y:S01]  /*6570*/  FFMA.FTZ R169, R11, R183, R184.reuse ;  /* 0x000000b70ba97223 */ /* 0x100fe200000100b8 */
[-C--:B------:R-:W-:Y:S01]  /*6580*/  @P5 FMUL.FTZ R181, R170, R171.reuse ;  /* 0x000000abaab55220 */ /* 0x080fe20000410000 */
[----:B------:R-:W-:Y:S01]  /*6590*/  @P6 SHF.L.U32 R173, R177, 0x10, RZ ;  /* 0x00000010b1ad6819 */ /* 0x000fe200000006ff */
[----:B------:R-:W-:Y:S01]  /*65a0*/  FMUL.FTZ R177, R142, R171 ;  /* 0x000000ab8eb17220 */ /* 0x000fe20000410000 */
[-C--:B------:R-:W-:Y:S01]  /*65b0*/  FMUL.FTZ R180, R143, R168.reuse ;  /* 0x000000a88fb47220 */ /* 0x080fe20000410000 */
[----:B------:R-:W-:Y:S01]  /*65c0*/  FFMA.FTZ R170, R10, R183, R184 ;  /* 0x000000b70aaa7223 */ /* 0x000fe200000100b8 */
[----:B------:R-:W-:Y:S01]  /*65d0*/  FADD.FTZ R54, R54, R181 ;  /* 0x000000b536367221 */ /* 0x000fe20000010000 */
        /* <DEDUP_REMOVED lines=9> */
[----:B------:R-:W-:Y:S01]  /*6670*/  FMUL.FTZ R170, R168, R182 ;  /* 0x000000b6a8aa7220 */ /* 0x000fe20000410000 */
[----:B------:R-:W-:Y:S01]  /*6680*/  FADD.FTZ R55, R55, R186 ;  /* 0x000000ba37377221 */ /* 0x000fe20000010000 */
[----:B------:R-:W-:-:S02]  /*6690*/  F2FP.BF16.F32.PACK_AB R177, R180, R177 ;  /* 0x000000b1b4b1723e */ /* 0x000fc400000010ff */
[----:B------:R-:W-:Y:S01]  /*66a0*/  FMUL.FTZ R171, R170, UR16 ;  /* 0x00000010aaab7c20 */ /* 0x000fe20008410000 */
[----:B------:R-:W-:-:S04]  /*66b0*/  FMUL.FTZ R170, R169, R182 ;  /* 0x000000b6a9aa7220 */ /* 0x000fc80000410000 */
[----:B------:R-:W-:Y:S01]  /*66c0*/  FMUL.FTZ R170, R170, UR16 ;  /* 0x00000010aaaa7c20 */ /* 0x000fe20008410000 */
[C---:B------:R-:W-:Y:S02]  /*66d0*/  @P5 SHF.L.U32 R172, R178.reuse, 0x10, RZ ;  /* 0x00000010b2ac5819 */ /* 0x040fe400000006ff */
[----:B------:R-:W-:Y:S01]  /*66e0*/  @P6 PRMT R173, R178, 0x7632, R173 ;  /* 0x00007632b2ad6816 */ /* 0x000fe200000000ad */
[-C--:B------:R-:W-:Y:S01]  /*66f0*/  FMUL.FTZ R178, R136, R171.reuse ;  /* 0x000000ab88b27220 */ /* 0x080fe20000410000 */
[-C--:B------:R-:W-:Y:S01]  /*6700*/  FMUL.FTZ R187, R137, R170.reuse ;  /* 0x000000aa89bb7220 */ /* 0x080fe20000410000 */
[----:B------:R-:W-:Y:S01]  /*6710*/  @P5 FMUL.FTZ R185, R172, R171 ;  /* 0x000000abacb95220 */ /* 0x000fe20000410000 */
[----:B------:R-:W-:Y:S01]  /*6720*/  @P6 SHF.L.U32 R173, R173, 0x10, RZ ;  /* 0x00000010adad6819 */ /* 0x000fe200000006ff */
[-CC-:B------:R-:W-:Y:S01]  /*6730*/  FFMA.FTZ R171, R13, R183.reuse, R184.reuse ;  /* 0x000000b70dab7223 */ /* 0x180fe200000100b8 */
[----:B------:R-:W-:Y:S01]  /*6740*/  FSEL R178, R178, RZ, P5 ;  /* 0x000000ffb2b27208 */ /* 0x000fe20002800000 */
[----:B------:R-:W-:Y:S01]  /*6750*/  FFMA.FTZ R172, R20, R183, R184 ;  /* 0x000000b714ac7223 */ /* 0x000fe200000100b8 */
[----:B------:R-:W-:Y:S01]  /*6760*/  ISETP.GE.U32.AND P5, PT, R224, RZ, PT ;  /* 0x000000ffe000720c */ /* 0x000fe20003fa6070 */
[----:B------:R-:W-:Y:S01]  /*6770*/  @P6 FMUL.FTZ R188, R173, R170 ;  /* 0x000000aaadbc6220 */ /* 0x000fe20000410000 */
[----:B------:R-:W-:Y:S01]  /*6780*/  FADD.FTZ R170, R18, -R171 ;  /* 0x800000ab12aa7221 */ /* 0x000fe20000010000 */
[----:B------:R-:W-:Y:S01]  /*6790*/  FADD.FTZ R172, R21, -R172 ;  /* 0x800000ac15ac7221 */ /* 0x000fe20000010000 */
[----:B------:R-:W-:-:S02]  /*67a0*/  ISETP.GE.U32.AND.EX P5, PT, R225, 0x1000000, PT, P5 ;  /* 0x01000000e100780c */ /* 0x000fc40003fa6150 */
[C---:B------:R-:W-:Y:S01]  /*67b0*/  FMUL.FTZ R170, R23.reuse, R170 ;  /* 0x000000aa17aa7220 */ /* 0x040fe20000410000 */
[----:B------:R-:W-:Y:S01]  /*67c0*/  FMUL.FTZ R171, R23, R172 ;  /* 0x000000ac17ab7220 */ /* 0x000fe20000410000 */
[----:B------:R-:W-:Y:S02]  /*67d0*/  FSEL R187, R187, RZ, P6 ;  /* 0x000000ffbbbb7208 */ /* 0x000fe40003000000 */
[----:B------:R-:W-:Y:S01]  /*67e0*/  LOP3.LUT P6, RZ, R225, 0xff0000, RZ, 0xc0, !PT ;  /* 0x00ff0000e1ff7812 */ /* 0x000fe200078cc0ff */
[-C--:B------:R-:W-:Y:S01]  /*67f0*/  FMUL.FTZ R172, R170, R182.reuse ;  /* 0x000000b6aaac7220 */ /* 0x080fe20000410000 */
[----:B------:R-:W-:Y:S01]  /*6800*/  FMUL.FTZ R173, R171, R182 ;  /* 0x000000b6abad7220 */ /* 0x000fe20000410000 */
[----:B------:R-:W-:Y:S02]  /*6810*/  F2FP.BF16.F32.PACK_AB R178, R187, R178 ;  /* 0x000000b2bbb2723e */ /* 0x000fe400000010ff */
[----:B------:R-:W-:Y:S01]  /*6820*/  FMUL.FTZ R191, R172, UR16 ;  /* 0x00000010acbf7c20 */ /* 0x000fe20008410000 */
[----:B------:R-:W-:Y:S01]  /*6830*/  FMUL.FTZ R172, R173, UR16 ;  /* 0x00000010adac7c20 */ /* 0x000fe20008410000 */
[----:B------:R-:W-:-:S04]  /*6840*/  @P5 PRMT R222, R179, 0x7632, R222 ;  /* 0x00007632b3de5816 */ /* 0x000fc800000000de */
[----:B------:R-:W-:Y:S01]  /*6850*/  @P5 SHF.L.U32 R173, R222, 0x10, RZ ;  /* 0x00000010dead5819 */ /* 0x000fe200000006ff */
[-C--:B------:R-:W-:Y:S01]  /*6860*/  FMUL.FTZ R222, R139, R172.reuse ;  /* 0x000000ac8bde7220 */ /* 0x080fe20000410000 */
[----:B------:R-:W-:Y:S01]  /*6870*/  @P6 SHF.L.U32 R230, R179, 0x10, RZ ;  /* 0x00000010b3e66819 */ /* 0x000fe200000006ff */
[----:B------:R-:W-:Y:S02]  /*6880*/  FMUL.FTZ R179, R138, R191 ;  /* 0x000000bf8ab37220 */ /* 0x000fe40000410000 */
[----:B------:R-:W-:Y:S01]  /*6890*/  @P5 FMUL.FTZ R190, R173, R172 ;  /* 0x000000acadbe5220 */ /* 0x000fe20000410000 */
[----:B------:R-:W-:Y:S01]  /*68a0*/  FSEL R222, R222, RZ, P5 ;  /* 0x000000ffdede7208 */ /* 0x000fe20002800000 */
[--C-:B------:R-:W-:Y:S01]  /*68b0*/  FFMA.FTZ R173, R7, R183, R184.reuse ;  /* 0x000000b707ad7223 */ /* 0x100fe200000100b8 */
[----:B------:R-:W-:Y:S01]  /*68c0*/  LOP3.LUT P5, RZ, R224, 0xff00, RZ, 0xc0, !PT ;  /* 0x0000ff00e0ff7812 */ /* 0x000fe200078ac0ff */
[----:B------:R-:W-:Y:S01]  /*68d0*/  @P6 FMUL.FTZ R189, R230, R191 ;  /* 0x000000bfe6bd6220 */ /* 0x000fe20000410000 */
[----:B------:R-:W-:Y:S01]  /*68e0*/  FSEL R179, R179, RZ, P6 ;  /* 0x000000ffb3b37208 */ /* 0x000fe20003000000 */
[----:B------:R-:W-:Y:S01]  /*68f0*/  FFMA.FTZ R184, R6, R183, R184 ;  /* 0x000000b706b87223 */ /* 0x000fe200000100b8 */
[----:B------:R-:W-:Y:S01]  /*6900*/  LOP3.LUT P6, RZ, R224, 0xff, RZ, 0xc0, !PT ;  /* 0x000000ffe0ff7812 */ /* 0x000fe200078cc0ff */
[----:B------:R-:W-:Y:S01]  /*6910*/  FADD.FTZ R172, R12, -R173 ;  /* 0x800000ad0cac7221 */ /* 0x000fe20000010000 */
[----:B------:R-:W-:-:S02]  /*6920*/  HFMA2 R183, -RZ, RZ, 0, 0 ;  /* 0x00000000ffb77431 */ /* 0x000fc400000001ff */
[----:B------:R-:W-:Y:S01]  /*6930*/  FADD.FTZ R184, R15, -R184 ;  /* 0x800000b80fb87221 */ /* 0x000fe20000010000 */
[----:B------:R-:W-:Y:S01]  /*6940*/  FADD.FTZ R186, R51, R190 ;  /* 0x000000be33ba7221 */ /* 0x000fe20000010000 */
[C---:B------:R-:W-:Y:S01]  /*6950*/  FMUL.FTZ R172, R23.reuse, R172 ;  /* 0x000000ac17ac7220 */ /* 0x040fe20000410000 */
[----:B------:R-:W-:Y:S01]  /*6960*/  F2FP.BF16.F32.PACK_AB R179, R222, R179 ;  /* 0x000000b3deb3723e */ /* 0x000fe200000010ff */
[----:B------:R-:W-:Y:S01]  /*6970*/  FMUL.FTZ R173, R23, R184 ;  /* 0x000000b817ad7220 */ /* 0x000fe20000410000 */
[----:B------:R-:W-:Y:S01]  /*6980*/  @P5 PRMT R191, R176, 0x7632, R191 ;  /* 0x00007632b0bf5816 */ /* 0x000fe200000000bf */
[-C--:B------:R-:W-:Y:S02]  /*6990*/  FMUL.FTZ R23, R172, R182.reuse ;  /* 0x000000b6ac177220 */ /* 0x080fe40000410000 */
[----:B------:R-:W-:Y:S01]  /*69a0*/  FMUL.FTZ R182, R173, R182 ;  /* 0x000000b6adb67220 */ /* 0x000fe20000410000 */
[----:B------:R-:W-:Y:S02]  /*69b0*/  @P6 SHF.L.U32 R184, R176, 0x10, RZ ;  /* 0x00000010b0b86819 */ /* 0x000fe400000006ff */
[----:B------:R-:W-:Y:S01]  /*69c0*/  @P5 SHF.L.U32 R231, R191, 0x10, RZ ;  /* 0x00000010bfe75819 */ /* 0x000fe200000006ff */
[----:B------:R-:W-:Y:S01]  /*69d0*/  FMUL.FTZ R191, R23, UR16 ;  /* 0x0000001017bf7c20 */ /* 0x000fe20008410000 */
[----:B------:R-:W-:Y:S01]  /*69e0*/  FMUL.FTZ R182, R182, UR16 ;  /* 0x00000010b6b67c20 */ /* 0x000fe20008410000 */
[----:B------:R-:W-:Y:S01]  /*69f0*/  FADD.FTZ R23, R48, R185 ;  /* 0x000000b930177221 */ /* 0x000fe20000010000 */
[----:B------:R-:W-:Y:S01]  /*6a00*/  MOV R176, RZ ;  /* 0x000000ff00b07202 */ /* 0x000fe20000000f00 */
[-C--:B------:R-:W-:Y:S01]  /*6a10*/  @P6 FMUL.FTZ R183, R184, R191.reuse ;  /* 0x000000bfb8b76220 */ /* 0x080fe20000410000 */
[----:B------:R-:W-:Y:S01]  /*6a20*/  FADD.FTZ R184, R49, R188 ;  /* 0x000000bc31b87221 */ /* 0x000fe20000010000 */
[----:B------:R-:W-:Y:S01]  /*6a30*/  FMUL.FTZ R48, R140, R191 ;  /* 0x000000bf8c307220 */ /* 0x000fe20000410000 */
[-C--:B------:R-:W-:Y:S01]  /*6a40*/  FMUL.FTZ R49, R141, R182.reuse ;  /* 0x000000b68d317220 */ /* 0x080fe20000410000 */
[----:B------:R-:W-:Y:S01]  /*6a50*/  @P5 FMUL.FTZ R176, R231, R182 ;  /* 0x000000b6e7b05220 */ /* 0x000fe20000410000 */
[----:B------:R-:W-:Y:S01]  /*6a60*/  FADD.FTZ R185, R50, R189 ;  /* 0x000000bd32b97221 */ /* 0x000fe20000010000 */
[----:B------:R-:W-:Y:S01]  /*6a70*/  FADD.FTZ R52, R52, R183 ;  /* 0x000000b734347221 */ /* 0x000fe20000010000 */
[----:B------:R-:W-:Y:S01]  /*6a80*/  FSEL R48, R48, RZ, P6 ;  /* 0x000000ff30307208 */ /* 0x000fe20003000000 */
[----:B------:R-:W-:Y:S01]  /*6a90*/  FADD.FTZ R53, R53, R176 ;  /* 0x000000b035357221 */ /* 0x000fe20000010000 */
[----:B------:R-:W-:-:S04]  /*6aa0*/  FSEL R49, R49, RZ, P5 ;  /* 0x000000ff31317208 */ /* 0x000fc80002800000 */
[----:B------:R-:W-:Y:S01]  /*6ab0*/  F2FP.BF16.F32.PACK_AB R176, R49, R48 ;  /* 0x0000003031b0723e */ /* 0x000fe200000010ff */
[----:B------:R-:W-:Y:S06]  /*6ac0*/  BRA `(.L_x_4907) ;  /* 0x0000000400a47947 */ /* 0x000fec0003800000 */
.L_x_4908:
[----:B------:R-:W-:Y:S01]  /*6ad0*/  LOP3.LUT P5, RZ, R224, 0xff0000, RZ, 0xc0, !PT ;  /* 0x00ff0000e0ff7812 */ /* 0x000fe200078ac0ff */
[-CC-:B------:R-:W-:Y:S01]  /*6ae0*/  FFMA.FTZ R186, R8, R183.reuse, R184.reuse ;  /* 0x000000b708ba7223 */ /* 0x180fe200000100b8 */
[----:B------:R-:W-:Y:S01]  /*6af0*/  LOP3.LUT P6, RZ, R224, 0xff000000, RZ, 0xc0, !PT ;  /* 0xff000000e0ff7812 */ /* 0x000fe200078cc0ff */
[----:B------:R-:W-:Y:S02]  /*6b00*/  FFMA.FTZ R181, R9, R183, R184 ;  /* 0x000000b709b57223 */ /* 0x000fe400000100b8 */
[----:B------:R-:W-:Y:S02]  /*6b10*/  FADD.FTZ R186, R17, -R186 ;  /* 0x800000ba11ba7221 */ /* 0x000fe40000010000 */
[----:B------:R-:W-:Y:S01]  /*6b20*/  FADD.FTZ R180, R14, -R181 ;  /* 0x800000b50eb47221 */ /* 0x000fe20000010000 */
[----:B------:R-:W-:Y:S02]  /*6b30*/  HFMA2 R181, -RZ, RZ, 0, 0 ;  /* 0x00000000ffb57431 */ /* 0x000fe400000001ff */
[C---:B------:R-:W-:Y:S01]  /*6b40*/  FMUL.FTZ R187, R23.reuse, R186 ;  /* 0x000000ba17bb7220 */ /* 0x040fe20000410000 */
[----:B------:R-:W-:Y:S01]  /*6b50*/  MOV R186, RZ ;  /* 0x000000ff00ba7202 */ /* 0x000fe20000000f00 */
[----:B------:R-:W-:Y:S01]  /*6b60*/  FMUL.FTZ R185, R23, R180 ;  /* 0x000000b417b97220 */ /* 0x000fe20000410000 */
        /* <DEDUP_REMOVED lines=14> */
[----:B------:R-:W-:Y:S01]  /*6c50*/  FADD.FTZ R188, R16, -R185 ;  /* 0x800000b910bc7221 */ /* 0x000fe20000010000 */
[----:B------:R-:W-:Y:S01]  /*6c60*/  LOP3.LUT P6, RZ, R225, 0xff00, RZ, 0xc0, !PT ;  /* 0x0000ff00e1ff7812 */ /* 0x000fe200078cc0ff */
[----:B------:R-:W-:Y:S01]  /*6c70*/  HFMA2 R185, -RZ, RZ, 0, 0 ;  /* 0x00000000ffb97431 */ /* 0x000fe200000001ff */
[----:B------:R-:W-:Y:S01]  /*6c80*/  FSEL R177, R177, RZ, P5 ;  /* 0x000000ffb1b17208 */ /* 0x000fe20002800000 */
[----:B------:R-:W-:Y:S01]  /*6c90*/  FMUL.FTZ R187, R23, R188 ;  /* 0x000000bc17bb7220 */ /* 0x000fe20000410000 */
[----:B------:R-:W-:Y:S01]  /*6ca0*/  LOP3.LUT P5, RZ, R225, 0xff, RZ, 0xc0, !PT ;  /* 0x000000ffe1ff7812 */ /* 0x000fe200078ac0ff */
[----:B------:R-:W-:Y:S01]  /*6cb0*/  FADD.FTZ R190, R19, -R190 ;  /* 0x800000be13be7221 */ /* 0x000fe20000010000 */
[----:B------:R-:W-:Y:S01]  /*6cc0*/  MOV R188, RZ ;  /* 0x000000ff00bc7202 */ /* 0x000fe20000000f00 */
[----:B------:R-:W-:Y:S01]  /*6cd0*/  FMUL.FTZ R187, R182, R187 ;  /* 0x000000bbb6bb7220 */ /* 0x000fe20000410000 */
[----:B------:R-:W-:Y:S01]  /*6ce0*/  FADD.FTZ R55, R55, R186 ;  /* 0x000000ba37377221 */ /* 0x000fe20000010000 */
[----:B------:R-:W-:Y:S01]  /*6cf0*/  FMUL.FTZ R191, R23, R190 ;  /* 0x000000be17bf7220 */ /* 0x000fe20000410000 */
[----:B------:R-:W-:Y:S01]  /*6d00*/  FADD.FTZ R54, R54, R181 ;  /* 0x000000b536367221 */ /* 0x000fe20000010000 */
[----:B------:R-:W-:Y:S01]  /*6d10*/  FMUL.FTZ R189, R187, UR16 ;  /* 0x00000010bbbd7c20 */ /* 0x000fe20008410000 */
[----:B------:R-:W-:Y:S01]  /*6d20*/  F2FP.BF16.F32.PACK_AB R177, R180, R177 ;  /* 0x000000b1b4b1723e */ /* 0x000fe200000010ff */
[----:B------:R-:W-:Y:S01]  /*6d30*/  FMUL.FTZ R187, R182, R191 ;  /* 0x000000bfb6bb7220 */ /* 0x000fe20000410000 */
[----:B------:R-:W-:-:S03]  /*6d40*/  @P6 PRMT R190, R178, 0x7632, R190 ;  /* 0x00007632b2be6816 */ /* 0x000fc600000000be */
[----:B------:R-:W-:Y:S01]  /*6d50*/  @P5 SHF.L.U32 R222, R178, 0x10, RZ ;  /* 0x00000010b2de5819 */ /* 0x000fe200000006ff */
[-C--:B------:R-:W-:Y:S01]  /*6d60*/  FMUL.FTZ R178, R136, R189.reuse ;  /* 0x000000bd88b27220 */ /* 0x080fe20000410000 */
[----:B------:R-:W-:Y:S01]  /*6d70*/  @P6 SHF.L.U32 R191, R190, 0x10, RZ ;  /* 0x00000010bebf6819 */ /* 0x000fe200000006ff */
[----:B------:R-:W-:Y:S02]  /*6d80*/  FMUL.FTZ R190, R187, UR16 ;  /* 0x00000010bbbe7c20 */ /* 0x000fe40008410000 */
[----:B------:R-:W-:Y:S01]  /*6d90*/  @P5 FMUL.FTZ R185, R222, R189 ;  /* 0x000000bddeb95220 */ /* 0x000fe20000410000 */
[----:B------:R-:W-:Y:S01]  /*6da0*/  FSEL R178, R178, RZ, P5 ;  /* 0x000000ffb2b27208 */ /* 0x000fe20002800000 */
[-C--:B------:R-:W-:Y:S01]  /*6db0*/  FMUL.FTZ R187, R137, R190.reuse ;  /* 0x000000be89bb7220 */ /* 0x080fe20000410000 */
[----:B------:R-:W-:Y:S01]  /*6dc0*/  ISETP.GE.U32.AND P5, PT, R224, RZ, PT ;  /* 0x000000ffe000720c */ /* 0x000fe20003fa6070 */
[-CC-:B------:R-:W-:Y:S01]  /*6dd0*/  FFMA.FTZ R189, R13, R183.reuse, R184.reuse ;  /* 0x000000b70dbd7223 */ /* 0x180fe200000100b8 */
[----:B------:R-:W-:Y:S01]  /*6de0*/  FFMA.FTZ R222, R20, R183, R184 ;  /* 0x000000b714de7223 */ /* 0x000fe200000100b8 */
[----:B------:R-:W-:Y:S01]  /*6df0*/  @P6 FMUL.FTZ R188, R191, R190 ;  /* 0x000000bebfbc6220 */ /* 0x000fe20000410000 */
[----:B------:R-:W-:Y:S01]  /*6e00*/  ISETP.GE.U32.AND.EX P5, PT, R225, 0x1000000, PT, P5 ;  /* 0x01000000e100780c */ /* 0x000fe20003fa6150 */
[----:B------:R-:W-:Y:S01]  /*6e10*/  FADD.FTZ R190, R18, -R189 ;  /* 0x800000bd12be7221 */ /* 0x000fe20000010000 */
[----:B------:R-:W-:Y:S01]  /*6e20*/  FSEL R187, R187, RZ, P6 ;  /* 0x000000ffbbbb7208 */ /* 0x000fe20003000000 */
[----:B------:R-:W-:Y:S01]  /*6e30*/  FADD.FTZ R222, R21, -R222 ;  /* 0x800000de15de7221 */ /* 0x000fe20000010000 */
[----:B------:R-:W-:Y:S01]  /*6e40*/  LOP3.LUT P6, RZ, R225, 0xff0000, RZ, 0xc0, !PT ;  /* 0x00ff0000e1ff7812 */ /* 0x000fe200078cc0ff */
[----:B------:R-:W-:Y:S01]  /*6e50*/  FMUL.FTZ R191, R23, R190 ;  /* 0x000000be17bf7220 */ /* 0x000fe20000410000 */
[----:B------:R-:W-:-:S02]  /*6e60*/  HFMA2 R189, -RZ, RZ, 0, 0 ;  /* 0x00000000ffbd7431 */ /* 0x000fc400000001ff */
[----:B------:R-:W-:Y:S01]  /*6e70*/  FMUL.FTZ R231, R23, R222 ;  /* 0x000000de17e77220 */ /* 0x000fe20000410000 */
[----:B------:R-:W-:Y:S01]  /*6e80*/  MOV R190, RZ ;  /* 0x000000ff00be7202 */ /* 0x000fe20000000f00 */
[C---:B------:R-:W-:Y:S01]  /*6e90*/  FMUL.FTZ R191, R182.reuse, R191 ;  /* 0x000000bfb6bf7220 */ /* 0x040fe20000410000 */
[----:B------:R-:W-:Y:S01]  /*6ea0*/  F2FP.BF16.F32.PACK_AB R178, R187, R178 ;  /* 0x000000b2bbb2723e */ /* 0x000fe200000010ff */
[----:B------:R-:W-:Y:S01]  /*6eb0*/  FMUL.FTZ R222, R182, R231 ;  /* 0x000000e7b6de7220 */ /* 0x000fe20000410000 */
[----:B------:R-:W-:Y:S01]  /*6ec0*/  @P5 PRMT R231, R179, 0x7632, R231 ;  /* 0x00007632b3e75816 */ /* 0x000fe200000000e7 */
[----:B------:R-:W-:Y:S02]  /*6ed0*/  FMUL.FTZ R191, R191, UR16 ;  /* 0x00000010bfbf7c20 */ /* 0x000fe40008410000 */
[----:B------:R-:W-:Y:S01]  /*6ee0*/  FMUL.FTZ R230, R222, UR16 ;  /* 0x00000010dee67c20 */ /* 0x000fe20008410000 */
[----:B------:R-:W-:Y:S01]  /*6ef0*/  @P6 SHF.L.U32 R232, R179, 0x10, RZ ;  /* 0x00000010b3e86819 */ /* 0x000fe200000006ff */
[----:B------:R-:W-:Y:S01]  /*6f00*/  FMUL.FTZ R179, R138, R191 ;  /* 0x000000bf8ab37220 */ /* 0x000fe20000410000 */
[----:B------:R-:W-:Y:S01]  /*6f10*/  @P5 SHF.L.U32 R231, R231, 0x10, RZ ;  /* 0x00000010e7e75819 */ /* 0x000fe200000006ff */
[----:B------:R-:W-:-:S02]  /*6f20*/  FMUL.FTZ R222, R139, R230 ;  /* 0x000000e68bde7220 */ /* 0x000fc40000410000 */
        /* <DEDUP_REMOVED lines=10> */
[----:B------:R-:W-:Y:S01]  /*6fd0*/  FMUL.FTZ R183, R23, R184 ;  /* 0x000000b817b77220 */ /* 0x000fe20000410000 */
[----:B------:R-:W-:Y:S01]  /*6fe0*/  FADD.FTZ R186, R51, R190 ;  /* 0x000000be33ba7221 */ /* 0x000fe20000010000 */
[----:B------:R-:W-:Y:S01]  /*6ff0*/  FMUL.FTZ R191, R23, R230 ;  /* 0x000000e617bf7220 */ /* 0x000fe20000410000 */
[----:B------:R-:W-:Y:S01]  /*7000*/  F2FP.BF16.F32.PACK_AB R179, R222, R179 ;  /* 0x000000b3deb3723e */ /* 0x000fe200000010ff */
[----:B------:R-:W-:Y:S01]  /*7010*/  FMUL.FTZ R23, R182, R183 ;  /* 0x000000b7b6177220 */ /* 0x000fe20000410000 */
[----:B------:R-:W-:-:S02]  /*7020*/  HFMA2 R183, -RZ, RZ, 0, 0 ;  /* 0x00000000ffb77431 */ /* 0x000fc400000001ff */
[----:B------:R-:W-:Y:S01]  /*7030*/  FMUL.FTZ R182, R182, R191 ;  /* 0x000000bfb6b67220 */ /* 0x000fe20000410000 */
[----:B------:R-:W-:Y:S01]  /*7040*/  @P6 SHF.L.U32 R184, R176, 0x10, RZ ;  /* 0x00000010b0b86819 */ /* 0x000fe200000006ff */
[----:B------:R-:W-:Y:S02]  /*7050*/  FMUL.FTZ R191, R23, UR16 ;  /* 0x0000001017bf7c20 */ /* 0x000fe40008410000 */
[----:B------:R-:W-:Y:S01]  /*7060*/  FMUL.FTZ R182, R182, UR16 ;  /* 0x00000010b6b67c20 */ /* 0x000fe20008410000 */
[----:B------:R-:W-:Y:S01]  /*7070*/  FADD.FTZ R23, R48, R185 ;  /* 0x000000b930177221 */ /* 0x000fe20000010000 */
[----:B------:R-:W-:Y:S01]  /*7080*/  @P5 PRMT R230, R176, 0x7632, R230 ;  /* 0x00007632b0e65816 */ /* 0x000fe200000000e6 */
[-C--:B------:R-:W-:Y:S01]  /*7090*/  @P6 FMUL.FTZ R183, R184, R191.reuse ;  /* 0x000000bfb8b76220 */ /* 0x080fe20000410000 */
[----:B------:R-:W-:Y:S01]  /*70a0*/  FADD.FTZ R184, R49, R188 ;  /* 0x000000bc31b87221 */ /* 0x000fe20000010000 */
[----:B------:R-:W-:Y:S01]  /*70b0*/  FMUL.FTZ R48, R140, R191 ;  /* 0x000000bf8c307220 */ /* 0x000fe20000410000 */
[----:B------:R-:W-:Y:S01]  /*70c0*/  @P5 SHF.L.U32 R231, R230, 0x10, RZ ;  /* 0x00000010e6e75819 */ /* 0x000fe200000006ff */
[-C--:B------:R-:W-:Y:S01]  /*70d0*/  FMUL.FTZ R49, R141, R182.reuse ;  /* 0x000000b68d317220 */ /* 0x080fe20000410000 */
[----:B------:R-:W-:Y:S01]  /*70e0*/  MOV R176, RZ ;  /* 0x000000ff00b07202 */ /* 0x000fe20000000f00 */
[----:B------:R-:W-:Y:S01]  /*70f0*/  FADD.FTZ R185, R50, R189 ;  /* 0x000000bd32b97221 */ /* 0x000fe20000010000 */
[----:B------:R-:W-:Y:S01]  /*7100*/  FSEL R48, R48, RZ, P6 ;  /* 0x000000ff30307208 */ /* 0x000fe20003000000 */
[----:B------:R-:W-:Y:S01]  /*7110*/  @P5 FMUL.FTZ R176, R231, R182 ;  /* 0x000000b6e7b05220 */ /* 0x000fe20000410000 */
[----:B------:R-:W-:Y:S01]  /*7120*/  FSEL R49, R49, RZ, P5 ;  /* 0x000000ff31317208 */ /* 0x000fe20002800000 */
[----:B------:R-:W-:-:S02]  /*7130*/  FADD.FTZ R52, R52, R183 ;  /* 0x000000b734347221 */ /* 0x000fc40000010000 */
[----:B------:R-:W-:Y:S01]  /*7140*/  FADD.FTZ R53, R53, R176 ;  /* 0x000000b035357221 */ /* 0x000fe20000010000 */
[----:B------:R-:W-:-:S07]  /*7150*/  F2FP.BF16.F32.PACK_AB R176, R49, R48 ;  /* 0x0000003031b0723e */ /* 0x000fce00000010ff */
.L_x_4907:
        /* <DEDUP_REMOVED lines=11> */
.L_x_4904:
[----:B------:R-:W-:Y:S05]  /*7210*/  BSYNC.RECONVERGENT B0 ;  /* 0x0000000000007941 */ /* 0x000fea0003800200 */
.L_x_4903:
[----:B0-23--:R-:W0:Y:S01]  /*7220*/  LDC.64 R176, c[0x0][0x380] ;  /* 0x0000e000ffb07b82 */ /* 0x00de220000000a00 */
[----:B------:R-:W-:Y:S01]  /*7230*/  UPLOP3.LUT UP1, UPT, UPT, UPT, UP1, 0x40, 0x4 ;  /* 0x000000000004789c */ /* 0x000fe20003f2e810 */
[----:B0-----:R-:W-:-:S04]  /*7240*/  IADD3 R2, PT, PT, R2, R176, RZ ;  /* 0x000000b002027210 */ /* 0x001fc80007ffe0ff */
[----:B------:R-:W-:-:S13]  /*7250*/  ISETP.GE.AND P1, PT, R2, R177, PT ;  /* 0x000000b10200720c */ /* 0x000fda0003f26270 */
[----:B------:R-:W-:Y:S05]  /*7260*/  @!P1 BRA `(.L_x_4909) ;  /* 0xffffff9400589947 */ /* 0x000fea000383ffff */
.L_x_4882:
        /* <DEDUP_REMOVED lines=17> */
.L_x_4911:
[----:B------:R-:W-:Y:S05]  /*7380*/  BSYNC.RECONVERGENT B0 ;  /* 0x0000000000007941 */ /* 0x000fea0003800200 */
.L_x_4910:
        /* <DEDUP_REMOVED lines=15> */
.L_x_4913:
[----:B------:R-:W-:Y:S05]  /*7480*/  BSYNC.RECONVERGENT B0 ;  /* 0x0000000000007941 */ /* 0x000fea0003800200 */
.L_x_4912:
        /* <DEDUP_REMOVED lines=14> */
.L_x_4914:
        /* <DEDUP_REMOVED lines=9> */
.L_x_10748:


//--------------------- .text._ZN10layer_norm13ln_bwd_kernelINS_13Kernel_traitsIf13__nv_bfloat16fS2_fjLj6144ELj1ELj1ELj8ELj16ENS_18Kernel_traits_baseILj6144EfS2_fS2_fjLj256EEEEELb1ELb1ELb0ELb1EEEvNS_9BwdParamsE --------------------------
	.section	.text._ZN10layer_norm13ln_bwd_kernelINS_13Kernel_traitsIf13__nv_bfloat16fS2_fjLj6144ELj1ELj1ELj8ELj16ENS_18Kernel_traits_baseILj6144EfS2_fS2_fjLj256EEEEELb1ELb1ELb0ELb1EEEvNS_9BwdParamsE,"ax",@progbits
	.align	128
        .global         _ZN10layer_norm13ln_bwd_kernelINS_13Kernel_traitsIf13__nv_bfloat16fS2_fjLj6144ELj1ELj1ELj8ELj16ENS_18Kernel_traits_baseILj6144EfS2_fS2_fjLj256EEEEELb1ELb1ELb0ELb1EEEvNS_9BwdParamsE
        .type           _ZN10layer_norm13ln_bwd_kernelINS_13Kernel_traitsIf13__nv_bfloat16fS2_fjLj6144ELj1ELj1ELj8ELj16ENS_18Kernel_traits_baseILj6144EfS2_fS2_fjLj256EEEEELb1ELb1ELb0ELb1EEEvNS_9BwdParamsE,@function
        .size           _ZN10layer_norm13ln_bwd_kernelINS_13Kernel_traitsIf13__nv_bfloat16fS2_fjLj6144ELj1ELj1ELj8ELj16ENS_18Kernel_traits_baseILj6144EfS2_fS2_fjLj256EEEEELb1ELb1ELb0ELb1EEEvNS_9BwdParamsE,(.L_x_10749 - _ZN10layer_norm13ln_bwd_kernelINS_13Kernel_traitsIf13__nv_bfloat16fS2_fjLj6144ELj1ELj1ELj8ELj16ENS_18Kernel_traits_baseILj6144EfS2_fS2_fjLj256EEEEELb1ELb1ELb0ELb1EEEvNS_9BwdParamsE)
        .other          _ZN10layer_norm13ln_bwd_kernelINS_13Kernel_traitsIf13__nv_bfloat16fS2_fjLj6144ELj1ELj1ELj8ELj16ENS_18Kernel_traits_baseILj6144EfS2_fS2_fjLj256EEEEELb1ELb1ELb0ELb1EEEvNS_9BwdParamsE,@"STO_CUDA_ENTRY STV_DEFAULT"
_ZN10layer_norm13ln_bwd_kernelINS_13Kernel_traitsIf13__nv_bfloat16fS2_fjLj6144ELj1ELj1ELj8ELj16ENS_18Kernel_traits_baseILj6144EfS2_fS2_fjLj256EEEEELb1ELb1ELb0ELb1EEEvNS_9BwdParamsE:
.text._ZN10layer_norm13ln_bwd_kernelINS_13Kernel_traitsIf13__nv_bfloat16fS2_fjLj6144ELj1ELj1ELj8ELj16ENS_18Kernel_traits_baseILj6144EfS2_fS2_fjLj256EEEEELb1ELb1ELb0ELb1EEEvNS_9BwdParamsE:
        /* <DEDUP_REMOVED lines=97> */
[----:B------:R-:W-:Y:S01]  /*0610*/  MOV R193, RZ ;  /* 0x000000ff00c17202 */ /* 0x000fe20000000f00 */
[----:B------:R-:W5:Y:S01]  /*0620*/  LDG.E.128 R76, desc[UR8][R6.64+0x10] ;  /* 0x00001008064c7981 */ /* 0x000f62000c1e1d00 */
[----:B------:R-:W-:Y:S01]  /*0630*/  MOV R190, UR7 ;  /* 0x0000000700be7c02 */ /* 0x000fe20008000f00 */
[----:B------:R-:W0:Y:S02]  /*0640*/  LDCU.U8 UR10, c[0x0][0x410] ;  /* 0x00008200ff0a77ac */ /* 0x000e240008000000 */
[----:B------:R1:W5:Y:S01]  /*0650*/  LDG.E.128 R80, desc[UR8][R6.64] ;  /* 0x0000000806507981 */ /* 0x000362000c1e1d00 */
[----:B------:R-:W2:Y:S01]  /*0660*/  LDCU UR6, c[0x0][0x408] ;  /* 0x00008100ff0677ac */ /* 0x000ea20008000800 */
[----:B------:R-:W3:Y:S01]  /*0670*/  LDCU UR11, c[0x0][0x388] ;  /* 0x00007100ff0b77ac */ /* 0x000ee20008000800 */
[----:B-1----:R-:W-:Y:S01]  /*0680*/  CS2R R6, SRZ ;  /* 0x0000000000067805 */ /* 0x002fe2000001ff00 */
[----:B------:R-:W1:Y:S01]  /*0690*/  LDCU UR14, c[0x0][0x400] ;  /* 0x00008000ff0e77ac */ /* 0x000e620008000800 */
[----:B------:R-:W4:Y:S01]  /*06a0*/  LDCU.64 UR4, c[0x0][0x478] ;  /* 0x00008f00ff0477ac */ /* 0x000f220008000a00 */
[----:B------:R-:W0:Y:S04]  /*06b0*/  LDCU.64 UR12, c[0x0][0x438] ;  /* 0x00008700ff0c77ac */ /* 0x000e280008000a00 */
.L_x_4928:
[----:B------:R-:W2:Y:S01]  /*06c0*/  LDC.64 R134, c[0x0][0x3c0] ;  /* 0x0000f000ff867b82 */ /* 0x000ea20000000a00 */
[----:B---3--:R-:W-:-:S05]  /*06d0*/  IMAD R0, R190, UR11, RZ ;  /* 0x0000000bbe007c24 */ /* 0x008fca000f8e02ff */
[----:B0-----:R-:W-:Y:S02]  /*06e0*/  SHF.R.S32.HI R117, RZ, 0x1f, R0 ;  /* 0x0000001fff757819 */ /* 0x001fe40000011400 */
[----:B------:R-:W3:Y:S02]  /*06f0*/  LDC.64 R200, c[0x0][0x3a8] ;  /* 0x0000ea00ffc87b82 */ /* 0x000ee40000000a00 */
[----:B------:R-:W-:-:S04]  /*0700*/  LEA.HI R117, R117, R0, RZ, 0x3 ;  /* 0x0000000075757211 */ /* 0x000fc800078f18ff */
[----:B------:R-:W-:Y:S02]  /*0710*/  LEA.HI.SX32 R197, R117, R2, 0x1d ;  /* 0x0000000275c57211 */ /* 0x000fe400078feaff */
[----:B------:R-:W1:Y:S08]  /*0720*/  LDC.64 R148, c[0x0][0x428] ;  /* 0x00010a00ff947b82 */ /* 0x000e700000000a00 */
[----:B------:R-:W4:Y:S01]  /*0730*/  LDC.64 R198, c[0x0][0x3c8] ;  /* 0x0000f200ffc67b82 */ /* 0x000f220000000a00 */
[----:B--2---:R-:W-:Y:S01]  /*0740*/  IMAD.WIDE R134, R190, 0x4, R134 ;  /* 0x00000004be867825 */ /* 0x004fe200078e0286 */
[----:B------:R-:W-:-:S04]  /*0750*/  IADD3 R195, PT, PT, R197, 0x100, RZ ;  /* 0x00000100c5c37810 */ /* 0x000fc80007ffe0ff */
[----:B------:R-:W2:Y:S01]  /*0760*/  LDG.E R0, desc[UR8][R134.64] ;  /* 0x0000000886007981 */ /* 0x000ea2000c1e1900 */
[C---:B---3--:R-:W-:Y:S01]  /*0770*/  IMAD.WIDE.U32 R150, R197.reuse, 0x20, R200 ;  /* 0x00000020c5967825 */ /* 0x048fe200078e00c8 */
[----:B------:R-:W-:-:S04]  /*0780*/  IADD3 R191, PT, PT, R197, 0x200, RZ ;  /* 0x00000200c5bf7810 */ /* 0x000fc80007ffe0ff */
[----:B------:R-:W3:Y:S01]  /*0790*/  LDG.E.128 R116, desc[UR8][R150.64] ;  /* 0x0000000896747981 */ /* 0x000ee2000c1e1d00 */
[----:B-1----:R-:W-:-:S03]  /*07a0*/  IMAD.WIDE.U32 R120, R197, 0x10, R148 ;  /* 0x00000010c5787825 */ /* 0x002fc600078e0094 */
[----:B------:R-:W3:Y:S04]  /*07b0*/  LDG.E.128 R124, desc[UR8][R150.64+0x10] ;  /* 0x00001008967c7981 */ /* 0x000ee8000c1e1d00 */
[----:B------:R-:W3:Y:S01]  /*07c0*/  LDG.E.128 R120, desc[UR8][R120.64] ;  /* 0x0000000878787981 */ /* 0x000ee2000c1e1d00 */
[----:B------:R-:W-:-:S04]  /*07d0*/  IMAD.WIDE.U32 R202, R195, 0x20, R200 ;  /* 0x00000020c3ca7825 */ /* 0x000fc800078e00c8 */
[----:B------:R-:W-:Y:S01]  /*07e0*/  IMAD.WIDE.U32 R200, R191, 0x20, R200 ;  /* 0x00000020bfc87825 */ /* 0x000fe200078e00c8 */
[----:B------:R-:W3:Y:S03]  /*07f0*/  LDG.E.128 R136, desc[UR8][R202.64+0x10] ;  /* 0x00001008ca887981 */ /* 0x000ee6000c1e1d00 */
[----:B------:R-:W-:Y:S01]  /*0800*/  IMAD.WIDE.U32 R132, R195, 0x10, R148 ;  /* 0x00000010c3847825 */ /* 0x000fe200078e0094 */
[----:B------:R-:W3:Y:S03]  /*0810*/  LDG.E.128 R140, desc[UR8][R200.64] ;  /* 0x00000008c88c7981 */ /* 0x000ee6000c1e1d00 */
[----:B----4-:R-:W-:Y:S01]  /*0820*/  IMAD.WIDE R198, R190, 0x4, R198 ;  /* 0x00000004bec67825 */ /* 0x010fe200078e02c6 */
[----:B------:R-:W4:Y:S04]  /*0830*/  LDG.E.128 R128, desc[UR8][R202.64] ;  /* 0x00000008ca807981 */ /* 0x000f28000c1e1d00 */
[----:B------:R-:W4:Y:S04]  /*0840*/  LDG.E.128 R132, desc[UR8][R132.64] ;  /* 0x0000000884847981 */ /* 0x000f28000c1e1d00 */
[----:B------:R1:W4:Y:S04]  /*0850*/  LDG.E.128 R144, desc[UR8][R200.64+0x10] ;  /* 0x00001008c8907981 */ /* 0x000328000c1e1d00 */
[----:B------:R1:W4:Y:S01]  /*0860*/  LDG.E R194, desc[UR8][R198.64] ;  /* 0x00000008c6c27981 */ /* 0x000322000c1e1900 */
[----:B------:R-:W-:-:S06]  /*0870*/  IMAD.WIDE.U32 R148, R191, 0x10, R148 ;  /* 0x00000010bf947825 */ /* 0x000fcc00078e0094 */
[----:B------:R-:W4:Y:S01]  /*0880*/  LDG.E.128 R148, desc[UR8][R148.64] ;  /* 0x0000000894947981 */ /* 0x000f22000c1e1d00 */
[----:B0-----:R-:W-:Y:S02]  /*0890*/  ISETP.NE.AND P5, PT, RZ, UR10, PT ;  /* 0x0000000aff007c0c */ /* 0x001fe4000bfa5270 */
[----:B------:R-:W-:Y:S02]  /*08a0*/  LOP3.LUT P4, RZ, R2, 0x1f, RZ, 0xc0, !PT ;  /* 0x0000001f02ff7812 */ /* 0x000fe4000788c0ff */
[----:B------:R-:W-:Y:S02]  /*08b0*/  PLOP3.LUT P0, PT, PT, PT, PT, 0x80, 0x8 ;  /* 0x000000000008781c */ /* 0x000fe40003f0f070 */
[----:B------:R-:W-:-:S04]  /*08c0*/  ISETP.NE.U32.AND P2, PT, RZ, UR12, PT ;  /* 0x0000000cff007c0c */ /* 0x000fc8000bf45070 */
[----:B------:R-:W-:-:S05]  /*08d0*/  ISETP.NE.AND.EX P2, PT, RZ, UR13, PT, P2 ;  /* 0x0000000dff007c0c */ /* 0x000fca000bf45320 */
[----:B------:R-:W-:Y:S02]  /*08e0*/  @!P4 PLOP3.LUT P0, PT, P3, PT, PT, 0x80, 0x8 ;  /* 0x000000000008c81c */ /* 0x000fe40001f0f070 */
[----:B--2---:R-:W-:-:S05]  /*08f0*/  FSEL R0, R0, RZ, !P5 ;  /* 0x000000ff00007208 */ /* 0x004fca0006800000 */
[C---:B---3--:R-:W-:Y:S01]  /*0900*/  FADD.FTZ R237, -R0.reuse, R118 ;  /* 0x0000007600ed7221 */ /* 0x048fe20000010100 */
[----:B------:R-:W-:Y:S01]  /*0910*/  FADD.FTZ R227, -R0, R126 ;  /* 0x0000007e00e37221 */ /* 0x000fe20000010100 */
[C---:B------:R-:W-:Y:S02]  /*0920*/  PRMT R118, R120.reuse, 0x7632, R118 ;  /* 0x0000763278767816 */ /* 0x040fe40000000076 */
[----:B------:R-:W-:Y:S02]  /*0930*/  SHF.L.U32 R120, R120, 0x10, RZ ;  /* 0x0000001078787819 */ /* 0x000fe400000006ff */
[----:B------:R-:W-:-:S03]  /*0940*/  SHF.L.U32 R126, R118, 0x10, RZ ;  /* 0x00000010767e7819 */ /* 0x000fc600000006ff */
[----:B-----5:R-:W-:Y:S01]  /*0950*/  FMUL.FTZ R233, R36, R120 ;  /* 0x0000007824e97220 */ /* 0x020fe20000410000 */
[C---:B------:R-:W-:Y:S01]  /*0960*/  PRMT R196, R121.reuse, 0x7632, R196 ;  /* 0x0000763279c47816 */ /* 0x040fe200000000c4 */
[C---:B------:R-:W-:Y:S01]  /*0970*/  FADD.FTZ R247, -R0.reuse, R139 ;  /* 0x0000008b00f77221 */ /* 0x040fe20000010100 */
[C---:B------:R-:W-:Y:S01]  /*0980*/  FADD.FTZ R213, -R0.reuse, R116 ;  /* 0x0000007400d57221 */ /* 0x040fe20000010100 */
[----:B------:R-:W-:Y:S01]  /*0990*/  SHF.L.U32 R121, R121, 0x10, RZ ;  /* 0x0000001079797819 */ /* 0x000fe200000006ff */
[C---:B------:R-:W-:Y:S01]  /*09a0*/  FADD.FTZ R139, -R0.reuse, R141 ;  /* 0x0000008d008b7221 */ /* 0x040fe20000010100 */
[----:B------:R-:W-:Y:S01]  /*09b0*/  FMUL.FTZ R226, R37, R126 ;  /* 0x0000007e25e27220 */ /* 0x000fe20000410000 */
[----:B------:R-:W-:Y:S01]  /*09c0*/  FADD.FTZ R141, RZ, R233 ;  /* 0x000000e9ff8d7221 */ /* 0x000fe20000010000 */
[C---:B------:R-:W-:Y:S01]  /*09d0*/  FADD.FTZ R239, -R0.reuse, R117 ;  /* 0x0000007500ef7221 */ /* 0x040fe20000010100 */
[C---:B------:R-:W-:Y:S01]  /*09e0*/  FADD.FTZ R235, -R0.reuse, R119 ;  /* 0x0000007700eb7221 */ /* 0x040fe20000010100 */
[C---:B----4-:R-:W-:Y:S01]  /*09f0*/  FADD.FTZ R207, -R0.reuse, R131 ;  /* 0x0000008300cf7221 */ /* 0x050fe20000010100 */
[C---:B------:R-:W-:Y:S01]  /*0a00*/  PRMT R236, R135.reuse, 0x7632, R236 ;  /* 0x0000763287ec7816 */ /* 0x040fe200000000ec */
[C---:B------:R-:W-:Y:S01]  /*0a10*/  FADD.FTZ R205, -R0.reuse, R137 ;  /* 0x0000008900cd7221 */ /* 0x040fe20000010100 */
[----:B-1----:R-:W-:Y:S01]  /*0a20*/  SHF.L.U32 R201, R135, 0x10, RZ ;  /* 0x0000001087c97819 */ /* 0x002fe200000006ff */
        /* <DEDUP_REMOVED lines=16> */
[----:B------:R-:W-:Y:S01]  /*0b30*/  SHF.L.U32 R130, R196, 0x10, RZ ;  /* 0x00000010c4827819 */ /* 0x000fe200000006ff */
[----:B------:R-:W-:Y:S01]  /*0b40*/  FMUL.FTZ R232, R38, R121 ;  /* 0x0000007926e87220 */ /* 0x000fe20000410000 */
[----:B------:R-:W-:Y:S01]  /*0b50*/  FADD.FTZ R141, R141, R226 ;  /* 0x000000e28d8d7221 */ /* 0x000fe20000010000 */
[----:B------:R-:W-:Y:S01]  /*0b60*/  PRMT R198, R122, 0x7632, R198 ;  /* 0x000076327ac67816 */ /* 0x000fe200000000c6 */
[----:B------:R-:W-:Y:S01]  /*0b70*/  FMUL.FTZ R239, R194, R239 ;  /* 0x000000efc2ef7220 */ /* 0x000fe20000410000 */
[----:B------:R-:W-:Y:S01]  /*0b80*/  SHF.L.U32 R203, R122, 0x10, RZ ;  /* 0x000000107acb7819 */ /* 0x000fe200000006ff */
[----:B------:R-:W-:Y:S01]  /*0b90*/  FFMA.FTZ R118, R0, R233, RZ ;  /* 0x000000e900767223 */ /* 0x000fe200000100ff */
[----:B------:R-:W-:Y:S01]  /*0ba0*/  FMUL.FTZ R224, R39, R130 ;  /* 0x0000008227e07220 */ /* 0x000fe20000410000 */
[----:B------:R-:W-:Y:S01]  /*0bb0*/  FADD.FTZ R141, R141, R232 ;  /* 0x000000e88d8d7221 */ /* 0x000fe20000010000 */
[----:B------:R-:W-:Y:S01]  /*0bc0*/  FMUL.FTZ R237, R194, R237 ;  /* 0x000000edc2ed7220 */ /* 0x000fe20000410000 */
[----:B------:R-:W-:Y:S01]  /*0bd0*/  SHF.L.U32 R129, R198, 0x10, RZ ;  /* 0x00000010c6817819 */ /* 0x000fe200000006ff */
[----:B------:R-:W-:Y:S01]  /*0be0*/  FFMA.FTZ R118, R239, R226, R118 ;  /* 0x000000e2ef767223 */ /* 0x000fe20000010076 */
[----:B------:R-:W-:Y:S01]  /*0bf0*/  FMUL.FTZ R230, R40, R203 ;  /* 0x000000cb28e67220 */ /* 0x000fe20000410000 */
[----:B------:R-:W-:Y:S01]  /*0c00*/  FADD.FTZ R141, R141, R224 ;  /* 0x000000e08d8d7221 */ /* 0x000fe20000010000 */
[C---:B------:R-:W-:Y:S01]  /*0c10*/  PRMT R252, R123.reuse, 0x7632, R252 ;  /* 0x000076327bfc7816 */ /* 0x040fe200000000fc */
[----:B------:R-:W-:Y:S01]  /*0c20*/  FMUL.FTZ R235, R194, R235 ;  /* 0x000000ebc2eb7220 */ /* 0x000fe20000410000 */
[----:B------:R-:W-:Y:S01]  /*0c30*/  SHF.L.U32 R123, R123, 0x10, RZ ;  /* 0x000000107b7b7819 */ /* 0x000fe200000006ff */
[----:B------:R-:W-:Y:S01]  /*0c40*/  FFMA.FTZ R118, R237, R232, R118 ;  /* 0x000000e8ed767223 */ /* 0x000fe20000010076 */
[----:B------:R-:W-:Y:S01]  /*0c50*/  FMUL.FTZ R222, R41, R129 ;  /* 0x0000008129de7220 */ /* 0x000fe20000410000 */
[----:B------:R-:W-:Y:S01]  /*0c60*/  FADD.FTZ R141, R141, R230 ;  /* 0x000000e68d8d7221 */ /* 0x000fe20000010000 */
[----:B------:R-:W-:Y:S01]  /*0c70*/  SHF.L.U32 R252, R252, 0x10, RZ ;  /* 0x00000010fcfc7819 */ /* 0x000fe200000006ff */
[----:B------:R-:W-:Y:S01]  /*0c80*/  FMUL.FTZ R231, R194, R231 ;  /* 0x000000e7c2e77220 */ /* 0x000fe20000410000 */
[----:B------:R-:W-:Y:S01]  /*0c90*/  FFMA.FTZ R118, R235, R224, R118 ;  /* 0x000000e0eb767223 */ /* 0x000fe20000010076 */
[----:B------:R-:W-:Y:S01]  /*0ca0*/  FMUL.FTZ R228, R42, R123 ;  /* 0x0000007b2ae47220 */ /* 0x000fe20000410000 */
[----:B------:R-:W-:Y:S01]  /*0cb0*/  FADD.FTZ R141, R141, R222 ;  /* 0x000000de8d8d7221 */ /* 0x000fe20000010000 */
[----:B------:R-:W-:Y:S01]  /*0cc0*/  PRMT R250, R132, 0x7632, R250 ;  /* 0x0000763284fa7816 */ /* 0x000fe200000000fa */
[----:B------:R-:W-:Y:S01]  /*0cd0*/  FMUL.FTZ R229, R194, R229 ;  /* 0x000000e5c2e57220 */ /* 0x000fe20000410000 */
[----:B------:R-:W-:Y:S01]  /*0ce0*/  SHF.L.U32 R125, R132, 0x10, RZ ;  /* 0x00000010847d7819 */ /* 0x000fe200000006ff */
        /* <DEDUP_REMOVED lines=12> */
[----:B------:R-:W-:Y:S01]  /*0db0*/  FMUL.FTZ R218, R194, R211 ;  /* 0x000000d3c2da7220 */ /* 0x000fe20000410000 */
[----:B------:R-:W-:Y:S01]  /*0dc0*/  SHF.L.U32 R133, R133, 0x10, RZ ;  /* 0x0000001085857819 */ /* 0x000fe200000006ff */
        /* <DEDUP_REMOVED lines=13> */
[----:B------:R-:W-:Y:S01]  /*0ea0*/  SHF.L.U32 R234, R234, 0x10, RZ ;  /* 0x00000010eaea7819 */ /* 0x000fe200000006ff */
[----:B------:R-:W-:Y:S01]  /*0eb0*/  FFMA.FTZ R118, R218, R211, R141 ;  /* 0x000000d3da767223 */ /* 0x000fe2000001008d */
[----:B------:R-:W-:Y:S01]  /*0ec0*/  FMUL.FTZ R212, R48, R127 ;  /* 0x0000007f30d47220 */ /* 0x000fe20000410000 */
[----:B------:R-:W-:-:S02]  /*0ed0*/  FADD.FTZ R143, R116, R207 ;  /* 0x000000cf748f7221 */ /* 0x000fc40000010000 */
[----:B------:R-:W-:Y:S01]  /*0ee0*/  FFMA.FTZ R141, R215, R213, R118 ;  /* 0x000000d5d78d7223 */ /* 0x000fe20000010076 */
[----:B------:R-:W-:Y:S01]  /*0ef0*/  FMUL.FTZ R204, R49, R234 ;  /* 0x000000ea31cc7220 */ /* 0x000fe20000410000 */
[----:B------:R-:W-:Y:S01]  /*0f00*/  FADD.FTZ R143, R143, R212 ;  /* 0x000000d48f8f7221 */ /* 0x000fe20000010000 */
[----:B------:R-:W-:Y:S01]  /*0f10*/  SHF.L.U32 R236, R236, 0x10, RZ ;  /* 0x00000010ecec7819 */ /* 0x000fe200000006ff */
[----:B------:R-:W-:Y:S01]  /*0f20*/  FMUL.FTZ R209, R194, R209 ;  /* 0x000000d1c2d17220 */ /* 0x000fe20000410000 */
[----:B------:R-:W-:Y:S01]  /*0f30*/  FFMA.FTZ R116, R216, R207, R141 ;  /* 0x000000cfd8747223 */ /* 0x000fe2000001008d */
[----:B------:R-:W-:Y:S01]  /*0f40*/  FMUL.FTZ R140, R194, R139 ;  /* 0x0000008bc28c7220 */ /* 0x000fe20000410000 */
[----:B------:R-:W-:Y:S01]  /*0f50*/  FMUL.FTZ R210, R50, R201 ;  /* 0x000000c932d27220 */ /* 0x000fe20000410000 */
[----:B------:R-:W-:Y:S01]  /*0f60*/  FADD.FTZ R139, R143, R204 ;  /* 0x000000cc8f8b7221 */ /* 0x000fe20000010000 */
[----:B------:R-:W-:Y:S01]  /*0f70*/  FMUL.FTZ R141, R194, R137 ;  /* 0x00000089c28d7220 */ /* 0x000fe20000410000 */
[----:B------:R-:W-:Y:S01]  /*0f80*/  PRMT R238, R148, 0x7632, R238 ;  /* 0x0000763294ee7816 */ /* 0x000fe200000000ee */
[----:B------:R-:W-:Y:S01]  /*0f90*/  FMUL.FTZ R208, R194, R205 ;  /* 0x000000cdc2d07220 */ /* 0x000fe20000410000 */
[----:B------:R-:W-:Y:S01]  /*0fa0*/  SHF.L.U32 R219, R148, 0x10, RZ ;  /* 0x0000001094db7819 */ /* 0x000fe200000006ff */
        /* <DEDUP_REMOVED lines=15> */
[----:B------:R-:W-:Y:S01]  /*10a0*/  FFMA.FTZ R118, R206, R202, R137 ;  /* 0x000000cace767223 */ /* 0x000fe20000010089 */
[----:B------:R-:W-:Y:S01]  /*10b0*/  FMUL.FTZ R146, R54, R221 ;  /* 0x000000dd36927220 */ /* 0x000fe20000410000 */
[----:B------:R-:W-:Y:S01]  /*10c0*/  FADD.FTZ R137, R116, R145 ;  /* 0x0000009174897221 */ /* 0x000fe20000010000 */
[----:B------:R-:W-:Y:S01]  /*10d0*/  FMUL.FTZ R144, R194, R135 ;  /* 0x00000087c2907220 */ /* 0x000fe20000410000 */
[C---:B------:R-:W-:Y:S01]  /*10e0*/  PRMT R242, R150.reuse, 0x7632, R242 ;  /* 0x0000763296f27816 */ /* 0x040fe200000000f2 */
        /* <DEDUP_REMOVED lines=10> */
[----:B------:R-:W-:Y:S01]  /*1190*/  PRMT R244, R151, 0x7632, R244 ;  /* 0x0000763297f47816 */ /* 0x000fe200000000f4 */
        /* <DEDUP_REMOVED lines=16> */
[----:B------:R-:W0:Y:S01]  /*12a0*/  @P2 LDC.64 R246, c[0x0][0x438] ;  /* 0x00010e00fff62b82 */ /* 0x000e220000000a00 */
[----:B------:R-:W-:-:S03]  /*12b0*/  FFMA.FTZ R117, R199, R196, R116 ;  /* 0x000000c4c7757223 */ /* 0x000fc60000010074 */
[----:B------:R-:W1:Y:S01]  /*12c0*/  SHFL.DOWN PT, R116, R131, 0x10, 0x1f ;  /* 0x0a001f0083747f89 */ /* 0x000e6200000e0000 */
[----:B------:R-:W-:-:S03]  /*12d0*/  FFMA.FTZ R117, R200, R198, R117 ;  /* 0x000000c6c8757223 */ /* 0x000fc60000010075 */
[----:B------:R-:W2:Y:S02]  /*12e0*/  LDC.64 R138, c[0x0][0x390] ;  /* 0x0000e400ff8a7b82 */ /* 0x000ea40000000a00 */
[----:B------:R-:W3:Y:S01]  /*12f0*/  SHFL.DOWN PT, R118, R117, 0x10, 0x1f ;  /* 0x0a001f0075767f89 */ /* 0x000ee200000e0000 */
[----:B-1----:R-:W-:-:S05]  /*1300*/  FADD.FTZ R116, R131, R116 ;  /* 0x0000007483747221 */ /* 0x002fca0000010000 */
[----:B------:R-:W1:Y:S01]  /*1310*/  SHFL.DOWN PT, R119, R116, 0x8, 0x1f ;  /* 0x09001f0074777f89 */ /* 0x000e6200000e0000 */
[----:B---3--:R-:W-:-:S05]  /*1320*/  FADD.FTZ R118, R117, R118 ;  /* 0x0000007675767221 */ /* 0x008fca0000010000 */
[----:B------:R-:W3:Y:S01]  /*1330*/  SHFL.DOWN PT, R135, R118, 0x8, 0x1f ;  /* 0x09001f0076877f89 */ /* 0x000ee200000e0000 */
[----:B------:R-:W4:Y:S01]  /*1340*/  S2R R137, SR_CgaCtaId ;  /* 0x0000000000897919 */ /* 0x000f220000008800 */
[----:B-1----:R-:W-:-:S05]  /*1350*/  FADD.FTZ R119, R116, R119 ;  /* 0x0000007774777221 */ /* 0x002fca0000010000 */
[----:B------:R-:W1:Y:S01]  /*1360*/  SHFL.DOWN PT, R122, R119, 0x4, 0x1f ;  /* 0x08801f00777a7f89 */ /* 0x000e6200000e0000 */
[----:B---3--:R-:W-:-:S05]  /*1370*/  FADD.FTZ R135, R118, R135 ;  /* 0x0000008776877221 */ /* 0x008fca0000010000 */
[----:B------:R-:W3:Y:S01]  /*1380*/  SHFL.DOWN PT, R124, R135, 0x4, 0x1f ;  /* 0x08801f00877c7f89 */ /* 0x000ee200000e0000 */
[----:B-1----:R-:W-:Y:S01]  /*1390*/  FADD.FTZ R128, R119, R122 ;  /* 0x0000007a77807221 */ /* 0x002fe20000010000 */
[----:B------:R-:W-:-:S04]  /*13a0*/  MOV R122, 0x400 ;  /* 0x00000400007a7802 */ /* 0x000fc80000000f00 */
[----:B----4-:R-:W-:Y:S01]  /*13b0*/  LEA R122, R137, R122, 0x18 ;  /* 0x0000007a897a7211 */ /* 0x010fe200078ec0ff */
[----:B---3--:R-:W-:Y:S01]  /*13c0*/  FADD.FTZ R124, R135, R124 ;  /* 0x0000007c877c7221 */ /* 0x008fe20000010000 */
[----:B------:R-:W1:Y:S02]  /*13d0*/  @P2 LDC.64 R136, c[0x0][0x438] ;  /* 0x00010e00ff882b82 */ /* 0x000e640000000a00 */
[----:B------:R-:W-:-:S04]  /*13e0*/  IADD3 R245, PT, PT, R122, 0x6040, RZ ;  /* 0x000060407af57810 */ /* 0x000fc80007ffe0ff */
[----:B------:R-:W-:Y:S02]  /*13f0*/  @!P4 MOV R118, R245 ;  /* 0x000000f50076c202 */ /* 0x000fe40000000f00 */
[----:B------:R-:W-:Y:S01]  /*1400*/  @!P0 IADD3 R118, PT, PT, R122, 0x6000, RZ ;  /* 0x000060007a768810 */ /* 0x000fe20007ffe0ff */
[----:B------:R-:W3:Y:S03]  /*1410*/  SHFL.DOWN PT, R117, R128, 0x2, 0x1f ;  /* 0x08401f0080757f89 */ /* 0x000ee600000e0000 */
[----:B------:R-:W-:Y:S02]  /*1420*/  @!P4 MOV R135, R118 ;  /* 0x000000760087c202 */ /* 0x000fe40000000f00 */
[----:B------:R-:W4:Y:S01]  /*1430*/  @P2 LDC.64 R118, c[0x0][0x438] ;  /* 0x00010e00ff762b82 */ /* 0x000f220000000a00 */
[----:B------:R-:W2:Y:S01]  /*1440*/  SHFL.DOWN PT, R131, R124, 0x2, 0x1f ;  /* 0x08401f007c837f89 */ /* 0x000ea200000e0000 */
[----:B-1----:R-:W-:-:S04]  /*1450*/  @P2 IMAD.WIDE.U32 R248, R197, 0x20, R136 ;  /* 0x00000020c5f82825 */ /* 0x002fc800078e0088 */
[----:B0-----:R-:W-:Y:S01]  /*1460*/  @P2 IMAD.WIDE.U32 R246, R191, 0x20, R246 ;  /* 0x00000020bff62825 */ /* 0x001fe200078e00f6 */
[----:B------:R-:W5:Y:S03]  /*1470*/  @P2 LDG.E.128 R96, desc[UR8][R248.64] ;  /* 0x00000008f8602981 */ /* 0x000f66000c1e1d00 */
[----:B---3--:R-:W-:Y:S01]  /*1480*/  FADD.FTZ R117, R128, R117 ;  /* 0x0000007580757221 */ /* 0x008fe20000010000 */
[----:B------:R-:W5:Y:S01]  /*1490*/  @P2 LDG.E.128 R100, desc[UR8][R248.64+0x10] ;  /* 0x00001008f8642981 */ /* 0x000f62000c1e1d00 */
[----:B----4-:R-:W-:-:S04]  /*14a0*/  @P2 IMAD.WIDE.U32 R136, R195, 0x20, R118 ;  /* 0x00000020c3882825 */ /* 0x010fc800078e0076 */
[----:B--2---:R-:W-:Y:S01]  /*14b0*/  FADD.FTZ R131, R124, R131 ;  /* 0x000000837c837221 */ /* 0x004fe20000010000 */
[----:B------:R-:W0:Y:S01]  /*14c0*/  SHFL.DOWN PT, R116, R117, 0x1, 0x1f ;  /* 0x08201f0075747f89 */ /* 0x000e2200000e0000 */
[----:B------:R-:W1:Y:S03]  /*14d0*/  @P1 LDC.64 R118, c[0x0][0x3e0] ;  /* 0x0000f800ff761b82 */ /* 0x000e660000000a00 */
[----:B------:R-:W5:Y:S04]  /*14e0*/  @P2 LDG.E.128 R104, desc[UR8][R136.64] ;  /* 0x0000000888682981 */ /* 0x000f68000c1e1d00 */
[----:B------:R2:W5:Y:S04]  /*14f0*/  @P2 LDG.E.128 R108, desc[UR8][R136.64+0x10] ;  /* 0x00001008886c2981 */ /* 0x000568000c1e1d00 */
[----:B------:R-:W3:Y:S04]  /*1500*/  SHFL.DOWN PT, R124, R131, 0x1, 0x1f ;  /* 0x08201f00837c7f89 */ /* 0x000ee800000e0000 */
[----:B------:R-:W5:Y:S01]  /*1510*/  @P2 LDG.E.128 R112, desc[UR8][R246.64] ;  /* 0x00000008f6702981 */ /* 0x000f62000c1e1d00 */
[----:B--2---:R-:W2:Y:S03]  /*1520*/  LDC.64 R136, c[0x0][0x3b0] ;  /* 0x0000ec00ff887b82 */ /* 0x004ea60000000a00 */
[----:B------:R4:W5:Y:S01]  /*1530*/  @P2 LDG.E.128 R84, desc[UR8][R246.64+0x10] ;  /* 0x00001008f6542981 */ /* 0x000962000c1e1d00 */
[----:B0-----:R-:W-:Y:S01]  /*1540*/  FADD.FTZ R116, R117, R116 ;  /* 0x0000007475747221 */ /* 0x001fe20000010000 */
[----:B-1----:R-:W-:-:S05]  /*1550*/  @P1 IMAD.WIDE R118, R190, 0x2, R118 ;  /* 0x00000002be761825 */ /* 0x002fca00078e0276 */
[----:B------:R-:W4:Y:S01]  /*1560*/  @P1 LDG.E.U16 R243, desc[UR8][R118.64] ;  /* 0x0000000876f31981 */ /* 0x000f22000c1e1500 */
[----:B---3--:R-:W-:Y:S01]  /*1570*/  FADD.FTZ R117, R131, R124 ;  /* 0x0000007c83757221 */ /* 0x008fe20000010000 */
[----:B------:R-:W-:Y:S01]  /*1580*/  @!P4 LEA R124, R192, R135, 0x3 ;  /* 0x00000087c07cc211 */ /* 0x000fe200078e18ff */
[----:B--2---:R-:W-:-:S04]  /*1590*/  IMAD.WIDE.U32 R248, R197, 0x8, R136 ;  /* 0x00000008c5f87825 */ /* 0x004fc800078e0088 */
[--C-:B----4-:R-:W-:Y:S01]  /*15a0*/  IMAD.WIDE.U32 R246, R195, 0x8, R136.reuse ;  /* 0x00000008c3f67825 */ /* 0x110fe200078e0088 */
        /* <DEDUP_REMOVED lines=10> */
[----:B------:R-:W-:Y:S01]  /*1650*/  IADD3 R124, PT, PT, R122, 0x6050, RZ ;  /* 0x000060507a7c7810 */ /* 0x000fe20007ffe0ff */
[----:B------:R-:W-:Y:S01]  /*1660*/  FFMA.FTZ R193, R0, R120, R193 ;  /* 0x0000007800c17223 */ /* 0x000fe200000100c1 */
[C---:B------:R-:W-:Y:S01]  /*1670*/  IADD3 R128, PT, PT, R122.reuse, 0x6060, RZ ;  /* 0x000060607a807810 */ /* 0x040fe20007ffe0ff */
[----:B------:R-:W-:Y:S01]  /*1680*/  FADD.FTZ R185, R121, R185 ;  /* 0x000000b979b97221 */ /* 0x000fe20000010000 */
[C---:B------:R-:W-:Y:S01]  /*1690*/  IADD3 R132, PT, PT, R122.reuse, 0x6070, RZ ;  /* 0x000060707a847810 */ /* 0x040fe20007ffe0ff */
[----:B------:R-:W-:Y:S01]  /*16a0*/  FFMA.FTZ R186, R237, R121, R186 ;  /* 0x00000079edba7223 */ /* 0x000fe200000100ba */
[C---:B------:R-:W-:Y:S01]  /*16b0*/  @!P3 IADD3 R124, PT, PT, R122.reuse, 0x6010, RZ ;  /* 0x000060107a7cb810 */ /* 0x040fe20007ffe0ff */
[----:B------:R-:W-:Y:S01]  /*16c0*/  FADD.FTZ R177, R123, R177 ;  /* 0x000000b17bb17221 */ /* 0x000fe20000010000 */
[C---:B------:R-:W-:Y:S01]  /*16d0*/  @!P3 IADD3 R128, PT, PT, R122.reuse, 0x6020, RZ ;  /* 0x000060207a80b810 */ /* 0x040fe20007ffe0ff */
[----:B------:R-:W-:Y:S01]  /*16e0*/  FFMA.FTZ R178, R227, R123, R178 ;  /* 0x0000007be3b27223 */ /* 0x000fe200000100b2 */
[----:B------:R-:W-:-:S02]  /*16f0*/  @!P3 IADD3 R132, PT, PT, R122, 0x6030, RZ ;  /* 0x000060307a84b810 */ /* 0x000fc40007ffe0ff */
[----:B------:R-:W0:Y:S01]  /*1700*/  LDS.128 R120, [R245] ;  /* 0x00000000f5787984 */ /* 0x000e220000000c00 */
[----:B------:R-:W-:Y:S01]  /*1710*/  FFMA.FTZ R188, R239, R126, R188 ;  /* 0x0000007eefbc7223 */ /* 0x000fe200000100bc */
[----:B------:R-:W-:Y:S01]  /*1720*/  FADD.FTZ R187, R126, R187 ;  /* 0x000000bb7ebb7221 */ /* 0x000fe20000010000 */
[----:B------:R-:W-:Y:S01]  /*1730*/  FADD.FTZ R158, R125, R158 ;  /* 0x0000009e7d9e7221 */ /* 0x000fe20000010000 */
[----:B------:R-:W-:Y:S01]  /*1740*/  FFMA.FTZ R174, R217, R125, R174 ;  /* 0x0000007dd9ae7223 */ /* 0x000fe200000100ae */
[----:B------:R-:W-:Y:S01]  /*1750*/  FADD.FTZ R154, R127, R154 ;  /* 0x0000009a7f9a7221 */ /* 0x000fe20000010000 */
[----:B------:R-:W-:Y:S02]  /*1760*/  FFMA.FTZ R170, R209, R127, R170 ;  /* 0x0000007fd1aa7223 */ /* 0x000fe400000100aa */
[----:B------:R-:W1:Y:S01]  /*1770*/  LDS.128 R124, [R124] ;  /* 0x000000007c7c7984 */ /* 0x000e620000000c00 */
[----:B------:R-:W-:Y:S01]  /*1780*/  FFMA.FTZ R184, R235, R130, R184 ;  /* 0x00000082ebb87223 */ /* 0x000fe200000100b8 */
[----:B------:R-:W-:Y:S01]  /*1790*/  FADD.FTZ R183, R130, R183 ;  /* 0x000000b782b77221 */ /* 0x000fe20000010000 */
[----:B------:R-:W-:Y:S01]  /*17a0*/  FADD.FTZ R179, R129, R179 ;  /* 0x000000b381b37221 */ /* 0x000fe20000010000 */
[----:B------:R-:W-:-:S02]  /*17b0*/  FFMA.FTZ R180, R229, R129, R180 ;  /* 0x00000081e5b47223 */ /* 0x000fc400000100b4 */
[----:B------:R-:W2:Y:S01]  /*17c0*/  LDS.128 R128, [R128] ;  /* 0x0000000080807984 */ /* 0x000ea20000000c00 */
[----:B------:R-:W-:Y:S01]  /*17d0*/  FADD.FTZ R156, R133, R156 ;  /* 0x0000009c859c7221 */ /* 0x000fe20000010000 */
[----:B------:R-:W-:Y:S01]  /*17e0*/  FFMA.FTZ R172, R215, R133, R172 ;  /* 0x00000085d7ac7223 */ /* 0x000fe200000100ac */
[----:B------:R-:W-:Y:S01]  /*17f0*/  FFMA.FTZ R171, R216, R134, R171 ;  /* 0x00000086d8ab7223 */ /* 0x000fe200000100ab */
[----:B------:R-:W-:Y:S02]  /*1800*/  FADD.FTZ R155, R134, R155 ;  /* 0x0000009b869b7221 */ /* 0x000fe40000010000 */
        /* <DEDUP_REMOVED lines=56> */
[-CC-:B------:R-:W-:Y:S01]  /*1b90*/  FFMA.FTZ R237, R237, R132.reuse, R131.reuse ;  /* 0x00000084eded7223 */ /* 0x180fe20000010083 */
[C---:B-----5:R-:W-:Y:S01]  /*1ba0*/  LOP3.LUT P6, RZ, R248.reuse, 0xff0000, RZ, 0xc0, !PT ;  /* 0x00ff0000f8ff7812 */ /* 0x060fe200078cc0ff */
[-C--:B------:R-:W-:Y:S01]  /*1bb0*/  FFMA.FTZ R235, R235, R132.reuse, R131 ;  /* 0x00000084ebeb7223 */ /* 0x080fe20000010083 */
[----:B------:R-:W-:Y:S01]  /*1bc0*/  LOP3.LUT P0, RZ, R248, 0xff000000, RZ, 0xc0, !PT ;  /* 0xff000000f8ff7812 */ /* 0x000fe2000780c0ff */
[----:B------:R-:W-:Y:S01]  /*1bd0*/  FADD.FTZ R237, R232, -R237 ;  /* 0x800000ede8ed7221 */ /* 0x000fe20000010000 */
[-C--:B------:R-:W-:Y:S01]  /*1be0*/  FFMA.FTZ R231, R231, R132.reuse, R131 ;  /* 0x00000084e7e77223 */ /* 0x080fe20000010083 */
[----:B------:R-:W-:Y:S01]  /*1bf0*/  LOP3.LUT P5, RZ, R249, 0xff, RZ, 0xc0, !PT ;  /* 0x000000fff9ff7812 */ /* 0x000fe200078ac0ff */
[----:B------:R-:W-:Y:S01]  /*1c00*/  FADD.FTZ R235, R224, -R235 ;  /* 0x800000ebe0eb7221 */ /* 0x000fe20000010000 */
[----:B------:R-:W-:Y:S01]  /*1c10*/  FMUL.FTZ R237, R194, R237 ;  /* 0x000000edc2ed7220 */ /* 0x000fe20000410000 */
[----:B------:R-:W-:Y:S01]  /*1c20*/  FADD.FTZ R231, R230, -R231 ;  /* 0x800000e7e6e77221 */ /* 0x000fe20000010000 */
[----:B------:R-:W-:Y:S01]  /*1c30*/  FFMA.FTZ R227, R227, R132, R131 ;  /* 0x00000084e3e37223 */ /* 0x000fe20000010083 */
[----:B------:R-:W-:-:S02]  /*1c40*/  HFMA2 R133, -RZ, RZ, 0, 0 ;  /* 0x00000000ff857431 */ /* 0x000fc400000001ff */
[-C--:B------:R-:W-:Y:S01]  /*1c50*/  FMUL.FTZ R237, R237, R130.reuse ;  /* 0x00000082eded7220 */ /* 0x080fe20000410000 */
[C---:B------:R-:W-:Y:S01]  /*1c60*/  FMUL.FTZ R235, R194.reuse, R235 ;  /* 0x000000ebc2eb7220 */ /* 0x040fe20000410000 */
[----:B------:R-:W-:Y:S01]  /*1c70*/  FMUL.FTZ R231, R194, R231 ;  /* 0x000000e7c2e77220 */ /* 0x000fe20000410000 */
[----:B------:R-:W-:Y:S01]  /*1c80*/  @P6 SHF.L.U32 R120, R117, 0x10, RZ ;  /* 0x0000001075786819 */ /* 0x000fe200000006ff */
[----:B------:R-:W-:Y:S01]  /*1c90*/  FMUL.FTZ R237, R237, UR6 ;  /* 0x00000006eded7c20 */ /* 0x000fe20008410000 */
[----:B------:R-:W-:Y:S01]  /*1ca0*/  LOP3.LUT P4, RZ, R249, 0xff0000, RZ, 0xc0, !PT ;  /* 0x00ff0000f9ff7812 */ /* 0x000fe2000788c0ff */
[----:B------:R-:W-:Y:S01]  /*1cb0*/  FADD.FTZ R227, R228, -R227 ;  /* 0x800000e3e4e37221 */ /* 0x000fe20000010000 */
[----:B------:R-:W-:Y:S01]  /*1cc0*/  @P0 PRMT R117, R117, 0x7632, R117 ;  /* 0x0000763275750816 */ /* 0x000fe20000000075 */
[-C--:B------:R-:W-:Y:S01]  /*1cd0*/  FMUL.FTZ R235, R235, R130.reuse ;  /* 0x00000082ebeb7220 */ /* 0x080fe20000410000 */
[----:B------:R-:W-:Y:S01]  /*1ce0*/  FMUL.FTZ R231, R231, R130 ;  /* 0x00000082e7e77220 */ /* 0x000fe20000410000 */
[----:B------:R-:W-:Y:S01]  /*1cf0*/  @P6 FMUL.FTZ R133, R237, R120 ;  /* 0x00000078ed856220 */ /* 0x000fe20000410000 */
[----:B------:R-:W-:Y:S01]  /*1d00*/  @P5 SHF.L.U32 R120, R118, 0x10, RZ ;  /* 0x0000001076785819 */ /* 0x000fe200000006ff */
[----:B------:R-:W-:Y:S01]  /*1d10*/  FMUL.FTZ R227, R194, R227 ;  /* 0x000000e3c2e37220 */ /* 0x000fe20000410000 */
[----:B------:R-:W-:Y:S01]  /*1d20*/  @P0 SHF.L.U32 R117, R117, 0x10, RZ ;  /* 0x0000001075750819 */ /* 0x000fe200000006ff */
[----:B------:R-:W-:Y:S01]  /*1d30*/  FMUL.FTZ R122, R235, UR6 ;  /* 0x00000006eb7a7c20 */ /* 0x000fe20008410000 */
[----:B------:R-:W-:Y:S01]  /*1d40*/  FMUL.FTZ R231, R231, UR6 ;  /* 0x00000006e7e77c20 */ /* 0x000fe20008410000 */
[----:B------:R-:W-:Y:S01]  /*1d50*/  CS2R R134, SRZ ;  /* 0x0000000000867805 */ /* 0x000fe2000001ff00 */
[----:B------:R-:W-:Y:S01]  /*1d60*/  FMUL.FTZ R227, R227, R130 ;  /* 0x00000082e3e37220 */ /* 0x000fe20000410000 */
[----:B------:R-:W-:Y:S01]  /*1d70*/  @P0 FMUL.FTZ R134, R122, R117 ;  /* 0x000000757a860220 */ /* 0x000fe20000410000 */
[----:B------:R-:W-:Y:S01]  /*1d80*/  @P5 FMUL.FTZ R135, R231, R120 ;  /* 0x00000078e7875220 */ /* 0x000fe20000410000 */
[----:B------:R-:W-:Y:S01]  /*1d90*/  FMUL.FTZ R117, R82, R237 ;  /* 0x000000ed52757220 */ /* 0x000fe20000410000 */
[----:B------:R-:W-:Y:S01]  /*1da0*/  FMUL.FTZ R120, R83, R122 ;  /* 0x0000007a53787220 */ /* 0x000fe20000410000 */
[----:B------:R-:W-:Y:S01]  /*1db0*/  @P4 SHF.L.U32 R121, R119, 0x10, RZ ;  /* 0x0000001077794819 */ /* 0x000fe200000006ff */
[----:B------:R-:W-:Y:S01]  /*1dc0*/  FMUL.FTZ R227, R227, UR6 ;  /* 0x00000006e3e37c20 */ /* 0x000fe20008410000 */
[----:B------:R-:W-:Y:S01]  /*1dd0*/  MOV R201, RZ ;  /* 0x000000ff00c97202 */ /* 0x000fe20000000f00 */
[-CC-:B------:R-:W-:Y:S01]  /*1de0*/  FFMA.FTZ R0, R0, R132.reuse, R131.reuse ;  /* 0x0000008400007223 */ /* 0x180fe20000010083 */
[----:B------:R-:W-:Y:S01]  /*1df0*/  FSEL R117, R117, RZ, P6 ;  /* 0x000000ff75757208 */ /* 0x000fe20003000000 */
[----:B------:R-:W-:Y:S01]  /*1e00*/  @P4 FMUL.FTZ R201, R227, R121 ;  /* 0x00000079e3c94220 */ /* 0x000fe20000410000 */
[----:B------:R-:W-:Y:S01]  /*1e10*/  FSEL R120, R120, RZ, P0 ;  /* 0x000000ff78787208 */ /* 0x000fe20000000000 */
[----:B------:R-:W-:Y:S01]  /*1e20*/  FMUL.FTZ R121, R76, R231 ;  /* 0x000000e74c797220 */ /* 0x000fe20000410000 */
[----:B------:R-:W-:Y:S01]  /*1e30*/  LOP3.LUT P6, RZ, R249, 0xff00, RZ, 0xc0, !PT ;  /* 0x0000ff00f9ff7812 */ /* 0x000fe200078cc0ff */
[----:B------:R-:W-:Y:S01]  /*1e40*/  FMUL.FTZ R122, R78, R227 ;  /* 0x000000e34e7a7220 */ /* 0x000fe20000410000 */
[C---:B------:R-:W-:Y:S01]  /*1e50*/  ISETP.GE.U32.AND P0, PT, R248.reuse, RZ, PT ;  /* 0x000000fff800720c */ /* 0x040fe20003f06070 */
[-CC-:B------:R-:W-:Y:S01]  /*1e60*/  FFMA.FTZ R225, R225, R132.reuse, R131.reuse ;  /* 0x00000084e1e17223 */ /* 0x180fe20000010083 */
[----:B------:R-:W-:Y:S01]  /*1e70*/  FSEL R121, R121, RZ, P5 ;  /* 0x000000ff79797208 */ /* 0x000fe20002800000 */
[-CC-:B------:R-:W-:Y:S01]  /*1e80*/  FFMA.FTZ R229, R229, R132.reuse, R131.reuse ;  /* 0x00000084e5e57223 */ /* 0x180fe20000010083 */
[----:B------:R-:W-:Y:S01]  /*1e90*/  ISETP.GE.U32.AND.EX P0, PT, R249, 0x1000000, PT, P0 ;  /* 0x01000000f900780c */ /* 0x000fe20003f06100 */
[----:B------:R-:W-:Y:S01]  /*1ea0*/  FFMA.FTZ R239, R239, R132, R131 ;  /* 0x00000084efef7223 */ /* 0x000fe20000010083 */
[----:B------:R-:W-:Y:S01]  /*1eb0*/  LOP3.LUT P5, RZ, R248, 0xff, RZ, 0xc0, !PT ;  /* 0x000000fff8ff7812 */ /* 0x000fe200078ac0ff */
[----:B------:R-:W-:Y:S01]  /*1ec0*/  FADD.FTZ R233, R233, -R0 ;  /* 0x80000000e9e97221 */ /* 0x000fe20000010000 */
[----:B------:R-:W-:Y:S01]  /*1ed0*/  FSEL R122, R122, RZ, P4 ;  /* 0x000000ff7a7a7208 */ /* 0x000fe20002000000 */
[----:B------:R-:W-:Y:S01]  /*1ee0*/  FADD.FTZ R225, R220, -R225 ;  /* 0x800000e1dce17221 */ /* 0x000fe20000010000 */
[----:B------:R-:W-:Y:S01]  /*1ef0*/  LOP3.LUT P4, RZ, R248, 0xff00, RZ, 0xc0, !PT ;  /* 0x0000ff00f8ff7812 */ /* 0x000fe2000788c0ff */
[----:B------:R-:W-:Y:S01]  /*1f00*/  FADD.FTZ R229, R222, -R229 ;  /* 0x800000e5dee57221 */ /* 0x000fe20000010000 */
[----:B------:R-:W-:Y:S01]  /*1f10*/  FADD.FTZ R239, R226, -R239 ;  /* 0x800000efe2ef7221 */ /* 0x000fe20000010000 */
[----:B------:R-:W-:Y:S01]  /*1f20*/  @P6 PRMT R119, R118, 0x7632, R119 ;  /* 0x0000763276776816 */ /* 0x000fe20000000077 */
[C---:B------:R-:W-:Y:S01]  /*1f30*/  FMUL.FTZ R233, R194.reuse, R233 ;  /* 0x000000e9c2e97220 */ /* 0x040fe20000410000 */
[C---:B------:R-:W-:Y:S01]  /*1f40*/  FMUL.FTZ R225, R194.reuse, R225 ;  /* 0x000000e1c2e17220 */ /* 0x040fe20000410000 */
[C---:B------:R-:W-:Y:S01]  /*1f50*/  FMUL.FTZ R229, R194.reuse, R229 ;  /* 0x000000e5c2e57220 */ /* 0x040fe20000410000 */
[----:B------:R-:W-:Y:S01]  /*1f60*/  FMUL.FTZ R239, R194, R239 ;  /* 0x000000efc2ef7220 */ /* 0x000fe20000410000 */
[----:B------:R-:W-:Y:S01]  /*1f70*/  @P0 PRMT R123, R119, 0x7632, R123 ;  /* 0x00007632777b0816 */ /* 0x000fe2000000007b */
[-C--:B------:R-:W-:Y:S01]  /*1f80*/  FMUL.FTZ R233, R233, R130.reuse ;  /* 0x00000082e9e97220 */ /* 0x080fe20000410000 */
[----:B------:R-:W-:Y:S01]  /*1f90*/  FMUL.FTZ R225, R225, R130 ;  /* 0x00000082e1e17220 */ /* 0x000fe20000410000 */
[----:B------:R-:W-:-:S02]  /*1fa0*/  HFMA2 R203, -RZ, RZ, 0, 0 ;  /* 0x00000000ffcb7431 */ /* 0x000fc400000001ff */
[-C--:B------:R-:W-:Y:S01]  /*1fb0*/  FMUL.FTZ R229, R229, R130.reuse ;  /* 0x00000082e5e57220 */ /* 0x080fe20000410000 */
[C---:B------:R-:W-:Y:S01]  /*1fc0*/  @P5 SHF.L.U32 R118, R116.reuse, 0x10, RZ ;  /* 0x0000001074765819 */ /* 0x040fe200000006ff */
[----:B------:R-:W-:Y:S01]  /*1fd0*/  FMUL.FTZ R239, R239, R130 ;  /* 0x00000082efef7220 */ /* 0x000fe20000410000 */
[----:B------:R-:W-:Y:S01]  /*1fe0*/  HFMA2 R0, -RZ, RZ, 0, 0 ;  /* 0x00000000ff007431 */ /* 0x000fe200000001ff */
[----:B------:R-:W-:Y:S01]  /*1ff0*/  @P0 SHF.L.U32 R123, R123, 0x10, RZ ;  /* 0x000000107b7b0819 */ /* 0x000fe200000006ff */
[----:B------:R-:W-:Y:S01]  /*2000*/  FMUL.FTZ R233, R233, UR6 ;  /* 0x00000006e9e97c20 */ /* 0x000fe20008410000 */
[----:B------:R-:W-:Y:S01]  /*2010*/  @P4 PRMT R116, R116, 0x7632, R116 ;  /* 0x0000763274744816 */ /* 0x000fe20000000074 */
[----:B------:R-:W-:Y:S01]  /*2020*/  FMUL.FTZ R124, R225, UR6 ;  /* 0x00000006e17c7c20 */ /* 0x000fe20008410000 */
[----:B------:R-:W-:Y:S01]  /*2030*/  @P6 SHF.L.U32 R119, R119, 0x10, RZ ;  /* 0x0000001077776819 */ /* 0x000fe200000006ff */
[----:B------:R-:W-:Y:S01]  /*2040*/  FMUL.FTZ R126, R229, UR6 ;  /* 0x00000006e57e7c20 */ /* 0x000fe20008410000 */
[----:B------:R-:W-:Y:S01]  /*2050*/  FMUL.FTZ R239, R239, UR6 ;  /* 0x00000006efef7c20 */ /* 0x000fe20008410000 */
[----:B------:R-:W-:Y:S01]  /*2060*/  MOV R220, RZ ;  /* 0x000000ff00dc7202 */ /* 0x000fe20000000f00 */
[----:B------:R-:W-:Y:S01]  /*2070*/  @P5 FMUL.FTZ R203, R233, R118 ;  /* 0x00000076e9cb5220 */ /* 0x000fe20000410000 */
[----:B------:R-:W-:Y:S01]  /*2080*/  @P0 FMUL.FTZ R220, R124, R123 ;  /* 0x0000007b7cdc0220 */ /* 0x000fe20000410000 */
[----:B------:R-:W-:Y:S01]  /*2090*/  @P4 SHF.L.U32 R118, R116, 0x10, RZ ;  /* 0x0000001074764819 */ /* 0x000fe200000006ff */
[----:B------:R-:W-:Y:S01]  /*20a0*/  @P6 FMUL.FTZ R0, R126, R119 ;  /* 0x000000777e006220 */ /* 0x000fe20000410000 */
        /* <DEDUP_REMOVED lines=15> */
.L_x_4917:
[-CC-:B------:R-:W-:Y:S01]  /*21a0*/  FFMA.FTZ R237, R237, R132.reuse, R131.reuse ;  /* 0x00000084eded7223 */ /* 0x180fe20000010083 */
[C---:B-----5:R-:W-:Y:S01]  /*21b0*/  LOP3.LUT P6, RZ, R248.reuse, 0xff0000, RZ, 0xc0, !PT ;  /* 0x00ff0000f8ff7812 */ /* 0x060fe200078cc0ff */
[-C--:B------:R-:W-:Y:S01]  /*21c0*/  FFMA.FTZ R235, R235, R132.reuse, R131 ;  /* 0x00000084ebeb7223 */ /* 0x080fe20000010083 */
[----:B------:R-:W-:Y:S01]  /*21d0*/  LOP3.LUT P0, RZ, R248, 0xff000000, RZ, 0xc0, !PT ;  /* 0xff000000f8ff7812 */ /* 0x000fe2000780c0ff */
[----:B------:R-:W-:Y:S01]  /*21e0*/  FADD.FTZ R237, R232, -R237 ;  /* 0x800000ede8ed7221 */ /* 0x000fe20000010000 */
[-CC-:B------:R-:W-:Y:S01]  /*21f0*/  FFMA.FTZ R231, R231, R132.reuse, R131.reuse ;  /* 0x00000084e7e77223 */ /* 0x180fe20000010083 */
[----:B------:R-:W-:Y:S01]  /*2200*/  FFMA.FTZ R227, R227, R132, R131 ;  /* 0x00000084e3e37223 */ /* 0x000fe20000010083 */
[----:B------:R-:W-:Y:S01]  /*2210*/  LOP3.LUT P5, RZ, R249, 0xff, RZ, 0xc0, !PT ;  /* 0x000000fff9ff7812 */ /* 0x000fe200078ac0ff */
[----:B------:R-:W-:Y:S01]  /*2220*/  FMUL.FTZ R94, R194, R237 ;  /* 0x000000edc25e7220 */ /* 0x000fe20000410000 */
[----:B------:R-:W-:Y:S02]  /*2230*/  HFMA2 R133, -RZ, RZ, 0, 0 ;  /* 0x00000000ff857431 */ /* 0x000fe400000001ff */
[----:B------:R-:W-:Y:S01]  /*2240*/  FADD.FTZ R235, R224, -R235 ;  /* 0x800000ebe0eb7221 */ /* 0x000fe20000010000 */
[----:B------:R-:W-:Y:S01]  /*2250*/  FADD.FTZ R231, R230, -R231 ;  /* 0x800000e7e6e77221 */ /* 0x000fe20000010000 */
[-C--:B------:R-:W-:Y:S01]  /*2260*/  FMUL.FTZ R88, R94, R130.reuse ;  /* 0x000000825e587220 */ /* 0x080fe20000410000 */
[----:B------:R-:W-:Y:S01]  /*2270*/  FADD.FTZ R227, R228, -R227 ;  /* 0x800000e3e4e37221 */ /* 0x000fe20000010000 */
[----:B------:R-:W-:Y:S01]  /*2280*/  @P6 SHF.L.U32 R90, R117, 0x10, RZ ;  /* 0x00000010755a6819 */ /* 0x000fe200000006ff */
[----:B------:R-:W-:Y:S01]  /*2290*/  FMUL.FTZ R95, R194, R235 ;  /* 0x000000ebc25f7220 */ /* 0x000fe20000410000 */
[----:B------:R-:W-:Y:S01]  /*22a0*/  FMUL.FTZ R93, R88, UR6 ;  /* 0x00000006585d7c20 */ /* 0x000fe20008410000 */
[----:B------:R-:W-:Y:S01]  /*22b0*/  LOP3.LUT P4, RZ, R249, 0xff0000, RZ, 0xc0, !PT ;  /* 0x00ff0000f9ff7812 */ /* 0x000fe2000788c0ff */
[----:B------:R-:W-:Y:S01]  /*22c0*/  FMUL.FTZ R88, R194, R231 ;  /* 0x000000e7c2587220 */ /* 0x000fe20000410000 */
[----:B------:R-:W-:Y:S01]  /*22d0*/  @P0 PRMT R117, R117, 0x7632, R117 ;  /* 0x0000763275750816 */ /* 0x000fe20000000075 */
[----:B------:R-:W-:Y:S01]  /*22e0*/  @P6 FMUL.FTZ R133, R90, R93 ;  /* 0x0000005d5a856220 */ /* 0x000fe20000410000 */
[----:B------:R-:W-:Y:S01]  /*22f0*/  FMUL.FTZ R90, R194, R227 ;  /* 0x000000e3c25a7220 */ /* 0x000fe20000410000 */
[-C--:B------:R-:W-:Y:S01]  /*2300*/  FMUL.FTZ R89, R95, R130.reuse ;  /* 0x000000825f597220 */ /* 0x080fe20000410000 */
[-C--:B------:R-:W-:Y:S01]  /*2310*/  FMUL.FTZ R91, R88, R130.reuse ;  /* 0x00000082585b7220 */ /* 0x080fe20000410000 */
[----:B------:R-:W-:Y:S01]  /*2320*/  @P5 SHF.L.U32 R122, R118, 0x10, RZ ;  /* 0x00000010767a5819 */ /* 0x000fe200000006ff */
[----:B------:R-:W-:Y:S01]  /*2330*/  FMUL.FTZ R92, R90, R130 ;  /* 0x000000825a5c7220 */ /* 0x000fe20000410000 */
[----:B------:R-:W-:Y:S01]  /*2340*/  @P0 SHF.L.U32 R117, R117, 0x10, RZ ;  /* 0x0000001075750819 */ /* 0x000fe200000006ff */
[----:B------:R-:W-:Y:S01]  /*2350*/  FMUL.FTZ R120, R89, UR6 ;  /* 0x0000000659787c20 */ /* 0x000fe20008410000 */
[----:B------:R-:W-:Y:S01]  /*2360*/  FMUL.FTZ R91, R91, UR6 ;  /* 0x000000065b5b7c20 */ /* 0x000fe20008410000 */
[----:B------:R-:W-:Y:S01]  /*2370*/  FMUL.FTZ R89, R92, UR6 ;  /* 0x000000065c597c20 */ /* 0x000fe20008410000 */
[----:B------:R-:W-:-:S02]  /*2380*/  CS2R R134, SRZ ;  /* 0x0000000000867805 */ /* 0x000fc4000001ff00 */
[----:B------:R-:W-:Y:S01]  /*2390*/  @P4 SHF.L.U32 R124, R119, 0x10, RZ ;  /* 0x00000010777c4819 */ /* 0x000fe200000006ff */
[-C--:B------:R-:W-:Y:S01]  /*23a0*/  @P0 FMUL.FTZ R134, R117, R120.reuse ;  /* 0x0000007875860220 */ /* 0x080fe20000410000 */
[----:B------:R-:W-:Y:S01]  /*23b0*/  @P5 FMUL.FTZ R135, R122, R91 ;  /* 0x0000005b7a875220 */ /* 0x000fe20000410000 */
[----:B------:R-:W-:Y:S01]  /*23c0*/  FMUL.FTZ R120, R83, R120 ;  /* 0x0000007853787220 */ /* 0x000fe20000410000 */
[----:B------:R-:W-:Y:S01]  /*23d0*/  FMUL.FTZ R122, R78, R89 ;  /* 0x000000594e7a7220 */ /* 0x000fe20000410000 */
[----:B------:R-:W-:Y:S01]  /*23e0*/  FMUL.FTZ R121, R76, R91 ;  /* 0x0000005b4c797220 */ /* 0x000fe20000410000 */
[----:B------:R-:W-:Y:S01]  /*23f0*/  MOV R201, RZ ;  /* 0x000000ff00c97202 */ /* 0x000fe20000000f00 */
[----:B------:R-:W-:Y:S01]  /*2400*/  @P4 FMUL.FTZ R201, R124, R89 ;  /* 0x000000597cc94220 */ /* 0x000fe20000410000 */
[----:B------:R-:W-:Y:S01]  /*2410*/  FSEL R120, R120, RZ, P0 ;  /* 0x000000ff78787208 */ /* 0x000fe20000000000 */
[----:B------:R-:W-:Y:S01]  /*2420*/  FMUL.FTZ R117, R82, R93 ;  /* 0x0000005d52757220 */ /* 0x000fe20000410000 */
[----:B------:R-:W-:Y:S01]  /*2430*/  FSEL R122, R122, RZ, P4 ;  /* 0x000000ff7a7a7208 */ /* 0x000fe20002000000 */
[-CC-:B------:R-:W-:Y:S01]  /*2440*/  FFMA.FTZ R229, R229, R132.reuse, R131.reuse ;  /* 0x00000084e5e57223 */ /* 0x180fe20000010083 */
[----:B------:R-:W-:Y:S01]  /*2450*/  ISETP.GE.U32.AND P0, PT, R248, RZ, PT ;  /* 0x000000fff800720c */ /* 0x000fe20003f06070 */
[-C--:B------:R-:W-:Y:S01]  /*2460*/  FFMA.FTZ R0, R0, R132.reuse, R131 ;  /* 0x0000008400007223 */ /* 0x080fe20000010083 */
[----:B------:R-:W-:Y:S01]  /*2470*/  LOP3.LUT P4, RZ, R248, 0xff00, RZ, 0xc0, !PT ;  /* 0x0000ff00f8ff7812 */ /* 0x000fe2000788c0ff */
[----:B------:R-:W-:Y:S01]  /*2480*/  FADD.FTZ R229, R222, -R229 ;  /* 0x800000e5dee57221 */ /* 0x000fe20000010000 */
[----:B------:R-:W-:Y:S01]  /*2490*/  FSEL R121, R121, RZ, P5 ;  /* 0x000000ff79797208 */ /* 0x000fe20002800000 */
[-CC-:B------:R-:W-:Y:S01]  /*24a0*/  FFMA.FTZ R225, R225, R132.reuse, R131.reuse ;  /* 0x00000084e1e17223 */ /* 0x180fe20000010083 */
[----:B------:R-:W-:Y:S01]  /*24b0*/  LOP3.LUT P5, RZ, R248, 0xff, RZ, 0xc0, !PT ;  /* 0x000000fff8ff7812 */ /* 0x000fe200078ac0ff */
[----:B------:R-:W-:Y:S01]  /*24c0*/  FADD.FTZ R233, R233, -R0 ;  /* 0x80000000e9e97221 */ /* 0x000fe20000010000 */
[----:B------:R-:W-:Y:S01]  /*24d0*/  ISETP.GE.U32.AND.EX P0, PT, R249, 0x1000000, PT, P0 ;  /* 0x01000000f900780c */ /* 0x000fe20003f06100 */
[----:B------:R-:W-:Y:S01]  /*24e0*/  FMUL.FTZ R89, R194, R229 ;  /* 0x000000e5c2597220 */ /* 0x000fe20000410000 */
[----:B------:R-:W-:Y:S01]  /*24f0*/  FSEL R117, R117, RZ, P6 ;  /* 0x000000ff75757208 */ /* 0x000fe20003000000 */
[----:B------:R-:W-:Y:S01]  /*2500*/  FFMA.FTZ R239, R239, R132, R131 ;  /* 0x00000084efef7223 */ /* 0x000fe20000010083 */
[----:B------:R-:W-:Y:S01]  /*2510*/  LOP3.LUT P6, RZ, R249, 0xff00, RZ, 0xc0, !PT ;  /* 0x0000ff00f9ff7812 */ /* 0x000fe200078cc0ff */
[----:B------:R-:W-:Y:S01]  /*2520*/  FADD.FTZ R225, R220, -R225 ;  /* 0x800000e1dce17221 */ /* 0x000fe20000010000 */
[----:B------:R-:W-:Y:S01]  /*2530*/  FMUL.FTZ R92, R194, R233 ;  /* 0x000000e9c25c7220 */ /* 0x000fe20000410000 */
[----:B------:R-:W-:Y:S01]  /*2540*/  @P4 PRMT R119, R116, 0x7632, R119 ;  /* 0x0000763274774816 */ /* 0x000fe20000000077 */
[----:B------:R-:W-:Y:S01]  /*2550*/  FMUL.FTZ R93, R89, R130 ;  /* 0x00000082595d7220 */ /* 0x000fe20000410000 */
[----:B------:R-:W-:Y:S01]  /*2560*/  FADD.FTZ R239, R226, -R239 ;  /* 0x800000efe2ef7221 */ /* 0x000fe20000010000 */
[----:B------:R-:W-:Y:S01]  /*2570*/  FMUL.FTZ R91, R194, R225 ;  /* 0x000000e1c25b7220 */ /* 0x000fe20000410000 */
[----:B------:R-:W-:Y:S01]  /*2580*/  @P5 SHF.L.U32 R124, R116, 0x10, RZ ;  /* 0x00000010747c5819 */ /* 0x000fe200000006ff */
[----:B------:R-:W-:Y:S01]  /*2590*/  FMUL.FTZ R126, R93, UR6 ;  /* 0x000000065d7e7c20 */ /* 0x000fe20008410000 */
[----:B------:R-:W-:Y:S01]  /*25a0*/  @P0 PRMT R116, R119, 0x7632, R116 ;  /* 0x0000763277740816 */ /* 0x000fe20000000074 */
[----:B------:R-:W-:Y:S01]  /*25b0*/  FMUL.FTZ R93, R194, R239 ;  /* 0x000000efc25d7220 */ /* 0x000fe20000410000 */
[----:B------:R-:W-:Y:S01]  /*25c0*/  HFMA2 R203, -RZ, RZ, 0, 0 ;  /* 0x00000000ffcb7431 */ /* 0x000fe200000001ff */
[----:B------:R-:W-:Y:S01]  /*25d0*/  MOV R220, RZ ;  /* 0x000000ff00dc7202 */ /* 0x000fe20000000f00 */
[----:B------:R-:W-:Y:S01]  /*25e0*/  HFMA2 R0, -RZ, RZ, 0, 0 ;  /* 0x00000000ff007431 */ /* 0x000fe200000001ff */
[----:B------:R-:W-:-:S02]  /*25f0*/  @P6 PRMT R118, R118, 0x7632, R118 ;  /* 0x0000763276766816 */ /* 0x000fc40000000076 */
[----:B------:R-:W-:Y:S01]  /*2600*/  @P0 SHF.L.U32 R127, R116, 0x10, RZ ;  /* 0x00000010747f0819 */ /* 0x000fe200000006ff */
[-C--:B------:R-:W-:Y:S01]  /*2610*/  FMUL.FTZ R116, R92, R130.reuse ;  /* 0x000000825c747220 */ /* 0x080fe20000410000 */
[----:B------:R-:W-:Y:S01]  /*2620*/  @P6 SHF.L.U32 R123, R118, 0x10, RZ ;  /* 0x00000010767b6819 */ /* 0x000fe200000006ff */
[-C--:B------:R-:W-:Y:S01]  /*2630*/  FMUL.FTZ R118, R91, R130.reuse ;  /* 0x000000825b767220 */ /* 0x080fe20000410000 */
[----:B------:R-:W-:Y:S01]  /*2640*/  MOV R222, RZ ;  /* 0x000000ff00de7202 */ /* 0x000fe20000000f00 */
[----:B------:R-:W-:Y:S01]  /*2650*/  FMUL.FTZ R125, R116, UR6 ;  /* 0x00000006747d7c20 */ /* 0x000fe20008410000 */
[----:B------:R-:W-:Y:S01]  /*2660*/  FMUL.FTZ R116, R93, R130 ;  /* 0x000000825d747220 */ /* 0x000fe20000410000 */
[----:B------:R-:W-:Y:S01]  /*2670*/  FMUL.FTZ R118, R118, UR6 ;  /* 0x0000000676767c20 */ /* 0x000fe20008410000 */
[----:B------:R-:W-:Y:S01]  /*2680*/  @P6 FMUL.FTZ R0, R123, R126 ;  /* 0x0000007e7b006220 */ /* 0x000fe20000410000 */
[-C--:B------:R-:W-:Y:S01]  /*2690*/  @P5 FMUL.FTZ R203, R124, R125.reuse ;  /* 0x0000007d7ccb5220 */ /* 0x080fe20000410000 */
[----:B------:R-:W-:Y:S01]  /*26a0*/  FMUL.FTZ R124, R116, UR6 ;  /* 0x00000006747c7c20 */ /* 0x000fe20008410000 */
[-C--:B------:R-:W-:Y:S01]  /*26b0*/  @P0 FMUL.FTZ R220, R127, R118.reuse ;  /* 0x000000767fdc0220 */ /* 0x080fe20000410000 */
[----:B------:R-:W-:Y:S01]  /*26c0*/  @P4 SHF.L.U32 R127, R119, 0x10, RZ ;  /* 0x00000010777f4819 */ /* 0x000fe200000006ff */
[----:B------:R-:W-:Y:S01]  /*26d0*/  FMUL.FTZ R123, R79, R118 ;  /* 0x000000764f7b7220 */ /* 0x000fe20000410000 */
[----:B------:R-:W-:Y:S01]  /*26e0*/  FMUL.FTZ R119, R77, R126 ;  /* 0x0000007e4d777220 */ /* 0x000fe20000410000 */
[----:B------:R-:W-:Y:S01]  /*26f0*/  FMUL.FTZ R116, R80, R125 ;  /* 0x0000007d50747220 */ /* 0x000fe20000410000 */
[-C--:B------:R-:W-:Y:S01]  /*2700*/  FMUL.FTZ R118, R81, R124.reuse ;  /* 0x0000007c51767220 */ /* 0x080fe20000410000 */
        /* <DEDUP_REMOVED lines=10> */
.L_x_4916:
        /* <DEDUP_REMOVED lines=8> */
[----:B------:R-:W-:Y:S02]  /*2830*/  HFMA2 R133, -RZ, RZ, 0, 0 ;  /* 0x00000000ff857431 */ /* 0x000fe400000001ff */
[-CC-:B------:R-:W-:Y:S01]  /*2840*/  FFMA.FTZ R231, R231, R132.reuse, R131.reuse ;  /* 0x00000084e7e77223 */ /* 0x180fe20000010083 */
[----:B------:R-:W-:Y:S01]  /*2850*/  FFMA.FTZ R227, R227, R132, R131 ;  /* 0x00000084e3e37223 */ /* 0x000fe20000010083 */
[----:B------:R-:W-:Y:S01]  /*2860*/  FFMA.FTZ R121, R194, R121, R98 ;  /* 0x00000079c2797223 */ /* 0x000fe20000010062 */
[----:B------:R-:W-:Y:S01]  /*2870*/  FADD.FTZ R235, R224, -R235 ;  /* 0x800000ebe0eb7221 */ /* 0x000fe20000010000 */
[----:B------:R-:W-:Y:S01]  /*2880*/  LOP3.LUT P5, RZ, R249, 0xff, RZ, 0xc0, !PT ;  /* 0x000000fff9ff7812 */ /* 0x000fe200078ac0ff */
[----:B------:R-:W-:Y:S01]  /*2890*/  FADD.FTZ R123, R228, -R227 ;  /* 0x800000e3e47b7221 */ /* 0x000fe20000010000 */
[----:B------:R-:W-:Y:S01]  /*28a0*/  FMUL.FTZ R121, R121, R130 ;  /* 0x0000008279797220 */ /* 0x000fe20000410000 */
[----:B------:R-:W-:-:S02]  /*28b0*/  LOP3.LUT P4, RZ, R249, 0xff0000, RZ, 0xc0, !PT ;  /* 0x00ff0000f9ff7812 */ /* 0x000fc4000788c0ff */
[----:B------:R-:W-:Y:S02]  /*28c0*/  CS2R R134, SRZ ;  /* 0x0000000000867805 */ /* 0x000fe4000001ff00 */
[----:B------:R-:W-:Y:S01]  /*28d0*/  @P6 SHF.L.U32 R120, R117, 0x10, RZ ;  /* 0x0000001075786819 */ /* 0x000fe200000006ff */
[----:B------:R-:W-:Y:S01]  /*28e0*/  FMUL.FTZ R125, R121, UR6 ;  /* 0x00000006797d7c20 */ /* 0x000fe20008410000 */
[----:B------:R-:W-:Y:S01]  /*28f0*/  FADD.FTZ R121, R230, -R231 ;  /* 0x800000e7e6797221 */ /* 0x000fe20000010000 */
[----:B------:R-:W-:Y:S01]  /*2900*/  FFMA.FTZ R123, R194, R123, R102 ;  /* 0x0000007bc27b7223 */ /* 0x000fe20000010066 */
[----:B------:R-:W-:Y:S01]  /*2910*/  MOV R201, RZ ;  /* 0x000000ff00c97202 */ /* 0x000fe20000000f00 */
[----:B------:R-:W-:Y:S01]  /*2920*/  @P6 FMUL.FTZ R133, R120, R125 ;  /* 0x0000007d78856220 */ /* 0x000fe20000410000 */
[----:B------:R-:W-:Y:S01]  /*2930*/  @P0 PRMT R120, R117, 0x7632, R120 ;  /* 0x0000763275780816 */ /* 0x000fe20000000078 */
[C---:B------:R-:W-:Y:S01]  /*2940*/  FFMA.FTZ R117, R194.reuse, R235, R99 ;  /* 0x000000ebc2757223 */ /* 0x040fe20000010063 */
[----:B------:R-:W-:Y:S01]  /*2950*/  FFMA.FTZ R121, R194, R121, R100 ;  /* 0x00000079c2797223 */ /* 0x000fe20000010064 */
[-C--:B------:R-:W-:Y:S01]  /*2960*/  FMUL.FTZ R123, R123, R130.reuse ;  /* 0x000000827b7b7220 */ /* 0x080fe20000410000 */
[----:B------:R-:W-:Y:S01]  /*2970*/  @P0 SHF.L.U32 R127, R120, 0x10, RZ ;  /* 0x00000010787f0819 */ /* 0x000fe200000006ff */
[-C--:B------:R-:W-:Y:S01]  /*2980*/  FMUL.FTZ R117, R117, R130.reuse ;  /* 0x0000008275757220 */ /* 0x080fe20000410000 */
[----:B------:R-:W-:Y:S01]  /*2990*/  FMUL.FTZ R121, R121, R130 ;  /* 0x0000008279797220 */ /* 0x000fe20000410000 */
[----:B------:R-:W-:Y:S01]  /*29a0*/  @P5 SHF.L.U32 R122, R118, 0x10, RZ ;  /* 0x00000010767a5819 */ /* 0x000fe200000006ff */
[----:B------:R-:W-:Y:S01]  /*29b0*/  FMUL.FTZ R123, R123, UR6 ;  /* 0x000000067b7b7c20 */ /* 0x000fe20008410000 */
[----:B------:R-:W-:Y:S01]  /*29c0*/  FMUL.FTZ R120, R117, UR6 ;  /* 0x0000000675787c20 */ /* 0x000fe20008410000 */
[----:B------:R-:W-:Y:S01]  /*29d0*/  FMUL.FTZ R121, R121, UR6 ;  /* 0x0000000679797c20 */ /* 0x000fe20008410000 */
[----:B------:R-:W-:Y:S01]  /*29e0*/  @P4 SHF.L.U32 R124, R119, 0x10, RZ ;  /* 0x00000010777c4819 */ /* 0x000fe200000006ff */
[----:B------:R-:W-:Y:S01]  /*29f0*/  FMUL.FTZ R117, R82, R125 ;  /* 0x0000007d52757220 */ /* 0x000fe20000410000 */
[-C--:B------:R-:W-:Y:S01]  /*2a00*/  @P0 FMUL.FTZ R134, R127, R120.reuse ;  /* 0x000000787f860220 */ /* 0x080fe20000410000 */
[----:B------:R-:W-:Y:S01]  /*2a10*/  FMUL.FTZ R120, R83, R120 ;  /* 0x0000007853787220 */ /* 0x000fe20000410000 */
[-C--:B------:R-:W-:Y:S01]  /*2a20*/  @P5 FMUL.FTZ R135, R122, R121.reuse ;  /* 0x000000797a875220 */ /* 0x080fe20000410000 */
[----:B------:R-:W-:Y:S01]  /*2a30*/  FMUL.FTZ R121, R76, R121 ;  /* 0x000000794c797220 */ /* 0x000fe20000410000 */
[-C--:B------:R-:W-:Y:S01]  /*2a40*/  FMUL.FTZ R122, R78, R123.reuse ;  /* 0x0000007b4e7a7220 */ /* 0x080fe20000410000 */
[----:B------:R-:W-:Y:S01]  /*2a50*/  @P4 FMUL.FTZ R201, R124, R123 ;  /* 0x0000007b7cc94220 */ /* 0x000fe20000410000 */
[----:B------:R-:W-:Y:S01]  /*2a60*/  FSEL R120, R120, RZ, P0 ;  /* 0x000000ff78787208 */ /* 0x000fe20000000000 */
[-CC-:B------:R-:W-:Y:S01]  /*2a70*/  FFMA.FTZ R229, R229, R132.reuse, R131.reuse ;  /* 0x00000084e5e57223 */ /* 0x180fe20000010083 */
[----:B------:R-:W-:Y:S01]  /*2a80*/  ISETP.GE.U32.AND P0, PT, R248, RZ, PT ;  /* 0x000000fff800720c */ /* 0x000fe20003f06070 */
        /* <DEDUP_REMOVED lines=9> */
[----:B------:R-:W-:Y:S01]  /*2b20*/  ISETP.GE.U32.AND.EX P0, PT, R249, 0x1000000, PT, P0 ;  /* 0x01000000f900780c */ /* 0x000fe20003f06100 */
[C---:B------:R-:W-:Y:S01]  /*2b30*/  FFMA.FTZ R123, R194.reuse, R123, R101 ;  /* 0x0000007bc27b7223 */ /* 0x040fe20000010065 */
[----:B------:R-:W-:Y:S01]  /*2b40*/  FSEL R117, R117, RZ, P6 ;  /* 0x000000ff75757208 */ /* 0x000fe20003000000 */
[----:B------:R-:W-:Y:S01]  /*2b50*/  FFMA.FTZ R239, R239, R132, R131 ;  /* 0x00000084efef7223 */ /* 0x000fe20000010083 */
[----:B------:R-:W-:Y:S01]  /*2b60*/  LOP3.LUT P6, RZ, R249, 0xff00, RZ, 0xc0, !PT ;  /* 0x0000ff00f9ff7812 */ /* 0x000fe200078cc0ff */
[----:B------:R-:W-:Y:S01]  /*2b70*/  FFMA.FTZ R125, R194, R128, R103 ;  /* 0x00000080c27d7223 */ /* 0x000fe20000010067 */
[-C--:B------:R-:W-:Y:S01]  /*2b80*/  FMUL.FTZ R123, R123, R130.reuse ;  /* 0x000000827b7b7220 */ /* 0x080fe20000410000 */
[----:B------:R-:W-:Y:S01]  /*2b90*/  FADD.FTZ R239, R226, -R239 ;  /* 0x800000efe2ef7221 */ /* 0x000fe20000010000 */
[----:B------:R-:W-:Y:S01]  /*2ba0*/  HFMA2 R203, -RZ, RZ, 0, 0 ;  /* 0x00000000ffcb7431 */ /* 0x000fe200000001ff */
[C---:B------:R-:W-:Y:S01]  /*2bb0*/  @P5 SHF.L.U32 R124, R116.reuse, 0x10, RZ ;  /* 0x00000010747c5819 */ /* 0x040fe200000006ff */
[----:B------:R-:W-:Y:S01]  /*2bc0*/  FMUL.FTZ R125, R125, R130 ;  /* 0x000000827d7d7220 */ /* 0x000fe20000410000 */
[----:B------:R-:W-:Y:S01]  /*2bd0*/  @P4 PRMT R126, R116, 0x7632, R126 ;  /* 0x00007632747e4816 */ /* 0x000fe2000000007e */
[----:B------:R-:W-:Y:S01]  /*2be0*/  HFMA2 R0, -RZ, RZ, 0, 0 ;  /* 0x00000000ff007431 */ /* 0x000fe200000001ff */
[----:B------:R-:W-:Y:S01]  /*2bf0*/  @P0 PRMT R116, R119, 0x7632, R116 ;  /* 0x0000763277740816 */ /* 0x000fe20000000074 */
[----:B------:R-:W-:Y:S01]  /*2c00*/  FFMA.FTZ R119, R194, R233, R96 ;  /* 0x000000e9c2777223 */ /* 0x000fe20000010060 */
[----:B------:R-:W-:-:S02]  /*2c10*/  MOV R220, RZ ;  /* 0x000000ff00dc7202 */ /* 0x000fc40000000f00 */
[----:B------:R-:W-:Y:S01]  /*2c20*/  @P6 PRMT R118, R118, 0x7632, R118 ;  /* 0x0000763276766816 */ /* 0x000fe20000000076 */
[-C--:B------:R-:W-:Y:S01]  /*2c30*/  FMUL.FTZ R119, R119, R130.reuse ;  /* 0x0000008277777220 */ /* 0x080fe20000410000 */
[----:B------:R-:W-:Y:S01]  /*2c40*/  @P0 SHF.L.U32 R129, R116, 0x10, RZ ;  /* 0x0000001074810819 */ /* 0x000fe200000006ff */
[----:B------:R-:W-:Y:S01]  /*2c50*/  FMUL.FTZ R116, R123, UR6 ;  /* 0x000000067b747c20 */ /* 0x000fe20008410000 */
[----:B------:R-:W-:Y:S01]  /*2c60*/  FFMA.FTZ R123, R194, R239, R97 ;  /* 0x000000efc27b7223 */ /* 0x000fe20000010061 */
[----:B------:R-:W-:Y:S01]  /*2c70*/  @P6 SHF.L.U32 R127, R118, 0x10, RZ ;  /* 0x00000010767f6819 */ /* 0x000fe200000006ff */
[----:B------:R-:W-:Y:S01]  /*2c80*/  FMUL.FTZ R118, R125, UR6 ;  /* 0x000000067d767c20 */ /* 0x000fe20008410000 */
[----:B------:R-:W-:Y:S01]  /*2c90*/  FMUL.FTZ R125, R119, UR6 ;  /* 0x00000006777d7c20 */ /* 0x000fe20008410000 */
[----:B------:R-:W-:Y:S01]  /*2ca0*/  FMUL.FTZ R123, R123, R130 ;  /* 0x000000827b7b7220 */ /* 0x000fe20000410000 */
[-C--:B------:R-:W-:Y:S01]  /*2cb0*/  FMUL.FTZ R119, R77, R116.reuse ;  /* 0x000000744d777220 */ /* 0x080fe20000410000 */
[----:B------:R-:W-:Y:S01]  /*2cc0*/  @P6 FMUL.FTZ R0, R127, R116 ;  /* 0x000000747f006220 */ /* 0x000fe20000410000 */
[-C--:B------:R-:W-:Y:S01]  /*2cd0*/  @P5 FMUL.FTZ R203, R124, R125.reuse ;  /* 0x0000007d7ccb5220 */ /* 0x080fe20000410000 */
[----:B------:R-:W-:Y:S01]  /*2ce0*/  FMUL.FTZ R124, R123, UR6 ;  /* 0x000000067b7c7c20 */ /* 0x000fe20008410000 */
[-C--:B------:R-:W-:Y:S01]  /*2cf0*/  @P0 FMUL.FTZ R220, R129, R118.reuse ;  /* 0x0000007681dc0220 */ /* 0x080fe20000410000 */
[----:B------:R-:W-:Y:S01]  /*2d00*/  @P4 SHF.L.U32 R127, R126, 0x10, RZ ;  /* 0x000000107e7f4819 */ /* 0x000fe200000006ff */
        /* <DEDUP_REMOVED lines=14> */
.L_x_4919:
        /* <DEDUP_REMOVED lines=8> */
[----:B------:R-:W-:Y:S01]  /*2e70*/  FFMA.FTZ R94, R194, R237, R98 ;  /* 0x000000edc25e7223 */ /* 0x000fe20000010062 */
[----:B------:R-:W-:Y:S02]  /*2e80*/  HFMA2 R133, -RZ, RZ, 0, 0 ;  /* 0x00000000ff857431 */ /* 0x000fe400000001ff */
[----:B------:R-:W-:Y:S01]  /*2e90*/  FADD.FTZ R235, R224, -R235 ;  /* 0x800000ebe0eb7221 */ /* 0x000fe20000010000 */
[----:B------:R-:W-:Y:S01]  /*2ea0*/  FADD.FTZ R231, R230, -R231 ;  /* 0x800000e7e6e77221 */ /* 0x000fe20000010000 */
[-C--:B------:R-:W-:Y:S01]  /*2eb0*/  FMUL.FTZ R88, R94, R130.reuse ;  /* 0x000000825e587220 */ /* 0x080fe20000410000 */
[----:B------:R-:W-:Y:S01]  /*2ec0*/  FADD.FTZ R227, R228, -R227 ;  /* 0x800000e3e4e37221 */ /* 0x000fe20000010000 */
[----:B------:R-:W-:Y:S01]  /*2ed0*/  @P6 SHF.L.U32 R90, R117, 0x10, RZ ;  /* 0x00000010755a6819 */ /* 0x000fe200000006ff */
[----:B------:R-:W-:Y:S01]  /*2ee0*/  FFMA.FTZ R95, R194, R235, R99 ;  /* 0x000000ebc25f7223 */ /* 0x000fe20000010063 */
[----:B------:R-:W-:Y:S01]  /*2ef0*/  FMUL.FTZ R93, R88, UR6 ;  /* 0x00000006585d7c20 */ /* 0x000fe20008410000 */
[----:B------:R-:W-:Y:S01]  /*2f00*/  LOP3.LUT P4, RZ, R249, 0xff0000, RZ, 0xc0, !PT ;  /* 0x00ff0000f9ff7812 */ /* 0x000fe2000788c0ff */
[----:B------:R-:W-:Y:S01]  /*2f10*/  FFMA.FTZ R88, R194, R231, R100 ;  /* 0x000000e7c2587223 */ /* 0x000fe20000010064 */
[----:B------:R-:W-:Y:S01]  /*2f20*/  @P0 PRMT R117, R117, 0x7632, R117 ;  /* 0x0000763275750816 */ /* 0x000fe20000000075 */
[----:B------:R-:W-:Y:S01]  /*2f30*/  @P6 FMUL.FTZ R133, R90, R93 ;  /* 0x0000005d5a856220 */ /* 0x000fe20000410000 */
[----:B------:R-:W-:Y:S01]  /*2f40*/  FFMA.FTZ R90, R194, R227, R102 ;  /* 0x000000e3c25a7223 */ /* 0x000fe20000010066 */
        /* <DEDUP_REMOVED lines=21> */
[C---:B------:R-:W-:Y:S01]  /*30a0*/  ISETP.GE.U32.AND P0, PT, R248.reuse, RZ, PT ;  /* 0x000000fff800720c */ /* 0x040fe20003f06070 */
[-CC-:B------:R-:W-:Y:S01]  /*30b0*/  FFMA.FTZ R225, R225, R132.reuse, R131.reuse ;  /* 0x00000084e1e17223 */ /* 0x180fe20000010083 */
[----:B------:R-:W-:Y:S01]  /*30c0*/  LOP3.LUT P4, RZ, R248, 0xff00, RZ, 0xc0, !PT ;  /* 0x0000ff00f8ff7812 */ /* 0x000fe2000788c0ff */
[-C--:B------:R-:W-:Y:S01]  /*30d0*/  FFMA.FTZ R0, R0, R132.reuse, R131 ;  /* 0x0000008400007223 */ /* 0x080fe20000010083 */
[----:B------:R-:W-:Y:S01]  /*30e0*/  FSEL R121, R121, RZ, P5 ;  /* 0x000000ff79797208 */ /* 0x000fe20002800000 */
[----:B------:R-:W-:Y:S01]  /*30f0*/  FADD.FTZ R229, R222, -R229 ;  /* 0x800000e5dee57221 */ /* 0x000fe20000010000 */
[----:B------:R-:W-:Y:S01]  /*3100*/  LOP3.LUT P5, RZ, R248, 0xff, RZ, 0xc0, !PT ;  /* 0x000000fff8ff7812 */ /* 0x000fe200078ac0ff */
[----:B------:R-:W-:Y:S01]  /*3110*/  FADD.FTZ R92, R220, -R225 ;  /* 0x800000e1dc5c7221 */ /* 0x000fe20000010000 */
[----:B------:R-:W-:Y:S01]  /*3120*/  ISETP.GE.U32.AND.EX P0, PT, R249, 0x1000000, PT, P0 ;  /* 0x01000000f900780c */ /* 0x000fe20003f06100 */
[----:B------:R-:W-:Y:S01]  /*3130*/  FADD.FTZ R233, R233, -R0 ;  /* 0x80000000e9e97221 */ /* 0x000fe20000010000 */
[----:B------:R-:W-:Y:S01]  /*3140*/  FSEL R117, R117, RZ, P6 ;  /* 0x000000ff75757208 */ /* 0x000fe20003000000 */
[C---:B------:R-:W-:Y:S01]  /*3150*/  FFMA.FTZ R89, R194.reuse, R229, R101 ;  /* 0x000000e5c2597223 */ /* 0x040fe20000010065 */
[----:B------:R-:W-:Y:S01]  /*3160*/  LOP3.LUT P6, RZ, R249, 0xff00, RZ, 0xc0, !PT ;  /* 0x0000ff00f9ff7812 */ /* 0x000fe200078cc0ff */
[----:B------:R-:W-:Y:S01]  /*3170*/  FFMA.FTZ R239, R239, R132, R131 ;  /* 0x00000084efef7223 */ /* 0x000fe20000010083 */
[----:B------:R-:W-:Y:S01]  /*3180*/  FFMA.FTZ R91, R194, R92, R103 ;  /* 0x0000005cc25b7223 */ /* 0x000fe20000010067 */
[----:B------:R-:W-:Y:S01]  /*3190*/  @P4 PRMT R119, R116, 0x7632, R119 ;  /* 0x0000763274774816 */ /* 0x000fe20000000077 */
[----:B------:R-:W-:Y:S01]  /*31a0*/  FFMA.FTZ R92, R194, R233, R96 ;  /* 0x000000e9c25c7223 */ /* 0x000fe20000010060 */
[----:B------:R-:W-:Y:S01]  /*31b0*/  FMUL.FTZ R93, R89, R130 ;  /* 0x00000082595d7220 */ /* 0x000fe20000410000 */
[----:B------:R-:W-:Y:S01]  /*31c0*/  FADD.FTZ R239, R226, -R239 ;  /* 0x800000efe2ef7221 */ /* 0x000fe20000010000 */
[----:B------:R-:W-:Y:S01]  /*31d0*/  @P5 SHF.L.U32 R124, R116, 0x10, RZ ;  /* 0x00000010747c5819 */ /* 0x000fe200000006ff */
[----:B------:R-:W-:Y:S01]  /*31e0*/  HFMA2 R203, -RZ, RZ, 0, 0 ;  /* 0x00000000ffcb7431 */ /* 0x000fe200000001ff */
[----:B------:R-:W-:Y:S01]  /*31f0*/  @P0 PRMT R116, R119, 0x7632, R116 ;  /* 0x0000763277740816 */ /* 0x000fe20000000074 */
[----:B------:R-:W-:Y:S01]  /*3200*/  FMUL.FTZ R126, R93, UR6 ;  /* 0x000000065d7e7c20 */ /* 0x000fe20008410000 */
[----:B------:R-:W-:Y:S01]  /*3210*/  FFMA.FTZ R93, R194, R239, R97 ;  /* 0x000000efc25d7223 */ /* 0x000fe20000010061 */
        /* <DEDUP_REMOVED lines=29> */
.L_x_4918:
        /* <DEDUP_REMOVED lines=22> */
[-CC-:B------:R-:W-:Y:S01]  /*3550*/  FFMA.FTZ R216, R216, R132.reuse, R131.reuse ;  /* 0x00000084d8d87223 */ /* 0x180fe20000010083 */
[C---:B------:R-:W-:Y:S01]  /*3560*/  LOP3.LUT P5, RZ, R246.reuse, 0xff0000, RZ, 0xc0, !PT ;  /* 0x00ff0000f6ff7812 */ /* 0x040fe200078ac0ff */
[----:B------:R-:W-:Y:S02]  /*3570*/  HFMA2 R133, -RZ, RZ, 0, 0 ;  /* 0x00000000ff857431 */ /* 0x000fe400000001ff */
[----:B------:R-:W-:Y:S01]  /*3580*/  FADD.FTZ R213, R213, -R0 ;  /* 0x80000000d5d57221 */ /* 0x000fe20000010000 */
[----:B------:R-:W-:Y:S01]  /*3590*/  FADD.FTZ R216, R207, -R216 ;  /* 0x800000d8cfd87221 */ /* 0x000fe20000010000 */
[----:B------:R-:W-:Y:S01]  /*35a0*/  LOP3.LUT P6, RZ, R246, 0xff000000, RZ, 0xc0, !PT ;  /* 0xff000000f6ff7812 */ /* 0x000fe200078cc0ff */
[----:B------:R-:W-:Y:S01]  /*35b0*/  FFMA.FTZ R209, R209, R132, R131 ;  /* 0x00000084d1d17223 */ /* 0x000fe20000010083 */
[C---:B0-----:R-:W-:Y:S01]  /*35c0*/  FFMA.FTZ R94, R194.reuse, R213, R106 ;  /* 0x000000d5c25e7223 */ /* 0x041fe2000001006a */
[----:B------:R-:W-:Y:S01]  /*35d0*/  FFMA.FTZ R95, R194, R216, R107 ;  /* 0x000000d8c25f7223 */ /* 0x000fe2000001006b */
[----:B------:R-:W-:Y:S01]  /*35e0*/  LOP3.LUT P4, RZ, R247, 0xff, RZ, 0xc0, !PT ;  /* 0x000000fff7ff7812 */ /* 0x000fe2000788c0ff */
[----:B------:R-:W-:Y:S01]  /*35f0*/  FFMA.FTZ R89, R208, R132, R131 ;  /* 0x00000084d0597223 */ /* 0x000fe20000010083 */
[----:B------:R-:W-:Y:S01]  /*3600*/  FMUL.FTZ R0, R94, R130 ;  /* 0x000000825e007220 */ /* 0x000fe20000410000 */
[----:B------:R-:W-:Y:S01]  /*3610*/  FADD.FTZ R209, R212, -R209 ;  /* 0x800000d1d4d17221 */ /* 0x000fe20000010000 */
[----:B------:R-:W-:Y:S01]  /*3620*/  FFMA.FTZ R205, R205, R132, R131 ;  /* 0x00000084cdcd7223 */ /* 0x000fe20000010083 */
[----:B-----5:R-:W-:Y:S01]  /*3630*/  @P5 SHF.L.U32 R88, R121, 0x10, RZ ;  /* 0x0000001079585819 */ /* 0x020fe200000006ff */
[----:B------:R-:W-:Y:S01]  /*3640*/  FMUL.FTZ R117, R0, UR6 ;  /* 0x0000000600757c20 */ /* 0x000fe20008410000 */
[----:B------:R-:W-:Y:S01]  /*3650*/  FMUL.FTZ R0, R95, R130 ;  /* 0x000000825f007220 */ /* 0x000fe20000410000 */
[----:B------:R-:W-:Y:S01]  /*3660*/  FADD.FTZ R204, R204, -R89 ;  /* 0x80000059cccc7221 */ /* 0x000fe20000010000 */
[----:B------:R-:W-:Y:S01]  /*3670*/  @P6 PRMT R121, R121, 0x7632, R121 ;  /* 0x0000763279796816 */ /* 0x000fe20000000079 */
[----:B------:R-:W-:Y:S01]  /*3680*/  @P5 FMUL.FTZ R133, R117, R88 ;  /* 0x0000005875855220 */ /* 0x000fe20000410000 */
[----:B------:R-:W-:Y:S01]  /*3690*/  FMUL.FTZ R90, R0, UR6 ;  /* 0x00000006005a7c20 */ /* 0x000fe20008410000 */
[----:B------:R-:W-:Y:S01]  /*36a0*/  MOV R0, RZ ;  /* 0x000000ff00007202 */ /* 0x000fe20000000f00 */
[----:B------:R-:W-:Y:S01]  /*36b0*/  FFMA.FTZ R89, R194, R204, R109 ;  /* 0x000000ccc2597223 */ /* 0x000fe2000001006d */
[----:B------:R-:W-:Y:S01]  /*36c0*/  @P6 SHF.L.U32 R121, R121, 0x10, RZ ;  /* 0x0000001079796819 */ /* 0x000fe200000006ff */
[----:B------:R-:W-:Y:S01]  /*36d0*/  FMUL.FTZ R88, R75, R90 ;  /* 0x0000005a4b587220 */ /* 0x000fe20000410000 */
[----:B------:R-:W-:Y:S01]  /*36e0*/  FADD.FTZ R205, R210, -R205 ;  /* 0x800000cdd2cd7221 */ /* 0x000fe20000010000 */
[----:B------:R-:W-:Y:S01]  /*36f0*/  FMUL.FTZ R117, R74, R117 ;  /* 0x000000754a757220 */ /* 0x000fe20000410000 */
[----:B------:R-:W-:Y:S01]  /*3700*/  @P4 SHF.L.U32 R91, R122, 0x10, RZ ;  /* 0x000000107a5b4819 */ /* 0x000fe200000006ff */
[----:B------:R-:W-:Y:S01]  /*3710*/  @P6 FMUL.FTZ R0, R90, R121 ;  /* 0x000000795a006220 */ /* 0x000fe20000410000 */
[----:B------:R-:W-:Y:S01]  /*3720*/  FSEL R126, R88, RZ, P6 ;  /* 0x000000ff587e7208 */ /* 0x000fe20003000000 */
[----:B------:R-:W-:Y:S01]  /*3730*/  FFMA.FTZ R88, R194, R209, R108 ;  /* 0x000000d1c2587223 */ /* 0x000fe2000001006c */
[----:B------:R-:W-:Y:S01]  /*3740*/  LOP3.LUT P6, RZ, R247, 0xff0000, RZ, 0xc0, !PT ;  /* 0x00ff0000f7ff7812 */ /* 0x000fe200078cc0ff */
[-C--:B------:R-:W-:Y:S01]  /*3750*/  FMUL.FTZ R92, R89, R130.reuse ;  /* 0x00000082595c7220 */ /* 0x080fe20000410000 */
[----:B------:R-:W-:Y:S01]  /*3760*/  CS2R R134, SRZ ;  /* 0x0000000000867805 */ /* 0x000fe2000001ff00 */
[----:B------:R-:W-:Y:S01]  /*3770*/  FMUL.FTZ R90, R88, R130 ;  /* 0x00000082585a7220 */ /* 0x000fe20000410000 */
[----:B------:R-:W-:Y:S01]  /*3780*/  FSEL R117, R117, RZ, P5 ;  /* 0x000000ff75757208 */ /* 0x000fe20002800000 */
[----:B------:R-:W-:Y:S01]  /*3790*/  FMUL.FTZ R116, R92, UR6 ;  /* 0x000000065c747c20 */ /* 0x000fe20008410000 */
[----:B------:R-:W-:Y:S01]  /*37a0*/  LOP3.LUT P5, RZ, R247, 0xff00, RZ, 0xc0, !PT ;  /* 0x0000ff00f7ff7812 */ /* 0x000fe200078ac0ff */
[----:B------:R-:W-:Y:S01]  /*37b0*/  FMUL.FTZ R93, R90, UR6 ;  /* 0x000000065a5d7c20 */ /* 0x000fe20008410000 */
[----:B------:R-:W-:Y:S01]  /*37c0*/  FFMA.FTZ R90, R194, R205, R110 ;  /* 0x000000cdc25a7223 */ /* 0x000fe2000001006e */
[----:B------:R-:W-:-:S02]  /*37d0*/  HFMA2 R197, -RZ, RZ, 0, 0 ;  /* 0x00000000ffc57431 */ /* 0x000fc400000001ff */
[--C-:B------:R-:W-:Y:S01]  /*37e0*/  FFMA.FTZ R218, R218, R132, R131.reuse ;  /* 0x00000084dada7223 */ /* 0x100fe20000010083 */
[----:B------:R-:W-:Y:S01]  /*37f0*/  @P4 FMUL.FTZ R135, R93, R91 ;  /* 0x0000005b5d874220 */ /* 0x000fe20000410000 */
[----:B------:R-:W-:Y:S01]  /*3800*/  FMUL.FTZ R92, R90, R130 ;  /* 0x000000825a5c7220 */ /* 0x000fe20000410000 */
[----:B------:R-:W-:Y:S01]  /*3810*/  FMUL.FTZ R91, R68, R93 ;  /* 0x0000005d445b7220 */ /* 0x000fe20000410000 */
[----:B------:R-:W-:Y:S01]  /*3820*/  @P6 SHF.L.U32 R93, R123, 0x10, RZ ;  /* 0x000000107b5d6819 */ /* 0x000fe200000006ff */
[--C-:B------:R-:W-:Y:S01]  /*3830*/  FFMA.FTZ R217, R217, R132, R131.reuse ;  /* 0x00000084d9d97223 */ /* 0x100fe20000010083 */
[----:B------:R-:W-:Y:S01]  /*3840*/  FMUL.FTZ R92, R92, UR6 ;  /* 0x000000065c5c7c20 */ /* 0x000fe20008410000 */
[----:B------:R-:W-:Y:S01]  /*3850*/  FADD.FTZ R218, R211, -R218 ;  /* 0x800000dad3da7221 */ /* 0x000fe20000010000 */
[----:B------:R-:W-:Y:S01]  /*3860*/  FSEL R127, R91, RZ, P4 ;  /* 0x000000ff5b7f7208 */ /* 0x000fe20002000000 */
[----:B------:R-:W-:Y:S01]  /*3870*/  FMUL.FTZ R91, R69, R116 ;  /* 0x00000074455b7220 */ /* 0x000fe20000410000 */
[----:B------:R-:W-:Y:S01]  /*3880*/  ISETP.GE.U32.AND P4, PT, R246, RZ, PT ;  /* 0x000000fff600720c */ /* 0x000fe20003f86070 */
[----:B------:R-:W-:Y:S01]  /*3890*/  @P6 FMUL.FTZ R197, R92, R93 ;  /* 0x0000005d5cc56220 */ /* 0x000fe20000410000 */
[----:B------:R-:W-:Y:S01]  /*38a0*/  FFMA.FTZ R93, R206, R132, R131 ;  /* 0x00000084ce5d7223 */ /* 0x000fe20000010083 */
[----:B------:R-:W-:Y:S01]  /*38b0*/  @P5 PRMT R122, R122, 0x7632, R122 ;  /* 0x000076327a7a5816 */ /* 0x000fe2000000007a */
[----:B------:R-:W-:Y:S01]  /*38c0*/  FMUL.FTZ R92, R70, R92 ;  /* 0x0000005c465c7220 */ /* 0x000fe20000410000 */
[----:B------:R-:W-:Y:S01]  /*38d0*/  ISETP.GE.U32.AND.EX P4, PT, R247, 0x1000000, PT, P4 ;  /* 0x01000000f700780c */ /* 0x000fe20003f86140 */
[----:B------:R-:W-:Y:S01]  /*38e0*/  FADD.FTZ R93, R202, -R93 ;  /* 0x8000005dca5d7221 */ /* 0x000fe20000010000 */
[----:B------:R-:W-:Y:S01]  /*38f0*/  FSEL R128, R91, RZ, P5 ;  /* 0x000000ff5b807208 */ /* 0x000fe20002800000 */
[----:B------:R-:W-:Y:S01]  /*3900*/  FADD.FTZ R217, R214, -R217 ;  /* 0x800000d9d6d97221 */ /* 0x000fe20000010000 */
[----:B------:R-:W-:Y:S01]  /*3910*/  @P5 SHF.L.U32 R122, R122, 0x10, RZ ;  /* 0x000000107a7a5819 */ /* 0x000fe200000006ff */
[----:B------:R-:W-:Y:S01]  /*3920*/  FFMA.FTZ R91, R194, R93, R111 ;  /* 0x0000005dc25b7223 */ /* 0x000fe2000001006f */
[----:B------:R-:W-:Y:S01]  /*3930*/  FSEL R206, R92, RZ, P6 ;  /* 0x000000ff5cce7208 */ /* 0x000fe20003000000 */
[----:B------:R-:W-:Y:S01]  /*3940*/  FFMA.FTZ R93, R194, R218, R105 ;  /* 0x000000dac25d7223 */ /* 0x000fe20000010069 */
[----:B------:R-:W-:Y:S01]  /*3950*/  LOP3.LUT P6, RZ, R246, 0xff00, RZ, 0xc0, !PT ;  /* 0x0000ff00f6ff7812 */ /* 0x000fe200078cc0ff */
[----:B------:R-:W-:Y:S01]  /*3960*/  FMUL.FTZ R92, R91, R130 ;  /* 0x000000825b5c7220 */ /* 0x000fe20000410000 */
[----:B------:R-:W-:Y:S01]  /*3970*/  @P5 FMUL.FTZ R134, R116, R122 ;  /* 0x0000007a74865220 */ /* 0x000fe20000410000 */
[----:B------:R-:W-:Y:S01]  /*3980*/  LOP3.LUT P5, RZ, R246, 0xff, RZ, 0xc0, !PT ;  /* 0x000000fff6ff7812 */ /* 0x000fe200078ac0ff */
[-C--:B------:R-:W-:Y:S01]  /*3990*/  FMUL.FTZ R119, R93, R130.reuse ;  /* 0x000000825d777220 */ /* 0x080fe20000410000 */
[----:B------:R-:W-:Y:S01]  /*39a0*/  @P4 PRMT R123, R123, 0x7632, R123 ;  /* 0x000076327b7b4816 */ /* 0x000fe2000000007b */
[----:B------:R-:W-:Y:S01]  /*39b0*/  FMUL.FTZ R208, R92, UR6 ;  /* 0x000000065cd07c20 */ /* 0x000fe20008410000 */
[----:B------:R-:W-:Y:S01]  /*39c0*/  FFMA.FTZ R92, R194, R217, R104 ;  /* 0x000000d9c25c7223 */ /* 0x000fe20000010068 */
[----:B------:R-:W-:Y:S01]  /*39d0*/  MOV R202, RZ ;  /* 0x000000ff00ca7202 */ /* 0x000fe20000000f00 */
[----:B------:R-:W-:Y:S01]  /*39e0*/  FMUL.FTZ R122, R119, UR6 ;  /* 0x00000006777a7c20 */ /* 0x000fe20008410000 */
[----:B------:R-:W-:Y:S01]  /*39f0*/  @P4 SHF.L.U32 R123, R123, 0x10, RZ ;  /* 0x000000107b7b4819 */ /* 0x000fe200000006ff */
[----:B------:R-:W-:Y:S01]  /*3a00*/  FMUL.FTZ R116, R92, R130 ;  /* 0x000000825c747220 */ /* 0x000fe20000410000 */
[----:B------:R-:W-:-:S02]  /*3a10*/  HFMA2 R201, -RZ, RZ, 0, 0 ;  /* 0x00000000ffc97431 */ /* 0x000fc400000001ff */
[----:B------:R-:W-:Y:S01]  /*3a20*/  FMUL.FTZ R121, R71, R208 ;  /* 0x000000d047797220 */ /* 0x000fe20000410000 */
[----:B------:R-:W-:Y:S01]  /*3a30*/  FMUL.FTZ R119, R73, R122 ;  /* 0x0000007a49777220 */ /* 0x000fe20000410000 */
[----:B------:R-:W-:Y:S01]  /*3a40*/  @P4 FMUL.FTZ R202, R208, R123 ;  /* 0x0000007bd0ca4220 */ /* 0x000fe20000410000 */
[----:B------:R-:W-:Y:S01]  /*3a50*/  FMUL.FTZ R123, R116, UR6 ;  /* 0x00000006747b7c20 */ /* 0x000fe20008410000 */
[C---:B------:R-:W-:Y:S02]  /*3a60*/  @P5 SHF.L.U32 R118, R120.reuse, 0x10, RZ ;  /* 0x0000001078765819 */ /* 0x040fe400000006ff */
[----:B------:R-:W-:Y:S01]  /*3a70*/  @P6 PRMT R120, R120, 0x7632, R120 ;  /* 0x0000763278786816 */ /* 0x000fe20000000078 */
[----:B------:R-:W-:Y:S01]  /*3a80*/  FMUL.FTZ R116, R72, R123 ;  /* 0x0000007b48747220 */ /* 0x000fe20000410000 */
[----:B------:R-:W-:Y:S01]  /*3a90*/  FSEL R121, R121, RZ, P4 ;  /* 0x000000ff79797208 */ /* 0x000fe20002000000 */
[----:B------:R-:W-:Y:S01]  /*3aa0*/  @P5 FMUL.FTZ R201, R123, R118 ;  /* 0x000000767bc95220 */ /* 0x000fe20000410000 */
[----:B------:R-:W-:-:S02]  /*3ab0*/  @P6 SHF.L.U32 R120, R120, 0x10, RZ ;  /* 0x0000001078786819 */ /* 0x000fc400000006ff */
[----:B------:R-:W-:Y:S02]  /*3ac0*/  FSEL R116, R116, RZ, P5 ;  /* 0x000000ff74747208 */ /* 0x000fe40002800000 */
[----:B------:R-:W-:Y:S02]  /*3ad0*/  FSEL R123, R119, RZ, P6 ;  /* 0x000000ff777b7208 */ /* 0x000fe40003000000 */
[----:B------:R-:W-:Y:S01]  /*3ae0*/  MOV R204, RZ ;  /* 0x000000ff00cc7202 */ /* 0x000fe20000000f00 */
[----:B------:R-:W-:Y:S01]  /*3af0*/  @P6 FMUL.FTZ R204, R122, R120 ;  /* 0x000000787acc6220 */ /* 0x000fe20000410000 */
[----:B------:R-:W-:Y:S02]  /*3b00*/  F2FP.BF16.F32.PACK_AB R119, R121, R206 ;  /* 0x000000ce7977723e */ /* 0x000fe400000010ff */
[----:B------:R-:W-:Y:S02]  /*3b10*/  F2FP.BF16.F32.PACK_AB R118, R128, R127 ;  /* 0x0000007f8076723e */ /* 0x000fe400000010ff */
[----:B------:R-:W-:-:S02]  /*3b20*/  F2FP.BF16.F32.PACK_AB R117, R126, R117 ;  /* 0x000000757e75723e */ /* 0x000fc400000010ff */
[----:B------:R-:W-:Y:S01]  /*3b30*/  F2FP.BF16.F32.PACK_AB R116, R123, R116 ;  /* 0x000000747b74723e */ /* 0x000fe200000010ff */
[----:B------:R-:W-:Y:S06]  /*3b40*/  BRA `(.L_x_4922) ;  /* 0x00000010008c7947 */ /* 0x000fec0003800000 */
.L_x_4921:
[-CC-:B------:R-:W-:Y:S01]  /*3b50*/  FFMA.FTZ R0, R215, R132.reuse, R131.reuse ;  /* 0x00000084d7007223 */ /* 0x180fe20000010083 */
[----:B------:R-:W-:Y:S01]  /*3b60*/  LOP3.LUT P5, RZ, R246, 0xff0000, RZ, 0xc0, !PT ;  /* 0x00ff0000f6ff7812 */ /* 0x000fe200078ac0ff */
[-CC-:B------:R-:W-:Y:S01]  /*3b70*/  FFMA.FTZ R216, R216, R132.reuse, R131.reuse ;  /* 0x00000084d8d87223 */ /* 0x180fe20000010083 */
[----:B------:R-:W-:Y:S01]  /*3b80*/  LOP3.LUT P6, RZ, R246, 0xff000000, RZ, 0xc0, !PT ;  /* 0xff000000f6ff7812 */ /* 0x000fe200078cc0ff */
[----:B------:R-:W-:Y:S01]  /*3b90*/  FADD.FTZ R213, R213, -R0 ;  /* 0x80000000d5d57221 */ /* 0x000fe20000010000 */
[----:B------:R-:W-:Y:S02]  /*3ba0*/  HFMA2 R133, -RZ, RZ, 0, 0 ;  /* 0x00000000ff857431 */ /* 0x000fe400000001ff */
[----:B------:R-:W-:Y:S01]  /*3bb0*/  FADD.FTZ R216, R207, -R216 ;  /* 0x800000d8cfd87221 */ /* 0x000fe20000010000 */
[----:B------:R-:W-:Y:S01]  /*3bc0*/  FFMA.FTZ R209, R209, R132, R131 ;  /* 0x00000084d1d17223 */ /* 0x000fe20000010083 */
[C---:B------:R-:W-:Y:S01]  /*3bd0*/  FFMA.FTZ R213, R194.reuse, R213, R106 ;  /* 0x000000d5c2d57223 */ /* 0x040fe2000001006a */
[----:B------:R-:W-:Y:S01]  /*3be0*/  LOP3.LUT P4, RZ, R247, 0xff, RZ, 0xc0, !PT ;  /* 0x000000fff7ff7812 */ /* 0x000fe2000788c0ff */
[----:B0-----:R-:W-:Y:S01]  /*3bf0*/  FFMA.FTZ R119, R194, R216, R107 ;  /* 0x000000d8c2777223 */ /* 0x001fe2000001006b */
[----:B------:R-:W-:Y:S01]  /*3c00*/  FADD.FTZ R209, R212, -R209 ;  /* 0x800000d1d4d17221 */ /* 0x000fe20000010000 */
[----:B------:R-:W-:Y:S01]  /*3c10*/  FMUL.FTZ R0, R130, R213 ;  /* 0x000000d582007220 */ /* 0x000fe20000410000 */
[-C--:B------:R-:W-:Y:S01]  /*3c20*/  FFMA.FTZ R127, R208, R132.reuse, R131 ;  /* 0x00000084d07f7223 */ /* 0x080fe20000010083 */
[C---:B-----5:R-:W-:Y:S01]  /*3c30*/  @P5 SHF.L.U32 R116, R121.reuse, 0x10, RZ ;  /* 0x0000001079745819 */ /* 0x060fe200000006ff */
[----:B------:R-:W-:Y:S01]  /*3c40*/  FFMA.FTZ R209, R194, R209, R108 ;  /* 0x000000d1c2d17223 */ /* 0x000fe2000001006c */
[----:B------:R-:W-:Y:S01]  /*3c50*/  FMUL.FTZ R117, R0, UR6 ;  /* 0x0000000600757c20 */ /* 0x000fe20008410000 */
[----:B------:R-:W-:Y:S01]  /*3c60*/  FMUL.FTZ R0, R130, R119 ;  /* 0x0000007782007220 */ /* 0x000fe20000410000 */
[----:B------:R-:W-:Y:S01]  /*3c70*/  @P6 PRMT R121, R121, 0x7632, R121 ;  /* 0x0000763279796816 */ /* 0x000fe20000000079 */
[----:B------:R-:W-:Y:S01]  /*3c80*/  FADD.FTZ R204, R204, -R127 ;  /* 0x8000007fcccc7221 */ /* 0x000fe20000010000 */
[-C--:B------:R-:W-:Y:S01]  /*3c90*/  @P5 FMUL.FTZ R133, R116, R117.reuse ;  /* 0x0000007574855220 */ /* 0x080fe20000410000 */
[----:B------:R-:W-:Y:S01]  /*3ca0*/  FMUL.FTZ R117, R74, R117 ;  /* 0x000000754a757220 */ /* 0x000fe20000410000 */
[----:B------:R-:W-:Y:S01]  /*3cb0*/  FMUL.FTZ R118, R0, UR6 ;  /* 0x0000000600767c20 */ /* 0x000fe20008410000 */
[----:B------:R-:W-:Y:S01]  /*3cc0*/  @P6 SHF.L.U32 R121, R121, 0x10, RZ ;  /* 0x0000001079796819 */ /* 0x000fe200000006ff */
[----:B------:R-:W-:Y:S01]  /*3cd0*/  FFMA.FTZ R205, R205, R132, R131 ;  /* 0x00000084cdcd7223 */ /* 0x000fe20000010083 */
[----:B------:R-:W-:Y:S01]  /*3ce0*/  MOV R0, RZ ;  /* 0x000000ff00007202 */ /* 0x000fe20000000f00 */
[-C--:B------:R-:W-:Y:S01]  /*3cf0*/  FMUL.FTZ R116, R75, R118.reuse ;  /* 0x000000764b747220 */ /* 0x080fe20000410000 */
[----:B------:R-:W-:Y:S01]  /*3d00*/  FSEL R117, R117, RZ, P5 ;  /* 0x000000ff75757208 */ /* 0x000fe20002800000 */
[----:B------:R-:W-:Y:S01]  /*3d10*/  @P6 FMUL.FTZ R0, R121, R118 ;  /* 0x0000007679006220 */ /* 0x000fe20000410000 */
[C---:B------:R-:W-:Y:S01]  /*3d20*/  LOP3.LUT P5, RZ, R247.reuse, 0xff00, RZ, 0xc0, !PT ;  /* 0x0000ff00f7ff7812 */ /* 0x040fe200078ac0ff */
[----:B------:R-:W-:Y:S01]  /*3d30*/  FMUL.FTZ R118, R130, R209 ;  /* 0x000000d182767220 */ /* 0x000fe20000410000 */
[----:B------:R-:W-:Y:S01]  /*3d40*/  FSEL R116, R116, RZ, P6 ;  /* 0x000000ff74747208 */ /* 0x000fe20003000000 */
[----:B------:R-:W-:Y:S01]  /*3d50*/  FFMA.FTZ R119, R194, R204, R109 ;  /* 0x000000ccc2777223 */ /* 0x000fe2000001006d */
[----:B------:R-:W-:Y:S01]  /*3d60*/  LOP3.LUT P6, RZ, R247, 0xff0000, RZ, 0xc0, !PT ;  /* 0x00ff0000f7ff7812 */ /* 0x000fe200078cc0ff */
[----:B------:R-:W-:Y:S01]  /*3d70*/  FADD.FTZ R205, R210, -R205 ;  /* 0x800000cdd2cd7221 */ /* 0x000fe20000010000 */
[----:B------:R-:W-:Y:S01]  /*3d80*/  FMUL.FTZ R121, R118, UR6 ;  /* 0x0000000676797c20 */ /* 0x000fe20008410000 */
[----:B------:R-:W-:Y:S01]  /*3d90*/  @P4 SHF.L.U32 R126, R122, 0x10, RZ ;  /* 0x000000107a7e4819 */ /* 0x000fe200000006ff */
[----:B------:R-:W-:Y:S01]  /*3da0*/  FMUL.FTZ R119, R130, R119 ;  /* 0x0000007782777220 */ /* 0x000fe20000410000 */
[----:B------:R-:W-:Y:S01]  /*3db0*/  FFMA.FTZ R205, R194, R205, R110 ;  /* 0x000000cdc2cd7223 */ /* 0x000fe2000001006e */
[-C--:B------:R-:W-:Y:S01]  /*3dc0*/  FMUL.FTZ R118, R68, R121.reuse ;  /* 0x0000007944767220 */ /* 0x080fe20000410000 */
[----:B------:R-:W-:Y:S01]  /*3dd0*/  CS2R R134, SRZ ;  /* 0x0000000000867805 */ /* 0x000fe2000001ff00 */
[----:B------:R-:W-:Y:S01]  /*3de0*/  HFMA2 R197, -RZ, RZ, 0, 0 ;  /* 0x00000000ffc57431 */ /* 0x000fe200000001ff */
[----:B------:R-:W-:Y:S01]  /*3df0*/  @P5 PRMT R122, R122, 0x7632, R122 ;  /* 0x000076327a7a5816 */ /* 0x000fe2000000007a */
[----:B------:R-:W-:Y:S01]  /*3e00*/  @P4 FMUL.FTZ R135, R126, R121 ;  /* 0x000000797e874220 */ /* 0x000fe20000410000 */
[----:B------:R-:W-:Y:S01]  /*3e10*/  FSEL R126, R118, RZ, P4 ;  /* 0x000000ff767e7208 */ /* 0x000fe20002000000 */
[----:B------:R-:W-:Y:S01]  /*3e20*/  FFMA.FTZ R121, R206, R132, R131 ;  /* 0x00000084ce797223 */ /* 0x000fe20000010083 */
[----:B------:R-:W-:Y:S01]  /*3e30*/  @P5 SHF.L.U32 R127, R122, 0x10, RZ ;  /* 0x000000107a7f5819 */ /* 0x000fe200000006ff */
[----:B------:R-:W-:Y:S01]  /*3e40*/  FMUL.FTZ R122, R119, UR6 ;  /* 0x00000006777a7c20 */ /* 0x000fe20008410000 */
[----:B------:R-:W-:Y:S01]  /*3e50*/  FMUL.FTZ R119, R130, R205 ;  /* 0x000000cd82777220 */ /* 0x000fe20000410000 */
[----:B------:R-:W-:Y:S01]  /*3e60*/  ISETP.GE.U32.AND P4, PT, R246, RZ, PT ;  /* 0x000000fff600720c */ /* 0x000fe20003f86070 */
[----:B------:R-:W-:Y:S01]  /*3e70*/  FADD.FTZ R121, R202, -R121 ;  /* 0x80000079ca797221 */ /* 0x000fe20000010000 */
[----:B------:R-:W-:Y:S01]  /*3e80*/  @P6 SHF.L.U32 R128, R123, 0x10, RZ ;  /* 0x000000107b806819 */ /* 0x000fe200000006ff */
[----:B------:R-:W-:Y:S01]  /*3e90*/  FMUL.FTZ R119, R119, UR6 ;  /* 0x0000000677777c20 */ /* 0x000fe20008410000 */
[----:B------:R-:W-:Y:S01]  /*3ea0*/  ISETP.GE.U32.AND.EX P4, PT, R247, 0x1000000, PT, P4 ;  /* 0x01000000f700780c */ /* 0x000fe20003f86140 */
[----:B------:R-:W-:Y:S01]  /*3eb0*/  FMUL.FTZ R118, R69, R122 ;  /* 0x0000007a45767220 */ /* 0x000fe20000410000 */
[-CC-:B------:R-:W-:Y:S01]  /*3ec0*/  FFMA.FTZ R218, R218, R132.reuse, R131.reuse ;  /* 0x00000084dada7223 */ /* 0x180fe20000010083 */
[-C--:B------:R-:W-:Y:S01]  /*3ed0*/  @P6 FMUL.FTZ R197, R128, R119.reuse ;  /* 0x0000007780c56220 */ /* 0x080fe20000410000 */
[----:B------:R-:W-:Y:S01]  /*3ee0*/  FMUL.FTZ R119, R70, R119 ;  /* 0x0000007746777220 */ /* 0x000fe20000410000 */
[----:B------:R-:W-:Y:S01]  /*3ef0*/  FFMA.FTZ R217, R217, R132, R131 ;  /* 0x00000084d9d97223 */ /* 0x000fe20000010083 */
[----:B------:R-:W-:Y:S01]  /*3f00*/  FFMA.FTZ R121, R194, R121, R111 ;  /* 0x00000079c2797223 */ /* 0x000fe2000001006f */
[----:B------:R-:W-:Y:S01]  /*3f10*/  @P5 FMUL.FTZ R134, R127, R122 ;  /* 0x0000007a7f865220 */ /* 0x000fe20000410000 */
[----:B------:R-:W-:Y:S01]  /*3f20*/  FADD.FTZ R218, R211, -R218 ;  /* 0x800000dad3da7221 */ /* 0x000fe20000010000 */
[----:B------:R-:W-:Y:S01]  /*3f30*/  FSEL R129, R119, RZ, P6 ;  /* 0x000000ff77817208 */ /* 0x000fe20003000000 */
[----:B------:R-:W-:Y:S01]  /*3f40*/  FADD.FTZ R217, R214, -R217 ;  /* 0x800000d9d6d97221 */ /* 0x000fe20000010000 */
[----:B------:R-:W-:Y:S01]  /*3f50*/  LOP3.LUT P6, RZ, R246, 0xff00, RZ, 0xc0, !PT ;  /* 0x0000ff00f6ff7812 */ /* 0x000fe200078cc0ff */
[----:B------:R-:W-:Y:S01]  /*3f60*/  FFMA.FTZ R119, R194, R218, R105 ;  /* 0x000000dac2777223 */ /* 0x000fe20000010069 */
[----:B------:R-:W-:Y:S01]  /*3f70*/  FSEL R127, R118, RZ, P5 ;  /* 0x000000ff767f7208 */ /* 0x000fe20002800000 */
[----:B------:R-:W-:Y:S01]  /*3f80*/  FMUL.FTZ R118, R130, R121 ;  /* 0x0000007982767220 */ /* 0x000fe20000410000 */
[----:B------:R-:W-:Y:S01]  /*3f90*/  LOP3.LUT P5, RZ, R246, 0xff, RZ, 0xc0, !PT ;  /* 0x000000fff6ff7812 */ /* 0x000fe200078ac0ff */
[----:B------:R-:W-:Y:S01]  /*3fa0*/  FFMA.FTZ R217, R194, R217, R104 ;  /* 0x000000d9c2d97223 */ /* 0x000fe20000010068 */
[----:B------:R-:W-:Y:S01]  /*3fb0*/  @P4 PRMT R123, R123, 0x7632, R123 ;  /* 0x000076327b7b4816 */ /* 0x000fe2000000007b */
[----:B------:R-:W-:Y:S01]  /*3fc0*/  FMUL.FTZ R128, R118, UR6 ;  /* 0x0000000676807c20 */ /* 0x000fe20008410000 */
[C---:B------:R-:W-:Y:S01]  /*3fd0*/  FMUL.FTZ R119, R130.reuse, R119 ;  /* 0x0000007782777220 */ /* 0x040fe20000410000 */
[----:B------:R-:W-:Y:S01]  /*3fe0*/  FMUL.FTZ R118, R130, R217 ;  /* 0x000000d982767220 */ /* 0x000fe20000410000 */
[----:B------:R-:W-:Y:S01]  /*3ff0*/  @P4 SHF.L.U32 R121, R123, 0x10, RZ ;  /* 0x000000107b794819 */ /* 0x000fe200000006ff */
[----:B------:R-:W-:Y:S01]  /*4000*/  HFMA2 R201, -RZ, RZ, 0, 0 ;  /* 0x00000000ffc97431 */ /* 0x000fe200000001ff */
[----:B------:R-:W-:Y:S01]  /*4010*/  MOV R202, RZ ;  /* 0x000000ff00ca7202 */ /* 0x000fe20000000f00 */
[----:B------:R-:W-:Y:S01]  /*4020*/  FMUL.FTZ R122, R119, UR6 ;  /* 0x00000006777a7c20 */ /* 0x000fe20008410000 */
[----:B------:R-:W-:Y:S01]  /*4030*/  @P6 PRMT R123, R120, 0x7632, R123 ;  /* 0x00007632787b6816 */ /* 0x000fe2000000007b */
[-C--:B------:R-:W-:Y:S01]  /*4040*/  @P4 FMUL.FTZ R202, R121, R128.reuse ;  /* 0x0000008079ca4220 */ /* 0x080fe20000410000 */
[----:B------:R-:W-:Y:S01]  /*4050*/  FMUL.FTZ R121, R118, UR6 ;  /* 0x0000000676797c20 */ /* 0x000fe20008410000 */
[----:B------:R-:W-:Y:S01]  /*4060*/  @P5 SHF.L.U32 R206, R120, 0x10, RZ ;  /* 0x0000001078ce5819 */ /* 0x000fe200000006ff */
[----:B------:R-:W-:Y:S01]  /*4070*/  FMUL.FTZ R120, R71, R128 ;  /* 0x0000008047787220 */ /* 0x000fe20000410000 */
[----:B------:R-:W-:Y:S01]  /*4080*/  @P6 SHF.L.U32 R123, R123, 0x10, RZ ;  /* 0x000000107b7b6819 */ /* 0x000fe200000006ff */
[-C--:B------:R-:W-:Y:S01]  /*4090*/  FMUL.FTZ R118, R72, R121.reuse ;  /* 0x0000007948767220 */ /* 0x080fe20000410000 */
[-C--:B------:R-:W-:Y:S01]  /*40a0*/  FMUL.FTZ R119, R73, R122.reuse ;  /* 0x0000007a49777220 */ /* 0x080fe20000410000 */
[----:B------:R-:W-:Y:S01]  /*40b0*/  MOV R204, RZ ;  /* 0x000000ff00cc7202 */ /* 0x000fe20000000f00 */
[----:B------:R-:W-:Y:S01]  /*40c0*/  @P5 FMUL.FTZ R201, R206, R121 ;  /* 0x00000079cec95220 */ /* 0x000fe20000410000 */
[----:B------:R-:W-:Y:S01]  /*40d0*/  @P6 FMUL.FTZ R204, R123, R122 ;  /* 0x0000007a7bcc6220 */ /* 0x000fe20000410000 */
        /* <DEDUP_REMOVED lines=8> */
.L_x_4920:
[----:B------:R-:W-:Y:S05]  /*4160*/  @!P0 BRA `(.L_x_4923) ;  /* 0x0000000400848947 */ /* 0x000fea0003800000 */
[-CC-:B------:R-:W-:Y:S01]  /*4170*/  FFMA.FTZ R0, R215, R132.reuse, R131.reuse ;  /* 0x00000084d7007223 */ /* 0x180fe20000010083 */
[-CC-:B------:R-:W-:Y:S01]  /*4180*/  FFMA.FTZ R216, R216, R132.reuse, R131.reuse ;  /* 0x00000084d8d87223 */ /* 0x180fe20000010083 */
[C---:B------:R-:W-:Y:S01]  /*4190*/  LOP3.LUT P5, RZ, R246.reuse, 0xff0000, RZ, 0xc0, !PT ;  /* 0x00ff0000f6ff7812 */ /* 0x040fe200078ac0ff */
[----:B------:R-:W-:Y:S02]  /*41a0*/  HFMA2 R133, -RZ, RZ, 0, 0 ;  /* 0x00000000ff857431 */ /* 0x000fe400000001ff */
[----:B------:R-:W-:Y:S01]  /*41b0*/  FADD.FTZ R213, R213, -R0 ;  /* 0x80000000d5d57221 */ /* 0x000fe20000010000 */
[----:B0-----:R-:W-:Y:S01]  /*41c0*/  FADD.FTZ R95, R207, -R216 ;  /* 0x800000d8cf5f7221 */ /* 0x001fe20000010000 */
[----:B------:R-:W-:Y:S01]  /*41d0*/  LOP3.LUT P6, RZ, R246, 0xff000000, RZ, 0xc0, !PT ;  /* 0xff000000f6ff7812 */ /* 0x000fe200078cc0ff */
[----:B------:R-:W-:Y:S01]  /*41e0*/  FFMA.FTZ R209, R209, R132, R131 ;  /* 0x00000084d1d17223 */ /* 0x000fe20000010083 */
[C---:B------:R-:W-:Y:S01]  /*41f0*/  FMUL.FTZ R94, R194.reuse, R213 ;  /* 0x000000d5c25e7220 */ /* 0x040fe20000410000 */
[----:B------:R-:W-:Y:S01]  /*4200*/  FMUL.FTZ R95, R194, R95 ;  /* 0x0000005fc25f7220 */ /* 0x000fe20000410000 */
[----:B------:R-:W-:Y:S01]  /*4210*/  LOP3.LUT P4, RZ, R247, 0xff, RZ, 0xc0, !PT ;  /* 0x000000fff7ff7812 */ /* 0x000fe2000788c0ff */
[----:B------:R-:W-:Y:S01]  /*4220*/  FADD.FTZ R209, R212, -R209 ;  /* 0x800000d1d4d17221 */ /* 0x000fe20000010000 */
[----:B------:R-:W-:Y:S01]  /*4230*/  FMUL.FTZ R0, R94, R130 ;  /* 0x000000825e007220 */ /* 0x000fe20000410000 */
[-CC-:B------:R-:W-:Y:S01]  /*4240*/  FFMA.FTZ R89, R208, R132.reuse, R131.reuse ;  /* 0x00000084d0597223 */ /* 0x180fe20000010083 */
[----:B------:R-:W-:Y:S01]  /*4250*/  FFMA.FTZ R205, R205, R132, R131 ;  /* 0x00000084cdcd7223 */ /* 0x000fe20000010083 */
[----:B-----5:R-:W-:Y:S01]  /*4260*/  @P5 SHF.L.U32 R88, R121, 0x10, RZ ;  /* 0x0000001079585819 */ /* 0x020fe200000006ff */
[----:B------:R-:W-:Y:S01]  /*4270*/  FMUL.FTZ R117, R0, UR6 ;  /* 0x0000000600757c20 */ /* 0x000fe20008410000 */
[----:B------:R-:W-:Y:S01]  /*4280*/  FMUL.FTZ R0, R95, R130 ;  /* 0x000000825f007220 */ /* 0x000fe20000410000 */
[----:B------:R-:W-:Y:S01]  /*4290*/  FADD.FTZ R89, R204, -R89 ;  /* 0x80000059cc597221 */ /* 0x000fe20000010000 */
[----:B------:R-:W-:Y:S01]  /*42a0*/  @P6 PRMT R121, R121, 0x7632, R121 ;  /* 0x0000763279796816 */ /* 0x000fe20000000079 */
[-C--:B------:R-:W-:Y:S01]  /*42b0*/  @P5 FMUL.FTZ R133, R88, R117.reuse ;  /* 0x0000007558855220 */ /* 0x080fe20000410000 */
[----:B------:R-:W-:Y:S01]  /*42c0*/  FMUL.FTZ R90, R0, UR6 ;  /* 0x00000006005a7c20 */ /* 0x000fe20008410000 */
[----:B------:R-:W-:Y:S01]  /*42d0*/  FMUL.FTZ R117, R74, R117 ;  /* 0x000000754a757220 */ /* 0x000fe20000410000 */
[----:B------:R-:W-:Y:S01]  /*42e0*/  @P6 SHF.L.U32 R121, R121, 0x10, RZ ;  /* 0x0000001079796819 */ /* 0x000fe200000006ff */
[----:B------:R-:W-:Y:S01]  /*42f0*/  FADD.FTZ R205, R210, -R205 ;  /* 0x800000cdd2cd7221 */ /* 0x000fe20000010000 */
[-C--:B------:R-:W-:Y:S01]  /*4300*/  FMUL.FTZ R88, R75, R90.reuse ;  /* 0x0000005a4b587220 */ /* 0x080fe20000410000 */
[----:B------:R-:W-:Y:S01]  /*4310*/  MOV R0, RZ ;  /* 0x000000ff00007202 */ /* 0x000fe20000000f00 */
[----:B------:R-:W-:Y:S01]  /*4320*/  FMUL.FTZ R89, R194, R89 ;  /* 0x00000059c2597220 */ /* 0x000fe20000410000 */
[----:B------:R-:W-:Y:S01]  /*4330*/  @P6 FMUL.FTZ R0, R121, R90 ;  /* 0x0000005a79006220 */ /* 0x000fe20000410000 */
[----:B------:R-:W-:-:S02]  /*4340*/  FSEL R117, R117, RZ, P5 ;  /* 0x000000ff75757208 */ /* 0x000fc40002800000 */
[----:B------:R-:W-:Y:S02]  /*4350*/  CS2R R134, SRZ ;  /* 0x0000000000867805 */ /* 0x000fe4000001ff00 */
[----:B------:R-:W-:Y:S01]  /*4360*/  FSEL R126, R88, RZ, P6 ;  /* 0x000000ff587e7208 */ /* 0x000fe20003000000 */
[----:B------:R-:W-:Y:S01]  /*4370*/  FMUL.FTZ R88, R194, R209 ;  /* 0x000000d1c2587220 */ /* 0x000fe20000410000 */
[----:B------:R-:W-:Y:S01]  /*4380*/  LOP3.LUT P6, RZ, R247, 0xff0000, RZ, 0xc0, !PT ;  /* 0x00ff0000f7ff7812 */ /* 0x000fe200078cc0ff */
[-C--:B------:R-:W-:Y:S01]  /*4390*/  FMUL.FTZ R91, R89, R130.reuse ;  /* 0x00000082595b7220 */ /* 0x080fe20000410000 */
[----:B------:R-:W-:Y:S01]  /*43a0*/  LOP3.LUT P5, RZ, R247, 0xff00, RZ, 0xc0, !PT ;  /* 0x0000ff00f7ff7812 */ /* 0x000fe200078ac0ff */
[----:B------:R-:W-:Y:S01]  /*43b0*/  FMUL.FTZ R90, R88, R130 ;  /* 0x00000082585a7220 */ /* 0x000fe20000410000 */
[----:B------:R-:W-:Y:S01]  /*43c0*/  @P4 SHF.L.U32 R92, R122, 0x10, RZ ;  /* 0x000000107a5c4819 */ /* 0x000fe200000006ff */
[----:B------:R-:W-:Y:S01]  /*43d0*/  FMUL.FTZ R116, R91, UR6 ;  /* 0x000000065b747c20 */ /* 0x000fe20008410000 */
[----:B------:R-:W-:-:S02]  /*43e0*/  HFMA2 R197, -RZ, RZ, 0, 0 ;  /* 0x00000000ffc57431 */ /* 0x000fc400000001ff */
[----:B------:R-:W-:Y:S01]  /*43f0*/  FMUL.FTZ R93, R90, UR6 ;  /* 0x000000065a5d7c20 */ /* 0x000fe20008410000 */
[----:B------:R-:W-:Y:S01]  /*4400*/  FMUL.FTZ R90, R194, R205 ;  /* 0x000000cdc25a7220 */ /* 0x000fe20000410000 */
[-CC-:B------:R-:W-:Y:S01]  /*4410*/  FFMA.FTZ R218, R218, R132.reuse, R131.reuse ;  /* 0x00000084dada7223 */ /* 0x180fe20000010083 */
[----:B------:R-:W-:Y:S01]  /*4420*/  FFMA.FTZ R217, R217, R132, R131 ;  /* 0x00000084d9d97223 */ /* 0x000fe20000010083 */
[-C--:B------:R-:W-:Y:S01]  /*4430*/  @P4 FMUL.FTZ R135, R92, R93.reuse ;  /* 0x0000005d5c874220 */ /* 0x080fe20000410000 */
[----:B------:R-:W-:Y:S01]  /*4440*/  FMUL.FTZ R92, R90, R130 ;  /* 0x000000825a5c7220 */ /* 0x000fe20000410000 */
[----:B------:R-:W-:Y:S01]  /*4450*/  FMUL.FTZ R91, R68, R93 ;  /* 0x0000005d445b7220 */ /* 0x000fe20000410000 */
[----:B------:R-:W-:Y:S01]  /*4460*/  @P6 SHF.L.U32 R118, R123, 0x10, RZ ;  /* 0x000000107b766819 */ /* 0x000fe200000006ff */
[----:B------:R-:W-:Y:S01]  /*4470*/  FADD.FTZ R217, R214, -R217 ;  /* 0x800000d9d6d97221 */ /* 0x000fe20000010000 */
[----:B------:R-:W-:Y:S01]  /*4480*/  FMUL.FTZ R93, R92, UR6 ;  /* 0x000000065c5d7c20 */ /* 0x000fe20008410000 */
[----:B------:R-:W-:Y:S01]  /*4490*/  @P5 PRMT R122, R122, 0x7632, R122 ;  /* 0x000076327a7a5816 */ /* 0x000fe2000000007a */
[----:B------:R-:W-:Y:S01]  /*44a0*/  HFMA2 R201, -RZ, RZ, 0, 0 ;  /* 0x00000000ffc97431 */ /* 0x000fe200000001ff */
[----:B------:R-:W-:Y:S01]  /*44b0*/  MOV R204, RZ ;  /* 0x000000ff00cc7202 */ /* 0x000fe20000000f00 */
[-C--:B------:R-:W-:Y:S01]  /*44c0*/  @P6 FMUL.FTZ R197, R118, R93.reuse ;  /* 0x0000005d76c56220 */ /* 0x080fe20000410000 */
[----:B------:R-:W-:Y:S01]  /*44d0*/  FMUL.FTZ R92, R70, R93 ;  /* 0x0000005d465c7220 */ /* 0x000fe20000410000 */
[----:B------:R-:W-:Y:S01]  /*44e0*/  @P5 SHF.L.U32 R119, R122, 0x10, RZ ;  /* 0x000000107a775819 */ /* 0x000fe200000006ff */
[----:B------:R-:W-:Y:S01]  /*44f0*/  FFMA.FTZ R93, R206, R132, R131 ;  /* 0x00000084ce5d7223 */ /* 0x000fe20000010083 */
[----:B------:R-:W-:Y:S01]  /*4500*/  FSEL R122, R91, RZ, P4 ;  /* 0x000000ff5b7a7208 */ /* 0x000fe20002000000 */
[-C--:B------:R-:W-:Y:S01]  /*4510*/  FMUL.FTZ R91, R69, R116.reuse ;  /* 0x00000074455b7220 */ /* 0x080fe20000410000 */
[----:B------:R-:W-:Y:S01]  /*4520*/  ISETP.GE.U32.AND P4, PT, R246, RZ, PT ;  /* 0x000000fff600720c */ /* 0x000fe20003f86070 */
[----:B------:R-:W-:Y:S01]  /*4530*/  FADD.FTZ R93, R202, -R93 ;  /* 0x8000005dca5d7221 */ /* 0x000fe20000010000 */
[----:B------:R-:W-:Y:S01]  /*4540*/  @P5 FMUL.FTZ R134, R119, R116 ;  /* 0x0000007477865220 */ /* 0x000fe20000410000 */
[----:B------:R-:W-:-:S02]  /*4550*/  FSEL R128, R92, RZ, P6 ;  /* 0x000000ff5c807208 */ /* 0x000fc40003000000 */
[----:B------:R-:W-:Y:S02]  /*4560*/  ISETP.GE.U32.AND.EX P4, PT, R247, 0x1000000, PT, P4 ;  /* 0x01000000f700780c */ /* 0x000fe40003f86140 */
[----:B------:R-:W-:Y:S01]  /*4570*/  FSEL R127, R91, RZ, P5 ;  /* 0x000000ff5b7f7208 */ /* 0x000fe20002800000 */
[----:B------:R-:W-:Y:S01]  /*4580*/  FMUL.FTZ R91, R194, R93 ;  /* 0x0000005dc25b7220 */ /* 0x000fe20000410000 */
[C---:B------:R-:W-:Y:S01]  /*4590*/  LOP3.LUT P5, RZ, R246.reuse, 0xff, RZ, 0xc0, !PT ;  /* 0x000000fff6ff7812 */ /* 0x040fe200078ac0ff */
[----:B------:R-:W-:Y:S01]  /*45a0*/  FADD.FTZ R93, R211, -R218 ;  /* 0x800000dad35d7221 */ /* 0x000fe20000010000 */
[----:B------:R-:W-:Y:S01]  /*45b0*/  LOP3.LUT P6, RZ, R246, 0xff00, RZ, 0xc0, !PT ;  /* 0x0000ff00f6ff7812 */ /* 0x000fe200078cc0ff */
[-C--:B------:R-:W-:Y:S01]  /*45c0*/  FMUL.FTZ R92, R91, R130.reuse ;  /* 0x000000825b5c7220 */ /* 0x080fe20000410000 */
[----:B------:R-:W-:Y:S01]  /*45d0*/  MOV R202, RZ ;  /* 0x000000ff00ca7202 */ /* 0x000fe20000000f00 */
[----:B------:R-:W-:Y:S01]  /*45e0*/  FMUL.FTZ R93, R194, R93 ;  /* 0x0000005dc25d7220 */ /* 0x000fe20000410000 */
[----:B------:R-:W-:Y:S01]  /*45f0*/  F2FP.BF16.F32.PACK_AB R117, R126, R117 ;  /* 0x000000757e75723e */ /* 0x000fe200000010ff */
[----:B------:R-:W-:Y:S01]  /*4600*/  FMUL.FTZ R206, R92, UR6 ;  /* 0x000000065cce7c20 */ /* 0x000fe20008410000 */
[----:B------:R-:W-:Y:S01]  /*4610*/  FMUL.FTZ R92, R194, R217 ;  /* 0x000000d9c25c7220 */ /* 0x000fe20000410000 */
[----:B------:R-:W-:Y:S01]  /*4620*/  @P4 PRMT R123, R123, 0x7632, R123 ;  /* 0x000076327b7b4816 */ /* 0x000fe2000000007b */
[----:B------:R-:W-:-:S02]  /*4630*/  FMUL.FTZ R118, R93, R130 ;  /* 0x000000825d767220 */ /* 0x000fc40000410000 */
[----:B------:R-:W-:Y:S01]  /*4640*/  FMUL.FTZ R116, R92, R130 ;  /* 0x000000825c747220 */ /* 0x000fe20000410000 */
[----:B------:R-:W-:Y:S02]  /*4650*/  @P4 SHF.L.U32 R119, R123, 0x10, RZ ;  /* 0x000000107b774819 */ /* 0x000fe400000006ff */
[----:B------:R-:W-:Y:S01]  /*4660*/  @P5 SHF.L.U32 R208, R120, 0x10, RZ ;  /* 0x0000001078d05819 */ /* 0x000fe200000006ff */
[----:B------:R-:W-:Y:S01]  /*4670*/  FMUL.FTZ R121, R116, UR6 ;  /* 0x0000000674797c20 */ /* 0x000fe20008410000 */
[----:B------:R-:W-:Y:S01]  /*4680*/  @P6 PRMT R123, R120, 0x7632, R123 ;  /* 0x00007632787b6816 */ /* 0x000fe2000000007b */
[----:B------:R-:W-:Y:S01]  /*4690*/  FMUL.FTZ R120, R118, UR6 ;  /* 0x0000000676787c20 */ /* 0x000fe20008410000 */
[-C--:B------:R-:W-:Y:S01]  /*46a0*/  @P4 FMUL.FTZ R202, R119, R206.reuse ;  /* 0x000000ce77ca4220 */ /* 0x080fe20000410000 */
[----:B------:R-:W-:Y:S01]  /*46b0*/  FMUL.FTZ R119, R71, R206 ;  /* 0x000000ce47777220 */ /* 0x000fe20000410000 */
[-C--:B------:R-:W-:Y:S01]  /*46c0*/  FMUL.FTZ R116, R72, R121.reuse ;  /* 0x0000007948747220 */ /* 0x080fe20000410000 */
[----:B------:R-:W-:Y:S01]  /*46d0*/  FMUL.FTZ R118, R73, R120 ;  /* 0x0000007849767220 */ /* 0x000fe20000410000 */
[----:B------:R-:W-:Y:S01]  /*46e0*/  @P6 SHF.L.U32 R123, R123, 0x10, RZ ;  /* 0x000000107b7b6819 */ /* 0x000fe200000006ff */
[----:B------:R-:W-:Y:S01]  /*46f0*/  @P5 FMUL.FTZ R201, R208, R121 ;  /* 0x00000079d0c95220 */ /* 0x000fe20000410000 */
[----:B------:R-:W-:-:S02]  /*4700*/  FSEL R119, R119, RZ, P4 ;  /* 0x000000ff77777208 */ /* 0x000fc40002000000 */
[----:B------:R-:W-:Y:S01]  /*4710*/  FSEL R116, R116, RZ, P5 ;  /* 0x000000ff74747208 */ /* 0x000fe20002800000 */
[----:B------:R-:W-:Y:S01]  /*4720*/  @P6 FMUL.FTZ R204, R123, R120 ;  /* 0x000000787bcc6220 */ /* 0x000fe20000410000 */
[----:B------:R-:W-:Y:S02]  /*4730*/  FSEL R121, R118, RZ, P6 ;  /* 0x000000ff76797208 */ /* 0x000fe40003000000 */
[----:B------:R-:W-:Y:S02]  /*4740*/  F2FP.BF16.F32.PACK_AB R119, R119, R128 ;  /* 0x000000807777723e */ /* 0x000fe400000010ff */
[----:B------:R-:W-:Y:S02]  /*4750*/  F2FP.BF16.F32.PACK_AB R118, R127, R122 ;  /* 0x0000007a7f76723e */ /* 0x000fe400000010ff */
[----:B------:R-:W-:Y:S01]  /*4760*/  F2FP.BF16.F32.PACK_AB R116, R121, R116 ;  /* 0x000000747974723e */ /* 0x000fe200000010ff */
[----:B------:R-:W-:Y:S06]  /*4770*/  BRA `(.L_x_4922) ;  /* 0x0000000400807947 */ /* 0x000fec0003800000 */
.L_x_4923:
[-CC-:B------:R-:W-:Y:S01]  /*4780*/  FFMA.FTZ R0, R215, R132.reuse, R131.reuse ;  /* 0x00000084d7007223 */ /* 0x180fe20000010083 */
[----:B------:R-:W-:Y:S01]  /*4790*/  LOP3.LUT P5, RZ, R246, 0xff0000, RZ, 0xc0, !PT ;  /* 0x00ff0000f6ff7812 */ /* 0x000fe200078ac0ff */
[-CC-:B------:R-:W-:Y:S01]  /*47a0*/  FFMA.FTZ R216, R216, R132.reuse, R131.reuse ;  /* 0x00000084d8d87223 */ /* 0x180fe20000010083 */
[----:B------:R-:W-:Y:S01]  /*47b0*/  LOP3.LUT P6, RZ, R246, 0xff000000, RZ, 0xc0, !PT ;  /* 0xff000000f6ff7812 */ /* 0x000fe200078cc0ff */
[----:B------:R-:W-:Y:S01]  /*47c0*/  FADD.FTZ R213, R213, -R0 ;  /* 0x80000000d5d57221 */ /* 0x000fe20000010000 */
[----:B------:R-:W-:Y:S02]  /*47d0*/  HFMA2 R133, -RZ, RZ, 0, 0 ;  /* 0x00000000ff857431 */ /* 0x000fe400000001ff */
[----:B------:R-:W-:Y:S01]  /*47e0*/  FADD.FTZ R207, R207, -R216 ;  /* 0x800000d8cfcf7221 */ /* 0x000fe20000010000 */
[-C--:B------:R-:W-:Y:S01]  /*47f0*/  FFMA.FTZ R209, R209, R132.reuse, R131 ;  /* 0x00000084d1d17223 */ /* 0x080fe20000010083 */
[C---:B------:R-:W-:Y:S01]  /*4800*/  FMUL.FTZ R213, R194.reuse, R213 ;  /* 0x000000d5c2d57220 */ /* 0x040fe20000410000 */
[----:B------:R-:W-:Y:S01]  /*4810*/  LOP3.LUT P4, RZ, R247, 0xff, RZ, 0xc0, !PT ;  /* 0x000000fff7ff7812 */ /* 0x000fe2000788c0ff */
[----:B------:R-:W-:Y:S01]  /*4820*/  FMUL.FTZ R207, R194, R207 ;  /* 0x000000cfc2cf7220 */ /* 0x000fe20000410000 */
[----:B------:R-:W-:Y:S01]  /*4830*/  FADD.FTZ R209, R212, -R209 ;  /* 0x800000d1d4d17221 */ /* 0x000fe20000010000 */
[----:B------:R-:W-:Y:S01]  /*4840*/  FMUL.FTZ R0, R130, R213 ;  /* 0x000000d582007220 */ /* 0x000fe20000410000 */
[-C--:B0-----:R-:W-:Y:S01]  /*4850*/  FFMA.FTZ R119, R208, R132.reuse, R131 ;  /* 0x00000084d0777223 */ /* 0x081fe20000010083 */
[C---:B-----5:R-:W-:Y:S01]  /*4860*/  @P5 SHF.L.U32 R116, R121.reuse, 0x10, RZ ;  /* 0x0000001079745819 */ /* 0x060fe200000006ff */
[----:B------:R-:W-:Y:S01]  /*4870*/  FMUL.FTZ R209, R194, R209 ;  /* 0x000000d1c2d17220 */ /* 0x000fe20000410000 */
        /* <DEDUP_REMOVED lines=16> */
[----:B------:R-:W-:Y:S01]  /*4980*/  FMUL.FTZ R119, R194, R119 ;  /* 0x00000077c2777220 */ /* 0x000fe20000410000 */
[----:B------:R-:W-:Y:S01]  /*4990*/  LOP3.LUT P6, RZ, R247, 0xff0000, RZ, 0xc0, !PT ;  /* 0x00ff0000f7ff7812 */ /* 0x000fe200078cc0ff */
[----:B------:R-:W-:Y:S01]  /*49a0*/  FADD.FTZ R205, R210, -R205 ;  /* 0x800000cdd2cd7221 */ /* 0x000fe20000010000 */
[----:B------:R-:W-:Y:S01]  /*49b0*/  FMUL.FTZ R121, R118, UR6 ;  /* 0x0000000676797c20 */ /* 0x000fe20008410000 */
[----:B------:R-:W-:Y:S01]  /*49c0*/  @P4 SHF.L.U32 R126, R122, 0x10, RZ ;  /* 0x000000107a7e4819 */ /* 0x000fe200000006ff */
[----:B------:R-:W-:Y:S01]  /*49d0*/  FMUL.FTZ R119, R130, R119 ;  /* 0x0000007782777220 */ /* 0x000fe20000410000 */
[----:B------:R-:W-:Y:S01]  /*49e0*/  FMUL.FTZ R205, R194, R205 ;  /* 0x000000cdc2cd7220 */ /* 0x000fe20000410000 */
        /* <DEDUP_REMOVED lines=20> */
[----:B------:R-:W-:Y:S01]  /*4b30*/  FMUL.FTZ R121, R194, R121 ;  /* 0x00000079c2797220 */ /* 0x000fe20000410000 */
[----:B------:R-:W-:Y:S01]  /*4b40*/  @P5 FMUL.FTZ R134, R127, R122 ;  /* 0x0000007a7f865220 */ /* 0x000fe20000410000 */
[----:B------:R-:W-:Y:S01]  /*4b50*/  FADD.FTZ R211, R211, -R218 ;  /* 0x800000dad3d37221 */ /* 0x000fe20000010000 */
[----:B------:R-:W-:Y:S01]  /*4b60*/  FSEL R129, R119, RZ, P6 ;  /* 0x000000ff77817208 */ /* 0x000fe20003000000 */
[----:B------:R-:W-:Y:S01]  /*4b70*/  FADD.FTZ R217, R214, -R217 ;  /* 0x800000d9d6d97221 */ /* 0x000fe20000010000 */
[----:B------:R-:W-:Y:S01]  /*4b80*/  LOP3.LUT P6, RZ, R246, 0xff00, RZ, 0xc0, !PT ;  /* 0x0000ff00f6ff7812 */ /* 0x000fe200078cc0ff */
[----:B------:R-:W-:Y:S01]  /*4b90*/  FMUL.FTZ R119, R194, R211 ;  /* 0x000000d3c2777220 */ /* 0x000fe20000410000 */
[----:B------:R-:W-:Y:S01]  /*4ba0*/  FSEL R127, R118, RZ, P5 ;  /* 0x000000ff767f7208 */ /* 0x000fe20002800000 */
[----:B------:R-:W-:Y:S01]  /*4bb0*/  FMUL.FTZ R118, R130, R121 ;  /* 0x0000007982767220 */ /* 0x000fe20000410000 */
[----:B------:R-:W-:Y:S01]  /*4bc0*/  LOP3.LUT P5, RZ, R246, 0xff, RZ, 0xc0, !PT ;  /* 0x000000fff6ff7812 */ /* 0x000fe200078ac0ff */
[----:B------:R-:W-:Y:S01]  /*4bd0*/  FMUL.FTZ R217, R194, R217 ;  /* 0x000000d9c2d97220 */ /* 0x000fe20000410000 */
        /* <DEDUP_REMOVED lines=26> */
.L_x_4922:
        /* <DEDUP_REMOVED lines=20> */
[-CC-:B------:R-:W-:Y:S01]  /*4ec0*/  FFMA.FTZ R144, R144, R132.reuse, R131.reuse ;  /* 0x0000008490907223 */ /* 0x180fe20000010083 */
[-C--:B------:R-:W-:Y:S01]  /*4ed0*/  FFMA.FTZ R199, R199, R132.reuse, R131 ;  /* 0x00000084c7c77223 */ /* 0x080fe20000010083 */
[----:B------:R-:W-:Y:S01]  /*4ee0*/  FADD.FTZ R143, R146, -R143 ;  /* 0x8000008f928f7221 */ /* 0x000fe20000010000 */
[----:B------:R-:W-:Y:S01]  /*4ef0*/  FFMA.FTZ R147, R147, R132, R131 ;  /* 0x0000008493937223 */ /* 0x000fe20000010083 */
[----:B------:R-:W-:Y:S01]  /*4f00*/  FADD.FTZ R144, R149, -R144 ;  /* 0x8000009095907221 */ /* 0x000fe20000010000 */
[----:B------:R-:W-:Y:S01]  /*4f10*/  FADD.FTZ R199, R196, -R199 ;  /* 0x800000c7c4c77221 */ /* 0x000fe20000010000 */
[----:B0-----:R-:W-:Y:S01]  /*4f20*/  FFMA.FTZ R94, R194, R143, R114 ;  /* 0x0000008fc25e7223 */ /* 0x001fe20000010072 */
[----:B------:R-:W-:Y:S01]  /*4f30*/  LOP3.LUT P2, RZ, R136, 0xff000000, RZ, 0xc0, !PT ;  /* 0xff00000088ff7812 */ /* 0x000fe2000784c0ff */
[----:B------:R-:W-:Y:S01]  /*4f40*/  FFMA.FTZ R95, R194, R144, R115 ;  /* 0x00000090c25f7223 */ /* 0x000fe20000010073 */
[----:B------:R-:W-:Y:S01]  /*4f50*/  LOP3.LUT P5, RZ, R137, 0xff, RZ, 0xc0, !PT ;  /* 0x000000ff89ff7812 */ /* 0x000fe200078ac0ff */
[-C--:B------:R-:W-:Y:S01]  /*4f60*/  FMUL.FTZ R0, R94, R130.reuse ;  /* 0x000000825e007220 */ /* 0x080fe20000410000 */
[----:B------:R-:W-:Y:S01]  /*4f70*/  FFMA.FTZ R90, R194, R199, R86 ;  /* 0x000000c7c25a7223 */ /* 0x000fe20000010056 */
[----:B-----5:R-:W-:Y:S01]  /*4f80*/  @P6 SHF.L.U32 R88, R121, 0x10, RZ ;  /* 0x0000001079586819 */ /* 0x020fe200000006ff */
[-C--:B------:R-:W-:Y:S01]  /*4f90*/  FMUL.FTZ R89, R95, R130.reuse ;  /* 0x000000825f597220 */ /* 0x080fe20000410000 */
[----:B------:R-:W-:Y:S01]  /*4fa0*/  FMUL.FTZ R117, R0, UR6 ;  /* 0x0000000600757c20 */ /* 0x000fe20008410000 */
[----:B------:R-:W-:Y:S01]  /*4fb0*/  FADD.FTZ R147, R148, -R147 ;  /* 0x8000009394937221 */ /* 0x000fe20000010000 */
[----:B------:R-:W-:Y:S01]  /*4fc0*/  CS2R R126, SRZ ;  /* 0x00000000007e7805 */ /* 0x000fe2000001ff00 */
[----:B------:R-:W-:Y:S01]  /*4fd0*/  FMUL.FTZ R93, R90, R130 ;  /* 0x000000825a5d7220 */ /* 0x000fe20000410000 */
[----:B------:R-:W-:Y:S01]  /*4fe0*/  @P6 FMUL.FTZ R127, R117, R88 ;  /* 0x00000058757f6220 */ /* 0x000fe20000410000 */
[----:B------:R-:W-:Y:S01]  /*4ff0*/  FMUL.FTZ R118, R89, UR6 ;  /* 0x0000000659767c20 */ /* 0x000fe20008410000 */
[----:B------:R-:W-:Y:S01]  /*5000*/  FFMA.FTZ R88, R194, R147, R84 ;  /* 0x00000093c2587223 */ /* 0x000fe20000010054 */
[----:B------:R-:W-:Y:S01]  /*5010*/  FMUL.FTZ R89, R66, R117 ;  /* 0x0000007542597220 */ /* 0x000fe20000410000 */
[----:B------:R-:W-:Y:S01]  /*5020*/  FMUL.FTZ R93, R93, UR6 ;  /* 0x000000065d5d7c20 */ /* 0x000fe20008410000 */
[----:B------:R-:W-:Y:S01]  /*5030*/  LOP3.LUT P4, RZ, R137, 0xff0000, RZ, 0xc0, !PT ;  /* 0x00ff000089ff7812 */ /* 0x000fe2000788c0ff */
[----:B------:R-:W-:Y:S01]  /*5040*/  FMUL.FTZ R91, R88, R130 ;  /* 0x00000082585b7220 */ /* 0x000fe20000410000 */
[----:B------:R-:W-:Y:S01]  /*5050*/  @P2 PRMT R121, R121, 0x7632, R121 ;  /* 0x0000763279792816 */ /* 0x000fe20000000079 */
[----:B------:R-:W-:Y:S01]  /*5060*/  HFMA2 R0, -RZ, RZ, 0, 0 ;  /* 0x00000000ff007431 */ /* 0x000fe200000001ff */
[----:B------:R-:W-:Y:S01]  /*5070*/  FSEL R134, R89, RZ, P6 ;  /* 0x000000ff59867208 */ /* 0x000fe20003000000 */
[----:B------:R-:W-:Y:S01]  /*5080*/  FMUL.FTZ R89, R62, R93 ;  /* 0x0000005d3e597220 */ /* 0x000fe20000410000 */
[----:B------:R-:W-:Y:S01]  /*5090*/  @P5 SHF.L.U32 R92, R122, 0x10, RZ ;  /* 0x000000107a5c5819 */ /* 0x000fe200000006ff */
[----:B------:R-:W-:Y:S01]  /*50a0*/  FMUL.FTZ R119, R91, UR6 ;  /* 0x000000065b777c20 */ /* 0x000fe20008410000 */
[----:B------:R-:W-:-:S02]  /*50b0*/  CS2R R128, SRZ ;  /* 0x0000000000807805 */ /* 0x000fc4000001ff00 */
[----:B------:R-:W-:Y:S01]  /*50c0*/  @P2 SHF.L.U32 R121, R121, 0x10, RZ ;  /* 0x0000001079792819 */ /* 0x000fe200000006ff */
[----:B------:R-:W-:Y:S01]  /*50d0*/  FMUL.FTZ R91, R67, R118 ;  /* 0x00000076435b7220 */ /* 0x000fe20000410000 */
[----:B------:R-:W-:Y:S01]  /*50e0*/  LOP3.LUT P6, RZ, R137, 0xff00, RZ, 0xc0, !PT ;  /* 0x0000ff0089ff7812 */ /* 0x000fe200078cc0ff */
[----:B------:R-:W-:Y:S01]  /*50f0*/  @P5 FMUL.FTZ R129, R119, R92 ;  /* 0x0000005c77815220 */ /* 0x000fe20000410000 */
[----:B------:R-:W-:Y:S01]  /*5100*/  FSEL R144, R89, RZ, P4 ;  /* 0x000000ff59907208 */ /* 0x000fe20002000000 */
[-CC-:B------:R-:W-:Y:S01]  /*5110*/  FFMA.FTZ R140, R140, R132.reuse, R131.reuse ;  /* 0x000000848c8c7223 */ /* 0x180fe20000010083 */
[-CC-:B------:R-:W-:Y:S01]  /*5120*/  FFMA.FTZ R150, R150, R132.reuse, R131.reuse ;  /* 0x0000008496967223 */ /* 0x180fe20000010083 */
[-CC-:B------:R-:W-:Y:S01]  /*5130*/  FFMA.FTZ R89, R200, R132.reuse, R131.reuse ;  /* 0x00000084c8597223 */ /* 0x180fe20000010083 */
[----:B------:R-:W-:Y:S01]  /*5140*/  FMUL.FTZ R92, R60, R119 ;  /* 0x000000773c5c7220 */ /* 0x000fe20000410000 */
[----:B------:R-:W-:Y:S01]  /*5150*/  FFMA.FTZ R131, R141, R132, R131 ;  /* 0x000000848d837223 */ /* 0x000fe20000010083 */
[----:B------:R-:W-:Y:S01]  /*5160*/  @P2 FMUL.FTZ R0, R118, R121 ;  /* 0x0000007976002220 */ /* 0x000fe20000410000 */
[----:B------:R-:W-:Y:S01]  /*5170*/  FSEL R135, R91, RZ, P2 ;  /* 0x000000ff5b877208 */ /* 0x000fe20001000000 */
[----:B------:R-:W-:Y:S01]  /*5180*/  FADD.FTZ R150, R151, -R150 ;  /* 0x8000009697967221 */ /* 0x000fe20000010000 */
[----:B------:R-:W-:Y:S01]  /*5190*/  ISETP.GE.U32.AND P2, PT, R136, RZ, PT ;  /* 0x000000ff8800720c */ /* 0x000fe20003f46070 */
[----:B------:R-:W-:Y:S01]  /*51a0*/  FADD.FTZ R131, R142, -R131 ;  /* 0x800000838e837221 */ /* 0x000fe20000010000 */
[----:B------:R-:W-:Y:S01]  /*51b0*/  FSEL R138, R92, RZ, P5 ;  /* 0x000000ff5c8a7208 */ /* 0x000fe20002800000 */
[----:B------:R-:W-:Y:S01]  /*51c0*/  FADD.FTZ R198, R198, -R89 ;  /* 0x80000059c6c67221 */ /* 0x000fe20000010000 */
[----:B------:R-:W-:Y:S01]  /*51d0*/  @P4 SHF.L.U32 R116, R123, 0x10, RZ ;  /* 0x000000107b744819 */ /* 0x000fe200000006ff */
[----:B------:R-:W-:Y:S01]  /*51e0*/  FFMA.FTZ R89, R194, R150, R85 ;  /* 0x00000096c2597223 */ /* 0x000fe20000010055 */
[----:B------:R-:W-:Y:S01]  /*51f0*/  LOP3.LUT P5, RZ, R136, 0xff, RZ, 0xc0, !PT ;  /* 0x000000ff88ff7812 */ /* 0x000fe200078ac0ff */
[----:B------:R-:W-:Y:S01]  /*5200*/  FFMA.FTZ R92, R194, R131, R112 ;  /* 0x00000083c25c7223 */ /* 0x000fe20000010070 */
[----:B------:R-:W-:Y:S01]  /*5210*/  ISETP.GE.U32.AND.EX P2, PT, R137, 0x1000000, PT, P2 ;  /* 0x010000008900780c */ /* 0x000fe20003f46120 */
[----:B------:R-:W-:Y:S01]  /*5220*/  FADD.FTZ R140, R145, -R140 ;  /* 0x8000008c918c7221 */ /* 0x000fe20000010000 */
[----:B------:R-:W-:Y:S01]  /*5230*/  MOV R133, RZ ;  /* 0x000000ff00857202 */ /* 0x000fe20000000f00 */
[----:B------:R-:W-:Y:S01]  /*5240*/  @P4 FMUL.FTZ R133, R93, R116 ;  /* 0x000000745d854220 */ /* 0x000fe20000410000 */
[----:B------:R-:W-:Y:S01]  /*5250*/  @P6 PRMT R122, R122, 0x7632, R122 ;  /* 0x000076327a7a6816 */ /* 0x000fe2000000007a */
[-C--:B------:R-:W-:Y:S01]  /*5260*/  FMUL.FTZ R118, R89, R130.reuse ;  /* 0x0000008259767220 */ /* 0x080fe20000410000 */
[----:B------:R-:W-:Y:S01]  /*5270*/  LOP3.LUT P4, RZ, R136, 0xff00, RZ, 0xc0, !PT ;  /* 0x0000ff0088ff7812 */ /* 0x000fe2000788c0ff */
[----:B------:R-:W-:Y:S01]  /*5280*/  FMUL.FTZ R116, R92, R130 ;  /* 0x000000825c747220 */ /* 0x000fe20000410000 */
[C---:B------:R-:W-:Y:S01]  /*5290*/  FFMA.FTZ R93, R194.reuse, R140, R113 ;  /* 0x0000008cc25d7223 */ /* 0x040fe20000010071 */
[----:B------:R-:W-:Y:S01]  /*52a0*/  FFMA.FTZ R91, R194, R198, R87 ;  /* 0x000000c6c25b7223 */ /* 0x000fe20000010057 */
[----:B------:R-:W-:Y:S01]  /*52b0*/  @P6 SHF.L.U32 R122, R122, 0x10, RZ ;  /* 0x000000107a7a6819 */ /* 0x000fe200000006ff */
[----:B------:R-:W-:Y:S01]  /*52c0*/  FMUL.FTZ R118, R118, UR6 ;  /* 0x0000000676767c20 */ /* 0x000fe20008410000 */
[----:B------:R-:W-:Y:S01]  /*52d0*/  FMUL.FTZ R121, R116, UR6 ;  /* 0x0000000674797c20 */ /* 0x000fe20008410000 */
[-C--:B------:R-:W-:Y:S01]  /*52e0*/  FMUL.FTZ R119, R91, R130.reuse ;  /* 0x000000825b777220 */ /* 0x080fe20000410000 */
[----:B------:R-:W-:Y:S01]  /*52f0*/  FMUL.FTZ R116, R93, R130 ;  /* 0x000000825d747220 */ /* 0x000fe20000410000 */
[----:B------:R-:W-:Y:S01]  /*5300*/  HFMA2 R131, -RZ, RZ, 0, 0 ;  /* 0x00000000ff837431 */ /* 0x000fe200000001ff */
[----:B------:R-:W-:Y:S01]  /*5310*/  @P5 SHF.L.U32 R117, R120, 0x10, RZ ;  /* 0x0000001078755819 */ /* 0x000fe200000006ff */
[----:B------:R-:W-:Y:S01]  /*5320*/  @P6 FMUL.FTZ R126, R118, R122 ;  /* 0x0000007a767e6220 */ /* 0x000fe20000410000 */
[----:B------:R-:W-:Y:S01]  /*5330*/  @P2 PRMT R123, R123, 0x7632, R123 ;  /* 0x000076327b7b2816 */ /* 0x000fe2000000007b */
[----:B------:R-:W-:Y:S01]  /*5340*/  FMUL.FTZ R132, R119, UR6 ;  /* 0x0000000677847c20 */ /* 0x000fe20008410000 */
[----:B------:R-:W-:Y:S01]  /*5350*/  FMUL.FTZ R122, R116, UR6 ;  /* 0x00000006747a7c20 */ /* 0x000fe20008410000 */
[----:B------:R-:W-:Y:S01]  /*5360*/  @P5 FMUL.FTZ R131, R121, R117 ;  /* 0x0000007579835220 */ /* 0x000fe20000410000 */
[----:B------:R-:W-:Y:S01]  /*5370*/  @P2 SHF.L.U32 R123, R123, 0x10, RZ ;  /* 0x000000107b7b2819 */ /* 0x000fe200000006ff */
[----:B------:R-:W-:Y:S01]  /*5380*/  FMUL.FTZ R119, R63, R132 ;  /* 0x000000843f777220 */ /* 0x000fe20000410000 */
[----:B------:R-:W-:Y:S01]  /*5390*/  @P4 PRMT R120, R120, 0x7632, R120 ;  /* 0x0000763278784816 */ /* 0x000fe20000000078 */
[----:B------:R-:W-:Y:S01]  /*53a0*/  FMUL.FTZ R118, R61, R118 ;  /* 0x000000763d767220 */ /* 0x000fe20000410000 */
[----:B------:R-:W-:Y:S01]  /*53b0*/  FMUL.FTZ R116, R64, R121 ;  /* 0x0000007940747220 */ /* 0x000fe20000410000 */
[----:B------:R-:W-:Y:S01]  /*53c0*/  FMUL.FTZ R117, R65, R122 ;  /* 0x0000007a41757220 */ /* 0x000fe20000410000 */
[----:B------:R-:W-:Y:S01]  /*53d0*/  @P2 FMUL.FTZ R128, R132, R123 ;  /* 0x0000007b84802220 */ /* 0x000fe20000410000 */
[----:B------:R-:W-:-:S02]  /*53e0*/  @P4 SHF.L.U32 R120, R120, 0x10, RZ ;  /* 0x0000001078784819 */ /* 0x000fc400000006ff */
[----:B------:R-:W-:Y:S02]  /*53f0*/  FSEL R119, R119, RZ, P2 ;  /* 0x000000ff77777208 */ /* 0x000fe40001000000 */
[----:B------:R-:W-:Y:S02]  /*5400*/  FSEL R123, R118, RZ, P6 ;  /* 0x000000ff767b7208 */ /* 0x000fe40003000000 */
[----:B------:R-:W-:Y:S02]  /*5410*/  FSEL R116, R116, RZ, P5 ;  /* 0x000000ff74747208 */ /* 0x000fe40002800000 */
[----:B------:R-:W-:Y:S02]  /*5420*/  FSEL R121, R117, RZ, P4 ;  /* 0x000000ff75797208 */ /* 0x000fe40002000000 */
[----:B------:R-:W-:Y:S01]  /*5430*/  MOV R130, RZ ;  /* 0x000000ff00827202 */ /* 0x000fe20000000f00 */
[----:B------:R-:W-:Y:S01]  /*5440*/  @P4 FMUL.FTZ R130, R122, R120 ;  /* 0x000000787a824220 */ /* 0x000fe20000410000 */
[----:B------:R-:W-:-:S02]  /*5450*/  F2FP.BF16.F32.PACK_AB R119, R119, R144 ;  /* 0x000000907777723e */ /* 0x000fc400000010ff */
[----:B------:R-:W-:Y:S02]  /*5460*/  F2FP.BF16.F32.PACK_AB R118, R123, R138 ;  /* 0x0000008a7b76723e */ /* 0x000fe400000010ff */
[----:B------:R-:W-:Y:S02]  /*5470*/  F2FP.BF16.F32.PACK_AB R117, R135, R134 ;  /* 0x000000868775723e */ /* 0x000fe400000010ff */
[----:B------:R-:W-:Y:S01]  /*5480*/  F2FP.BF16.F32.PACK_AB R116, R121, R116 ;  /* 0x000000747974723e */ /* 0x000fe200000010ff */
[----:B------:R-:W-:Y:S06]  /*5490*/  BRA `(.L_x_4926) ;  /* 0x0000001000947947 */ /* 0x000fec0003800000 */
.L_x_4925:
[-CC-:B------:R-:W-:Y:S01]  /*54a0*/  FFMA.FTZ R143, R143, R132.reuse, R131.reuse ;  /* 0x000000848f8f7223 */ /* 0x180fe20000010083 */
[----:B------:R-:W-:Y:S01]  /*54b0*/  LOP3.LUT P6, RZ, R136, 0xff0000, RZ, 0xc0, !PT ;  /* 0x00ff000088ff7812 */ /* 0x000fe200078cc0ff */
[-C--:B------:R-:W-:Y:S01]  /*54c0*/  FFMA.FTZ R144, R144, R132.reuse, R131 ;  /* 0x0000008490907223 */ /* 0x080fe20000010083 */
[----:B------:R-:W-:Y:S01]  /*54d0*/  LOP3.LUT P2, RZ, R136, 0xff000000, RZ, 0xc0, !PT ;  /* 0xff00000088ff7812 */ /* 0x000fe2000784c0ff */
[----:B------:R-:W-:Y:S01]  /*54e0*/  FADD.FTZ R143, R146, -R143 ;  /* 0x8000008f928f7221 */ /* 0x000fe20000010000 */
[-CC-:B------:R-:W-:Y:S01]  /*54f0*/  FFMA.FTZ R199, R199, R132.reuse, R131.reuse ;  /* 0x00000084c7c77223 */ /* 0x180fe20000010083 */
[----:B------:R-:W-:Y:S01]  /*5500*/  FFMA.FTZ R147, R147, R132, R131 ;  /* 0x0000008493937223 */ /* 0x000fe20000010083 */
[----:B------:R-:W-:Y:S01]  /*5510*/  FADD.FTZ R144, R149, -R144 ;  /* 0x8000009095907221 */ /* 0x000fe20000010000 */
[----:B------:R-:W-:Y:S01]  /*5520*/  FFMA.FTZ R143, R194, R143, R114 ;  /* 0x0000008fc28f7223 */ /* 0x000fe20000010072 */
[----:B------:R-:W-:Y:S01]  /*5530*/  LOP3.LUT P4, RZ, R137, 0xff0000, RZ, 0xc0, !PT ;  /* 0x00ff000089ff7812 */ /* 0x000fe2000788c0ff */
[----:B0-----:R-:W-:-:S02]  /*5540*/  HFMA2 R127, -RZ, RZ, 0, 0 ;  /* 0x00000000ff7f7431 */ /* 0x001fc400000001ff */
[----:B------:R-:W-:Y:S01]  /*5550*/  FADD.FTZ R199, R196, -R199 ;  /* 0x800000c7c4c77221 */ /* 0x000fe20000010000 */
[----:B------:R-:W-:Y:S01]  /*5560*/  FMUL.FTZ R0, R130, R143 ;  /* 0x0000008f82007220 */ /* 0x000fe20000410000 */
[----:B------:R-:W-:Y:S01]  /*5570*/  FADD.FTZ R147, R148, -R147 ;  /* 0x8000009394937221 */ /* 0x000fe20000010000 */
[----:B-----5:R-:W-:Y:S01]  /*5580*/  @P6 SHF.L.U32 R116, R121, 0x10, RZ ;  /* 0x0000001079746819 */ /* 0x020fe200000006ff */
[----:B------:R-:W-:Y:S01]  /*5590*/  FFMA.FTZ R117, R194, R144, R115 ;  /* 0x00000090c2757223 */ /* 0x000fe20000010073 */
[----:B------:R-:W-:Y:S01]  /*55a0*/  FMUL.FTZ R119, R0, UR6 ;  /* 0x0000000600777c20 */ /* 0x000fe20008410000 */
[C---:B------:R-:W-:Y:S01]  /*55b0*/  FFMA.FTZ R199, R194.reuse, R199, R86 ;  /* 0x000000c7c2c77223 */ /* 0x040fe20000010056 */
[----:B------:R-:W-:Y:S01]  /*55c0*/  FFMA.FTZ R147, R194, R147, R84 ;  /* 0x00000093c2937223 */ /* 0x000fe20000010054 */
[----:B------:R-:W-:Y:S01]  /*55d0*/  LOP3.LUT P5, RZ, R137, 0xff, RZ, 0xc0, !PT ;  /* 0x000000ff89ff7812 */ /* 0x000fe200078ac0ff */
[----:B------:R-:W-:Y:S01]  /*55e0*/  @P6 FMUL.FTZ R127, R116, R119 ;  /* 0x00000077747f6220 */ /* 0x000fe20000410000 */
[C---:B------:R-:W-:Y:S01]  /*55f0*/  FMUL.FTZ R116, R130.reuse, R117 ;  /* 0x0000007582747220 */ /* 0x040fe20000410000 */
[----:B------:R-:W-:Y:S01]  /*5600*/  @P2 PRMT R121, R121, 0x7632, R121 ;  /* 0x0000763279792816 */ /* 0x000fe20000000079 */
[C---:B------:R-:W-:Y:S01]  /*5610*/  FMUL.FTZ R118, R130.reuse, R199 ;  /* 0x000000c782767220 */ /* 0x040fe20000410000 */
[----:B------:R-:W-:Y:S01]  /*5620*/  FMUL.FTZ R117, R130, R147 ;  /* 0x0000009382757220 */ /* 0x000fe20000410000 */
[----:B------:R-:W-:Y:S01]  /*5630*/  FMUL.FTZ R126, R116, UR6 ;  /* 0x00000006747e7c20 */ /* 0x000fe20008410000 */
[----:B------:R-:W-:Y:S01]  /*5640*/  @P4 SHF.L.U32 R134, R123, 0x10, RZ ;  /* 0x000000107b864819 */ /* 0x000fe200000006ff */
[----:B------:R-:W-:Y:S01]  /*5650*/  FMUL.FTZ R135, R118, UR6 ;  /* 0x0000000676877c20 */ /* 0x000fe20008410000 */
[----:B------:R-:W-:Y:S01]  /*5660*/  @P2 SHF.L.U32 R139, R121, 0x10, RZ ;  /* 0x00000010798b2819 */ /* 0x000fe200000006ff */
[----:B------:R-:W-:Y:S01]  /*5670*/  FMUL.FTZ R116, R66, R119 ;  /* 0x0000007742747220 */ /* 0x000fe20000410000 */
[----:B------:R-:W-:Y:S01]  /*5680*/  FMUL.FTZ R121, R117, UR6 ;  /* 0x0000000675797c20 */ /* 0x000fe20008410000 */
[----:B------:R-:W-:Y:S01]  /*5690*/  FMUL.FTZ R117, R67, R126 ;  /* 0x0000007e43757220 */ /* 0x000fe20000410000 */
[----:B------:R-:W-:Y:S01]  /*56a0*/  MOV R133, RZ ;  /* 0x000000ff00857202 */ /* 0x000fe20000000f00 */
[-C--:B------:R-:W-:Y:S01]  /*56b0*/  @P4 FMUL.FTZ R133, R134, R135.reuse ;  /* 0x0000008786854220 */ /* 0x080fe20000410000 */
[----:B------:R-:W-:Y:S01]  /*56c0*/  FSEL R134, R116, RZ, P6 ;  /* 0x000000ff74867208 */ /* 0x000fe20003000000 */
[----:B------:R-:W-:Y:S01]  /*56d0*/  FMUL.FTZ R116, R62, R135 ;  /* 0x000000873e747220 */ /* 0x000fe20000410000 */
[----:B------:R-:W-:Y:S01]  /*56e0*/  MOV R0, RZ ;  /* 0x000000ff00007202 */ /* 0x000fe20000000f00 */
[----:B------:R-:W-:-:S02]  /*56f0*/  HFMA2 R129, -RZ, RZ, 0, 0 ;  /* 0x00000000ff817431 */ /* 0x000fc400000001ff */
[----:B------:R-:W-:Y:S01]  /*5700*/  @P2 FMUL.FTZ R0, R139, R126 ;  /* 0x0000007e8b002220 */ /* 0x000fe20000410000 */
[----:B------:R-:W-:Y:S01]  /*5710*/  FSEL R135, R117, RZ, P2 ;  /* 0x000000ff75877208 */ /* 0x000fe20001000000 */
[-C--:B------:R-:W-:Y:S01]  /*5720*/  FMUL.FTZ R118, R60, R121.reuse ;  /* 0x000000793c767220 */ /* 0x080fe20000410000 */
[----:B------:R-:W-:Y:S01]  /*5730*/  @P5 SHF.L.U32 R128, R122, 0x10, RZ ;  /* 0x000000107a805819 */ /* 0x000fe200000006ff */
[-CC-:B------:R-:W-:Y:S01]  /*5740*/  FFMA.FTZ R140, R140, R132.reuse, R131.reuse ;  /* 0x000000848c8c7223 */ /* 0x180fe20000010083 */
[----:B------:R-:W-:Y:S01]  /*5750*/  ISETP.GE.U32.AND P2, PT, R136, RZ, PT ;  /* 0x000000ff8800720c */ /* 0x000fe20003f46070 */
[-CC-:B------:R-:W-:Y:S01]  /*5760*/  FFMA.FTZ R150, R150, R132.reuse, R131.reuse ;  /* 0x0000008496967223 */ /* 0x180fe20000010083 */
[C---:B------:R-:W-:Y:S01]  /*5770*/  LOP3.LUT P6, RZ, R137.reuse, 0xff00, RZ, 0xc0, !PT ;  /* 0x0000ff0089ff7812 */ /* 0x040fe200078cc0ff */
[-CC-:B------:R-:W-:Y:S01]  /*5780*/  FFMA.FTZ R117, R200, R132.reuse, R131.reuse ;  /* 0x00000084c8757223 */ /* 0x180fe20000010083 */
[----:B------:R-:W-:Y:S01]  /*5790*/  ISETP.GE.U32.AND.EX P2, PT, R137, 0x1000000, PT, P2 ;  /* 0x010000008900780c */ /* 0x000fe20003f46120 */
[----:B------:R-:W-:Y:S01]  /*57a0*/  FFMA.FTZ R131, R141, R132, R131 ;  /* 0x000000848d837223 */ /* 0x000fe20000010083 */
[----:B------:R-:W-:Y:S01]  /*57b0*/  @P5 FMUL.FTZ R129, R128, R121 ;  /* 0x0000007980815220 */ /* 0x000fe20000410000 */
[----:B------:R-:W-:Y:S01]  /*57c0*/  FSEL R138, R118, RZ, P5 ;  /* 0x000000ff768a7208 */ /* 0x000fe20002800000 */
[----:B------:R-:W-:Y:S01]  /*57d0*/  FADD.FTZ R150, R151, -R150 ;  /* 0x8000009697967221 */ /* 0x000fe20000010000 */
[----:B------:R-:W-:Y:S01]  /*57e0*/  LOP3.LUT P5, RZ, R136, 0xff, RZ, 0xc0, !PT ;  /* 0x000000ff88ff7812 */ /* 0x000fe200078ac0ff */
[----:B------:R-:W-:Y:S01]  /*57f0*/  FADD.FTZ R131, R142, -R131 ;  /* 0x800000838e837221 */ /* 0x000fe20000010000 */
[----:B------:R-:W-:Y:S01]  /*5800*/  FSEL R144, R116, RZ, P4 ;  /* 0x000000ff74907208 */ /* 0x000fe20002000000 */
[----:B------:R-:W-:Y:S01]  /*5810*/  FADD.FTZ R198, R198, -R117 ;  /* 0x80000075c6c67221 */ /* 0x000fe20000010000 */
[----:B------:R-:W-:Y:S01]  /*5820*/  LOP3.LUT P4, RZ, R136, 0xff00, RZ, 0xc0, !PT ;  /* 0x0000ff0088ff7812 */ /* 0x000fe2000788c0ff */
[C---:B------:R-:W-:Y:S01]  /*5830*/  FFMA.FTZ R117, R194.reuse, R150, R85 ;  /* 0x00000096c2757223 */ /* 0x040fe20000010055 */
[----:B------:R-:W-:Y:S01]  /*5840*/  FFMA.FTZ R119, R194, R131, R112 ;  /* 0x00000083c2777223 */ /* 0x000fe20000010070 */
[----:B------:R-:W-:Y:S01]  /*5850*/  FADD.FTZ R140, R145, -R140 ;  /* 0x8000008c918c7221 */ /* 0x000fe20000010000 */
[----:B------:R-:W-:Y:S01]  /*5860*/  @P6 PRMT R122, R122, 0x7632, R122 ;  /* 0x000076327a7a6816 */ /* 0x000fe2000000007a */
[----:B------:R-:W-:Y:S01]  /*5870*/  FFMA.FTZ R137, R194, R198, R87 ;  /* 0x000000c6c2897223 */ /* 0x000fe20000010057 */
[C---:B------:R-:W-:Y:S01]  /*5880*/  FMUL.FTZ R117, R130.reuse, R117 ;  /* 0x0000007582757220 */ /* 0x040fe20000410000 */
[----:B------:R-:W-:Y:S01]  /*5890*/  FMUL.FTZ R116, R130, R119 ;  /* 0x0000007782747220 */ /* 0x000fe20000410000 */
[----:B------:R-:W-:Y:S01]  /*58a0*/  FFMA.FTZ R121, R194, R140, R113 ;  /* 0x0000008cc2797223 */ /* 0x000fe20000010071 */
[----:B------:R-:W-:Y:S01]  /*58b0*/  @P2 PRMT R136, R123, 0x7632, R136 ;  /* 0x000076327b882816 */ /* 0x000fe20000000088 */
[----:B------:R-:W-:Y:S01]  /*58c0*/  FMUL.FTZ R118, R130, R137 ;  /* 0x0000008982767220 */ /* 0x000fe20000410000 */
[----:B------:R-:W-:Y:S01]  /*58d0*/  @P6 SHF.L.U32 R123, R122, 0x10, RZ ;  /* 0x000000107a7b6819 */ /* 0x000fe200000006ff */
[----:B------:R-:W-:Y:S01]  /*58e0*/  FMUL.FTZ R122, R117, UR6 ;  /* 0x00000006757a7c20 */ /* 0x000fe20008410000 */
[----:B------:R-:W-:Y:S01]  /*58f0*/  @P5 SHF.L.U32 R132, R120, 0x10, RZ ;  /* 0x0000001078845819 */ /* 0x000fe200000006ff */
[----:B------:R-:W-:Y:S01]  /*5900*/  FMUL.FTZ R117, R116, UR6 ;  /* 0x0000000674757c20 */ /* 0x000fe20008410000 */
[----:B------:R-:W-:Y:S01]  /*5910*/  @P4 PRMT R120, R120, 0x7632, R120 ;  /* 0x0000763278784816 */ /* 0x000fe20000000078 */
[----:B------:R-:W-:Y:S01]  /*5920*/  FMUL.FTZ R116, R130, R121 ;  /* 0x0000007982747220 */ /* 0x000fe20000410000 */
[----:B------:R-:W-:Y:S01]  /*5930*/  HFMA2 R131, -RZ, RZ, 0, 0 ;  /* 0x00000000ff837431 */ /* 0x000fe200000001ff */
[----:B------:R-:W-:Y:S01]  /*5940*/  @P2 SHF.L.U32 R119, R136, 0x10, RZ ;  /* 0x0000001088772819 */ /* 0x000fe200000006ff */
[----:B------:R-:W-:Y:S01]  /*5950*/  FMUL.FTZ R118, R118, UR6 ;  /* 0x0000000676767c20 */ /* 0x000fe20008410000 */
[----:B------:R-:W-:Y:S01]  /*5960*/  @P4 SHF.L.U32 R121, R120, 0x10, RZ ;  /* 0x0000001078794819 */ /* 0x000fe200000006ff */
[----:B------:R-:W-:Y:S01]  /*5970*/  FMUL.FTZ R120, R116, UR6 ;  /* 0x0000000674787c20 */ /* 0x000fe20008410000 */
[----:B------:R-:W-:Y:S01]  /*5980*/  MOV R128, RZ ;  /* 0x000000ff00807202 */ /* 0x000fe20000000f00 */
[----:B------:R-:W-:-:S02]  /*5990*/  HFMA2 R126, -RZ, RZ, 0, 0 ;  /* 0x00000000ff7e7431 */ /* 0x000fc400000001ff */
        /* <DEDUP_REMOVED lines=18> */
.L_x_4924:
[----:B------:R-:W-:Y:S05]  /*5ac0*/  @!P0 BRA `(.L_x_4927) ;  /* 0x0000000400848947 */ /* 0x000fea0003800000 */
[-CC-:B------:R-:W-:Y:S01]  /*5ad0*/  FFMA.FTZ R143, R143, R132.reuse, R131.reuse ;  /* 0x000000848f8f7223 */ /* 0x180fe20000010083 */
[----:B------:R-:W-:Y:S01]  /*5ae0*/  LOP3.LUT P6, RZ, R136, 0xff0000, RZ, 0xc0, !PT ;  /* 0x00ff000088ff7812 */ /* 0x000fe200078cc0ff */
[-C--:B------:R-:W-:Y:S01]  /*5af0*/  FFMA.FTZ R144, R144, R132.reuse, R131 ;  /* 0x0000008490907223 */ /* 0x080fe20000010083 */
[----:B------:R-:W-:Y:S01]  /*5b00*/  LOP3.LUT P2, RZ, R136, 0xff000000, RZ, 0xc0, !PT ;  /* 0xff00000088ff7812 */ /* 0x000fe2000784c0ff */
[----:B------:R-:W-:Y:S01]  /*5b10*/  FADD.FTZ R143, R146, -R143 ;  /* 0x8000008f928f7221 */ /* 0x000fe20000010000 */
[-CC-:B------:R-:W-:Y:S01]  /*5b20*/  FFMA.FTZ R147, R147, R132.reuse, R131.reuse ;  /* 0x0000008493937223 */ /* 0x180fe20000010083 */
[----:B0-----:R-:W-:Y:S02]  /*5b30*/  HFMA2 R127, -RZ, RZ, 0, 0 ;  /* 0x00000000ff7f7431 */ /* 0x001fe400000001ff */
[----:B------:R-:W-:Y:S01]  /*5b40*/  FADD.FTZ R95, R149, -R144 ;  /* 0x80000090955f7221 */ /* 0x000fe20000010000 */
[----:B------:R-:W-:Y:S01]  /*5b50*/  FMUL.FTZ R94, R194, R143 ;  /* 0x0000008fc25e7220 */ /* 0x000fe20000410000 */
[----:B------:R-:W-:Y:S01]  /*5b60*/  FFMA.FTZ R199, R199, R132, R131 ;  /* 0x00000084c7c77223 */ /* 0x000fe20000010083 */
[----:B------:R-:W-:Y:S01]  /*5b70*/  FADD.FTZ R147, R148, -R147 ;  /* 0x8000009394937221 */ /* 0x000fe20000010000 */
[----:B------:R-:W-:Y:S01]  /*5b80*/  FMUL.FTZ R95, R194, R95 ;  /* 0x0000005fc25f7220 */ /* 0x000fe20000410000 */
[-C--:B------:R-:W-:Y:S01]  /*5b90*/  FMUL.FTZ R0, R94, R130.reuse ;  /* 0x000000825e007220 */ /* 0x080fe20000410000 */
[----:B------:R-:W-:Y:S01]  /*5ba0*/  FADD.FTZ R199, R196, -R199 ;  /* 0x800000c7c4c77221 */ /* 0x000fe20000010000 */
[----:B-----5:R-:W-:Y:S01]  /*5bb0*/  @P6 SHF.L.U32 R88, R121, 0x10, RZ ;  /* 0x0000001079586819 */ /* 0x020fe200000006ff */
[-C--:B------:R-:W-:Y:S01]  /*5bc0*/  FMUL.FTZ R89, R95, R130.reuse ;  /* 0x000000825f597220 */ /* 0x080fe20000410000 */
[----:B------:R-:W-:Y:S01]  /*5bd0*/  FMUL.FTZ R93, R0, UR6 ;  /* 0x00000006005d7c20 */ /* 0x000fe20008410000 */
[C---:B------:R-:W-:Y:S01]  /*5be0*/  LOP3.LUT P5, RZ, R137.reuse, 0xff, RZ, 0xc0, !PT ;  /* 0x000000ff89ff7812 */ /* 0x040fe200078ac0ff */
[----:B------:R-:W-:Y:S01]  /*5bf0*/  FMUL.FTZ R90, R194, R199 ;  /* 0x000000c7c25a7220 */ /* 0x000fe20000410000 */
[----:B------:R-:W-:Y:S01]  /*5c00*/  LOP3.LUT P4, RZ, R137, 0xff0000, RZ, 0xc0, !PT ;  /* 0x00ff000089ff7812 */ /* 0x000fe2000788c0ff */
[----:B------:R-:W-:Y:S01]  /*5c10*/  @P6 FMUL.FTZ R127, R88, R93 ;  /* 0x0000005d587f6220 */ /* 0x000fe20000410000 */
[----:B------:R-:W-:Y:S01]  /*5c20*/  FMUL.FTZ R88, R194, R147 ;  /* 0x00000093c2587220 */ /* 0x000fe20000410000 */
[----:B------:R-:W-:Y:S01]  /*5c30*/  @P2 PRMT R121, R121, 0x7632, R121 ;  /* 0x0000763279792816 */ /* 0x000fe20000000079 */
[----:B------:R-:W-:Y:S01]  /*5c40*/  FMUL.FTZ R116, R89, UR6 ;  /* 0x0000000659747c20 */ /* 0x000fe20008410000 */
[-C--:B------:R-:W-:Y:S01]  /*5c50*/  FMUL.FTZ R92, R90, R130.reuse ;  /* 0x000000825a5c7220 */ /* 0x080fe20000410000 */
[----:B------:R-:W-:Y:S01]  /*5c60*/  FMUL.FTZ R91, R88, R130 ;  /* 0x00000082585b7220 */ /* 0x000fe20000410000 */
[----:B------:R-:W-:Y:S01]  /*5c70*/  FMUL.FTZ R89, R66, R93 ;  /* 0x0000005d42597220 */ /* 0x000fe20000410000 */
[----:B------:R-:W-:Y:S01]  /*5c80*/  @P2 SHF.L.U32 R121, R121, 0x10, RZ ;  /* 0x0000001079792819 */ /* 0x000fe200000006ff */
[----:B------:R-:W-:Y:S01]  /*5c90*/  FMUL.FTZ R119, R92, UR6 ;  /* 0x000000065c777c20 */ /* 0x000fe20008410000 */
[----:B------:R-:W-:Y:S01]  /*5ca0*/  FMUL.FTZ R117, R91, UR6 ;  /* 0x000000065b757c20 */ /* 0x000fe20008410000 */
[-C--:B------:R-:W-:Y:S01]  /*5cb0*/  FMUL.FTZ R91, R67, R116.reuse ;  /* 0x00000074435b7220 */ /* 0x080fe20000410000 */
[----:B------:R-:W-:Y:S01]  /*5cc0*/  MOV R0, RZ ;  /* 0x000000ff00007202 */ /* 0x000fe20000000f00 */
[----:B------:R-:W-:Y:S01]  /*5cd0*/  HFMA2 R133, -RZ, RZ, 0, 0 ;  /* 0x00000000ff857431 */ /* 0x000fe200000001ff */
[----:B------:R-:W-:Y:S01]  /*5ce0*/  @P5 SHF.L.U32 R118, R122, 0x10, RZ ;  /* 0x000000107a765819 */ /* 0x000fe200000006ff */
[----:B------:R-:W-:Y:S01]  /*5cf0*/  FMUL.FTZ R92, R60, R117 ;  /* 0x000000753c5c7220 */ /* 0x000fe20000410000 */
[----:B------:R-:W-:Y:S01]  /*5d00*/  FSEL R134, R89, RZ, P6 ;  /* 0x000000ff59867208 */ /* 0x000fe20003000000 */
[----:B------:R-:W-:Y:S01]  /*5d10*/  @P2 FMUL.FTZ R0, R121, R116 ;  /* 0x0000007479002220 */ /* 0x000fe20000410000 */
[----:B------:R-:W-:Y:S01]  /*5d20*/  @P4 SHF.L.U32 R126, R123, 0x10, RZ ;  /* 0x000000107b7e4819 */ /* 0x000fe200000006ff */
[----:B------:R-:W-:Y:S01]  /*5d30*/  FMUL.FTZ R89, R62, R119 ;  /* 0x000000773e597220 */ /* 0x000fe20000410000 */
[----:B------:R-:W-:-:S02]  /*5d40*/  LOP3.LUT P6, RZ, R137, 0xff00, RZ, 0xc0, !PT ;  /* 0x0000ff0089ff7812 */ /* 0x000fc400078cc0ff */
[----:B------:R-:W-:Y:S02]  /*5d50*/  CS2R R128, SRZ ;  /* 0x0000000000807805 */ /* 0x000fe4000001ff00 */
[----:B------:R-:W-:Y:S01]  /*5d60*/  FSEL R135, R91, RZ, P2 ;  /* 0x000000ff5b877208 */ /* 0x000fe20001000000 */
[-CC-:B------:R-:W-:Y:S01]  /*5d70*/  FFMA.FTZ R140, R140, R132.reuse, R131.reuse ;  /* 0x000000848c8c7223 */ /* 0x180fe20000010083 */
[----:B------:R-:W-:Y:S01]  /*5d80*/  ISETP.GE.U32.AND P2, PT, R136, RZ, PT ;  /* 0x000000ff8800720c */ /* 0x000fe20003f46070 */
[-CC-:B------:R-:W-:Y:S01]  /*5d90*/  FFMA.FTZ R150, R150, R132.reuse, R131.reuse ;  /* 0x0000008496967223 */ /* 0x180fe20000010083 */
[-CC-:B------:R-:W-:Y:S01]  /*5da0*/  FFMA.FTZ R91, R200, R132.reuse, R131.reuse ;  /* 0x00000084c85b7223 */ /* 0x180fe20000010083 */
[----:B------:R-:W-:Y:S01]  /*5db0*/  FFMA.FTZ R131, R141, R132, R131 ;  /* 0x000000848d837223 */ /* 0x000fe20000010083 */
[----:B------:R-:W-:Y:S01]  /*5dc0*/  @P5 FMUL.FTZ R129, R118, R117 ;  /* 0x0000007576815220 */ /* 0x000fe20000410000 */
[----:B------:R-:W-:Y:S01]  /*5dd0*/  FSEL R138, R92, RZ, P5 ;  /* 0x000000ff5c8a7208 */ /* 0x000fe20002800000 */
[----:B------:R-:W-:Y:S01]  /*5de0*/  @P4 FMUL.FTZ R133, R126, R119 ;  /* 0x000000777e854220 */ /* 0x000fe20000410000 */
[----:B------:R-:W-:Y:S01]  /*5df0*/  LOP3.LUT P5, RZ, R136, 0xff, RZ, 0xc0, !PT ;  /* 0x000000ff88ff7812 */ /* 0x000fe200078ac0ff */
[----:B------:R-:W-:Y:S01]  /*5e00*/  FADD.FTZ R131, R142, -R131 ;  /* 0x800000838e837221 */ /* 0x000fe20000010000 */
[----:B------:R-:W-:Y:S01]  /*5e10*/  FSEL R144, R89, RZ, P4 ;  /* 0x000000ff59907208 */ /* 0x000fe20002000000 */
[----:B------:R-:W-:Y:S01]  /*5e20*/  FADD.FTZ R89, R151, -R150 ;  /* 0x8000009697597221 */ /* 0x000fe20000010000 */
[----:B------:R-:W-:Y:S01]  /*5e30*/  ISETP.GE.U32.AND.EX P2, PT, R137, 0x1000000, PT, P2 ;  /* 0x010000008900780c */ /* 0x000fe20003f46120 */
[----:B------:R-:W-:Y:S01]  /*5e40*/  FADD.FTZ R91, R198, -R91 ;  /* 0x8000005bc65b7221 */ /* 0x000fe20000010000 */
[----:B------:R-:W-:Y:S01]  /*5e50*/  LOP3.LUT P4, RZ, R136, 0xff00, RZ, 0xc0, !PT ;  /* 0x0000ff0088ff7812 */ /* 0x000fe2000788c0ff */
[C---:B------:R-:W-:Y:S01]  /*5e60*/  FMUL.FTZ R89, R194.reuse, R89 ;  /* 0x00000059c2597220 */ /* 0x040fe20000410000 */
[----:B------:R-:W-:Y:S01]  /*5e70*/  FMUL.FTZ R92, R194, R131 ;  /* 0x00000083c25c7220 */ /* 0x000fe20000410000 */
[----:B------:R-:W-:Y:S01]  /*5e80*/  FADD.FTZ R93, R145, -R140 ;  /* 0x8000008c915d7221 */ /* 0x000fe20000010000 */
[----:B------:R-:W-:Y:S01]  /*5e90*/  @P6 PRMT R122, R122, 0x7632, R122 ;  /* 0x000076327a7a6816 */ /* 0x000fe2000000007a */
[-C--:B------:R-:W-:Y:S01]  /*5ea0*/  FMUL.FTZ R117, R89, R130.reuse ;  /* 0x0000008259757220 */ /* 0x080fe20000410000 */
[----:B------:R-:W-:Y:S01]  /*5eb0*/  FMUL.FTZ R91, R194, R91 ;  /* 0x0000005bc25b7220 */ /* 0x000fe20000410000 */
[-C--:B------:R-:W-:Y:S01]  /*5ec0*/  FMUL.FTZ R116, R92, R130.reuse ;  /* 0x000000825c747220 */ /* 0x080fe20000410000 */
[----:B------:R-:W-:Y:S01]  /*5ed0*/  FMUL.FTZ R93, R194, R93 ;  /* 0x0000005dc25d7220 */ /* 0x000fe20000410000 */
[----:B------:R-:W-:Y:S01]  /*5ee0*/  @P6 SHF.L.U32 R119, R122, 0x10, RZ ;  /* 0x000000107a776819 */ /* 0x000fe200000006ff */
[----:B------:R-:W-:Y:S01]  /*5ef0*/  FMUL.FTZ R122, R117, UR6 ;  /* 0x00000006757a7c20 */ /* 0x000fe20008410000 */
[----:B------:R-:W-:Y:S01]  /*5f00*/  @P5 SHF.L.U32 R132, R120, 0x10, RZ ;  /* 0x0000001078845819 */ /* 0x000fe200000006ff */
[-C--:B------:R-:W-:Y:S01]  /*5f10*/  FMUL.FTZ R118, R91, R130.reuse ;  /* 0x000000825b767220 */ /* 0x080fe20000410000 */
[----:B------:R-:W-:Y:S01]  /*5f20*/  @P2 PRMT R123, R123, 0x7632, R123 ;  /* 0x000076327b7b2816 */ /* 0x000fe2000000007b */
        /* <DEDUP_REMOVED lines=9> */
[----:B------:R-:W-:Y:S01]  /*5fc0*/  @P6 FMUL.FTZ R126, R119, R122 ;  /* 0x0000007a777e6220 */ /* 0x000fe20000410000 */
        /* <DEDUP_REMOVED lines=17> */
.L_x_4927:
        /* <DEDUP_REMOVED lines=8> */
[----:B------:R-:W-:Y:S01]  /*6160*/  FMUL.FTZ R143, R194, R143 ;  /* 0x0000008fc28f7220 */ /* 0x000fe20000410000 */
[----:B------:R-:W-:Y:S01]  /*6170*/  LOP3.LUT P4, RZ, R137, 0xff0000, RZ, 0xc0, !PT ;  /* 0x00ff000089ff7812 */ /* 0x000fe2000788c0ff */
[----:B0-----:R-:W-:-:S02]  /*6180*/  HFMA2 R127, -RZ, RZ, 0, 0 ;  /* 0x00000000ff7f7431 */ /* 0x001fc400000001ff */
[----:B------:R-:W-:Y:S01]  /*6190*/  FADD.FTZ R199, R196, -R199 ;  /* 0x800000c7c4c77221 */ /* 0x000fe20000010000 */
[----:B------:R-:W-:Y:S01]  /*61a0*/  FMUL.FTZ R0, R130, R143 ;  /* 0x0000008f82007220 */ /* 0x000fe20000410000 */
[----:B------:R-:W-:Y:S01]  /*61b0*/  FADD.FTZ R147, R148, -R147 ;  /* 0x8000009394937221 */ /* 0x000fe20000010000 */
[----:B-----5:R-:W-:Y:S01]  /*61c0*/  @P6 SHF.L.U32 R116, R121, 0x10, RZ ;  /* 0x0000001079746819 */ /* 0x020fe200000006ff */
[----:B------:R-:W-:Y:S01]  /*61d0*/  FMUL.FTZ R149, R194, R149 ;  /* 0x00000095c2957220 */ /* 0x000fe20000410000 */
[----:B------:R-:W-:Y:S01]  /*61e0*/  FMUL.FTZ R119, R0, UR6 ;  /* 0x0000000600777c20 */ /* 0x000fe20008410000 */
[C---:B------:R-:W-:Y:S01]  /*61f0*/  FMUL.FTZ R199, R194.reuse, R199 ;  /* 0x000000c7c2c77220 */ /* 0x040fe20000410000 */
[----:B------:R-:W-:Y:S01]  /*6200*/  LOP3.LUT P5, RZ, R137, 0xff, RZ, 0xc0, !PT ;  /* 0x000000ff89ff7812 */ /* 0x000fe200078ac0ff */
[----:B------:R-:W-:Y:S01]  /*6210*/  FMUL.FTZ R117, R194, R147 ;  /* 0x00000093c2757220 */ /* 0x000fe20000410000 */
        /* <DEDUP_REMOVED lines=11> */
[-C--:B------:R-:W-:Y:S01]  /*62d0*/  FMUL.FTZ R117, R67, R126.reuse ;  /* 0x0000007e43757220 */ /* 0x080fe20000410000 */
[----:B------:R-:W-:Y:S01]  /*62e0*/  MOV R133, RZ ;  /* 0x000000ff00857202 */ /* 0x000fe20000000f00 */
[----:B------:R-:W-:Y:S01]  /*62f0*/  @P4 FMUL.FTZ R133, R134, R135 ;  /* 0x0000008786854220 */ /* 0x000fe20000410000 */
[----:B------:R-:W-:Y:S01]  /*6300*/  HFMA2 R129, -RZ, RZ, 0, 0 ;  /* 0x00000000ff817431 */ /* 0x000fe200000001ff */
[----:B------:R-:W-:Y:S01]  /*6310*/  FSEL R134, R116, RZ, P6 ;  /* 0x000000ff74867208 */ /* 0x000fe20003000000 */
[----:B------:R-:W-:Y:S01]  /*6320*/  FMUL.FTZ R118, R60, R121 ;  /* 0x000000793c767220 */ /* 0x000fe20000410000 */
[----:B------:R-:W-:Y:S01]  /*6330*/  MOV R0, RZ ;  /* 0x000000ff00007202 */ /* 0x000fe20000000f00 */
[----:B------:R-:W-:Y:S01]  /*6340*/  FMUL.FTZ R116, R62, R135 ;  /* 0x000000873e747220 */ /* 0x000fe20000410000 */
[----:B------:R-:W-:Y:S01]  /*6350*/  @P5 SHF.L.U32 R128, R122, 0x10, RZ ;  /* 0x000000107a805819 */ /* 0x000fe200000006ff */
[----:B------:R-:W-:Y:S01]  /*6360*/  @P2 FMUL.FTZ R0, R139, R126 ;  /* 0x0000007e8b002220 */ /* 0x000fe20000410000 */
[----:B------:R-:W-:Y:S01]  /*6370*/  LOP3.LUT P6, RZ, R137, 0xff00, RZ, 0xc0, !PT ;  /* 0x0000ff0089ff7812 */ /* 0x000fe200078cc0ff */
[-CC-:B------:R-:W-:Y:S01]  /*6380*/  FFMA.FTZ R140, R140, R132.reuse, R131.reuse ;  /* 0x000000848c8c7223 */ /* 0x180fe20000010083 */
[----:B------:R-:W-:Y:S01]  /*6390*/  FSEL R135, R117, RZ, P2 ;  /* 0x000000ff75877208 */ /* 0x000fe20001000000 */
[-CC-:B------:R-:W-:Y:S01]  /*63a0*/  FFMA.FTZ R150, R150, R132.reuse, R131.reuse ;  /* 0x0000008496967223 */ /* 0x180fe20000010083 */
[----:B------:R-:W-:Y:S01]  /*63b0*/  ISETP.GE.U32.AND P2, PT, R136, RZ, PT ;  /* 0x000000ff8800720c */ /* 0x000fe20003f46070 */
[-CC-:B------:R-:W-:Y:S01]  /*63c0*/  FFMA.FTZ R117, R200, R132.reuse, R131.reuse ;  /* 0x00000084c8757223 */ /* 0x180fe20000010083 */
        /* <DEDUP_REMOVED lines=8> */
[----:B------:R-:W-:Y:S01]  /*6450*/  ISETP.GE.U32.AND.EX P2, PT, R137, 0x1000000, PT, P2 ;  /* 0x010000008900780c */ /* 0x000fe20003f46120 */
[----:B------:R-:W-:Y:S01]  /*6460*/  FMUL.FTZ R117, R194, R151 ;  /* 0x00000097c2757220 */ /* 0x000fe20000410000 */
[----:B------:R-:W-:Y:S01]  /*6470*/  LOP3.LUT P4, RZ, R136, 0xff00, RZ, 0xc0, !PT ;  /* 0x0000ff0088ff7812 */ /* 0x000fe2000788c0ff */
[C---:B------:R-:W-:Y:S01]  /*6480*/  FMUL.FTZ R137, R194.reuse, R119 ;  /* 0x00000077c2897220 */ /* 0x040fe20000410000 */
[----:B------:R-:W-:Y:S01]  /*6490*/  FMUL.FTZ R119, R194, R131 ;  /* 0x00000083c2777220 */ /* 0x000fe20000410000 */
[----:B------:R-:W-:Y:S01]  /*64a0*/  FADD.FTZ R145, R145, -R140 ;  /* 0x8000008c91917221 */ /* 0x000fe20000010000 */
[----:B------:R-:W-:Y:S01]  /*64b0*/  @P6 PRMT R122, R122, 0x7632, R122 ;  /* 0x000076327a7a6816 */ /* 0x000fe2000000007a */
[C---:B------:R-:W-:Y:S01]  /*64c0*/  FMUL.FTZ R117, R130.reuse, R117 ;  /* 0x0000007582757220 */ /* 0x040fe20000410000 */
[----:B------:R-:W-:Y:S01]  /*64d0*/  FMUL.FTZ R116, R130, R119 ;  /* 0x0000007782747220 */ /* 0x000fe20000410000 */
[----:B------:R-:W-:Y:S01]  /*64e0*/  FMUL.FTZ R145, R194, R145 ;  /* 0x00000091c2917220 */ /* 0x000fe20000410000 */
[----:B------:R-:W-:Y:S01]  /*64f0*/  HFMA2 R126, -RZ, RZ, 0, 0 ;  /* 0x00000000ff7e7431 */ /* 0x000fe200000001ff */
[----:B------:R-:W-:Y:S01]  /*6500*/  @P6 SHF.L.U32 R121, R122, 0x10, RZ ;  /* 0x000000107a796819 */ /* 0x000fe200000006ff */
[----:B------:R-:W-:Y:S01]  /*6510*/  FMUL.FTZ R122, R117, UR6 ;  /* 0x00000006757a7c20 */ /* 0x000fe20008410000 */
[----:B------:R-:W-:Y:S01]  /*6520*/  @P5 SHF.L.U32 R132, R120, 0x10, RZ ;  /* 0x0000001078845819 */ /* 0x000fe200000006ff */
[----:B------:R-:W-:Y:S01]  /*6530*/  FMUL.FTZ R118, R130, R137 ;  /* 0x0000008982767220 */ /* 0x000fe20000410000 */
[----:B------:R-:W-:Y:S01]  /*6540*/  @P2 PRMT R123, R123, 0x7632, R123 ;  /* 0x000076327b7b2816 */ /* 0x000fe2000000007b */
[----:B------:R-:W-:Y:S01]  /*6550*/  FMUL.FTZ R117, R116, UR6 ;  /* 0x0000000674757c20 */ /* 0x000fe20008410000 */
[----:B------:R-:W-:Y:S01]  /*6560*/  @P4 PRMT R120, R120, 0x7632, R120 ;  /* 0x0000763278784816 */ /* 0x000fe20000000078 */
        /* <DEDUP_REMOVED lines=24> */
.L_x_4926:
        /* <DEDUP_REMOVED lines=89> */
[----:B------:R-:W-:-:S07]  /*6c80*/  MOV R16, R10 ;  /* 0x0000000a00107202 */ /* 0x000fce0000000f00 */
.L_x_4915:
        /* <DEDUP_REMOVED lines=28> */
.L_x_4929:
        /* <DEDUP_REMOVED lines=11> */
.L_x_10749:


//--------------------- .text._ZN10layer_norm22ln_bwd_finalize_kernelINS_22Kernel_traits_finalizeILj6144Ef13__nv_bfloat16fS2_fjLb1ELj1024ELj4ENS_18Kernel_traits_baseILj6144EfS2_fS2_fjLj1024EEEEELb1ELb0EEEvNS_9BwdParamsE --------------------------
	.section	.text._ZN10layer_norm22ln_bwd_finalize_kernelINS_22Kernel_traits_finalizeILj6144Ef13__nv_bfloat16fS2_fjLb1ELj1024ELj4ENS_18Kernel_traits_baseILj6144EfS2_fS2_fjLj1024EEEEELb1ELb0EEEvNS_9BwdParamsE,"ax",@progbits
	.align	128
        .global         _ZN10layer_norm22ln_bwd_finalize_kernelINS_22Kernel_traits_finalizeILj6144Ef13__nv_bfloat16fS2_fjLb1ELj1024ELj4ENS_18Kernel_traits_baseILj6144EfS2_fS2_fjLj1024EEEEELb1ELb0EEEvNS_9BwdParamsE
        .type           _ZN10layer_norm22ln_bwd_finalize_kernelINS_22Kernel_traits_finalizeILj6144Ef13__nv_bfloat16fS2_fjLb1ELj1024ELj4ENS_18Kernel_traits_baseILj6144EfS2_fS2_fjLj1024EEEEELb1ELb0EEEvNS_9BwdParamsE,@function
        .size           _ZN10layer_norm22ln_bwd_finalize_kernelINS_22Kernel_traits_finalizeILj6144Ef13__nv_bfloat16fS2_fjLb1ELj1024ELj4ENS_18Kernel_traits_baseILj6144EfS2_fS2_fjLj1024EEEEELb1ELb0EEEvNS_9BwdParamsE,(.L_x_10750 - _ZN10layer_norm22ln_bwd_finalize_kernelINS_22Kernel_traits_finalizeILj6144Ef13__nv_bfloat16fS2_fjLb1ELj1024ELj4ENS_18Kernel_traits_baseILj6144EfS2_fS2_fjLj1024EEEEELb1ELb0EEEvNS_9BwdParamsE)
        .other          _ZN10layer_norm22ln_bwd_finalize_kernelINS_22Kernel_traits_finalizeILj6144Ef13__nv_bfloat16fS2_fjLb1ELj1024ELj4ENS_18Kernel_traits_baseILj6144EfS2_fS2_fjLj1024EEEEELb1ELb0EEEvNS_9BwdParamsE,@"STO_CUDA_ENTRY STV_DEFAULT"
_ZN10layer_norm22ln_bwd_finalize_kernelINS_22Kernel_traits_finalizeILj6144Ef13__nv_bfloat16fS2_fjLb1ELj1024ELj4ENS_18Kernel_traits_baseILj6144EfS2_fS2_fjLj1024EEEEELb1ELb0EEEvNS_9BwdParamsE:
.text._ZN10layer_norm22ln_bwd_finalize_kernelINS_22Kernel_traits_finalizeILj6144Ef13__nv_bfloat16fS2_fjLb1ELj1024ELj4ENS_18Kernel_traits_baseILj6144EfS2_fS2_fjLj1024EEEEELb1ELb0EEEvNS_9BwdParamsE:
        /* <DEDUP_REMOVED lines=57> */
.L_x_4934:
        /* <DEDUP_REMOVED lines=87> */
.L_x_4933:
[----:B------:R-:W-:Y:S05]  /*0900*/  BSYNC.RECONVERGENT B1 ;  /* 0x0000000000017941 */ /* 0x000fea0003800200 */
.L_x_4932:
        /* <DEDUP_REMOVED lines=50> */
.L_x_4936:
[----:B------:R-:W-:Y:S05]  /*0c30*/  BSYNC.RECONVERGENT B1 ;  /* 0x0000000000017941 */ /* 0x000fea0003800200 */
.L_x_4935:
        /* <DEDUP_REMOVED lines=29> */
.L_x_4938:
[----:B------:R-:W-:Y:S05]  /*0e10*/  BSYNC.RECONVERGENT B1 ;  /* 0x0000000000017941 */ /* 0x000fea0003800200 */
.L_x_4937:
        /* <DEDUP_REMOVED lines=14> */
.L_x_4931:
[----:B------:R-:W-:Y:S05]  /*0f00*/  BSYNC.RECONVERGENT B0 ;  /* 0x0000000000007941 */ /* 0x000fea0003800200 */
.L_x_4930:
        /* <DEDUP_REMOVED lines=75> */
.L_x_4939:
        /* <DEDUP_REMOVED lines=12> */
.L_x_10750:


//--------------------- .text._ZN10layer_norm13ln_bwd_kernelINS_13Kernel_traitsIf13__nv_bfloat16fS2_fjLj6144ELj1ELj1ELj8ELj16ENS_18Kernel_traits_baseILj6144EfS2_fS2_fjLj256EEEEELb1ELb1ELb1ELb0EEEvNS_9BwdParamsE --------------------------
	.section	.text._ZN10layer_norm13ln_bwd_kernelINS_13Kernel_traitsIf13__nv_bfloat16fS2_fjLj6144ELj1ELj1ELj8ELj16ENS_18Kernel_traits_baseILj6144EfS2_fS2_fjLj256EEEEELb1ELb1ELb1ELb0EEEvNS_9BwdParamsE,"ax",@progbits
	.align	128
        .global         _ZN10layer_norm13ln_bwd_kernelINS_13Kernel_traitsIf13__nv_bfloat16fS2_fjLj6144ELj1ELj1ELj8ELj16ENS_18Kernel_traits_baseILj6144EfS2_fS2_fjLj256EEEEELb1ELb1ELb1ELb0EEEvNS_9BwdParamsE
        .type           _ZN10layer_norm13ln_bwd_kernelINS_13Kernel_traitsIf13__nv_bfloat16fS2_fjLj6144ELj1ELj1ELj8ELj16ENS_18Kernel_traits_baseILj6144EfS2_fS2_fjLj256EEEEELb1ELb1ELb1ELb0EEEvNS_9BwdParamsE,@function
        .size           _ZN10layer_norm13ln_bwd_kernelINS_13Kernel_traitsIf13__nv_bfloat16fS2_fjLj6144ELj1ELj1ELj8ELj16ENS_18Kernel_traits_baseILj6144EfS2_fS2_fjLj256EEEEELb1ELb1ELb1ELb0EEEvNS_9BwdParamsE,(.L_x_10751 - _ZN10layer_norm13ln_bwd_kernelINS_13Kernel_traitsIf13__nv_bfloat16fS2_fjLj6144ELj1ELj1ELj8ELj16ENS_18Kernel_traits_baseILj6144EfS2_fS2_fjLj256EEEEELb1ELb1ELb1ELb0EEEvNS_9BwdParamsE)
        .other          _ZN10layer_norm13ln_bwd_kernelINS_13Kernel_traitsIf13__nv_bfloat16fS2_fjLj6144ELj1ELj1ELj8ELj16ENS_18Kernel_traits_baseILj6144EfS2_fS2_fjLj256EEEEELb1ELb1ELb1ELb0EEEvNS_9BwdParamsE,@"STO_CUDA_ENTRY STV_DEFAULT"
_ZN10layer_norm13ln_bwd_kernelINS_13Kernel_traitsIf13__nv_bfloat16fS2_fjLj6144ELj1ELj1ELj8ELj16ENS_18Kernel_traits_baseILj6144EfS2_fS2_fjLj256EEEEELb1ELb1ELb1ELb0EEEvNS_9BwdParamsE:
.text._ZN10layer_norm13ln_bwd_kernelINS_13Kernel_traitsIf13__nv_bfloat16fS2_fjLj6144ELj1ELj1ELj8ELj16ENS_18Kernel_traits_baseILj6144EfS2_fS2_fjLj256EEEEELb1ELb1ELb1ELb0EEEvNS_9BwdParamsE:
[----:B------:R-:W-:Y:S01]  /*0000*/  LDC R1, c[0x0][0x37c] ;  /* 0x0000df00ff017b82 */ /* 0x000fe20000000800 */
[----:B------:R-:W0:Y:S01]  /*0010*/  S2R R232, SR_TID.X ;  /* 0x0000000000e87919 */ /* 0x000e220000002100 */
[----:B------:R-:W1:Y:S01]  /*0020*/  LDCU UR8, c[0x0][0x388] ;  /* 0x00007100ff0877ac */ /* 0x000e620008000800 */
[----:B------:R-:W2:Y:S01]  /*0030*/  LDCU.64 UR10, c[0x0][0x358] ;  /* 0x00006b00ff0a77ac */ /* 0x000ea20008000a00 */
[----:B-1----:R-:W-:-:S04]  /*0040*/  USHF.R.S32.HI UR4, URZ, 0x1f, UR8 ;  /* 0x0000001fff047899 */ /* 0x002fc80008011408 */
[----:B------:R-:W-:-:S06]  /*0050*/  ULEA.HI UR4, UR4, UR8, URZ, 0x3 ;  /* 0x0000000804047291 */ /* 0x000fcc000f8f18ff */
[----:B------:R-:W-:Y:S02]  /*0060*/  MOV R3, UR4 ;  /* 0x0000000400037c02 */ /* 0x000fe40008000f00 */
[----:B0-----:R-:W-:Y:S01]  /*0070*/  LOP3.LUT R2, R232, 0xff, RZ, 0x3c, !PT ;  /* 0x000000ffe8027812 */ /* 0x001fe200078e3cff */
[----:B------:R-:W0:Y:S02]  /*0080*/  S2UR UR28, SR_CTAID.X ;  /* 0x00000000001c79c3 */ /* 0x000e240000002500 */
[----:B------:R-:W0:Y:S01]  /*0090*/  LDCU UR4, c[0x0][0x384] ;  /* 0x00007080ff0477ac */ /* 0x000e220008000800 */
[----:B------:R-:W-:Y:S02]  /*00a0*/  LEA.HI.SX32 R2, R3, R2, 0x1d ;  /* 0x0000000203027211 */ /* 0x000fe400078feaff */
[----:B------:R-:W-:Y:S02]  /*00b0*/  MOV R3, R232 ;  /* 0x000000e800037202 */ /* 0x000fe40000000f00 */
[----:B------:R-:W-:-:S02]  /*00c0*/  ISETP.GE.U32.AND P1, PT, R2, 0x100, PT ;  /* 0x000001000200780c */ /* 0x000fc40003f26070 */
[C---:B------:R-:W-:Y:S02]  /*00d0*/  ISETP.GE.U32.AND P2, PT, R2.reuse, 0x200, PT ;  /* 0x000002000200780c */ /* 0x040fe40003f46070 */
[----:B------:R-:W-:-:S09]  /*00e0*/  ISETP.GE.U32.AND P3, PT, R2, 0x300, PT ;  /* 0x000003000200780c */ /* 0x000fd20003f66070 */
[----:B------:R-:W1:Y:S08]  /*00f0*/  @P1 LDC.64 R4, c[0x0][0x3d0] ;  /* 0x0000f400ff041b82 */ /* 0x000e700000000a00 */
[----:B------:R-:W3:Y:S08]  /*0100*/  @P1 LDC.64 R6, c[0x0][0x3e8] ;  /* 0x0000fa00ff061b82 */ /* 0x000ef00000000a00 */
[----:B------:R-:W4:Y:S08]  /*0110*/  @P2 LDC.64 R8, c[0x0][0x3d0] ;  /* 0x0000f400ff082b82 */ /* 0x000f300000000a00 */
[----:B------:R-:W0:Y:S01]  /*0120*/  @P2 LDC.64 R10, c[0x0][0x3e8] ;  /* 0x0000fa00ff0a2b82 */ /* 0x000e220000000a00 */
[----:B-1----:R-:W-:-:S05]  /*0130*/  @P1 IMAD.WIDE.U32 R4, R3, 0x20, R4 ;  /* 0x0000002003041825 */ /* 0x002fca00078e0004 */
[----:B--2---:R1:W5:Y:S02]  /*0140*/  @P1 LDG.E.128 R152, desc[UR10][R4.64] ;  /* 0x0000000a04981981 */ /* 0x004364000c1e1d00 */
[----:B------:R-:W2:Y:S01]  /*0150*/  @P3 LDC.64 R16, c[0x0][0x3d0] ;  /* 0x0000f400ff103b82 */ /* 0x000ea20000000a00 */
[C---:B---3--:R-:W-:Y:S01]  /*0160*/  @P1 IMAD.WIDE.U32 R6, R3.reuse, 0x20, R6 ;  /* 0x0000002003061825 */ /* 0x048fe200078e0006 */
[----:B------:R-:W-:Y:S01]  /*0170*/  @P1 LOP3.LUT R3, R3, 0x100, RZ, 0xfc, !PT ;  /* 0x0000010003031812 */ /* 0x000fe200078efcff */
[----:B------:R1:W5:Y:S04]  /*0180*/  @P1 LDG.E.128 R148, desc[UR10][R4.64+0x10] ;  /* 0x0000100a04941981 */ /* 0x000368000c1e1d00 */
[----:B------:R1:W5:Y:S01]  /*0190*/  @P1 LDG.E.128 R144, desc[UR10][R6.64] ;  /* 0x0000000a06901981 */ /* 0x000362000c1e1d00 */
[----:B------:R-:W3:Y:S01]  /*01a0*/  @P3 LDC.64 R18, c[0x0][0x3e8] ;  /* 0x0000fa00ff123b82 */ /* 0x000ee20000000a00 */
[----:B----4-:R-:W-:-:S02]  /*01b0*/  @P2 IMAD.WIDE.U32 R12, R3, 0x20, R8 ;  /* 0x00000020030c2825 */ /* 0x010fc400078e0008 */
[----:B------:R1:W5:Y:S04]  /*01c0*/  @P1 LDG.E.128 R140, desc[UR10][R6.64+0x10] ;  /* 0x0000100a068c1981 */ /* 0x000368000c1e1d00 */
[----:B------:R1:W5:Y:S01]  /*01d0*/  @P2 LDG.E.128 R136, desc[UR10][R12.64] ;  /* 0x0000000a0c882981 */ /* 0x000362000c1e1d00 */
[C---:B0-----:R-:W-:Y:S01]  /*01e0*/  @P2 IMAD.WIDE.U32 R14, R3.reuse, 0x20, R10 ;  /* 0x00000020030e2825 */ /* 0x041fe200078e000a */
[----:B------:R-:W-:Y:S02]  /*01f0*/  @P2 IADD3 R3, PT, PT, R3, 0x100, RZ ;  /* 0x0000010003032810 */ /* 0x000fe40007ffe0ff */
        /* <DEDUP_REMOVED lines=46> */
[----:B-1----:R-:W-:Y:S06]  /*04e0*/  BRA.U UP0, `(.L_x_4940) ;  /* 0x000000a1007c7547 */ /* 0x002fec000b800000 */
        /* <DEDUP_REMOVED lines=41> */
[----:B------:R-:W4:Y:S01]  /*0780*/  LDCU.64 UR22, c[0x0][0x438] ;  /* 0x00008700ff1677ac */ /* 0x000f220008000a00 */
[----:B------:R-:W0:Y:S01]  /*0790*/  LDCU.64 UR24, c[0x0][0x478] ;  /* 0x00008f00ff1877ac */ /* 0x000e220008000a00 */
[----:B------:R-:W0:Y:S01]  /*07a0*/  LDCU.128 UR12, c[0x0][0x3c0] ;  /* 0x00007800ff0c77ac */ /* 0x000e220008000c00 */
[----:B------:R-:W0:Y:S01]  /*07b0*/  LDCU.128 UR16, c[0x0][0x3f0] ;  /* 0x00007e00ff1077ac */ /* 0x000e220008000c00 */
[----:B------:R-:W0:Y:S02]  /*07c0*/  LDCU.64 UR26, c[0x0][0x380] ;  /* 0x00007000ff1a77ac */ /* 0x000e240008000a00 */
.L_x_5098:
[----:B0-----:R-:W-:Y:S02]  /*07d0*/  UIMAD.WIDE UR4, UR28, 0x4, UR18 ;  /* 0x000000041c0478a5 */ /* 0x001fe4000f8e0212 */
[----:B------:R-:W-:-:S04]  /*07e0*/  UIMAD.WIDE UR6, UR28, 0x4, UR16 ;  /* 0x000000041c0678a5 */ /* 0x000fc8000f8e0210 */
[----:B------:R-:W-:Y:S02]  /*07f0*/  MOV R184, UR4 ;  /* 0x0000000400b87c02 */ /* 0x000fe40008000f00 */
[----:B------:R-:W-:Y:S01]  /*0800*/  MOV R185, UR5 ;  /* 0x0000000500b97c02 */ /* 0x000fe20008000f00 */
[----:B------:R-:W-:-:S04]  /*0810*/  UIMAD.WIDE UR4, UR28, 0x4, UR14 ;  /* 0x000000041c0478a5 */ /* 0x000fc8000f8e020e */
[----:B--2---:R-:W2:Y:S01]  /*0820*/  LDG.E R184, desc[UR10][R184.64] ;  /* 0x0000000ab8b87981 */ /* 0x004ea2000c1e1900 */
[----:B-1----:R-:W-:Y:S02]  /*0830*/  MOV R180, UR6 ;  /* 0x0000000600b47c02 */ /* 0x002fe40008000f00 */
[----:B------:R-:W-:Y:S02]  /*0840*/  MOV R182, UR4 ;  /* 0x0000000400b67c02 */ /* 0x000fe40008000f00 */
[----:B------:R-:W-:Y:S02]  /*0850*/  MOV R183, UR5 ;  /* 0x0000000500b77c02 */ /* 0x000fe40008000f00 */
[----:B------:R-:W-:-:S03]  /*0860*/  MOV R181, UR7 ;  /* 0x0000000700b57c02 */ /* 0x000fc60008000f00 */
[----:B------:R-:W3:Y:S04]  /*0870*/  LDG.E R182, desc[UR10][R182.64] ;  /* 0x0000000ab6b67981 */ /* 0x000ee8000c1e1900 */
[----:B------:R-:W4:Y:S01]  /*0880*/  LDG.E R180, desc[UR10][R180.64] ;  /* 0x0000000ab4b47981 */ /* 0x000f22000c1e1900 */
[----:B------:R-:W-:Y:S01]  /*0890*/  BSSY.RECONVERGENT B0, `(.L_x_4941) ;  /* 0x0000174000007945 */ /* 0x000fe20003800200 */
[----:B--2---:R-:W-:Y:S02]  /*08a0*/  R2UR UR32, R184 ;  /* 0x00000000b82072ca */ /* 0x004fe400000e0000 */
[----:B---3--:R-:W-:-:S11]  /*08b0*/  R2UR UR31, R182 ;  /* 0x00000000b61f72ca */ /* 0x008fd600000e0000 */
[----:B------:R-:W-:Y:S01]  /*08c0*/  UISETP.GE.AND UP2, UPT, UR32, 0x1, UPT ;  /* 0x000000012000788c */ /* 0x000fe2000bf46270 */
[----:B----4-:R-:W-:-:S08]  /*08d0*/  R2UR UR9, R180 ;  /* 0x00000000b40972ca */ /* 0x010fd000000e0000 */
[----:B-----5:R-:W-:Y:S07]  /*08e0*/  BRA.U !UP2, `(.L_x_4942) ;  /* 0x000000110ab07547 */ /* 0x020fee000b800000 */
[----:B------:R-:W-:-:S06]  /*08f0*/  UIMAD.WIDE UR4, UR28, 0x4, UR12 ;  /* 0x000000041c0478a5 */ /* 0x000fcc000f8e020c */
[----:B------:R-:W-:Y:S02]  /*0900*/  MOV R180, UR4 ;  /* 0x0000000400b47c02 */ /* 0x000fe40008000f00 */
[----:B------:R-:W-:-:S05]  /*0910*/  MOV R181, UR5 ;  /* 0x0000000500b57c02 */ /* 0x000fca0008000f00 */
[----:B------:R0:W2:Y:S01]  /*0920*/  LDG.E R180, desc[UR10][R180.64] ;  /* 0x0000000ab4b47981 */ /* 0x0000a2000c1e1900 */
[----:B------:R-:W-:Y:S01]  /*0930*/  UISETP.GE.AND UP3, UPT, UR9, 0x1, UPT ;  /* 0x000000010900788c */ /* 0x000fe2000bf66270 */
[C---:B------:R-:W-:Y:S01]  /*0940*/  ISETP.GE.U32.AND P1, PT, R2.reuse, 0x100, PT ;  /* 0x000001000200780c */ /* 0x040fe20003f26070 */
[----:B------:R-:W-:Y:S01]  /*0950*/  UIADD3 UR4, UPT, UPT, UR32, -0x1, URZ ;  /* 0xffffffff20047890 */ /* 0x000fe2000fffe0ff */
[----:B------:R-:W-:Y:S01]  /*0960*/  HFMA2 R193, -RZ, RZ, 0, 0 ;  /* 0x00000000ffc17431 */ /* 0x000fe200000001ff */
[----:B------:R-:W-:Y:S01]  /*0970*/  BSSY.RECONVERGENT B1, `(.L_x_4943) ;  /* 0x0000073000017945 */ /* 0x000fe20003800200 */
[----:B------:R-:W-:Y:S02]  /*0980*/  ISETP.GE.U32.AND P2, PT, R2, 0x200, PT ;  /* 0x000002000200780c */ /* 0x000fe40003f46070 */
[----:B------:R-:W-:Y:S01]  /*0990*/  PLOP3.LUT P0, PT, PT, PT, UP3, 0x80, 0x8 ;  /* 0x000000000008781c */ /* 0x000fe20003f0f038 */
[----:B------:R-:W-:Y:S01]  /*09a0*/  IMAD.U32 R0, RZ, RZ, UR4 ;  /* 0x00000004ff007e24 */ /* 0x000fe2000f8e00ff */
[----:B------:R-:W-:Y:S01]  /*09b0*/  UIMAD UR4, UR28, UR8, URZ ;  /* 0x000000081c0472a4 */ /* 0x000fe2000f8e02ff */
[----:B------:R-:W-:Y:S01]  /*09c0*/  PLOP3.LUT P4, PT, PT, PT, UP3, 0x80, 0x8 ;  /* 0x000000000008781c */ /* 0x000fe20003f8f038 */
[----:B------:R-:W-:Y:S01]  /*09d0*/  @UP3 UIADD3 UR5, UPT, UPT, UR9, -0x1, URZ ;  /* 0xffffffff09053890 */ /* 0x000fe2000fffe0ff */
[----:B------:R-:W-:Y:S01]  /*09e0*/  IMAD R0, R0, UR8, RZ ;  /* 0x0000000800007c24 */ /* 0x000fe2000f8e02ff */
[----:B------:R-:W-:-:S02]  /*09f0*/  ISETP.GE.U32.AND P3, PT, R2, 0x300, PT ;  /* 0x000003000200780c */ /* 0x000fc40003f66070 */
[----:B------:R-:W-:Y:S01]  /*0a00*/  @UP3 UIMAD UR6, UR5, UR8, URZ ;  /* 0x00000008050632a4 */ /* 0x000fe2000f8e02ff */
[----:B------:R-:W-:Y:S01]  /*0a10*/  MOV R195, RZ ;  /* 0x000000ff00c37202 */ /* 0x000fe20000000f00 */
[----:B------:R-:W-:Y:S01]  /*0a20*/  USHF.R.S32.HI UR5, URZ, 0x1f, UR4 ;  /* 0x0000001fff057899 */ /* 0x000fe20008011404 */
[----:B0-----:R-:W-:Y:S01]  /*0a30*/  SHF.R.S32.HI R181, RZ, 0x1f, R0 ;  /* 0x0000001fffb57819 */ /* 0x001fe20000011400 */
[----:B------:R-:W-:Y:S01]  /*0a40*/  @UP3 USHF.R.S32.HI UR7, URZ, 0x1f, UR6 ;  /* 0x0000001fff073899 */ /* 0x000fe20008011406 */
[----:B------:R-:W0:Y:S01]  /*0a50*/  @P0 S2R R182, SR_TID.X ;  /* 0x0000000000b60919 */ /* 0x000e220000002100 */
[----:B------:R-:W-:Y:S01]  /*0a60*/  ULEA.HI UR5, UR5, UR4, URZ, 0x3 ;  /* 0x0000000405057291 */ /* 0x000fe2000f8f18ff */
[----:B------:R-:W-:Y:S01]  /*0a70*/  LEA.HI R181, R181, R0, RZ, 0x3 ;  /* 0x00000000b5b57211 */ /* 0x000fe200078f18ff */
[----:B------:R-:W-:Y:S01]  /*0a80*/  @UP3 ULEA.HI UR7, UR7, UR6, URZ, 0x3 ;  /* 0x0000000607073291 */ /* 0x000fe2000f8f18ff */
[----:B-1----:R-:W-:Y:S02]  /*0a90*/  ISETP.NE.AND P0, PT, RZ, UR29, PT ;  /* 0x0000001dff007c0c */ /* 0x002fe4000bf05270 */
[----:B------:R-:W-:-:S02]  /*0aa0*/  LEA.HI.SX32 R234, R181, R232, 0x1d ;  /* 0x000000e8b5ea7211 */ /* 0x000fc400078feaff */
[----:B------:R-:W-:Y:S02]  /*0ab0*/  MOV R183, UR5 ;  /* 0x0000000500b77c02 */ /* 0x000fe40008000f00 */
[----:B------:R-:W-:Y:S02]  /*0ac0*/  MOV R185, UR7 ;  /* 0x0000000700b97c02 */ /* 0x000fe40008000f00 */
[----:B------:R-:W-:Y:S01]  /*0ad0*/  LEA.HI.SX32 R0, R183, R232, 0x1d ;  /* 0x000000e8b7007211 */ /* 0x000fe200078feaff */
[----:B------:R-:W-:-:S03]  /*0ae0*/  HFMA2 R232, -RZ, RZ, 0, 0 ;  /* 0x00000000ffe87431 */ /* 0x000fc600000001ff */
[----:B------:R-:W-:Y:S02]  /*0af0*/  MOV R194, R0 ;  /* 0x0000000000c27202 */ /* 0x000fe40000000f00 */
[----:B0-----:R-:W-:Y:S02]  /*0b00*/  @P4 LEA.HI.SX32 R193, R185, R182, 0x1d ;  /* 0x000000b6b9c14211 */ /* 0x001fe400078feaff */
        /* <DEDUP_REMOVED lines=18> */
[----:B------:R-:W-:Y:S01]  /*0c30*/  VIADD R234, R234, 0x100 ;  /* 0x00000100eaea7836 */ /* 0x000fe20000000000 */
[----:B------:R-:W-:-:S02]  /*0c40*/  IADD3 R193, PT, PT, R193, 0x100, RZ ;  /* 0x00000100c1c17810 */ /* 0x000fc40007ffe0ff */
[----:B------:R-:W-:Y:S01]  /*0c50*/  IADD3 R194, PT, PT, R194, 0x100, RZ ;  /* 0x00000100c2c27810 */ /* 0x000fe20007ffe0ff */
[C---:B---3--:R-:W-:Y:S01]  /*0c60*/  FADD.FTZ R180, -R192.reuse, R180 ;  /* 0x000000b4c0b47221 */ /* 0x048fe20000010100 */
[----:B------:R-:W-:-:S03]  /*0c70*/  FADD.FTZ R181, -R192, R181 ;  /* 0x000000b5c0b57221 */ /* 0x000fc60000010100 */
[----:B------:R-:W-:Y:S01]  /*0c80*/  FMUL.FTZ R233, R180, UR31 ;  /* 0x0000001fb4e97c20 */ /* 0x000fe20008410000 */
[C---:B----4-:R-:W-:Y:S02]  /*0c90*/  PRMT R3, R184.reuse, 0x7632, R3 ;  /* 0x00007632b8037816 */ /* 0x050fe40000000003 */
[----:B------:R-:W-:Y:S01]  /*0ca0*/  SHF.L.U32 R231, R184, 0x10, RZ ;  /* 0x00000010b8e77819 */ /* 0x000fe200000006ff */
[----:B------:R-:W-:Y:S01]  /*0cb0*/  FMUL.FTZ R230, R181, UR31 ;  /* 0x0000001fb5e67c20 */ /* 0x000fe20008410000 */
[----:B------:R-:W-:Y:S01]  /*0cc0*/  SHF.L.U32 R228, R3, 0x10, RZ ;  /* 0x0000001003e47819 */ /* 0x000fe200000006ff */
[----:B------:R-:W-:Y:S02]  /*0cd0*/  FADD.FTZ R183, -R192, R183 ;  /* 0x000000b7c0b77221 */ /* 0x000fe40000010100 */
[----:B------:R-:W-:Y:S01]  /*0ce0*/  FADD.FTZ R80, R80, R231 ;  /* 0x000000e750507221 */ /* 0x000fe20000010000 */
[-C--:B------:R-:W-:Y:S01]  /*0cf0*/  FFMA.FTZ R104, R233, R231.reuse, R104 ;  /* 0x000000e7e9687223 */ /* 0x080fe20000010068 */
[----:B-----5:R-:W-:Y:S01]  /*0d00*/  FMUL.FTZ R231, R152, R231 ;  /* 0x000000e798e77220 */ /* 0x020fe20000410000 */
[C---:B------:R-:W-:Y:S01]  /*0d10*/  PRMT R6, R185.reuse, 0x7632, R6 ;  /* 0x00007632b9067816 */ /* 0x040fe20000000006 */
[----:B------:R-:W-:Y:S01]  /*0d20*/  FADD.FTZ R188, -R192, R188 ;  /* 0x000000bcc0bc7221 */ /* 0x000fe20000010100 */
[----:B------:R-:W-:Y:S01]  /*0d30*/  SHF.L.U32 R185, R185, 0x10, RZ ;  /* 0x00000010b9b97819 */ /* 0x000fe200000006ff */
[-C--:B------:R-:W-:Y:S01]  /*0d40*/  FFMA.FTZ R105, R230, R228.reuse, R105 ;  /* 0x000000e4e6697223 */ /* 0x080fe20000010069 */
[----:B------:R-:W-:Y:S01]  /*0d50*/  FADD.FTZ R81, R81, R228 ;  /* 0x000000e451517221 */ /* 0x000fe20000010000 */
[----:B------:R-:W-:Y:S01]  /*0d60*/  FADD.FTZ R182, -R192, R182 ;  /* 0x000000b6c0b67221 */ /* 0x000fe20000010100 */
[----:B0-----:R-:W-:Y:S01]  /*0d70*/  FMUL.FTZ R4, R183, UR31 ;  /* 0x0000001fb7047c20 */ /* 0x001fe20008410000 */
[----:B------:R-:W-:Y:S01]  /*0d80*/  FMUL.FTZ R228, R153, R228 ;  /* 0x000000e499e47220 */ /* 0x000fe20000410000 */
[----:B------:R-:W-:Y:S01]  /*0d90*/  FADD.FTZ R181, RZ, R231 ;  /* 0x000000e7ffb57221 */ /* 0x000fe20000010000 */
[----:B------:R-:W-:Y:S01]  /*0da0*/  FFMA.FTZ R183, R233, R231, RZ ;  /* 0x000000e7e9b77223 */ /* 0x000fe200000100ff */
[----:B------:R-:W-:Y:S01]  /*0db0*/  SHF.L.U32 R199, R186, 0x10, RZ ;  /* 0x00000010bac77819 */ /* 0x000fe200000006ff */
[----:B------:R-:W-:Y:S01]  /*0dc0*/  FMUL.FTZ R3, R188, UR31 ;  /* 0x0000001fbc037c20 */ /* 0x000fe20008410000 */
[----:B------:R-:W-:Y:S01]  /*0dd0*/  SHF.L.U32 R184, R6, 0x10, RZ ;  /* 0x0000001006b87819 */ /* 0x000fe200000006ff */
[----:B------:R-:W-:Y:S01]  /*0de0*/  FMUL.FTZ R229, R182, UR31 ;  /* 0x0000001fb6e57c20 */ /* 0x000fe20008410000 */
[----:B------:R-:W-:Y:S01]  /*0df0*/  FMUL.FTZ R227, R154, R185 ;  /* 0x000000b99ae37220 */ /* 0x000fe20000410000 */
[----:B------:R-:W-:Y:S01]  /*0e00*/  FADD.FTZ R180, R181, R228 ;  /* 0x000000e4b5b47221 */ /* 0x000fe20000010000 */
[----:B------:R-:W-:Y:S01]  /*0e10*/  FFMA.FTZ R182, R230, R228, R183 ;  /* 0x000000e4e6b67223 */ /* 0x000fe200000100b7 */
[----:B------:R-:W-:Y:S01]  /*0e20*/  FADD.FTZ R76, R76, R199 ;  /* 0x000000c74c4c7221 */ /* 0x000fe20000010000 */
[-C--:B------:R-:W-:Y:S01]  /*0e30*/  FFMA.FTZ R100, R3, R199.reuse, R100 ;  /* 0x000000c703647223 */ /* 0x080fe20000010064 */
[----:B------:R-:W-:Y:S01]  /*0e40*/  FMUL.FTZ R6, R148, R199 ;  /* 0x000000c794067220 */ /* 0x000fe20000410000 */
        /* <DEDUP_REMOVED lines=8> */
[C---:B-1----:R-:W-:Y:S01]  /*0ed0*/  PRMT R206, R187.reuse, 0x7632, R206 ;  /* 0x00007632bbce7816 */ /* 0x042fe200000000ce */
[----:B------:R-:W-:Y:S01]  /*0ee0*/  FADD.FTZ R5, -R192, R190 ;  /* 0x000000bec0057221 */ /* 0x000fe20000010100 */
[----:B------:R-:W-:Y:S01]  /*0ef0*/  SHF.L.U32 R187, R187, 0x10, RZ ;  /* 0x00000010bbbb7819 */ /* 0x000fe200000006ff */
[----:B------:R-:W-:Y:S01]  /*0f00*/  FMUL.FTZ R208, R189, UR31 ;  /* 0x0000001fbdd07c20 */ /* 0x000fe20008410000 */
[----:B------:R-:W-:Y:S01]  /*0f10*/  FMUL.FTZ R207, R149, R186 ;  /* 0x000000ba95cf7220 */ /* 0x000fe20000410000 */
[----:B------:R-:W-:Y:S01]  /*0f20*/  FADD.FTZ R182, R183, R6 ;  /* 0x00000006b7b67221 */ /* 0x000fe20000010000 */
[----:B------:R-:W-:Y:S01]  /*0f30*/  FFMA.FTZ R181, R3, R6, R180 ;  /* 0x0000000603b57223 */ /* 0x000fe200000100b4 */
[----:B------:R-:W-:Y:S01]  /*0f40*/  SHF.L.U32 R188, R206, 0x10, RZ ;  /* 0x00000010cebc7819 */ /* 0x000fe200000006ff */
[----:B------:R-:W-:Y:S01]  /*0f50*/  FADD.FTZ R191, -R192, R191 ;  /* 0x000000bfc0bf7221 */ /* 0x000fe20000010100 */
[----:B------:R-:W-:Y:S01]  /*0f60*/  FMUL.FTZ R5, R5, UR31 ;  /* 0x0000001f05057c20 */ /* 0x000fe20008410000 */
[----:B------:R-:W-:Y:S01]  /*0f70*/  FMUL.FTZ R206, R150, R187 ;  /* 0x000000bb96ce7220 */ /* 0x000fe20000410000 */
[----:B------:R-:W-:Y:S01]  /*0f80*/  FADD.FTZ R183, R182, R207 ;  /* 0x000000cfb6b77221 */ /* 0x000fe20000010000 */
[----:B------:R-:W-:Y:S01]  /*0f90*/  FFMA.FTZ R180, R208, R207, R181 ;  /* 0x000000cfd0b47223 */ /* 0x000fe200000100b5 */
[----:B------:R-:W-:Y:S01]  /*0fa0*/  FMUL.FTZ R210, R191, UR31 ;  /* 0x0000001fbfd27c20 */ /* 0x000fe20008410000 */
        /* <DEDUP_REMOVED lines=15> */
.L_x_4944:
[----:B------:R-:W-:Y:S05]  /*10a0*/  BSYNC.RECONVERGENT B1 ;  /* 0x0000000000017941 */ /* 0x000fea0003800200 */
.L_x_4943:
        /* <DEDUP_REMOVED lines=18> */
[----:B------:R-:W-:Y:S01]  /*11d0*/  VIADD R234, R234, 0x100 ;  /* 0x00000100eaea7836 */ /* 0x000fe20000000000 */
[----:B------:R-:W-:Y:S02]  /*11e0*/  IADD3 R193, PT, PT, R193, 0x100, RZ ;  /* 0x00000100c1c17810 */ /* 0x000fe40007ffe0ff */
[----:B------:R-:W-:Y:S01]  /*11f0*/  IADD3 R194, PT, PT, R194, 0x100, RZ ;  /* 0x00000100c2c27810 */ /* 0x000fe20007ffe0ff */
[C---:B---3--:R-:W-:Y:S01]  /*1200*/  FADD.FTZ R7, -R192.reuse, R8 ;  /* 0x00000008c0077221 */ /* 0x048fe20000010100 */
[C---:B------:R-:W-:Y:S01]  /*1210*/  FADD.FTZ R8, -R192.reuse, R9 ;  /* 0x00000009c0087221 */ /* 0x040fe20000010100 */
[C---:B------:R-:W-:Y:S01]  /*1220*/  FADD.FTZ R9, -R192.reuse, R10 ;  /* 0x0000000ac0097221 */ /* 0x040fe20000010100 */
[----:B------:R-:W-:-:S03]  /*1230*/  FADD.FTZ R10, -R192, R11 ;  /* 0x0000000bc00a7221 */ /* 0x000fc60000010100 */
[----:B------:R-:W-:Y:S01]  /*1240*/  FMUL.FTZ R9, R9, UR31 ;  /* 0x0000001f09097c20 */ /* 0x000fe20008410000 */
[C---:B----4-:R-:W-:Y:S02]  /*1250*/  PRMT R11, R12.reuse, 0x7632, R11 ;  /* 0x000076320c0b7816 */ /* 0x050fe4000000000b */
[----:B0-----:R-:W-:Y:S02]  /*1260*/  SHF.L.U32 R183, R12, 0x10, RZ ;  /* 0x000000100cb77819 */ /* 0x001fe400000006ff */
[C---:B------:R-:W-:Y:S02]  /*1270*/  PRMT R182, R13.reuse, 0x7632, R182 ;  /* 0x000076320db67816 */ /* 0x040fe400000000b6 */
[----:B------:R-:W-:Y:S02]  /*1280*/  SHF.L.U32 R13, R13, 0x10, RZ ;  /* 0x000000100d0d7819 */ /* 0x000fe400000006ff */
[C---:B-1----:R-:W-:Y:S02]  /*1290*/  PRMT R180, R15.reuse, 0x7632, R180 ;  /* 0x000076320fb47816 */ /* 0x042fe400000000b4 */
[----:B------:R-:W-:Y:S01]  /*12a0*/  SHF.L.U32 R185, R15, 0x10, RZ ;  /* 0x000000100fb97819 */ /* 0x000fe200000006ff */
[----:B------:R-:W-:Y:S01]  /*12b0*/  FADD.FTZ R15, -R192, R18 ;  /* 0x00000012c00f7221 */ /* 0x000fe20000010100 */
[----:B------:R-:W-:Y:S01]  /*12c0*/  SHF.L.U32 R18, R11, 0x10, RZ ;  /* 0x000000100b127819 */ /* 0x000fe200000006ff */
[----:B-----5:R-:W-:Y:S01]  /*12d0*/  FMUL.FTZ R12, R136, R183 ;  /* 0x000000b7880c7220 */ /* 0x020fe20000410000 */
[C---:B------:R-:W-:Y:S01]  /*12e0*/  PRMT R184, R14.reuse, 0x7632, R184 ;  /* 0x000076320eb87816 */ /* 0x040fe200000000b8 */
[----:B------:R-:W-:Y:S01]  /*12f0*/  FMUL.FTZ R7, R7, UR31 ;  /* 0x0000001f07077c20 */ /* 0x000fe20008410000 */
[----:B------:R-:W-:Y:S01]  /*1300*/  SHF.L.U32 R181, R14, 0x10, RZ ;  /* 0x000000100eb57819 */ /* 0x000fe200000006ff */
[----:B------:R-:W-:Y:S01]  /*1310*/  FADD.FTZ R74, R74, R13 ;  /* 0x0000000d4a4a7221 */ /* 0x000fe20000010000 */
[-C--:B------:R-:W-:Y:S01]  /*1320*/  FFMA.FTZ R98, R9, R13.reuse, R98 ;  /* 0x0000000d09627223 */ /* 0x080fe20000010062 */
[----:B------:R-:W-:Y:S01]  /*1330*/  FMUL.FTZ R14, R138, R13 ;  /* 0x0000000d8a0e7220 */ /* 0x000fe20000410000 */
[----:B------:R-:W-:Y:S01]  /*1340*/  SHF.L.U32 R186, R180, 0x10, RZ ;  /* 0x00000010b4ba7819 */ /* 0x000fe200000006ff */
[----:B------:R-:W-:Y:S01]  /*1350*/  FMUL.FTZ R13, R15, UR31 ;  /* 0x0000001f0f0d7c20 */ /* 0x000fe20008410000 */
[----:B------:R-:W-:Y:S01]  /*1360*/  FADD.FTZ R196, -R192, R17 ;  /* 0x00000011c0c47221 */ /* 0x000fe20000010100 */
[----:B------:R-:W-:Y:S01]  /*1370*/  FADD.FTZ R180, R195, R12 ;  /* 0x0000000cc3b47221 */ /* 0x000fe20000010000 */
[----:B------:R-:W-:Y:S01]  /*1380*/  FMUL.FTZ R15, R137, R18 ;  /* 0x00000012890f7220 */ /* 0x000fe20000410000 */
[----:B------:R-:W-:Y:S01]  /*1390*/  FMUL.FTZ R8, R8, UR31 ;  /* 0x0000001f08087c20 */ /* 0x000fe20008410000 */
[----:B------:R-:W-:Y:S01]  /*13a0*/  FFMA.FTZ R17, R7, R12, R232 ;  /* 0x0000000c07117223 */ /* 0x000fe200000100e8 */
[----:B------:R-:W-:Y:S01]  /*13b0*/  SHF.L.U32 R182, R182, 0x10, RZ ;  /* 0x00000010b6b67819 */ /* 0x000fe200000006ff */
[C---:B------:R-:W-:Y:S01]  /*13c0*/  FADD.FTZ R16, -R192.reuse, R16 ;  /* 0x00000010c0107221 */ /* 0x040fe20000010100 */
[----:B------:R-:W-:Y:S01]  /*13d0*/  FADD.FTZ R198, -R192, R19 ;  /* 0x00000013c0c67221 */ /* 0x000fe20000010100 */
[----:B------:R-:W-:Y:S01]  /*13e0*/  FMUL.FTZ R10, R10, UR31 ;  /* 0x0000001f0a0a7c20 */ /* 0x000fe20008410000 */
[----:B------:R-:W-:Y:S01]  /*13f0*/  FADD.FTZ R19, R180, R15 ;  /* 0x0000000fb4137221 */ /* 0x000fe20000010000 */
[----:B------:R-:W-:Y:S01]  /*1400*/  FFMA.FTZ R180, R8, R15, R17 ;  /* 0x0000000f08b47223 */ /* 0x000fe20000010011 */
[----:B------:R-:W-:Y:S01]  /*1410*/  FMUL.FTZ R11, R16, UR31 ;  /* 0x0000001f100b7c20 */ /* 0x000fe20008410000 */
[-C--:B------:R-:W-:Y:S01]  /*1420*/  FFMA.FTZ R99, R10, R182.reuse, R99 ;  /* 0x000000b60a637223 */ /* 0x080fe20000010063 */
[----:B------:R-:W-:Y:S01]  /*1430*/  FADD.FTZ R75, R75, R182 ;  /* 0x000000b64b4b7221 */ /* 0x000fe20000010000 */
[----:B------:R-:W-:Y:S01]  /*1440*/  FMUL.FTZ R17, R139, R182 ;  /* 0x000000b68b117220 */ /* 0x000fe20000410000 */
[----:B------:R-:W-:Y:S01]  /*1450*/  FADD.FTZ R182, R19, R14 ;  /* 0x0000000e13b67221 */ /* 0x000fe20000010000 */
[----:B------:R-:W-:Y:S01]  /*1460*/  FFMA.FTZ R19, R9, R14, R180 ;  /* 0x0000000e09137223 */ /* 0x000fe200000100b4 */
[----:B------:R-:W-:Y:S01]  /*1470*/  FADD.FTZ R68, R68, R181 ;  /* 0x000000b544447221 */ /* 0x000fe20000010000 */
[-C--:B------:R-:W-:Y:S01]  /*1480*/  FFMA.FTZ R92, R11, R181.reuse, R92 ;  /* 0x000000b50b5c7223 */ /* 0x080fe2000001005c */
[----:B------:R-:W-:Y:S01]  /*1490*/  FMUL.FTZ R16, R132, R181 ;  /* 0x000000b584107220 */ /* 0x000fe20000410000 */
[----:B------:R-:W-:Y:S01]  /*14a0*/  SHF.L.U32 R184, R184, 0x10, RZ ;  /* 0x00000010b8b87819 */ /* 0x000fe200000006ff */
[----:B------:R-:W-:Y:S01]  /*14b0*/  FADD.FTZ R181, R182, R17 ;  /* 0x00000011b6b57221 */ /* 0x000fe20000010000 */
[----:B------:R-:W-:Y:S01]  /*14c0*/  FFMA.FTZ R180, R10, R17, R19 ;  /* 0x000000110ab47223 */ /* 0x000fe20000010013 */
[----:B------:R-:W-:-:S02]  /*14d0*/  FMUL.FTZ R196, R196, UR31 ;  /* 0x0000001fc4c47c20 */ /* 0x000fc40008410000 */
[----:B------:R-:W-:Y:S01]  /*14e0*/  FADD.FTZ R182, R181, R16 ;  /* 0x00000010b5b67221 */ /* 0x000fe20000010000 */
[----:B------:R-:W-:Y:S01]  /*14f0*/  FMUL.FTZ R19, R133, R184 ;  /* 0x000000b885137220 */ /* 0x000fe20000410000 */
[----:B------:R-:W-:Y:S01]  /*1500*/  FFMA.FTZ R181, R11, R16, R180 ;  /* 0x000000100bb57223 */ /* 0x000fe200000100b4 */
[----:B------:R-:W-:Y:S01]  /*1510*/  FADD.FTZ R72, R72, R183 ;  /* 0x000000b748487221 */ /* 0x000fe20000010000 */
[----:B------:R-:W-:Y:S01]  /*1520*/  FFMA.FTZ R96, R7, R183, R96 ;  /* 0x000000b707607223 */ /* 0x000fe20000010060 */
[----:B------:R-:W-:Y:S01]  /*1530*/  FFMA.FTZ R97, R8, R18, R97 ;  /* 0x0000001208617223 */ /* 0x000fe20000010061 */
[----:B------:R-:W-:Y:S01]  /*1540*/  FADD.FTZ R73, R73, R18 ;  /* 0x0000001249497221 */ /* 0x000fe20000010000 */
[----:B------:R-:W-:Y:S01]  /*1550*/  FMUL.FTZ R18, R134, R185 ;  /* 0x000000b986127220 */ /* 0x000fe20000410000 */
[----:B------:R-:W-:Y:S01]  /*1560*/  FADD.FTZ R183, R182, R19 ;  /* 0x00000013b6b77221 */ /* 0x000fe20000010000 */
[----:B------:R-:W-:Y:S01]  /*1570*/  FFMA.FTZ R180, R196, R19, R181 ;  /* 0x00000013c4b47223 */ /* 0x000fe200000100b5 */
[----:B------:R-:W-:Y:S01]  /*1580*/  FMUL.FTZ R198, R198, UR31 ;  /* 0x0000001fc6c67c20 */ /* 0x000fe20008410000 */
        /* <DEDUP_REMOVED lines=11> */
.L_x_4946:
[----:B------:R-:W-:Y:S05]  /*1640*/  BSYNC.RECONVERGENT B1 ;  /* 0x0000000000017941 */ /* 0x000fea0003800200 */
.L_x_4945:
        /* <DEDUP_REMOVED lines=18> */
[C---:B0-----:R-:W-:Y:S01]  /*1770*/  FADD.FTZ R214, -R192.reuse, R183 ;  /* 0x000000b7c0d67221 */ /* 0x041fe20000010100 */
[C---:B------:R-:W-:Y:S01]  /*1780*/  FADD.FTZ R182, -R192.reuse, R182 ;  /* 0x000000b6c0b67221 */ /* 0x040fe20000010100 */
[----:B------:R-:W-:Y:S01]  /*1790*/  FADD.FTZ R180, -R192, R180 ;  /* 0x000000b4c0b47221 */ /* 0x000fe20000010100 */
[C---:B----4-:R-:W-:Y:S02]  /*17a0*/  PRMT R181, R188.reuse, 0x7632, R181 ;  /* 0x00007632bcb57816 */ /* 0x050fe400000000b5 */
[----:B------:R-:W-:Y:S01]  /*17b0*/  SHF.L.U32 R183, R188, 0x10, RZ ;  /* 0x00000010bcb77819 */ /* 0x000fe200000006ff */
[----:B-1----:R-:W-:Y:S01]  /*17c0*/  FMUL.FTZ R213, R182, UR31 ;  /* 0x0000001fb6d57c20 */ /* 0x002fe20008410000 */
[----:B------:R-:W-:Y:S01]  /*17d0*/  FMUL.FTZ R211, R180, UR31 ;  /* 0x0000001fb4d37c20 */ /* 0x000fe20008410000 */
[----:B------:R-:W-:-:S02]  /*17e0*/  IMAD.U32 R182, R181, 0x10000, RZ ;  /* 0x00010000b5b67824 */ /* 0x000fc400078e00ff */
[-C--:B-----5:R-:W-:Y:S01]  /*17f0*/  FMUL.FTZ R218, R120, R183.reuse ;  /* 0x000000b778da7220 */ /* 0x0a0fe20000410000 */
[--C-:B------:R-:W-:Y:S01]  /*1800*/  FADD.FTZ R215, -R192, R184.reuse ;  /* 0x000000b8c0d77221 */ /* 0x100fe20000010100 */
[----:B------:R-:W-:Y:S01]  /*1810*/  PRMT R184, R189, 0x7632, R184 ;  /* 0x00007632bdb87816 */ /* 0x000fe200000000b8 */
[----:B------:R-:W-:Y:S01]  /*1820*/  FMUL.FTZ R219, R121, R182 ;  /* 0x000000b679db7220 */ /* 0x000fe20000410000 */
[----:B------:R-:W-:Y:S01]  /*1830*/  SHF.L.U32 R189, R189, 0x10, RZ ;  /* 0x00000010bdbd7819 */ /* 0x000fe200000006ff */
[----:B------:R-:W-:Y:S01]  /*1840*/  FADD.FTZ R180, R195, R218 ;  /* 0x000000dac3b47221 */ /* 0x000fe20000010000 */
[----:B------:R-:W-:Y:S01]  /*1850*/  FMUL.FTZ R212, R193, UR31 ;  /* 0x0000001fc1d47c20 */ /* 0x000fe20008410000 */
[C---:B------:R-:W-:Y:S01]  /*1860*/  FFMA.FTZ R181, R211.reuse, R218, R232 ;  /* 0x000000dad3b57223 */ /* 0x040fe200000100e8 */
[----:B------:R-:W-:Y:S01]  /*1870*/  FADD.FTZ R64, R64, R183 ;  /* 0x000000b740407221 */ /* 0x000fe20000010000 */
[----:B------:R-:W-:Y:S01]  /*1880*/  FFMA.FTZ R88, R211, R183, R88 ;  /* 0x000000b7d3587223 */ /* 0x000fe20000010058 */
[----:B------:R-:W-:Y:S01]  /*1890*/  SHF.L.U32 R184, R184, 0x10, RZ ;  /* 0x00000010b8b87819 */ /* 0x000fe200000006ff */
[----:B------:R-:W-:Y:S01]  /*18a0*/  FADD.FTZ R183, R180, R219 ;  /* 0x000000dbb4b77221 */ /* 0x000fe20000010000 */
[----:B------:R-:W-:Y:S01]  /*18b0*/  FMUL.FTZ R220, R122, R189 ;  /* 0x000000bd7adc7220 */ /* 0x000fe20000410000 */
[----:B------:R-:W-:Y:S01]  /*18c0*/  FFMA.FTZ R180, R212, R219, R181 ;  /* 0x000000dbd4b47223 */ /* 0x000fe200000100b5 */
[C---:B------:R-:W-:Y:S01]  /*18d0*/  FADD.FTZ R216, -R192.reuse, R185 ;  /* 0x000000b9c0d87221 */ /* 0x040fe20000010100 */
[C---:B------:R-:W-:Y:S01]  /*18e0*/  FADD.FTZ R186, -R192.reuse, R186 ;  /* 0x000000bac0ba7221 */ /* 0x040fe20000010100 */
[----:B------:R-:W-:Y:S01]  /*18f0*/  FADD.FTZ R226, -R192, R187 ;  /* 0x000000bbc0e27221 */ /* 0x000fe20000010100 */
[----:B------:R-:W-:Y:S01]  /*1900*/  PRMT R185, R190, 0x7632, R185 ;  /* 0x00007632beb97816 */ /* 0x000fe200000000b9 */
[----:B------:R-:W-:Y:S01]  /*1910*/  FFMA.FTZ R89, R212, R182, R89 ;  /* 0x000000b6d4597223 */ /* 0x000fe20000010059 */
[----:B------:R-:W-:Y:S01]  /*1920*/  SHF.L.U32 R187, R190, 0x10, RZ ;  /* 0x00000010bebb7819 */ /* 0x000fe200000006ff */
[----:B------:R-:W-:Y:S01]  /*1930*/  FADD.FTZ R65, R65, R182 ;  /* 0x000000b641417221 */ /* 0x000fe20000010000 */
[----:B------:R-:W-:Y:S01]  /*1940*/  FMUL.FTZ R214, R214, UR31 ;  /* 0x0000001fd6d67c20 */ /* 0x000fe20008410000 */
[----:B------:R-:W-:Y:S01]  /*1950*/  FMUL.FTZ R221, R123, R184 ;  /* 0x000000b87bdd7220 */ /* 0x000fe20000410000 */
[----:B------:R-:W-:Y:S01]  /*1960*/  FADD.FTZ R182, R183, R220 ;  /* 0x000000dcb7b67221 */ /* 0x000fe20000010000 */
[----:B------:R-:W-:Y:S01]  /*1970*/  FFMA.FTZ R181, R213, R220, R180 ;  /* 0x000000dcd5b57223 */ /* 0x000fe200000100b4 */
[----:B------:R-:W-:Y:S01]  /*1980*/  FMUL.FTZ R217, R186, UR31 ;  /* 0x0000001fbad97c20 */ /* 0x000fe20008410000 */
[----:B------:R-:W-:Y:S01]  /*1990*/  SHF.L.U32 R186, R185, 0x10, RZ ;  /* 0x00000010b9ba7819 */ /* 0x000fe200000006ff */
[----:B------:R-:W-:Y:S01]  /*19a0*/  FMUL.FTZ R215, R215, UR31 ;  /* 0x0000001fd7d77c20 */ /* 0x000fe20008410000 */
[----:B------:R-:W-:Y:S01]  /*19b0*/  FMUL.FTZ R222, R116, R187 ;  /* 0x000000bb74de7220 */ /* 0x000fe20000410000 */
[----:B------:R-:W-:Y:S01]  /*19c0*/  FADD.FTZ R183, R182, R221 ;  /* 0x000000ddb6b77221 */ /* 0x000fe20000010000 */
[----:B------:R-:W-:Y:S01]  /*19d0*/  FFMA.FTZ R180, R214, R221, R181 ;  /* 0x000000ddd6b47223 */ /* 0x000fe200000100b5 */
[C---:B------:R-:W-:Y:S01]  /*19e0*/  PRMT R188, R191.reuse, 0x7632, R188 ;  /* 0x00007632bfbc7816 */ /* 0x040fe200000000bc */
[----:B------:R-:W-:Y:S01]  /*19f0*/  FMUL.FTZ R216, R216, UR31 ;  /* 0x0000001fd8d87c20 */ /* 0x000fe20008410000 */
        /* <DEDUP_REMOVED lines=27> */
.L_x_4942:
[----:B------:R-:W-:Y:S01]  /*1bb0*/  UISETP.GE.AND UP3, UPT, UR9, 0x1, UPT ;  /* 0x000000010900788c */ /* 0x000fe2000bf66270 */
[----:B------:R-:W-:Y:S01]  /*1bc0*/  HFMA2 R193, -RZ, RZ, 0, 0 ;  /* 0x00000000ffc17431 */ /* 0x000fe200000001ff */
[----:B------:R-:W-:Y:S02]  /*1bd0*/  UIMAD UR4, UR28, UR8, URZ ;  /* 0x000000081c0472a4 */ /* 0x000fe4000f8e02ff */
[----:B------:R-:W-:Y:S02]  /*1be0*/  UISETP.NE.U32.AND UP0, UPT, UR22, URZ, UPT ;  /* 0x000000ff1600728c */ /* 0x000fe4000bf05070 */
[----:B------:R-:W-:Y:S02]  /*1bf0*/  PLOP3.LUT P0, PT, PT, PT, UP3, 0x80, 0x8 ;  /* 0x000000000008781c */ /* 0x000fe40003f0f038 */
[----:B------:R-:W-:-:S03]  /*1c00*/  UISETP.NE.AND.EX UP0, UPT, UR23, URZ, UPT, UP0 ;  /* 0x000000ff1700728c */ /* 0x000fc6000bf05300 */
[----:B------:R-:W-:-:S04]  /*1c10*/  @UP3 UIADD3 UR5, UPT, UPT, UR9, -0x1, URZ ;  /* 0xffffffff09053890 */ /* 0x000fc8000fffe0ff */
[----:B------:R-:W-:Y:S02]  /*1c20*/  @UP3 UIMAD UR6, UR5, UR8, URZ ;  /* 0x00000008050632a4 */ /* 0x000fe4000f8e02ff */
[----:B------:R-:W-:Y:S02]  /*1c30*/  USHF.R.S32.HI UR5, URZ, 0x1f, UR4 ;  /* 0x0000001fff057899 */ /* 0x000fe40008011404 */
[----:B------:R-:W-:Y:S02]  /*1c40*/  @UP3 USHF.R.S32.HI UR7, URZ, 0x1f, UR6 ;  /* 0x0000001fff073899 */ /* 0x000fe40008011406 */
[----:B------:R-:W-:Y:S02]  /*1c50*/  ULEA.HI UR5, UR5, UR4, URZ, 0x3 ;  /* 0x0000000405057291 */ /* 0x000fe4000f8f18ff */
[----:B------:R-:W-:-:S04]  /*1c60*/  @UP3 ULEA.HI UR7, UR7, UR6, URZ, 0x3 ;  /* 0x0000000607073291 */ /* 0x000fc8000f8f18ff */
[----:B------:R-:W-:Y:S02]  /*1c70*/  MOV R181, UR5 ;  /* 0x0000000500b57c02 */ /* 0x000fe40008000f00 */
[----:B------:R-:W-:Y:S02]  /*1c80*/  MOV R183, UR7 ;  /* 0x0000000700b77c02 */ /* 0x000fe40008000f00 */
[-C--:B------:R-:W-:Y:S02]  /*1c90*/  LEA.HI.SX32 R0, R181, R232.reuse, 0x1d ;  /* 0x000000e8b5007211 */ /* 0x080fe400078feaff */
[----:B------:R-:W-:Y:S02]  /*1ca0*/  @P0 LEA.HI.SX32 R193, R183, R232, 0x1d ;  /* 0x000000e8b7c10211 */ /* 0x000fe400078feaff */
[----:B------:R-:W-:Y:S01]  /*1cb0*/  MOV R195, R0 ;  /* 0x0000000000c37202 */ /* 0x000fe20000000f00 */
[----:B------:R-:W-:Y:S06]  /*1cc0*/  BRA.U UP0, `(.L_x_4948) ;  /* 0x0000000100487547 */ /* 0x000fec000b800000 */
[C---:B------:R-:W-:Y:S02]  /*1cd0*/  ISETP.GE.U32.AND P1, PT, R2.reuse, 0x100, PT ;  /* 0x000001000200780c */ /* 0x040fe40003f26070 */
[----:B------:R-:W-:-:S11]  /*1ce0*/  ISETP.GE.U32.AND P2, PT, R2, 0x200, PT ;  /* 0x000002000200780c */ /* 0x000fd60003f46070 */
[----:B------:R-:W0:Y:S08]  /*1cf0*/  @P1 LDC.64 R182, c[0x0][0x3b0] ;  /* 0x0000ec00ffb61b82 */ /* 0x000e300000000a00 */
[----:B------:R-:W2:Y:S01]  /*1d00*/  @P2 LDC.64 R180, c[0x0][0x3b0] ;  /* 0x0000ec00ffb42b82 */ /* 0x000ea20000000a00 */
[C---:B0-----:R-:W-:Y:S01]  /*1d10*/  @P1 IMAD.WIDE.U32 R182, R193.reuse, 0x8, R182 ;  /* 0x00000008c1b61825 */ /* 0x041fe200078e00b6 */
[----:B------:R-:W-:-:S04]  /*1d20*/  @P1 IADD3 R193, PT, PT, R193, 0x100, RZ ;  /* 0x00000100c1c11810 */ /* 0x000fc80007ffe0ff */
[----:B------:R3:W5:Y:S01]  /*1d30*/  @P1 LDG.E.64 R200, desc[UR10][R182.64] ;  /* 0x0000000ab6c81981 */ /* 0x000762000c1e1b00 */
[----:B--2---:R-:W-:-:S05]  /*1d40*/  @P2 IMAD.WIDE.U32 R180, R193, 0x8, R180 ;  /* 0x00000008c1b42825 */ /* 0x004fca00078e00b4 */
[----:B------:R3:W5:Y:S01]  /*1d50*/  @P2 LDG.E.64 R202, desc[UR10][R180.64] ;  /* 0x0000000ab4ca2981 */ /* 0x000762000c1e1b00 */
[----:B------:R-:W-:Y:S01]  /*1d60*/  ISETP.GE.U32.AND P3, PT, R2, 0x300, PT ;  /* 0x000003000200780c */ /* 0x000fe20003f66070 */
[----:B------:R-:W-:Y:S01]  /*1d70*/  @P2 VIADD R193, R193, 0x100 ;  /* 0x00000100c1c12836 */ /* 0x000fe20000000000 */
[----:B------:R-:W-:Y:S02]  /*1d80*/  MOV R195, RZ ;  /* 0x000000ff00c37202 */ /* 0x000fe40000000f00 */
[----:B------:R-:W-:-:S09]  /*1d90*/  MOV R232, RZ ;  /* 0x000000ff00e87202 */ /* 0x000fd20000000f00 */
[----:B---3--:R-:W-:Y:S05]  /*1da0*/  @!P3 BRA `(.L_x_4947) ;  /* 0x000000000088b947 */ /* 0x008fea0003800000 */
[----:B------:R-:W0:Y:S02]  /*1db0*/  LDC.64 R180, c[0x0][0x3b0] ;  /* 0x0000ec00ffb47b82 */ /* 0x000e240000000a00 */
[----:B0-----:R-:W-:-:S05]  /*1dc0*/  IMAD.WIDE.U32 R180, R193, 0x8, R180 ;  /* 0x00000008c1b47825 */ /* 0x001fca00078e00b4 */
[----:B------:R2:W5:Y:S01]  /*1dd0*/  LDG.E.64 R204, desc[UR10][R180.64] ;  /* 0x0000000ab4cc7981 */ /* 0x000562000c1e1b00 */
[----:B------:R-:W-:Y:S05]  /*1de0*/  BRA `(.L_x_4947) ;  /* 0x0000000000787947 */ /* 0x000fea0003800000 */
.L_x_4948:
[C---:B------:R-:W-:Y:S02]  /*1df0*/  ISETP.GE.U32.AND P1, PT, R2.reuse, 0x100, PT ;  /* 0x000001000200780c */ /* 0x040fe40003f26070 */
[C---:B------:R-:W-:Y:S02]  /*1e00*/  ISETP.GE.U32.AND P2, PT, R2.reuse, 0x200, PT ;  /* 0x000002000200780c */ /* 0x040fe40003f46070 */
[----:B------:R-:W-:-:S09]  /*1e10*/  ISETP.GE.U32.AND P3, PT, R2, 0x300, PT ;  /* 0x000003000200780c */ /* 0x000fd20003f66070 */
[----:B------:R-:W0:Y:S08]  /*1e20*/  @P1 LDC.64 R188, c[0x0][0x3b0] ;  /* 0x0000ec00ffbc1b82 */ /* 0x000e300000000a00 */
[----:B------:R-:W2:Y:S08]  /*1e30*/  @P1 LDC.64 R190, c[0x0][0x438] ;  /* 0x00010e00ffbe1b82 */ /* 0x000eb00000000a00 */
[----:B------:R-:W3:Y:S08]  /*1e40*/  @P2 LDC.64 R184, c[0x0][0x3b0] ;  /* 0x0000ec00ffb82b82 */ /* 0x000ef00000000a00 */
[----:B------:R-:W4:Y:S01]  /*1e50*/  @P2 LDC.64 R186, c[0x0][0x438] ;  /* 0x00010e00ffba2b82 */ /* 0x000f220000000a00 */
[C---:B0-----:R-:W-:Y:S01]  /*1e60*/  @P1 IMAD.WIDE.U32 R188, R193.reuse, 0x8, R188 ;  /* 0x00000008c1bc1825 */ /* 0x041fe200078e00bc */
[----:B------:R-:W-:-:S04]  /*1e70*/  @P1 IADD3 R193, PT, PT, R193, 0x100, RZ ;  /* 0x00000100c1c11810 */ /* 0x000fc80007ffe0ff */
[----:B------:R0:W5:Y:S02]  /*1e80*/  @P1 LDG.E.64 R200, desc[UR10][R188.64] ;  /* 0x0000000abcc81981 */ /* 0x000164000c1e1b00 */
[----:B------:R-:W1:Y:S01]  /*1e90*/  @P3 LDC.64 R180, c[0x0][0x3b0] ;  /* 0x0000ec00ffb43b82 */ /* 0x000e620000000a00 */
[C---:B--2---:R-:W-:Y:S01]  /*1ea0*/  @P1 IMAD.WIDE.U32 R190, R195.reuse, 0x20, R190 ;  /* 0x00000020c3be1825 */ /* 0x044fe200078e00be */
[----:B------:R-:W-:-:S04]  /*1eb0*/  @P1 IADD3 R195, PT, PT, R195, 0x100, RZ ;  /* 0x00000100c3c31810 */ /* 0x000fc80007ffe0ff */
[----:B------:R0:W5:Y:S02]  /*1ec0*/  @P1 LDG.E.128 R32, desc[UR10][R190.64] ;  /* 0x0000000abe201981 */ /* 0x000164000c1e1d00 */
[----:B------:R-:W2:Y:S01]  /*1ed0*/  @P3 LDC.64 R182, c[0x0][0x438] ;  /* 0x00010e00ffb63b82 */ /* 0x000ea20000000a00 */
[C---:B---3--:R-:W-:Y:S01]  /*1ee0*/  @P2 IMAD.WIDE.U32 R184, R193.reuse, 0x8, R184 ;  /* 0x00000008c1b82825 */ /* 0x048fe200078e00b8 */
[----:B------:R-:W-:Y:S01]  /*1ef0*/  @P2 IADD3 R193, PT, PT, R193, 0x100, RZ ;  /* 0x00000100c1c12810 */ /* 0x000fe20007ffe0ff */
[----:B------:R0:W5:Y:S04]  /*1f00*/  @P1 LDG.E.128 R28, desc[UR10][R190.64+0x10] ;  /* 0x0000100abe1c1981 */ /* 0x000168000c1e1d00 */
[----:B------:R0:W5:Y:S01]  /*1f10*/  @P2 LDG.E.64 R202, desc[UR10][R184.64] ;  /* 0x0000000ab8ca2981 */ /* 0x000162000c1e1b00 */
[C---:B----4-:R-:W-:Y:S01]  /*1f20*/  @P2 IMAD.WIDE.U32 R186, R195.reuse, 0x20, R186 ;  /* 0x00000020c3ba2825 */ /* 0x050fe200078e00ba */
[----:B------:R-:W-:-:S04]  /*1f30*/  @P2 IADD3 R195, PT, PT, R195, 0x100, RZ ;  /* 0x00000100c3c32810 */ /* 0x000fc80007ffe0ff */
[----:B------:R0:W5:Y:S01]  /*1f40*/  @P2 LDG.E.128 R24, desc[UR10][R186.64] ;  /* 0x0000000aba182981 */ /* 0x000162000c1e1d00 */
[----:B-1----:R-:W-:-:S03]  /*1f50*/  @P3 IMAD.WIDE.U32 R180, R193, 0x8, R180 ;  /* 0x00000008c1b43825 */ /* 0x002fc600078e00b4 */
[----:B------:R0:W5:Y:S04]  /*1f60*/  @P2 LDG.E.128 R20, desc[UR10][R186.64+0x10] ;  /* 0x0000100aba142981 */ /* 0x000168000c1e1d00 */
[----:B------:R0:W5:Y:S01]  /*1f70*/  @P3 LDG.E.64 R204, desc[UR10][R180.64] ;  /* 0x0000000ab4cc3981 */ /* 0x000162000c1e1b00 */
[----:B--2---:R-:W-:-:S05]  /*1f80*/  @P3 IMAD.WIDE.U32 R182, R195, 0x20, R182 ;  /* 0x00000020c3b63825 */ /* 0x004fca00078e00b6 */
[----:B------:R0:W5:Y:S04]  /*1f90*/  @P3 LDG.E.128 R156, desc[UR10][R182.64] ;  /* 0x0000000ab69c3981 */ /* 0x000168000c1e1d00 */
[----:B------:R0:W5:Y:S01]  /*1fa0*/  @P3 LDG.E.128 R160, desc[UR10][R182.64+0x10] ;  /* 0x0000100ab6a03981 */ /* 0x000162000c1e1d00 */
[----:B------:R-:W-:Y:S02]  /*1fb0*/  MOV R195, RZ ;  /* 0x000000ff00c37202 */ /* 0x000fe40000000f00 */
[----:B------:R-:W-:-:S07]  /*1fc0*/  MOV R232, RZ ;  /* 0x000000ff00e87202 */ /* 0x000fce0000000f00 */
.L_x_4947:
[----:B-1----:R-:W-:Y:S05]  /*1fd0*/  BSYNC.RECONVERGENT B0 ;  /* 0x0000000000007941 */ /* 0x002fea0003800200 */
.L_x_4941:
[----:B0-2---:R-:W0:Y:S01]  /*1fe0*/  SHFL.DOWN PT, R180, R195, 0x10, 0x1f ;  /* 0x0a001f00c3b47f89 */ /* 0x005e2200000e0000 */
[----:B------:R-:W-:Y:S03]  /*1ff0*/  BSSY.RECONVERGENT B0, `(.L_x_4949) ;  /* 0x000001f000007945 */ /* 0x000fe60003800200 */
        /* <DEDUP_REMOVED lines=30> */
.L_x_4950:
[----:B------:R-:W-:Y:S05]  /*21e0*/  BSYNC.RECONVERGENT B0 ;  /* 0x0000000000007941 */ /* 0x000fea0003800200 */
.L_x_4949:
[----:B------:R-:W1:Y:S08]  /*21f0*/  S2UR UR5, SR_CgaCtaId ;  /* 0x00000000000579c3 */ /* 0x000e700000008800 */
[----:B------:R-:W-:Y:S01]  /*2200*/  BAR.SYNC.DEFER_BLOCKING 0x0 ;  /* 0x0000000000007b1d */ /* 0x000fe20000010000 */
[----:B------:R-:W-:Y:S01]  /*2210*/  @UP3 UIADD3 UR9, UPT, UPT, UR9, -0x1, URZ ;  /* 0xffffffff09093890 */ /* 0x000fe2000fffe0ff */
[----:B------:R-:W-:-:S02]  /*2220*/  PLOP3.LUT P4, PT, PT, PT, UP3, 0x80, 0x8 ;  /* 0x000000000008781c */ /* 0x000fc40003f8f038 */
[----:B------:R-:W-:Y:S01]  /*2230*/  ISETP.NE.AND P0, PT, RZ, UR29, PT ;  /* 0x0000001dff007c0c */ /* 0x000fe2000bf05270 */
[----:B------:R-:W-:Y:S01]  /*2240*/  @UP3 UIMAD UR9, UR9, UR8, URZ ;  /* 0x00000008090932a4 */ /* 0x000fe2000f8e02ff */
        /* <DEDUP_REMOVED lines=12> */
[----:B------:R-:W-:Y:S02]  /*2310*/  @!UP1 UIADD3 UR6, UPT, UPT, UR4, 0x6030, URZ ;  /* 0x0000603004069890 */ /* 0x000fe4000fffe0ff */
[----:B------:R-:W-:-:S03]  /*2320*/  @UP3 USHF.R.S32.HI UR4, URZ, 0x1f, UR9 ;  /* 0x0000001fff043899 */ /* 0x000fc60008011409 */
[----:B------:R-:W2:Y:S01]  /*2330*/  LDS.128 R188, [UR5] ;  /* 0x00000005ffbc7984 */ /* 0x000ea20008000c00 */
[----:B------:R-:W-:-:S03]  /*2340*/  @UP3 ULEA.HI UR4, UR4, UR9, URZ, 0x3 ;  /* 0x0000000904043291 */ /* 0x000fc6000f8f18ff */
[----:B------:R-:W3:Y:S01]  /*2350*/  LDS.128 R192, [UR6] ;  /* 0x00000006ffc07984 */ /* 0x000ee20008000c00 */
[----:B0-----:R-:W-:Y:S01]  /*2360*/  FADD.FTZ R234, RZ, R181 ;  /* 0x000000b5ffea7221 */ /* 0x001fe20000010000 */
[----:B------:R-:W-:-:S03]  /*2370*/  FADD.FTZ R181, RZ, R180 ;  /* 0x000000b4ffb57221 */ /* 0x000fc60000010000 */
[----:B------:R-:W-:Y:S01]  /*2380*/  FADD.FTZ R234, R183, R234 ;  /* 0x000000eab7ea7221 */ /* 0x000fe20000010000 */
[----:B------:R-:W-:Y:S01]  /*2390*/  FADD.FTZ R181, R182, R181 ;  /* 0x000000b5b6b57221 */ /* 0x000fe20000010000 */
[----:B------:R-:W-:Y:S02]  /*23a0*/  MOV R183, UR4 ;  /* 0x0000000400b77c02 */ /* 0x000fe40008000f00 */
        /* <DEDUP_REMOVED lines=16> */
[----:B------:R-:W-:Y:S02]  /*24b0*/  R2UR UR6, R195 ;  /* 0x00000000c30672ca */ /* 0x000fe400000e0000 */
[----:B------:R-:W-:Y:S01]  /*24c0*/  FSEL R184, R184, RZ, !P0 ;  /* 0x000000ffb8b87208 */ /* 0x000fe20004000000 */
[----:B------:R-:W-:-:S12]  /*24d0*/  @!P1 BRA `(.L_x_4952) ;  /* 0x0000002800d49947 */ /* 0x000fd80003800000 */
[----:B------:R-:W-:-:S04]  /*24e0*/  UISETP.NE.U32.AND UP0, UPT, UR22, URZ, UPT ;  /* 0x000000ff1600728c */ /* 0x000fc8000bf05070 */
[----:B------:R-:W-:Y:S01]  /*24f0*/  UISETP.NE.AND.EX UP0, UPT, UR23, URZ, UPT, UP0 ;  /* 0x000000ff1700728c */ /* 0x000fe2000bf05300 */
[----:B------:R-:W-:Y:S10]  /*2500*/  BRA.U !UP3, `(.L_x_4953) ;  /* 0x000000010b0c7547 */ /* 0x000ff4000b800000 */
[----:B------:R-:W0:Y:S02]  /*2510*/  LDC.64 R164, c[0x0][0x390] ;  /* 0x0000e400ffa47b82 */ /* 0x000e240000000a00 */
[----:B0-----:R-:W-:-:S06]  /*2520*/  IMAD.WIDE.U32 R164, R185, 0x10, R164 ;  /* 0x00000010b9a47825 */ /* 0x001fcc00078e00a4 */
[----:B------:R-:W5:Y:S02]  /*2530*/  LDG.E.128 R164, desc[UR10][R164.64] ;  /* 0x0000000aa4a47981 */ /* 0x000f64000c1e1d00 */
.L_x_4953:
[----:B------:R-:W-:Y:S05]  /*2540*/  BRA.U UP0, `(.L_x_4954) ;  /* 0x0000001500807547 */ /* 0x000fea000b800000 */
[----:B------:R-:W-:Y:S02]  /*2550*/  MOV R183, UR24 ;  /* 0x0000001800b77c02 */ /* 0x000fe40008000f00 */
[----:B------:R-:W-:Y:S02]  /*2560*/  MOV R186, UR25 ;  /* 0x0000001900ba7c02 */ /* 0x000fe40008000f00 */
[----:B------:R-:W-:-:S04]  /*2570*/  ISETP.NE.U32.AND P0, PT, R183, RZ, PT ;  /* 0x000000ffb700720c */ /* 0x000fc80003f05070 */
[----:B------:R-:W-:-:S13]  /*2580*/  ISETP.NE.AND.EX P0, PT, R186, RZ, PT, P0 ;  /* 0x000000ffba00720c */ /* 0x000fda0003f05300 */
[----:B------:R-:W-:Y:S05]  /*2590*/  @P0 BRA `(.L_x_4955) ;  /* 0x0000000c00500947 */ /* 0x000fea0003800000 */
[----:B------:R-:W-:Y:S05]  /*25a0*/  BRA.U !UP3, `(.L_x_4956) ;  /* 0x000000010b687547 */ /* 0x000fea000b800000 */
[----:B------:R-:W-:Y:S01]  /*25b0*/  FFMA.FTZ R180, R233, UR6, R184 ;  /* 0x00000006e9b47c23 */ /* 0x000fe200080100b8 */
[----:B------:R-:W-:Y:S01]  /*25c0*/  ISETP.LT.AND P0, PT, RZ, UR32, PT ;  /* 0x00000020ff007c0c */ /* 0x000fe2000bf01270 */
[----:B------:R-:W-:Y:S02]  /*25d0*/  BSSY.RECONVERGENT B1, `(.L_x_4957) ;  /* 0x0000014000017945 */ /* 0x000fe40003800200 */
[----:B------:R-:W-:-:S04]  /*25e0*/  FADD.FTZ R180, R231, -R180 ;  /* 0x800000b4e7b47221 */ /* 0x000fc80000010000 */
[----:B------:R-:W-:-:S05]  /*25f0*/  FMUL.FTZ R180, R180, UR31 ;  /* 0x0000001fb4b47c20 */ /* 0x000fca0008410000 */
[----:B------:R-:W-:Y:S02]  /*2600*/  FSEL R180, R180, RZ, P0 ;  /* 0x000000ffb4b47208 */ /* 0x000fe40000000000 */
[----:B-----5:R-:W-:-:S03]  /*2610*/  LOP3.LUT P0, RZ, R200, 0xff, RZ, 0xc0, !PT ;  /* 0x000000ffc8ff7812 */ /* 0x020fc6000780c0ff */
[----:B------:R-:W-:-:S04]  /*2620*/  FMUL.FTZ R180, R180, UR21 ;  /* 0x00000015b4b47c20 */ /* 0x000fc80008410000 */
[----:B------:R-:W-:-:S04]  /*2630*/  FMUL.FTZ R181, R180, UR20 ;  /* 0x00000014b4b57c20 */ /* 0x000fc80008410000 */
[----:B------:R-:W-:Y:S01]  /*2640*/  FMUL.FTZ R180, R144, R181 ;  /* 0x000000b590b47220 */ /* 0x000fe20000410000 */
[----:B------:R-:W-:-:S04]  /*2650*/  IMAD.MOV.U32 R181, RZ, RZ, RZ ;  /* 0x000000ffffb57224 */ /* 0x000fc800078e00ff */
[----:B------:R-:W-:Y:S01]  /*2660*/  FSEL R182, R180, RZ, P0 ;  /* 0x000000ffb4b67208 */ /* 0x000fe20000000000 */
[----:B------:R-:W-:Y:S06]  /*2670*/  @!P0 BRA `(.L_x_4958) ;  /* 0x0000000000248947 */ /* 0x000fec0003800000 */
[----:B------:R-:W-:Y:S01]  /*2680*/  FFMA.FTZ R180, R233, UR6, R184 ;  /* 0x00000006e9b47c23 */ /* 0x000fe200080100b8 */
[----:B------:R-:W-:Y:S02]  /*2690*/  ISETP.LT.AND P0, PT, RZ, UR32, PT ;  /* 0x00000020ff007c0c */ /* 0x000fe4000bf01270 */
[----:B------:R-:W-:Y:S01]  /*26a0*/  SHF.L.U32 R181, R164, 0x10, RZ ;  /* 0x00000010a4b57819 */ /* 0x000fe200000006ff */
[----:B------:R-:W-:-:S04]  /*26b0*/  FADD.FTZ R180, R231, -R180 ;  /* 0x800000b4e7b47221 */ /* 0x000fc80000010000 */
[----:B------:R-:W-:-:S05]  /*26c0*/  FMUL.FTZ R180, R180, UR31 ;  /* 0x0000001fb4b47c20 */ /* 0x000fca0008410000 */
[----:B------:R-:W-:-:S05]  /*26d0*/  FSEL R180, R180, RZ, P0 ;  /* 0x000000ffb4b47208 */ /* 0x000fca0000000000 */
[----:B------:R-:W-:-:S04]  /*26e0*/  FMUL.FTZ R180, R180, UR21 ;  /* 0x00000015b4b47c20 */ /* 0x000fc80008410000 */
[----:B------:R-:W-:-:S04]  /*26f0*/  FMUL.FTZ R180, R180, UR20 ;  /* 0x00000014b4b47c20 */ /* 0x000fc80008410000 */
[----:B------:R-:W-:-:S07]  /*2700*/  FMUL.FTZ R181, R181, R180 ;  /* 0x000000b4b5b57220 */ /* 0x000fce0000410000 */
.L_x_4958:
[----:B------:R-:W-:Y:S05]  /*2710*/  BSYNC.RECONVERGENT B1 ;  /* 0x0000000000017941 */ /* 0x000fea0003800200 */
.L_x_4957:
[----:B------:R-:W-:Y:S01]  /*2720*/  F2FP.BF16.F32.PACK_AB R182, RZ, R182 ;  /* 0x000000b6ffb6723e */ /* 0x000fe200000010ff */
[----:B------:R-:W-:-:S03]  /*2730*/  FADD.FTZ R56, R56, R181 ;  /* 0x000000b538387221 */ /* 0x000fc60000010000 */
[----:B------:R-:W-:-:S07]  /*2740*/  PRMT R168, R182, 0x7610, R168 ;  /* 0x00007610b6a87816 */ /* 0x000fce00000000a8 */
.L_x_4956:
        /* <DEDUP_REMOVED lines=10> */
[----:B------:R-:W-:-:S05]  /*27f0*/  FMUL.FTZ R180, R145, R180 ;  /* 0x000000b491b47220 */ /* 0x000fca0000410000 */
[----:B------:R-:W-:Y:S02]  /*2800*/  FSEL R182, R180, RZ, P0 ;  /* 0x000000ffb4b67208 */ /* 0x000fe40000000000 */
[----:B------:R-:W-:Y:S01]  /*2810*/  MOV R180, RZ ;  /* 0x000000ff00b47202 */ /* 0x000fe20000000f00 */
[----:B------:R-:W-:Y:S06]  /*2820*/  @!P0 BRA `(.L_x_4961) ;  /* 0x0000000000288947 */ /* 0x000fec0003800000 */
[----:B------:R-:W-:Y:S01]  /*2830*/  FFMA.FTZ R181, R230, UR6, R184 ;  /* 0x00000006e6b57c23 */ /* 0x000fe200080100b8 */
[----:B------:R-:W-:Y:S02]  /*2840*/  ISETP.LT.AND P0, PT, RZ, UR32, PT ;  /* 0x00000020ff007c0c */ /* 0x000fe4000bf01270 */
[----:B------:R-:W-:Y:S01]  /*2850*/  PRMT R180, R164, 0x7632, R180 ;  /* 0x00007632a4b47816 */ /* 0x000fe200000000b4 */
[----:B------:R-:W-:-:S03]  /*2860*/  FADD.FTZ R181, R228, -R181 ;  /* 0x800000b5e4b57221 */ /* 0x000fc60000010000 */
[----:B------:R-:W-:Y:S01]  /*2870*/  SHF.L.U32 R180, R180, 0x10, RZ ;  /* 0x00000010b4b47819 */ /* 0x000fe200000006ff */
[----:B------:R-:W-:-:S05]  /*2880*/  FMUL.FTZ R181, R181, UR31 ;  /* 0x0000001fb5b57c20 */ /* 0x000fca0008410000 */
[----:B------:R-:W-:-:S05]  /*2890*/  FSEL R181, R181, RZ, P0 ;  /* 0x000000ffb5b57208 */ /* 0x000fca0000000000 */
[----:B------:R-:W-:-:S04]  /*28a0*/  FMUL.FTZ R181, R181, UR21 ;  /* 0x00000015b5b57c20 */ /* 0x000fc80008410000 */
[----:B------:R-:W-:-:S04]  /*28b0*/  FMUL.FTZ R181, R181, UR20 ;  /* 0x00000014b5b57c20 */ /* 0x000fc80008410000 */
[----:B------:R-:W-:-:S07]  /*28c0*/  FMUL.FTZ R180, R180, R181 ;  /* 0x000000b5b4b47220 */ /* 0x000fce0000410000 */
.L_x_4961:
[----:B------:R-:W-:Y:S05]  /*28d0*/  BSYNC.RECONVERGENT B1 ;  /* 0x0000000000017941 */ /* 0x000fea0003800200 */
.L_x_4960:
[----:B------:R-:W-:Y:S01]  /*28e0*/  F2FP.BF16.F32.PACK_AB R182, RZ, R182 ;  /* 0x000000b6ffb6723e */ /* 0x000fe200000010ff */
[----:B------:R-:W-:-:S03]  /*28f0*/  FADD.FTZ R57, R57, R180 ;  /* 0x000000b439397221 */ /* 0x000fc60000010000 */
[----:B------:R-:W-:-:S07]  /*2900*/  PRMT R168, R168, 0x5410, R182 ;  /* 0x00005410a8a87816 */ /* 0x000fce00000000b6 */
.L_x_4959:
        /* <DEDUP_REMOVED lines=11> */
[----:B------:R-:W-:-:S04]  /*29c0*/  HFMA2 R181, -RZ, RZ, 0, 0 ;  /* 0x00000000ffb57431 */ /* 0x000fc800000001ff */
        /* <DEDUP_REMOVED lines=11> */
.L_x_4964:
[----:B------:R-:W-:Y:S05]  /*2a80*/  BSYNC.RECONVERGENT B1 ;  /* 0x0000000000017941 */ /* 0x000fea0003800200 */
.L_x_4963:
[----:B------:R-:W-:Y:S01]  /*2a90*/  F2FP.BF16.F32.PACK_AB R182, RZ, R182 ;  /* 0x000000b6ffb6723e */ /* 0x000fe200000010ff */
[----:B------:R-:W-:-:S03]  /*2aa0*/  FADD.FTZ R58, R58, R181 ;  /* 0x000000b53a3a7221 */ /* 0x000fc60000010000 */
[----:B------:R-:W-:-:S07]  /*2ab0*/  PRMT R169, R182, 0x7610, R169 ;  /* 0x00007610b6a97816 */ /* 0x000fce00000000a9 */
.L_x_4962:
        /* <DEDUP_REMOVED lines=15> */
[----:B------:R-:W-:-:S03]  /*2bb0*/  ISETP.LT.AND P0, PT, RZ, UR32, PT ;  /* 0x00000020ff007c0c */ /* 0x000fc6000bf01270 */
[----:B------:R-:W-:-:S04]  /*2bc0*/  FADD.FTZ R180, R199, -R180 ;  /* 0x800000b4c7b47221 */ /* 0x000fc80000010000 */
[----:B------:R-:W-:-:S05]  /*2bd0*/  FMUL.FTZ R180, R180, UR31 ;  /* 0x0000001fb4b47c20 */ /* 0x000fca0008410000 */
[----:B------:R-:W-:Y:S02]  /*2be0*/  FSEL R181, R180, RZ, P0 ;  /* 0x000000ffb4b57208 */ /* 0x000fe40000000000 */
[----:B------:R-:W-:-:S03]  /*2bf0*/  PRMT R180, R165, 0x7632, R180 ;  /* 0x00007632a5b47816 */ /* 0x000fc600000000b4 */
[----:B------:R-:W-:Y:S01]  /*2c00*/  FMUL.FTZ R181, R181, UR21 ;  /* 0x00000015b5b57c20 */ /* 0x000fe20008410000 */
[----:B------:R-:W-:-:S03]  /*2c10*/  SHF.L.U32 R180, R180, 0x10, RZ ;  /* 0x00000010b4b47819 */ /* 0x000fc600000006ff */
[----:B------:R-:W-:-:S04]  /*2c20*/  FMUL.FTZ R181, R181, UR20 ;  /* 0x00000014b5b57c20 */ /* 0x000fc80008410000 */
[----:B------:R-:W-:-:S07]  /*2c30*/  FMUL.FTZ R180, R180, R181 ;  /* 0x000000b5b4b47220 */ /* 0x000fce0000410000 */
.L_x_4967:
[----:B------:R-:W-:Y:S05]  /*2c40*/  BSYNC.RECONVERGENT B1 ;  /* 0x0000000000017941 */ /* 0x000fea0003800200 */
.L_x_4966:
[----:B------:R-:W-:Y:S01]  /*2c50*/  F2FP.BF16.F32.PACK_AB R182, RZ, R182 ;  /* 0x000000b6ffb6723e */ /* 0x000fe200000010ff */
[----:B------:R-:W-:-:S03]  /*2c60*/  FADD.FTZ R59, R59, R180 ;  /* 0x000000b43b3b7221 */ /* 0x000fc60000010000 */
[----:B------:R-:W-:-:S07]  /*2c70*/  PRMT R169, R169, 0x5410, R182 ;  /* 0x00005410a9a97816 */ /* 0x000fce00000000b6 */
.L_x_4965:
        /* <DEDUP_REMOVED lines=15> */
[----:B------:R-:W-:-:S03]  /*2d70*/  ISETP.LT.AND P0, PT, RZ, UR32, PT ;  /* 0x00000020ff007c0c */ /* 0x000fc6000bf01270 */
[----:B------:R-:W-:-:S04]  /*2d80*/  FADD.FTZ R181, R6, -R181 ;  /* 0x800000b506b57221 */ /* 0x000fc80000010000 */
[----:B------:R-:W-:-:S05]  /*2d90*/  FMUL.FTZ R181, R181, UR31 ;  /* 0x0000001fb5b57c20 */ /* 0x000fca0008410000 */
[----:B------:R-:W-:-:S05]  /*2da0*/  FSEL R181, R181, RZ, P0 ;  /* 0x000000ffb5b57208 */ /* 0x000fca0000000000 */
[----:B------:R-:W-:Y:S01]  /*2db0*/  FMUL.FTZ R180, R181, UR21 ;  /* 0x00000015b5b47c20 */ /* 0x000fe20008410000 */
[----:B------:R-:W-:-:S03]  /*2dc0*/  SHF.L.U32 R181, R166, 0x10, RZ ;  /* 0x00000010a6b57819 */ /* 0x000fc600000006ff */
[----:B------:R-:W-:-:S04]  /*2dd0*/  FMUL.FTZ R180, R180, UR20 ;  /* 0x00000014b4b47c20 */ /* 0x000fc80008410000 */
[----:B------:R-:W-:-:S07]  /*2de0*/  FMUL.FTZ R181, R181, R180 ;  /* 0x000000b4b5b57220 */ /* 0x000fce0000410000 */
.L_x_4970:
[----:B------:R-:W-:Y:S05]  /*2df0*/  BSYNC.RECONVERGENT B1 ;  /* 0x0000000000017941 */ /* 0x000fea0003800200 */
.L_x_4969:
[----:B------:R-:W-:Y:S01]  /*2e00*/  F2FP.BF16.F32.PACK_AB R182, RZ, R182 ;  /* 0x000000b6ffb6723e */ /* 0x000fe200000010ff */
[----:B------:R-:W-:-:S03]  /*2e10*/  FADD.FTZ R52, R52, R181 ;  /* 0x000000b534347221 */ /* 0x000fc60000010000 */
[----:B------:R-:W-:-:S07]  /*2e20*/  PRMT R170, R182, 0x7610, R170 ;  /* 0x00007610b6aa7816 */ /* 0x000fce00000000aa */
.L_x_4968:
        /* <DEDUP_REMOVED lines=24> */
.L_x_4973:
[----:B------:R-:W-:Y:S05]  /*2fb0*/  BSYNC.RECONVERGENT B1 ;  /* 0x0000000000017941 */ /* 0x000fea0003800200 */
.L_x_4972:
[----:B------:R-:W-:Y:S01]  /*2fc0*/  F2FP.BF16.F32.PACK_AB R182, RZ, R182 ;  /* 0x000000b6ffb6723e */ /* 0x000fe200000010ff */
[----:B------:R-:W-:-:S03]  /*2fd0*/  FADD.FTZ R53, R53, R180 ;  /* 0x000000b435357221 */ /* 0x000fc60000010000 */
[----:B------:R-:W-:-:S07]  /*2fe0*/  PRMT R170, R170, 0x5410, R182 ;  /* 0x00005410aaaa7816 */ /* 0x000fce00000000b6 */
.L_x_4971:
        /* <DEDUP_REMOVED lines=23> */
.L_x_4976:
[----:B------:R-:W-:Y:S05]  /*3160*/  BSYNC.RECONVERGENT B1 ;  /* 0x0000000000017941 */ /* 0x000fea0003800200 */
.L_x_4975:
[----:B------:R-:W-:Y:S01]  /*3170*/  F2FP.BF16.F32.PACK_AB R182, RZ, R182 ;  /* 0x000000b6ffb6723e */ /* 0x000fe200000010ff */
[----:B------:R-:W-:-:S03]  /*3180*/  FADD.FTZ R54, R54, R181 ;  /* 0x000000b536367221 */ /* 0x000fc60000010000 */
[----:B------:R-:W-:-:S07]  /*3190*/  PRMT R171, R182, 0x7610, R171 ;  /* 0x00007610b6ab7816 */ /* 0x000fce00000000ab */
.L_x_4974:
[----:B------:R-:W-:Y:S05]  /*31a0*/  BRA.U !UP3, `(.L_x_4977) ;  /* 0x0000001d0b687547 */ /* 0x000fea000b800000 */
[----:B------:R-:W-:Y:S01]  /*31b0*/  FFMA.FTZ R180, R210, UR6, R184 ;  /* 0x00000006d2b47c23 */ /* 0x000fe200080100b8 */
[----:B-----5:R-:W-:Y:S02]  /*31c0*/  ISETP.GE.U32.AND P0, PT, R200, RZ, PT ;  /* 0x000000ffc800720c */ /* 0x020fe40003f06070 */
[----:B------:R-:W-:Y:S01]  /*31d0*/  ISETP.LT.AND P4, PT, RZ, UR32, PT ;  /* 0x00000020ff007c0c */ /* 0x000fe2000bf81270 */
[----:B------:R-:W-:Y:S01]  /*31e0*/  FADD.FTZ R180, R209, -R180 ;  /* 0x800000b4d1b47221 */ /* 0x000fe20000010000 */
[----:B------:R-:W-:-:S03]  /*31f0*/  ISETP.GE.U32.AND.EX P0, PT, R201, 0x1000000, PT, P0 ;  /* 0x01000000c900780c */ /* 0x000fc60003f06100 */
[----:B------:R-:W-:-:S05]  /*3200*/  FMUL.FTZ R180, R180, UR31 ;  /* 0x0000001fb4b47c20 */ /* 0x000fca0008410000 */
        /* <DEDUP_REMOVED lines=11> */
[----:B------:R-:W-:Y:S01]  /*32c0*/  PRMT R171, R171, 0x5410, R182 ;  /* 0x00005410abab7816 */ /* 0x000fe200000000b6 */
[----:B------:R-:W-:Y:S06]  /*32d0*/  BRA `(.L_x_4977) ;  /* 0x0000001c001c7947 */ /* 0x000fec0003800000 */
.L_x_4955:
[--C-:B------:R-:W-:Y:S01]  /*32e0*/  FFMA.FTZ R176, R4, UR6, R184.reuse ;  /* 0x0000000604b07c23 */ /* 0x100fe200080100b8 */
[--C-:B------:R-:W-:Y:S01]  /*32f0*/  FFMA.FTZ R175, R3, UR6, R184.reuse ;  /* 0x0000000603af7c23 */ /* 0x100fe200080100b8 */
[--C-:B------:R-:W-:Y:S01]  /*3300*/  FFMA.FTZ R178, R208, UR6, R184.reuse ;  /* 0x00000006d0b27c23 */ /* 0x100fe200080100b8 */
[--C-:B------:R-:W-:Y:S01]  /*3310*/  FFMA.FTZ R179, R5, UR6, R184.reuse ;  /* 0x0000000605b37c23 */ /* 0x100fe200080100b8 */
[--C-:B------:R-:W-:Y:S01]  /*3320*/  FFMA.FTZ R172, R233, UR6, R184.reuse ;  /* 0x00000006e9ac7c23 */ /* 0x100fe200080100b8 */
[--C-:B------:R-:W-:Y:S01]  /*3330*/  FFMA.FTZ R173, R230, UR6, R184.reuse ;  /* 0x00000006e6ad7c23 */ /* 0x100fe200080100b8 */
[--C-:B------:R-:W-:Y:S01]  /*3340*/  FFMA.FTZ R174, R229, UR6, R184.reuse ;  /* 0x00000006e5ae7c23 */ /* 0x100fe200080100b8 */
[----:B------:R-:W-:Y:S01]  /*3350*/  FFMA.FTZ R180, R210, UR6, R184 ;  /* 0x00000006d2b47c23 */ /* 0x000fe200080100b8 */
        /* <DEDUP_REMOVED lines=8> */
[----:B------:R-:W-:Y:S01]  /*33e0*/  FMUL.FTZ R175, R176, UR31 ;  /* 0x0000001fb0af7c20 */ /* 0x000fe20008410000 */
[----:B------:R-:W-:Y:S01]  /*33f0*/  FMUL.FTZ R176, R177, UR31 ;  /* 0x0000001fb1b07c20 */ /* 0x000fe20008410000 */
[----:B------:R-:W-:Y:S01]  /*3400*/  FMUL.FTZ R177, R178, UR31 ;  /* 0x0000001fb2b17c20 */ /* 0x000fe20008410000 */
[----:B------:R-:W-:Y:S01]  /*3410*/  FMUL.FTZ R178, R179, UR31 ;  /* 0x0000001fb3b27c20 */ /* 0x000fe20008410000 */
[----:B------:R-:W-:Y:S01]  /*3420*/  FMUL.FTZ R172, R172, UR31 ;  /* 0x0000001facac7c20 */ /* 0x000fe20008410000 */
[----:B------:R-:W-:Y:S01]  /*3430*/  FMUL.FTZ R173, R173, UR31 ;  /* 0x0000001fadad7c20 */ /* 0x000fe20008410000 */
[----:B------:R-:W-:Y:S01]  /*3440*/  FMUL.FTZ R174, R174, UR31 ;  /* 0x0000001faeae7c20 */ /* 0x000fe20008410000 */
[----:B------:R-:W-:Y:S01]  /*3450*/  FMUL.FTZ R179, R180, UR31 ;  /* 0x0000001fb4b37c20 */ /* 0x000fe20008410000 */
[----:B------:R-:W-:-:S04]  /*3460*/  ISETP.LT.AND P0, PT, RZ, UR32, PT ;  /* 0x00000020ff007c0c */ /* 0x000fc8000bf01270 */
        /* <DEDUP_REMOVED lines=8> */
[----:B------:R-:W-:Y:S06]  /*34f0*/  BRA.U !UP3, `(.L_x_4978) ;  /* 0x000000010b2c7547 */ /* 0x000fec000b800000 */
        /* <DEDUP_REMOVED lines=11> */
.L_x_4978:
[----:B------:R-:W-:Y:S05]  /*35b0*/  BRA.U !UP3, `(.L_x_4979) ;  /* 0x000000010b307547 */ /* 0x000fea000b800000 */
        /* <DEDUP_REMOVED lines=12> */
.L_x_4979:
[----:B------:R-:W-:Y:S05]  /*3680*/  BRA.U !UP3, `(.L_x_4980) ;  /* 0x000000010b2c7547 */ /* 0x000fea000b800000 */
        /* <DEDUP_REMOVED lines=11> */
.L_x_4980:
        /* <DEDUP_REMOVED lines=13> */
.L_x_4981:
[----:B------:R-:W-:Y:S05]  /*3810*/  BRA.U !UP3, `(.L_x_4982) ;  /* 0x000000010b2c7547 */ /* 0x000fea000b800000 */
        /* <DEDUP_REMOVED lines=11> */
.L_x_4982:
[----:B------:R-:W-:Y:S05]  /*38d0*/  BRA.U !UP3, `(.L_x_4983) ;  /* 0x000000010b307547 */ /* 0x000fea000b800000 */
        /* <DEDUP_REMOVED lines=12> */
.L_x_4983:
[----:B------:R-:W-:Y:S05]  /*39a0*/  BRA.U !UP3, `(.L_x_4984) ;  /* 0x000000010b2c7547 */ /* 0x000fea000b800000 */
        /* <DEDUP_REMOVED lines=11> */
.L_x_4984:
[----:B------:R-:W-:Y:S05]  /*3a60*/  BRA.U !UP3, `(.L_x_4977) ;  /* 0x000000150b387547 */ /* 0x000fea000b800000 */
        /* <DEDUP_REMOVED lines=14> */
.L_x_4954:
[----:B------:R-:W-:Y:S02]  /*3b50*/  MOV R183, UR24 ;  /* 0x0000001800b77c02 */ /* 0x000fe40008000f00 */
[----:B------:R-:W-:Y:S02]  /*3b60*/  MOV R186, UR25 ;  /* 0x0000001900ba7c02 */ /* 0x000fe40008000f00 */
[----:B------:R-:W-:-:S04]  /*3b70*/  ISETP.NE.U32.AND P0, PT, R183, RZ, PT ;  /* 0x000000ffb700720c */ /* 0x000fc80003f05070 */
[----:B------:R-:W-:-:S13]  /*3b80*/  ISETP.NE.AND.EX P0, PT, R186, RZ, PT, P0 ;  /* 0x000000ffba00720c */ /* 0x000fda0003f05300 */
[----:B------:R-:W-:Y:S05]  /*3b90*/  @P0 BRA `(.L_x_4985) ;  /* 0x0000000800780947 */ /* 0x000fea0003800000 */
[----:B------:R-:W-:Y:S05]  /*3ba0*/  BRA.U !UP3, `(.L_x_4986) ;  /* 0x000000010b487547 */ /* 0x000fea000b800000 */
[----:B------:R-:W-:Y:S02]  /*3bb0*/  PLOP3.LUT P0, PT, PT, PT, UP2, 0x80, 0x8 ;  /* 0x000000000008781c */ /* 0x000fe40003f0f028 */
[----:B------:R-:W-:Y:S02]  /*3bc0*/  PLOP3.LUT P4, PT, PT, PT, UP2, 0x80, 0x8 ;  /* 0x000000000008781c */ /* 0x000fe40003f8f028 */
[----:B------:R-:W-:Y:S02]  /*3bd0*/  PLOP3.LUT P5, PT, PT, PT, UP2, 0x80, 0x8 ;  /* 0x000000000008781c */ /* 0x000fe40003faf028 */
[----:B-----5:R-:W-:-:S07]  /*3be0*/  MOV R180, R32 ;  /* 0x0000002000b47202 */ /* 0x020fce0000000f00 */
[----:B------:R-:W-:Y:S01]  /*3bf0*/  @P0 FFMA.FTZ R182, R233, UR6, R184 ;  /* 0x00000006e9b60c23 */ /* 0x000fe200080100b8 */
[----:B------:R-:W-:-:S03]  /*3c00*/  LOP3.LUT P0, RZ, R200, 0xff, RZ, 0xc0, !PT ;  /* 0x000000ffc8ff7812 */ /* 0x000fc6000780c0ff */
[----:B------:R-:W-:-:S04]  /*3c10*/  @P4 FADD.FTZ R181, R231, -R182 ;  /* 0x800000b6e7b54221 */ /* 0x000fc80000010000 */
[----:B------:R-:W-:Y:S01]  /*3c20*/  @P5 FFMA.FTZ R180, R181, UR31, R32 ;  /* 0x0000001fb5b45c23 */ /* 0x000fe20008010020 */
[----:B------:R-:W-:-:S03]  /*3c30*/  HFMA2 R181, -RZ, RZ, 0, 0 ;  /* 0x00000000ffb57431 */ /* 0x000fc600000001ff */
[----:B------:R-:W-:Y:S02]  /*3c40*/  FMUL.FTZ R180, R180, UR21 ;  /* 0x00000015b4b47c20 */ /* 0x000fe40008410000 */
[----:B------:R-:W-:Y:S02]  /*3c50*/  @P0 IMAD.U32 R182, R164, 0x10000, RZ ;  /* 0x00010000a4b60824 */ /* 0x000fe400078e00ff */
[----:B------:R-:W-:-:S04]  /*3c60*/  FMUL.FTZ R187, R180, UR20 ;  /* 0x00000014b4bb7c20 */ /* 0x000fc80008410000 */
[-C--:B------:R-:W-:Y:S01]  /*3c70*/  FMUL.FTZ R180, R144, R187.reuse ;  /* 0x000000bb90b47220 */ /* 0x080fe20000410000 */
[----:B------:R-:W-:-:S04]  /*3c80*/  @P0 FMUL.FTZ R181, R182, R187 ;  /* 0x000000bbb6b50220 */ /* 0x000fc80000410000 */
[----:B------:R-:W-:Y:S01]  /*3c90*/  FSEL R180, R180, RZ, P0 ;  /* 0x000000ffb4b47208 */ /* 0x000fe20000000000 */
[----:B------:R-:W-:-:S03]  /*3ca0*/  FADD.FTZ R56, R56, R181 ;  /* 0x000000b538387221 */ /* 0x000fc60000010000 */
[----:B------:R-:W-:-:S04]  /*3cb0*/  F2FP.BF16.F32.PACK_AB R180, RZ, R180 ;  /* 0x000000b4ffb4723e */ /* 0x000fc800000010ff */
[----:B------:R-:W-:-:S07]  /*3cc0*/  PRMT R168, R180, 0x7610, R168 ;  /* 0x00007610b4a87816 */ /* 0x000fce00000000a8 */
.L_x_4986:
        /* <DEDUP_REMOVED lines=8> */
[----:B------:R-:W-:-:S04]  /*3d50*/  @P5 FFMA.FTZ R180, R182, UR31, R33 ;  /* 0x0000001fb6b45c23 */ /* 0x000fc80008010021 */
[----:B------:R-:W-:Y:S02]  /*3d60*/  FMUL.FTZ R180, R180, UR21 ;  /* 0x00000015b4b47c20 */ /* 0x000fe40008410000 */
[----:B------:R-:W-:Y:S02]  /*3d70*/  @P0 PRMT R181, R164, 0x7632, R181 ;  /* 0x00007632a4b50816 */ /* 0x000fe400000000b5 */
        /* <DEDUP_REMOVED lines=9> */
.L_x_4987:
        /* <DEDUP_REMOVED lines=11> */
[----:B------:R-:W-:Y:S02]  /*3ec0*/  @P0 SHF.L.U32 R182, R165, 0x10, RZ ;  /* 0x00000010a5b60819 */ /* 0x000fe400000006ff */
[----:B------:R-:W-:-:S04]  /*3ed0*/  FMUL.FTZ R187, R180, UR20 ;  /* 0x00000014b4bb7c20 */ /* 0x000fc80008410000 */
[-C--:B------:R-:W-:Y:S01]  /*3ee0*/  FMUL.FTZ R180, R146, R187.reuse ;  /* 0x000000bb92b47220 */ /* 0x080fe20000410000 */
[----:B------:R-:W-:-:S04]  /*3ef0*/  @P0 FMUL.FTZ R181, R182, R187 ;  /* 0x000000bbb6b50220 */ /* 0x000fc80000410000 */
[----:B------:R-:W-:Y:S01]  /*3f00*/  FSEL R180, R180, RZ, P0 ;  /* 0x000000ffb4b47208 */ /* 0x000fe20000000000 */
[----:B------:R-:W-:-:S03]  /*3f10*/  FADD.FTZ R58, R58, R181 ;  /* 0x000000b53a3a7221 */ /* 0x000fc60000010000 */
[----:B------:R-:W-:-:S04]  /*3f20*/  F2FP.BF16.F32.PACK_AB R180, RZ, R180 ;  /* 0x000000b4ffb4723e */ /* 0x000fc800000010ff */
[----:B------:R-:W-:-:S07]  /*3f30*/  PRMT R169, R180, 0x7610, R169 ;  /* 0x00007610b4a97816 */ /* 0x000fce00000000a9 */
.L_x_4988:
        /* <DEDUP_REMOVED lines=20> */
.L_x_4989:
        /* <DEDUP_REMOVED lines=19> */
.L_x_4990:
        /* <DEDUP_REMOVED lines=20> */
.L_x_4991:
        /* <DEDUP_REMOVED lines=19> */
.L_x_4992:
[----:B------:R-:W-:Y:S05]  /*4420*/  BRA.U !UP3, `(.L_x_4977) ;  /* 0x000000090bc87547 */ /* 0x000fea000b800000 */
[----:B------:R-:W-:Y:S02]  /*4430*/  PLOP3.LUT P0, PT, PT, PT, UP2, 0x80, 0x8 ;  /* 0x000000000008781c */ /* 0x000fe40003f0f028 */
[----:B------:R-:W-:Y:S02]  /*4440*/  PLOP3.LUT P5, PT, PT, PT, UP2, 0x80, 0x8 ;  /* 0x000000000008781c */ /* 0x000fe40003faf028 */
[----:B------:R-:W-:Y:S02]  /*4450*/  PLOP3.LUT P4, PT, PT, PT, UP2, 0x80, 0x8 ;  /* 0x000000000008781c */ /* 0x000fe40003f8f028 */
[----:B-----5:R-:W-:-:S07]  /*4460*/  MOV R180, R31 ;  /* 0x0000001f00b47202 */ /* 0x020fce0000000f00 */
[----:B------:R-:W-:Y:S01]  /*4470*/  @P0 FFMA.FTZ R182, R210, UR6, R184 ;  /* 0x00000006d2b60c23 */ /* 0x000fe200080100b8 */
[----:B------:R-:W-:-:S03]  /*4480*/  ISETP.GE.U32.AND P0, PT, R200, RZ, PT ;  /* 0x000000ffc800720c */ /* 0x000fc60003f06070 */
[----:B------:R-:W-:Y:S01]  /*4490*/  @P5 FADD.FTZ R182, R209, -R182 ;  /* 0x800000b6d1b65221 */ /* 0x000fe20000010000 */
[----:B------:R-:W-:-:S03]  /*44a0*/  ISETP.GE.U32.AND.EX P0, PT, R201, 0x1000000, PT, P0 ;  /* 0x01000000c900780c */ /* 0x000fc60003f06100 */
[----:B------:R-:W-:-:S04]  /*44b0*/  @P4 FFMA.FTZ R180, R182, UR31, R31 ;  /* 0x0000001fb6b44c23 */ /* 0x000fc8000801001f */
[----:B------:R-:W-:-:S04]  /*44c0*/  FMUL.FTZ R180, R180, UR21 ;  /* 0x00000015b4b47c20 */ /* 0x000fc80008410000 */
[----:B------:R-:W-:Y:S01]  /*44d0*/  FMUL.FTZ R188, R180, UR20 ;  /* 0x00000014b4bc7c20 */ /* 0x000fe20008410000 */
[----:B------:R-:W-:Y:S01]  /*44e0*/  HFMA2 R180, -RZ, RZ, 0, 0 ;  /* 0x00000000ffb47431 */ /* 0x000fe200000001ff */
        /* <DEDUP_REMOVED lines=9> */
.L_x_4985:
[----:B------:R-:W-:Y:S02]  /*4580*/  PLOP3.LUT P4, PT, PT, PT, UP2, 0x80, 0x8 ;  /* 0x000000000008781c */ /* 0x000fe40003f8f028 */
[----:B------:R-:W-:Y:S02]  /*4590*/  PLOP3.LUT P6, PT, PT, PT, UP2, 0x80, 0x8 ;  /* 0x000000000008781c */ /* 0x000fe40003fcf028 */
[----:B------:R-:W-:Y:S02]  /*45a0*/  PLOP3.LUT P5, PT, PT, PT, UP2, 0x80, 0x8 ;  /* 0x000000000008781c */ /* 0x000fe40003faf028 */
[----:B------:R-:W-:Y:S02]  /*45b0*/  PLOP3.LUT P0, PT, PT, PT, UP2, 0x80, 0x8 ;  /* 0x000000000008781c */ /* 0x000fe40003f0f028 */
[----:B-----5:R-:W-:Y:S02]  /*45c0*/  MOV R173, R33 ;  /* 0x0000002100ad7202 */ /* 0x020fe40000000f00 */
[----:B------:R-:W-:-:S02]  /*45d0*/  MOV R174, R34 ;  /* 0x0000002200ae7202 */ /* 0x000fc40000000f00 */
[----:B------:R-:W-:Y:S01]  /*45e0*/  MOV R176, R28 ;  /* 0x0000001c00b07202 */ /* 0x000fe20000000f00 */
[----:B------:R-:W-:Y:S01]  /*45f0*/  @P4 FFMA.FTZ R172, R233, UR6, R184 ;  /* 0x00000006e9ac4c23 */ /* 0x000fe200080100b8 */
[----:B------:R-:W-:Y:S02]  /*4600*/  PLOP3.LUT P4, PT, PT, PT, UP2, 0x80, 0x8 ;  /* 0x000000000008781c */ /* 0x000fe40003f8f028 */
[----:B------:R-:W-:Y:S01]  /*4610*/  MOV R178, R30 ;  /* 0x0000001e00b27202 */ /* 0x000fe20000000f00 */
[----:B------:R-:W-:Y:S01]  /*4620*/  @P6 FADD.FTZ R181, R231, -R172 ;  /* 0x800000ace7b56221 */ /* 0x000fe20000010000 */
[----:B------:R-:W-:Y:S01]  /*4630*/  PLOP3.LUT P6, PT, PT, PT, UP2, 0x80, 0x8 ;  /* 0x000000000008781c */ /* 0x000fe20003fcf028 */
[----:B------:R-:W-:Y:S01]  /*4640*/  @P5 FFMA.FTZ R175, R230, UR6, R184 ;  /* 0x00000006e6af5c23 */ /* 0x000fe200080100b8 */
[----:B------:R-:W-:Y:S02]  /*4650*/  PLOP3.LUT P5, PT, PT, PT, UP2, 0x80, 0x8 ;  /* 0x000000000008781c */ /* 0x000fe40003faf028 */
[----:B------:R-:W-:Y:S01]  /*4660*/  MOV R179, R31 ;  /* 0x0000001f00b37202 */ /* 0x000fe20000000f00 */
[----:B------:R-:W-:Y:S01]  /*4670*/  @P0 FADD.FTZ R172, R228, -R175 ;  /* 0x800000afe4ac0221 */ /* 0x000fe20000010000 */
[----:B------:R-:W-:-:S03]  /*4680*/  PLOP3.LUT P0, PT, PT, PT, UP2, 0x80, 0x8 ;  /* 0x000000000008781c */ /* 0x000fc60003f0f028 */
[----:B------:R-:W-:Y:S01]  /*4690*/  @P4 FFMA.FTZ R173, R172, UR31, R33 ;  /* 0x0000001facad4c23 */ /* 0x000fe20008010021 */
[----:B------:R-:W-:-:S03]  /*46a0*/  PLOP3.LUT P4, PT, PT, PT, UP2, 0x80, 0x8 ;  /* 0x000000000008781c */ /* 0x000fc60003f8f028 */
[----:B------:R-:W-:Y:S01]  /*46b0*/  @P6 FFMA.FTZ R172, R229, UR6, R184 ;  /* 0x00000006e5ac6c23 */ /* 0x000fe200080100b8 */
[----:B------:R-:W-:-:S03]  /*46c0*/  PLOP3.LUT P6, PT, PT, PT, UP2, 0x80, 0x8 ;  /* 0x000000000008781c */ /* 0x000fc60003fcf028 */
[----:B------:R-:W-:Y:S01]  /*46d0*/  @P5 FADD.FTZ R175, R227, -R172 ;  /* 0x800000ace3af5221 */ /* 0x000fe20000010000 */
[----:B------:R-:W-:-:S03]  /*46e0*/  PLOP3.LUT P5, PT, PT, PT, UP2, 0x80, 0x8 ;  /* 0x000000000008781c */ /* 0x000fc60003faf028 */
[----:B------:R-:W-:Y:S01]  /*46f0*/  @P0 FFMA.FTZ R174, R175, UR31, R34 ;  /* 0x0000001fafae0c23 */ /* 0x000fe20008010022 */
[----:B------:R-:W-:Y:S01]  /*4700*/  PLOP3.LUT P0, PT, PT, PT, UP2, 0x80, 0x8 ;  /* 0x000000000008781c */ /* 0x000fe20003f0f028 */
[----:B------:R-:W-:Y:S01]  /*4710*/  @P4 FFMA.FTZ R172, R4, UR6, R184 ;  /* 0x0000000604ac4c23 */ /* 0x000fe200080100b8 */
[----:B------:R-:W-:Y:S01]  /*4720*/  PLOP3.LUT P4, PT, PT, PT, UP2, 0x80, 0x8 ;  /* 0x000000000008781c */ /* 0x000fe20003f8f028 */
[----:B------:R-:W-:Y:S02]  /*4730*/  IMAD.MOV.U32 R175, RZ, RZ, R35 ;  /* 0x000000ffffaf7224 */ /* 0x000fe400078e0023 */
        /* <DEDUP_REMOVED lines=18> */
[----:B------:R-:W-:Y:S01]  /*4860*/  @P5 FADD.FTZ R180, R207, -R172 ;  /* 0x800000accfb45221 */ /* 0x000fe20000010000 */
[----:B------:R-:W-:Y:S02]  /*4870*/  PLOP3.LUT P5, PT, PT, PT, UP2, 0x80, 0x8 ;  /* 0x000000000008781c */ /* 0x000fe40003faf028 */
[----:B------:R-:W-:Y:S01]  /*4880*/  MOV R177, R29 ;  /* 0x0000001d00b17202 */ /* 0x000fe20000000f00 */
[----:B------:R-:W-:Y:S01]  /*4890*/  @P0 FFMA.FTZ R172, R210, UR6, R184 ;  /* 0x00000006d2ac0c23 */ /* 0x000fe200080100b8 */
[----:B------:R-:W-:-:S03]  /*48a0*/  PLOP3.LUT P0, PT, PT, PT, UP2, 0x80, 0x8 ;  /* 0x000000000008781c */ /* 0x000fc60003f0f028 */
[----:B------:R-:W-:Y:S01]  /*48b0*/  @P4 FADD.FTZ R182, R209, -R172 ;  /* 0x800000acd1b64221 */ /* 0x000fe20000010000 */
[----:B------:R-:W-:-:S03]  /*48c0*/  MOV R172, R32 ;  /* 0x0000002000ac7202 */ /* 0x000fc60000000f00 */
[----:B------:R-:W-:Y:S02]  /*48d0*/  @P6 FFMA.FTZ R177, R180, UR31, R29 ;  /* 0x0000001fb4b16c23 */ /* 0x000fe4000801001d */
[----:B------:R-:W-:-:S04]  /*48e0*/  @P5 FFMA.FTZ R179, R182, UR31, R31 ;  /* 0x0000001fb6b35c23 */ /* 0x000fc8000801001f */
[----:B------:R-:W-:Y:S01]  /*48f0*/  @P0 FFMA.FTZ R172, R181, UR31, R32 ;  /* 0x0000001fb5ac0c23 */ /* 0x000fe20008010020 */
[----:B------:R-:W-:Y:S06]  /*4900*/  BRA.U !UP3, `(.L_x_4993) ;  /* 0x000000010b2c7547 */ /* 0x000fec000b800000 */
        /* <DEDUP_REMOVED lines=11> */
.L_x_4993:
[----:B------:R-:W-:Y:S05]  /*49c0*/  BRA.U !UP3, `(.L_x_4994) ;  /* 0x000000010b307547 */ /* 0x000fea000b800000 */
[----:B------:R-:W-:Y:S01]  /*49d0*/  LOP3.LUT P0, RZ, R200, 0xff00, RZ, 0xc0, !PT ;  /* 0x0000ff00c8ff7812 */ /* 0x000fe2000780c0ff */
        /* <DEDUP_REMOVED lines=11> */
.L_x_4994:
[----:B------:R-:W-:Y:S05]  /*4a90*/  BRA.U !UP3, `(.L_x_4995) ;  /* 0x000000010b2c7547 */ /* 0x000fea000b800000 */
        /* <DEDUP_REMOVED lines=11> */
.L_x_4995:
[----:B------:R-:W-:Y:S05]  /*4b50*/  BRA.U !UP3, `(.L_x_4996) ;  /* 0x000000010b307547 */ /* 0x000fea000b800000 */
[----:B------:R-:W-:Y:S01]  /*4b60*/  LOP3.LUT P0, RZ, R200, 0xff000000, RZ, 0xc0, !PT ;  /* 0xff000000c8ff7812 */ /* 0x000fe2000780c0ff */
        /* <DEDUP_REMOVED lines=11> */
.L_x_4996:
[----:B------:R-:W-:Y:S05]  /*4c20*/  BRA.U !UP3, `(.L_x_4997) ;  /* 0x000000010b2c7547 */ /* 0x000fea000b800000 */
        /* <DEDUP_REMOVED lines=11> */
.L_x_4997:
[----:B------:R-:W-:Y:S05]  /*4ce0*/  BRA.U !UP3, `(.L_x_4998) ;  /* 0x000000010b307547 */ /* 0x000fea000b800000 */
[----:B------:R-:W-:Y:S01]  /*4cf0*/  LOP3.LUT P0, RZ, R201, 0xff00, RZ, 0xc0, !PT ;  /* 0x0000ff00c9ff7812 */ /* 0x000fe2000780c0ff */
        /* <DEDUP_REMOVED lines=11> */
.L_x_4998:
        /* <DEDUP_REMOVED lines=12> */
.L_x_4999:
[----:B------:R-:W-:Y:S05]  /*4e70*/  BRA.U !UP3, `(.L_x_4977) ;  /* 0x000000010b347547 */ /* 0x000fea000b800000 */
[----:B------:R-:W-:Y:S01]  /*4e80*/  ISETP.GE.U32.AND P0, PT, R200, RZ, PT ;  /* 0x000000ffc800720c */ /* 0x000fe20003f06070 */
        /* <DEDUP_REMOVED lines=12> */
.L_x_4977:
[----:B------:R-:W-:Y:S01]  /*4f50*/  ISETP.NE.U32.AND P0, PT, R183, RZ, PT ;  /* 0x000000ffb700720c */ /* 0x000fe20003f05070 */
[----:B------:R-:W0:Y:S01]  /*4f60*/  @UP3 LDCU.64 UR4, c[0x0][0x468] ;  /* 0x00008d00ff0437ac */ /* 0x000e220008000a00 */
[----:B------:R-:W-:Y:S02]  /*4f70*/  PLOP3.LUT P4, PT, PT, PT, UP3, 0x80, 0x8 ;  /* 0x000000000008781c */ /* 0x000fe40003f8f038 */
[----:B------:R-:W-:Y:S02]  /*4f80*/  ISETP.NE.AND.EX P0, PT, R186, RZ, PT, P0 ;  /* 0x000000ffba00720c */ /* 0x000fe40003f05300 */
[----:B------:R-:W-:Y:S02]  /*4f90*/  PLOP3.LUT P5, PT, PT, PT, UP3, 0x80, 0x8 ;  /* 0x000000000008781c */ /* 0x000fe40003faf038 */
[----:B------:R-:W-:-:S09]  /*4fa0*/  MOV R180, 0x10 ;  /* 0x0000001000b47802 */ /* 0x000fd20000000f00 */
[----:B------:R-:W1:Y:S01]  /*4fb0*/  @P0 LDC.64 R182, c[0x0][0x478] ;  /* 0x00011e00ffb60b82 */ /* 0x000e620000000a00 */
[C---:B0-----:R-:W-:Y:S01]  /*4fc0*/  @P4 IMAD.WIDE.U32 R180, R185.reuse, R180, UR4 ;  /* 0x00000004b9b44e25 */ /* 0x041fe2000f8e00b4 */
[----:B------:R-:W-:-:S03]  /*4fd0*/  IADD3 R185, PT, PT, R185, 0x100, RZ ;  /* 0x00000100b9b97810 */ /* 0x000fc60007ffe0ff */
[----:B-1----:R-:W-:-:S04]  /*4fe0*/  @P0 IMAD.WIDE.U32 R182, R0, 0x20, R182 ;  /* 0x0000002000b60825 */ /* 0x002fc800078e00b6 */
[----:B------:R-:W-:Y:S01]  /*4ff0*/  VIADD R0, R0, 0x100 ;  /* 0x0000010000007836 */ /* 0x000fe20000000000 */
[----:B------:R0:W-:Y:S04]  /*5000*/  @P0 STG.E.128 desc[UR10][R182.64], R172 ;  /* 0x000000acb6000986 */ /* 0x0001e8000c101d0a */
[----:B------:R0:W-:Y:S04]  /*5010*/  @P0 STG.E.128 desc[UR10][R182.64+0x10], R176 ;  /* 0x000010b0b6000986 */ /* 0x0001e8000c101d0a */
[----:B------:R0:W-:Y:S02]  /*5020*/  @P5 STG.E.128 desc[UR10][R180.64], R168 ;  /* 0x000000a8b4005986 */ /* 0x0001e4000c101d0a */
.L_x_4952:
[----:B------:R-:W-:Y:S05]  /*5030*/  BSYNC.RECONVERGENT B0 ;  /* 0x0000000000007941 */ /* 0x000fea0003800200 */
.L_x_4951:
[----:B------:R-:W-:Y:S04]  /*5040*/  BSSY.RECONVERGENT B0, `(.L_x_5000) ;  /* 0x00002b3000007945 */ /* 0x000fe80003800200 */
[----:B------:R-:W-:Y:S05]  /*5050*/  @!P2 BRA `(.L_x_5001) ;  /* 0x0000002800c4a947 */ /* 0x000fea0003800000 */
[----:B------:R-:W-:-:S04]  /*5060*/  UISETP.NE.U32.AND UP0, UPT, UR22, URZ, UPT ;  /* 0x000000ff1600728c */ /* 0x000fc8000bf05070 */
[----:B------:R-:W-:Y:S01]  /*5070*/  UISETP.NE.AND.EX UP0, UPT, UR23, URZ, UPT, UP0 ;  /* 0x000000ff1700728c */ /* 0x000fe2000bf05300 */
[----:B------:R-:W-:Y:S10]  /*5080*/  BRA.U !UP3, `(.L_x_5002) ;  /* 0x000000010b0c7547 */ /* 0x000ff4000b800000 */
[----:B-----5:R-:W1:Y:S02]  /*5090*/  LDC.64 R164, c[0x0][0x390] ;  /* 0x0000e400ffa47b82 */ /* 0x020e640000000a00 */
[----:B-1----:R-:W-:-:S06]  /*50a0*/  IMAD.WIDE.U32 R164, R185, 0x10, R164 ;  /* 0x00000010b9a47825 */ /* 0x002fcc00078e00a4 */
[----:B------:R-:W5:Y:S02]  /*50b0*/  LDG.E.128 R164, desc[UR10][R164.64] ;  /* 0x0000000aa4a47981 */ /* 0x000f64000c1e1d00 */
.L_x_5002:
[----:B------:R-:W-:Y:S05]  /*50c0*/  BRA.U !UP0, `(.L_x_5003) ;  /* 0x0000001508007547 */ /* 0x000fea000b800000 */
[----:B------:R-:W-:-:S04]  /*50d0*/  UISETP.NE.U32.AND UP0, UPT, UR24, URZ, UPT ;  /* 0x000000ff1800728c */ /* 0x000fc8000bf05070 */
[----:B------:R-:W-:-:S06]  /*50e0*/  UISETP.NE.AND.EX UP0, UPT, UR25, URZ, UPT, UP0 ;  /* 0x000000ff1900728c */ /* 0x000fcc000bf05300 */
[----:B------:R-:W-:-:S13]  /*50f0*/  PLOP3.LUT P4, PT, PT, PT, UP0, 0x80, 0x8 ;  /* 0x000000000008781c */ /* 0x000fda0003f8f008 */
[----:B------:R-:W-:Y:S05]  /*5100*/  @!P4 BRA `(.L_x_5004) ;  /* 0x000000080078c947 */ /* 0x000fea0003800000 */
[----:B------:R-:W-:Y:S02]  /*5110*/  PLOP3.LUT P0, PT, PT, PT, UP2, 0x80, 0x8 ;  /* 0x000000000008781c */ /* 0x000fe40003f0f028 */
[----:B------:R-:W-:Y:S02]  /*5120*/  PLOP3.LUT P6, PT, PT, PT, UP2, 0x80, 0x8 ;  /* 0x000000000008781c */ /* 0x000fe40003fcf028 */
[----:B------:R-:W-:Y:S02]  /*5130*/  PLOP3.LUT P5, PT, PT, PT, UP2, 0x80, 0x8 ;  /* 0x000000000008781c */ /* 0x000fe40003faf028 */
[----:B0----5:R-:W-:Y:S02]  /*5140*/  MOV R174, R26 ;  /* 0x0000001a00ae7202 */ /* 0x021fe40000000f00 */
[----:B------:R-:W-:Y:S02]  /*5150*/  MOV R176, R20 ;  /* 0x0000001400b07202 */ /* 0x000fe40000000f00 */
[----:B------:R-:W-:-:S03]  /*5160*/  MOV R178, R22 ;  /* 0x0000001600b27202 */ /* 0x000fc60000000f00 */
[----:B------:R-:W-:Y:S01]  /*5170*/  @P0 FFMA.FTZ R173, R7, UR6, R184 ;  /* 0x0000000607ad0c23 */ /* 0x000fe200080100b8 */
[----:B------:R-:W-:-:S03]  /*5180*/  PLOP3.LUT P0, PT, PT, PT, UP2, 0x80, 0x8 ;  /* 0x000000000008781c */ /* 0x000fc60003f0f028 */
[----:B------:R-:W-:Y:S01]  /*5190*/  @P6 FADD.FTZ R181, R12, -R173 ;  /* 0x800000ad0cb56221 */ /* 0x000fe20000010000 */
[----:B------:R-:W-:Y:S01]  /*51a0*/  @P5 FFMA.FTZ R172, R8, UR6, R184 ;  /* 0x0000000608ac5c23 */ /* 0x000fe200080100b8 */
[----:B------:R-:W-:Y:S02]  /*51b0*/  PLOP3.LUT P6, PT, PT, PT, UP2, 0x80, 0x8 ;  /* 0x000000000008781c */ /* 0x000fe40003fcf028 */
[----:B------:R-:W-:Y:S02]  /*51c0*/  PLOP3.LUT P5, PT, PT, PT, UP2, 0x80, 0x8 ;  /* 0x000000000008781c */ /* 0x000fe40003faf028 */
[----:B------:R-:W-:-:S04]  /*51d0*/  MOV R173, R25 ;  /* 0x0000001900ad7202 */ /* 0x000fc80000000f00 */
[----:B------:R-:W-:Y:S01]  /*51e0*/  @P0 FADD.FTZ R172, R15, -R172 ;  /* 0x800000ac0fac0221 */ /* 0x000fe20000010000 */
[----:B------:R-:W-:-:S04]  /*51f0*/  PLOP3.LUT P0, PT, PT, PT, UP2, 0x80, 0x8 ;  /* 0x000000000008781c */ /* 0x000fc80003f0f028 */
[----:B------:R-:W-:Y:S01]  /*5200*/  @P6 FFMA.FTZ R173, R172, UR31, R25 ;  /* 0x0000001facad6c23 */ /* 0x000fe20008010019 */
[----:B------:R-:W-:Y:S01]  /*5210*/  PLOP3.LUT P6, PT, PT, PT, UP2, 0x80, 0x8 ;  /* 0x000000000008781c */ /* 0x000fe20003fcf028 */
[----:B------:R-:W-:Y:S01]  /*5220*/  @P5 FFMA.FTZ R175, R9, UR6, R184 ;  /* 0x0000000609af5c23 */ /* 0x000fe200080100b8 */
[----:B------:R-:W-:-:S06]  /*5230*/  PLOP3.LUT P5, PT, PT, PT, UP2, 0x80, 0x8 ;  /* 0x000000000008781c */ /* 0x000fcc0003faf028 */
[----:B------:R-:W-:Y:S01]  /*5240*/  @P0 FADD.FTZ R175, R14, -R175 ;  /* 0x800000af0eaf0221 */ /* 0x000fe20000010000 */
[----:B------:R-:W-:-:S04]  /*5250*/  PLOP3.LUT P0, PT, PT, PT, UP2, 0x80, 0x8 ;  /* 0x000000000008781c */ /* 0x000fc80003f0f028 */
[----:B------:R-:W-:Y:S01]  /*5260*/  @P6 FFMA.FTZ R174, R175, UR31, R26 ;  /* 0x0000001fafae6c23 */ /* 0x000fe2000801001a */
[----:B------:R-:W-:Y:S01]  /*5270*/  PLOP3.LUT P6, PT, PT, PT, UP2, 0x80, 0x8 ;  /* 0x000000000008781c */ /* 0x000fe20003fcf028 */
[----:B------:R-:W-:Y:S01]  /*5280*/  @P5 FFMA.FTZ R172, R10, UR6, R184 ;  /* 0x000000060aac5c23 */ /* 0x000fe200080100b8 */
        /* <DEDUP_REMOVED lines=29> */
[----:B------:R-:W-:-:S04]  /*5460*/  MOV R172, R24 ;  /* 0x0000001800ac7202 */ /* 0x000fc80000000f00 */
[----:B------:R-:W-:Y:S02]  /*5470*/  @P6 FFMA.FTZ R179, R180, UR31, R23 ;  /* 0x0000001fb4b36c23 */ /* 0x000fe40008010017 */
        /* <DEDUP_REMOVED lines=13> */
.L_x_5005:
[----:B------:R-:W-:Y:S05]  /*5550*/  BRA.U !UP3, `(.L_x_5006) ;  /* 0x000000010b307547 */ /* 0x000fea000b800000 */
[----:B------:R-:W-:Y:S01]  /*5560*/  LOP3.LUT P0, RZ, R202, 0xff00, RZ, 0xc0, !PT ;  /* 0x0000ff00caff7812 */ /* 0x000fe2000780c0ff */
        /* <DEDUP_REMOVED lines=11> */
.L_x_5006:
        /* <DEDUP_REMOVED lines=12> */
.L_x_5007:
        /* <DEDUP_REMOVED lines=13> */
.L_x_5008:
        /* <DEDUP_REMOVED lines=12> */
.L_x_5009:
        /* <DEDUP_REMOVED lines=13> */
.L_x_5010:
        /* <DEDUP_REMOVED lines=12> */
.L_x_5011:
[----:B------:R-:W-:Y:S05]  /*5a00*/  BRA.U !UP3, `(.L_x_5012) ;  /* 0x000000210b287547 */ /* 0x000fea000b800000 */
[----:B------:R-:W-:Y:S01]  /*5a10*/  ISETP.GE.U32.AND P0, PT, R202, RZ, PT ;  /* 0x000000ffca00720c */ /* 0x000fe20003f06070 */
        /* <DEDUP_REMOVED lines=13> */
.L_x_5004:
[----:B------:R-:W-:Y:S05]  /*5af0*/  BRA.U !UP3, `(.L_x_5013) ;  /* 0x000000010b487547 */ /* 0x000fea000b800000 */
[----:B------:R-:W-:Y:S02]  /*5b00*/  PLOP3.LUT P5, PT, PT, PT, UP2, 0x80, 0x8 ;  /* 0x000000000008781c */ /* 0x000fe40003faf028 */
[----:B------:R-:W-:Y:S02]  /*5b10*/  PLOP3.LUT P6, PT, PT, PT, UP2, 0x80, 0x8 ;  /* 0x000000000008781c */ /* 0x000fe40003fcf028 */
[----:B------:R-:W-:Y:S02]  /*5b20*/  PLOP3.LUT P0, PT, PT, PT, UP2, 0x80, 0x8 ;  /* 0x000000000008781c */ /* 0x000fe40003f0f028 */
[----:B0----5:R-:W-:-:S07]  /*5b30*/  MOV R180, R24 ;  /* 0x0000001800b47202 */ /* 0x021fce0000000f00 */
        /* <DEDUP_REMOVED lines=14> */
.L_x_5013:
        /* <DEDUP_REMOVED lines=20> */
.L_x_5014:
        /* <DEDUP_REMOVED lines=19> */
.L_x_5015:
        /* <DEDUP_REMOVED lines=12> */
[----:B------:R-:W-:Y:S02]  /*5f50*/  HFMA2 R180, -RZ, RZ, 0, 0 ;  /* 0x00000000ffb47431 */ /* 0x000fe400000001ff */
[----:B------:R-:W-:Y:S02]  /*5f60*/  @P6 IMAD.U32 R181, R181, 0x10000, RZ ;  /* 0x00010000b5b56824 */ /* 0x000fe400078e00ff */
[----:B------:R-:W-:Y:S02]  /*5f70*/  FMUL.FTZ R182, R131, R186 ;  /* 0x000000ba83b67220 */ /* 0x000fe40000410000 */
[----:B------:R-:W-:-:S03]  /*5f80*/  @P6 FMUL.FTZ R180, R186, R181 ;  /* 0x000000b5bab46220 */ /* 0x000fc60000410000 */
[----:B------:R-:W-:Y:S01]  /*5f90*/  FSEL R182, R182, RZ, P6 ;  /* 0x000000ffb6b67208 */ /* 0x000fe20003000000 */
[----:B------:R-:W-:-:S03]  /*5fa0*/  FADD.FTZ R51, R51, R180 ;  /* 0x000000b433337221 */ /* 0x000fc60000010000 */
[----:B------:R-:W-:-:S04]  /*5fb0*/  F2FP.BF16.F32.PACK_AB R182, RZ, R182 ;  /* 0x000000b6ffb6723e */ /* 0x000fc800000010ff */
[----:B------:R-:W-:-:S07]  /*5fc0*/  PRMT R169, R169, 0x5410, R182 ;  /* 0x00005410a9a97816 */ /* 0x000fce00000000b6 */
.L_x_5016:
        /* <DEDUP_REMOVED lines=19> */
.L_x_5017:
        /* <DEDUP_REMOVED lines=20> */
.L_x_5018:
        /* <DEDUP_REMOVED lines=19> */
.L_x_5019:
[----:B------:R-:W-:Y:S05]  /*6370*/  BRA.U !UP3, `(.L_x_5012) ;  /* 0x000000150bcc7547 */ /* 0x000fea000b800000 */
[----:B------:R-:W-:Y:S02]  /*6380*/  PLOP3.LUT P0, PT, PT, PT, UP2, 0x80, 0x8 ;  /* 0x000000000008781c */ /* 0x000fe40003f0f028 */
[----:B------:R-:W-:Y:S02]  /*6390*/  PLOP3.LUT P6, PT, PT, PT, UP2, 0x80, 0x8 ;  /* 0x000000000008781c */ /* 0x000fe40003fcf028 */
[----:B------:R-:W-:Y:S02]  /*63a0*/  PLOP3.LUT P5, PT, PT, PT, UP2, 0x80, 0x8 ;  /* 0x000000000008781c */ /* 0x000fe40003faf028 */
[----:B0----5:R-:W-:-:S07]  /*63b0*/  MOV R180, R23 ;  /* 0x0000001700b47202 */ /* 0x021fce0000000f00 */
        /* <DEDUP_REMOVED lines=9> */
[----:B------:R-:W-:-:S03]  /*6450*/  FMUL.FTZ R182, R127, R186 ;  /* 0x000000ba7fb67220 */ /* 0x000fc60000410000 */
[----:B------:R-:W-:Y:S02]  /*6460*/  @P0 IMAD.U32 R181, R181, 0x10000, RZ ;  /* 0x00010000b5b50824 */ /* 0x000fe400078e00ff */
[----:B------:R-:W-:Y:S02]  /*6470*/  FSEL R182, R182, RZ, P0 ;  /* 0x000000ffb6b67208 */ /* 0x000fe40000000000 */
[----:B------:R-:W-:Y:S02]  /*6480*/  @P0 FMUL.FTZ R180, R186, R181 ;  /* 0x000000b5bab40220 */ /* 0x000fe40000410000 */
[----:B------:R-:W-:Y:S02]  /*6490*/  F2FP.BF16.F32.PACK_AB R182, RZ, R182 ;  /* 0x000000b6ffb6723e */ /* 0x000fe400000010ff */
[----:B------:R-:W-:Y:S02]  /*64a0*/  FADD.FTZ R47, R47, R180 ;  /* 0x000000b42f2f7221 */ /* 0x000fe40000010000 */
[----:B------:R-:W-:Y:S01]  /*64b0*/  PRMT R171, R171, 0x5410, R182 ;  /* 0x00005410abab7816 */ /* 0x000fe200000000b6 */
[----:B------:R-:W-:Y:S06]  /*64c0*/  BRA `(.L_x_5012) ;  /* 0x0000001400787947 */ /* 0x000fec0003800000 */
.L_x_5003:
[----:B------:R-:W-:-:S04]  /*64d0*/  UISETP.NE.U32.AND UP0, UPT, UR24, URZ, UPT ;  /* 0x000000ff1800728c */ /* 0x000fc8000bf05070 */
[----:B------:R-:W-:-:S06]  /*64e0*/  UISETP.NE.AND.EX UP0, UPT, UR25, URZ, UPT, UP0 ;  /* 0x000000ff1900728c */ /* 0x000fcc000bf05300 */
[----:B------:R-:W-:-:S13]  /*64f0*/  PLOP3.LUT P4, PT, PT, PT, UP0, 0x80, 0x8 ;  /* 0x000000000008781c */ /* 0x000fda0003f8f008 */
[----:B------:R-:W-:Y:S05]  /*6500*/  @!P4 BRA `(.L_x_5020) ;  /* 0x00000008001cc947 */ /* 0x000fea0003800000 */
[--C-:B0-----:R-:W-:Y:S01]  /*6510*/  FFMA.FTZ R173, R7, UR6, R184.reuse ;  /* 0x0000000607ad7c23 */ /* 0x101fe200080100b8 */
[--C-:B------:R-:W-:Y:S01]  /*6520*/  FFMA.FTZ R174, R8, UR6, R184.reuse ;  /* 0x0000000608ae7c23 */ /* 0x100fe200080100b8 */
[--C-:B------:R-:W-:Y:S01]  /*6530*/  FFMA.FTZ R175, R9, UR6, R184.reuse ;  /* 0x0000000609af7c23 */ /* 0x100fe200080100b8 */
[--C-:B------:R-:W-:Y:S01]  /*6540*/  FFMA.FTZ R176, R10, UR6, R184.reuse ;  /* 0x000000060ab07c23 */ /* 0x100fe200080100b8 */
[--C-:B------:R-:W-:Y:S01]  /*6550*/  FFMA.FTZ R177, R11, UR6, R184.reuse ;  /* 0x000000060bb17c23 */ /* 0x100fe200080100b8 */
[----:B------:R-:W-:Y:S01]  /*6560*/  FADD.FTZ R172, R12, -R173 ;  /* 0x800000ad0cac7221 */ /* 0x000fe20000010000 */
[----:B------:R-:W-:Y:S01]  /*6570*/  FFMA.FTZ R178, R196, UR6, R184 ;  /* 0x00000006c4b27c23 */ /* 0x000fe200080100b8 */
[----:B------:R-:W-:Y:S01]  /*6580*/  FADD.FTZ R173, R15, -R174 ;  /* 0x800000ae0fad7221 */ /* 0x000fe20000010000 */
[--C-:B------:R-:W-:Y:S01]  /*6590*/  FFMA.FTZ R179, R13, UR6, R184.reuse ;  /* 0x000000060db37c23 */ /* 0x100fe200080100b8 */
[----:B------:R-:W-:Y:S01]  /*65a0*/  FADD.FTZ R174, R14, -R175 ;  /* 0x800000af0eae7221 */ /* 0x000fe20000010000 */
[----:B------:R-:W-:Y:S01]  /*65b0*/  FFMA.FTZ R180, R198, UR6, R184 ;  /* 0x00000006c6b47c23 */ /* 0x000fe200080100b8 */
        /* <DEDUP_REMOVED lines=34> */
.L_x_5021:
        /* <DEDUP_REMOVED lines=13> */
.L_x_5022:
        /* <DEDUP_REMOVED lines=12> */
.L_x_5023:
        /* <DEDUP_REMOVED lines=13> */
.L_x_5024:
        /* <DEDUP_REMOVED lines=12> */
.L_x_5025:
[----:B------:R-:W-:Y:S05]  /*6b00*/  BRA.U !UP3, `(.L_x_5026) ;  /* 0x000000010b307547 */ /* 0x000fea000b800000 */
[----:B-----5:R-:W-:Y:S01]  /*6b10*/  LOP3.LUT P0, RZ, R203, 0xff00, RZ, 0xc0, !PT ;  /* 0x0000ff00cbff7812 */ /* 0x020fe2000780c0ff */
[----:B------:R-:W-:-:S04]  /*6b20*/  FMUL.FTZ R180, R177, UR21 ;  /* 0x00000015b1b47c20 */ /* 0x000fc80008410000 */
[----:B------:R-:W-:Y:S01]  /*6b30*/  FMUL.FTZ R182, R180, UR20 ;  /* 0x00000014b4b67c20 */ /* 0x000fe20008410000 */
[----:B------:R-:W-:-:S03]  /*6b40*/  HFMA2 R180, -RZ, RZ, 0, 0 ;  /* 0x00000000ffb47431 */ /* 0x000fc600000001ff */
        /* <DEDUP_REMOVED lines=8> */
.L_x_5026:
        /* <DEDUP_REMOVED lines=12> */
.L_x_5027:
[----:B------:R-:W-:Y:S05]  /*6c90*/  BRA.U !UP3, `(.L_x_5012) ;  /* 0x0000000d0b847547 */ /* 0x000fea000b800000 */
        /* <DEDUP_REMOVED lines=14> */
.L_x_5020:
[----:B------:R-:W-:Y:S05]  /*6d80*/  BRA.U !UP3, `(.L_x_5028) ;  /* 0x000000010b687547 */ /* 0x000fea000b800000 */
[----:B0-----:R-:W-:Y:S01]  /*6d90*/  FFMA.FTZ R181, R7, UR6, R184 ;  /* 0x0000000607b57c23 */ /* 0x001fe200080100b8 */
        /* <DEDUP_REMOVED lines=9> */
[----:B------:R-:W-:-:S04]  /*6e30*/  MOV R181, RZ ;  /* 0x000000ff00b57202 */ /* 0x000fc80000000f00 */
[----:B------:R-:W-:Y:S01]  /*6e40*/  FSEL R182, R180, RZ, P0 ;  /* 0x000000ffb4b67208 */ /* 0x000fe20000000000 */
[----:B------:R-:W-:Y:S06]  /*6e50*/  @!P0 BRA `(.L_x_5030) ;  /* 0x0000000000248947 */ /* 0x000fec0003800000 */
[----:B------:R-:W-:Y:S01]  /*6e60*/  FFMA.FTZ R181, R7, UR6, R184 ;  /* 0x0000000607b57c23 */ /* 0x000fe200080100b8 */
[----:B------:R-:W-:-:S03]  /*6e70*/  ISETP.LT.AND P0, PT, RZ, UR32, PT ;  /* 0x00000020ff007c0c */ /* 0x000fc6000bf01270 */
[----:B------:R-:W-:-:S04]  /*6e80*/  FADD.FTZ R181, R12, -R181 ;  /* 0x800000b50cb57221 */ /* 0x000fc80000010000 */
[----:B------:R-:W-:Y:S01]  /*6e90*/  FMUL.FTZ R180, R181, UR31 ;  /* 0x0000001fb5b47c20 */ /* 0x000fe20008410000 */
[----:B------:R-:W-:-:S04]  /*6ea0*/  SHF.L.U32 R181, R164, 0x10, RZ ;  /* 0x00000010a4b57819 */ /* 0x000fc800000006ff */
[----:B------:R-:W-:-:S05]  /*6eb0*/  FSEL R180, R180, RZ, P0 ;  /* 0x000000ffb4b47208 */ /* 0x000fca0000000000 */
[----:B------:R-:W-:-:S04]  /*6ec0*/  FMUL.FTZ R180, R180, UR21 ;  /* 0x00000015b4b47c20 */ /* 0x000fc80008410000 */
[----:B------:R-:W-:-:S04]  /*6ed0*/  FMUL.FTZ R180, R180, UR20 ;  /* 0x00000014b4b47c20 */ /* 0x000fc80008410000 */
[----:B------:R-:W-:-:S07]  /*6ee0*/  FMUL.FTZ R181, R181, R180 ;  /* 0x000000b4b5b57220 */ /* 0x000fce0000410000 */
.L_x_5030:
[----:B------:R-:W-:Y:S05]  /*6ef0*/  BSYNC.RECONVERGENT B1 ;  /* 0x0000000000017941 */ /* 0x000fea0003800200 */
.L_x_5029:
[----:B------:R-:W-:Y:S01]  /*6f00*/  F2FP.BF16.F32.PACK_AB R182, RZ, R182 ;  /* 0x000000b6ffb6723e */ /* 0x000fe200000010ff */
[----:B------:R-:W-:-:S03]  /*6f10*/  FADD.FTZ R48, R48, R181 ;  /* 0x000000b530307221 */ /* 0x000fc60000010000 */
[----:B------:R-:W-:-:S07]  /*6f20*/  PRMT R168, R182, 0x7610, R168 ;  /* 0x00007610b6a87816 */ /* 0x000fce00000000a8 */
.L_x_5028:
        /* <DEDUP_REMOVED lines=11> */
[----:B------:R-:W-:Y:S01]  /*6fe0*/  FSEL R182, R180, RZ, P0 ;  /* 0x000000ffb4b67208 */ /* 0x000fe20000000000 */
[----:B------:R-:W-:Y:S01]  /*6ff0*/  HFMA2 R180, -RZ, RZ, 0, 0 ;  /* 0x00000000ffb47431 */ /* 0x000fe200000001ff */
        /* <DEDUP_REMOVED lines=11> */
.L_x_5033:
[----:B------:R-:W-:Y:S05]  /*70b0*/  BSYNC.RECONVERGENT B1 ;  /* 0x0000000000017941 */ /* 0x000fea0003800200 */
.L_x_5032:
[----:B------:R-:W-:Y:S01]  /*70c0*/  F2FP.BF16.F32.PACK_AB R182, RZ, R182 ;  /* 0x000000b6ffb6723e */ /* 0x000fe200000010ff */
[----:B------:R-:W-:-:S03]  /*70d0*/  FADD.FTZ R49, R49, R180 ;  /* 0x000000b431317221 */ /* 0x000fc60000010000 */
[----:B------:R-:W-:-:S07]  /*70e0*/  PRMT R168, R168, 0x5410, R182 ;  /* 0x00005410a8a87816 */ /* 0x000fce00000000b6 */
.L_x_5031:
        /* <DEDUP_REMOVED lines=23> */
.L_x_5036:
[----:B------:R-:W-:Y:S05]  /*7260*/  BSYNC.RECONVERGENT B1 ;  /* 0x0000000000017941 */ /* 0x000fea0003800200 */
.L_x_5035:
[----:B------:R-:W-:Y:S01]  /*7270*/  F2FP.BF16.F32.PACK_AB R182, RZ, R182 ;  /* 0x000000b6ffb6723e */ /* 0x000fe200000010ff */
[----:B------:R-:W-:-:S03]  /*7280*/  FADD.FTZ R50, R50, R181 ;  /* 0x000000b532327221 */ /* 0x000fc60000010000 */
[----:B------:R-:W-:-:S07]  /*7290*/  PRMT R169, R182, 0x7610, R169 ;  /* 0x00007610b6a97816 */ /* 0x000fce00000000a9 */
.L_x_5034:
        /* <DEDUP_REMOVED lines=20> */
[----:B------:R-:W-:Y:S02]  /*73e0*/  FMUL.FTZ R181, R181, UR21 ;  /* 0x00000015b5b57c20 */ /* 0x000fe40008410000 */
[----:B------:R-:W-:Y:S02]  /*73f0*/  IMAD.U32 R180, R180, 0x10000, RZ ;  /* 0x00010000b4b47824 */ /* 0x000fe400078e00ff */
[----:B------:R-:W-:-:S04]  /*7400*/  FMUL.FTZ R181, R181, UR20 ;  /* 0x00000014b5b57c20 */ /* 0x000fc80008410000 */
[----:B------:R-:W-:-:S07]  /*7410*/  FMUL.FTZ R180, R180, R181 ;  /* 0x000000b5b4b47220 */ /* 0x000fce0000410000 */
.L_x_5039:
[----:B------:R-:W-:Y:S05]  /*7420*/  BSYNC.RECONVERGENT B1 ;  /* 0x0000000000017941 */ /* 0x000fea0003800200 */
.L_x_5038:
[----:B------:R-:W-:Y:S01]  /*7430*/  F2FP.BF16.F32.PACK_AB R182, RZ, R182 ;  /* 0x000000b6ffb6723e */ /* 0x000fe200000010ff */
[----:B------:R-:W-:-:S03]  /*7440*/  FADD.FTZ R51, R51, R180 ;  /* 0x000000b433337221 */ /* 0x000fc60000010000 */
[----:B------:R-:W-:-:S07]  /*7450*/  PRMT R169, R169, 0x5410, R182 ;  /* 0x00005410a9a97816 */ /* 0x000fce00000000b6 */
.L_x_5037:
        /* <DEDUP_REMOVED lines=23> */
.L_x_5042:
[----:B------:R-:W-:Y:S05]  /*75d0*/  BSYNC.RECONVERGENT B1 ;  /* 0x0000000000017941 */ /* 0x000fea0003800200 */
.L_x_5041:
[----:B------:R-:W-:Y:S01]  /*75e0*/  F2FP.BF16.F32.PACK_AB R182, RZ, R182 ;  /* 0x000000b6ffb6723e */ /* 0x000fe200000010ff */
[----:B------:R-:W-:-:S03]  /*75f0*/  FADD.FTZ R44, R44, R181 ;  /* 0x000000b52c2c7221 */ /* 0x000fc60000010000 */
[----:B------:R-:W-:-:S07]  /*7600*/  PRMT R170, R182, 0x7610, R170 ;  /* 0x00007610b6aa7816 */ /* 0x000fce00000000aa */
.L_x_5040:
        /* <DEDUP_REMOVED lines=24> */
.L_x_5045:
[----:B------:R-:W-:Y:S05]  /*7790*/  BSYNC.RECONVERGENT B1 ;  /* 0x0000000000017941 */ /* 0x000fea0003800200 */
.L_x_5044:
[----:B------:R-:W-:Y:S01]  /*77a0*/  F2FP.BF16.F32.PACK_AB R182, RZ, R182 ;  /* 0x000000b6ffb6723e */ /* 0x000fe200000010ff */
[----:B------:R-:W-:-:S03]  /*77b0*/  FADD.FTZ R45, R45, R180 ;  /* 0x000000b42d2d7221 */ /* 0x000fc60000010000 */
[----:B------:R-:W-:-:S07]  /*77c0*/  PRMT R170, R170, 0x5410, R182 ;  /* 0x00005410aaaa7816 */ /* 0x000fce00000000b6 */
.L_x_5043:
        /* <DEDUP_REMOVED lines=23> */
.L_x_5048:
[----:B------:R-:W-:Y:S05]  /*7940*/  BSYNC.RECONVERGENT B1 ;  /* 0x0000000000017941 */ /* 0x000fea0003800200 */
.L_x_5047:
[----:B------:R-:W-:Y:S01]  /*7950*/  F2FP.BF16.F32.PACK_AB R182, RZ, R182 ;  /* 0x000000b6ffb6723e */ /* 0x000fe200000010ff */
[----:B------:R-:W-:-:S03]  /*7960*/  FADD.FTZ R46, R46, R181 ;  /* 0x000000b52e2e7221 */ /* 0x000fc60000010000 */
[----:B------:R-:W-:-:S07]  /*7970*/  PRMT R171, R182, 0x7610, R171 ;  /* 0x00007610b6ab7816 */ /* 0x000fce00000000ab */
.L_x_5046:
[----:B------:R-:W-:Y:S05]  /*7980*/  BRA.U !UP3, `(.L_x_5012) ;  /* 0x000000010b487547 */ /* 0x000fea000b800000 */
[----:B0-----:R-:W-:Y:S01]  /*7990*/  FFMA.FTZ R180, R198, UR6, R184 ;  /* 0x00000006c6b47c23 */ /* 0x001fe200080100b8 */
        /* <DEDUP_REMOVED lines=17> */
.L_x_5012:
[----:B0-----:R-:W0:Y:S01]  /*7ab0*/  @P4 LDC.64 R182, c[0x0][0x478] ;  /* 0x00011e00ffb64b82 */ /* 0x001e220000000a00 */
[----:B------:R-:W1:Y:S01]  /*7ac0*/  @UP3 LDCU.64 UR4, c[0x0][0x468] ;  /* 0x00008d00ff0437ac */ /* 0x000e620008000a00 */
[----:B------:R-:W-:Y:S02]  /*7ad0*/  PLOP3.LUT P0, PT, PT, PT, UP3, 0x80, 0x8 ;  /* 0x000000000008781c */ /* 0x000fe40003f0f038 */
[----:B------:R-:W-:Y:S02]  /*7ae0*/  PLOP3.LUT P5, PT, PT, PT, UP3, 0x80, 0x8 ;  /* 0x000000000008781c */ /* 0x000fe40003faf038 */
[----:B------:R-:W-:-:S09]  /*7af0*/  MOV R180, 0x10 ;  /* 0x0000001000b47802 */ /* 0x000fd20000000f00 */
[C---:B-1----:R-:W-:Y:S01]  /*7b00*/  @P0 IMAD.WIDE.U32 R180, R185.reuse, R180, UR4 ;  /* 0x00000004b9b40e25 */ /* 0x042fe2000f8e00b4 */
[----:B------:R-:W-:-:S03]  /*7b10*/  IADD3 R185, PT, PT, R185, 0x100, RZ ;  /* 0x00000100b9b97810 */ /* 0x000fc60007ffe0ff */
[C---:B0-----:R-:W-:Y:S01]  /*7b20*/  @P4 IMAD.WIDE.U32 R182, R0.reuse, 0x20, R182 ;  /* 0x0000002000b64825 */ /* 0x041fe200078e00b6 */
[----:B------:R-:W-:-:S04]  /*7b30*/  IADD3 R0, PT, PT, R0, 0x100, RZ ;  /* 0x0000010000007810 */ /* 0x000fc80007ffe0ff */
[----:B------:R1:W-:Y:S04]  /*7b40*/  @P4 STG.E.128 desc[UR10][R182.64], R172 ;  /* 0x000000acb6004986 */ /* 0x0003e8000c101d0a */
[----:B------:R1:W-:Y:S04]  /*7b50*/  @P4 STG.E.128 desc[UR10][R182.64+0x10], R176 ;  /* 0x000010b0b6004986 */ /* 0x0003e8000c101d0a */
[----:B------:R1:W-:Y:S02]  /*7b60*/  @P5 STG.E.128 desc[UR10][R180.64], R168 ;  /* 0x000000a8b4005986 */ /* 0x0003e4000c101d0a */
.L_x_5001:
[----:B------:R-:W-:Y:S05]  /*7b70*/  BSYNC.RECONVERGENT B0 ;  /* 0x0000000000007941 */ /* 0x000fea0003800200 */
.L_x_5000:
[----:B------:R-:W-:Y:S04]  /*7b80*/  BSSY.RECONVERGENT B0, `(.L_x_5049) ;  /* 0x00002b1000007945 */ /* 0x000fe80003800200 */
[----:B------:R-:W-:Y:S05]  /*7b90*/  @!P3 BRA `(.L_x_5050) ;  /* 0x0000002800bcb947 */ /* 0x000fea0003800000 */
[----:B------:R-:W-:-:S04]  /*7ba0*/  UISETP.NE.U32.AND UP0, UPT, UR22, URZ, UPT ;  /* 0x000000ff1600728c */ /* 0x000fc8000bf05070 */
[----:B------:R-:W-:Y:S01]  /*7bb0*/  UISETP.NE.AND.EX UP0, UPT, UR23, URZ, UPT, UP0 ;  /* 0x000000ff1700728c */ /* 0x000fe2000bf05300 */
[----:B------:R-:W-:Y:S10]  /*7bc0*/  BRA.U !UP3, `(.L_x_5051) ;  /* 0x000000010b0c7547 */ /* 0x000ff4000b800000 */
[----:B-----5:R-:W2:Y:S02]  /*7bd0*/  LDC.64 R164, c[0x0][0x390] ;  /* 0x0000e400ffa47b82 */ /* 0x020ea40000000a00 */
[----:B--2---:R-:W-:-:S06]  /*7be0*/  IMAD.WIDE.U32 R164, R185, 0x10, R164 ;  /* 0x00000010b9a47825 */ /* 0x004fcc00078e00a4 */
[----:B------:R-:W5:Y:S02]  /*7bf0*/  LDG.E.128 R164, desc[UR10][R164.64] ;  /* 0x0000000aa4a47981 */ /* 0x000f64000c1e1d00 */
.L_x_5051:
        /* <DEDUP_REMOVED lines=8> */
[----:B01---5:R-:W-:Y:S02]  /*7c80*/  MOV R174, R158 ;  /* 0x0000009e00ae7202 */ /* 0x023fe40000000f00 */
[----:B------:R-:W-:Y:S02]  /*7c90*/  MOV R176, R160 ;  /* 0x000000a000b07202 */ /* 0x000fe40000000f00 */
[----:B------:R-:W-:-:S03]  /*7ca0*/  MOV R178, R162 ;  /* 0x000000a200b27202 */ /* 0x000fc60000000f00 */
[----:B------:R-:W-:Y:S01]  /*7cb0*/  @P0 FFMA.FTZ R173, R211, UR6, R184 ;  /* 0x00000006d3ad0c23 */ /* 0x000fe200080100b8 */
[----:B------:R-:W-:-:S03]  /*7cc0*/  PLOP3.LUT P0, PT, PT, PT, UP2, 0x80, 0x8 ;  /* 0x000000000008781c */ /* 0x000fc60003f0f028 */
[----:B------:R-:W-:Y:S01]  /*7cd0*/  @P6 FADD.FTZ R181, R218, -R173 ;  /* 0x800000addab56221 */ /* 0x000fe20000010000 */
[----:B------:R-:W-:Y:S01]  /*7ce0*/  @P5 FFMA.FTZ R172, R212, UR6, R184 ;  /* 0x00000006d4ac5c23 */ /* 0x000fe200080100b8 */
[----:B------:R-:W-:Y:S01]  /*7cf0*/  PLOP3.LUT P6, PT, PT, PT, UP2, 0x80, 0x8 ;  /* 0x000000000008781c */ /* 0x000fe20003fcf028 */
[----:B------:R-:W-:Y:S01]  /*7d00*/  IMAD.MOV.U32 R173, RZ, RZ, R157 ;  /* 0x000000ffffad7224 */ /* 0x000fe200078e009d */
[----:B------:R-:W-:-:S06]  /*7d10*/  PLOP3.LUT P5, PT, PT, PT, UP2, 0x80, 0x8 ;  /* 0x000000000008781c */ /* 0x000fcc0003faf028 */
        /* <DEDUP_REMOVED lines=40> */
[----:B------:R-:W-:-:S05]  /*7fa0*/  @P0 FADD.FTZ R184, R225, -R184 ;  /* 0x800000b8e1b80221 */ /* 0x000fca0000010000 */
        /* <DEDUP_REMOVED lines=14> */
.L_x_5054:
        /* <DEDUP_REMOVED lines=13> */
.L_x_5055:
[----:B------:R-:W-:Y:S05]  /*8160*/  BRA.U !UP3, `(.L_x_5056) ;  /* 0x000000010b2c7547 */ /* 0x000fea000b800000 */
        /* <DEDUP_REMOVED lines=11> */
.L_x_5056:
        /* <DEDUP_REMOVED lines=13> */
.L_x_5057:
        /* <DEDUP_REMOVED lines=12> */
.L_x_5058:
        /* <DEDUP_REMOVED lines=13> */
.L_x_5059:
        /* <DEDUP_REMOVED lines=12> */
.L_x_5060:
        /* <DEDUP_REMOVED lines=15> */
.L_x_5053:
[----:B------:R-:W-:Y:S05]  /*8630*/  BRA.U !UP3, `(.L_x_5062) ;  /* 0x000000010b487547 */ /* 0x000fea000b800000 */
[----:B------:R-:W-:Y:S01]  /*8640*/  PLOP3.LUT P5, PT, PT, PT, UP2, 0x80, 0x8 ;  /* 0x000000000008781c */ /* 0x000fe20003faf028 */
[----:B01---5:R-:W-:Y:S01]  /*8650*/  IMAD.MOV.U32 R180, RZ, RZ, R156 ;  /* 0x000000ffffb47224 */ /* 0x023fe200078e009c */
[----:B------:R-:W-:Y:S02]  /*8660*/  PLOP3.LUT P6, PT, PT, PT, UP2, 0x80, 0x8 ;  /* 0x000000000008781c */ /* 0x000fe40003fcf028 */
[----:B------:R-:W-:-:S09]  /*8670*/  PLOP3.LUT P0, PT, PT, PT, UP2, 0x80, 0x8 ;  /* 0x000000000008781c */ /* 0x000fd20003f0f028 */
[----:B------:R-:W-:Y:S01]  /*8680*/  @P5 FFMA.FTZ R181, R211, UR6, R184 ;  /* 0x00000006d3b55c23 */ /* 0x000fe200080100b8 */
[----:B------:R-:W-:-:S03]  /*8690*/  LOP3.LUT P5, RZ, R204, 0xff, RZ, 0xc0, !PT ;  /* 0x000000ffccff7812 */ /* 0x000fc600078ac0ff */
[----:B------:R-:W-:-:S04]  /*86a0*/  @P6 FADD.FTZ R181, R218, -R181 ;  /* 0x800000b5dab56221 */ /* 0x000fc80000010000 */
[----:B------:R-:W-:Y:S01]  /*86b0*/  @P0 FFMA.FTZ R180, R181, UR31, R156 ;  /* 0x0000001fb5b40c23 */ /* 0x000fe2000801009c */
[----:B------:R-:W-:-:S03]  /*86c0*/  MOV R181, RZ ;  /* 0x000000ff00b57202 */ /* 0x000fc60000000f00 */
        /* <DEDUP_REMOVED lines=9> */
.L_x_5062:
[----:B------:R-:W-:Y:S05]  /*8760*/  BRA.U !UP3, `(.L_x_5063) ;  /* 0x000000010b4c7547 */ /* 0x000fea000b800000 */
[----:B------:R-:W-:Y:S02]  /*8770*/  PLOP3.LUT P6, PT, PT, PT, UP2, 0x80, 0x8 ;  /* 0x000000000008781c */ /* 0x000fe40003fcf028 */
[----:B------:R-:W-:Y:S02]  /*8780*/  PLOP3.LUT P0, PT, PT, PT, UP2, 0x80, 0x8 ;  /* 0x000000000008781c */ /* 0x000fe40003f0f028 */
[----:B------:R-:W-:Y:S02]  /*8790*/  PLOP3.LUT P5, PT, PT, PT, UP2, 0x80, 0x8 ;  /* 0x000000000008781c */ /* 0x000fe40003faf028 */
[----:B01---5:R-:W-:-:S07]  /*87a0*/  MOV R180, R157 ;  /* 0x0000009d00b47202 */ /* 0x023fce0000000f00 */
        /* <DEDUP_REMOVED lines=15> */
.L_x_5063:
        /* <DEDUP_REMOVED lines=19> */
.L_x_5064:
        /* <DEDUP_REMOVED lines=20> */
.L_x_5065:
        /* <DEDUP_REMOVED lines=19> */
.L_x_5066:
        /* <DEDUP_REMOVED lines=20> */
.L_x_5067:
        /* <DEDUP_REMOVED lines=19> */
.L_x_5068:
[----:B------:R-:W-:Y:S05]  /*8eb0*/  BRA.U !UP3, `(.L_x_5061) ;  /* 0x000000150bcc7547 */ /* 0x000fea000b800000 */
[----:B------:R-:W-:Y:S02]  /*8ec0*/  PLOP3.LUT P0, PT, PT, PT, UP2, 0x80, 0x8 ;  /* 0x000000000008781c */ /* 0x000fe40003f0f028 */
[----:B------:R-:W-:Y:S02]  /*8ed0*/  PLOP3.LUT P6, PT, PT, PT, UP2, 0x80, 0x8 ;  /* 0x000000000008781c */ /* 0x000fe40003fcf028 */
[----:B------:R-:W-:Y:S02]  /*8ee0*/  PLOP3.LUT P5, PT, PT, PT, UP2, 0x80, 0x8 ;  /* 0x000000000008781c */ /* 0x000fe40003faf028 */
[----:B01---5:R-:W-:-:S07]  /*8ef0*/  MOV R180, R163 ;  /* 0x000000a300b47202 */ /* 0x023fce0000000f00 */
        /* <DEDUP_REMOVED lines=17> */
.L_x_5052:
[----:B------:R-:W-:-:S04]  /*9010*/  UISETP.NE.U32.AND UP0, UPT, UR24, URZ, UPT ;  /* 0x000000ff1800728c */ /* 0x000fc8000bf05070 */
[----:B------:R-:W-:-:S06]  /*9020*/  UISETP.NE.AND.EX UP0, UPT, UR25, URZ, UPT, UP0 ;  /* 0x000000ff1900728c */ /* 0x000fcc000bf05300 */
[----:B------:R-:W-:-:S13]  /*9030*/  PLOP3.LUT P4, PT, PT, PT, UP0, 0x80, 0x8 ;  /* 0x000000000008781c */ /* 0x000fda0003f8f008 */
[----:B------:R-:W-:Y:S05]  /*9040*/  @!P4 BRA `(.L_x_5069) ;  /* 0x00000008001cc947 */ /* 0x000fea0003800000 */
[--C-:B01----:R-:W-:Y:S01]  /*9050*/  FFMA.FTZ R173, R211, UR6, R184.reuse ;  /* 0x00000006d3ad7c23 */ /* 0x103fe200080100b8 */
        /* <DEDUP_REMOVED lines=44> */
.L_x_5070:
        /* <DEDUP_REMOVED lines=13> */
.L_x_5071:
        /* <DEDUP_REMOVED lines=12> */
.L_x_5072:
        /* <DEDUP_REMOVED lines=13> */
.L_x_5073:
        /* <DEDUP_REMOVED lines=12> */
.L_x_5074:
        /* <DEDUP_REMOVED lines=13> */
.L_x_5075:
        /* <DEDUP_REMOVED lines=12> */
.L_x_5076:
        /* <DEDUP_REMOVED lines=15> */
.L_x_5069:
[----:B------:R-:W-:Y:S05]  /*98c0*/  BRA.U !UP3, `(.L_x_5077) ;  /* 0x000000010b687547 */ /* 0x000fea000b800000 */
[----:B01----:R-:W-:Y:S01]  /*98d0*/  FFMA.FTZ R181, R211, UR6, R184 ;  /* 0x00000006d3b57c23 */ /* 0x003fe200080100b8 */
        /* <DEDUP_REMOVED lines=21> */
.L_x_5079:
[----:B------:R-:W-:Y:S05]  /*9a30*/  BSYNC.RECONVERGENT B1 ;  /* 0x0000000000017941 */ /* 0x000fea0003800200 */
.L_x_5078:
[----:B------:R-:W-:Y:S01]  /*9a40*/  F2FP.BF16.F32.PACK_AB R182, RZ, R182 ;  /* 0x000000b6ffb6723e */ /* 0x000fe200000010ff */
[----:B------:R-:W-:-:S03]  /*9a50*/  FADD.FTZ R40, R40, R181 ;  /* 0x000000b528287221 */ /* 0x000fc60000010000 */
[----:B------:R-:W-:-:S07]  /*9a60*/  PRMT R168, R182, 0x7610, R168 ;  /* 0x00007610b6a87816 */ /* 0x000fce00000000a8 */
.L_x_5077:
        /* <DEDUP_REMOVED lines=24> */
.L_x_5082:
[----:B------:R-:W-:Y:S05]  /*9bf0*/  BSYNC.RECONVERGENT B1 ;  /* 0x0000000000017941 */ /* 0x000fea0003800200 */
.L_x_5081:
[----:B------:R-:W-:Y:S01]  /*9c00*/  F2FP.BF16.F32.PACK_AB R182, RZ, R182 ;  /* 0x000000b6ffb6723e */ /* 0x000fe200000010ff */
[----:B------:R-:W-:-:S03]  /*9c10*/  FADD.FTZ R41, R41, R180 ;  /* 0x000000b429297221 */ /* 0x000fc60000010000 */
[----:B------:R-:W-:-:S07]  /*9c20*/  PRMT R168, R168, 0x5410, R182 ;  /* 0x00005410a8a87816 */ /* 0x000fce00000000b6 */
.L_x_5080:
        /* <DEDUP_REMOVED lines=23> */
.L_x_5085:
[----:B------:R-:W-:Y:S05]  /*9da0*/  BSYNC.RECONVERGENT B1 ;  /* 0x0000000000017941 */ /* 0x000fea0003800200 */
.L_x_5084:
[----:B------:R-:W-:Y:S01]  /*9db0*/  F2FP.BF16.F32.PACK_AB R182, RZ, R182 ;  /* 0x000000b6ffb6723e */ /* 0x000fe200000010ff */
[----:B------:R-:W-:-:S03]  /*9dc0*/  FADD.FTZ R42, R42, R181 ;  /* 0x000000b52a2a7221 */ /* 0x000fc60000010000 */
[----:B------:R-:W-:-:S07]  /*9dd0*/  PRMT R169, R182, 0x7610, R169 ;  /* 0x00007610b6a97816 */ /* 0x000fce00000000a9 */
.L_x_5083:
        /* <DEDUP_REMOVED lines=24> */
.L_x_5088:
[----:B------:R-:W-:Y:S05]  /*9f60*/  BSYNC.RECONVERGENT B1 ;  /* 0x0000000000017941 */ /* 0x000fea0003800200 */
.L_x_5087:
[----:B------:R-:W-:Y:S01]  /*9f70*/  F2FP.BF16.F32.PACK_AB R182, RZ, R182 ;  /* 0x000000b6ffb6723e */ /* 0x000fe200000010ff */
[----:B------:R-:W-:-:S03]  /*9f80*/  FADD.FTZ R43, R43, R180 ;  /* 0x000000b42b2b7221 */ /* 0x000fc60000010000 */
[----:B------:R-:W-:-:S07]  /*9f90*/  PRMT R169, R169, 0x5410, R182 ;  /* 0x00005410a9a97816 */ /* 0x000fce00000000b6 */
.L_x_5086:
        /* <DEDUP_REMOVED lines=23> */
.L_x_5091:
[----:B------:R-:W-:Y:S05]  /*a110*/  BSYNC.RECONVERGENT B1 ;  /* 0x0000000000017941 */ /* 0x000fea0003800200 */
.L_x_5090:
[----:B------:R-:W-:Y:S01]  /*a120*/  F2FP.BF16.F32.PACK_AB R182, RZ, R182 ;  /* 0x000000b6ffb6723e */ /* 0x000fe200000010ff */
[----:B------:R-:W-:-:S03]  /*a130*/  FADD.FTZ R36, R36, R181 ;  /* 0x000000b524247221 */ /* 0x000fc60000010000 */
[----:B------:R-:W-:-:S07]  /*a140*/  PRMT R170, R182, 0x7610, R170 ;  /* 0x00007610b6aa7816 */ /* 0x000fce00000000aa */
.L_x_5089:
        /* <DEDUP_REMOVED lines=24> */
.L_x_5094:
[----:B------:R-:W-:Y:S05]  /*a2d0*/  BSYNC.RECONVERGENT B1 ;  /* 0x0000000000017941 */ /* 0x000fea0003800200 */
.L_x_5093:
[----:B------:R-:W-:Y:S01]  /*a2e0*/  F2FP.BF16.F32.PACK_AB R182, RZ, R182 ;  /* 0x000000b6ffb6723e */ /* 0x000fe200000010ff */
[----:B------:R-:W-:-:S03]  /*a2f0*/  FADD.FTZ R37, R37, R180 ;  /* 0x000000b425257221 */ /* 0x000fc60000010000 */
[----:B------:R-:W-:-:S07]  /*a300*/  PRMT R170, R170, 0x5410, R182 ;  /* 0x00005410aaaa7816 */ /* 0x000fce00000000b6 */
.L_x_5092:
        /* <DEDUP_REMOVED lines=23> */
.L_x_5097:
[----:B------:R-:W-:Y:S05]  /*a480*/  BSYNC.RECONVERGENT B1 ;  /* 0x0000000000017941 */ /* 0x000fea0003800200 */
.L_x_5096:
[----:B------:R-:W-:Y:S01]  /*a490*/  F2FP.BF16.F32.PACK_AB R182, RZ, R182 ;  /* 0x000000b6ffb6723e */ /* 0x000fe200000010ff */
[----:B------:R-:W-:-:S03]  /*a4a0*/  FADD.FTZ R38, R38, R181 ;  /* 0x000000b526267221 */ /* 0x000fc60000010000 */
[----:B------:R-:W-:-:S07]  /*a4b0*/  PRMT R171, R182, 0x7610, R171 ;  /* 0x00007610b6ab7816 */ /* 0x000fce00000000ab */
.L_x_5095:
[----:B------:R-:W-:Y:S05]  /*a4c0*/  BRA.U !UP3, `(.L_x_5061) ;  /* 0x000000010b487547 */ /* 0x000fea000b800000 */
[----:B------:R-:W-:Y:S01]  /*a4d0*/  FFMA.FTZ R184, R226, UR6, R184 ;  /* 0x00000006e2b87c23 */ /* 0x000fe200080100b8 */
[----:B-----5:R-:W-:Y:S02]  /*a4e0*/  ISETP.GE.U32.AND P0, PT, R204, RZ, PT ;  /* 0x000000ffcc00720c */ /* 0x020fe40003f06070 */
[----:B------:R-:W-:Y:S01]  /*a4f0*/  ISETP.LT.AND P5, PT, RZ, UR32, PT ;  /* 0x00000020ff007c0c */ /* 0x000fe2000bfa1270 */
[----:B------:R-:W-:Y:S01]  /*a500*/  FADD.FTZ R184, R225, -R184 ;  /* 0x800000b8e1b87221 */ /* 0x000fe20000010000 */
[----:B------:R-:W-:-:S03]  /*a510*/  ISETP.GE.U32.AND.EX P0, PT, R205, 0x1000000, PT, P0 ;  /* 0x01000000cd00780c */ /* 0x000fc60003f06100 */
[----:B01----:R-:W-:-:S05]  /*a520*/  FMUL.FTZ R180, R184, UR31 ;  /* 0x0000001fb8b47c20 */ /* 0x003fca0008410000 */
        /* <DEDUP_REMOVED lines=12> */
.L_x_5061:
[----:B01----:R-:W0:Y:S01]  /*a5f0*/  @P4 LDC.64 R182, c[0x0][0x478] ;  /* 0x00011e00ffb64b82 */ /* 0x003e220000000a00 */
[----:B------:R-:W1:Y:S01]  /*a600*/  @UP3 LDCU.64 UR4, c[0x0][0x468] ;  /* 0x00008d00ff0437ac */ /* 0x000e620008000a00 */
[----:B------:R-:W-:Y:S02]  /*a610*/  PLOP3.LUT P0, PT, PT, PT, UP3, 0x80, 0x8 ;  /* 0x000000000008781c */ /* 0x000fe40003f0f038 */
[----:B------:R-:W-:Y:S02]  /*a620*/  PLOP3.LUT P5, PT, PT, PT, UP3, 0x80, 0x8 ;  /* 0x000000000008781c */ /* 0x000fe40003faf038 */
[----:B------:R-:W-:-:S09]  /*a630*/  MOV R180, 0x10 ;  /* 0x0000001000b47802 */ /* 0x000fd20000000f00 */
[----:B-1----:R-:W-:-:S04]  /*a640*/  @P0 IMAD.WIDE.U32 R180, R185, R180, UR4 ;  /* 0x00000004b9b40e25 */ /* 0x002fc8000f8e00b4 */
[----:B0-----:R-:W-:-:S05]  /*a650*/  @P4 IMAD.WIDE.U32 R182, R0, 0x20, R182 ;  /* 0x0000002000b64825 */ /* 0x001fca00078e00b6 */
[----:B------:R2:W-:Y:S04]  /*a660*/  @P4 STG.E.128 desc[UR10][R182.64], R172 ;  /* 0x000000acb6004986 */ /* 0x0005e8000c101d0a */
[----:B------:R2:W-:Y:S04]  /*a670*/  @P4 STG.E.128 desc[UR10][R182.64+0x10], R176 ;  /* 0x000010b0b6004986 */ /* 0x0005e8000c101d0a */
[----:B------:R2:W-:Y:S02]  /*a680*/  @P5 STG.E.128 desc[UR10][R180.64], R168 ;  /* 0x000000a8b4005986 */ /* 0x0005e4000c101d0a */
.L_x_5050:
[----:B------:R-:W-:Y:S05]  /*a690*/  BSYNC.RECONVERGENT B0 ;  /* 0x0000000000007941 */ /* 0x000fea0003800200 */
.L_x_5049:
[----:B------:R-:W-:Y:S02]  /*a6a0*/  UIADD3 UR28, UPT, UPT, UR28, UR26, URZ ;  /* 0x0000001a1c1c7290 */ /* 0x000fe4000fffe0ff */
[----:B------:R-:W-:Y:S02]  /*a6b0*/  UPLOP3.LUT UP1, UPT, UPT, UPT, UP1, 0x40, 0x4 ;  /* 0x000000000004789c */ /* 0x000fe40003f2e810 */
[----:B------:R-:W-:-:S09]  /*a6c0*/  UISETP.GE.AND UP0, UPT, UR28, UR27, UPT ;  /* 0x0000001b1c00728c */ /* 0x000fd2000bf06270 */
[----:B------:R-:W-:Y:S05]  /*a6d0*/  BRA.U !UP0, `(.L_x_5098) ;  /* 0xffffff61083c7547 */ /* 0x000fea000b83ffff */
.L_x_4940:
[----:B------:R-:W3:Y:S01]  /*a6e0*/  S2UR UR4, SR_CTAID.X ;  /* 0x00000000000479c3 */ /* 0x000ee20000002500 */
[----:B------:R-:W-:Y:S01]  /*a6f0*/  BSSY.RECONVERGENT B0, `(.L_x_5099) ;  /* 0x0000012000007945 */ /* 0x000fe20003800200 */
[----:B---3--:R-:W-:-:S06]  /*a700*/  UIMAD UR4, UR4, UR8, URZ ;  /* 0x00000008040472a4 */ /* 0x008fcc000f8e02ff */
[----:B------:R-:W-:-:S04]  /*a710*/  MOV R9, UR4 ;  /* 0x0000000400097c02 */ /* 0x000fc80008000f00 */
[----:B------:R-:W-:Y:S01]  /*a720*/  LEA.HI R9, R9, R232, RZ, 0x1d ;  /* 0x000000e809097211 */ /* 0x000fe200078fe8ff */
[----:B------:R-:W-:Y:S06]  /*a730*/  @!P1 BRA `(.L_x_5100) ;  /* 0x0000000000349947 */ /* 0x000fec0003800000 */
[----:B------:R-:W3:Y:S08]  /*a740*/  LDC.64 R2, c[0x0][0x440] ;  /* 0x00011000ff027b82 */ /* 0x000ef00000000a00 */
[----:B------:R-:W4:Y:S08]  /*a750*/  LDC.64 R4, c[0x0][0x448] ;  /* 0x00011200ff047b82 */ /* 0x000f300000000a00 */
[----:B------:R-:W0:Y:S01]  /*a760*/  LDC.64 R6, c[0x0][0x460] ;  /* 0x00011800ff067b82 */ /* 0x000e220000000a00 */
[----:B---3--:R-:W-:-:S05]  /*a770*/  IMAD.WIDE.U32 R2, R9, 0x20, R2 ;  /* 0x0000002009027825 */ /* 0x008fca00078e0002 */
        /* <DEDUP_REMOVED lines=9> */
.L_x_5100:
[----:B------:R-:W-:Y:S05]  /*a810*/  BSYNC.RECONVERGENT B0 ;  /* 0x0000000000007941 */ /* 0x000fea0003800200 */
.L_x_5099:
[----:B------:R-:W-:Y:S04]  /*a820*/  BSSY.RECONVERGENT B0, `(.L_x_5101) ;  /* 0x000000f000007945 */ /* 0x000fe80003800200 */
[----:B------:R-:W-:Y:S05]  /*a830*/  @!P2 BRA `(.L_x_5102) ;  /* 0x000000000034a947 */ /* 0x000fea0003800000 */
[----:B---3--:R-:W3:Y:S08]  /*a840*/  LDC.64 R2, c[0x0][0x440] ;  /* 0x00011000ff027b82 */ /* 0x008ef00000000a00 */
        /* <DEDUP_REMOVED lines=12> */
.L_x_5102:
[----:B------:R-:W-:Y:S05]  /*a910*/  BSYNC.RECONVERGENT B0 ;  /* 0x0000000000007941 */ /* 0x000fea0003800200 */
.L_x_5101:
[----:B------:R-:W-:Y:S05]  /*a920*/  @!P3 EXIT ;  /* 0x000000000000b94d */ /* 0x000fea0003800000 */
[----:B---3--:R-:W3:Y:S08]  /*a930*/  LDC.64 R2, c[0x0][0x440] ;  /* 0x00011000ff027b82 */ /* 0x008ef00000000a00 */
[----:B------:R-:W4:Y:S08]  /*a940*/  LDC.64 R4, c[0x0][0x448] ;  /* 0x00011200ff047b82 */ /* 0x000f300000000a00 */
[----:B------:R-:W0:Y:S01]  /*a950*/  LDC.64 R6, c[0x0][0x460] ;  /* 0x00011800ff067b82 */ /* 0x000e220000000a00 */
[----:B---3--:R-:W-:-:S05]  /*a960*/  IMAD.WIDE.U32 R2, R9, 0x20, R2 ;  /* 0x0000002009027825 */ /* 0x008fca00078e0002 */
        /* <DEDUP_REMOVED lines=9> */
.L_x_5103:
        /* <DEDUP_REMOVED lines=16> */
.L_x_10751:


//--------------------- .text._ZN10layer_norm22ln_bwd_finalize_kernelINS_22Kernel_traits_finalizeILj6144Ef13__nv_bfloat16fS2_fjLb1ELj1024ELj4ENS_18Kernel_traits_baseILj6144EfS2_fS2_fjLj1024EEEEELb1ELb1EEEvNS_9BwdParamsE --------------------------
	.section	.text._ZN10layer_norm22ln_bwd_finalize_kernelINS_22Kernel_traits_finalizeILj6144Ef13__nv_bfloat16fS2_fjLb1ELj1024ELj4ENS_18Kernel_traits_baseILj6144EfS2_fS2_fjLj1024EEEEELb1ELb1EEEvNS_9BwdParamsE,"ax",@progbits
	.align	128
        .global         _ZN10layer_norm22ln_bwd_finalize_kernelINS_22Kernel_traits_finalizeILj6144Ef13__nv_bfloat16fS2_fjLb1ELj1024ELj4ENS_18Kernel_traits_baseILj6144EfS2_fS2_fjLj1024EEEEELb1ELb1EEEvNS_9BwdParamsE
        .type           _ZN10layer_norm22ln_bwd_finalize_kernelINS_22Kernel_traits_finalizeILj6144Ef13__nv_bfloat16fS2_fjLb1ELj1024ELj4ENS_18Kernel_traits_baseILj6144EfS2_fS2_fjLj1024EEEEELb1ELb1EEEvNS_9BwdParamsE,@function
        .size           _ZN10layer_norm22ln_bwd_finalize_kernelINS_22Kernel_traits_finalizeILj6144Ef13__nv_bfloat16fS2_fjLb1ELj1024ELj4ENS_18Kernel_traits_baseILj6144EfS2_fS2_fjLj1024EEEEELb1ELb1EEEvNS_9BwdParamsE,(.L_x_10752 - _ZN10layer_norm22ln_bwd_finalize_kernelINS_22Kernel_traits_finalizeILj6144Ef13__nv_bfloat16fS2_fjLb1ELj1024ELj4ENS_18Kernel_traits_baseILj6144EfS2_fS2_fjLj1024EEEEELb1ELb1EEEvNS_9BwdParamsE)
        .other          _ZN10layer_norm22ln_bwd_finalize_kernelINS_22Kernel_traits_finalizeILj6144Ef13__nv_bfloat16fS2_fjLb1ELj1024ELj4ENS_18Kernel_traits_baseILj6144EfS2_fS2_fjLj1024EEEEELb1ELb1EEEvNS_9BwdParamsE,@"STO_CUDA_ENTRY STV_DEFAULT"
_ZN10layer_norm22ln_bwd_finalize_kernelINS_22Kernel_traits_finalizeILj6144Ef13__nv_bfloat16fS2_fjLb1ELj1024ELj4ENS_18Kernel_traits_baseILj6144EfS2_fS2_fjLj1024EEEEELb1ELb1EEEvNS_9BwdParamsE:
.text._ZN10layer_norm22ln_bwd_finalize_kernelINS_22Kernel_traits_finalizeILj6144Ef13__nv_bfloat16fS2_fjLb1ELj1024ELj4ENS_18Kernel_traits_baseILj6144EfS2_fS2_fjLj1024EEEEELb1ELb1EEEvNS_9BwdParamsE:
        /* <DEDUP_REMOVED lines=56> */
.L_x_5108:
        /* <DEDUP_REMOVED lines=87> */
.L_x_5107:
[----:B------:R-:W-:Y:S05]  /*08f0*/  BSYNC.RECONVERGENT B1 ;  /* 0x0000000000017941 */ /* 0x000fea0003800200 */
.L_x_5106:
        /* <DEDUP_REMOVED lines=51> */
.L_x_5110:
[----:B------:R-:W-:Y:S05]  /*0c30*/  BSYNC.RECONVERGENT B1 ;  /* 0x0000000000017941 */ /* 0x000fea0003800200 */
.L_x_5109:
        /* <DEDUP_REMOVED lines=30> */
.L_x_5112:
[----:B------:R-:W-:Y:S05]  /*0e20*/  BSYNC.RECONVERGENT B1 ;  /* 0x0000000000017941 */ /* 0x000fea0003800200 */
.L_x_5111:
        /* <DEDUP_REMOVED lines=15> */
.L_x_5105:
[----:B------:R-:W-:Y:S05]  /*0f20*/  BSYNC.RECONVERGENT B0 ;  /* 0x0000000000007941 */ /* 0x000fea0003800200 */
.L_x_5104:
        /* <DEDUP_REMOVED lines=72> */
.L_x_5113:
        /* <DEDUP_REMOVED lines=13> */
.L_x_10752:


//--------------------- .text._ZN10layer_norm13ln_bwd_kernelINS_13Kernel_traitsIf13__nv_bfloat16fS2_fjLj6144ELj1ELj1ELj8ELj16ENS_18Kernel_traits_baseILj6144EfS2_fS2_fjLj256EEEEELb1ELb1ELb1ELb1EEEvNS_9BwdParamsE --------------------------
	.section	.text._ZN10layer_norm13ln_bwd_kernelINS_13Kernel_traitsIf13__nv_bfloat16fS2_fjLj6144ELj1ELj1ELj8ELj16ENS_18Kernel_traits_baseILj6144EfS2_fS2_fjLj256EEEEELb1ELb1ELb1ELb1EEEvNS_9BwdParamsE,"ax",@progbits
	.align	128
        .global         _ZN10layer_norm13ln_bwd_kernelINS_13Kernel_traitsIf13__nv_bfloat16fS2_fjLj6144ELj1ELj1ELj8ELj16ENS_18Kernel_traits_baseILj6144EfS2_fS2_fjLj256EEEEELb1ELb1ELb1ELb1EEEvNS_9BwdParamsE
        .type           _ZN10layer_norm13ln_bwd_kernelINS_13Kernel_traitsIf13__nv_bfloat16fS2_fjLj6144ELj1ELj1ELj8ELj16ENS_18Kernel_traits_baseILj6144EfS2_fS2_fjLj256EEEEELb1ELb1ELb1ELb1EEEvNS_9BwdParamsE,@function
        .size           _ZN10layer_norm13ln_bwd_kernelINS_13Kernel_traitsIf13__nv_bfloat16fS2_fjLj6144ELj1ELj1ELj8ELj16ENS_18Kernel_traits_baseILj6144EfS2_fS2_fjLj256EEEEELb1ELb1ELb1ELb1EEEvNS_9BwdParamsE,(.L_x_10753 - _ZN10layer_norm13ln_bwd_kernelINS_13Kernel_traitsIf13__nv_bfloat16fS2_fjLj6144ELj1ELj1ELj8ELj16ENS_18Kernel_traits_baseILj6144EfS2_fS2_fjLj256EEEEELb1ELb1ELb1ELb1EEEvNS_9BwdParamsE)
        .other          _ZN10layer_norm13ln_bwd_kernelINS_13Kernel_traitsIf13__nv_bfloat16fS2_fjLj6144ELj1ELj1ELj8ELj16ENS_18Kernel_traits_baseILj6144EfS2_fS2_fjLj256EEEEELb1ELb1ELb1ELb1EEEvNS_9BwdParamsE,@"STO_CUDA_ENTRY STV_DEFAULT"
_ZN10layer_norm13ln_bwd_kernelINS_13Kernel_traitsIf13__nv_bfloat16fS2_fjLj6144ELj1ELj1ELj8ELj16ENS_18Kernel_traits_baseILj6144EfS2_fS2_fjLj256EEEEELb1ELb1ELb1ELb1EEEvNS_9BwdParamsE:
.text._ZN10layer_norm13ln_bwd_kernelINS_13Kernel_traitsIf13__nv_bfloat16fS2_fjLj6144ELj1ELj1ELj8ELj16ENS_18Kernel_traits_baseILj6144EfS2_fS2_fjLj256EEEEELb1ELb1ELb1ELb1EEEvNS_9BwdParamsE:
        /* <DEDUP_REMOVED lines=68> */
.L_x_5217:
[----:B------:R-:W1:Y:S08]  /*0440*/  LDC.64 R182, c[0x0][0x3f8] ;  /* 0x0000fe00ffb67b82 */ /* 0x000e700000000a00 */
[----:B------:R-:W2:Y:S08]  /*0450*/  LDC.64 R234, c[0x0][0x3c8] ;  /* 0x0000f200ffea7b82 */ /* 0x000eb00000000a00 */
[----:B------:R-:W3:Y:S01]  /*0460*/  LDC.64 R180, c[0x0][0x3f0] ;  /* 0x0000fc00ffb47b82 */ /* 0x000ee20000000a00 */
[----:B-1----:R-:W-:-:S07]  /*0470*/  IMAD.WIDE R184, R231, 0x4, R182 ;  /* 0x00000004e7b87825 */ /* 0x002fce00078e02b6 */
[----:B------:R-:W1:Y:S01]  /*0480*/  LDC.64 R182, c[0x0][0x3c0] ;  /* 0x0000f000ffb67b82 */ /* 0x000e620000000a00 */
[----:B------:R-:W4:Y:S01]  /*0490*/  LDG.E R233, desc[UR12][R184.64] ;  /* 0x0000000cb8e97981 */ /* 0x000f22000c1e1900 */
[----:B--2---:R-:W-:-:S06]  /*04a0*/  IMAD.WIDE R234, R231, 0x4, R234 ;  /* 0x00000004e7ea7825 */ /* 0x004fcc00078e02ea */
[----:B-----5:R2:W5:Y:S01]  /*04b0*/  LDG.E R234, desc[UR12][R234.64] ;  /* 0x0000000ceaea7981 */ /* 0x020562000c1e1900 */
[----:B---3--:R-:W-:-:S05]  /*04c0*/  IMAD.WIDE R180, R231, 0x4, R180 ;  /* 0x00000004e7b47825 */ /* 0x008fca00078e02b4 */
[----:B------:R2:W5:Y:S01]  /*04d0*/  LDG.E R186, desc[UR12][R180.64] ;  /* 0x0000000cb4ba7981 */ /* 0x000562000c1e1900 */
[----:B----4-:R-:W-:-:S13]  /*04e0*/  ISETP.GE.AND P2, PT, R233, 0x1, PT ;  /* 0x00000001e900780c */ /* 0x010fda0003f46270 */
[----:B-12---:R-:W-:Y:S05]  /*04f0*/  @!P2 BRA `(.L_x_5115) ;  /* 0x00000010003ca947 */ /* 0x006fea0003800000 */
[----:B------:R-:W1:Y:S01]  /*0500*/  LDC R202, c[0x0][0x388] ;  /* 0x0000e200ffca7b82 */ /* 0x000e620000000800 */
[----:B0-----:R-:W-:Y:S01]  /*0510*/  IADD3 R2, PT, PT, R233, -0x1, RZ ;  /* 0xffffffffe9027810 */ /* 0x001fe20007ffe0ff */
[----:B------:R-:W-:-:S06]  /*0520*/  IMAD.WIDE R182, R231, 0x4, R182 ;  /* 0x00000004e7b67825 */ /* 0x000fcc00078e02b6 */
[----:B------:R-:W0:Y:S08]  /*0530*/  LDC.64 R4, c[0x0][0x428] ;  /* 0x00010a00ff047b82 */ /* 0x000e300000000a00 */
[----:B------:R-:W2:Y:S01]  /*0540*/  LDC.64 R200, c[0x0][0x3a8] ;  /* 0x0000ea00ffc87b82 */ /* 0x000ea20000000a00 */
[-C--:B-1----:R-:W-:Y:S01]  /*0550*/  IMAD R2, R2, R202.reuse, RZ ;  /* 0x000000ca02027224 */ /* 0x082fe200078e02ff */
[----:B-----5:R-:W-:Y:S01]  /*0560*/  ISETP.GE.AND P3, PT, R186, 0x1, PT ;  /* 0x00000001ba00780c */ /* 0x020fe20003f66270 */
[----:B------:R-:W-:-:S05]  /*0570*/  IMAD R0, R231, R202, RZ ;  /* 0x000000cae7007224 */ /* 0x000fca00078e02ff */
[----:B------:R-:W1:Y:S01]  /*0580*/  LDC.64 R212, c[0x0][0x3b0] ;  /* 0x0000ec00ffd47b82 */ /* 0x000e620000000a00 */
[----:B------:R-:W-:Y:S02]  /*0590*/  SHF.R.S32.HI R7, RZ, 0x1f, R2 ;  /* 0x0000001fff077819 */ /* 0x000fe40000011402 */
[----:B------:R-:W-:Y:S02]  /*05a0*/  SHF.R.S32.HI R3, RZ, 0x1f, R0 ;  /* 0x0000001fff037819 */ /* 0x000fe40000011400 */
[----:B------:R-:W-:Y:S02]  /*05b0*/  LEA.HI R7, R7, R2, RZ, 0x3 ;  /* 0x0000000207077211 */ /* 0x000fe400078f18ff */
[----:B------:R-:W-:Y:S02]  /*05c0*/  LEA.HI R3, R3, R0, RZ, 0x3 ;  /* 0x0000000003037211 */ /* 0x000fe400078f18ff */
[-C--:B------:R-:W-:Y:S01]  /*05d0*/  LEA.HI.SX32 R7, R7, R232.reuse, 0x1d ;  /* 0x000000e807077211 */ /* 0x080fe200078feaff */
[----:B------:R-:W3:Y:S01]  /*05e0*/  LDG.E R0, desc[UR12][R182.64] ;  /* 0x0000000cb6007981 */ /* 0x000ee2000c1e1900 */
[----:B------:R-:W-:-:S03]  /*05f0*/  LEA.HI.SX32 R203, R3, R232, 0x1d ;  /* 0x000000e803cb7211 */ /* 0x000fc600078feaff */
[C---:B0-----:R-:W-:Y:S01]  /*0600*/  IMAD.WIDE.U32 R196, R7.reuse, 0x10, R4 ;  /* 0x0000001007c47825 */ /* 0x041fe200078e0004 */
[----:B------:R-:W-:-:S03]  /*0610*/  IADD3 R181, PT, PT, R7, 0x100, RZ ;  /* 0x0000010007b57810 */ /* 0x000fc60007ffe0ff */
[C---:B--2---:R-:W-:Y:S01]  /*0620*/  IMAD.WIDE.U32 R2, R203.reuse, 0x20, R200 ;  /* 0x00000020cb027825 */ /* 0x044fe200078e00c8 */
[C---:B------:R-:W-:Y:S01]  /*0630*/  IADD3 R207, PT, PT, R203.reuse, 0x100, RZ ;  /* 0x00000100cbcf7810 */ /* 0x040fe20007ffe0ff */
[----:B------:R-:W2:Y:S01]  /*0640*/  LDG.E.128 R196, desc[UR12][R196.64] ;  /* 0x0000000cc4c47981 */ /* 0x000ea2000c1e1d00 */
[----:B------:R-:W-:Y:S02]  /*0650*/  IADD3 R209, PT, PT, R203, 0x200, RZ ;  /* 0x00000200cbd17810 */ /* 0x000fe40007ffe0ff */
[----:B------:R-:W-:Y:S01]  /*0660*/  IADD3 R7, PT, PT, R7, 0x200, RZ ;  /* 0x0000020007077810 */ /* 0x000fe20007ffe0ff */
[----:B------:R-:W4:Y:S01]  /*0670*/  LDG.E.128 R244, desc[UR12][R2.64] ;  /* 0x0000000c02f47981 */ /* 0x000f22000c1e1d00 */
[----:B------:R-:W-:-:S03]  /*0680*/  IMAD.WIDE.U32 R180, R181, 0x10, R4 ;  /* 0x00000010b5b47825 */ /* 0x000fc600078e0004 */
[----:B------:R-:W4:Y:S01]  /*0690*/  LDG.E.128 R192, desc[UR12][R2.64+0x10] ;  /* 0x0000100c02c07981 */ /* 0x000f22000c1e1d00 */
[----:B------:R-:W-:-:S03]  /*06a0*/  IMAD.WIDE.U32 R184, R207, 0x20, R200 ;  /* 0x00000020cfb87825 */ /* 0x000fc600078e00c8 */
[----:B------:R-:W4:Y:S01]  /*06b0*/  LDG.E.128 R180, desc[UR12][R180.64] ;  /* 0x0000000cb4b47981 */ /* 0x000f22000c1e1d00 */
[----:B------:R-:W-:-:S03]  /*06c0*/  IMAD.WIDE.U32 R200, R209, 0x20, R200 ;  /* 0x00000020d1c87825 */ /* 0x000fc600078e00c8 */
[----:B------:R-:W4:Y:S01]  /*06d0*/  LDG.E.128 R188, desc[UR12][R184.64] ;  /* 0x0000000cb8bc7981 */ /* 0x000f22000c1e1d00 */
[----:B------:R-:W-:-:S03]  /*06e0*/  IMAD.WIDE.U32 R4, R7, 0x10, R4 ;  /* 0x0000001007047825 */ /* 0x000fc600078e0004 */
[----:B------:R-:W4:Y:S04]  /*06f0*/  LDG.E.128 R8, desc[UR12][R184.64+0x10] ;  /* 0x0000100cb8087981 */ /* 0x000f28000c1e1d00 */
[----:B------:R-:W4:Y:S04]  /*0700*/  LDG.E.128 R12, desc[UR12][R200.64] ;  /* 0x0000000cc80c7981 */ /* 0x000f28000c1e1d00 */
[----:B------:R0:W4:Y:S04]  /*0710*/  LDG.E.128 R16, desc[UR12][R200.64+0x10] ;  /* 0x0000100cc8107981 */ /* 0x000128000c1e1d00 */
[----:B------:R-:W4:Y:S01]  /*0720*/  LDG.E.128 R4, desc[UR12][R4.64] ;  /* 0x0000000c04047981 */ /* 0x000f22000c1e1d00 */
[----:B------:R-:W-:-:S05]  /*0730*/  @P3 IADD3 R187, PT, PT, R186, -0x1, RZ ;  /* 0xffffffffbabb3810 */ /* 0x000fca0007ffe0ff */
[----:B------:R-:W-:-:S05]  /*0740*/  @P3 IMAD R187, R187, R202, RZ ;  /* 0x000000cabbbb3224 */ /* 0x000fca00078e02ff */
[----:B0-----:R-:W-:-:S04]  /*0750*/  @P3 SHF.R.S32.HI R200, RZ, 0x1f, R187 ;  /* 0x0000001fffc83819 */ /* 0x001fc800000114bb */
[----:B------:R-:W-:Y:S02]  /*0760*/  @P3 LEA.HI R187, R200, R187, RZ, 0x3 ;  /* 0x000000bbc8bb3211 */ /* 0x000fe400078f18ff */
[----:B------:R-:W-:Y:S02]  /*0770*/  MOV R217, RZ ;  /* 0x000000ff00d97202 */ /* 0x000fe40000000f00 */
[----:B------:R-:W-:-:S04]  /*0780*/  @P3 LEA.HI.SX32 R217, R187, R232, 0x1d ;  /* 0x000000e8bbd93211 */ /* 0x000fc800078feaff */
[C---:B------:R-:W-:Y:S02]  /*0790*/  IADD3 R215, PT, PT, R217.reuse, 0x100, RZ ;  /* 0x00000100d9d77810 */ /* 0x040fe40007ffe0ff */
[C---:B------:R-:W-:Y:S01]  /*07a0*/  IADD3 R187, PT, PT, R217.reuse, 0x200, RZ ;  /* 0x00000200d9bb7810 */ /* 0x040fe20007ffe0ff */
[----:B-1----:R-:W-:-:S04]  /*07b0*/  IMAD.WIDE.U32 R216, R217, 0x8, R212 ;  /* 0x00000008d9d87825 */ /* 0x002fc800078e00d4 */
        /* <DEDUP_REMOVED lines=21> */
[----:B---3--:R-:W-:Y:S02]  /*0910*/  FSEL R0, R0, RZ, !P0 ;  /* 0x000000ff00007208 */ /* 0x008fe40004000000 */
[C---:B--2---:R-:W-:Y:S02]  /*0920*/  PRMT R202, R196.reuse, 0x7632, R202 ;  /* 0x00007632c4ca7816 */ /* 0x044fe400000000ca */
[----:B------:R-:W-:Y:S01]  /*0930*/  SHF.L.U32 R225, R196, 0x10, RZ ;  /* 0x00000010c4e17819 */ /* 0x000fe200000006ff */
[C---:B----4-:R-:W-:Y:S01]  /*0940*/  FADD.FTZ R229, -R0.reuse, R246 ;  /* 0x000000f600e57221 */ /* 0x050fe20000010100 */
[----:B------:R-:W-:Y:S01]  /*0950*/  FADD.FTZ R3, -R0, R244 ;  /* 0x000000f400037221 */ /* 0x000fe20000010100 */
[----:B0-----:R-:W-:Y:S02]  /*0960*/  PRMT R200, R198, 0x7632, R200 ;  /* 0x00007632c6c87816 */ /* 0x001fe400000000c8 */
[C---:B------:R-:W-:Y:S01]  /*0970*/  SHF.L.U32 R219, R197.reuse, 0x10, RZ ;  /* 0x00000010c5db7819 */ /* 0x040fe200000006ff */
[----:B------:R-:W-:Y:S01]  /*0980*/  FADD.FTZ R211, -R0, R193 ;  /* 0x000000c100d37221 */ /* 0x000fe20000010100 */
[----:B------:R-:W-:Y:S01]  /*0990*/  FMUL.FTZ R229, R234, R229 ;  /* 0x000000e5eae57220 */ /* 0x000fe20000410000 */
[----:B------:R-:W-:Y:S01]  /*09a0*/  SHF.L.U32 R202, R202, 0x10, RZ ;  /* 0x00000010caca7819 */ /* 0x000fe200000006ff */
[----:B------:R-:W-:Y:S01]  /*09b0*/  FMUL.FTZ R226, R88, R225 ;  /* 0x000000e158e27220 */ /* 0x000fe20000410000 */
[----:B------:R-:W-:Y:S01]  /*09c0*/  FADD.FTZ R227, -R0, R245 ;  /* 0x000000f500e37221 */ /* 0x000fe20000010100 */
[----:B------:R-:W-:Y:S01]  /*09d0*/  FMUL.FTZ R3, R234, R3 ;  /* 0x00000003ea037220 */ /* 0x000fe20000410000 */
[----:B------:R-:W-:Y:S01]  /*09e0*/  SHF.L.U32 R200, R200, 0x10, RZ ;  /* 0x00000010c8c87819 */ /* 0x000fe200000006ff */
[----:B------:R-:W-:Y:S01]  /*09f0*/  FADD.FTZ R249, -R0, R195 ;  /* 0x000000c300f97221 */ /* 0x000fe20000010100 */
[----:B------:R-:W-:Y:S01]  /*0a00*/  PRMT R203, R197, 0x7632, R203 ;  /* 0x00007632c5cb7816 */ /* 0x000fe200000000cb */
        /* <DEDUP_REMOVED lines=12> */
[C---:B------:R-:W-:Y:S01]  /*0ad0*/  PRMT R2, R183.reuse, 0x7632, R2 ;  /* 0x00007632b7027816 */ /* 0x040fe20000000002 */
[C---:B-1----:R-:W-:Y:S01]  /*0ae0*/  FADD.FTZ R205, -R0.reuse, R8 ;  /* 0x0000000800cd7221 */ /* 0x042fe20000010100 */
        /* <DEDUP_REMOVED lines=13> */
[-C--:B------:R-:W-:Y:S01]  /*0bc0*/  FFMA.FTZ R94, R229, R219.reuse, R94 ;  /* 0x000000dbe55e7223 */ /* 0x080fe2000001005e */
[----:B------:R-:W-:Y:S01]  /*0bd0*/  FMUL.FTZ R224, R90, R219 ;  /* 0x000000db5ae07220 */ /* 0x000fe20000410000 */
[----:B------:R-:W-:Y:S01]  /*0be0*/  PRMT R0, R7, 0x7632, R0 ;  /* 0x0000763207007816 */ /* 0x000fe20000000000 */
[----:B------:R-:W-:Y:S01]  /*0bf0*/  FMUL.FTZ R219, R89, R202 ;  /* 0x000000ca59db7220 */ /* 0x000fe20000410000 */
[----:B------:R-:W-:Y:S01]  /*0c00*/  SHF.L.U32 R183, R7, 0x10, RZ ;  /* 0x0000001007b77819 */ /* 0x000fe200000006ff */
[----:B------:R-:W-:Y:S01]  /*0c10*/  FADD.FTZ R12, RZ, R226 ;  /* 0x000000e2ff0c7221 */ /* 0x000fe20000010000 */
[----:B------:R-:W-:Y:S01]  /*0c20*/  FMUL.FTZ R230, R234, R227 ;  /* 0x000000e3eae67220 */ /* 0x000fe20000410000 */
[----:B------:R-:W-:Y:S01]  /*0c30*/  FFMA.FTZ R7, R3, R226, RZ ;  /* 0x000000e203077223 */ /* 0x000fe200000100ff */
[----:B------:R-:W-:Y:S01]  /*0c40*/  SHF.L.U32 R218, R203, 0x10, RZ ;  /* 0x00000010cbda7819 */ /* 0x000fe200000006ff */
[----:B------:R-:W-:Y:S01]  /*0c50*/  FADD.FTZ R121, R121, R200 ;  /* 0x000000c879797221 */ /* 0x000fe20000010000 */
[-C--:B------:R-:W-:Y:S01]  /*0c60*/  FFMA.FTZ R97, R222, R200.reuse, R97 ;  /* 0x000000c8de617223 */ /* 0x080fe20000010061 */
[----:B------:R-:W-:Y:S01]  /*0c70*/  FMUL.FTZ R211, R85, R200 ;  /* 0x000000c855d37220 */ /* 0x000fe20000410000 */
[C---:B------:R-:W-:Y:S01]  /*0c80*/  FMUL.FTZ R228, R234.reuse, R247 ;  /* 0x000000f7eae47220 */ /* 0x040fe20000410000 */
[----:B------:R-:W-:Y:S01]  /*0c90*/  FMUL.FTZ R200, R234, R9 ;  /* 0x00000009eac87220 */ /* 0x000fe20000410000 */
[----:B------:R-:W-:Y:S01]  /*0ca0*/  FADD.FTZ R9, R12, R219 ;  /* 0x000000db0c097221 */ /* 0x000fe20000010000 */
[----:B------:R-:W-:Y:S01]  /*0cb0*/  FFMA.FTZ R12, R230, R219, R7 ;  /* 0x000000dbe60c7223 */ /* 0x000fe20000010007 */
[----:B------:R-:W-:Y:S01]  /*0cc0*/  SHF.L.U32 R223, R198, 0x10, RZ ;  /* 0x00000010c6df7819 */ /* 0x000fe200000006ff */
[----:B------:R-:W-:Y:S01]  /*0cd0*/  FMUL.FTZ R227, R234, R251 ;  /* 0x000000fbeae37220 */ /* 0x000fe20000410000 */
[----:B------:R-:W-:Y:S01]  /*0ce0*/  PRMT R8, R4, 0x7632, R8 ;  /* 0x0000763204087816 */ /* 0x000fe20000000008 */
[-C--:B------:R-:W-:Y:S01]  /*0cf0*/  FFMA.FTZ R95, R228, R218.reuse, R95 ;  /* 0x000000dae45f7223 */ /* 0x080fe2000001005f */
[----:B------:R-:W-:Y:S01]  /*0d00*/  FADD.FTZ R119, R119, R218 ;  /* 0x000000da77777221 */ /* 0x000fe20000010000 */
[----:B------:R-:W-:Y:S01]  /*0d10*/  FMUL.FTZ R218, R91, R218 ;  /* 0x000000da5bda7220 */ /* 0x000fe20000410000 */
[----:B------:R-:W-:Y:S01]  /*0d20*/  FADD.FTZ R9, R9, R224 ;  /* 0x000000e009097221 */ /* 0x000fe20000010000 */
[----:B------:R-:W-:Y:S01]  /*0d30*/  FFMA.FTZ R7, R229, R224, R12 ;  /* 0x000000e0e5077223 */ /* 0x000fe2000001000c */
[----:B------:R-:W-:Y:S01]  /*0d40*/  FADD.FTZ R120, R120, R223 ;  /* 0x000000df78787221 */ /* 0x000fe20000010000 */
[-C--:B------:R-:W-:Y:S01]  /*0d50*/  FFMA.FTZ R96, R227, R223.reuse, R96 ;  /* 0x000000dfe3607223 */ /* 0x080fe20000010060 */
[----:B------:R-:W-:Y:S01]  /*0d60*/  SHF.L.U32 R188, R8, 0x10, RZ ;  /* 0x0000001008bc7819 */ /* 0x000fe200000006ff */
[----:B------:R-:W-:Y:S01]  /*0d70*/  FMUL.FTZ R223, R84, R223 ;  /* 0x000000df54df7220 */ /* 0x000fe20000410000 */
[----:B------:R-:W-:Y:S01]  /*0d80*/  FADD.FTZ R8, R9, R218 ;  /* 0x000000da09087221 */ /* 0x000fe20000010000 */
[----:B------:R-:W-:Y:S01]  /*0d90*/  FFMA.FTZ R12, R228, R218, R7 ;  /* 0x000000dae40c7223 */ /* 0x000fe20000010007 */
[----:B------:R-:W-:Y:S01]  /*0da0*/  FADD.FTZ R116, R116, R225 ;  /* 0x000000e174747221 */ /* 0x000fe20000010000 */
[----:B------:R-:W-:Y:S01]  /*0db0*/  FFMA.FTZ R92, R3, R225, R92 ;  /* 0x000000e1035c7223 */ /* 0x000fe2000001005c */
[----:B------:R-:W-:Y:S01]  /*0dc0*/  FMUL.FTZ R225, R234, R194 ;  /* 0x000000c2eae17220 */ /* 0x000fe20000410000 */
[----:B------:R-:W-:Y:S01]  /*0dd0*/  PRMT R10, R5, 0x7632, R10 ;  /* 0x00007632050a7816 */ /* 0x000fe2000000000a */
[----:B------:R-:W-:Y:S01]  /*0de0*/  FADD.FTZ R8, R8, R223 ;  /* 0x000000df08087221 */ /* 0x000fe20000010000 */
[----:B------:R-:W-:Y:S01]  /*0df0*/  FFMA.FTZ R7, R227, R223, R12 ;  /* 0x000000dfe3077223 */ /* 0x000fe2000001000c */
[----:B------:R-:W-:Y:S01]  /*0e00*/  PRMT R184, R180, 0x7632, R184 ;  /* 0x00007632b4b87816 */ /* 0x000fe200000000b8 */
[----:B------:R-:W-:Y:S01]  /*0e10*/  FADD.FTZ R122, R122, R221 ;  /* 0x000000dd7a7a7221 */ /* 0x000fe20000010000 */
[----:B------:R-:W-:Y:S01]  /*0e20*/  SHF.L.U32 R187, R180, 0x10, RZ ;  /* 0x00000010b4bb7819 */ /* 0x000fe200000006ff */
[-C--:B------:R-:W-:Y:S01]  /*0e30*/  FFMA.FTZ R98, R225, R221.reuse, R98 ;  /* 0x000000dde1627223 */ /* 0x080fe20000010062 */
[----:B------:R-:W-:Y:S01]  /*0e40*/  PRMT R180, R182, 0x7632, R180 ;  /* 0x00007632b6b47816 */ /* 0x000fe200000000b4 */
[----:B------:R-:W-:Y:S01]  /*0e50*/  FMUL.FTZ R221, R86, R221 ;  /* 0x000000dd56dd7220 */ /* 0x000fe20000410000 */
[----:B------:R-:W-:Y:S01]  /*0e60*/  SHF.L.U32 R201, R182, 0x10, RZ ;  /* 0x00000010b6c97819 */ /* 0x000fe200000006ff */
[----:B------:R-:W-:Y:S01]  /*0e70*/  FADD.FTZ R8, R8, R211 ;  /* 0x000000d308087221 */ /* 0x000fe20000010000 */
[----:B------:R-:W-:-:S02]  /*0e80*/  SHF.L.U32 R196, R196, 0x10, RZ ;  /* 0x00000010c4c47819 */ /* 0x000fc400000006ff */
[----:B------:R-:W-:Y:S01]  /*0e90*/  SHF.L.U32 R182, R10, 0x10, RZ ;  /* 0x000000100ab67819 */ /* 0x000fe200000006ff */
[----:B------:R-:W-:Y:S01]  /*0ea0*/  FFMA.FTZ R10, R222, R211, R7 ;  /* 0x000000d3de0a7223 */ /* 0x000fe20000010007 */
[----:B------:R-:W-:Y:S01]  /*0eb0*/  FADD.FTZ R7, R8, R221 ;  /* 0x000000dd08077221 */ /* 0x000fe20000010000 */
[----:B------:R-:W-:Y:S01]  /*0ec0*/  FMUL.FTZ R210, R87, R196 ;  /* 0x000000c457d27220 */ /* 0x000fe20000410000 */
        /* <DEDUP_REMOVED lines=10> */
[----:B------:R-:W-:Y:S01]  /*0f70*/  FMUL.FTZ R12, R81, R184 ;  /* 0x000000b8510c7220 */ /* 0x000fe20000410000 */
[C---:B------:R-:W-:Y:S01]  /*0f80*/  PRMT R4, R6.reuse, 0x7632, R4 ;  /* 0x0000763206047816 */ /* 0x040fe20000000004 */
[----:B------:R-:W-:Y:S01]  /*0f90*/  FADD.FTZ R7, R7, R204 ;  /* 0x000000cc07077221 */ /* 0x000fe20000010000 */
[----:B------:R-:W-:Y:S01]  /*0fa0*/  SHF.L.U32 R5, R6, 0x10, RZ ;  /* 0x0000001006057819 */ /* 0x000fe200000006ff */
[----:B------:R-:W-:Y:S01]  /*0fb0*/  FFMA.FTZ R9, R209, R204, R8 ;  /* 0x000000ccd1097223 */ /* 0x000fe20000010008 */
[----:B------:R-:W-:Y:S01]  /*0fc0*/  SHF.L.U32 R6, R185, 0x10, RZ ;  /* 0x00000010b9067819 */ /* 0x000fe200000006ff */
[----:B------:R-:W-:Y:S01]  /*0fd0*/  FFMA.FTZ R93, R230, R202, R93 ;  /* 0x000000cae65d7223 */ /* 0x000fe2000001005d */
[----:B------:R-:W-:Y:S01]  /*0fe0*/  FADD.FTZ R117, R117, R202 ;  /* 0x000000ca75757221 */ /* 0x000fe20000010000 */
[----:B------:R-:W-:Y:S01]  /*0ff0*/  FMUL.FTZ R206, R234, R191 ;  /* 0x000000bfeace7220 */ /* 0x000fe20000410000 */
[----:B------:R-:W-:Y:S01]  /*1000*/  FFMA.FTZ R101, R208, R184, R101 ;  /* 0x000000b8d0657223 */ /* 0x000fe20000010065 */
[----:B------:R-:W-:Y:S01]  /*1010*/  FADD.FTZ R125, R125, R184 ;  /* 0x000000b87d7d7221 */ /* 0x000fe20000010000 */
[----:B------:R-:W-:Y:S01]  /*1020*/  FMUL.FTZ R202, R82, R193 ;  /* 0x000000c152ca7220 */ /* 0x000fe20000410000 */
[----:B------:R-:W-:Y:S01]  /*1030*/  SHF.L.U32 R184, R4, 0x10, RZ ;  /* 0x0000001004b87819 */ /* 0x000fe200000006ff */
[----:B------:R-:W-:Y:S01]  /*1040*/  FADD.FTZ R7, R7, R12 ;  /* 0x0000000c07077221 */ /* 0x000fe20000010000 */
[----:B------:R-:W-:Y:S01]  /*1050*/  FMUL.FTZ R207, R234, R207 ;  /* 0x000000cfeacf7220 */ /* 0x000fe20000410000 */
[----:B------:R-:W-:Y:S01]  /*1060*/  FFMA.FTZ R4, R208, R12, R9 ;  /* 0x0000000cd0047223 */ /* 0x000fe20000010009 */
[C---:B------:R-:W-:Y:S01]  /*1070*/  FMUL.FTZ R198, R234.reuse, R11 ;  /* 0x0000000beac67220 */ /* 0x040fe20000410000 */
[----:B------:R-:W-:Y:S01]  /*1080*/  FMUL.FTZ R205, R234, R205 ;  /* 0x000000cdeacd7220 */ /* 0x000fe20000410000 */
        /* <DEDUP_REMOVED lines=38> */
[----:B------:R-:W-:Y:S01]  /*12f0*/  FMUL.FTZ R7, R73, R188 ;  /* 0x000000bc49077220 */ /* 0x000fe20000410000 */
        /* <DEDUP_REMOVED lines=46> */
[----:B------:R-:W-:Y:S06]  /*15e0*/  BRA `(.L_x_5116) ;  /* 0x0000000000c07947 */ /* 0x000fec0003800000 */
.L_x_5115:
[----:B-----5:R-:W-:Y:S01]  /*15f0*/  ISETP.GE.AND P3, PT, R186, 0x1, PT ;  /* 0x00000001ba00780c */ /* 0x020fe20003f66270 */
[----:B------:R-:W-:Y:S01]  /*1600*/  HFMA2 R183, -RZ, RZ, 0, 0 ;  /* 0x00000000ffb77431 */ /* 0x000fe200000001ff */
[----:B------:R-:W-:Y:S02]  /*1610*/  MOV R236, UR7 ;  /* 0x0000000700ec7c02 */ /* 0x000fe40008000f00 */
[----:B------:R-:W-:-:S04]  /*1620*/  ISETP.NE.U32.AND P0, PT, RZ, UR6, PT ;  /* 0x00000006ff007c0c */ /* 0x000fc8000bf05070 */
[----:B------:R-:W-:-:S05]  /*1630*/  ISETP.NE.AND.EX P0, PT, R236, RZ, PT, P0 ;  /* 0x000000ffec00720c */ /* 0x000fca0003f05300 */
[----:B------:R-:W1:Y:S01]  /*1640*/  @P3 LDC R181, c[0x0][0x388] ;  /* 0x0000e200ffb53b82 */ /* 0x000e620000000800 */
[----:B------:R-:W-:-:S07]  /*1650*/  @P3 IADD3 R180, PT, PT, R186, -0x1, RZ ;  /* 0xffffffffbab43810 */ /* 0x000fce0007ffe0ff */
[----:B------:R-:W2:Y:S01]  /*1660*/  @!P0 LDC.64 R212, c[0x0][0x3b0] ;  /* 0x0000ec00ffd48b82 */ /* 0x000ea20000000a00 */
[----:B-1----:R-:W-:-:S05]  /*1670*/  @P3 IMAD R180, R180, R181, RZ ;  /* 0x000000b5b4b43224 */ /* 0x002fca00078e02ff */
[----:B------:R-:W-:-:S04]  /*1680*/  @P3 SHF.R.S32.HI R181, RZ, 0x1f, R180 ;  /* 0x0000001fffb53819 */ /* 0x000fc800000114b4 */
[----:B------:R-:W-:-:S04]  /*1690*/  @P3 LEA.HI R181, R181, R180, RZ, 0x3 ;  /* 0x000000b4b5b53211 */ /* 0x000fc800078f18ff */
[----:B------:R-:W-:-:S04]  /*16a0*/  @P3 LEA.HI.SX32 R183, R181, R232, 0x1d ;  /* 0x000000e8b5b73211 */ /* 0x000fc800078feaff */
[C---:B------:R-:W-:Y:S01]  /*16b0*/  @!P0 IADD3 R215, PT, PT, R183.reuse, 0x100, RZ ;  /* 0x00000100b7d78810 */ /* 0x040fe20007ffe0ff */
[C---:B--2---:R-:W-:Y:S01]  /*16c0*/  @!P0 IMAD.WIDE.U32 R216, R183.reuse, 0x8, R212 ;  /* 0x00000008b7d88825 */ /* 0x044fe200078e00d4 */
        /* <DEDUP_REMOVED lines=9> */
[----:B-----5:R-:W1:Y:S01]  /*1760*/  LDC.64 R212, c[0x0][0x3b0] ;  /* 0x0000ec00ffd47b82 */ /* 0x020e620000000a00 */
[----:B------:R-:W-:Y:S01]  /*1770*/  IMAD R20, R231, UR15, RZ ;  /* 0x0000000fe7147c24 */ /* 0x000fe2000f8e02ff */
[C---:B------:R-:W-:Y:S02]  /*1780*/  IADD3 R215, PT, PT, R183.reuse, 0x100, RZ ;  /* 0x00000100b7d77810 */ /* 0x040fe40007ffe0ff */
[----:B------:R-:W-:Y:S02]  /*1790*/  IADD3 R23, PT, PT, R183, 0x200, RZ ;  /* 0x00000200b7177810 */ /* 0x000fe40007ffe0ff */
[----:B------:R-:W-:Y:S02]  /*17a0*/  SHF.R.S32.HI R21, RZ, 0x1f, R20 ;  /* 0x0000001fff157819 */ /* 0x000fe40000011414 */
[----:B------:R-:W2:Y:S02]  /*17b0*/  LDC.64 R180, c[0x0][0x438] ;  /* 0x00010e00ffb47b82 */ /* 0x000ea40000000a00 */
[----:B------:R-:W-:-:S04]  /*17c0*/  LEA.HI R21, R21, R20, RZ, 0x3 ;  /* 0x0000001415157211 */ /* 0x000fc800078f18ff */
[----:B------:R-:W-:-:S04]  /*17d0*/  LEA.HI.SX32 R185, R21, R232, 0x1d ;  /* 0x000000e815b97211 */ /* 0x000fc800078feaff */
[----:B------:R-:W-:Y:S01]  /*17e0*/  IADD3 R21, PT, PT, R185, 0x200, RZ ;  /* 0x00000200b9157810 */ /* 0x000fe20007ffe0ff */
[----:B-1----:R-:W-:Y:S01]  /*17f0*/  IMAD.WIDE.U32 R216, R183, 0x8, R212 ;  /* 0x00000008b7d87825 */ /* 0x002fe200078e00d4 */
[----:B------:R-:W-:-:S03]  /*1800*/  IADD3 R183, PT, PT, R185, 0x100, RZ ;  /* 0x00000100b9b77810 */ /* 0x000fc60007ffe0ff */
[--C-:B------:R-:W-:Y:S02]  /*1810*/  IMAD.WIDE.U32 R214, R215, 0x8, R212.reuse ;  /* 0x00000008d7d67825 */ /* 0x100fe400078e00d4 */
[----:B------:R-:W5:Y:S02]  /*1820*/  LDG.E.64 R216, desc[UR12][R216.64] ;  /* 0x0000000cd8d87981 */ /* 0x000f64000c1e1b00 */
[----:B------:R-:W-:Y:S02]  /*1830*/  IMAD.WIDE.U32 R212, R23, 0x8, R212 ;  /* 0x0000000817d47825 */ /* 0x000fe400078e00d4 */
[----:B------:R-:W5:Y:S02]  /*1840*/  LDG.E.64 R214, desc[UR12][R214.64] ;  /* 0x0000000cd6d67981 */ /* 0x000f64000c1e1b00 */
[--C-:B--2---:R-:W-:Y:S02]  /*1850*/  IMAD.WIDE.U32 R184, R185, 0x20, R180.reuse ;  /* 0x00000020b9b87825 */ /* 0x104fe400078e00b4 */
        /* <DEDUP_REMOVED lines=9> */
.L_x_5116:
[----:B-1----:R-:W1:Y:S01]  /*18f0*/  SHFL.DOWN PT, R180, R187, 0x10, 0x1f ;  /* 0x0a001f00bbb47f89 */ /* 0x002e6200000e0000 */
[----:B------:R-:W2:Y:S01]  /*1900*/  LDC R238, c[0x0][0x388] ;  /* 0x0000e200ffee7b82 */ /* 0x000ea20000000800 */
[----:B------:R-:W-:Y:S01]  /*1910*/  @P3 IADD3 R191, PT, PT, R186, -0x1, RZ ;  /* 0xffffffffbabf3810 */ /* 0x000fe20007ffe0ff */
[----:B------:R-:W-:Y:S01]  /*1920*/  BSSY.RECONVERGENT B0, `(.L_x_5117) ;  /* 0x0000026000007945 */ /* 0x000fe20003800200 */
[----:B------:R-:W3:Y:S01]  /*1930*/  SHFL.DOWN PT, R181, R188, 0x10, 0x1f ;  /* 0x0a001f00bcb57f89 */ /* 0x000ee200000e0000 */
[----:B------:R-:W-:Y:S01]  /*1940*/  MOV R235, RZ ;  /* 0x000000ff00eb7202 */ /* 0x000fe20000000f00 */
[----:B------:R-:W4:Y:S01]  /*1950*/  S2R R232, SR_TID.X ;  /* 0x0000000000e87919 */ /* 0x000f220000002100 */
[----:B-1----:R-:W-:Y:S01]  /*1960*/  FADD.FTZ R180, R180, R187 ;  /* 0x000000bbb4b47221 */ /* 0x002fe20000010000 */
[----:B--2---:R-:W-:Y:S02]  /*1970*/  @P3 IMAD R191, R191, R238, RZ ;  /* 0x000000eebfbf3224 */ /* 0x004fe400078e02ff */
[----:B---3--:R-:W-:-:S02]  /*1980*/  FADD.FTZ R181, R181, R188 ;  /* 0x000000bcb5b57221 */ /* 0x008fc40000010000 */
[----:B------:R-:W1:Y:S04]  /*1990*/  SHFL.DOWN PT, R183, R180, 0x8, 0x1f ;  /* 0x09001f00b4b77f89 */ /* 0x000e6800000e0000 */
[----:B------:R-:W2:Y:S01]  /*19a0*/  SHFL.DOWN PT, R182, R181, 0x8, 0x1f ;  /* 0x09001f00b5b67f89 */ /* 0x000ea200000e0000 */
[----:B----4-:R-:W-:Y:S01]  /*19b0*/  LOP3.LUT P0, RZ, R232, 0x1f, RZ, 0xc0, !PT ;  /* 0x0000001fe8ff7812 */ /* 0x010fe2000780c0ff */
[----:B-1----:R-:W-:Y:S01]  /*19c0*/  FADD.FTZ R183, R180, R183 ;  /* 0x000000b7b4b77221 */ /* 0x002fe20000010000 */
[----:B--2---:R-:W-:-:S04]  /*19d0*/  FADD.FTZ R182, R181, R182 ;  /* 0x000000b6b5b67221 */ /* 0x004fc80000010000 */
[----:B------:R-:W1:Y:S04]  /*19e0*/  SHFL.DOWN PT, R184, R183, 0x4, 0x1f ;  /* 0x08801f00b7b87f89 */ /* 0x000e6800000e0000 */
[----:B------:R-:W2:Y:S01]  /*19f0*/  SHFL.DOWN PT, R185, R182, 0x4, 0x1f ;  /* 0x08801f00b6b97f89 */ /* 0x000ea200000e0000 */
[----:B-1----:R-:W-:Y:S01]  /*1a00*/  FADD.FTZ R189, R183, R184 ;  /* 0x000000b8b7bd7221 */ /* 0x002fe20000010000 */
[----:B--2---:R-:W-:-:S04]  /*1a10*/  FADD.FTZ R187, R182, R185 ;  /* 0x000000b9b6bb7221 */ /* 0x004fc80000010000 */
[----:B------:R-:W1:Y:S01]  /*1a20*/  SHFL.DOWN PT, R184, R189, 0x2, 0x1f ;  /* 0x08401f00bdb87f89 */ /* 0x000e6200000e0000 */
[----:B------:R-:W-:-:S03]  /*1a30*/  @P3 SHF.R.S32.HI R182, RZ, 0x1f, R191 ;  /* 0x0000001fffb63819 */ /* 0x000fc600000114bf */
[----:B------:R-:W2:Y:S01]  /*1a40*/  SHFL.DOWN PT, R188, R187, 0x2, 0x1f ;  /* 0x08401f00bbbc7f89 */ /* 0x000ea200000e0000 */
[----:B------:R-:W-:-:S04]  /*1a50*/  @P3 LEA.HI R191, R182, R191, RZ, 0x3 ;  /* 0x000000bfb6bf3211 */ /* 0x000fc800078f18ff */
[----:B------:R-:W-:Y:S01]  /*1a60*/  @P3 LEA.HI.SX32 R235, R191, R232, 0x1d ;  /* 0x000000e8bfeb3211 */ /* 0x000fe200078feaff */
[----:B-1----:R-:W-:Y:S02]  /*1a70*/  FADD.FTZ R181, R189, R184 ;  /* 0x000000b8bdb57221 */ /* 0x002fe40000010000 */
[----:B------:R-:W1:Y:S01]  /*1a80*/  @P3 LDC.64 R184, c[0x0][0x390] ;  /* 0x0000e400ffb83b82 */ /* 0x000e620000000a00 */
[----:B--2---:R-:W-:Y:S02]  /*1a90*/  FADD.FTZ R188, R187, R188 ;  /* 0x000000bcbbbc7221 */ /* 0x004fe40000010000 */
[----:B------:R-:W2:Y:S04]  /*1aa0*/  SHFL.DOWN PT, R180, R181, 0x1, 0x1f ;  /* 0x08201f00b5b47f89 */ /* 0x000ea800000e0000 */
[----:B------:R-:W3:Y:S01]  /*1ab0*/  SHFL.DOWN PT, R183, R188, 0x1, 0x1f ;  /* 0x08201f00bcb77f89 */ /* 0x000ee200000e0000 */
[----:B-1----:R-:W-:-:S04]  /*1ac0*/  @P3 IMAD.WIDE.U32 R184, R235, 0x10, R184 ;  /* 0x00000010ebb83825 */ /* 0x002fc800078e00b8 */
[----:B--2---:R-:W-:Y:S01]  /*1ad0*/  FADD.FTZ R180, R181, R180 ;  /* 0x000000b4b5b47221 */ /* 0x004fe20000010000 */
        /* <DEDUP_REMOVED lines=10> */
.L_x_5118:
[----:B------:R-:W-:Y:S05]  /*1b80*/  BSYNC.RECONVERGENT B0 ;  /* 0x0000000000007941 */ /* 0x000fea0003800200 */
.L_x_5117:
[----:B------:R-:W2:Y:S08]  /*1b90*/  S2UR UR5, SR_CgaCtaId ;  /* 0x00000000000579c3 */ /* 0x000eb00000008800 */
[----:B------:R-:W-:Y:S06]  /*1ba0*/  BAR.SYNC.DEFER_BLOCKING 0x0 ;  /* 0x0000000000007b1d */ /* 0x000fec0000010000 */
[----:B------:R-:W-:-:S02]  /*1bb0*/  UMOV UR4, 0x400 ;  /* 0x0000040000047882 */ /* 0x000fc40000000000 */
[----:B--2---:R-:W-:Y:S01]  /*1bc0*/  ULEA UR4, UR5, UR4, 0x18 ;  /* 0x0000000405047291 */ /* 0x004fe2000f8ec0ff */
        /* <DEDUP_REMOVED lines=18> */
[----:B------:R-:W-:Y:S01]  /*1cf0*/  FADD.FTZ R180, RZ, R181 ;  /* 0x000000b5ffb47221 */ /* 0x000fe20000010000 */
[----:B------:R-:W-:Y:S02]  /*1d00*/  SHF.R.S32.HI R181, RZ, 0x1f, R238 ;  /* 0x0000001fffb57819 */ /* 0x000fe400000114ee */
[----:B------:R-:W-:Y:S01]  /*1d10*/  FADD.FTZ R237, R182, R237 ;  /* 0x000000edb6ed7221 */ /* 0x000fe20000010000 */
[----:B------:R-:W-:Y:S01]  /*1d20*/  FADD.FTZ R180, R183, R180 ;  /* 0x000000b4b7b47221 */ /* 0x000fe20000010000 */
[----:B------:R-:W-:-:S02]  /*1d30*/  LEA.HI R181, R181, R238, RZ, 0x3 ;  /* 0x000000eeb5b57211 */ /* 0x000fc400078f18ff */
[----:B--2---:R-:W-:Y:S01]  /*1d40*/  FADD.FTZ R237, R237, R184 ;  /* 0x000000b8eded7221 */ /* 0x004fe20000010000 */
[----:B------:R-:W-:-:S03]  /*1d50*/  FADD.FTZ R180, R180, R185 ;  /* 0x000000b9b4b47221 */ /* 0x000fc60000010000 */
[----:B------:R-:W-:Y:S01]  /*1d60*/  FADD.FTZ R237, R186, R237 ;  /* 0x000000edbaed7221 */ /* 0x000fe20000010000 */
[----:B------:R-:W-:Y:S01]  /*1d70*/  FADD.FTZ R180, R187, R180 ;  /* 0x000000b4bbb47221 */ /* 0x000fe20000010000 */
[----:B------:R-:W-:Y:S02]  /*1d80*/  LEA.HI.SX32 R187, R181, R232, 0x1d ;  /* 0x000000e8b5bb7211 */ /* 0x000fe400078feaff */
        /* <DEDUP_REMOVED lines=34> */
.L_x_5121:
        /* <DEDUP_REMOVED lines=18> */
.L_x_5122:
        /* <DEDUP_REMOVED lines=17> */
.L_x_5123:
        /* <DEDUP_REMOVED lines=18> */
.L_x_5124:
        /* <DEDUP_REMOVED lines=17> */
.L_x_5125:
        /* <DEDUP_REMOVED lines=18> */
.L_x_5126:
        /* <DEDUP_REMOVED lines=17> */
.L_x_5127:
        /* <DEDUP_REMOVED lines=20> */
.L_x_5120:
        /* <DEDUP_REMOVED lines=45> */
.L_x_5129:
        /* <DEDUP_REMOVED lines=13> */
.L_x_5130:
        /* <DEDUP_REMOVED lines=12> */
.L_x_5131:
        /* <DEDUP_REMOVED lines=13> */
.L_x_5132:
        /* <DEDUP_REMOVED lines=12> */
.L_x_5133:
        /* <DEDUP_REMOVED lines=13> */
.L_x_5134:
        /* <DEDUP_REMOVED lines=12> */
.L_x_5135:
[----:B------:R-:W-:Y:S05]  /*2f00*/  @!P3 BRA `(.L_x_5128) ;  /* 0x000000100078b947 */ /* 0x000fea0003800000 */
        /* <DEDUP_REMOVED lines=14> */
.L_x_5119:
        /* <DEDUP_REMOVED lines=10> */
[----:B------:R-:W-:Y:S01]  /*3090*/  @P2 FFMA.FTZ R180, R234, R181, R40 ;  /* 0x000000b5eab42223 */ /* 0x000fe20000010028 */
[----:B------:R-:W-:-:S03]  /*30a0*/  HFMA2 R181, -RZ, RZ, 0, 0 ;  /* 0x00000000ffb57431 */ /* 0x000fc600000001ff */
[----:B------:R-:W-:-:S04]  /*30b0*/  FMUL.FTZ R180, R180, UR17 ;  /* 0x00000011b4b47c20 */ /* 0x000fc80008410000 */
[----:B------:R-:W-:Y:S01]  /*30c0*/  FMUL.FTZ R183, R180, UR16 ;  /* 0x00000010b4b77c20 */ /* 0x000fe20008410000 */
[----:B------:R-:W-:-:S03]  /*30d0*/  @P0 SHF.L.U32 R182, R164, 0x10, RZ ;  /* 0x00000010a4b60819 */ /* 0x000fc600000006ff */
[-C--:B------:R-:W-:Y:S02]  /*30e0*/  FMUL.FTZ R180, R44, R183.reuse ;  /* 0x000000b72cb47220 */ /* 0x080fe40000410000 */
[----:B------:R-:W-:-:S03]  /*30f0*/  @P0 FMUL.FTZ R181, R182, R183 ;  /* 0x000000b7b6b50220 */ /* 0x000fc60000410000 */
[----:B------:R-:W-:Y:S01]  /*3100*/  FSEL R180, R180, RZ, P0 ;  /* 0x000000ffb4b47208 */ /* 0x000fe20000000000 */
[----:B------:R-:W-:-:S03]  /*3110*/  FADD.FTZ R160, R160, R181 ;  /* 0x000000b5a0a07221 */ /* 0x000fc60000010000 */
[----:B------:R-:W-:-:S04]  /*3120*/  F2FP.BF16.F32.PACK_AB R180, RZ, R180 ;  /* 0x000000b4ffb4723e */ /* 0x000fc800000010ff */
[----:B------:R-:W-:-:S07]  /*3130*/  PRMT R168, R180, 0x7610, R168 ;  /* 0x00007610b4a87816 */ /* 0x000fce00000000a8 */
.L_x_5137:
[----:B------:R-:W-:Y:S05]  /*3140*/  @!P3 BRA `(.L_x_5138) ;  /* 0x000000000040b947 */ /* 0x000fea0003800000 */
[----:B------:R-:W-:Y:S01]  /*3150*/  @P2 FFMA.FTZ R182, R230, R185, R184 ;  /* 0x000000b9e6b62223 */ /* 0x000fe200000100b8 */
[----:B-----5:R-:W-:Y:S02]  /*3160*/  LOP3.LUT P0, RZ, R216, 0xff00, RZ, 0xc0, !PT ;  /* 0x0000ff00d8ff7812 */ /* 0x020fe4000780c0ff */
[----:B------:R-:W-:Y:S01]  /*3170*/  MOV R180, R41 ;  /* 0x0000002900b47202 */ /* 0x000fe20000000f00 */
[----:B------:R-:W-:-:S04]  /*3180*/  @P2 FADD.FTZ R182, R219, -R182 ;  /* 0x800000b6dbb62221 */ /* 0x000fc80000010000 */
[----:B------:R-:W-:-:S04]  /*3190*/  @P2 FFMA.FTZ R180, R234, R182, R41 ;  /* 0x000000b6eab42223 */ /* 0x000fc80000010029 */
        /* <DEDUP_REMOVED lines=11> */
.L_x_5138:
        /* <DEDUP_REMOVED lines=16> */
.L_x_5139:
        /* <DEDUP_REMOVED lines=17> */
.L_x_5140:
        /* <DEDUP_REMOVED lines=16> */
.L_x_5141:
        /* <DEDUP_REMOVED lines=17> */
.L_x_5142:
        /* <DEDUP_REMOVED lines=16> */
.L_x_5143:
[----:B------:R-:W-:Y:S05]  /*3770*/  @!P3 BRA `(.L_x_5128) ;  /* 0x00000008005cb947 */ /* 0x000fea0003800000 */
[----:B------:R-:W-:Y:S01]  /*3780*/  @P2 FFMA.FTZ R181, R220, R185, R184 ;  /* 0x000000b9dcb52223 */ /* 0x000fe200000100b8 */
[----:B-----5:R-:W-:Y:S02]  /*3790*/  ISETP.GE.U32.AND P0, PT, R216, RZ, PT ;  /* 0x000000ffd800720c */ /* 0x020fe40003f06070 */
[----:B------:R-:W-:Y:S01]  /*37a0*/  MOV R180, R39 ;  /* 0x0000002700b47202 */ /* 0x000fe20000000f00 */
[----:B------:R-:W-:Y:S01]  /*37b0*/  @P2 FADD.FTZ R181, R210, -R181 ;  /* 0x800000b5d2b52221 */ /* 0x000fe20000010000 */
[----:B------:R-:W-:-:S03]  /*37c0*/  ISETP.GE.U32.AND.EX P0, PT, R217, 0x1000000, PT, P0 ;  /* 0x01000000d900780c */ /* 0x000fc60003f06100 */
[----:B------:R-:W-:-:S04]  /*37d0*/  @P2 FFMA.FTZ R180, R234, R181, R39 ;  /* 0x000000b5eab42223 */ /* 0x000fc80000010027 */
        /* <DEDUP_REMOVED lines=12> */
.L_x_5136:
[-CC-:B------:R-:W-:Y:S01]  /*38a0*/  @P2 FFMA.FTZ R172, R230, R185.reuse, R184.reuse ;  /* 0x000000b9e6ac2223 */ /* 0x180fe200000100b8 */
[-CC-:B------:R-:W-:Y:S01]  /*38b0*/  @P2 FFMA.FTZ R179, R228, R185.reuse, R184.reuse ;  /* 0x000000b9e4b32223 */ /* 0x180fe200000100b8 */
[----:B------:R-:W-:Y:S01]  /*38c0*/  @P2 FFMA.FTZ R182, R225, R185, R184 ;  /* 0x000000b9e1b62223 */ /* 0x000fe200000100b8 */
[----:B-----5:R-:W-:Y:S01]  /*38d0*/  MOV R173, R41 ;  /* 0x0000002900ad7202 */ /* 0x020fe20000000f00 */
[----:B------:R-:W-:Y:S01]  /*38e0*/  @P2 FADD.FTZ R172, R219, -R172 ;  /* 0x800000acdbac2221 */ /* 0x000fe20000010000 */
[----:B------:R-:W-:Y:S01]  /*38f0*/  @P2 FFMA.FTZ R177, R229, R185, R184 ;  /* 0x000000b9e5b12223 */ /* 0x000fe200000100b8 */
[----:B------:R-:W-:Y:S01]  /*3900*/  @P2 FADD.FTZ R181, R221, -R182 ;  /* 0x800000b6ddb52221 */ /* 0x000fe20000010000 */
[----:B------:R-:W-:Y:S01]  /*3910*/  MOV R175, R43 ;  /* 0x0000002b00af7202 */ /* 0x000fe20000000f00 */
[----:B------:R-:W-:Y:S01]  /*3920*/  @P2 FFMA.FTZ R173, R234, R172, R41 ;  /* 0x000000aceaad2223 */ /* 0x000fe20000010029 */
[----:B------:R-:W-:Y:S01]  /*3930*/  @P2 FADD.FTZ R172, R218, -R179 ;  /* 0x800000b3daac2221 */ /* 0x000fe20000010000 */
[----:B------:R-:W-:Y:S01]  /*3940*/  @P2 FFMA.FTZ R180, R227, R185, R184 ;  /* 0x000000b9e3b42223 */ /* 0x000fe200000100b8 */
[----:B------:R-:W-:Y:S01]  /*3950*/  MOV R178, R38 ;  /* 0x0000002600b27202 */ /* 0x000fe20000000f00 */
[C---:B------:R-:W-:Y:S01]  /*3960*/  @P2 FFMA.FTZ R178, R234.reuse, R181, R38 ;  /* 0x000000b5eab22223 */ /* 0x040fe20000010026 */
[----:B------:R-:W-:Y:S01]  /*3970*/  @P2 FFMA.FTZ R175, R234, R172, R43 ;  /* 0x000000aceaaf2223 */ /* 0x000fe2000001002b */
        /* <DEDUP_REMOVED lines=30> */
.L_x_5144:
[----:B------:R-:W-:Y:S05]  /*3b60*/  @!P3 BRA `(.L_x_5145) ;  /* 0x000000000030b947 */ /* 0x000fea0003800000 */
        /* <DEDUP_REMOVED lines=12> */
.L_x_5145:
        /* <DEDUP_REMOVED lines=12> */
.L_x_5146:
        /* <DEDUP_REMOVED lines=13> */
.L_x_5147:
        /* <DEDUP_REMOVED lines=12> */
.L_x_5148:
        /* <DEDUP_REMOVED lines=13> */
.L_x_5149:
        /* <DEDUP_REMOVED lines=12> */
.L_x_5150:
[----:B------:R-:W-:Y:S05]  /*4010*/  @!P3 BRA `(.L_x_5128) ;  /* 0x000000000034b947 */ /* 0x000fea0003800000 */
        /* <DEDUP_REMOVED lines=13> */
.L_x_5128:
[----:B------:R-:W-:Y:S01]  /*40f0*/  ISETP.NE.U32.AND P0, PT, RZ, UR4, PT ;  /* 0x00000004ff007c0c */ /* 0x000fe2000bf05070 */
[----:B------:R-:W1:Y:S01]  /*4100*/  @P3 LDC.64 R180, c[0x0][0x468] ;  /* 0x00011a00ffb43b82 */ /* 0x000e620000000a00 */
[----:B------:R-:W-:Y:S02]  /*4110*/  ISETP.NE.U32.AND P1, PT, RZ, UR6, PT ;  /* 0x00000006ff007c0c */ /* 0x000fe4000bf25070 */
[----:B------:R-:W-:Y:S02]  /*4120*/  ISETP.NE.AND.EX P0, PT, RZ, UR5, PT, P0 ;  /* 0x00000005ff007c0c */ /* 0x000fe4000bf05300 */
[----:B------:R-:W-:-:S11]  /*4130*/  ISETP.NE.AND.EX P1, PT, R236, RZ, PT, P1 ;  /* 0x000000ffec00720c */ /* 0x000fd60003f25310 */
[----:B------:R-:W2:Y:S01]  /*4140*/  @P0 LDC.64 R182, c[0x0][0x478] ;  /* 0x00011e00ffb60b82 */ /* 0x000ea20000000a00 */
[----:B-1----:R-:W-:-:S04]  /*4150*/  @P3 IMAD.WIDE.U32 R180, R235, 0x10, R180 ;  /* 0x00000010ebb43825 */ /* 0x002fc800078e00b4 */
[----:B--2---:R-:W-:-:S05]  /*4160*/  @P0 IMAD.WIDE.U32 R182, R187, 0x20, R182 ;  /* 0x00000020bbb60825 */ /* 0x004fca00078e00b6 */
[----:B------:R1:W-:Y:S04]  /*4170*/  @P0 STG.E.128 desc[UR12][R182.64], R172 ;  /* 0x000000acb6000986 */ /* 0x0003e8000c101d0c */
[----:B------:R1:W-:Y:S04]  /*4180*/  @P0 STG.E.128 desc[UR12][R182.64+0x10], R176 ;  /* 0x000010b0b6000986 */ /* 0x0003e8000c101d0c */
[----:B------:R1:W-:Y:S01]  /*4190*/  @P3 STG.E.128 desc[UR12][R180.64], R168 ;  /* 0x000000a8b4003986 */ /* 0x0003e2000c101d0c */
[----:B------:R-:W-:Y:S05]  /*41a0*/  @!P3 BRA `(.L_x_5151) ;  /* 0x000000000010b947 */ /* 0x000fea0003800000 */
[----:B-----5:R-:W2:Y:S01]  /*41b0*/  LDC.64 R164, c[0x0][0x390] ;  /* 0x0000e400ffa47b82 */ /* 0x020ea20000000a00 */
[----:B------:R-:W-:-:S05]  /*41c0*/  IADD3 R167, PT, PT, R235, 0x100, RZ ;  /* 0x00000100eba77810 */ /* 0x000fca0007ffe0ff */
[----:B--2---:R-:W-:-:S06]  /*41d0*/  IMAD.WIDE.U32 R164, R167, 0x10, R164 ;  /* 0x00000010a7a47825 */ /* 0x004fcc00078e00a4 */
[----:B------:R-:W5:Y:S02]  /*41e0*/  LDG.E.128 R164, desc[UR12][R164.64] ;  /* 0x0000000ca4a47981 */ /* 0x000f64000c1e1d00 */
.L_x_5151:
[----:B------:R-:W-:Y:S05]  /*41f0*/  @!P1 BRA `(.L_x_5152) ;  /* 0x0000001000349947 */ /* 0x000fea0003800000 */
[----:B------:R-:W-:Y:S05]  /*4200*/  @!P0 BRA `(.L_x_5153) ;  /* 0x0000000800188947 */ /* 0x000fea0003800000 */
[-CC-:B-1----:R-:W-:Y:S01]  /*4210*/  @P2 FFMA.FTZ R175, R208, R185.reuse, R184.reuse ;  /* 0x000000b9d0af2223 */ /* 0x182fe200000100b8 */
[-CC-:B------:R-:W-:Y:S01]  /*4220*/  @P2 FFMA.FTZ R172, R206, R185.reuse, R184.reuse ;  /* 0x000000b9ceac2223 */ /* 0x180fe200000100b8 */
[----:B------:R-:W-:Y:S01]  /*4230*/  @P2 FFMA.FTZ R182, R203, R185, R184 ;  /* 0x000000b9cbb62223 */ /* 0x000fe200000100b8 */
[----:B-----5:R-:W-:Y:S01]  /*4240*/  MOV R173, R33 ;  /* 0x0000002100ad7202 */ /* 0x020fe20000000f00 */
[----:B------:R-:W-:Y:S01]  /*4250*/  @P2 FADD.FTZ R175, R12, -R175 ;  /* 0x800000af0caf2221 */ /* 0x000fe20000010000 */
[----:B------:R-:W-:Y:S01]  /*4260*/  @P2 FADD.FTZ R172, R11, -R172 ;  /* 0x800000ac0bac2221 */ /* 0x000fe20000010000 */
[----:B------:R-:W-:Y:S01]  /*4270*/  @P2 FADD.FTZ R181, R199, -R182 ;  /* 0x800000b6c7b52221 */ /* 0x000fe20000010000 */
[--C-:B------:R-:W-:Y:S01]  /*4280*/  @P2 FFMA.FTZ R177, R207, R185, R184.reuse ;  /* 0x000000b9cfb12223 */ /* 0x100fe200000100b8 */
[C---:B------:R-:W-:Y:S01]  /*4290*/  @P2 FFMA.FTZ R173, R234.reuse, R175, R33 ;  /* 0x000000afeaad2223 */ /* 0x040fe20000010021 */
[----:B------:R-:W-:Y:S01]  /*42a0*/  MOV R175, R35 ;  /* 0x0000002300af7202 */ /* 0x000fe20000000f00 */
        /* <DEDUP_REMOVED lines=34> */
.L_x_5154:
        /* <DEDUP_REMOVED lines=13> */
.L_x_5155:
        /* <DEDUP_REMOVED lines=12> */
.L_x_5156:
        /* <DEDUP_REMOVED lines=13> */
.L_x_5157:
        /* <DEDUP_REMOVED lines=12> */
.L_x_5158:
        /* <DEDUP_REMOVED lines=13> */
.L_x_5159:
        /* <DEDUP_REMOVED lines=12> */
.L_x_5160:
        /* <DEDUP_REMOVED lines=15> */
.L_x_5153:
[----:B------:R-:W-:Y:S05]  /*4a70*/  @!P3 BRA `(.L_x_5162) ;  /* 0x00000000003cb947 */ /* 0x000fea0003800000 */
[----:B-1----:R-:W-:Y:S01]  /*4a80*/  @P2 FFMA.FTZ R181, R209, R185, R184 ;  /* 0x000000b9d1b52223 */ /* 0x002fe200000100b8 */
        /* <DEDUP_REMOVED lines=14> */
.L_x_5162:
[----:B------:R-:W-:Y:S05]  /*4b70*/  @!P3 BRA `(.L_x_5163) ;  /* 0x000000000040b947 */ /* 0x000fea0003800000 */
[----:B-1----:R-:W-:Y:S01]  /*4b80*/  @P2 FFMA.FTZ R181, R208, R185, R184 ;  /* 0x000000b9d0b52223 */ /* 0x002fe200000100b8 */
        /* <DEDUP_REMOVED lines=15> */
.L_x_5163:
        /* <DEDUP_REMOVED lines=16> */
.L_x_5164:
        /* <DEDUP_REMOVED lines=17> */
.L_x_5165:
        /* <DEDUP_REMOVED lines=16> */
.L_x_5166:
        /* <DEDUP_REMOVED lines=17> */
.L_x_5167:
        /* <DEDUP_REMOVED lines=16> */
.L_x_5168:
[----:B------:R-:W-:Y:S05]  /*51a0*/  @!P3 BRA `(.L_x_5161) ;  /* 0x00000010009cb947 */ /* 0x000fea0003800000 */
[----:B-1----:R-:W-:Y:S01]  /*51b0*/  @P2 FFMA.FTZ R182, R198, R185, R184 ;  /* 0x000000b9c6b62223 */ /* 0x002fe200000100b8 */
        /* <DEDUP_REMOVED lines=17> */
.L_x_5152:
[----:B------:R-:W-:Y:S05]  /*52d0*/  @!P0 BRA `(.L_x_5169) ;  /* 0x00000008001c8947 */ /* 0x000fea0003800000 */
[-CC-:B-1----:R-:W-:Y:S01]  /*52e0*/  FFMA.FTZ R173, R209, R185.reuse, R184.reuse ;  /* 0x000000b9d1ad7223 */ /* 0x182fe200000100b8 */
        /* <DEDUP_REMOVED lines=44> */
.L_x_5170:
[----:B------:R-:W-:Y:S05]  /*55b0*/  @!P3 BRA `(.L_x_5171) ;  /* 0x000000000030b947 */ /* 0x000fea0003800000 */
        /* <DEDUP_REMOVED lines=12> */
.L_x_5171:
[----:B------:R-:W-:Y:S05]  /*5680*/  @!P3 BRA `(.L_x_5172) ;  /* 0x00000000002cb947 */ /* 0x000fea0003800000 */
        /* <DEDUP_REMOVED lines=11> */
.L_x_5172:
        /* <DEDUP_REMOVED lines=13> */
.L_x_5173:
        /* <DEDUP_REMOVED lines=12> */
.L_x_5174:
        /* <DEDUP_REMOVED lines=13> */
.L_x_5175:
        /* <DEDUP_REMOVED lines=12> */
.L_x_5176:
[----:B------:R-:W-:Y:S05]  /*5a60*/  @!P3 BRA `(.L_x_5161) ;  /* 0x00000008006cb947 */ /* 0x000fea0003800000 */
        /* <DEDUP_REMOVED lines=14> */
.L_x_5169:
[----:B------:R-:W-:Y:S05]  /*5b50*/  @!P3 BRA `(.L_x_5177) ;  /* 0x000000000040b947 */ /* 0x000fea0003800000 */
[----:B-1----:R-:W-:Y:S01]  /*5b60*/  FFMA.FTZ R181, R209, R185, R184 ;  /* 0x000000b9d1b57223 */ /* 0x002fe200000100b8 */
        /* <DEDUP_REMOVED lines=15> */
.L_x_5177:
[----:B------:R-:W-:Y:S05]  /*5c60*/  @!P3 BRA `(.L_x_5178) ;  /* 0x000000000044b947 */ /* 0x000fea0003800000 */
[----:B-1----:R-:W-:Y:S01]  /*5c70*/  FFMA.FTZ R181, R208, R185, R184 ;  /* 0x000000b9d0b57223 */ /* 0x002fe200000100b8 */
        /* <DEDUP_REMOVED lines=16> */
.L_x_5178:
        /* <DEDUP_REMOVED lines=17> */
.L_x_5179:
        /* <DEDUP_REMOVED lines=18> */
.L_x_5180:
        /* <DEDUP_REMOVED lines=17> */
.L_x_5181:
        /* <DEDUP_REMOVED lines=18> */
.L_x_5182:
        /* <DEDUP_REMOVED lines=17> */
.L_x_5183:
[----:B------:R-:W-:Y:S05]  /*62f0*/  @!P3 BRA `(.L_x_5161) ;  /* 0x000000000048b947 */ /* 0x000fea0003800000 */
[----:B-1----:R-:W-:Y:S01]  /*6300*/  FFMA.FTZ R180, R198, R185, R184 ;  /* 0x000000b9c6b47223 */ /* 0x002fe200000100b8 */
        /* <DEDUP_REMOVED lines=17> */
.L_x_5161:
[----:B-1----:R-:W1:Y:S01]  /*6420*/  @P0 LDC.64 R182, c[0x0][0x478] ;  /* 0x00011e00ffb60b82 */ /* 0x002e620000000a00 */
[----:B------:R-:W-:Y:S02]  /*6430*/  @P0 IADD3 R189, PT, PT, R187, 0x100, RZ ;  /* 0x00000100bbbd0810 */ /* 0x000fe40007ffe0ff */
[C---:B------:R-:W-:Y:S02]  /*6440*/  @P3 IADD3 R191, PT, PT, R235.reuse, 0x100, RZ ;  /* 0x00000100ebbf3810 */ /* 0x040fe40007ffe0ff */
[----:B------:R-:W-:-:S03]  /*6450*/  IADD3 R235, PT, PT, R235, 0x200, RZ ;  /* 0x00000200ebeb7810 */ /* 0x000fc60007ffe0ff */
[----:B------:R-:W2:Y:S01]  /*6460*/  @P3 LDC.64 R180, c[0x0][0x468] ;  /* 0x00011a00ffb43b82 */ /* 0x000ea20000000a00 */
[----:B-1----:R-:W-:-:S05]  /*6470*/  @P0 IMAD.WIDE.U32 R182, R189, 0x20, R182 ;  /* 0x00000020bdb60825 */ /* 0x002fca00078e00b6 */
[----:B------:R1:W-:Y:S01]  /*6480*/  @P0 STG.E.128 desc[UR12][R182.64], R172 ;  /* 0x000000acb6000986 */ /* 0x0003e2000c101d0c */
[----:B--2---:R-:W-:-:S03]  /*6490*/  @P3 IMAD.WIDE.U32 R180, R191, 0x10, R180 ;  /* 0x00000010bfb43825 */ /* 0x004fc600078e00b4 */
[----:B------:R1:W-:Y:S04]  /*64a0*/  @P0 STG.E.128 desc[UR12][R182.64+0x10], R176 ;  /* 0x000010b0b6000986 */ /* 0x0003e8000c101d0c */
[----:B------:R1:W-:Y:S01]  /*64b0*/  @P3 STG.E.128 desc[UR12][R180.64], R168 ;  /* 0x000000a8b4003986 */ /* 0x0003e2000c101d0c */
[----:B------:R-:W-:Y:S05]  /*64c0*/  @!P3 BRA `(.L_x_5184) ;  /* 0x00000000000cb947 */ /* 0x000fea0003800000 */
[----:B-----5:R-:W2:Y:S02]  /*64d0*/  LDC.64 R164, c[0x0][0x390] ;  /* 0x0000e400ffa47b82 */ /* 0x020ea40000000a00 */
[----:B--2---:R-:W-:-:S06]  /*64e0*/  IMAD.WIDE.U32 R164, R235, 0x10, R164 ;  /* 0x00000010eba47825 */ /* 0x004fcc00078e00a4 */
[----:B------:R-:W5:Y:S02]  /*64f0*/  LDG.E.128 R164, desc[UR12][R164.64] ;  /* 0x0000000ca4a47981 */ /* 0x000f64000c1e1d00 */
.L_x_5184:
[----:B------:R-:W-:Y:S05]  /*6500*/  @!P1 BRA `(.L_x_5185) ;  /* 0x0000001000349947 */ /* 0x000fea0003800000 */
[----:B------:R-:W-:Y:S05]  /*6510*/  @!P0 BRA `(.L_x_5186) ;  /* 0x0000000800188947 */ /* 0x000fea0003800000 */
[-CC-:B-1----:R-:W-:Y:S01]  /*6520*/  @P2 FFMA.FTZ R172, R196, R185.reuse, R184.reuse ;  /* 0x000000b9c4ac2223 */ /* 0x182fe200000100b8 */
[-CC-:B------:R-:W-:Y:S01]  /*6530*/  @P2 FFMA.FTZ R180, R19, R185.reuse, R184.reuse ;  /* 0x000000b913b42223 */ /* 0x180fe200000100b8 */
[-CC-:B------:R-:W-:Y:S01]  /*6540*/  @P2 FFMA.FTZ R179, R18, R185.reuse, R184.reuse ;  /* 0x000000b912b32223 */ /* 0x180fe200000100b8 */
[-C--:B------:R-:W-:Y:S01]  /*6550*/  @P2 FFMA.FTZ R181, R197, R185.reuse, R184 ;  /* 0x000000b9c5b52223 */ /* 0x080fe200000100b8 */
[----:B------:R-:W-:Y:S01]  /*6560*/  @P2 FADD.FTZ R172, R7, -R172 ;  /* 0x800000ac07ac2221 */ /* 0x000fe20000010000 */
[-CC-:B------:R-:W-:Y:S01]  /*6570*/  @P2 FFMA.FTZ R183, R17, R185.reuse, R184.reuse ;  /* 0x000000b911b72223 */ /* 0x180fe200000100b8 */
[-CC-:B------:R-:W-:Y:S01]  /*6580*/  @P2 FFMA.FTZ R182, R16, R185.reuse, R184.reuse ;  /* 0x000000b910b62223 */ /* 0x180fe200000100b8 */
[--C-:B------:R-:W-:Y:S01]  /*6590*/  @P2 FFMA.FTZ R189, R15, R185, R184.reuse ;  /* 0x000000b90fbd2223 */ /* 0x100fe200000100b8 */
[----:B-----5:R-:W-:Y:S01]  /*65a0*/  MOV R173, R25 ;  /* 0x0000001900ad7202 */ /* 0x020fe20000000f00 */
[----:B------:R-:W-:Y:S01]  /*65b0*/  @P2 FFMA.FTZ R185, R2, R185, R184 ;  /* 0x000000b902b92223 */ /* 0x000fe200000100b8 */
        /* <DEDUP_REMOVED lines=34> */
.L_x_5187:
        /* <DEDUP_REMOVED lines=13> */
.L_x_5188:
        /* <DEDUP_REMOVED lines=12> */
.L_x_5189:
        /* <DEDUP_REMOVED lines=13> */
.L_x_5190:
        /* <DEDUP_REMOVED lines=12> */
.L_x_5191:
        /* <DEDUP_REMOVED lines=13> */
.L_x_5192:
        /* <DEDUP_REMOVED lines=12> */
.L_x_5193:
        /* <DEDUP_REMOVED lines=15> */
.L_x_5186:
        /* <DEDUP_REMOVED lines=16> */
.L_x_5195:
        /* <DEDUP_REMOVED lines=17> */
.L_x_5196:
        /* <DEDUP_REMOVED lines=16> */
.L_x_5197:
        /* <DEDUP_REMOVED lines=17> */
.L_x_5198:
        /* <DEDUP_REMOVED lines=16> */
.L_x_5199:
        /* <DEDUP_REMOVED lines=17> */
.L_x_5200:
        /* <DEDUP_REMOVED lines=16> */
.L_x_5201:
[----:B------:R-:W-:Y:S05]  /*74b0*/  @!P3 BRA `(.L_x_5194) ;  /* 0x00000010009cb947 */ /* 0x000fea0003800000 */
[----:B------:R-:W-:Y:S01]  /*74c0*/  @P2 FFMA.FTZ R185, R2, R185, R184 ;  /* 0x000000b902b92223 */ /* 0x000fe200000100b8 */
[----:B-----5:R-:W-:Y:S02]  /*74d0*/  ISETP.GE.U32.AND P1, PT, R212, RZ, PT ;  /* 0x000000ffd400720c */ /* 0x020fe40003f26070 */
[----:B-1----:R-:W-:Y:S01]  /*74e0*/  MOV R180, R23 ;  /* 0x0000001700b47202 */ /* 0x002fe20000000f00 */
        /* <DEDUP_REMOVED lines=15> */
.L_x_5185:
        /* <DEDUP_REMOVED lines=46> */
.L_x_5203:
        /* <DEDUP_REMOVED lines=13> */
.L_x_5204:
        /* <DEDUP_REMOVED lines=12> */
.L_x_5205:
        /* <DEDUP_REMOVED lines=13> */
.L_x_5206:
        /* <DEDUP_REMOVED lines=12> */
.L_x_5207:
        /* <DEDUP_REMOVED lines=13> */
.L_x_5208:
        /* <DEDUP_REMOVED lines=12> */
.L_x_5209:
        /* <DEDUP_REMOVED lines=15> */
.L_x_5202:
        /* <DEDUP_REMOVED lines=17> */
.L_x_5210:
        /* <DEDUP_REMOVED lines=18> */
.L_x_5211:
        /* <DEDUP_REMOVED lines=17> */
.L_x_5212:
        /* <DEDUP_REMOVED lines=18> */
.L_x_5213:
        /* <DEDUP_REMOVED lines=17> */
.L_x_5214:
        /* <DEDUP_REMOVED lines=18> */
.L_x_5215:
        /* <DEDUP_REMOVED lines=17> */
.L_x_5216:
[----:B------:R-:W-:Y:S05]  /*8600*/  @!P3 BRA `(.L_x_5194) ;  /* 0x000000000048b947 */ /* 0x000fea0003800000 */
[----:B------:R-:W-:Y:S01]  /*8610*/  FFMA.FTZ R185, R2, R185, R184 ;  /* 0x000000b902b97223 */ /* 0x000fe200000100b8 */
[----:B-----5:R-:W-:Y:S02]  /*8620*/  ISETP.GE.U32.AND P1, PT, R212, RZ, PT ;  /* 0x000000ffd400720c */ /* 0x020fe40003f26070 */
[----:B------:R-:W-:Y:S01]  /*8630*/  ISETP.GT.AND P2, PT, R233, RZ, PT ;  /* 0x000000ffe900720c */ /* 0x000fe20003f44270 */
[----:B------:R-:W-:Y:S01]  /*8640*/  FADD.FTZ R185, R0, -R185 ;  /* 0x800000b900b97221 */ /* 0x000fe20000010000 */
[----:B------:R-:W-:-:S03]  /*8650*/  ISETP.GE.U32.AND.EX P1, PT, R213, 0x1000000, PT, P1 ;  /* 0x01000000d500780c */ /* 0x000fc60003f26110 */
[----:B-1----:R-:W-:-:S05]  /*8660*/  FMUL.FTZ R180, R234, R185 ;  /* 0x000000b9eab47220 */ /* 0x002fca0000410000 */
        /* <DEDUP_REMOVED lines=12> */
.L_x_5194:
[----:B------:R-:W2:Y:S01]  /*8730*/  @P0 LDC.64 R184, c[0x0][0x478] ;  /* 0x00011e00ffb80b82 */ /* 0x000ea20000000a00 */
[----:B------:R-:W-:Y:S01]  /*8740*/  @P0 IADD3 R187, PT, PT, R187, 0x200, RZ ;  /* 0x00000200bbbb0810 */ /* 0x000fe20007ffe0ff */
[----:B------:R-:W-:-:S06]  /*8750*/  UPLOP3.LUT UP1, UPT, UPT, UPT, UP1, 0x40, 0x4 ;  /* 0x000000000004789c */ /* 0x000fcc0003f2e810 */
[----:B-1----:R-:W1:Y:S08]  /*8760*/  @P3 LDC.64 R182, c[0x0][0x468] ;  /* 0x00011a00ffb63b82 */ /* 0x002e700000000a00 */
[----:B------:R-:W3:Y:S01]  /*8770*/  LDC.64 R180, c[0x0][0x380] ;  /* 0x0000e000ffb47b82 */ /* 0x000ee20000000a00 */
[----:B--2---:R-:W-:-:S05]  /*8780*/  @P0 IMAD.WIDE.U32 R184, R187, 0x20, R184 ;  /* 0x00000020bbb80825 */ /* 0x004fca00078e00b8 */
[----:B------:R2:W-:Y:S01]  /*8790*/  @P0 STG.E.128 desc[UR12][R184.64], R172 ;  /* 0x000000acb8000986 */ /* 0x0005e2000c101d0c */
[----:B-1----:R-:W-:-:S03]  /*87a0*/  @P3 IMAD.WIDE.U32 R182, R235, 0x10, R182 ;  /* 0x00000010ebb63825 */ /* 0x002fc600078e00b6 */
[----:B------:R2:W-:Y:S04]  /*87b0*/  @P0 STG.E.128 desc[UR12][R184.64+0x10], R176 ;  /* 0x000010b0b8000986 */ /* 0x0005e8000c101d0c */
[----:B------:R2:W-:Y:S01]  /*87c0*/  @P3 STG.E.128 desc[UR12][R182.64], R168 ;  /* 0x000000a8b6003986 */ /* 0x0005e2000c101d0c */
[----:B---3--:R-:W-:-:S04]  /*87d0*/  IADD3 R231, PT, PT, R231, R180, RZ ;  /* 0x000000b4e7e77210 */ /* 0x008fc80007ffe0ff */
[----:B------:R-:W-:-:S13]  /*87e0*/  ISETP.GE.AND P0, PT, R231, R181, PT ;  /* 0x000000b5e700720c */ /* 0x000fda0003f06270 */
[----:B--2---:R-:W-:Y:S05]  /*87f0*/  @!P0 BRA `(.L_x_5217) ;  /* 0xffffff7c00108947 */ /* 0x004fea000383ffff */
.L_x_5114:
        /* <DEDUP_REMOVED lines=29> */
.L_x_5218:
        /* <DEDUP_REMOVED lines=11> */
.L_x_10753:


//--------------------- .text._ZN10layer_norm13ln_bwd_kernelINS_13Kernel_traitsIf6__halfS2_S2_fjLj6144ELj1ELj1ELj8ELj16ENS_18Kernel_traits_baseILj6144EfS2_S2_S2_fjLj256EEEEELb0ELb0ELb0ELb0EEEvNS_9BwdParamsE --------------------------
	.section	.text._ZN10layer_norm13ln_bwd_kernelINS_13Kernel_traitsIf6__halfS2_S2_fjLj6144ELj1ELj1ELj8ELj16ENS_18Kernel_traits_baseILj6144EfS2_S2_S2_fjLj256EEEEELb0ELb0ELb0ELb0EEEvNS_9BwdParamsE,"ax",@progbits
	.align	128
        .global         _ZN10layer_norm13ln_bwd_kernelINS_13Kernel_traitsIf6__halfS2_S2_fjLj6144ELj1ELj1ELj8ELj16ENS_18Kernel_traits_baseILj6144EfS2_S2_S2_fjLj256EEEEELb0ELb0ELb0ELb0EEEvNS_9BwdParamsE
        .type           _ZN10layer_norm13ln_bwd_kernelINS_13Kernel_traitsIf6__halfS2_S2_fjLj6144ELj1ELj1ELj8ELj16ENS_18Kernel_traits_baseILj6144EfS2_S2_S2_fjLj256EEEEELb0ELb0ELb0ELb0EEEvNS_9BwdParamsE,@function
        .size           _ZN10layer_norm13ln_bwd_kernelINS_13Kernel_traitsIf6__halfS2_S2_fjLj6144ELj1ELj1ELj8ELj16ENS_18Kernel_traits_baseILj6144EfS2_S2_S2_fjLj256EEEEELb0ELb0ELb0ELb0EEEvNS_9BwdParamsE,(.L_x_10754 - _ZN10layer_norm13ln_bwd_kernelINS_13Kernel_traitsIf6__halfS2_S2_fjLj6144ELj1ELj1ELj8ELj16ENS_18Kernel_traits_baseILj6144EfS2_S2_S2_fjLj256EEEEELb0ELb0ELb0ELb0EEEvNS_9BwdParamsE)
        .other          _ZN10layer_norm13ln_bwd_kernelINS_13Kernel_traitsIf6__halfS2_S2_fjLj6144ELj1ELj1ELj8ELj16ENS_18Kernel_traits_baseILj6144EfS2_S2_S2_fjLj256EEEEELb0ELb0ELb0ELb0EEEvNS_9BwdParamsE,@"STO_CUDA_ENTRY STV_DEFAULT"
_ZN10layer_norm13ln_bwd_kernelINS_13Kernel_traitsIf6__halfS2_S2_fjLj6144ELj1ELj1ELj8ELj16ENS_18Kernel_traits_baseILj6144EfS2_S2_S2_fjLj256EEEEELb0ELb0ELb0ELb0EEEvNS_9BwdParamsE:
.text._ZN10layer_norm13ln_bwd_kernelINS_13Kernel_traitsIf6__halfS2_S2_fjLj6144ELj1ELj1ELj8ELj16ENS_18Kernel_traits_baseILj6144EfS2_S2_S2_fjLj256EEEEELb0ELb0ELb0ELb0EEEvNS_9BwdParamsE:
        /* <DEDUP_REMOVED lines=88> */
.L_x_5250:
        /* <DEDUP_REMOVED lines=36> */
[--C-:B--2---:R-:W-:Y:S02]  /*07c0*/  HADD2.F32 R107, -RZ, R93.reuse.H1_H1 ;  /* 0x3000005dff6b7230 */ /* 0x104fe40000004100 */
[--C-:B------:R-:W-:Y:S02]  /*07d0*/  HADD2.F32 R3, -RZ, R92.reuse.H0_H0 ;  /* 0x2000005cff037230 */ /* 0x100fe40000004100 */
[----:B------:R-:W-:Y:S02]  /*07e0*/  HADD2.F32 R105, -RZ, R93.H0_H0 ;  /* 0x2000005dff697230 */ /* 0x000fe40000004100 */
[C---:B------:R-:W-:Y:S01]  /*07f0*/  FADD.FTZ R107, -R100.reuse, R107 ;  /* 0x0000006b646b7221 */ /* 0x040fe20000010100 */
[----:B------:R-:W-:Y:S02]  /*0800*/  HADD2.F32 R101, -RZ, R92.H1_H1 ;  /* 0x3000005cff657230 */ /* 0x000fe40000004100 */
[----:B------:R-:W-:Y:S01]  /*0810*/  FADD.FTZ R3, -R100, R3 ;  /* 0x0000000364037221 */ /* 0x000fe20000010100 */
[----:B----4-:R-:W-:-:S02]  /*0820*/  HADD2.F32 R93, -RZ, R96.H0_H0 ;  /* 0x20000060ff5d7230 */ /* 0x010fc40000004100 */
[----:B------:R-:W-:Y:S01]  /*0830*/  FADD.FTZ R105, -R100, R105 ;  /* 0x0000006964697221 */ /* 0x000fe20000010100 */
[--C-:B------:R-:W-:Y:S02]  /*0840*/  HADD2.F32 R115, -RZ, R94.reuse.H0_H0 ;  /* 0x2000005eff737230 */ /* 0x100fe40000004100 */
[C---:B-----5:R-:W-:Y:S01]  /*0850*/  FMUL.FTZ R118, R158.reuse, R107 ;  /* 0x0000006b9e767220 */ /* 0x060fe20000410000 */
[----:B------:R-:W-:Y:S02]  /*0860*/  HADD2.F32 R119, -RZ, R95.H0_H0 ;  /* 0x2000005fff777230 */ /* 0x000fe40000004100 */
[----:B------:R-:W-:Y:S01]  /*0870*/  FMUL.FTZ R3, R158, R3 ;  /* 0x000000039e037220 */ /* 0x000fe20000410000 */
[----:B------:R-:W-:Y:S02]  /*0880*/  HADD2.F32 R117, -RZ, R94.H1_H1 ;  /* 0x3000005eff757230 */ /* 0x000fe40000004100 */
[----:B------:R-:W-:Y:S01]  /*0890*/  FMUL.FTZ R116, R76, R93 ;  /* 0x0000005d4c747220 */ /* 0x000fe20000410000 */
[----:B------:R-:W-:-:S02]  /*08a0*/  HADD2.F32 R92, -RZ, R97.H1_H1 ;  /* 0x30000061ff5c7230 */ /* 0x000fc40000004100 */
[C---:B------:R-:W-:Y:S01]  /*08b0*/  FADD.FTZ R101, -R100.reuse, R101 ;  /* 0x0000006564657221 */ /* 0x040fe20000010100 */
[----:B------:R-:W-:Y:S02]  /*08c0*/  HADD2.F32 R96, -RZ, R96.H1_H1 ;  /* 0x30000060ff607230 */ /* 0x000fe40000004100 */
[C---:B------:R-:W-:Y:S01]  /*08d0*/  FADD.FTZ R121, -R100.reuse, R115 ;  /* 0x0000007364797221 */ /* 0x040fe20000010100 */
[----:B------:R-:W-:Y:S02]  /*08e0*/  HADD2.F32 R123, -RZ, R95.H1_H1 ;  /* 0x3000005fff7b7230 */ /* 0x000fe40000004100 */
[----:B------:R-:W-:Y:S01]  /*08f0*/  FADD.FTZ R125, -R100, R119 ;  /* 0x00000077647d7221 */ /* 0x000fe20000010100 */
[----:B------:R-:W-:Y:S02]  /*0900*/  HADD2.F32 R95, -RZ, R97.H0_H0 ;  /* 0x20000061ff5f7230 */ /* 0x000fe40000004100 */
[----:B------:R-:W-:Y:S01]  /*0910*/  FMUL.FTZ R115, R158, R105 ;  /* 0x000000699e737220 */ /* 0x000fe20000410000 */
[----:B0-----:R-:W-:-:S02]  /*0920*/  HADD2.F32 R103, -RZ, R99.H0_H0 ;  /* 0x20000063ff677230 */ /* 0x001fc40000004100 */
[----:B------:R-:W-:Y:S01]  /*0930*/  FADD.FTZ R31, R31, R92 ;  /* 0x0000005c1f1f7221 */ /* 0x000fe20000010000 */
[----:B------:R-:W-:Y:S02]  /*0940*/  HADD2.F32 R102, -RZ, R99.H1_H1 ;  /* 0x30000063ff667230 */ /* 0x000fe40000004100 */
[----:B------:R-:W-:Y:S01]  /*0950*/  FADD.FTZ R99, -R100, R117 ;  /* 0x0000007564637221 */ /* 0x000fe20000010100 */
[-C--:B------:R-:W-:Y:S01]  /*0960*/  FFMA.FTZ R55, R118, R92.reuse, R55 ;  /* 0x0000005c76377223 */ /* 0x080fe20000010037 */
[----:B------:R-:W-:Y:S01]  /*0970*/  FMUL.FTZ R119, R79, R92 ;  /* 0x0000005c4f777220 */ /* 0x000fe20000410000 */
[----:B------:R-:W-:Y:S01]  /*0980*/  FADD.FTZ R28, R28, R93 ;  /* 0x0000005d1c1c7221 */ /* 0x000fe20000010000 */
[----:B------:R-:W-:Y:S01]  /*0990*/  FFMA.FTZ R52, R3, R93, R52 ;  /* 0x0000005d03347223 */ /* 0x000fe20000010034 */
[----:B------:R-:W-:Y:S01]  /*09a0*/  FMUL.FTZ R117, R77, R96 ;  /* 0x000000604d757220 */ /* 0x000fe20000410000 */
[----:B------:R-:W-:Y:S01]  /*09b0*/  FADD.FTZ R92, RZ, R116 ;  /* 0x00000074ff5c7221 */ /* 0x000fe20000010000 */
[----:B------:R-:W-:Y:S01]  /*09c0*/  FMUL.FTZ R114, R158, R101 ;  /* 0x000000659e727220 */ /* 0x000fe20000410000 */
[----:B------:R-:W-:Y:S01]  /*09d0*/  FFMA.FTZ R93, R3, R116, RZ ;  /* 0x00000074035d7223 */ /* 0x000fe200000100ff */
[----:B------:R-:W-:Y:S01]  /*09e0*/  FADD.FTZ R30, R30, R95 ;  /* 0x0000005f1e1e7221 */ /* 0x000fe20000010000 */
[-C--:B------:R-:W-:Y:S01]  /*09f0*/  FFMA.FTZ R54, R115, R95.reuse, R54 ;  /* 0x0000005f73367223 */ /* 0x080fe20000010036 */
        /* <DEDUP_REMOVED lines=37> */
.L_x_5221:
[----:B---3--:R-:W-:Y:S05]  /*0c50*/  BSYNC.RECONVERGENT B0 ;  /* 0x0000000000007941 */ /* 0x008fea0003800200 */
.L_x_5220:
        /* <DEDUP_REMOVED lines=13> */
[----:B------:R-:W-:Y:S01]  /*0d30*/  IADD3 R105, PT, PT, R105, 0x100, RZ ;  /* 0x0000010069697810 */ /* 0x000fe20007ffe0ff */
[--C-:B--2---:R-:W-:Y:S02]  /*0d40*/  HADD2.F32 R133, -RZ, R93.reuse.H1_H1 ;  /* 0x3000005dff857230 */ /* 0x104fe40000004100 */
[--C-:B------:R-:W-:Y:S02]  /*0d50*/  HADD2.F32 R107, -RZ, R92.reuse.H0_H0 ;  /* 0x2000005cff6b7230 */ /* 0x100fe40000004100 */
[----:B------:R-:W-:Y:S02]  /*0d60*/  HADD2.F32 R129, -RZ, R92.H1_H1 ;  /* 0x3000005cff817230 */ /* 0x000fe40000004100 */
[----:B------:R-:W-:Y:S02]  /*0d70*/  HADD2.F32 R131, -RZ, R93.H0_H0 ;  /* 0x2000005dff837230 */ /* 0x000fe40000004100 */
[----:B------:R-:W-:Y:S01]  /*0d80*/  FADD.FTZ R107, -R100, R107 ;  /* 0x0000006b646b7221 */ /* 0x000fe20000010100 */
[----:B---3--:R-:W-:-:S02]  /*0d90*/  HADD2.F32 R103, -RZ, R97.H0_H0 ;  /* 0x20000061ff677230 */ /* 0x008fc40000004100 */
[----:B------:R-:W-:Y:S02]  /*0da0*/  HADD2.F32 R92, -RZ, R97.H1_H1 ;  /* 0x30000061ff5c7230 */ /* 0x000fe40000004100 */
[C---:B------:R-:W-:Y:S01]  /*0db0*/  FADD.FTZ R97, -R100.reuse, R133 ;  /* 0x0000008564617221 */ /* 0x040fe20000010100 */
[----:B------:R-:W-:Y:S02]  /*0dc0*/  HADD2.F32 R93, -RZ, R96.H0_H0 ;  /* 0x20000060ff5d7230 */ /* 0x000fe40000004100 */
[----:B------:R-:W-:Y:S01]  /*0dd0*/  FADD.FTZ R131, -R100, R131 ;  /* 0x0000008364837221 */ /* 0x000fe20000010100 */
[----:B------:R-:W-:Y:S02]  /*0de0*/  HADD2.F32 R135, -RZ, R94.H0_H0 ;  /* 0x2000005eff877230 */ /* 0x000fe40000004100 */
[----:B-----5:R-:W-:Y:S01]  /*0df0*/  FMUL.FTZ R134, R158, R97 ;  /* 0x000000619e867220 */ /* 0x020fe20000410000 */
[--C-:B------:R-:W-:Y:S02]  /*0e00*/  HADD2.F32 R143, -RZ, R95.reuse.H0_H0 ;  /* 0x2000005fff8f7230 */ /* 0x100fe40000004100 */
[----:B------:R-:W-:Y:S01]  /*0e10*/  FMUL.FTZ R132, R68, R93 ;  /* 0x0000005d44847220 */ /* 0x000fe20000410000 */
[----:B------:R-:W-:-:S02]  /*0e20*/  HADD2.F32 R163, -RZ, R95.H1_H1 ;  /* 0x3000005fffa37230 */ /* 0x000fc40000004100 */
[----:B------:R-:W-:Y:S01]  /*0e30*/  FADD.FTZ R95, -R100, R129 ;  /* 0x00000081645f7221 */ /* 0x000fe20000010100 */
[----:B------:R-:W-:Y:S02]  /*0e40*/  HADD2.F32 R96, -RZ, R96.H1_H1 ;  /* 0x30000060ff607230 */ /* 0x000fe40000004100 */
[----:B------:R-:W-:Y:S01]  /*0e50*/  FMUL.FTZ R129, R158, R107 ;  /* 0x0000006b9e817220 */ /* 0x000fe20000410000 */
[----:B------:R-:W-:Y:S01]  /*0e60*/  FADD.FTZ R137, -R100, R135 ;  /* 0x0000008764897221 */ /* 0x000fe20000010100 */
[----:B------:R-:W-:Y:S01]  /*0e70*/  FADD.FTZ R23, R23, R92 ;  /* 0x0000005c17177221 */ /* 0x000fe20000010000 */
[-C--:B------:R-:W-:Y:S01]  /*0e80*/  FFMA.FTZ R47, R134, R92.reuse, R47 ;  /* 0x0000005c862f7223 */ /* 0x080fe2000001002f */
[----:B------:R-:W-:Y:S01]  /*0e90*/  FMUL.FTZ R135, R71, R92 ;  /* 0x0000005c47877220 */ /* 0x000fe20000410000 */
[----:B------:R-:W-:Y:S01]  /*0ea0*/  FADD.FTZ R20, R20, R93 ;  /* 0x0000005d14147221 */ /* 0x000fe20000010000 */
        /* <DEDUP_REMOVED lines=9> */
[----:B------:R-:W-:-:S02]  /*0f40*/  HADD2.F32 R141, -RZ, R94.H1_H1 ;  /* 0x3000005eff8d7230 */ /* 0x000fc40000004100 */
[----:B------:R-:W-:Y:S01]  /*0f50*/  FMUL.FTZ R137, R158, R137 ;  /* 0x000000899e897220 */ /* 0x000fe20000410000 */
[--C-:B------:R-:W-:Y:S02]  /*0f60*/  HADD2.F32 R139, -RZ, R98.reuse.H0_H0 ;  /* 0x20000062ff8b7230 */ /* 0x100fe40000004100 */
[----:B------:R-:W-:Y:S01]  /*0f70*/  FADD.FTZ R94, R95, R136 ;  /* 0x000000885f5e7221 */ /* 0x000fe20000010000 */
[----:B------:R-:W-:Y:S01]  /*0f80*/  FFMA.FTZ R93, R131, R136, R92 ;  /* 0x00000088835d7223 */ /* 0x000fe2000001005c */
[----:B------:R-:W-:Y:S02]  /*0f90*/  HADD2.F32 R98, -RZ, R98.H1_H1 ;  /* 0x30000062ff627230 */ /* 0x000fe40000004100 */
[----:B------:R-:W-:Y:S01]  /*0fa0*/  FADD.FTZ R141, -R100, R141 ;  /* 0x0000008d648d7221 */ /* 0x000fe20000010100 */
[----:B------:R-:W-:Y:S01]  /*0fb0*/  FMUL.FTZ R138, R64, R139 ;  /* 0x0000008b408a7220 */ /* 0x000fe20000410000 */
[----:B------:R-:W-:Y:S01]  /*0fc0*/  FADD.FTZ R95, R94, R135 ;  /* 0x000000875e5f7221 */ /* 0x000fe20000010000 */
[----:B------:R-:W-:Y:S01]  /*0fd0*/  FFMA.FTZ R92, R134, R135, R93 ;  /* 0x00000087865c7223 */ /* 0x000fe2000001005d */
[----:B------:R-:W-:-:S02]  /*0fe0*/  HADD2.F32 R161, -RZ, R99.H0_H0 ;  /* 0x20000063ffa17230 */ /* 0x000fc40000004100 */
[----:B------:R-:W-:Y:S01]  /*0ff0*/  FADD.FTZ R16, R16, R139 ;  /* 0x0000008b10107221 */ /* 0x000fe20000010000 */
[----:B------:R-:W-:Y:S01]  /*1000*/  FFMA.FTZ R40, R137, R139, R40 ;  /* 0x0000008b89287223 */ /* 0x000fe20000010028 */
[----:B------:R-:W-:Y:S01]  /*1010*/  FADD.FTZ R143, -R100, R143 ;  /* 0x0000008f648f7221 */ /* 0x000fe20000010100 */
[----:B------:R-:W-:Y:S01]  /*1020*/  FMUL.FTZ R140, R158, R141 ;  /* 0x0000008d9e8c7220 */ /* 0x000fe20000410000 */
[----:B------:R-:W-:Y:S01]  /*1030*/  FMUL.FTZ R139, R65, R98 ;  /* 0x00000062418b7220 */ /* 0x000fe20000410000 */
[----:B------:R-:W-:Y:S01]  /*1040*/  FADD.FTZ R94, R95, R138 ;  /* 0x0000008a5f5e7221 */ /* 0x000fe20000010000 */
[----:B------:R-:W-:Y:S01]  /*1050*/  FFMA.FTZ R93, R137, R138, R92 ;  /* 0x0000008a895d7223 */ /* 0x000fe2000001005c */
[----:B------:R-:W-:Y:S02]  /*1060*/  HADD2.F32 R102, -RZ, R99.H1_H1 ;  /* 0x30000063ff667230 */ /* 0x000fe40000004100 */
        /* <DEDUP_REMOVED lines=21> */
.L_x_5223:
[----:B------:R-:W-:Y:S05]  /*11c0*/  BSYNC.RECONVERGENT B0 ;  /* 0x0000000000007941 */ /* 0x000fea0003800200 */
.L_x_5222:
        /* <DEDUP_REMOVED lines=13> */
[--C-:B--2---:R-:W-:Y:S02]  /*12a0*/  HADD2.F32 R111, -RZ, R97.reuse.H0_H0 ;  /* 0x20000061ff6f7230 */ /* 0x104fe40000004100 */
[----:B------:R-:W-:Y:S02]  /*12b0*/  HADD2.F32 R97, -RZ, R97.H1_H1 ;  /* 0x30000061ff617230 */ /* 0x000fe40000004100 */
[--C-:B------:R-:W-:Y:S02]  /*12c0*/  HADD2.F32 R107, -RZ, R96.reuse.H1_H1 ;  /* 0x30000060ff6b7230 */ /* 0x100fe40000004100 */
[C---:B------:R-:W-:Y:S01]  /*12d0*/  FADD.FTZ R111, -R100.reuse, R111 ;  /* 0x0000006f646f7221 */ /* 0x040fe20000010100 */
[----:B------:R-:W-:Y:S02]  /*12e0*/  HADD2.F32 R105, -RZ, R96.H0_H0 ;  /* 0x20000060ff697230 */ /* 0x000fe40000004100 */
[----:B0-----:R-:W-:Y:S01]  /*12f0*/  FADD.FTZ R103, -R100, R97 ;  /* 0x0000006164677221 */ /* 0x001fe20000010100 */
[----:B------:R-:W-:-:S02]  /*1300*/  HADD2.F32 R145, -RZ, R98.H1_H1 ;  /* 0x30000062ff917230 */ /* 0x000fc40000004100 */
[C---:B------:R-:W-:Y:S01]  /*1310*/  FADD.FTZ R107, -R100.reuse, R107 ;  /* 0x0000006b646b7221 */ /* 0x040fe20000010100 */
[--C-:B---3--:R-:W-:Y:S02]  /*1320*/  HADD2.F32 R97, -RZ, R92.reuse.H0_H0 ;  /* 0x2000005cff617230 */ /* 0x108fe40000004100 */
[----:B------:R-:W-:Y:S01]  /*1330*/  FADD.FTZ R105, -R100, R105 ;  /* 0x0000006964697221 */ /* 0x000fe20000010100 */
[--C-:B------:R-:W-:Y:S02]  /*1340*/  HADD2.F32 R147, -RZ, R99.reuse.H0_H0 ;  /* 0x20000063ff937230 */ /* 0x100fe40000004100 */
[----:B-----5:R-:W-:Y:S01]  /*1350*/  FMUL.FTZ R146, R158, R107 ;  /* 0x0000006b9e927220 */ /* 0x020fe20000410000 */
[----:B------:R-:W-:Y:S02]  /*1360*/  HADD2.F32 R99, -RZ, R99.H1_H1 ;  /* 0x30000063ff637230 */ /* 0x000fe40000004100 */
[----:B------:R-:W-:Y:S01]  /*1370*/  FADD.FTZ R161, -R100, R145 ;  /* 0x0000009164a17221 */ /* 0x000fe20000010100 */
[----:B------:R-:W-:-:S02]  /*1380*/  HADD2.F32 R92, -RZ, R92.H1_H1 ;  /* 0x3000005cff5c7230 */ /* 0x000fc40000004100 */
[----:B------:R-:W-:Y:S01]  /*1390*/  FMUL.FTZ R148, R60, R97 ;  /* 0x000000613c947220 */ /* 0x000fe20000410000 */
[----:B------:R-:W-:Y:S02]  /*13a0*/  HADD2.F32 R113, -RZ, R98.H0_H0 ;  /* 0x20000062ff717230 */ /* 0x000fe40000004100 */
[----:B------:R-:W-:Y:S01]  /*13b0*/  FMUL.FTZ R145, R158, R105 ;  /* 0x000000699e917220 */ /* 0x000fe20000410000 */
[----:B------:R-:W-:Y:S01]  /*13c0*/  FADD.FTZ R167, -R100, R99 ;  /* 0x0000006364a77221 */ /* 0x000fe20000010100 */
[----:B------:R-:W-:Y:S01]  /*13d0*/  FADD.FTZ R13, R13, R92 ;  /* 0x0000005c0d0d7221 */ /* 0x000fe20000010000 */
[-C--:B------:R-:W-:Y:S01]  /*13e0*/  FFMA.FTZ R37, R146, R92.reuse, R37 ;  /* 0x0000005c92257223 */ /* 0x080fe20000010025 */
[----:B------:R-:W-:Y:S01]  /*13f0*/  FMUL.FTZ R149, R61, R92 ;  /* 0x0000005c3d957220 */ /* 0x000fe20000410000 */
[--C-:B------:R-:W-:Y:S02]  /*1400*/  HADD2.F32 R99, -RZ, R93.reuse.H0_H0 ;  /* 0x2000005dff637230 */ /* 0x100fe40000004100 */
[----:B------:R-:W-:Y:S01]  /*1410*/  FADD.FTZ R92, R101, R148 ;  /* 0x00000094655c7221 */ /* 0x000fe20000010000 */
[----:B------:R-:W-:-:S02]  /*1420*/  HADD2.F32 R96, -RZ, R93.H1_H1 ;  /* 0x3000005dff607230 */ /* 0x000fc40000004100 */
[----:B------:R-:W-:Y:S01]  /*1430*/  FFMA.FTZ R93, R145, R148, R104 ;  /* 0x00000094915d7223 */ /* 0x000fe20000010068 */
[C---:B------:R-:W-:Y:S01]  /*1440*/  FADD.FTZ R113, -R100.reuse, R113 ;  /* 0x0000007164717221 */ /* 0x040fe20000010100 */
[----:B------:R-:W-:Y:S01]  /*1450*/  FADD.FTZ R163, -R100, R147 ;  /* 0x0000009364a37221 */ /* 0x000fe20000010100 */
[--C-:B------:R-:W-:Y:S02]  /*1460*/  HADD2.F32 R165, -RZ, R95.reuse.H0_H0 ;  /* 0x2000005fffa57230 */ /* 0x100fe40000004100 */
[----:B------:R-:W-:Y:S01]  /*1470*/  FMUL.FTZ R147, R158, R111 ;  /* 0x0000006f9e937220 */ /* 0x000fe20000410000 */
[----:B------:R-:W-:Y:S02]  /*1480*/  HADD2.F32 R100, -RZ, R95.H1_H1 ;  /* 0x3000005fff647230 */ /* 0x000fe40000004100 */
[----:B------:R-:W-:Y:S01]  /*1490*/  FADD.FTZ R95, R92, R149 ;  /* 0x000000955c5f7221 */ /* 0x000fe20000010000 */
[----:B------:R-:W-:Y:S01]  /*14a0*/  FMUL.FTZ R152, R62, R99 ;  /* 0x000000633e987220 */ /* 0x000fe20000410000 */
[----:B------:R-:W-:Y:S01]  /*14b0*/  FFMA.FTZ R92, R146, R149, R93 ;  /* 0x00000095925c7223 */ /* 0x000fe2000001005d */
[----:B------:R-:W-:-:S02]  /*14c0*/  HADD2.F32 R155, -RZ, R94.H0_H0 ;  /* 0x2000005eff9b7230 */ /* 0x000fc40000004100 */
[C---:B------:R-:W-:Y:S01]  /*14d0*/  FMUL.FTZ R150, R158.reuse, R103 ;  /* 0x000000679e967220 */ /* 0x040fe20000410000 */
        /* <DEDUP_REMOVED lines=36> */
.L_x_5225:
[----:B------:R-:W-:Y:S05]  /*1720*/  BSYNC.RECONVERGENT B0 ;  /* 0x0000000000007941 */ /* 0x000fea0003800200 */
.L_x_5224:
        /* <DEDUP_REMOVED lines=31> */
.L_x_5227:
[----:B------:R-:W-:Y:S05]  /*1920*/  BSYNC.RECONVERGENT B0 ;  /* 0x0000000000007941 */ /* 0x000fea0003800200 */
.L_x_5226:
        /* <DEDUP_REMOVED lines=56> */
[----:B------:R-:W-:Y:S01]  /*1cb0*/  FADD.FTZ R99, R122, -R99 ;  /* 0x800000637a637221 */ /* 0x000fe20000010000 */
[----:B------:R-:W-:Y:S01]  /*1cc0*/  FADD.FTZ R103, R126, -R103 ;  /* 0x800000677e677221 */ /* 0x000fe20000010000 */
[-C--:B------:R-:W-:Y:S01]  /*1cd0*/  FMUL.FTZ R92, R93, R96.reuse ;  /* 0x000000605d5c7220 */ /* 0x080fe20000410000 */
[----:B------:R-:W-:Y:S01]  /*1ce0*/  FMUL.FTZ R95, R95, R96 ;  /* 0x000000605f5f7220 */ /* 0x000fe20000410000 */
[----:B------:R-:W-:Y:S01]  /*1cf0*/  FFMA.FTZ R93, R115, R97, R98 ;  /* 0x00000061735d7223 */ /* 0x000fe20000010062 */
[----:B------:R-:W-:Y:S01]  /*1d00*/  FADD.FTZ R105, R127, -R100 ;  /* 0x800000647f697221 */ /* 0x000fe20000010000 */
[C---:B------:R-:W-:Y:S01]  /*1d10*/  FMUL.FTZ R99, R158.reuse, R99 ;  /* 0x000000639e637220 */ /* 0x040fe20000410000 */
[----:B------:R-:W-:Y:S01]  /*1d20*/  FMUL.FTZ R103, R158, R103 ;  /* 0x000000679e677220 */ /* 0x000fe20000410000 */
[----:B------:R-:W-:Y:S01]  /*1d30*/  F2FP.F16.F32.PACK_AB R92, R95, R92 ;  /* 0x0000005c5f5c723e */ /* 0x000fe200000000ff */
[----:B------:R-:W-:Y:S01]  /*1d40*/  FADD.FTZ R95, R119, -R94 ;  /* 0x8000005e775f7221 */ /* 0x000fe20000010000 */
[----:B------:R-:W-:Y:S01]  /*1d50*/  FFMA.FTZ R94, R124, R97, R98 ;  /* 0x000000617c5e7223 */ /* 0x000fe20000010062 */
[----:B------:R-:W-:Y:S01]  /*1d60*/  FADD.FTZ R93, R120, -R93 ;  /* 0x8000005d785d7221 */ /* 0x000fe20000010000 */
[C---:B------:R-:W-:Y:S01]  /*1d70*/  FMUL.FTZ R105, R158.reuse, R105 ;  /* 0x000000699e697220 */ /* 0x040fe20000410000 */
[C---:B------:R-:W-:Y:S01]  /*1d80*/  FMUL.FTZ R95, R158.reuse, R95 ;  /* 0x0000005f9e5f7220 */ /* 0x040fe20000410000 */
[----:B------:R-:W-:Y:S01]  /*1d90*/  FADD.FTZ R101, R123, -R94 ;  /* 0x8000005e7b657221 */ /* 0x000fe20000010000 */
[C---:B------:R-:W-:Y:S01]  /*1da0*/  FMUL.FTZ R93, R158.reuse, R93 ;  /* 0x0000005d9e5d7220 */ /* 0x040fe20000410000 */
[-C--:B------:R-:W-:Y:S01]  /*1db0*/  FMUL.FTZ R99, R99, R96.reuse ;  /* 0x0000006063637220 */ /* 0x080fe20000410000 */
[-C--:B------:R-:W-:Y:S01]  /*1dc0*/  FMUL.FTZ R94, R95, R96.reuse ;  /* 0x000000605f5e7220 */ /* 0x080fe20000410000 */
[----:B------:R-:W-:Y:S01]  /*1dd0*/  FMUL.FTZ R101, R158, R101 ;  /* 0x000000659e657220 */ /* 0x000fe20000410000 */
[-C--:B------:R-:W-:Y:S01]  /*1de0*/  FMUL.FTZ R93, R93, R96.reuse ;  /* 0x000000605d5d7220 */ /* 0x080fe20000410000 */
[-C--:B------:R-:W-:Y:S01]  /*1df0*/  FMUL.FTZ R95, R103, R96.reuse ;  /* 0x00000060675f7220 */ /* 0x080fe20000410000 */
[-C--:B------:R-:W-:Y:S01]  /*1e00*/  FMUL.FTZ R102, R105, R96.reuse ;  /* 0x0000006069667220 */ /* 0x080fe20000410000 */
[----:B------:R-:W-:-:S02]  /*1e10*/  FMUL.FTZ R100, R101, R96 ;  /* 0x0000006065647220 */ /* 0x000fc40000410000 */
[----:B------:R-:W-:Y:S02]  /*1e20*/  F2FP.F16.F32.PACK_AB R93, R94, R93 ;  /* 0x0000005d5e5d723e */ /* 0x000fe400000000ff */
[----:B------:R-:W-:Y:S02]  /*1e30*/  F2FP.F16.F32.PACK_AB R95, R102, R95 ;  /* 0x0000005f665f723e */ /* 0x000fe400000000ff */
[----:B------:R-:W-:Y:S01]  /*1e40*/  F2FP.F16.F32.PACK_AB R94, R100, R99 ;  /* 0x00000063645e723e */ /* 0x000fe200000000ff */
[----:B------:R-:W-:Y:S06]  /*1e50*/  BRA `(.L_x_5233) ;  /* 0x0000000000a07947 */ /* 0x000fec0003800000 */
.L_x_5232:
        /* <DEDUP_REMOVED lines=13> */
[CC--:B------:R-:W-:Y:S01]  /*1f30*/  FMUL.FTZ R88, R91.reuse, R96.reuse ;  /* 0x000000605b587220 */ /* 0x0c0fe20000410000 */
[----:B------:R-:W-:Y:S01]  /*1f40*/  F2FP.F16.F32.PACK_AB R91, R91, R89 ;  /* 0x000000595b5b723e */ /* 0x000fe200000000ff */
[----:B------:R-:W-:Y:S01]  /*1f50*/  FFMA.FTZ R89, R3, R97, R98 ;  /* 0x0000006103597223 */ /* 0x000fe20000010062 */
[----:B------:R-:W-:Y:S01]  /*1f60*/  FADD.FTZ R107, R123, -R92 ;  /* 0x8000005c7b6b7221 */ /* 0x000fe20000010000 */
[----:B------:R-:W-:Y:S01]  /*1f70*/  FADD.FTZ R103, R119, -R90 ;  /* 0x8000005a77677221 */ /* 0x000fe20000010000 */
[----:B------:R-:W-:Y:S01]  /*1f80*/  F2FP.F16.F32.PACK_AB R95, R88, R95 ;  /* 0x0000005f585f723e */ /* 0x000fe200000000ff */
[----:B------:R-:W-:Y:S01]  /*1f90*/  FFMA.FTZ R88, R114, R97, R98 ;  /* 0x0000006172587223 */ /* 0x000fe20000010062 */
[----:B------:R-:W-:Y:S01]  /*1fa0*/  FADD.FTZ R89, R116, -R89 ;  /* 0x8000005974597221 */ /* 0x000fe20000010000 */
[C---:B------:R-:W-:Y:S01]  /*1fb0*/  FMUL.FTZ R105, R158.reuse, R101 ;  /* 0x000000659e697220 */ /* 0x040fe20000410000 */
[C---:B------:R-:W-:Y:S01]  /*1fc0*/  FMUL.FTZ R101, R158.reuse, R93 ;  /* 0x0000005d9e657220 */ /* 0x040fe20000410000 */
[----:B------:R-:W-:Y:S01]  /*1fd0*/  FADD.FTZ R99, R117, -R88 ;  /* 0x8000005875637221 */ /* 0x000fe20000010000 */
[C---:B------:R-:W-:Y:S01]  /*1fe0*/  FMUL.FTZ R107, R158.reuse, R107 ;  /* 0x0000006b9e6b7220 */ /* 0x040fe20000410000 */
[C---:B------:R-:W-:Y:S01]  /*1ff0*/  FMUL.FTZ R103, R158.reuse, R103 ;  /* 0x000000679e677220 */ /* 0x040fe20000410000 */
[C---:B------:R-:W-:Y:S01]  /*2000*/  FMUL.FTZ R93, R158.reuse, R89 ;  /* 0x000000599e5d7220 */ /* 0x040fe20000410000 */
[----:B------:R-:W-:Y:S01]  /*2010*/  FMUL.FTZ R99, R158, R99 ;  /* 0x000000639e637220 */ /* 0x000fe20000410000 */
[-C--:B------:R-:W-:Y:S01]  /*2020*/  FMUL.FTZ R94, R105, R96.reuse ;  /* 0x00000060695e7220 */ /* 0x080fe20000410000 */
[C---:B------:R-:W-:Y:S01]  /*2030*/  F2FP.F16.F32.PACK_AB R90, R107.reuse, R105 ;  /* 0x000000696b5a723e */ /* 0x040fe200000000ff */
[-C--:B------:R-:W-:Y:S01]  /*2040*/  FMUL.FTZ R107, R107, R96.reuse ;  /* 0x000000606b6b7220 */ /* 0x080fe20000410000 */
[----:B------:R-:W-:Y:S01]  /*2050*/  F2FP.F16.F32.PACK_AB R89, R103, R101 ;  /* 0x000000656759723e */ /* 0x000fe200000000ff */
[-C--:B------:R-:W-:Y:S01]  /*2060*/  FMUL.FTZ R100, R101, R96.reuse ;  /* 0x0000006065647220 */ /* 0x080fe20000410000 */
[----:B------:R-:W-:Y:S01]  /*2070*/  F2FP.F16.F32.PACK_AB R88, R99, R93 ;  /* 0x0000005d6358723e */ /* 0x000fe200000000ff */
[-C--:B------:R-:W-:Y:S01]  /*2080*/  FMUL.FTZ R103, R103, R96.reuse ;  /* 0x0000006067677220 */ /* 0x080fe20000410000 */
[-C--:B------:R-:W-:Y:S01]  /*2090*/  FMUL.FTZ R92, R93, R96.reuse ;  /* 0x000000605d5c7220 */ /* 0x080fe20000410000 */
[----:B------:R-:W-:Y:S01]  /*20a0*/  FMUL.FTZ R99, R99, R96 ;  /* 0x0000006063637220 */ /* 0x000fe20000410000 */
[----:B------:R-:W-:-:S02]  /*20b0*/  F2FP.F16.F32.PACK_AB R94, R107, R94 ;  /* 0x0000005e6b5e723e */ /* 0x000fc400000000ff */
[----:B------:R-:W-:Y:S02]  /*20c0*/  F2FP.F16.F32.PACK_AB R93, R103, R100 ;  /* 0x00000064675d723e */ /* 0x000fe400000000ff */
[----:B------:R-:W-:-:S07]  /*20d0*/  F2FP.F16.F32.PACK_AB R92, R99, R92 ;  /* 0x0000005c635c723e */ /* 0x000fce00000000ff */
.L_x_5233:
[----:B------:R-:W0:Y:S08]  /*20e0*/  @P1 LDC.64 R100, c[0x0][0x478] ;  /* 0x00011e00ff641b82 */ /* 0x000e300000000a00 */
[----:B------:R-:W1:Y:S01]  /*20f0*/  LDC.64 R102, c[0x0][0x468] ;  /* 0x00011a00ff667b82 */ /* 0x000e620000000a00 */
[----:B0-----:R-:W-:-:S05]  /*2100*/  @P1 IMAD.WIDE.U32 R100, R157, 0x10, R100 ;  /* 0x000000109d641825 */ /* 0x001fca00078e0064 */
[----:B------:R0:W-:Y:S01]  /*2110*/  @P1 STG.E.128 desc[UR8][R100.64], R88 ;  /* 0x0000005864001986 */ /* 0x0001e2000c101d08 */
[C---:B-1----:R-:W-:Y:S01]  /*2120*/  IMAD.WIDE.U32 R102, R157.reuse, 0x10, R102 ;  /* 0x000000109d667825 */ /* 0x042fe200078e0066 */
[----:B------:R-:W-:-:S04]  /*2130*/  IADD3 R157, PT, PT, R157, 0x100, RZ ;  /* 0x000001009d9d7810 */ /* 0x000fc80007ffe0ff */
[----:B------:R0:W-:Y:S03]  /*2140*/  STG.E.128 desc[UR8][R102.64], R92 ;  /* 0x0000005c66007986 */ /* 0x0001e6000c101d08 */
.L_x_5231:
[----:B------:R-:W-:Y:S05]  /*2150*/  BSYNC.RECONVERGENT B1 ;  /* 0x0000000000017941 */ /* 0x000fea0003800200 */
.L_x_5230:
        /* <DEDUP_REMOVED lines=44> */
[----:B------:R-:W-:Y:S01]  /*2420*/  F2FP.F16.F32.PACK_AB R92, R99, R92 ;  /* 0x0000005c635c723e */ /* 0x000fe200000000ff */
[----:B------:R-:W-:Y:S06]  /*2430*/  BRA `(.L_x_5237) ;  /* 0x0000000000907947 */ /* 0x000fec0003800000 */
.L_x_5236:
        /* <DEDUP_REMOVED lines=35> */
[----:B------:R-:W-:-:S07]  /*2670*/  F2FP.F16.F32.PACK_AB R94, R100, R99 ;  /* 0x00000063645e723e */ /* 0x000fce00000000ff */
.L_x_5237:
[----:B------:R-:W0:Y:S08]  /*2680*/  @P1 LDC.64 R100, c[0x0][0x478] ;  /* 0x00011e00ff641b82 */ /* 0x000e300000000a00 */
[----:B------:R-:W1:Y:S01]  /*2690*/  LDC.64 R102, c[0x0][0x468] ;  /* 0x00011a00ff667b82 */ /* 0x000e620000000a00 */
[----:B0-----:R-:W-:-:S05]  /*26a0*/  @P1 IMAD.WIDE.U32 R100, R157, 0x10, R100 ;  /* 0x000000109d641825 */ /* 0x001fca00078e0064 */
[----:B------:R2:W-:Y:S01]  /*26b0*/  @P1 STG.E.128 desc[UR8][R100.64], R88 ;  /* 0x0000005864001986 */ /* 0x0005e2000c101d08 */
[C---:B-1----:R-:W-:Y:S01]  /*26c0*/  IMAD.WIDE.U32 R102, R157.reuse, 0x10, R102 ;  /* 0x000000109d667825 */ /* 0x042fe200078e0066 */
[----:B------:R-:W-:-:S04]  /*26d0*/  IADD3 R157, PT, PT, R157, 0x100, RZ ;  /* 0x000001009d9d7810 */ /* 0x000fc80007ffe0ff */
[----:B------:R2:W-:Y:S03]  /*26e0*/  STG.E.128 desc[UR8][R102.64], R92 ;  /* 0x0000005c66007986 */ /* 0x0005e6000c101d08 */
.L_x_5235:
[----:B------:R-:W-:Y:S05]  /*26f0*/  BSYNC.RECONVERGENT B1 ;  /* 0x0000000000017941 */ /* 0x000fea0003800200 */
.L_x_5234:
        /* <DEDUP_REMOVED lines=45> */
.L_x_5239:
        /* <DEDUP_REMOVED lines=36> */
.L_x_5240:
[----:B------:R-:W0:Y:S08]  /*2c10*/  @P1 LDC.64 R96, c[0x0][0x478] ;  /* 0x00011e00ff601b82 */ /* 0x000e300000000a00 */
[----:B------:R-:W1:Y:S01]  /*2c20*/  LDC.64 R98, c[0x0][0x468] ;  /* 0x00011a00ff627b82 */ /* 0x000e620000000a00 */
[----:B0-----:R-:W-:-:S05]  /*2c30*/  @P1 IMAD.WIDE.U32 R96, R157, 0x10, R96 ;  /* 0x000000109d601825 */ /* 0x001fca00078e0060 */
[----:B------:R4:W-:Y:S01]  /*2c40*/  @P1 STG.E.128 desc[UR8][R96.64], R88 ;  /* 0x0000005860001986 */ /* 0x0009e2000c101d08 */
[----:B-1----:R-:W-:-:S05]  /*2c50*/  IMAD.WIDE.U32 R98, R157, 0x10, R98 ;  /* 0x000000109d627825 */ /* 0x002fca00078e0062 */
[----:B------:R4:W-:Y:S01]  /*2c60*/  STG.E.128 desc[UR8][R98.64], R92 ;  /* 0x0000005c62007986 */ /* 0x0009e2000c101d08 */
[----:B------:R-:W-:Y:S05]  /*2c70*/  BRA `(.L_x_5238) ;  /* 0x0000001400187947 */ /* 0x000fea0003800000 */
.L_x_5229:
        /* <DEDUP_REMOVED lines=8> */
[-CC-:B------:R-:W-:Y:S01]  /*2d00*/  FFMA.FTZ R94, R128, R97.reuse, R98.reuse ;  /* 0x00000061805e7223 */ /* 0x180fe20000010062 */
[-C--:B------:R-:W-:Y:S01]  /*2d10*/  FFMA.FTZ R99, R121, R97.reuse, R98 ;  /* 0x0000006179637223 */ /* 0x080fe20000010062 */
[----:B------:R-:W-:Y:S01]  /*2d20*/  FADD.FTZ R92, R126, -R95 ;  /* 0x8000005f7e5c7221 */ /* 0x000fe20000010000 */
[----:B------:R-:W-:Y:S02]  /*2d30*/  HADD2.F32 R95, -RZ, R7.H1_H1 ;  /* 0x30000007ff5f7230 */ /* 0x000fe40000004100 */
[----:B------:R-:W-:Y:S01]  /*2d40*/  FADD.FTZ R94, R127, -R94 ;  /* 0x8000005e7f5e7221 */ /* 0x000fe20000010000 */
[----:B------:R-:W-:Y:S01]  /*2d50*/  FADD.FTZ R107, R122, -R99 ;  /* 0x800000637a6b7221 */ /* 0x000fe20000010000 */
[----:B------:R-:W-:Y:S01]  /*2d60*/  FFMA.FTZ R93, R158, R92, R93 ;  /* 0x0000005c9e5d7223 */ /* 0x000fe2000001005d */
[----:B------:R-:W-:Y:S01]  /*2d70*/  FFMA.FTZ R92, R124, R97, R98 ;  /* 0x000000617c5c7223 */ /* 0x000fe20000010062 */
[----:B------:R-:W-:Y:S01]  /*2d80*/  FFMA.FTZ R95, R158, R94, R95 ;  /* 0x0000005e9e5f7223 */ /* 0x000fe2000001005f */
[----:B------:R-:W0:Y:S02]  /*2d90*/  LDC.64 R100, c[0x0][0x468] ;  /* 0x00011a00ff647b82 */ /* 0x000e240000000a00 */
[----:B------:R-:W-:Y:S01]  /*2da0*/  FADD.FTZ R94, R123, -R92 ;  /* 0x8000005c7b5e7221 */ /* 0x000fe20000010000 */
[----:B------:R-:W-:Y:S01]  /*2db0*/  FMUL.FTZ R92, R93, R96 ;  /* 0x000000605d5c7220 */ /* 0x000fe20000410000 */
[----:B------:R-:W-:-:S02]  /*2dc0*/  HADD2.F32 R93, -RZ, R6.H0_H0 ;  /* 0x20000006ff5d7230 */ /* 0x000fc40000004100 */
[----:B------:R-:W-:Y:S01]  /*2dd0*/  FMUL.FTZ R99, R95, R96 ;  /* 0x000000605f637220 */ /* 0x000fe20000410000 */
[----:B------:R-:W-:Y:S02]  /*2de0*/  HADD2.F32 R95, -RZ, R6.H1_H1 ;  /* 0x30000006ff5f7230 */ /* 0x000fe40000004100 */
[C---:B------:R-:W-:Y:S01]  /*2df0*/  FFMA.FTZ R107, R158.reuse, R107, R93 ;  /* 0x0000006b9e6b7223 */ /* 0x040fe2000001005d */
[-CC-:B------:R-:W-:Y:S02]  /*2e00*/  FFMA.FTZ R93, R115, R97.reuse, R98.reuse ;  /* 0x00000061735d7223 */ /* 0x180fe40000010062 */
[----:B------:R-:W-:Y:S01]  /*2e10*/  FFMA.FTZ R159, R158, R94, R95 ;  /* 0x0000005e9e9f7223 */ /* 0x000fe2000001005f */
[----:B------:R-:W-:Y:S01]  /*2e20*/  F2FP.F16.F32.PACK_AB R95, R99, R92 ;  /* 0x0000005c635f723e */ /* 0x000fe200000000ff */
[----:B------:R-:W-:Y:S01]  /*2e30*/  FFMA.FTZ R92, R118, R97, R98 ;  /* 0x00000061765c7223 */ /* 0x000fe20000010062 */
[----:B------:R-:W-:Y:S01]  /*2e40*/  FADD.FTZ R103, R120, -R93 ;  /* 0x8000005d78677221 */ /* 0x000fe20000010000 */
[----:B------:R-:W-:-:S02]  /*2e50*/  HADD2.F32 R93, -RZ, R5.H0_H0 ;  /* 0x20000005ff5d7230 */ /* 0x000fc40000004100 */
[----:B------:R-:W-:Y:S01]  /*2e60*/  FFMA.FTZ R94, R114, R97, R98 ;  /* 0x00000061725e7223 */ /* 0x000fe20000010062 */
[----:B------:R-:W-:Y:S02]  /*2e70*/  HADD2.F32 R99, -RZ, R5.H1_H1 ;  /* 0x30000005ff637230 */ /* 0x000fe40000004100 */
[----:B------:R-:W-:Y:S01]  /*2e80*/  FADD.FTZ R92, R119, -R92 ;  /* 0x8000005c775c7221 */ /* 0x000fe20000010000 */
[----:B------:R-:W-:Y:S01]  /*2e90*/  FMUL.FTZ R159, R159, R96 ;  /* 0x000000609f9f7220 */ /* 0x000fe20000410000 */
[C---:B------:R-:W-:Y:S01]  /*2ea0*/  FFMA.FTZ R103, R158.reuse, R103, R93 ;  /* 0x000000679e677223 */ /* 0x040fe2000001005d */
[----:B------:R-:W-:Y:S01]  /*2eb0*/  FFMA.FTZ R93, R3, R97, R98 ;  /* 0x00000061035d7223 */ /* 0x000fe20000010062 */
[----:B------:R-:W-:Y:S01]  /*2ec0*/  FFMA.FTZ R105, R158, R92, R99 ;  /* 0x0000005c9e697223 */ /* 0x000fe20000010063 */
[--C-:B------:R-:W-:Y:S02]  /*2ed0*/  HADD2.F32 R99, -RZ, R4.reuse.H1_H1 ;  /* 0x30000004ff637230 */ /* 0x100fe40000004100 */
[----:B------:R-:W-:Y:S01]  /*2ee0*/  FADD.FTZ R94, R117, -R94 ;  /* 0x8000005e755e7221 */ /* 0x000fe20000010000 */
[----:B------:R-:W-:Y:S01]  /*2ef0*/  FADD.FTZ R92, R116, -R93 ;  /* 0x8000005d745c7221 */ /* 0x000fe20000010000 */
[----:B------:R-:W-:-:S02]  /*2f00*/  HADD2.F32 R93, -RZ, R4.H0_H0 ;  /* 0x20000004ff5d7230 */ /* 0x000fc40000004100 */
[----:B------:R-:W-:Y:S01]  /*2f10*/  FMUL.FTZ R103, R103, R96 ;  /* 0x0000006067677220 */ /* 0x000fe20000410000 */
[C---:B------:R-:W-:Y:S01]  /*2f20*/  FFMA.FTZ R99, R158.reuse, R94, R99 ;  /* 0x0000005e9e637223 */ /* 0x040fe20000010063 */
[-C--:B------:R-:W-:Y:S01]  /*2f30*/  FMUL.FTZ R94, R107, R96.reuse ;  /* 0x000000606b5e7220 */ /* 0x080fe20000410000 */
[----:B------:R-:W-:Y:S01]  /*2f40*/  FMUL.FTZ R102, R105, R96 ;  /* 0x0000006069667220 */ /* 0x000fe20000410000 */
[----:B------:R-:W-:Y:S01]  /*2f50*/  FFMA.FTZ R93, R158, R92, R93 ;  /* 0x0000005c9e5d7223 */ /* 0x000fe2000001005d */
[----:B------:R-:W-:Y:S01]  /*2f60*/  FMUL.FTZ R99, R99, R96 ;  /* 0x0000006063637220 */ /* 0x000fe20000410000 */
[----:B0-----:R-:W-:Y:S01]  /*2f70*/  IMAD.WIDE.U32 R100, R157, 0x10, R100 ;  /* 0x000000109d647825 */ /* 0x001fe200078e0064 */
[----:B------:R-:W-:-:S03]  /*2f80*/  F2FP.F16.F32.PACK_AB R94, R159, R94 ;  /* 0x0000005e9f5e723e */ /* 0x000fc600000000ff */
[----:B------:R-:W-:Y:S01]  /*2f90*/  FMUL.FTZ R92, R93, R96 ;  /* 0x000000605d5c7220 */ /* 0x000fe20000410000 */
[----:B------:R-:W-:Y:S02]  /*2fa0*/  F2FP.F16.F32.PACK_AB R93, R102, R103 ;  /* 0x00000067665d723e */ /* 0x000fe400000000ff */
[----:B------:R-:W-:Y:S02]  /*2fb0*/  IADD3 R157, PT, PT, R157, 0x100, RZ ;  /* 0x000001009d9d7810 */ /* 0x000fe40007ffe0ff */
[----:B------:R-:W-:-:S05]  /*2fc0*/  F2FP.F16.F32.PACK_AB R92, R99, R92 ;  /* 0x0000005c635c723e */ /* 0x000fca00000000ff */
[----:B------:R0:W-:Y:S02]  /*2fd0*/  STG.E.128 desc[UR8][R100.64], R92 ;  /* 0x0000005c64007986 */ /* 0x0001e4000c101d08 */
.L_x_5243:
[----:B------:R-:W-:Y:S05]  /*2fe0*/  BSYNC.RECONVERGENT B1 ;  /* 0x0000000000017941 */ /* 0x000fea0003800200 */
.L_x_5242:
        /* <DEDUP_REMOVED lines=50> */
.L_x_5245:
[----:B------:R-:W-:Y:S05]  /*3310*/  BSYNC.RECONVERGENT B1 ;  /* 0x0000000000017941 */ /* 0x000fea0003800200 */
.L_x_5244:
[----:B------:R-:W-:Y:S05]  /*3320*/  @!P2 BRA `(.L_x_5238) ;  /* 0x0000000c006ca947 */ /* 0x000fea0003800000 */
[-CC-:B01----:R-:W-:Y:S01]  /*3330*/  FFMA.FTZ R93, R112, R97.reuse, R98.reuse ;  /* 0x00000061705d7223 */ /* 0x183fe20000010062 */
[-CC-:B------:R-:W-:Y:S01]  /*3340*/  FFMA.FTZ R100, R113, R97.reuse, R98.reuse ;  /* 0x0000006171647223 */ /* 0x180fe20000010062 */
[--C-:B------:R-:W-:Y:S02]  /*3350*/  HADD2.F32 R95, -RZ, R87.reuse.H1_H1 ;  /* 0x30000057ff5f7230 */ /* 0x100fe40000004100 */
[-C--:B------:R-:W-:Y:S01]  /*3360*/  FFMA.FTZ R101, R153, R97.reuse, R98 ;  /* 0x0000006199657223 */ /* 0x080fe20000010062 */
[----:B------:R-:W-:Y:S01]  /*3370*/  FADD.FTZ R159, R110, -R93 ;  /* 0x8000005d6e9f7221 */ /* 0x000fe20000010000 */
[----:B------:R-:W-:Y:S02]  /*3380*/  HADD2.F32 R93, -RZ, R87.H0_H0 ;  /* 0x20000057ff5d7230 */ /* 0x000fe40000004100 */
[----:B------:R-:W-:Y:S01]  /*3390*/  FADD.FTZ R100, R111, -R100 ;  /* 0x800000646f647221 */ /* 0x000fe20000010000 */
[----:B------:R-:W-:Y:S01]  /*33a0*/  FFMA.FTZ R94, R156, R97, R98 ;  /* 0x000000619c5e7223 */ /* 0x000fe20000010062 */
[----:B------:R-:W-:Y:S01]  /*33b0*/  FFMA.FTZ R159, R158, R159, R95 ;  /* 0x0000009f9e9f7223 */ /* 0x000fe2000001005f */
[----:B------:R-:W-:-:S02]  /*33c0*/  HADD2.F32 R95, -RZ, R86.H1_H1 ;  /* 0x30000056ff5f7230 */ /* 0x000fc40000004100 */
[----:B------:R-:W-:Y:S01]  /*33d0*/  FFMA.FTZ R107, R158, R100, R93 ;  /* 0x000000649e6b7223 */ /* 0x000fe2000001005d */
[----:B------:R-:W-:Y:S02]  /*33e0*/  HADD2.F32 R93, -RZ, R86.H0_H0 ;  /* 0x20000056ff5d7230 */ /* 0x000fe40000004100 */
[----:B------:R-:W-:Y:S01]  /*33f0*/  FADD.FTZ R101, R154, -R101 ;  /* 0x800000659a657221 */ /* 0x000fe20000010000 */
[----:B------:R-:W-:Y:S01]  /*3400*/  FADD.FTZ R94, R155, -R94 ;  /* 0x8000005e9b5e7221 */ /* 0x000fe20000010000 */
[-CC-:B------:R-:W-:Y:S01]  /*3410*/  FFMA.FTZ R92, R150, R97.reuse, R98.reuse ;  /* 0x00000061965c7223 */ /* 0x180fe20000010062 */
[----:B------:R-:W-:Y:S01]  /*3420*/  FFMA.FTZ R99, R147, R97, R98 ;  /* 0x0000006193637223 */ /* 0x000fe20000010062 */
[C---:B------:R-:W-:Y:S01]  /*3430*/  FFMA.FTZ R103, R158.reuse, R101, R93 ;  /* 0x000000659e677223 */ /* 0x040fe2000001005d */
[----:B------:R-:W-:Y:S01]  /*3440*/  FFMA.FTZ R105, R158, R94, R95 ;  /* 0x0000005e9e697223 */ /* 0x000fe2000001005f */
[----:B------:R-:W-:Y:S01]  /*3450*/  FADD.FTZ R92, R151, -R92 ;  /* 0x8000005c975c7221 */ /* 0x000fe20000010000 */
[----:B------:R-:W-:-:S02]  /*3460*/  HADD2.F32 R93, -RZ, R85.H0_H0 ;  /* 0x20000055ff5d7230 */ /* 0x000fc40000004100 */
[----:B------:R-:W-:Y:S01]  /*3470*/  FADD.FTZ R99, R152, -R99 ;  /* 0x8000006398637221 */ /* 0x000fe20000010000 */
[----:B------:R-:W-:Y:S02]  /*3480*/  HADD2.F32 R95, -RZ, R85.H1_H1 ;  /* 0x30000055ff5f7230 */ /* 0x000fe40000004100 */
[-CC-:B------:R-:W-:Y:S01]  /*3490*/  FFMA.FTZ R161, R145, R97.reuse, R98.reuse ;  /* 0x0000006191a17223 */ /* 0x180fe20000010062 */
[----:B------:R-:W-:Y:S01]  /*34a0*/  FFMA.FTZ R98, R146, R97, R98 ;  /* 0x0000006192627223 */ /* 0x000fe20000010062 */
[C---:B------:R-:W-:Y:S01]  /*34b0*/  FFMA.FTZ R99, R158.reuse, R99, R93 ;  /* 0x000000639e637223 */ /* 0x040fe2000001005d */
[--C-:B------:R-:W-:Y:S02]  /*34c0*/  HADD2.F32 R97, -RZ, R84.reuse.H1_H1 ;  /* 0x30000054ff617230 */ /* 0x100fe40000004100 */
[----:B------:R-:W-:Y:S01]  /*34d0*/  FFMA.FTZ R101, R158, R92, R95 ;  /* 0x0000005c9e657223 */ /* 0x000fe2000001005f */
[----:B------:R-:W-:Y:S01]  /*34e0*/  HADD2.F32 R95, -RZ, R84.H0_H0 ;  /* 0x20000054ff5f7230 */ /* 0x000fe20000004100 */
[----:B------:R-:W0:Y:S01]  /*34f0*/  LDC.64 R92, c[0x0][0x468] ;  /* 0x00011a00ff5c7b82 */ /* 0x000e220000000a00 */
[----:B------:R-:W-:Y:S01]  /*3500*/  FADD.FTZ R161, R148, -R161 ;  /* 0x800000a194a17221 */ /* 0x000fe20000010000 */
[----:B------:R-:W-:Y:S01]  /*3510*/  FADD.FTZ R98, R149, -R98 ;  /* 0x8000006295627221 */ /* 0x000fe20000010000 */
[-C--:B------:R-:W-:Y:S01]  /*3520*/  FMUL.FTZ R100, R99, R96.reuse ;  /* 0x0000006063647220 */ /* 0x080fe20000410000 */
[----:B------:R-:W-:Y:S01]  /*3530*/  FMUL.FTZ R102, R159, R96 ;  /* 0x000000609f667220 */ /* 0x000fe20000410000 */
[C---:B------:R-:W-:Y:S01]  /*3540*/  FFMA.FTZ R95, R158.reuse, R161, R95 ;  /* 0x000000a19e5f7223 */ /* 0x040fe2000001005f */
[----:B------:R-:W-:Y:S01]  /*3550*/  FFMA.FTZ R97, R158, R98, R97 ;  /* 0x000000629e617223 */ /* 0x000fe20000010061 */
[-C--:B------:R-:W-:Y:S01]  /*3560*/  FMUL.FTZ R107, R107, R96.reuse ;  /* 0x000000606b6b7220 */ /* 0x080fe20000410000 */
[-C--:B------:R-:W-:Y:S01]  /*3570*/  FMUL.FTZ R94, R103, R96.reuse ;  /* 0x00000060675e7220 */ /* 0x080fe20000410000 */
[-C--:B------:R-:W-:Y:S01]  /*3580*/  FMUL.FTZ R105, R105, R96.reuse ;  /* 0x0000006069697220 */ /* 0x080fe20000410000 */
[-C--:B------:R-:W-:Y:S01]  /*3590*/  FMUL.FTZ R101, R101, R96.reuse ;  /* 0x0000006065657220 */ /* 0x080fe20000410000 */
[-C--:B------:R-:W-:Y:S01]  /*35a0*/  FMUL.FTZ R98, R95, R96.reuse ;  /* 0x000000605f627220 */ /* 0x080fe20000410000 */
[----:B------:R-:W-:Y:S01]  /*35b0*/  FMUL.FTZ R99, R97, R96 ;  /* 0x0000006061637220 */ /* 0x000fe20000410000 */
[----:B------:R-:W-:-:S02]  /*35c0*/  F2FP.F16.F32.PACK_AB R95, R102, R107 ;  /* 0x0000006b665f723e */ /* 0x000fc400000000ff */
[----:B------:R-:W-:Y:S01]  /*35d0*/  F2FP.F16.F32.PACK_AB R94, R105, R94 ;  /* 0x0000005e695e723e */ /* 0x000fe200000000ff */
[----:B0-----:R-:W-:Y:S01]  /*35e0*/  IMAD.WIDE.U32 R96, R157, 0x10, R92 ;  /* 0x000000109d607825 */ /* 0x001fe200078e005c */
[----:B------:R-:W-:Y:S02]  /*35f0*/  F2FP.F16.F32.PACK_AB R93, R101, R100 ;  /* 0x00000064655d723e */ /* 0x000fe400000000ff */
[----:B------:R-:W-:-:S05]  /*3600*/  F2FP.F16.F32.PACK_AB R92, R99, R98 ;  /* 0x00000062635c723e */ /* 0x000fca00000000ff */
[----:B------:R3:W-:Y:S01]  /*3610*/  STG.E.128 desc[UR8][R96.64], R92 ;  /* 0x0000005c60007986 */ /* 0x0007e2000c101d08 */
[----:B------:R-:W-:Y:S05]  /*3620*/  BRA `(.L_x_5238) ;  /* 0x0000000800ac7947 */ /* 0x000fea0003800000 */
.L_x_5241:
[----:B------:R-:W-:Y:S04]  /*3630*/  BSSY.RECONVERGENT B1, `(.L_x_5246) ;  /* 0x0000039000017945 */ /* 0x000fe80003800200 */
[----:B------:R-:W-:Y:S05]  /*3640*/  @!P4 BRA `(.L_x_5247) ;  /* 0x0000000000dcc947 */ /* 0x000fea0003800000 */
[-CC-:B------:R-:W-:Y:S01]  /*3650*/  FFMA.FTZ R95, R115, R97.reuse, R98.reuse ;  /* 0x00000061735f7223 */ /* 0x180fe20000010062 */
[----:B------:R-:W-:Y:S02]  /*3660*/  HADD2.F32 R92, -RZ, R5.H0_H0 ;  /* 0x20000005ff5c7230 */ /* 0x000fe40000004100 */
[-CC-:B------:R-:W-:Y:S01]  /*3670*/  FFMA.FTZ R88, R114, R97.reuse, R98.reuse ;  /* 0x0000006172587223 */ /* 0x180fe20000010062 */
[----:B------:R-:W-:Y:S01]  /*3680*/  FFMA.FTZ R89, R3, R97, R98 ;  /* 0x0000006103597223 */ /* 0x000fe20000010062 */
[----:B------:R-:W-:Y:S01]  /*3690*/  FADD.FTZ R95, R120, -R95 ;  /* 0x8000005f785f7221 */ /* 0x000fe20000010000 */
[--C-:B------:R-:W-:Y:S02]  /*36a0*/  HADD2.F32 R90, -RZ, R4.reuse.H1_H1 ;  /* 0x30000004ff5a7230 */ /* 0x100fe40000004100 */
[----:B------:R-:W-:Y:S01]  /*36b0*/  FADD.FTZ R93, R117, -R88 ;  /* 0x80000058755d7221 */ /* 0x000fe20000010000 */
[----:B------:R-:W-:Y:S02]  /*36c0*/  HADD2.F32 R91, -RZ, R4.H0_H0 ;  /* 0x20000004ff5b7230 */ /* 0x000fe40000004100 */
[----:B------:R-:W-:Y:S01]  /*36d0*/  FFMA.FTZ R95, R158, R95, R92 ;  /* 0x0000005f9e5f7223 */ /* 0x000fe2000001005c */
[-CC-:B------:R-:W-:Y:S01]  /*36e0*/  FFMA.FTZ R92, R124, R97.reuse, R98.reuse ;  /* 0x000000617c5c7223 */ /* 0x180fe20000010062 */
[----:B------:R-:W-:Y:S01]  /*36f0*/  FADD.FTZ R89, R116, -R89 ;  /* 0x8000005974597221 */ /* 0x000fe20000010000 */
[----:B------:R-:W-:Y:S01]  /*3700*/  FFMA.FTZ R88, R118, R97, R98 ;  /* 0x0000006176587223 */ /* 0x000fe20000010062 */
[----:B------:R-:W-:Y:S01]  /*3710*/  FFMA.FTZ R90, R158, R93, R90 ;  /* 0x0000005d9e5a7223 */ /* 0x000fe2000001005a */
[----:B------:R-:W-:Y:S01]  /*3720*/  FADD.FTZ R103, R123, -R92 ;  /* 0x8000005c7b677221 */ /* 0x000fe20000010000 */
[----:B------:R-:W-:-:S02]  /*3730*/  HADD2.F32 R92, -RZ, R6.H1_H1 ;  /* 0x30000006ff5c7230 */ /* 0x000fc40000004100 */
[C---:B------:R-:W-:Y:S01]  /*3740*/  FFMA.FTZ R91, R158.reuse, R89, R91 ;  /* 0x000000599e5b7223 */ /* 0x040fe2000001005b */
[----:B------:R-:W-:Y:S02]  /*3750*/  HADD2.F32 R99, -RZ, R5.H1_H1 ;  /* 0x30000005ff637230 */ /* 0x000fe40000004100 */
[----:B------:R-:W-:Y:S01]  /*3760*/  FADD.FTZ R93, R119, -R88 ;  /* 0x80000058775d7221 */ /* 0x000fe20000010000 */
[----:B------:R-:W-:Y:S01]  /*3770*/  FFMA.FTZ R101, R121, R97, R98 ;  /* 0x0000006179657223 */ /* 0x000fe20000010062 */
[----:B------:R-:W-:Y:S01]  /*3780*/  FFMA.FTZ R104, R158, R103, R92 ;  /* 0x000000679e687223 */ /* 0x000fe2000001005c */
[----:B------:R-:W-:Y:S01]  /*3790*/  FFMA.FTZ R92, R128, R97, R98 ;  /* 0x00000061805c7223 */ /* 0x000fe20000010062 */
[----:B------:R-:W0:Y:S01]  /*37a0*/  LDC.64 R88, c[0x0][0x478] ;  /* 0x00011e00ff587b82 */ /* 0x000e220000000a00 */
[----:B------:R-:W-:Y:S01]  /*37b0*/  FFMA.FTZ R99, R158, R93, R99 ;  /* 0x0000005d9e637223 */ /* 0x000fe20000010063 */
[----:B------:R-:W-:Y:S02]  /*37c0*/  HADD2.F32 R93, -RZ, R6.H0_H0 ;  /* 0x20000006ff5d7230 */ /* 0x000fe40000004100 */
[----:B------:R-:W-:Y:S01]  /*37d0*/  FADD.FTZ R103, R127, -R92 ;  /* 0x8000005c7f677221 */ /* 0x000fe20000010000 */
[----:B------:R-:W-:-:S02]  /*37e0*/  HADD2.F32 R92, -RZ, R7.H1_H1 ;  /* 0x30000007ff5c7230 */ /* 0x000fc40000004100 */
[----:B------:R-:W-:Y:S01]  /*37f0*/  FADD.FTZ R101, R122, -R101 ;  /* 0x800000657a657221 */ /* 0x000fe20000010000 */
[-C--:B------:R-:W-:Y:S02]  /*3800*/  FMUL.FTZ R94, R99, R96.reuse ;  /* 0x00000060635e7220 */ /* 0x080fe40000410000 */
[C---:B------:R-:W-:Y:S01]  /*3810*/  FFMA.FTZ R106, R158.reuse, R103, R92 ;  /* 0x000000679e6a7223 */ /* 0x040fe2000001005c */
[----:B------:R-:W-:Y:S01]  /*3820*/  FFMA.FTZ R105, R158, R101, R93 ;  /* 0x000000659e697223 */ /* 0x000fe2000001005d */
[----:B------:R-:W1:Y:S01]  /*3830*/  LDC.64 R102, c[0x0][0x468] ;  /* 0x00011a00ff667b82 */ /* 0x000e620000000a00 */
[----:B------:R-:W-:Y:S01]  /*3840*/  FFMA.FTZ R93, R125, R97, R98 ;  /* 0x000000617d5d7223 */ /* 0x000fe20000010062 */
[----:B------:R-:W-:Y:S02]  /*3850*/  HADD2.F32 R101, -RZ, R7.H0_H0 ;  /* 0x20000007ff657230 */ /* 0x000fe40000004100 */
[----:B------:R-:W-:Y:S01]  /*3860*/  FMUL.FTZ R92, R91, R96 ;  /* 0x000000605b5c7220 */ /* 0x000fe20000410000 */
[----:B------:R-:W-:-:S04]  /*3870*/  FADD.FTZ R93, R126, -R93 ;  /* 0x8000005d7e5d7221 */ /* 0x000fc80000010000 */
[----:B------:R-:W-:Y:S01]  /*3880*/  FFMA.FTZ R107, R158, R93, R101 ;  /* 0x0000005d9e6b7223 */ /* 0x000fe20000010065 */
[C---:B------:R-:W-:Y:S01]  /*3890*/  FMUL.FTZ R93, R90.reuse, R96 ;  /* 0x000000605a5d7220 */ /* 0x040fe20000410000 */
[----:B0-----:R-:W-:Y:S01]  /*38a0*/  IMAD.WIDE.U32 R100, R157, 0x10, R88 ;  /* 0x000000109d647825 */ /* 0x001fe200078e0058 */
[----:B------:R-:W-:-:S03]  /*38b0*/  F2FP.F16.F32.PACK_AB R88, R90, R91 ;  /* 0x0000005b5a58723e */ /* 0x000fc600000000ff */
[----:B------:R-:W-:Y:S01]  /*38c0*/  F2FP.F16.F32.PACK_AB R92, R93, R92 ;  /* 0x0000005c5d5c723e */ /* 0x000fe200000000ff */
[-C--:B------:R-:W-:Y:S01]  /*38d0*/  FMUL.FTZ R93, R95, R96.reuse ;  /* 0x000000605f5d7220 */ /* 0x080fe20000410000 */
[----:B------:R-:W-:Y:S01]  /*38e0*/  F2FP.F16.F32.PACK_AB R89, R99, R95 ;  /* 0x0000005f6359723e */ /* 0x000fe200000000ff */
[-C--:B------:R-:W-:Y:S01]  /*38f0*/  FMUL.FTZ R95, R107, R96.reuse ;  /* 0x000000606b5f7220 */ /* 0x080fe20000410000 */
[----:B------:R-:W-:Y:S01]  /*3900*/  F2FP.F16.F32.PACK_AB R90, R104, R105 ;  /* 0x00000069685a723e */ /* 0x000fe200000000ff */
[-C--:B------:R-:W-:Y:S01]  /*3910*/  FMUL.FTZ R105, R105, R96.reuse ;  /* 0x0000006069697220 */ /* 0x080fe20000410000 */
[----:B------:R-:W-:Y:S01]  /*3920*/  F2FP.F16.F32.PACK_AB R91, R106, R107 ;  /* 0x0000006b6a5b723e */ /* 0x000fe200000000ff */
[-C--:B------:R-:W-:Y:S01]  /*3930*/  FMUL.FTZ R104, R104, R96.reuse ;  /* 0x0000006068687220 */ /* 0x080fe20000410000 */
[----:B------:R-:W-:Y:S01]  /*3940*/  FMUL.FTZ R106, R106, R96 ;  /* 0x000000606a6a7220 */ /* 0x000fe20000410000 */
[----:B------:R-:W-:Y:S01]  /*3950*/  F2FP.F16.F32.PACK_AB R93, R94, R93 ;  /* 0x0000005d5e5d723e */ /* 0x000fe200000000ff */
[----:B-1----:R-:W-:Y:S01]  /*3960*/  IMAD.WIDE.U32 R102, R157, 0x10, R102 ;  /* 0x000000109d667825 */ /* 0x002fe200078e0066 */
[----:B------:R0:W-:Y:S01]  /*3970*/  STG.E.128 desc[UR8][R100.64], R88 ;  /* 0x0000005864007986 */ /* 0x0001e2000c101d08 */
[----:B------:R-:W-:-:S02]  /*3980*/  F2FP.F16.F32.PACK_AB R94, R104, R105 ;  /* 0x00000069685e723e */ /* 0x000fc400000000ff */
[----:B------:R-:W-:Y:S02]  /*3990*/  F2FP.F16.F32.PACK_AB R95, R106, R95 ;  /* 0x0000005f6a5f723e */ /* 0x000fe400000000ff */
[----:B------:R-:W-:-:S03]  /*39a0*/  IADD3 R157, PT, PT, R157, 0x100, RZ ;  /* 0x000001009d9d7810 */ /* 0x000fc60007ffe0ff */
[----:B------:R0:W-:Y:S04]  /*39b0*/  STG.E.128 desc[UR8][R102.64], R92 ;  /* 0x0000005c66007986 */ /* 0x0001e8000c101d08 */
.L_x_5247:
[----:B------:R-:W-:Y:S05]  /*39c0*/  BSYNC.RECONVERGENT B1 ;  /* 0x0000000000017941 */ /* 0x000fea0003800200 */
.L_x_5246:
[----:B------:R-:W-:Y:S04]  /*39d0*/  BSSY.RECONVERGENT B1, `(.L_x_5248) ;  /* 0x0000039000017945 */ /* 0x000fe80003800200 */
[----:B------:R-:W-:Y:S05]  /*39e0*/  @!P3 BRA `(.L_x_5249) ;  /* 0x0000000000dcb947 */ /* 0x000fea0003800000 */
[-CC-:B0-----:R-:W-:Y:S01]  /*39f0*/  FFMA.FTZ R95, R131, R97.reuse, R98.reuse ;  /* 0x00000061835f7223 */ /* 0x181fe20000010062 */
        /* <DEDUP_REMOVED lines=54> */
.L_x_5249:
[----:B------:R-:W-:Y:S05]  /*3d60*/  BSYNC.RECONVERGENT B1 ;  /* 0x0000000000017941 */ /* 0x000fea0003800200 */
.L_x_5248:
[----:B------:R-:W-:Y:S05]  /*3d70*/  @!P2 BRA `(.L_x_5238) ;  /* 0x0000000000d8a947 */ /* 0x000fea0003800000 */
[-CC-:B01----:R-:W-:Y:S01]  /*3d80*/  FFMA.FTZ R91, R112, R97.reuse, R98.reuse ;  /* 0x00000061705b7223 */ /* 0x183fe20000010062 */
[-CC-:B------:R-:W-:Y:S01]  /*3d90*/  FFMA.FTZ R88, R113, R97.reuse, R98.reuse ;  /* 0x0000006171587223 */ /* 0x180fe20000010062 */
[-CC-:B------:R-:W-:Y:S01]  /*3da0*/  FFMA.FTZ R89, R145, R97.reuse, R98.reuse ;  /* 0x0000006191597223 */ /* 0x180fe20000010062 */
[-CC-:B------:R-:W-:Y:S01]  /*3db0*/  FFMA.FTZ R90, R146, R97.reuse, R98.reuse ;  /* 0x00000061925a7223 */ /* 0x180fe20000010062 */
[-CC-:B------:R-:W-:Y:S01]  /*3dc0*/  FFMA.FTZ R95, R147, R97.reuse, R98.reuse ;  /* 0x00000061935f7223 */ /* 0x180fe20000010062 */
[-CC-:B------:R-:W-:Y:S01]  /*3dd0*/  FFMA.FTZ R92, R150, R97.reuse, R98.reuse ;  /* 0x00000061965c7223 */ /* 0x180fe20000010062 */
[-CC-:B------:R-:W-:Y:S01]  /*3de0*/  FFMA.FTZ R99, R153, R97.reuse, R98.reuse ;  /* 0x0000006199637223 */ /* 0x180fe20000010062 */
[----:B------:R-:W-:Y:S01]  /*3df0*/  FFMA.FTZ R98, R156, R97, R98 ;  /* 0x000000619c627223 */ /* 0x000fe20000010062 */
[--C-:B------:R-:W-:Y:S02]  /*3e00*/  HADD2.F32 R97, -RZ, R87.reuse.H1_H1 ;  /* 0x30000057ff617230 */ /* 0x100fe40000004100 */
[----:B------:R-:W-:Y:S01]  /*3e10*/  FADD.FTZ R93, R110, -R91 ;  /* 0x8000005b6e5d7221 */ /* 0x000fe20000010000 */
[----:B------:R-:W-:-:S02]  /*3e20*/  HADD2.F32 R94, -RZ, R87.H0_H0 ;  /* 0x20000057ff5e7230 */ /* 0x000fc40000004100 */
[----:B------:R-:W-:Y:S01]  /*3e30*/  FADD.FTZ R91, R111, -R88 ;  /* 0x800000586f5b7221 */ /* 0x000fe20000010000 */
[--C-:B------:R-:W-:Y:S02]  /*3e40*/  HADD2.F32 R88, -RZ, R84.reuse.H0_H0 ;  /* 0x20000054ff587230 */ /* 0x100fe40000004100 */
[C---:B------:R-:W-:Y:S01]  /*3e50*/  FFMA.FTZ R102, R158.reuse, R93, R97 ;  /* 0x0000005d9e667223 */ /* 0x040fe20000010061 */
[----:B------:R-:W-:Y:S02]  /*3e60*/  HADD2.F32 R93, -RZ, R84.H1_H1 ;  /* 0x30000054ff5d7230 */ /* 0x000fe40000004100 */
[----:B------:R-:W-:Y:S01]  /*3e70*/  FFMA.FTZ R107, R158, R91, R94 ;  /* 0x0000005b9e6b7223 */ /* 0x000fe2000001005e */
[----:B------:R-:W-:Y:S01]  /*3e80*/  FADD.FTZ R91, R149, -R90 ;  /* 0x8000005a955b7221 */ /* 0x000fe20000010000 */
[----:B------:R-:W-:Y:S01]  /*3e90*/  FADD.FTZ R89, R148, -R89 ;  /* 0x8000005994597221 */ /* 0x000fe20000010000 */
[----:B------:R-:W-:Y:S01]  /*3ea0*/  FADD.FTZ R105, R155, -R98 ;  /* 0x800000629b697221 */ /* 0x000fe20000010000 */
[----:B------:R-:W0:Y:S01]  /*3eb0*/  LDC.64 R100, c[0x0][0x468] ;  /* 0x00011a00ff647b82 */ /* 0x000e220000000a00 */
[----:B------:R-:W-:Y:S01]  /*3ec0*/  FFMA.FTZ R93, R158, R91, R93 ;  /* 0x0000005b9e5d7223 */ /* 0x000fe2000001005d */
[----:B------:R-:W-:Y:S01]  /*3ed0*/  FADD.FTZ R91, R154, -R99 ;  /* 0x800000639a5b7221 */ /* 0x000fe20000010000 */
[----:B------:R-:W-:Y:S01]  /*3ee0*/  FFMA.FTZ R89, R158, R89, R88 ;  /* 0x000000599e597223 */ /* 0x000fe20000010058 */
[----:B------:R-:W-:-:S02]  /*3ef0*/  HADD2.F32 R88, -RZ, R85.H0_H0 ;  /* 0x20000055ff587230 */ /* 0x000fc40000004100 */
[----:B------:R-:W-:Y:S01]  /*3f00*/  FADD.FTZ R95, R152, -R95 ;  /* 0x8000005f985f7221 */ /* 0x000fe20000010000 */
[----:B------:R-:W-:Y:S02]  /*3f10*/  HADD2.F32 R90, -RZ, R85.H1_H1 ;  /* 0x30000055ff5a7230 */ /* 0x000fe40000004100 */
[----:B------:R-:W-:Y:S01]  /*3f20*/  FADD.FTZ R97, R151, -R92 ;  /* 0x8000005c97617221 */ /* 0x000fe20000010000 */
[----:B------:R-:W1:Y:S01]  /*3f30*/  LDC.64 R98, c[0x0][0x478] ;  /* 0x00011e00ff627b82 */ /* 0x000e620000000a00 */
[C---:B------:R-:W-:Y:S01]  /*3f40*/  FFMA.FTZ R95, R158.reuse, R95, R88 ;  /* 0x0000005f9e5f7223 */ /* 0x040fe20000010058 */
[--C-:B------:R-:W-:Y:S02]  /*3f50*/  HADD2.F32 R88, -RZ, R86.reuse.H1_H1 ;  /* 0x30000056ff587230 */ /* 0x100fe40000004100 */
[C---:B------:R-:W-:Y:S01]  /*3f60*/  FFMA.FTZ R90, R158.reuse, R97, R90 ;  /* 0x000000619e5a7223 */ /* 0x040fe2000001005a */
[----:B------:R-:W-:Y:S02]  /*3f70*/  HADD2.F32 R97, -RZ, R86.H0_H0 ;  /* 0x20000056ff617230 */ /* 0x000fe40000004100 */
[-C--:B------:R-:W-:Y:S01]  /*3f80*/  FMUL.FTZ R92, R89, R96.reuse ;  /* 0x00000060595c7220 */ /* 0x080fe20000410000 */
[-C--:B------:R-:W-:Y:S01]  /*3f90*/  FMUL.FTZ R94, R95, R96.reuse ;  /* 0x000000605f5e7220 */ /* 0x080fe20000410000 */
[C---:B------:R-:W-:Y:S01]  /*3fa0*/  FFMA.FTZ R105, R158.reuse, R105, R88 ;  /* 0x000000699e697223 */ /* 0x040fe20000010058 */
[C---:B------:R-:W-:Y:S01]  /*3fb0*/  F2FP.F16.F32.PACK_AB R88, R93.reuse, R89 ;  /* 0x000000595d58723e */ /* 0x040fe200000000ff */
[----:B------:R-:W-:Y:S01]  /*3fc0*/  FFMA.FTZ R103, R158, R91, R97 ;  /* 0x0000005b9e677223 */ /* 0x000fe20000010061 */
[-C--:B------:R-:W-:Y:S01]  /*3fd0*/  FMUL.FTZ R93, R93, R96.reuse ;  /* 0x000000605d5d7220 */ /* 0x080fe20000410000 */
[-C--:B------:R-:W-:Y:S01]  /*3fe0*/  FMUL.FTZ R97, R90, R96.reuse ;  /* 0x000000605a617220 */ /* 0x080fe20000410000 */
[-C--:B------:R-:W-:Y:S01]  /*3ff0*/  FMUL.FTZ R104, R107, R96.reuse ;  /* 0x000000606b687220 */ /* 0x080fe20000410000 */
[C---:B------:R-:W-:Y:S01]  /*4000*/  F2FP.F16.F32.PACK_AB R91, R102.reuse, R107 ;  /* 0x0000006b665b723e */ /* 0x040fe200000000ff */
[-C--:B------:R-:W-:Y:S01]  /*4010*/  FMUL.FTZ R159, R102, R96.reuse ;  /* 0x00000060669f7220 */ /* 0x080fe20000410000 */
[-C--:B------:R-:W-:Y:S01]  /*4020*/  FMUL.FTZ R102, R103, R96.reuse ;  /* 0x0000006067667220 */ /* 0x080fe20000410000 */
[----:B------:R-:W-:Y:S01]  /*4030*/  FMUL.FTZ R107, R105, R96 ;  /* 0x00000060696b7220 */ /* 0x000fe20000410000 */
[----:B------:R-:W-:-:S02]  /*4040*/  F2FP.F16.F32.PACK_AB R92, R93, R92 ;  /* 0x0000005c5d5c723e */ /* 0x000fc400000000ff */
[----:B------:R-:W-:Y:S02]  /*4050*/  F2FP.F16.F32.PACK_AB R89, R90, R95 ;  /* 0x0000005f5a59723e */ /* 0x000fe400000000ff */
[----:B------:R-:W-:Y:S02]  /*4060*/  F2FP.F16.F32.PACK_AB R93, R97, R94 ;  /* 0x0000005e615d723e */ /* 0x000fe400000000ff */
[----:B------:R-:W-:Y:S01]  /*4070*/  F2FP.F16.F32.PACK_AB R90, R105, R103 ;  /* 0x00000067695a723e */ /* 0x000fe200000000ff */
[----:B-1----:R-:W-:Y:S01]  /*4080*/  IMAD.WIDE.U32 R96, R157, 0x10, R98 ;  /* 0x000000109d607825 */ /* 0x002fe200078e0062 */
[----:B------:R-:W-:Y:S02]  /*4090*/  F2FP.F16.F32.PACK_AB R95, R159, R104 ;  /* 0x000000689f5f723e */ /* 0x000fe400000000ff */
[----:B------:R-:W-:Y:S01]  /*40a0*/  F2FP.F16.F32.PACK_AB R94, R107, R102 ;  /* 0x000000666b5e723e */ /* 0x000fe200000000ff */
[----:B0-----:R-:W-:Y:S01]  /*40b0*/  IMAD.WIDE.U32 R98, R157, 0x10, R100 ;  /* 0x000000109d627825 */ /* 0x001fe200078e0064 */
[----:B------:R2:W-:Y:S04]  /*40c0*/  STG.E.128 desc[UR8][R96.64], R88 ;  /* 0x0000005860007986 */ /* 0x0005e8000c101d08 */
[----:B------:R2:W-:Y:S02]  /*40d0*/  STG.E.128 desc[UR8][R98.64], R92 ;  /* 0x0000005c62007986 */ /* 0x0005e4000c101d08 */
.L_x_5238:
[----:B------:R-:W-:Y:S05]  /*40e0*/  BSYNC.RECONVERGENT B0 ;  /* 0x0000000000007941 */ /* 0x000fea0003800200 */
.L_x_5228:
[----:B01234-:R-:W0:Y:S01]  /*40f0*/  LDC.64 R92, c[0x0][0x380] ;  /* 0x0000e000ff5c7b82 */ /* 0x01fe220000000a00 */
[----:B------:R-:W-:Y:S01]  /*4100*/  UPLOP3.LUT UP1, UPT, UPT, UPT, UP1, 0x40, 0x4 ;  /* 0x000000000004789c */ /* 0x000fe20003f2e810 */
[----:B0-----:R-:W-:-:S04]  /*4110*/  IADD3 R109, PT, PT, R109, R92, RZ ;  /* 0x0000005c6d6d7210 */ /* 0x001fc80007ffe0ff */
[----:B------:R-:W-:-:S13]  /*4120*/  ISETP.GE.AND P1, PT, R109, R93, PT ;  /* 0x0000005d6d00720c */ /* 0x000fda0003f26270 */
[----:B------:R-:W-:Y:S05]  /*4130*/  @!P1 BRA `(.L_x_5250) ;  /* 0xffffffc400109947 */ /* 0x000fea000383ffff */
.L_x_5219:
        /* <DEDUP_REMOVED lines=31> */
.L_x_5251:
        /* <DEDUP_REMOVED lines=13> */
.L_x_10754:


//--------------------- .text._ZN10layer_norm13ln_bwd_kernelINS_13Kernel_traitsIf6__halfS2_S2_fjLj6144ELj1ELj1ELj8ELj16ENS_18Kernel_traits_baseILj6144EfS2_S2_S2_fjLj256EEEEELb0ELb0ELb0ELb1EEEvNS_9BwdParamsE --------------------------
	.section	.text._ZN10layer_norm13ln_bwd_kernelINS_13Kernel_traitsIf6__halfS2_S2_fjLj6144ELj1ELj1ELj8ELj16ENS_18Kernel_traits_baseILj6144EfS2_S2_S2_fjLj256EEEEELb0ELb0ELb0ELb1EEEvNS_9BwdParamsE,"ax",@progbits
	.align	128
        .global         _ZN10layer_norm13ln_bwd_kernelINS_13Kernel_traitsIf6__halfS2_S2_fjLj6144ELj1ELj1ELj8ELj16ENS_18Kernel_traits_baseILj6144EfS2_S2_S2_fjLj256EEEEELb0ELb0ELb0ELb1EEEvNS_9BwdParamsE
        .type           _ZN10layer_norm13ln_bwd_kernelINS_13Kernel_traitsIf6__halfS2_S2_fjLj6144ELj1ELj1ELj8ELj16ENS_18Kernel_traits_baseILj6144EfS2_S2_S2_fjLj256EEEEELb0ELb0ELb0ELb1EEEvNS_9BwdParamsE,@function
        .size           _ZN10layer_norm13ln_bwd_kernelINS_13Kernel_traitsIf6__halfS2_S2_fjLj6144ELj1ELj1ELj8ELj16ENS_18Kernel_traits_baseILj6144EfS2_S2_S2_fjLj256EEEEELb0ELb0ELb0ELb1EEEvNS_9BwdParamsE,(.L_x_10755 - _ZN10layer_norm13ln_bwd_kernelINS_13Kernel_traitsIf6__halfS2_S2_fjLj6144ELj1ELj1ELj8ELj16ENS_18Kernel_traits_baseILj6144EfS2_S2_S2_fjLj256EEEEELb0ELb0ELb0ELb1EEEvNS_9BwdParamsE)
        .other          _ZN10layer_norm13ln_bwd_kernelINS_13Kernel_traitsIf6__halfS2_S2_fjLj6144ELj1ELj1ELj8ELj16ENS_18Kernel_traits_baseILj6144EfS2_S2_S2_fjLj256EEEEELb0ELb0ELb0ELb1EEEvNS_9BwdParamsE,@"STO_CUDA_ENTRY STV_DEFAULT"
_ZN10layer_norm13ln_bwd_kernelINS_13Kernel_traitsIf6__halfS2_S2_fjLj6144ELj1ELj1ELj8ELj16ENS_18Kernel_traits_baseILj6144EfS2_S2_S2_fjLj256EEEEELb0ELb0ELb0ELb1EEEvNS_9BwdParamsE:
.text._ZN10layer_norm13ln_bwd_kernelINS_13Kernel_traitsIf6__halfS2_S2_fjLj6144ELj1ELj1ELj8ELj16ENS_18Kernel_traits_baseILj6144EfS2_S2_S2_fjLj256EEEEELb0ELb0ELb0ELb1EEEvNS_9BwdParamsE:
        /* <DEDUP_REMOVED lines=74> */
.L_x_5259:
        /* <DEDUP_REMOVED lines=10> */
[----:B-1----:R-:W-:-:S06]  /*0540*/  IMAD.WIDE.U32 R36, R115, 0x10, R52 ;  /* 0x0000001073247825 */ /* 0x002fcc00078e0034 */
[----:B------:R-:W4:Y:S01]  /*0550*/  LDG.E.128 R36, desc[UR8][R36.64] ;  /* 0x0000000824247981 */ /* 0x000f22000c1e1d00 */
[C---:B------:R-:W-:Y:S02]  /*0560*/  IADD3 R114, PT, PT, R115.reuse, 0x100, RZ ;  /* 0x0000010073727810 */ /* 0x040fe40007ffe0ff */
[----:B------:R-:W-:-:S03]  /*0570*/  IADD3 R113, PT, PT, R115, 0x200, RZ ;  /* 0x0000020073717810 */ /* 0x000fc60007ffe0ff */
[----:B------:R-:W-:-:S04]  /*0580*/  IMAD.WIDE.U32 R44, R114, 0x10, R52 ;  /* 0x00000010722c7825 */ /* 0x000fc800078e0034 */
[----:B------:R-:W-:Y:S02]  /*0590*/  IMAD.WIDE.U32 R52, R113, 0x10, R52 ;  /* 0x0000001071347825 */ /* 0x000fe400078e0034 */
[----:B------:R-:W4:Y:S02]  /*05a0*/  LDG.E.128 R44, desc[UR8][R44.64] ;  /* 0x000000082c2c7981 */ /* 0x000f24000c1e1d00 */
[----:B--2---:R-:W-:Y:S02]  /*05b0*/  IMAD.WIDE.U32 R40, R115, 0x10, R34 ;  /* 0x0000001073287825 */ /* 0x004fe400078e0022 */
[----:B------:R-:W2:Y:S02]  /*05c0*/  LDG.E.128 R52, desc[UR8][R52.64] ;  /* 0x0000000834347981 */ /* 0x000ea4000c1e1d00 */
[C---:B---3--:R-:W-:Y:S02]  /*05d0*/  IMAD.WIDE R118, R110.reuse, 0x4, R118 ;  /* 0x000000046e767825 */ /* 0x048fe400078e0276 */
[----:B------:R-:W3:Y:S02]  /*05e0*/  LDG.E.128 R40, desc[UR8][R40.64] ;  /* 0x0000000828287981 */ /* 0x000ee4000c1e1d00 */
[----:B----4-:R-:W-:-:S02]  /*05f0*/  @P0 IMAD.WIDE R32, R110, 0x2, R32 ;  /* 0x000000026e200825 */ /* 0x010fc400078e0220 */
[----:B------:R-:W4:Y:S02]  /*0600*/  LDG.E R137, desc[UR8][R118.64] ;  /* 0x0000000876897981 */ /* 0x000f24000c1e1900 */
        /* <DEDUP_REMOVED lines=16> */
[--C-:B--2---:R-:W-:Y:S02]  /*0710*/  HADD2.F32 R144, -RZ, R53.reuse.H0_H0 ;  /* 0x20000035ff907230 */ /* 0x104fe40000004100 */
[----:B------:R-:W-:Y:S02]  /*0720*/  HADD2.F32 R53, -RZ, R53.H1_H1 ;  /* 0x30000035ff357230 */ /* 0x000fe40000004100 */
[----:B---3--:R-:W-:Y:S01]  /*0730*/  HADD2.F32 R118, -RZ, R40.H0_H0 ;  /* 0x20000028ff767230 */ /* 0x008fe20000004100 */
[----:B----4-:R-:W-:Y:S01]  /*0740*/  FSEL R173, R137, RZ, !P2 ;  /* 0x000000ff89ad7208 */ /* 0x010fe20005000000 */
[--C-:B------:R-:W-:Y:S02]  /*0750*/  HADD2.F32 R142, -RZ, R52.reuse.H0_H0 ;  /* 0x20000034ff8e7230 */ /* 0x100fe40000004100 */
[----:B------:R-:W-:Y:S02]  /*0760*/  HADD2.F32 R52, -RZ, R52.H1_H1 ;  /* 0x30000034ff347230 */ /* 0x000fe40000004100 */
[----:B------:R-:W-:-:S02]  /*0770*/  @P0 HADD2.F32 R112, -RZ, R0.H0_H0 ;  /* 0x20000000ff700230 */ /* 0x000fc40000004100 */
[----:B------:R-:W-:Y:S01]  /*0780*/  FADD.FTZ R165, -R173, R53 ;  /* 0x00000035ada57221 */ /* 0x000fe20000010100 */
[----:B------:R-:W-:Y:S02]  /*0790*/  HADD2.F32 R0, -RZ, R36.H0_H0 ;  /* 0x20000024ff007230 */ /* 0x000fe40000004100 */
[----:B0-----:R-:W-:-:S04]  /*07a0*/  @P1 IMAD.WIDE.U32 R38, R115, 0x10, R38 ;  /* 0x0000001073261825 */ /* 0x001fc800078e0026 */
[----:B-----5:R-:W-:Y:S01]  /*07b0*/  FMUL.FTZ R53, R24, R118 ;  /* 0x0000007618357220 */ /* 0x020fe20000410000 */
[----:B------:R-:W-:Y:S02]  /*07c0*/  HADD2.F32 R120, -RZ, R40.H1_H1 ;  /* 0x30000028ff787230 */ /* 0x000fe40000004100 */
[--C-:B------:R-:W-:Y:S02]  /*07d0*/  HADD2.F32 R131, -RZ, R44.reuse.H0_H0 ;  /* 0x2000002cff837230 */ /* 0x100fe40000004100 */
[----:B------:R-:W-:Y:S02]  /*07e0*/  HADD2.F32 R132, -RZ, R44.H1_H1 ;  /* 0x3000002cff847230 */ /* 0x000fe40000004100 */
[--C-:B------:R-:W-:Y:S02]  /*07f0*/  HADD2.F32 R133, -RZ, R45.reuse.H0_H0 ;  /* 0x2000002dff857230 */ /* 0x100fe40000004100 */
[----:B------:R-:W-:Y:S02]  /*0800*/  HADD2.F32 R134, -RZ, R45.H1_H1 ;  /* 0x3000002dff867230 */ /* 0x000fe40000004100 */
[----:B------:R-:W-:-:S02]  /*0810*/  HADD2.F32 R135, -RZ, R46.H0_H0 ;  /* 0x2000002eff877230 */ /* 0x000fc40000004100 */
[----:B------:R-:W-:Y:S02]  /*0820*/  HADD2.F32 R136, -RZ, R46.H1_H1 ;  /* 0x3000002eff887230 */ /* 0x000fe40000004100 */
[----:B------:R-:W-:Y:S02]  /*0830*/  HADD2.F32 R145, -RZ, R54.H0_H0 ;  /* 0x20000036ff917230 */ /* 0x000fe40000004100 */
[----:B------:R-:W-:Y:S01]  /*0840*/  FADD.FTZ R161, -R173, R52 ;  /* 0x00000034ada17221 */ /* 0x000fe20000010100 */
[--C-:B------:R-:W-:Y:S01]  /*0850*/  HADD2.F32 R45, -RZ, R49.reuse.H0_H0 ;  /* 0x20000031ff2d7230 */ /* 0x100fe20000004100 */
[----:B------:R0:W5:Y:S01]  /*0860*/  @P1 LDG.E.128 R84, desc[UR8][R38.64] ;  /* 0x0000000826541981 */ /* 0x000162000c1e1d00 */
[----:B------:R-:W-:Y:S02]  /*0870*/  HADD2.F32 R44, -RZ, R49.H1_H1 ;  /* 0x30000031ff2c7230 */ /* 0x000fe40000004100 */
[----:B------:R-:W-:Y:S02]  /*0880*/  HADD2.F32 R119, -RZ, R36.H1_H1 ;  /* 0x30000024ff777230 */ /* 0x000fe40000004100 */
[----:B------:R-:W-:-:S02]  /*0890*/  HADD2.F32 R121, -RZ, R37.H0_H0 ;  /* 0x20000025ff797230 */ /* 0x000fc40000004100 */
[--C-:B------:R-:W-:Y:S02]  /*08a0*/  HADD2.F32 R49, -RZ, R51.reuse.H0_H0 ;  /* 0x20000033ff317230 */ /* 0x100fe40000004100 */
[----:B------:R-:W-:Y:S02]  /*08b0*/  HADD2.F32 R46, -RZ, R51.H1_H1 ;  /* 0x30000033ff2e7230 */ /* 0x000fe40000004100 */
[----:B------:R-:W-:Y:S01]  /*08c0*/  FADD.FTZ R51, -R173, R0 ;  /* 0x00000000ad337221 */ /* 0x000fe20000010100 */
[----:B------:R-:W-:Y:S02]  /*08d0*/  HADD2.F32 R54, -RZ, R54.H1_H1 ;  /* 0x30000036ff367230 */ /* 0x000fe40000004100 */
[----:B------:R-:W-:Y:S01]  /*08e0*/  FMUL.FTZ R52, R25, R120 ;  /* 0x0000007819347220 */ /* 0x000fe20000410000 */
[----:B------:R-:W-:Y:S02]  /*08f0*/  HADD2.F32 R122, -RZ, R41.H0_H0 ;  /* 0x20000029ff7a7230 */ /* 0x000fe40000004100 */
[----:B0-----:R-:W-:Y:S01]  /*0900*/  FADD.FTZ R39, RZ, R53 ;  /* 0x00000035ff277221 */ /* 0x001fe20000010000 */
[----:B------:R-:W-:-:S02]  /*0910*/  HADD2.F32 R146, -RZ, R55.H0_H0 ;  /* 0x20000037ff927230 */ /* 0x000fc40000004100 */
[C---:B------:R-:W-:Y:S01]  /*0920*/  FADD.FTZ R119, -R173.reuse, R119 ;  /* 0x00000077ad777221 */ /* 0x040fe20000010100 */
[----:B------:R-:W-:Y:S02]  /*0930*/  HADD2.F32 R148, -RZ, R55.H1_H1 ;  /* 0x30000037ff947230 */ /* 0x000fe40000004100 */
[C---:B------:R-:W-:Y:S01]  /*0940*/  FADD.FTZ R55, -R173.reuse, R121 ;  /* 0x00000079ad377221 */ /* 0x040fe20000010100 */
[----:B------:R-:W-:Y:S02]  /*0950*/  HADD2.F32 R124, -RZ, R41.H1_H1 ;  /* 0x30000029ff7c7230 */ /* 0x000fe40000004100 */
[----:B------:R-:W-:Y:S01]  /*0960*/  FADD.FTZ R169, -R173, R54 ;  /* 0x00000036ada97221 */ /* 0x000fe20000010100 */
[----:B------:R-:W-:Y:S01]  /*0970*/  FMUL.FTZ R0, R116, R51 ;  /* 0x0000003374007220 */ /* 0x000fe20000410000 */
[----:B------:R-:W-:Y:S01]  /*0980*/  FMUL.FTZ R54, R26, R122 ;  /* 0x0000007a1a367220 */ /* 0x000fe20000410000 */
[----:B------:R-:W-:Y:S01]  /*0990*/  FADD.FTZ R39, R52, R39 ;  /* 0x0000002734277221 */ /* 0x000fe20000010000 */
[----:B------:R-:W-:Y:S01]  /*09a0*/  HADD2.F32 R123, -RZ, R37.H1_H1 ;  /* 0x30000025ff7b7230 */ /* 0x000fe20000004100 */
[----:B------:R-:W0:Y:S01]  /*09b0*/  @P1 LDC.64 R40, c[0x0][0x438] ;  /* 0x00010e00ff281b82 */ /* 0x000e220000000a00 */
[----:B------:R-:W-:-:S02]  /*09c0*/  HADD2.F32 R127, -RZ, R42.H0_H0 ;  /* 0x2000002aff7f7230 */ /* 0x000fc40000004100 */
[C---:B------:R-:W-:Y:S01]  /*09d0*/  FADD.FTZ R121, -R173.reuse, R125 ;  /* 0x0000007dad797221 */ /* 0x040fe20000010100 */
[----:B------:R-:W-:Y:S01]  /*09e0*/  FADD.FTZ R109, R118, R109 ;  /* 0x0000006d766d7221 */ /* 0x000fe20000010000 */
[----:B------:R-:W-:Y:S01]  /*09f0*/  FMUL.FTZ R51, R116, R119 ;  /* 0x0000007774337220 */ /* 0x000fe20000410000 */
[----:B------:R-:W-:Y:S01]  /*0a00*/  FFMA.FTZ R111, R0, R118, R111 ;  /* 0x00000076006f7223 */ /* 0x000fe2000001006f */
[----:B------:R-:W-:Y:S01]  /*0a10*/  FMUL.FTZ R55, R116, R55 ;  /* 0x0000003774377220 */ /* 0x000fe20000410000 */
[----:B------:R-:W-:Y:S01]  /*0a20*/  FADD.FTZ R125, -R173, R126 ;  /* 0x0000007ead7d7221 */ /* 0x000fe20000010100 */
[----:B------:R-:W-:Y:S01]  /*0a30*/  FMUL.FTZ R118, R27, R124 ;  /* 0x0000007c1b767220 */ /* 0x000fe20000410000 */
[----:B------:R-:W-:Y:S01]  /*0a40*/  FADD.FTZ R39, R54, R39 ;  /* 0x0000002736277221 */ /* 0x000fe20000010000 */
[----:B------:R-:W-:Y:S02]  /*0a50*/  HADD2.F32 R128, -RZ, R42.H1_H1 ;  /* 0x3000002aff807230 */ /* 0x000fe40000004100 */
        /* <DEDUP_REMOVED lines=8> */
[----:B------:R-:W1:Y:S01]  /*0ae0*/  @P1 LDC.64 R36, c[0x0][0x438] ;  /* 0x00010e00ff241b82 */ /* 0x000e620000000a00 */
[----:B------:R-:W-:Y:S01]  /*0af0*/  FMUL.FTZ R119, R116, R123 ;  /* 0x0000007b74777220 */ /* 0x000fe20000410000 */
[----:B------:R-:W-:Y:S01]  /*0b00*/  FADD.FTZ R75, R128, R75 ;  /* 0x0000004b804b7221 */ /* 0x000fe20000010000 */
[-C--:B------:R-:W-:Y:S01]  /*0b10*/  FFMA.FTZ R3, R122, R128.reuse, R3 ;  /* 0x000000807a037223 */ /* 0x080fe20000010003 */
[----:B------:R-:W-:Y:S01]  /*0b20*/  FMUL.FTZ R123, R21, R128 ;  /* 0x00000080157b7220 */ /* 0x000fe20000410000 */
[----:B------:R-:W-:Y:S01]  /*0b30*/  FADD.FTZ R38, R120, R39 ;  /* 0x0000002778267221 */ /* 0x000fe20000010000 */
[----:B------:R-:W-:-:S02]  /*0b40*/  HADD2.F32 R39, -RZ, R32.H0_H0 ;  /* 0x20000020ff277230 */ /* 0x000fc40000004100 */
[----:B------:R-:W-:Y:S02]  /*0b50*/  HADD2.F32 R128, -RZ, R32.H1_H1 ;  /* 0x30000020ff807230 */ /* 0x000fe40000004100 */
[----:B------:R-:W-:-:S04]  /*0b60*/  FFMA.FTZ R32, R0, R53, RZ ;  /* 0x0000003500207223 */ /* 0x000fc800000100ff */
[----:B------:R-:W-:Y:S01]  /*0b70*/  FFMA.FTZ R32, R51, R52, R32 ;  /* 0x0000003433207223 */ /* 0x000fe20000010020 */
[----:B------:R-:W-:-:S03]  /*0b80*/  FMUL.FTZ R121, R116, R121 ;  /* 0x0000007974797220 */ /* 0x000fc60000410000 */
[----:B------:R-:W-:Y:S01]  /*0b90*/  FFMA.FTZ R32, R55, R54, R32 ;  /* 0x0000003637207223 */ /* 0x000fe20000010020 */
[----:B0-----:R-:W-:-:S04]  /*0ba0*/  @P1 IMAD.WIDE.U32 R40, R114, 0x10, R40 ;  /* 0x0000001072281825 */ /* 0x001fc800078e0028 */
[----:B------:R-:W-:Y:S01]  /*0bb0*/  FADD.FTZ R139, -R173, R130 ;  /* 0x00000082ad8b7221 */ /* 0x000fe20000010100 */
[----:B------:R-:W-:Y:S01]  /*0bc0*/  FFMA.FTZ R32, R119, R118, R32 ;  /* 0x0000007677207223 */ /* 0x000fe20000010020 */
[----:B------:R-:W-:Y:S02]  /*0bd0*/  HADD2.F32 R117, -RZ, R43.H0_H0 ;  /* 0x2000002bff757230 */ /* 0x000fe40000004100 */
[----:B------:R-:W-:Y:S01]  /*0be0*/  FADD.FTZ R74, R127, R74 ;  /* 0x0000004a7f4a7221 */ /* 0x000fe20000010000 */
[----:B------:R-:W-:Y:S01]  /*0bf0*/  FFMA.FTZ R2, R121, R127, R2 ;  /* 0x0000007f79027223 */ /* 0x000fe20000010002 */
[--C-:B------:R-:W-:Y:S02]  /*0c00*/  HADD2.F32 R127, -RZ, R33.reuse.H0_H0 ;  /* 0x20000021ff7f7230 */ /* 0x100fe40000004100 */
[----:B------:R-:W-:Y:S01]  /*0c10*/  FADD.FTZ R137, -R173, R129 ;  /* 0x00000081ad897221 */ /* 0x000fe20000010100 */
[----:B------:R-:W-:Y:S02]  /*0c20*/  HADD2.F32 R130, -RZ, R33.H1_H1 ;  /* 0x30000021ff827230 */ /* 0x000fe40000004100 */
[----:B------:R-:W-:Y:S01]  /*0c30*/  FFMA.FTZ R33, R121, R120, R32 ;  /* 0x0000007879217223 */ /* 0x000fe20000010020 */
[----:B------:R-:W-:Y:S01]  /*0c40*/  HADD2.F32 R42, -RZ, R43.H1_H1 ;  /* 0x3000002bff2a7230 */ /* 0x000fe20000004100 */
[----:B------:R0:W5:Y:S01]  /*0c50*/  @P1 LDG.E.128 R28, desc[UR8][R40.64] ;  /* 0x00000008281c1981 */ /* 0x000162000c1e1d00 */
[----:B------:R-:W-:-:S02]  /*0c60*/  HADD2.F32 R138, -RZ, R47.H0_H0 ;  /* 0x2000002fff8a7230 */ /* 0x000fc40000004100 */
[----:B------:R-:W-:Y:S01]  /*0c70*/  FADD.FTZ R103, R124, R103 ;  /* 0x000000677c677221 */ /* 0x000fe20000010000 */
[----:B------:R-:W-:Y:S01]  /*0c80*/  FFMA.FTZ R104, R119, R124, R104 ;  /* 0x0000007c77687223 */ /* 0x000fe20000010068 */
[----:B------:R-:W-:Y:S01]  /*0c90*/  FMUL.FTZ R124, R22, R117 ;  /* 0x00000075167c7220 */ /* 0x000fe20000410000 */
[----:B------:R-:W-:Y:S01]  /*0ca0*/  FMUL.FTZ R137, R116, R137 ;  /* 0x0000008974897220 */ /* 0x000fe20000410000 */
[----:B------:R-:W-:Y:S01]  /*0cb0*/  FFMA.FTZ R32, R122, R123, R33 ;  /* 0x0000007b7a207223 */ /* 0x000fe20000010021 */
[----:B-1----:R-:W-:-:S04]  /*0cc0*/  @P1 IMAD.WIDE.U32 R36, R113, 0x10, R36 ;  /* 0x0000001071241825 */ /* 0x002fc800078e0024 */
[----:B0-----:R-:W-:Y:S01]  /*0cd0*/  FADD.FTZ R41, R123, R38 ;  /* 0x000000267b297221 */ /* 0x001fe20000010000 */
[--C-:B------:R-:W-:Y:S02]  /*0ce0*/  HADD2.F32 R43, -RZ, R48.reuse.H0_H0 ;  /* 0x20000030ff2b7230 */ /* 0x100fe40000004100 */
[----:B------:R-:W-:Y:S01]  /*0cf0*/  FADD.FTZ R157, -R173, R138 ;  /* 0x0000008aad9d7221 */ /* 0x000fe20000010100 */
[----:B------:R-:W-:Y:S01]  /*0d00*/  FMUL.FTZ R125, R23, R42 ;  /* 0x0000002a177d7220 */ /* 0x000fe20000410000 */
[----:B------:R-:W-:Y:S01]  /*0d10*/  FADD.FTZ R38, R124, R41 ;  /* 0x000000297c267221 */ /* 0x000fe20000010000 */
[----:B------:R-:W-:Y:S01]  /*0d20*/  FADD.FTZ R141, -R173, R131 ;  /* 0x00000083ad8d7221 */ /* 0x000fe20000010100 */
[----:B------:R-:W-:Y:S01]  /*0d30*/  FMUL.FTZ R138, R116, R139 ;  /* 0x0000008b748a7220 */ /* 0x000fe20000410000 */
[----:B------:R-:W-:Y:S01]  /*0d40*/  FFMA.FTZ R33, R137, R124, R32 ;  /* 0x0000007c89217223 */ /* 0x000fe20000010020 */
[----:B------:R-:W-:Y:S01]  /*0d50*/  HADD2.F32 R48, -RZ, R48.H1_H1 ;  /* 0x30000030ff307230 */ /* 0x000fe20000004100 */
        /* <DEDUP_REMOVED lines=44> */
[----:B------:R-:W-:Y:S01]  /*1020*/  FMUL.FTZ R158, R116, R155 ;  /* 0x0000009b749e7220 */ /* 0x000fe20000410000 */
        /* <DEDUP_REMOVED lines=71> */
.L_x_5254:
[----:B------:R-:W-:Y:S05]  /*14a0*/  BSYNC.RECONVERGENT B0 ;  /* 0x0000000000007941 */ /* 0x000fea0003800200 */
.L_x_5253:
        /* <DEDUP_REMOVED lines=182> */
[----:B------:R-:W-:Y:S01]  /*2010*/  F2FP.F16.F32.PACK_AB R38, R41, R38 ;  /* 0x000000262926723e */ /* 0x000fe200000000ff */
[----:B------:R3:W-:Y:S01]  /*2020*/  STG.E.128 desc[UR8][R44.64], R32 ;  /* 0x000000202c007986 */ /* 0x0007e2000c101d08 */
[----:B------:R-:W-:-:S02]  /*2030*/  F2FP.F16.F32.PACK_AB R37, R42, R37 ;  /* 0x000000252a25723e */ /* 0x000fc400000000ff */
[----:B------:R-:W-:Y:S02]  /*2040*/  F2FP.F16.F32.PACK_AB R36, R40, R141 ;  /* 0x0000008d2824723e */ /* 0x000fe400000000ff */
[----:B------:R-:W-:Y:S02]  /*2050*/  F2FP.F16.F32.PACK_AB R43, R112, R43 ;  /* 0x0000002b702b723e */ /* 0x000fe400000000ff */
[----:B------:R-:W-:Y:S01]  /*2060*/  F2FP.F16.F32.PACK_AB R42, R54, R151 ;  /* 0x00000097362a723e */ /* 0x000fe200000000ff */
[----:B------:R3:W-:Y:S01]  /*2070*/  STG.E.128 desc[UR8][R114.64], R36 ;  /* 0x0000002472007986 */ /* 0x0007e2000c101d08 */
[----:B------:R-:W-:Y:S02]  /*2080*/  F2FP.F16.F32.PACK_AB R41, R52, R161 ;  /* 0x000000a13429723e */ /* 0x000fe400000000ff */
[----:B------:R-:W-:-:S05]  /*2090*/  F2FP.F16.F32.PACK_AB R40, R50, R145 ;  /* 0x000000913228723e */ /* 0x000fca00000000ff */
[----:B------:R3:W-:Y:S01]  /*20a0*/  STG.E.128 desc[UR8][R46.64], R40 ;  /* 0x000000282e007986 */ /* 0x0007e2000c101d08 */
[----:B------:R-:W-:Y:S05]  /*20b0*/  BRA `(.L_x_5257) ;  /* 0x0000001800d07947 */ /* 0x000fea0003800000 */
.L_x_5256:
        /* <DEDUP_REMOVED lines=135> */
.L_x_5255:
[----:B------:R-:W-:-:S04]  /*2930*/  UISETP.NE.U32.AND UP0, UPT, UR16, URZ, UPT ;  /* 0x000000ff1000728c */ /* 0x000fc8000bf05070 */
[----:B------:R-:W-:-:S09]  /*2940*/  UISETP.NE.AND.EX UP0, UPT, UR17, URZ, UPT, UP0 ;  /* 0x000000ff1100728c */ /* 0x000fd2000bf05300 */
[----:B------:R-:W-:Y:S05]  /*2950*/  BRA.U UP0, `(.L_x_5258) ;  /* 0x0000000900307547 */ /* 0x000fea000b800000 */
        /* <DEDUP_REMOVED lines=13> */
[-C--:B------:R-:W-:Y:S01]  /*2a30*/  FFMA.FTZ R55, R55, R40.reuse, R41 ;  /* 0x0000002837377223 */ /* 0x080fe20000010029 */
[----:B------:R-:W-:Y:S01]  /*2a40*/  FADD.FTZ R47, R124, -R137 ;  /* 0x800000897c2f7221 */ /* 0x000fe20000010000 */
[----:B------:R-:W-:Y:S01]  /*2a50*/  FFMA.FTZ R0, R0, R40, R41 ;  /* 0x0000002800007223 */ /* 0x000fe20000010029 */
[----:B------:R-:W-:Y:S01]  /*2a60*/  FADD.FTZ R137, R152, -R39 ;  /* 0x8000002798897221 */ /* 0x000fe20000010000 */
[----:B------:R-:W-:Y:S02]  /*2a70*/  HADD2.F32 R39, -RZ, R87.H1_H1 ;  /* 0x30000057ff277230 */ /* 0x000fe40000004100 */
[C---:B------:R-:W-:Y:S01]  /*2a80*/  FFMA.FTZ R45, R116.reuse, R122, R35 ;  /* 0x0000007a742d7223 */ /* 0x040fe20000010023 */
[----:B------:R-:W-:Y:S01]  /*2a90*/  FADD.FTZ R138, R125, -R138 ;  /* 0x8000008a7d8a7221 */ /* 0x000fe20000010000 */
[----:B------:R-:W-:Y:S01]  /*2aa0*/  FFMA.FTZ R43, R116, R120, R33 ;  /* 0x00000078742b7223 */ /* 0x000fe20000010021 */
[----:B------:R-:W-:-:S02]  /*2ab0*/  HADD2.F32 R35, -RZ, R85.H0_H0 ;  /* 0x20000055ff237230 */ /* 0x000fc40000004100 */
[-C--:B------:R-:W-:Y:S01]  /*2ac0*/  FFMA.FTZ R51, R51, R40.reuse, R41 ;  /* 0x0000002833337223 */ /* 0x080fe20000010029 */
[----:B------:R-:W-:Y:S01]  /*2ad0*/  FADD.FTZ R55, R54, -R55 ;  /* 0x8000003736377221 */ /* 0x000fe20000010000 */
[----:B------:R-:W-:Y:S02]  /*2ae0*/  HADD2.F32 R33, -RZ, R84.H0_H0 ;  /* 0x20000054ff217230 */ /* 0x000fe40000004100 */
[----:B------:R-:W-:Y:S01]  /*2af0*/  FADD.FTZ R0, R53, -R0 ;  /* 0x8000000035007221 */ /* 0x000fe20000010000 */
[-CC-:B------:R-:W-:Y:S01]  /*2b00*/  FFMA.FTZ R157, R157, R40.reuse, R41.reuse ;  /* 0x000000289d9d7223 */ /* 0x180fe20000010029 */
[----:B------:R-:W-:Y:S01]  /*2b10*/  FFMA.FTZ R32, R147, R40, R41 ;  /* 0x0000002893207223 */ /* 0x000fe20000010029 */
[----:B------:R-:W-:Y:S01]  /*2b20*/  FFMA.FTZ R49, R116, R138, R39 ;  /* 0x0000008a74317223 */ /* 0x000fe20000010027 */
[----:B------:R-:W-:Y:S01]  /*2b30*/  FADD.FTZ R52, R52, -R51 ;  /* 0x8000003334347221 */ /* 0x000fe20000010000 */
[----:B------:R-:W-:Y:S01]  /*2b40*/  FFMA.FTZ R39, R116, R55, R35 ;  /* 0x0000003774277223 */ /* 0x000fe20000010023 */
[----:B------:R-:W-:-:S02]  /*2b50*/  HADD2.F32 R51, -RZ, R31.H0_H0 ;  /* 0x2000001fff337230 */ /* 0x000fc40000004100 */
[----:B------:R-:W-:Y:S01]  /*2b60*/  FFMA.FTZ R35, R116, R0, R33 ;  /* 0x0000000074237223 */ /* 0x000fe20000010021 */
[----:B------:R-:W-:Y:S02]  /*2b70*/  HADD2.F32 R55, -RZ, R30.H1_H1 ;  /* 0x3000001eff377230 */ /* 0x000fe40000004100 */
[----:B------:R-:W-:Y:S01]  /*2b80*/  FADD.FTZ R140, R140, -R157 ;  /* 0x8000009d8c8c7221 */ /* 0x000fe20000010000 */
[----:B------:R-:W-:Y:S02]  /*2b90*/  HADD2.F32 R33, -RZ, R29.H0_H0 ;  /* 0x2000001dff217230 */ /* 0x000fe40000004100 */
[-CC-:B------:R-:W-:Y:S01]  /*2ba0*/  FFMA.FTZ R158, R158, R40.reuse, R41.reuse ;  /* 0x000000289e9e7223 */ /* 0x180fe20000010029 */
        /* <DEDUP_REMOVED lines=12> */
[----:B------:R-:W-:Y:S01]  /*2c70*/  FFMA.FTZ R123, R116, R140, R51 ;  /* 0x0000008c747b7223 */ /* 0x000fe20000010033 */
[----:B------:R-:W-:-:S02]  /*2c80*/  HADD2.F32 R117, -RZ, R31.H1_H1 ;  /* 0x3000001fff757230 */ /* 0x000fc40000004100 */
[C---:B------:R-:W-:Y:S01]  /*2c90*/  FFMA.FTZ R121, R116.reuse, R136, R55 ;  /* 0x0000008874797223 */ /* 0x040fe20000010037 */
[----:B------:R-:W-:Y:S01]  /*2ca0*/  FADD.FTZ R125, R143, -R158 ;  /* 0x8000009e8f7d7221 */ /* 0x000fe20000010000 */
[----:B------:R-:W-:Y:S02]  /*2cb0*/  HADD2.F32 R51, -RZ, R29.H1_H1 ;  /* 0x3000001dff337230 */ /* 0x000fe40000004100 */
[----:B------:R-:W-:Y:S01]  /*2cc0*/  FFMA.FTZ R55, R116, R32, R33 ;  /* 0x0000002074377223 */ /* 0x000fe20000010021 */
[----:B------:R-:W-:Y:S02]  /*2cd0*/  HADD2.F32 R33, -RZ, R28.H0_H0 ;  /* 0x2000001cff217230 */ /* 0x000fe40000004100 */
[----:B------:R-:W-:Y:S01]  /*2ce0*/  FADD.FTZ R141, R126, -R141 ;  /* 0x8000008d7e8d7221 */ /* 0x000fe20000010000 */
[----:B------:R-:W-:Y:S02]  /*2cf0*/  HADD2.F32 R131, -RZ, R91.H1_H1 ;  /* 0x3000005bff837230 */ /* 0x000fe40000004100 */
[----:B------:R-:W-:Y:S01]  /*2d00*/  FADD.FTZ R40, R155, -R40 ;  /* 0x800000289b287221 */ /* 0x000fe20000010000 */
[----:B------:R-:W-:-:S02]  /*2d10*/  HADD2.F32 R127, -RZ, R90.H0_H0 ;  /* 0x2000005aff7f7230 */ /* 0x000fc40000004100 */
[----:B------:R-:W-:Y:S01]  /*2d20*/  FADD.FTZ R38, R151, -R38 ;  /* 0x8000002697267221 */ /* 0x000fe20000010000 */
[C---:B------:R-:W-:Y:S01]  /*2d30*/  FFMA.FTZ R125, R116.reuse, R125, R117 ;  /* 0x0000007d747d7223 */ /* 0x040fe20000010075 */
[C---:B------:R-:W-:Y:S01]  /*2d40*/  FFMA.FTZ R117, R116.reuse, R132, R51 ;  /* 0x0000008474757223 */ /* 0x040fe20000010033 */
[C---:B------:R-:W-:Y:S01]  /*2d50*/  FFMA.FTZ R51, R116.reuse, R141, R33 ;  /* 0x0000008d74337223 */ /* 0x040fe20000010021 */
[----:B------:R-:W-:Y:S01]  /*2d60*/  FADD.FTZ R34, R135, -R34 ;  /* 0x8000002287227221 */ /* 0x000fe20000010000 */
[C---:B------:R-:W-:Y:S01]  /*2d70*/  FFMA.FTZ R141, R116.reuse, R40, R131 ;  /* 0x00000028748d7223 */ /* 0x040fe20000010083 */
[----:B------:R-:W-:Y:S01]  /*2d80*/  FFMA.FTZ R135, R116, R38, R127 ;  /* 0x0000002674877223 */ /* 0x000fe2000001007f */
[----:B------:R-:W-:Y:S02]  /*2d90*/  HADD2.F32 R131, -RZ, R90.H1_H1 ;  /* 0x3000005aff837230 */ /* 0x000fe40000004100 */
[----:B------:R-:W-:Y:S01]  /*2da0*/  FADD.FTZ R148, R148, -R161 ;  /* 0x800000a194947221 */ /* 0x000fe20000010000 */
[----:B------:R-:W-:-:S02]  /*2db0*/  HADD2.F32 R127, -RZ, R89.H0_H0 ;  /* 0x20000059ff7f7230 */ /* 0x000fc40000004100 */
[----:B------:R-:W-:Y:S01]  /*2dc0*/  FADD.FTZ R36, R145, -R36 ;  /* 0x8000002491247221 */ /* 0x000fe20000010000 */
[----:B------:R-:W-:Y:S02]  /*2dd0*/  HADD2.F32 R33, -RZ, R88.H0_H0 ;  /* 0x20000058ff217230 */ /* 0x000fe40000004100 */
[----:B------:R-:W-:Y:S01]  /*2de0*/  FFMA.FTZ R137, R116, R137, R131 ;  /* 0x0000008974897223 */ /* 0x000fe20000010083 */
[----:B------:R-:W-:Y:S01]  /*2df0*/  FADD.FTZ R146, R146, -R37 ;  /* 0x8000002592927221 */ /* 0x000fe20000010000 */
[C---:B------:R-:W-:Y:S01]  /*2e00*/  FFMA.FTZ R131, R116.reuse, R148, R127 ;  /* 0x0000009474837223 */ /* 0x040fe2000001007f */
[----:B------:R-:W-:Y:S02]  /*2e10*/  HADD2.F32 R37, -RZ, R87.H0_H0 ;  /* 0x20000057ff257230 */ /* 0x000fe40000004100 */
[----:B------:R-:W-:Y:S01]  /*2e20*/  FFMA.FTZ R127, R116, R36, R33 ;  /* 0x00000024747f7223 */ /* 0x000fe20000010021 */
[----:B------:R-:W-:Y:S01]  /*2e30*/  FADD.FTZ R144, R129, -R144 ;  /* 0x8000009081907221 */ /* 0x000fe20000010000 */
[----:B------:R-:W0:Y:S01]  /*2e40*/  LDC.64 R32, c[0x0][0x468] ;  /* 0x00011a00ff207b82 */ /* 0x000e220000000a00 */
[----:B------:R-:W-:-:S02]  /*2e50*/  HADD2.F32 R53, -RZ, R30.H0_H0 ;  /* 0x2000001eff357230 */ /* 0x000fc40000004100 */
[----:B------:R-:W-:Y:S01]  /*2e60*/  FADD.FTZ R154, R154, -R165 ;  /* 0x800000a59a9a7221 */ /* 0x000fe20000010000 */
[----:B------:R-:W-:Y:S02]  /*2e70*/  HADD2.F32 R129, -RZ, R91.H0_H0 ;  /* 0x2000005bff817230 */ /* 0x000fe40000004100 */
[----:B------:R-:W-:Y:S01]  /*2e80*/  FADD.FTZ R118, R118, -R119 ;  /* 0x8000007776767221 */ /* 0x000fe20000010000 */
[C---:B------:R-:W-:Y:S01]  /*2e90*/  FFMA.FTZ R47, R116.reuse, R47, R37 ;  /* 0x0000002f742f7223 */ /* 0x040fe20000010025 */
[----:B------:R-:W-:Y:S02]  /*2ea0*/  HADD2.F32 R41, -RZ, R85.H1_H1 ;  /* 0x30000055ff297230 */ /* 0x000fe40000004100 */
[C---:B------:R-:W-:Y:S01]  /*2eb0*/  FFMA.FTZ R119, R116.reuse, R34, R53 ;  /* 0x0000002274777223 */ /* 0x040fe20000010035 */
[----:B------:R-:W-:Y:S02]  /*2ec0*/  HADD2.F32 R37, -RZ, R84.H1_H1 ;  /* 0x30000054ff257230 */ /* 0x000fe40000004100 */
[----:B------:R-:W-:Y:S01]  /*2ed0*/  FFMA.FTZ R139, R116, R154, R129 ;  /* 0x0000009a748b7223 */ /* 0x000fe20000010081 */
[----:B------:R-:W-:-:S02]  /*2ee0*/  HADD2.F32 R53, -RZ, R28.H1_H1 ;  /* 0x3000001cff357230 */ /* 0x000fc40000004100 */
[----:B------:R-:W-:Y:S01]  /*2ef0*/  FADD.FTZ R162, R149, -R162 ;  /* 0x800000a295a27221 */ /* 0x000fe20000010000 */
[----:B------:R-:W-:Y:S02]  /*2f00*/  HADD2.F32 R133, -RZ, R89.H1_H1 ;  /* 0x30000059ff857230 */ /* 0x000fe40000004100 */
[C---:B------:R-:W-:Y:S01]  /*2f10*/  FFMA.FTZ R41, R116.reuse, R118, R41 ;  /* 0x0000007674297223 */ /* 0x040fe20000010029 */
[----:B------:R-:W-:Y:S02]  /*2f20*/  HADD2.F32 R129, -RZ, R88.H1_H1 ;  /* 0x30000058ff817230 */ /* 0x000fe40000004100 */
        /* <DEDUP_REMOVED lines=47> */
.L_x_5258:
        /* <DEDUP_REMOVED lines=158> */
.L_x_5257:
        /* <DEDUP_REMOVED lines=22> */
[----:B-----5:R-:W-:-:S02]  /*3d60*/  MOV R28, R78 ;  /* 0x0000004e001c7202 */ /* 0x020fc40000000f00 */
        /* <DEDUP_REMOVED lines=30> */
.L_x_5252:
        /* <DEDUP_REMOVED lines=21> */
.L_x_5260:
        /* <DEDUP_REMOVED lines=14> */
.L_x_10755:


//--------------------- .text._ZN10layer_norm13ln_bwd_kernelINS_13Kernel_traitsIf6__halfS2_S2_fjLj6144ELj1ELj1ELj8ELj16ENS_18Kernel_traits_baseILj6144EfS2_S2_S2_fjLj256EEEEELb0ELb0ELb1ELb0EEEvNS_9BwdParamsE --------------------------
	.section	.text._ZN10layer_norm13ln_bwd_kernelINS_13Kernel_traitsIf6__halfS2_S2_fjLj6144ELj1ELj1ELj8ELj16ENS_18Kernel_traits_baseILj6144EfS2_S2_S2_fjLj256EEEEELb0ELb0ELb1ELb0EEEvNS_9BwdParamsE,"ax",@progbits
	.align	128
        .global         _ZN10layer_norm13ln_bwd_kernelINS_13Kernel_traitsIf6__halfS2_S2_fjLj6144ELj1ELj1ELj8ELj16ENS_18Kernel_traits_baseILj6144EfS2_S2_S2_fjLj256EEEEELb0ELb0ELb1ELb0EEEvNS_9BwdParamsE
        .type           _ZN10layer_norm13ln_bwd_kernelINS_13Kernel_traitsIf6__halfS2_S2_fjLj6144ELj1ELj1ELj8ELj16ENS_18Kernel_traits_baseILj6144EfS2_S2_S2_fjLj256EEEEELb0ELb0ELb1ELb0EEEvNS_9BwdParamsE,@function
        .size           _ZN10layer_norm13ln_bwd_kernelINS_13Kernel_traitsIf6__halfS2_S2_fjLj6144ELj1ELj1ELj8ELj16ENS_18Kernel_traits_baseILj6144EfS2_S2_S2_fjLj256EEEEELb0ELb0ELb1ELb0EEEvNS_9BwdParamsE,(.L_x_10756 - _ZN10layer_norm13ln_bwd_kernelINS_13Kernel_traitsIf6__halfS2_S2_fjLj6144ELj1ELj1ELj8ELj16ENS_18Kernel_traits_baseILj6144EfS2_S2_S2_fjLj256EEEEELb0ELb0ELb1ELb0EEEvNS_9BwdParamsE)
        .other          _ZN10layer_norm13ln_bwd_kernelINS_13Kernel_traitsIf6__halfS2_S2_fjLj6144ELj1ELj1ELj8ELj16ENS_18Kernel_traits_baseILj6144EfS2_S2_S2_fjLj256EEEEELb0ELb0ELb1ELb0EEEvNS_9BwdParamsE,@"STO_CUDA_ENTRY STV_DEFAULT"
_ZN10layer_norm13ln_bwd_kernelINS_13Kernel_traitsIf6__halfS2_S2_fjLj6144ELj1ELj1ELj8ELj16ENS_18Kernel_traits_baseILj6144EfS2_S2_S2_fjLj256EEEEELb0ELb0ELb1ELb0EEEvNS_9BwdParamsE:
.text._ZN10layer_norm13ln_bwd_kernelINS_13Kernel_traitsIf6__halfS2_S2_fjLj6144ELj1ELj1ELj8ELj16ENS_18Kernel_traits_baseILj6144EfS2_S2_S2_fjLj256EEEEELb0ELb0ELb1ELb0EEEvNS_9BwdParamsE:
        /* <DEDUP_REMOVED lines=86> */
.L_x_5310:
        /* <DEDUP_REMOVED lines=51> */
[----:B------:R-:W-:Y:S01]  /*0890*/  IADD3 R105, PT, PT, R105, 0x100, RZ ;  /* 0x0000010069697810 */ /* 0x000fe20007ffe0ff */
[--C-:B--2---:R-:W-:Y:S02]  /*08a0*/  HADD2.F32 R115, -RZ, R97.reuse.H1_H1 ;  /* 0x30000061ff737230 */ /* 0x104fe40000004100 */
[----:B------:R-:W-:Y:S02]  /*08b0*/  HADD2.F32 R3, -RZ, R96.H0_H0 ;  /* 0x20000060ff037230 */ /* 0x000fe40000004100 */
[----:B------:R-:W-:Y:S02]  /*08c0*/  HADD2.F32 R117, -RZ, R98.H0_H0 ;  /* 0x20000062ff757230 */ /* 0x000fe40000004100 */
[----:B------:R-:W-:Y:S01]  /*08d0*/  FADD.FTZ R115, -R104, R115 ;  /* 0x0000007368737221 */ /* 0x000fe20000010100 */
[----:B------:R-:W-:-:S02]  /*08e0*/  HADD2.F32 R111, -RZ, R97.H0_H0 ;  /* 0x20000061ff6f7230 */ /* 0x000fc40000004100 */
[C---:B------:R-:W-:Y:S01]  /*08f0*/  FADD.FTZ R3, -R104.reuse, R3 ;  /* 0x0000000368037221 */ /* 0x040fe20000010100 */
[----:B---3--:R-:W-:Y:S02]  /*0900*/  HADD2.F32 R97, -RZ, R100.H0_H0 ;  /* 0x20000064ff617230 */ /* 0x008fe40000004100 */
[C---:B------:R-:W-:Y:S01]  /*0910*/  FADD.FTZ R117, -R104.reuse, R117 ;  /* 0x0000007568757221 */ /* 0x040fe20000010100 */
[----:B------:R-:W-:Y:S02]  /*0920*/  HADD2.F32 R107, -RZ, R96.H1_H1 ;  /* 0x30000060ff6b7230 */ /* 0x000fe40000004100 */
[----:B------:R-:W-:Y:S01]  /*0930*/  FADD.FTZ R111, -R104, R111 ;  /* 0x0000006f686f7221 */ /* 0x000fe20000010100 */
[----:B------:R-:W-:Y:S02]  /*0940*/  HADD2.F32 R96, -RZ, R101.H1_H1 ;  /* 0x30000065ff607230 */ /* 0x000fe40000004100 */
[----:B-----5:R-:W-:Y:S01]  /*0950*/  FMUL.FTZ R116, R110, R115 ;  /* 0x000000736e747220 */ /* 0x020fe20000410000 */
[----:B------:R-:W-:-:S02]  /*0960*/  HADD2.F32 R100, -RZ, R100.H1_H1 ;  /* 0x30000064ff647230 */ /* 0x000fc40000004100 */
[----:B------:R-:W-:Y:S01]  /*0970*/  FMUL.FTZ R3, R110, R3 ;  /* 0x000000036e037220 */ /* 0x000fe20000410000 */
[----:B------:R-:W-:Y:S01]  /*0980*/  FMUL.FTZ R114, R64, R97 ;  /* 0x0000006140727220 */ /* 0x000fe20000410000 */
[--C-:B------:R-:W-:Y:S02]  /*0990*/  HADD2.F32 R121, -RZ, R99.reuse.H0_H0 ;  /* 0x20000063ff797230 */ /* 0x100fe40000004100 */
[----:B------:R-:W-:Y:S01]  /*09a0*/  FADD.FTZ R107, -R104, R107 ;  /* 0x0000006b686b7221 */ /* 0x000fe20000010100 */
[----:B------:R-:W-:Y:S02]  /*09b0*/  HADD2.F32 R161, -RZ, R99.H1_H1 ;  /* 0x30000063ffa17230 */ /* 0x000fe40000004100 */
[C---:B------:R-:W-:Y:S01]  /*09c0*/  FMUL.FTZ R115, R110.reuse, R117 ;  /* 0x000000756e737220 */ /* 0x040fe20000410000 */
[----:B------:R-:W-:Y:S02]  /*09d0*/  HADD2.F32 R99, -RZ, R101.H0_H0 ;  /* 0x20000065ff637230 */ /* 0x000fe40000004100 */
[----:B------:R-:W-:Y:S01]  /*09e0*/  FMUL.FTZ R111, R110, R111 ;  /* 0x0000006f6e6f7220 */ /* 0x000fe20000410000 */
[----:B------:R-:W-:Y:S01]  /*09f0*/  FADD.FTZ R35, R35, R96 ;  /* 0x0000006023237221 */ /* 0x000fe20000010000 */
[-C--:B------:R-:W-:Y:S01]  /*0a00*/  FFMA.FTZ R59, R116, R96.reuse, R59 ;  /* 0x00000060743b7223 */ /* 0x080fe2000001003b */
[----:B------:R-:W-:Y:S01]  /*0a10*/  FMUL.FTZ R117, R67, R96 ;  /* 0x0000006043757220 */ /* 0x000fe20000410000 */
[----:B------:R-:W-:Y:S01]  /*0a20*/  FADD.FTZ R32, R32, R97 ;  /* 0x0000006120207221 */ /* 0x000fe20000010000 */
[----:B------:R-:W-:Y:S01]  /*0a30*/  FFMA.FTZ R56, R3, R97, R56 ;  /* 0x0000006103387223 */ /* 0x000fe20000010038 */
[----:B0-----:R-:W-:Y:S01]  /*0a40*/  FMUL.FTZ R113, R65, R100 ;  /* 0x0000006441717220 */ /* 0x001fe20000410000 */
        /* <DEDUP_REMOVED lines=8> */
[----:B------:R-:W-:-:S02]  /*0ad0*/  HADD2.F32 R119, -RZ, R98.H1_H1 ;  /* 0x30000062ff777230 */ /* 0x000fc40000004100 */
[C---:B------:R-:W-:Y:S01]  /*0ae0*/  FADD.FTZ R121, -R104.reuse, R121 ;  /* 0x0000007968797221 */ /* 0x040fe20000010100 */
        /* <DEDUP_REMOVED lines=9> */
[C---:B------:R-:W-:Y:S01]  /*0b80*/  FMUL.FTZ R122, R110.reuse, R119 ;  /* 0x000000776e7a7220 */ /* 0x040fe20000410000 */
[----:B------:R-:W-:Y:S01]  /*0b90*/  FMUL.FTZ R119, R61, R102 ;  /* 0x000000663d777220 */ /* 0x000fe20000410000 */
        /* <DEDUP_REMOVED lines=24> */
.L_x_5265:
[----:B----4-:R-:W-:Y:S05]  /*0d20*/  BSYNC.RECONVERGENT B1 ;  /* 0x0000000000017941 */ /* 0x010fea0003800200 */
.L_x_5264:
        /* <DEDUP_REMOVED lines=16> */
[--C-:B------:R-:W-:Y:S02]  /*0e30*/  HADD2.F32 R125, -RZ, R96.reuse.H0_H0 ;  /* 0x20000060ff7d7230 */ /* 0x100fe40000004100 */
[----:B------:R-:W-:Y:S02]  /*0e40*/  HADD2.F32 R127, -RZ, R96.H1_H1 ;  /* 0x30000060ff7f7230 */ /* 0x000fe40000004100 */
[----:B------:R-:W-:Y:S01]  /*0e50*/  FADD.FTZ R133, -R104, R133 ;  /* 0x0000008568857221 */ /* 0x000fe20000010100 */
[----:B------:R-:W-:-:S02]  /*0e60*/  HADD2.F32 R131, -RZ, R97.H0_H0 ;  /* 0x20000061ff837230 */ /* 0x000fc40000004100 */
[C---:B------:R-:W-:Y:S01]  /*0e70*/  FADD.FTZ R125, -R104.reuse, R125 ;  /* 0x0000007d687d7221 */ /* 0x040fe20000010100 */
[--C-:B---3--:R-:W-:Y:S02]  /*0e80*/  HADD2.F32 R97, -RZ, R100.reuse.H0_H0 ;  /* 0x20000064ff617230 */ /* 0x108fe40000004100 */
[C---:B------:R-:W-:Y:S01]  /*0e90*/  FADD.FTZ R127, -R104.reuse, R127 ;  /* 0x0000007f687f7221 */ /* 0x040fe20000010100 */
[----:B------:R-:W-:Y:S02]  /*0ea0*/  HADD2.F32 R96, -RZ, R101.H1_H1 ;  /* 0x30000065ff607230 */ /* 0x000fe40000004100 */
[----:B------:R-:W-:Y:S01]  /*0eb0*/  FADD.FTZ R131, -R104, R131 ;  /* 0x0000008368837221 */ /* 0x000fe20000010100 */
[----:B------:R-:W-:Y:S02]  /*0ec0*/  HADD2.F32 R100, -RZ, R100.H1_H1 ;  /* 0x30000064ff647230 */ /* 0x000fe40000004100 */
[C---:B-----5:R-:W-:Y:S01]  /*0ed0*/  FMUL.FTZ R132, R110.reuse, R133 ;  /* 0x000000856e847220 */ /* 0x060fe20000410000 */
[----:B------:R-:W-:Y:S01]  /*0ee0*/  FMUL.FTZ R125, R110, R125 ;  /* 0x0000007d6e7d7220 */ /* 0x000fe20000410000 */
[----:B------:R-:W-:Y:S01]  /*0ef0*/  FMUL.FTZ R130, R80, R97 ;  /* 0x0000006150827220 */ /* 0x000fe20000410000 */
[----:B------:R-:W-:-:S02]  /*0f00*/  HADD2.F32 R161, -RZ, R99.H0_H0 ;  /* 0x20000063ffa17230 */ /* 0x000fc40000004100 */
[C---:B0-----:R-:W-:Y:S01]  /*0f10*/  FMUL.FTZ R128, R110.reuse, R127 ;  /* 0x0000007f6e807220 */ /* 0x041fe20000410000 */
[----:B------:R-:W-:Y:S02]  /*0f20*/  HADD2.F32 R163, -RZ, R99.H1_H1 ;  /* 0x30000063ffa37230 */ /* 0x000fe40000004100 */
[----:B------:R-:W-:Y:S01]  /*0f30*/  FMUL.FTZ R127, R110, R131 ;  /* 0x000000836e7f7220 */ /* 0x000fe20000410000 */
[----:B------:R-:W-:Y:S02]  /*0f40*/  HADD2.F32 R99, -RZ, R101.H0_H0 ;  /* 0x20000065ff637230 */ /* 0x000fe40000004100 */
[----:B------:R-:W-:Y:S01]  /*0f50*/  FADD.FTZ R27, R27, R96 ;  /* 0x000000601b1b7221 */ /* 0x000fe20000010000 */
[-C--:B------:R-:W-:Y:S01]  /*0f60*/  FFMA.FTZ R51, R132, R96.reuse, R51 ;  /* 0x0000006084337223 */ /* 0x080fe20000010033 */
[----:B------:R-:W-:Y:S01]  /*0f70*/  FMUL.FTZ R133, R83, R96 ;  /* 0x0000006053857220 */ /* 0x000fe20000410000 */
        /* <DEDUP_REMOVED lines=8> */
[----:B------:R-:W-:-:S02]  /*1000*/  HADD2.F32 R135, -RZ, R98.H0_H0 ;  /* 0x20000062ff877230 */ /* 0x000fc40000004100 */
[----:B------:R-:W-:Y:S01]  /*1010*/  FADD.FTZ R99, R96, R129 ;  /* 0x0000008160637221 */ /* 0x000fe20000010000 */
[----:B------:R-:W-:Y:S01]  /*1020*/  FFMA.FTZ R96, R128, R129, R97 ;  /* 0x0000008180607223 */ /* 0x000fe20000010061 */
[----:B------:R-:W-:Y:S02]  /*1030*/  HADD2.F32 R137, -RZ, R98.H1_H1 ;  /* 0x30000062ff897230 */ /* 0x000fe40000004100 */
[C---:B------:R-:W-:Y:S01]  /*1040*/  FADD.FTZ R161, -R104.reuse, R161 ;  /* 0x000000a168a17221 */ /* 0x040fe20000010100 */
[--C-:B------:R-:W-:Y:S02]  /*1050*/  HADD2.F32 R101, -RZ, R102.reuse.H0_H0 ;  /* 0x20000066ff657230 */ /* 0x100fe40000004100 */
[----:B------:R-:W-:Y:S01]  /*1060*/  FADD.FTZ R135, -R104, R135 ;  /* 0x0000008768877221 */ /* 0x000fe20000010100 */
[----:B------:R-:W-:Y:S01]  /*1070*/  FADD.FTZ R98, R99, R134 ;  /* 0x0000008663627221 */ /* 0x000fe20000010000 */
[----:B------:R-:W-:Y:S01]  /*1080*/  FFMA.FTZ R97, R127, R134, R96 ;  /* 0x000000867f617223 */ /* 0x000fe20000010060 */
[----:B------:R-:W-:-:S02]  /*1090*/  HADD2.F32 R102, -RZ, R102.H1_H1 ;  /* 0x30000066ff667230 */ /* 0x000fc40000004100 */
[----:B------:R-:W-:Y:S01]  /*10a0*/  FADD.FTZ R137, -R104, R137 ;  /* 0x0000008968897221 */ /* 0x000fe20000010100 */
        /* <DEDUP_REMOVED lines=31> */
.L_x_5267:
[----:B------:R-:W-:Y:S05]  /*12a0*/  BSYNC.RECONVERGENT B1 ;  /* 0x0000000000017941 */ /* 0x000fea0003800200 */
.L_x_5266:
        /* <DEDUP_REMOVED lines=17> */
[----:B------:R-:W-:Y:S01]  /*13c0*/  FADD.FTZ R149, -R104, R101 ;  /* 0x0000006568957221 */ /* 0x000fe20000010100 */
[----:B------:R-:W-:-:S02]  /*13d0*/  HADD2.F32 R161, -RZ, R103.H0_H0 ;  /* 0x20000067ffa17230 */ /* 0x000fc40000004100 */
[----:B-----5:R-:W-:Y:S01]  /*13e0*/  FMUL.FTZ R143, R110, R143 ;  /* 0x0000008f6e8f7220 */ /* 0x020fe20000410000 */
[----:B------:R-:W-:Y:S02]  /*13f0*/  HADD2.F32 R163, -RZ, R103.H1_H1 ;  /* 0x30000067ffa37230 */ /* 0x000fe40000004100 */
[C---:B------:R-:W-:Y:S01]  /*1400*/  FADD.FTZ R103, -R104.reuse, R141 ;  /* 0x0000008d68677221 */ /* 0x040fe20000010100 */
[----:B---3--:R-:W-:Y:S02]  /*1410*/  HADD2.F32 R101, -RZ, R96.H0_H0 ;  /* 0x20000060ff657230 */ /* 0x008fe40000004100 */
[----:B------:R-:W-:Y:S01]  /*1420*/  FADD.FTZ R105, -R104, R105 ;  /* 0x0000006968697221 */ /* 0x000fe20000010100 */
[----:B------:R-:W-:Y:S02]  /*1430*/  HADD2.F32 R147, -RZ, R102.H0_H0 ;  /* 0x20000066ff937230 */ /* 0x000fe40000004100 */
[----:B0-----:R-:W-:Y:S01]  /*1440*/  FMUL.FTZ R144, R110, R103 ;  /* 0x000000676e907220 */ /* 0x001fe20000410000 */
[----:B------:R-:W-:-:S02]  /*1450*/  HADD2.F32 R96, -RZ, R96.H1_H1 ;  /* 0x30000060ff607230 */ /* 0x000fc40000004100 */
[----:B------:R-:W-:Y:S01]  /*1460*/  FMUL.FTZ R146, R72, R101 ;  /* 0x0000006548927220 */ /* 0x000fe20000410000 */
[----:B------:R-:W-:Y:S02]  /*1470*/  HADD2.F32 R153, -RZ, R102.H1_H1 ;  /* 0x30000066ff997230 */ /* 0x000fe40000004100 */
        /* <DEDUP_REMOVED lines=10> */
[C---:B------:R-:W-:Y:S01]  /*1520*/  FADD.FTZ R161, -R104.reuse, R161 ;  /* 0x000000a168a17221 */ /* 0x040fe20000010100 */
[----:B------:R-:W-:Y:S01]  /*1530*/  FADD.FTZ R165, -R104, R163 ;  /* 0x000000a368a57221 */ /* 0x000fe20000010100 */
[--C-:B------:R-:W-:Y:S02]  /*1540*/  HADD2.F32 R163, -RZ, R99.reuse.H0_H0 ;  /* 0x20000063ffa37230 */ /* 0x100fe40000004100 */
[----:B------:R-:W-:Y:S01]  /*1550*/  FMUL.FTZ R150, R74, R147 ;  /* 0x000000934a967220 */ /* 0x000fe20000410000 */
[----:B------:R-:W-:Y:S02]  /*1560*/  HADD2.F32 R104, -RZ, R99.H1_H1 ;  /* 0x30000063ff687230 */ /* 0x000fe40000004100 */
[----:B------:R-:W-:Y:S01]  /*1570*/  FADD.FTZ R99, R96, R145 ;  /* 0x0000009160637221 */ /* 0x000fe20000010000 */
[----:B------:R-:W-:Y:S01]  /*1580*/  FFMA.FTZ R96, R144, R145, R97 ;  /* 0x0000009190607223 */ /* 0x000fe20000010061 */
[----:B------:R-:W-:-:S02]  /*1590*/  HADD2.F32 R153, -RZ, R98.H0_H0 ;  /* 0x20000062ff997230 */ /* 0x000fc40000004100 */
[----:B------:R-:W-:Y:S01]  /*15a0*/  FADD.FTZ R18, R18, R147 ;  /* 0x0000009312127221 */ /* 0x000fe20000010000 */
[----:B------:R-:W-:Y:S02]  /*15b0*/  HADD2.F32 R102, -RZ, R98.H1_H1 ;  /* 0x30000062ff667230 */ /* 0x000fe40000004100 */
        /* <DEDUP_REMOVED lines=36> */
.L_x_5263:
        /* <DEDUP_REMOVED lines=23> */
.L_x_5268:
[----:B----4-:R-:W-:Y:S05]  /*1970*/  BSYNC.RECONVERGENT B0 ;  /* 0x0000000000007941 */ /* 0x010fea0003800200 */
.L_x_5262:
        /* <DEDUP_REMOVED lines=32> */
.L_x_5270:
[----:B------:R-:W-:Y:S05]  /*1b80*/  BSYNC.RECONVERGENT B0 ;  /* 0x0000000000007941 */ /* 0x000fea0003800200 */
.L_x_5269:
        /* <DEDUP_REMOVED lines=29> */
[----:B------:R-:W0:Y:S02]  /*1d60*/  LDS.128 R100, [UR5] ;  /* 0x00000005ff647984 */ /* 0x000e240008000c00 */
[----:B0-----:R-:W-:Y:S01]  /*1d70*/  FADD.FTZ R161, R161, R100 ;  /* 0x00000064a1a17221 */ /* 0x001fe20000010000 */
[----:B------:R-:W-:-:S03]  /*1d80*/  FADD.FTZ R96, R96, R101 ;  /* 0x0000006560607221 */ /* 0x000fc60000010000 */
[----:B------:R-:W-:Y:S01]  /*1d90*/  FADD.FTZ R161, R102, R161 ;  /* 0x000000a166a17221 */ /* 0x000fe20000010000 */
[----:B------:R-:W-:-:S03]  /*1da0*/  FADD.FTZ R96, R103, R96 ;  /* 0x0000006067607221 */ /* 0x000fc60000010000 */
[----:B------:R-:W-:Y:S01]  /*1db0*/  FADD.FTZ R161, R161, R104 ;  /* 0x00000068a1a17221 */ /* 0x000fe20000010000 */
[----:B------:R-:W-:Y:S01]  /*1dc0*/  FADD.FTZ R98, R96, R105 ;  /* 0x0000006960627221 */ /* 0x000fe20000010000 */
[----:B------:R-:W-:Y:S02]  /*1dd0*/  @P2 SHF.R.S32.HI R96, RZ, 0x1f, R157 ;  /* 0x0000001fff602819 */ /* 0x000fe4000001149d */
[----:B------:R-:W-:Y:S01]  /*1de0*/  FADD.FTZ R106, R106, R161 ;  /* 0x000000a16a6a7221 */ /* 0x000fe20000010000 */
[----:B------:R-:W-:Y:S01]  /*1df0*/  FADD.FTZ R97, R107, R98 ;  /* 0x000000626b617221 */ /* 0x000fe20000010000 */
[----:B------:R-:W-:Y:S01]  /*1e00*/  @P2 LEA.HI R157, R96, R157, RZ, 0x3 ;  /* 0x0000009d609d2211 */ /* 0x000fe200078f18ff */
        /* <DEDUP_REMOVED lines=23> */
.L_x_5275:
        /* <DEDUP_REMOVED lines=9> */
.L_x_5276:
        /* <DEDUP_REMOVED lines=9> */
.L_x_5277:
        /* <DEDUP_REMOVED lines=9> */
.L_x_5278:
        /* <DEDUP_REMOVED lines=9> */
.L_x_5279:
        /* <DEDUP_REMOVED lines=9> */
.L_x_5280:
        /* <DEDUP_REMOVED lines=9> */
.L_x_5281:
        /* <DEDUP_REMOVED lines=10> */
.L_x_5274:
        /* <DEDUP_REMOVED lines=14> */
[----:B------:R-:W-:-:S05]  /*2460*/  F2FP.F16.F32.PACK_AB R92, R99, R92 ;  /* 0x0000005c635c723e */ /* 0x000fca00000000ff */
[----:B------:R-:W0:Y:S01]  /*2470*/  @P2 LDC R101, c[0x0][0x40c] ;  /* 0x00010300ff652b82 */ /* 0x000e220000000800 */
[----:B-1----:R-:W-:Y:S01]  /*2480*/  @P2 FMUL.FTZ R95, R99, R94 ;  /* 0x0000005e635f2220 */ /* 0x002fe20000410000 */
[----:B------:R-:W-:Y:S01]  /*2490*/  @P2 F2FP.F16.F32.PACK_AB R94, RZ, R93 ;  /* 0x0000005dff5e223e */ /* 0x000fe200000000ff */
[----:B------:R-:W-:Y:S01]  /*24a0*/  FFMA.FTZ R93, R111, R97, R98 ;  /* 0x000000616f5d7223 */ /* 0x000fe20000010062 */
[----:B------:R-:W-:-:S04]  /*24b0*/  FADD.FTZ R99, R117, -R102 ;  /* 0x8000006675637221 */ /* 0x000fc80000010000 */
[----:B------:R-:W1:Y:S01]  /*24c0*/  @P2 LDC R103, c[0x0][0x40c] ;  /* 0x00010300ff672b82 */ /* 0x000e620000000800 */
[----:B------:R-:W-:Y:S01]  /*24d0*/  @P2 F2FP.F16.F32.PACK_AB R95, RZ, R95 ;  /* 0x0000005fff5f223e */ /* 0x000fe200000000ff */
        /* <DEDUP_REMOVED lines=13> */
[----:B------:R-:W-:Y:S01]  /*25b0*/  F2FP.F16.F32.PACK_AB R93, R102, R93 ;  /* 0x0000005d665d723e */ /* 0x000fe200000000ff */
[C---:B------:R-:W-:Y:S01]  /*25c0*/  FMUL.FTZ R95, R110.reuse, R95 ;  /* 0x0000005f6e5f7220 */ /* 0x040fe20000410000 */
[----:B------:R-:W0:Y:S01]  /*25d0*/  @P2 LDC R102, c[0x0][0x40c] ;  /* 0x00010300ff662b82 */ /* 0x000e220000000800 */
[----:B------:R-:W-:Y:S01]  /*25e0*/  FADD.FTZ R101, R119, -R94 ;  /* 0x8000005e77657221 */ /* 0x000fe20000010000 */
[----:B------:R-:W-:Y:S02]  /*25f0*/  @P2 F2FP.F16.F32.PACK_AB R99, RZ, R99 ;  /* 0x00000063ff63223e */ /* 0x000fe400000000ff */
[----:B------:R-:W-:Y:S01]  /*2600*/  FSEL R94, R95, RZ, P0 ;  /* 0x000000ff5f5e7208 */ /* 0x000fe20000000000 */
[----:B------:R-:W-:Y:S01]  /*2610*/  FMUL.FTZ R101, R110, R101 ;  /* 0x000000656e657220 */ /* 0x000fe20000410000 */
[----:B------:R-:W-:-:S02]  /*2620*/  @P2 F2FP.F16.F32.PACK_AB R100, RZ, R100 ;  /* 0x00000064ff64223e */ /* 0x000fc400000000ff */
[----:B------:R-:W-:Y:S01]  /*2630*/  @P2 PRMT R89, R99, 0x7610, R89 ;  /* 0x0000761063592816 */ /* 0x000fe20000000059 */
[----:B-1----:R-:W-:Y:S01]  /*2640*/  @P2 FMUL.FTZ R95, R94, R103 ;  /* 0x000000675e5f2220 */ /* 0x002fe20000410000 */
[----:B------:R-:W-:Y:S01]  /*2650*/  FFMA.FTZ R103, R121, R97, R98 ;  /* 0x0000006179677223 */ /* 0x000fe20000010062 */
[----:B------:R-:W-:Y:S02]  /*2660*/  FSEL R101, R101, RZ, P0 ;  /* 0x000000ff65657208 */ /* 0x000fe40000000000 */
[----:B------:R-:W-:Y:S01]  /*2670*/  @P2 PRMT R89, R89, 0x5410, R100 ;  /* 0x0000541059592816 */ /* 0x000fe20000000064 */
[----:B------:R-:W-:Y:S01]  /*2680*/  FADD.FTZ R103, R124, -R103 ;  /* 0x800000677c677221 */ /* 0x000fe20000010000 */
[----:B------:R-:W-:Y:S02]  /*2690*/  F2FP.F16.F32.PACK_AB R94, R101, R94 ;  /* 0x0000005e655e723e */ /* 0x000fe400000000ff */
[----:B------:R-:W-:Y:S01]  /*26a0*/  @P2 F2FP.F16.F32.PACK_AB R95, RZ, R95 ;  /* 0x0000005fff5f223e */ /* 0x000fe200000000ff */
[----:B------:R-:W-:-:S03]  /*26b0*/  FMUL.FTZ R103, R110, R103 ;  /* 0x000000676e677220 */ /* 0x000fc60000410000 */
[----:B------:R-:W-:Y:S02]  /*26c0*/  @P2 PRMT R90, R95, 0x7610, R90 ;  /* 0x000076105f5a2816 */ /* 0x000fe4000000005a */
[----:B------:R-:W-:Y:S01]  /*26d0*/  FSEL R100, R103, RZ, P0 ;  /* 0x000000ff67647208 */ /* 0x000fe20000000000 */
[----:B0-----:R-:W-:Y:S01]  /*26e0*/  @P2 FMUL.FTZ R101, R101, R102 ;  /* 0x0000006665652220 */ /* 0x001fe20000410000 */
[----:B------:R-:W-:-:S03]  /*26f0*/  FFMA.FTZ R102, R126, R97, R98 ;  /* 0x000000617e667223 */ /* 0x000fc60000010062 */
[----:B---3--:R-:W-:Y:S01]  /*2700*/  @P2 FMUL.FTZ R99, R100, R105 ;  /* 0x0000006964632220 */ /* 0x008fe20000410000 */
[----:B------:R-:W-:Y:S01]  /*2710*/  FADD.FTZ R103, R123, -R102 ;  /* 0x800000667b677221 */ /* 0x000fe20000010000 */
[----:B------:R-:W-:-:S03]  /*2720*/  @P2 F2FP.F16.F32.PACK_AB R101, RZ, R101 ;  /* 0x00000065ff65223e */ /* 0x000fc600000000ff */
[----:B------:R-:W-:Y:S01]  /*2730*/  FMUL.FTZ R103, R110, R103 ;  /* 0x000000676e677220 */ /* 0x000fe20000410000 */
[----:B------:R-:W-:Y:S02]  /*2740*/  @P2 F2FP.F16.F32.PACK_AB R99, RZ, R99 ;  /* 0x00000063ff63223e */ /* 0x000fe400000000ff */
[----:B------:R-:W-:Y:S02]  /*2750*/  @P2 PRMT R90, R90, 0x5410, R101 ;  /* 0x000054105a5a2816 */ /* 0x000fe40000000065 */
[----:B------:R-:W-:Y:S02]  /*2760*/  FSEL R103, R103, RZ, P0 ;  /* 0x000000ff67677208 */ /* 0x000fe40000000000 */
[----:B------:R-:W-:Y:S02]  /*2770*/  @P2 PRMT R91, R99, 0x7610, R91 ;  /* 0x00007610635b2816 */ /* 0x000fe4000000005b */
[----:B------:R-:W-:Y:S01]  /*2780*/  F2FP.F16.F32.PACK_AB R95, R103, R100 ;  /* 0x00000064675f723e */ /* 0x000fe200000000ff */
[----:B------:R-:W-:Y:S06]  /*2790*/  @!P2 BRA `(.L_x_5282) ;  /* 0x000000080040a947 */ /* 0x000fec0003800000 */
[----:B------:R-:W-:-:S05]  /*27a0*/  FMUL.FTZ R99, R103, UR15 ;  /* 0x0000000f67637c20 */ /* 0x000fca0008410000 */
[----:B------:R-:W-:-:S04]  /*27b0*/  F2FP.F16.F32.PACK_AB R99, RZ, R99 ;  /* 0x00000063ff63723e */ /* 0x000fc800000000ff */
[----:B------:R-:W-:Y:S01]  /*27c0*/  PRMT R91, R91, 0x5410, R99 ;  /* 0x000054105b5b7816 */ /* 0x000fe20000000063 */
[----:B------:R-:W-:Y:S06]  /*27d0*/  BRA `(.L_x_5282) ;  /* 0x0000000800307947 */ /* 0x000fec0003800000 */
.L_x_5273:
[----:B------:R-:W-:Y:S01]  /*27e0*/  UMOV UR4, UR6 ;  /* 0x0000000600047c82 */ /* 0x000fe20008000000 */
[----:B------:R-:W-:Y:S01]  /*27f0*/  UMOV UR5, UR7 ;  /* 0x0000000700057c82 */ /* 0x000fe20008000000 */
[----:B------:R-:W-:-:S04]  /*2800*/  UISETP.NE.U32.AND UP0, UPT, UR4, URZ, UPT ;  /* 0x000000ff0400728c */ /* 0x000fc8000bf05070 */
[----:B------:R-:W-:-:S09]  /*2810*/  UISETP.NE.AND.EX UP0, UPT, UR5, URZ, UPT, UP0 ;  /* 0x000000ff0500728c */ /* 0x000fd2000bf05300 */
[----:B------:R-:W-:Y:S05]  /*2820*/  BRA.U UP0, `(.L_x_5283) ;  /* 0x0000000500087547 */ /* 0x000fea000b800000 */
[----:B------:R-:W-:Y:S01]  /*2830*/  ISETP.GT.AND P0, PT, R108, RZ, PT ;  /* 0x000000ff6c00720c */ /* 0x000fe20003f04270 */
[----:B------:R-:W-:Y:S01]  /*2840*/  HADD2.F32 R101, -RZ, R8.H1_H1 ;  /* 0x30000008ff657230 */ /* 0x000fe20000004100 */
[----:B------:R-:W0:Y:S01]  /*2850*/  @P2 LDC R102, c[0x0][0x40c] ;  /* 0x00010300ff662b82 */ /* 0x000e220000000800 */
[----:B------:R-:W-:Y:S02]  /*2860*/  HADD2.F32 R105, -RZ, R9.H1_H1 ;  /* 0x30000009ff697230 */ /* 0x000fe40000004100 */
[----:B------:R-:W-:-:S05]  /*2870*/  HADD2.F32 R157, -RZ, R10.H1_H1 ;  /* 0x3000000aff9d7230 */ /* 0x000fca0000004100 */
[----:B------:R-:W1:Y:S03]  /*2880*/  @P2 LDC R106, c[0x0][0x40c] ;  /* 0x00010300ff6a2b82 */ /* 0x000e660000000800 */
[-CC-:B------:R-:W-:Y:S01]  /*2890*/  @P0 FFMA.FTZ R99, R3, R97.reuse, R98.reuse ;  /* 0x0000006103630223 */ /* 0x180fe20000010062 */
[-CC-:B------:R-:W-:Y:S01]  /*28a0*/  @P0 FFMA.FTZ R103, R111, R97.reuse, R98.reuse ;  /* 0x000000616f670223 */ /* 0x180fe20000010062 */
[-CC-:B------:R-:W-:Y:S01]  /*28b0*/  @P0 FFMA.FTZ R104, R116, R97.reuse, R98.reuse ;  /* 0x0000006174680223 */ /* 0x180fe20000010062 */
[-C--:B------:R-:W-:Y:S01]  /*28c0*/  @P0 FFMA.FTZ R107, R115, R97.reuse, R98 ;  /* 0x00000061736b0223 */ /* 0x080fe20000010062 */
[----:B------:R-:W-:Y:S01]  /*28d0*/  @P0 FADD.FTZ R100, R114, -R99 ;  /* 0x8000006372640221 */ /* 0x000fe20000010000 */
[----:B------:R-:W-:Y:S02]  /*28e0*/  HADD2.F32 R99, -RZ, R8.H0_H0 ;  /* 0x20000008ff637230 */ /* 0x000fe40000004100 */
[----:B------:R-:W-:Y:S01]  /*28f0*/  @P0 FADD.FTZ R104, R117, -R104 ;  /* 0x8000006875680221 */ /* 0x000fe20000010000 */
[-CC-:B------:R-:W-:Y:S01]  /*2900*/  @P0 FFMA.FTZ R161, R121, R97.reuse, R98.reuse ;  /* 0x0000006179a10223 */ /* 0x180fe20000010062 */
[----:B------:R-:W2:Y:S01]  /*2910*/  @P2 LDC R162, c[0x0][0x40c] ;  /* 0x00010300ffa22b82 */ /* 0x000ea20000000800 */
[----:B------:R-:W-:Y:S01]  /*2920*/  @P0 FFMA.FTZ R99, R110, R100, R99 ;  /* 0x000000646e630223 */ /* 0x000fe20000010063 */
[----:B------:R-:W-:Y:S01]  /*2930*/  @P0 FFMA.FTZ R100, R112, R97, R98 ;  /* 0x0000006170640223 */ /* 0x000fe20000010062 */
[----:B------:R-:W-:Y:S01]  /*2940*/  @P0 FFMA.FTZ R105, R110, R104, R105 ;  /* 0x000000686e690223 */ /* 0x000fe20000010069 */
[----:B------:R-:W-:Y:S01]  /*2950*/  @P0 FADD.FTZ R104, R120, -R107 ;  /* 0x8000006b78680221 */ /* 0x000fe20000010000 */
[----:B------:R-:W-:-:S02]  /*2960*/  HADD2.F32 R107, -RZ, R10.H0_H0 ;  /* 0x2000000aff6b7230 */ /* 0x000fc40000004100 */
[----:B------:R-:W-:-:S04]  /*2970*/  @P0 FADD.FTZ R100, R113, -R100 ;  /* 0x8000006471640221 */ /* 0x000fc80000010000 */
[----:B------:R-:W-:Y:S01]  /*2980*/  @P0 FFMA.FTZ R101, R110, R100, R101 ;  /* 0x000000646e650223 */ /* 0x000fe20000010065 */
[----:B------:R-:W-:Y:S01]  /*2990*/  @P0 FADD.FTZ R100, R118, -R103 ;  /* 0x8000006776640221 */ /* 0x000fe20000010000 */
[----:B------:R-:W-:Y:S02]  /*29a0*/  HADD2.F32 R103, -RZ, R9.H0_H0 ;  /* 0x20000009ff677230 */ /* 0x000fe40000004100 */
[C---:B------:R-:W-:Y:S01]  /*29b0*/  @P0 FFMA.FTZ R107, R110.reuse, R104, R107 ;  /* 0x000000686e6b0223 */ /* 0x040fe2000001006b */
[----:B0-----:R-:W-:Y:S01]  /*29c0*/  @P2 FMUL.FTZ R101, R101, R102 ;  /* 0x0000006665652220 */ /* 0x001fe20000410000 */
[----:B------:R-:W0:Y:S01]  /*29d0*/  @P2 LDC R104, c[0x0][0x40c] ;  /* 0x00010300ff682b82 */ /* 0x000e220000000800 */
[----:B------:R-:W-:-:S03]  /*29e0*/  @P0 FFMA.FTZ R103, R110, R100, R103 ;  /* 0x000000646e670223 */ /* 0x000fc60000010067 */
[----:B------:R-:W-:-:S04]  /*29f0*/  @P2 F2FP.F16.F32.PACK_AB R101, RZ, R101 ;  /* 0x00000065ff65223e */ /* 0x000fc800000000ff */
[----:B------:R-:W3:Y:S08]  /*2a00*/  @P2 LDC R100, c[0x0][0x40c] ;  /* 0x00010300ff642b82 */ /* 0x000ef00000000800 */
[----:B------:R-:W4:Y:S01]  /*2a10*/  @P2 LDC R102, c[0x0][0x40c] ;  /* 0x00010300ff662b82 */ /* 0x000f220000000800 */
[----:B0-----:R-:W-:-:S05]  /*2a20*/  @P2 FMUL.FTZ R107, R107, R104 ;  /* 0x000000686b6b2220 */ /* 0x001fca0000410000 */
[----:B------:R-:W-:Y:S01]  /*2a30*/  @P2 F2FP.F16.F32.PACK_AB R107, RZ, R107 ;  /* 0x0000006bff6b223e */ /* 0x000fe200000000ff */
[----:B---3--:R-:W-:Y:S01]  /*2a40*/  @P2 FMUL.FTZ R99, R99, R100 ;  /* 0x0000006463632220 */ /* 0x008fe20000410000 */
[----:B------:R-:W-:Y:S02]  /*2a50*/  @P0 FFMA.FTZ R100, R122, R97, R98 ;  /* 0x000000617a640223 */ /* 0x000fe40000010062 */
[----:B------:R-:W-:Y:S02]  /*2a60*/  @P2 PRMT R90, R107, 0x7610, R90 ;  /* 0x000076106b5a2816 */ /* 0x000fe4000000005a */
[----:B------:R-:W-:Y:S01]  /*2a70*/  @P0 FADD.FTZ R100, R119, -R100 ;  /* 0x8000006477640221 */ /* 0x000fe20000010000 */
[----:B------:R-:W-:Y:S01]  /*2a80*/  @P2 F2FP.F16.F32.PACK_AB R99, RZ, R99 ;  /* 0x00000063ff63223e */ /* 0x000fe200000000ff */
[----:B----4-:R-:W-:Y:S02]  /*2a90*/  @P2 FMUL.FTZ R105, R105, R102 ;  /* 0x0000006669692220 */ /* 0x010fe40000410000 */
[----:B------:R-:W-:Y:S01]  /*2aa0*/  @P0 FFMA.FTZ R157, R110, R100, R157 ;  /* 0x000000646e9d0223 */ /* 0x000fe2000001009d */
[----:B------:R-:W-:Y:S01]  /*2ab0*/  @P0 FADD.FTZ R100, R124, -R161 ;  /* 0x800000a17c640221 */ /* 0x000fe20000010000 */
[----:B------:R-:W-:Y:S01]  /*2ac0*/  HADD2.F32 R161, -RZ, R11.H0_H0 ;  /* 0x2000000bffa17230 */ /* 0x000fe20000004100 */
[----:B------:R-:W-:Y:S01]  /*2ad0*/  @P2 PRMT R88, R99, 0x7610, R88 ;  /* 0x0000761063582816 */ /* 0x000fe20000000058 */
[----:B-1----:R-:W-:Y:S01]  /*2ae0*/  @P2 FMUL.FTZ R157, R157, R106 ;  /* 0x0000006a9d9d2220 */ /* 0x002fe20000410000 */
[----:B------:R-:W-:-:S02]  /*2af0*/  @P2 F2FP.F16.F32.PACK_AB R105, RZ, R105 ;  /* 0x00000069ff69223e */ /* 0x000fc400000000ff */
[----:B------:R-:W-:Y:S01]  /*2b00*/  @P0 FFMA.FTZ R161, R110, R100, R161 ;  /* 0x000000646ea10223 */ /* 0x000fe200000100a1 */
[----:B------:R-:W-:Y:S01]  /*2b10*/  @P2 PRMT R88, R88, 0x5410, R101 ;  /* 0x0000541058582816 */ /* 0x000fe20000000065 */
[----:B------:R-:W0:Y:S01]  /*2b20*/  @P2 LDC R100, c[0x0][0x40c] ;  /* 0x00010300ff642b82 */ /* 0x000e220000000800 */
[----:B------:R-:W-:Y:S01]  /*2b30*/  @P2 F2FP.F16.F32.PACK_AB R157, RZ, R157 ;  /* 0x0000009dff9d223e */ /* 0x000fe200000000ff */
[----:B--2---:R-:W-:-:S03]  /*2b40*/  @P2 FMUL.FTZ R161, R161, R162 ;  /* 0x000000a2a1a12220 */ /* 0x004fc60000410000 */
[----:B------:R-:W-:Y:S02]  /*2b50*/  @P2 PRMT R90, R90, 0x5410, R157 ;  /* 0x000054105a5a2816 */ /* 0x000fe4000000009d */
[----:B------:R-:W-:-:S04]  /*2b60*/  @P2 F2FP.F16.F32.PACK_AB R161, RZ, R161 ;  /* 0x000000a1ffa1223e */ /* 0x000fc800000000ff */
[----:B------:R-:W-:Y:S01]  /*2b70*/  @P2 PRMT R91, R161, 0x7610, R91 ;  /* 0x00007610a15b2816 */ /* 0x000fe2000000005b */
[----:B0-----:R-:W-:-:S05]  /*2b80*/  @P2 FMUL.FTZ R103, R103, R100 ;  /* 0x0000006467672220 */ /* 0x001fca0000410000 */
[----:B------:R-:W-:-:S04]  /*2b90*/  @P2 F2FP.F16.F32.PACK_AB R103, RZ, R103 ;  /* 0x00000067ff67223e */ /* 0x000fc800000000ff */
[----:B------:R-:W-:-:S04]  /*2ba0*/  @P2 PRMT R89, R103, 0x7610, R89 ;  /* 0x0000761067592816 */ /* 0x000fc80000000059 */
        /* <DEDUP_REMOVED lines=10> */
.L_x_5283:
[----:B------:R-:W-:Y:S01]  /*2c50*/  ISETP.GT.AND P0, PT, R108, RZ, PT ;  /* 0x000000ff6c00720c */ /* 0x000fe20003f04270 */
[----:B------:R-:W-:Y:S01]  /*2c60*/  @P3 FFMA.FTZ R95, R3, R97, R98 ;  /* 0x00000061035f3223 */ /* 0x000fe20000010062 */
[----:B------:R-:W-:Y:S01]  /*2c70*/  HADD2.F32 R93, -RZ, R8.H0_H0 ;  /* 0x20000008ff5d7230 */ /* 0x000fe20000004100 */
[----:B------:R-:W0:Y:S01]  /*2c80*/  @P2 LDC R106, c[0x0][0x40c] ;  /* 0x00010300ff6a2b82 */ /* 0x000e220000000800 */
[--C-:B------:R-:W-:Y:S02]  /*2c90*/  HADD2.F32 R103, -RZ, R9.reuse.H1_H1 ;  /* 0x30000009ff677230 */ /* 0x100fe40000004100 */
[----:B------:R-:W-:Y:S01]  /*2ca0*/  @P3 FADD.FTZ R95, R114, -R95 ;  /* 0x8000005f725f3221 */ /* 0x000fe20000010000 */
[----:B------:R-:W-:Y:S02]  /*2cb0*/  HADD2.F32 R107, -RZ, R10.H1_H1 ;  /* 0x3000000aff6b7230 */ /* 0x000fe40000004100 */
[----:B------:R-:W-:Y:S02]  /*2cc0*/  HADD2.F32 R101, -RZ, R9.H0_H0 ;  /* 0x20000009ff657230 */ /* 0x000fe40000004100 */
[----:B------:R-:W-:Y:S01]  /*2cd0*/  @P3 FFMA.FTZ R93, R110, R95, R93 ;  /* 0x0000005f6e5d3223 */ /* 0x000fe2000001005d */
[----:B------:R-:W-:Y:S01]  /*2ce0*/  HADD2.F32 R95, -RZ, R8.H1_H1 ;  /* 0x30000008ff5f7230 */ /* 0x000fe20000004100 */
[----:B------:R-:W1:Y:S01]  /*2cf0*/  @P2 LDC R102, c[0x0][0x40c] ;  /* 0x00010300ff662b82 */ /* 0x000e620000000800 */
[----:B------:R-:W-:-:S02]  /*2d00*/  HADD2.F32 R105, -RZ, R10.H0_H0 ;  /* 0x2000000aff697230 */ /* 0x000fc40000004100 */
[-CC-:B------:R-:W-:Y:S01]  /*2d10*/  @P0 FFMA.FTZ R92, R112, R97.reuse, R98.reuse ;  /* 0x00000061705c0223 */ /* 0x180fe20000010062 */
[-CC-:B------:R-:W-:Y:S01]  /*2d20*/  @P0 FFMA.FTZ R99, R111, R97.reuse, R98.reuse ;  /* 0x000000616f630223 */ /* 0x180fe20000010062 */
[--C-:B------:R-:W-:Y:S02]  /*2d30*/  HADD2.F32 R161, -RZ, R11.reuse.H0_H0 ;  /* 0x2000000bffa17230 */ /* 0x100fe40000004100 */
[-C--:B------:R-:W-:Y:S01]  /*2d40*/  @P0 FFMA.FTZ R100, R126, R97.reuse, R98 ;  /* 0x000000617e640223 */ /* 0x080fe20000010062 */
[----:B------:R-:W-:Y:S01]  /*2d50*/  @P0 FADD.FTZ R92, R113, -R92 ;  /* 0x8000005c715c0221 */ /* 0x000fe20000010000 */
[----:B------:R-:W-:Y:S01]  /*2d60*/  @P0 FADD.FTZ R94, R118, -R99 ;  /* 0x80000063765e0221 */ /* 0x000fe20000010000 */
[-CC-:B------:R-:W-:Y:S01]  /*2d70*/  @P0 FFMA.FTZ R99, R115, R97.reuse, R98.reuse ;  /* 0x0000006173630223 */ /* 0x180fe20000010062 */
[----:B------:R-:W2:Y:S01]  /*2d80*/  @P2 LDC R164, c[0x0][0x40c] ;  /* 0x00010300ffa42b82 */ /* 0x000ea20000000800 */
[----:B------:R-:W-:Y:S01]  /*2d90*/  @P0 FFMA.FTZ R95, R110, R92, R95 ;  /* 0x0000005c6e5f0223 */ /* 0x000fe2000001005f */
[----:B------:R-:W-:Y:S01]  /*2da0*/  @P0 FFMA.FTZ R92, R116, R97, R98 ;  /* 0x00000061745c0223 */ /* 0x000fe20000010062 */
[----:B------:R-:W-:Y:S01]  /*2db0*/  @P0 FFMA.FTZ R101, R110, R94, R101 ;  /* 0x0000005e6e650223 */ /* 0x000fe20000010065 */
[----:B------:R-:W-:Y:S01]  /*2dc0*/  @P0 FADD.FTZ R99, R120, -R99 ;  /* 0x8000006378630221 */ /* 0x000fe20000010000 */
[----:B------:R-:W-:-:S02]  /*2dd0*/  HADD2.F32 R163, -RZ, R11.H1_H1 ;  /* 0x3000000bffa37230 */ /* 0x000fc40000004100 */
[----:B------:R-:W-:Y:S01]  /*2de0*/  @P0 FADD.FTZ R92, R117, -R92 ;  /* 0x8000005c755c0221 */ /* 0x000fe20000010000 */
[----:B------:R-:W-:Y:S01]  /*2df0*/  @P0 FADD.FTZ R100, R123, -R100 ;  /* 0x800000647b640221 */ /* 0x000fe20000010000 */
[----:B------:R-:W3:Y:S01]  /*2e00*/  @P2 LDC R94, c[0x0][0x40c] ;  /* 0x00010300ff5e2b82 */ /* 0x000ee20000000800 */
[C---:B------:R-:W-:Y:S01]  /*2e10*/  @P0 FFMA.FTZ R105, R110.reuse, R99, R105 ;  /* 0x000000636e690223 */ /* 0x040fe20000010069 */
[----:B------:R-:W-:Y:S01]  /*2e20*/  @P0 FFMA.FTZ R103, R110, R92, R103 ;  /* 0x0000005c6e670223 */ /* 0x000fe20000010067 */
[-CC-:B------:R-:W-:Y:S01]  /*2e30*/  @P0 FFMA.FTZ R92, R122, R97.reuse, R98.reuse ;  /* 0x000000617a5c0223 */ /* 0x180fe20000010062 */
[----:B------:R-:W-:Y:S01]  /*2e40*/  @P0 FFMA.FTZ R99, R121, R97, R98 ;  /* 0x0000006179630223 */ /* 0x000fe20000010062 */
[----:B------:R-:W-:Y:S02]  /*2e50*/  @P0 FFMA.FTZ R163, R110, R100, R163 ;  /* 0x000000646ea30223 */ /* 0x000fe400000100a3 */
[----:B------:R-:W-:Y:S01]  /*2e60*/  @P0 FADD.FTZ R92, R119, -R92 ;  /* 0x8000005c775c0221 */ /* 0x000fe20000010000 */
[----:B------:R-:W4:Y:S01]  /*2e70*/  @P2 LDC R104, c[0x0][0x40c] ;  /* 0x00010300ff682b82 */ /* 0x000f220000000800 */
[----:B------:R-:W-:Y:S01]  /*2e80*/  @P0 FADD.FTZ R99, R124, -R99 ;  /* 0x800000637c630221 */ /* 0x000fe20000010000 */
[----:B-1----:R-:W-:Y:S01]  /*2e90*/  @P2 FMUL.FTZ R102, R101, R102 ;  /* 0x0000006665662220 */ /* 0x002fe20000410000 */
[----:B------:R-:W-:-:S02]  /*2ea0*/  @P0 FFMA.FTZ R107, R110, R92, R107 ;  /* 0x0000005c6e6b0223 */ /* 0x000fc4000001006b */
[----:B------:R-:W-:Y:S02]  /*2eb0*/  @P0 FFMA.FTZ R161, R110, R99, R161 ;  /* 0x000000636ea10223 */ /* 0x000fe400000100a1 */
[----:B------:R-:W-:Y:S01]  /*2ec0*/  @P2 F2FP.F16.F32.PACK_AB R102, RZ, R102 ;  /* 0x00000066ff66223e */ /* 0x000fe200000000ff */
[----:B------:R-:W1:Y:S03]  /*2ed0*/  @P2 LDC R92, c[0x0][0x40c] ;  /* 0x00010300ff5c2b82 */ /* 0x000e660000000800 */
[----:B------:R-:W-:-:S05]  /*2ee0*/  @P2 PRMT R89, R102, 0x7610, R89 ;  /* 0x0000761066592816 */ /* 0x000fca0000000059 */
[----:B------:R-:W5:Y:S01]  /*2ef0*/  @P2 LDC R162, c[0x0][0x40c] ;  /* 0x00010300ffa22b82 */ /* 0x000f620000000800 */
[----:B---3--:R-:W-:-:S05]  /*2f00*/  @P2 FMUL.FTZ R94, R95, R94 ;  /* 0x0000005e5f5e2220 */ /* 0x008fca0000410000 */
[----:B------:R-:W-:Y:S02]  /*2f10*/  @P2 F2FP.F16.F32.PACK_AB R100, RZ, R94 ;  /* 0x0000005eff64223e */ /* 0x000fe400000000ff */
[----:B------:R-:W3:Y:S01]  /*2f20*/  @P2 LDC R166, c[0x0][0x40c] ;  /* 0x00010300ffa62b82 */ /* 0x000ee20000000800 */
[----:B----4-:R-:W-:-:S05]  /*2f30*/  @P2 FMUL.FTZ R104, R103, R104 ;  /* 0x0000006867682220 */ /* 0x010fca0000410000 */
[----:B------:R-:W-:Y:S01]  /*2f40*/  @P2 F2FP.F16.F32.PACK_AB R104, RZ, R104 ;  /* 0x00000068ff68223e */ /* 0x000fe200000000ff */
[----:B-1----:R-:W-:-:S03]  /*2f50*/  @P2 FMUL.FTZ R92, R93, R92 ;  /* 0x0000005c5d5c2220 */ /* 0x002fc60000410000 */
[----:B------:R-:W-:Y:S02]  /*2f60*/  @P2 PRMT R89, R89, 0x5410, R104 ;  /* 0x0000541059592816 */ /* 0x000fe40000000068 */
[----:B------:R-:W-:Y:S01]  /*2f70*/  @P2 F2FP.F16.F32.PACK_AB R99, RZ, R92 ;  /* 0x0000005cff63223e */ /* 0x000fe200000000ff */
[----:B0-----:R-:W-:Y:S01]  /*2f80*/  @P2 FMUL.FTZ R92, R105, R106 ;  /* 0x0000006a695c2220 */ /* 0x001fe20000410000 */
[----:B-----5:R-:W-:Y:S02]  /*2f90*/  @P2 FMUL.FTZ R94, R107, R162 ;  /* 0x000000a26b5e2220 */ /* 0x020fe40000410000 */
[----:B------:R-:W-:Y:S02]  /*2fa0*/  @P2 PRMT R88, R99, 0x7610, R88 ;  /* 0x0000761063582816 */ /* 0x000fe40000000058 */
[----:B------:R-:W-:Y:S02]  /*2fb0*/  @P2 F2FP.F16.F32.PACK_AB R106, RZ, R92 ;  /* 0x0000005cff6a223e */ /* 0x000fe400000000ff */
[----:B------:R-:W-:-:S02]  /*2fc0*/  F2FP.F16.F32.PACK_AB R92, R95, R93 ;  /* 0x0000005d5f5c723e */ /* 0x000fc400000000ff */
[----:B------:R-:W-:Y:S01]  /*2fd0*/  F2FP.F16.F32.PACK_AB R93, R103, R101 ;  /* 0x00000065675d723e */ /* 0x000fe200000000ff */
[----:B--2---:R-:W-:Y:S01]  /*2fe0*/  @P2 FMUL.FTZ R101, R161, R164 ;  /* 0x000000a4a1652220 */ /* 0x004fe20000410000 */
[----:B---3--:R-:W-:Y:S01]  /*2ff0*/  @P2 FMUL.FTZ R103, R163, R166 ;  /* 0x000000a6a3672220 */ /* 0x008fe20000410000 */
[----:B------:R-:W-:Y:S02]  /*3000*/  @P2 F2FP.F16.F32.PACK_AB R157, RZ, R94 ;  /* 0x0000005eff9d223e */ /* 0x000fe400000000ff */
[----:B------:R-:W-:Y:S02]  /*3010*/  @P2 PRMT R90, R106, 0x7610, R90 ;  /* 0x000076106a5a2816 */ /* 0x000fe4000000005a */
[----:B------:R-:W-:Y:S02]  /*3020*/  @P2 F2FP.F16.F32.PACK_AB R101, RZ, R101 ;  /* 0x00000065ff65223e */ /* 0x000fe400000000ff */
[----:B------:R-:W-:Y:S02]  /*3030*/  @P2 F2FP.F16.F32.PACK_AB R103, RZ, R103 ;  /* 0x00000067ff67223e */ /* 0x000fe400000000ff */
[----:B------:R-:W-:-:S02]  /*3040*/  @P2 PRMT R91, R101, 0x7610, R91 ;  /* 0x00007610655b2816 */ /* 0x000fc4000000005b */
[----:B------:R-:W-:Y:S02]  /*3050*/  F2FP.F16.F32.PACK_AB R94, R107, R105 ;  /* 0x000000696b5e723e */ /* 0x000fe400000000ff */
[----:B------:R-:W-:Y:S02]  /*3060*/  F2FP.F16.F32.PACK_AB R95, R163, R161 ;  /* 0x000000a1a35f723e */ /* 0x000fe400000000ff */
[----:B------:R-:W-:Y:S02]  /*3070*/  @P2 PRMT R88, R88, 0x5410, R100 ;  /* 0x0000541058582816 */ /* 0x000fe40000000064 */
[----:B------:R-:W-:Y:S02]  /*3080*/  @P2 PRMT R90, R90, 0x5410, R157 ;  /* 0x000054105a5a2816 */ /* 0x000fe4000000009d */
[----:B------:R-:W-:-:S07]  /*3090*/  @P2 PRMT R91, R91, 0x5410, R103 ;  /* 0x000054105b5b2816 */ /* 0x000fce0000000067 */
.L_x_5282:
        /* <DEDUP_REMOVED lines=10> */
.L_x_5272:
[----:B------:R-:W-:Y:S05]  /*3140*/  BSYNC.RECONVERGENT B0 ;  /* 0x0000000000007941 */ /* 0x000fea0003800200 */
.L_x_5271:
        /* <DEDUP_REMOVED lines=11> */
[--C-:B0-----:R-:W-:Y:S01]  /*3200*/  HADD2.F32 R101, -RZ, R5.reuse.H0_H0 ;  /* 0x20000005ff657230 */ /* 0x101fe20000004100 */
[----:B------:R-:W0:Y:S01]  /*3210*/  @P2 LDC R100, c[0x0][0x40c] ;  /* 0x00010300ff642b82 */ /* 0x000e220000000800 */
[----:B------:R-:W-:Y:S02]  /*3220*/  HADD2.F32 R93, -RZ, R4.H0_H0 ;  /* 0x20000004ff5d7230 */ /* 0x000fe40000004100 */
[----:B------:R-:W-:Y:S02]  /*3230*/  HADD2.F32 R103, -RZ, R5.H1_H1 ;  /* 0x30000005ff677230 */ /* 0x000fe40000004100 */
[--C-:B------:R-:W-:Y:S02]  /*3240*/  HADD2.F32 R105, -RZ, R6.reuse.H0_H0 ;  /* 0x20000006ff697230 */ /* 0x100fe40000004100 */
[----:B------:R-:W-:Y:S01]  /*3250*/  HADD2.F32 R107, -RZ, R6.H1_H1 ;  /* 0x30000006ff6b7230 */ /* 0x000fe20000004100 */
[----:B------:R-:W1:Y:S01]  /*3260*/  @P2 LDC R104, c[0x0][0x40c] ;  /* 0x00010300ff682b82 */ /* 0x000e620000000800 */
[----:B------:R-:W-:-:S02]  /*3270*/  HADD2.F32 R157, -RZ, R7.H0_H0 ;  /* 0x20000007ff9d7230 */ /* 0x000fc40000004100 */
[-CC-:B------:R-:W-:Y:S01]  /*3280*/  @P4 FFMA.FTZ R99, R127, R97.reuse, R98.reuse ;  /* 0x000000617f634223 */ /* 0x180fe20000010062 */
[-CC-:B------:R-:W-:Y:S01]  /*3290*/  @P4 FFMA.FTZ R92, R128, R97.reuse, R98.reuse ;  /* 0x00000061805c4223 */ /* 0x180fe20000010062 */
[-C--:B------:R-:W-:Y:S01]  /*32a0*/  @P4 FFMA.FTZ R95, R125, R97.reuse, R98 ;  /* 0x000000617d5f4223 */ /* 0x080fe20000010062 */
[----:B------:R-:W-:Y:S02]  /*32b0*/  HADD2.F32 R161, -RZ, R7.H1_H1 ;  /* 0x30000007ffa17230 */ /* 0x000fe40000004100 */
[----:B------:R-:W-:Y:S01]  /*32c0*/  @P4 FADD.FTZ R94, R134, -R99 ;  /* 0x80000063865e4221 */ /* 0x000fe20000010000 */
[----:B------:R-:W-:Y:S02]  /*32d0*/  HADD2.F32 R99, -RZ, R4.H1_H1 ;  /* 0x30000004ff637230 */ /* 0x000fe40000004100 */
[----:B------:R-:W-:Y:S01]  /*32e0*/  @P4 FADD.FTZ R92, R129, -R92 ;  /* 0x8000005c815c4221 */ /* 0x000fe20000010000 */
[----:B------:R-:W-:Y:S01]  /*32f0*/  @P4 FADD.FTZ R95, R130, -R95 ;  /* 0x8000005f825f4221 */ /* 0x000fe20000010000 */
[C---:B------:R-:W-:Y:S01]  /*3300*/  @P4 FFMA.FTZ R101, R110.reuse, R94, R101 ;  /* 0x0000005e6e654223 */ /* 0x040fe20000010065 */
[----:B------:R-:W2:Y:S01]  /*3310*/  @P2 LDC R106, c[0x0][0x40c] ;  /* 0x00010300ff6a2b82 */ /* 0x000ea20000000800 */
[----:B------:R-:W-:Y:S01]  /*3320*/  @P4 FFMA.FTZ R99, R110, R92, R99 ;  /* 0x0000005c6e634223 */ /* 0x000fe20000010063 */
[--C-:B------:R-:W-:Y:S01]  /*3330*/  @P4 FFMA.FTZ R92, R132, R97, R98.reuse ;  /* 0x00000061845c4223 */ /* 0x100fe20000010062 */
[----:B------:R-:W-:Y:S01]  /*3340*/  @P4 FFMA.FTZ R93, R110, R95, R93 ;  /* 0x0000005f6e5d4223 */ /* 0x000fe2000001005d */
[----:B------:R-:W-:-:S02]  /*3350*/  @P4 FFMA.FTZ R95, R131, R97, R98 ;  /* 0x00000061835f4223 */ /* 0x000fc40000010062 */
[----:B------:R-:W-:Y:S02]  /*3360*/  @P4 FADD.FTZ R92, R133, -R92 ;  /* 0x8000005c855c4221 */ /* 0x000fe40000010000 */
[----:B------:R-:W3:Y:S01]  /*3370*/  @P2 LDC R94, c[0x0][0x40c] ;  /* 0x00010300ff5e2b82 */ /* 0x000ee20000000800 */
[----:B------:R-:W-:Y:S01]  /*3380*/  @P4 FADD.FTZ R95, R136, -R95 ;  /* 0x8000005f885f4221 */ /* 0x000fe20000010000 */
[----:B------:R-:W-:Y:S01]  /*3390*/  @P4 FFMA.FTZ R103, R110, R92, R103 ;  /* 0x0000005c6e674223 */ /* 0x000fe20000010067 */
[--C-:B------:R-:W-:Y:S02]  /*33a0*/  @P4 FFMA.FTZ R92, R138, R97, R98.reuse ;  /* 0x000000618a5c4223 */ /* 0x100fe40000010062 */
[----:B------:R-:W-:Y:S01]  /*33b0*/  @P4 FFMA.FTZ R105, R110, R95, R105 ;  /* 0x0000005f6e694223 */ /* 0x000fe20000010069 */
[----:B------:R-:W-:Y:S01]  /*33c0*/  @P4 FFMA.FTZ R95, R137, R97, R98 ;  /* 0x00000061895f4223 */ /* 0x000fe20000010062 */
[----:B------:R-:W-:Y:S01]  /*33d0*/  @P4 FADD.FTZ R92, R135, -R92 ;  /* 0x8000005c875c4221 */ /* 0x000fe20000010000 */
[----:B------:R-:W4:Y:S02]  /*33e0*/  @P2 LDC R162, c[0x0][0x40c] ;  /* 0x00010300ffa22b82 */ /* 0x000f240000000800 */
[----:B------:R-:W-:Y:S01]  /*33f0*/  @P4 FADD.FTZ R95, R140, -R95 ;  /* 0x8000005f8c5f4221 */ /* 0x000fe20000010000 */
[----:B------:R-:W-:-:S03]  /*3400*/  @P4 FFMA.FTZ R107, R110, R92, R107 ;  /* 0x0000005c6e6b4223 */ /* 0x000fc6000001006b */
[----:B------:R-:W-:Y:S02]  /*3410*/  @P4 FFMA.FTZ R157, R110, R95, R157 ;  /* 0x0000005f6e9d4223 */ /* 0x000fe4000001009d */
[----:B------:R-:W5:Y:S08]  /*3420*/  @P2 LDC R166, c[0x0][0x40c] ;  /* 0x00010300ffa62b82 */ /* 0x000f700000000800 */
[----:B------:R-:W4:Y:S01]  /*3430*/  @P2 LDC R164, c[0x0][0x40c] ;  /* 0x00010300ffa42b82 */ /* 0x000f220000000800 */
[----:B---3--:R-:W-:Y:S01]  /*3440*/  @P2 FMUL.FTZ R92, R93, R94 ;  /* 0x0000005e5d5c2220 */ /* 0x008fe20000410000 */
[----:B0-----:R-:W-:-:S04]  /*3450*/  @P2 FMUL.FTZ R94, R99, R100 ;  /* 0x00000064635e2220 */ /* 0x001fc80000410000 */
[----:B------:R-:W-:Y:S01]  /*3460*/  @P2 F2FP.F16.F32.PACK_AB R95, RZ, R92 ;  /* 0x0000005cff5f223e */ /* 0x000fe200000000ff */
[----:B------:R-:W-:Y:S01]  /*3470*/  @P4 FFMA.FTZ R92, R142, R97, R98 ;  /* 0x000000618e5c4223 */ /* 0x000fe20000010062 */
[----:B------:R-:W-:Y:S01]  /*3480*/  @P2 F2FP.F16.F32.PACK_AB R100, RZ, R94 ;  /* 0x0000005eff64223e */ /* 0x000fe200000000ff */
[----:B--2---:R-:W-:Y:S01]  /*3490*/  @P2 FMUL.FTZ R94, R103, R106 ;  /* 0x0000006a675e2220 */ /* 0x004fe20000410000 */
[----:B------:R-:W-:Y:S01]  /*34a0*/  @P2 PRMT R88, R95, 0x7610, R88 ;  /* 0x000076105f582816 */ /* 0x000fe20000000058 */
[----:B------:R-:W-:Y:S01]  /*34b0*/  @P4 FADD.FTZ R102, R139, -R92 ;  /* 0x8000005c8b664221 */ /* 0x000fe20000010000 */
[----:B-1----:R-:W-:Y:S02]  /*34c0*/  @P2 FMUL.FTZ R92, R101, R104 ;  /* 0x00000068655c2220 */ /* 0x002fe40000410000 */
[----:B------:R-:W-:Y:S01]  /*34d0*/  @P2 F2FP.F16.F32.PACK_AB R104, RZ, R94 ;  /* 0x0000005eff68223e */ /* 0x000fe200000000ff */
[----:B------:R-:W-:Y:S01]  /*34e0*/  @P4 FFMA.FTZ R161, R110, R102, R161 ;  /* 0x000000666ea14223 */ /* 0x000fe200000100a1 */
[----:B------:R-:W-:Y:S01]  /*34f0*/  F2FP.F16.F32.PACK_AB R94, R107, R105 ;  /* 0x000000696b5e723e */ /* 0x000fe200000000ff */
[----:B-----5:R-:W-:Y:S01]  /*3500*/  @P2 FMUL.FTZ R95, R157, R166 ;  /* 0x000000a69d5f2220 */ /* 0x020fe20000410000 */
[----:B------:R-:W-:-:S02]  /*3510*/  @P2 F2FP.F16.F32.PACK_AB R102, RZ, R92 ;  /* 0x0000005cff66223e */ /* 0x000fc400000000ff */
[----:B------:R-:W-:Y:S01]  /*3520*/  F2FP.F16.F32.PACK_AB R92, R99, R93 ;  /* 0x0000005d635c723e */ /* 0x000fe200000000ff */
[----:B----4-:R-:W-:Y:S01]  /*3530*/  @P2 FMUL.FTZ R99, R105, R162 ;  /* 0x000000a269632220 */ /* 0x010fe20000410000 */
[----:B------:R-:W-:Y:S01]  /*3540*/  @P2 F2FP.F16.F32.PACK_AB R95, RZ, R95 ;  /* 0x0000005fff5f223e */ /* 0x000fe200000000ff */
[----:B------:R-:W-:Y:S01]  /*3550*/  @P2 FMUL.FTZ R107, R107, R164 ;  /* 0x000000a46b6b2220 */ /* 0x000fe20000410000 */
[----:B------:R-:W-:Y:S02]  /*3560*/  @P2 PRMT R89, R102, 0x7610, R89 ;  /* 0x0000761066592816 */ /* 0x000fe40000000059 */
[----:B------:R-:W-:Y:S02]  /*3570*/  @P2 F2FP.F16.F32.PACK_AB R99, RZ, R99 ;  /* 0x00000063ff63223e */ /* 0x000fe400000000ff */
[----:B------:R-:W-:Y:S02]  /*3580*/  @P2 F2FP.F16.F32.PACK_AB R107, RZ, R107 ;  /* 0x0000006bff6b223e */ /* 0x000fe400000000ff */
[----:B------:R-:W-:-:S02]  /*3590*/  @P2 PRMT R90, R99, 0x7610, R90 ;  /* 0x00007610635a2816 */ /* 0x000fc4000000005a */
[----:B------:R-:W-:Y:S02]  /*35a0*/  @P2 PRMT R91, R95, 0x7610, R91 ;  /* 0x000076105f5b2816 */ /* 0x000fe4000000005b */
[----:B------:R-:W-:Y:S02]  /*35b0*/  F2FP.F16.F32.PACK_AB R93, R103, R101 ;  /* 0x00000065675d723e */ /* 0x000fe400000000ff */
[----:B------:R-:W-:Y:S02]  /*35c0*/  @P2 PRMT R88, R88, 0x5410, R100 ;  /* 0x0000541058582816 */ /* 0x000fe40000000064 */
[----:B------:R-:W-:Y:S02]  /*35d0*/  @P2 PRMT R89, R89, 0x5410, R104 ;  /* 0x0000541059592816 */ /* 0x000fe40000000068 */
[----:B------:R-:W-:Y:S02]  /*35e0*/  @P2 PRMT R90, R90, 0x5410, R107 ;  /* 0x000054105a5a2816 */ /* 0x000fe4000000006b */
[----:B------:R-:W-:Y:S01]  /*35f0*/  F2FP.F16.F32.PACK_AB R95, R161, R157 ;  /* 0x0000009da15f723e */ /* 0x000fe200000000ff */
[----:B------:R-:W-:Y:S06]  /*3600*/  @!P2 BRA `(.L_x_5288) ;  /* 0x0000000c0060a947 */ /* 0x000fec0003800000 */
[----:B------:R-:W-:-:S05]  /*3610*/  FMUL.FTZ R161, R161, UR15 ;  /* 0x0000000fa1a17c20 */ /* 0x000fca0008410000 */
[----:B------:R-:W-:-:S04]  /*3620*/  F2FP.F16.F32.PACK_AB R161, RZ, R161 ;  /* 0x000000a1ffa1723e */ /* 0x000fc800000000ff */
[----:B------:R-:W-:Y:S01]  /*3630*/  PRMT R91, R91, 0x5410, R161 ;  /* 0x000054105b5b7816 */ /* 0x000fe200000000a1 */
[----:B------:R-:W-:Y:S06]  /*3640*/  BRA `(.L_x_5288) ;  /* 0x0000000c00507947 */ /* 0x000fec0003800000 */
.L_x_5287:
[----:B------:R-:W-:Y:S01]  /*3650*/  ISETP.GT.AND P4, PT, R108, RZ, PT ;  /* 0x000000ff6c00720c */ /* 0x000fe20003f84270 */
[----:B0-----:R-:W-:Y:S01]  /*3660*/  HADD2.F32 R101, -RZ, R4.H1_H1 ;  /* 0x30000004ff657230 */ /* 0x001fe20000004100 */
        /* <DEDUP_REMOVED lines=64> */
.L_x_5286:
        /* <DEDUP_REMOVED lines=19> */
[C---:B------:R-:W-:Y:S01]  /*3ba0*/  F2FP.F16.F32.PACK_AB R92, R99.reuse, R92 ;  /* 0x0000005c635c723e */ /* 0x040fe200000000ff */
[----:B-1----:R-:W-:Y:S01]  /*3bb0*/  @P2 FMUL.FTZ R95, R99, R94 ;  /* 0x0000005e635f2220 */ /* 0x002fe20000410000 */
[----:B------:R-:W-:Y:S01]  /*3bc0*/  @P2 F2FP.F16.F32.PACK_AB R94, RZ, R93 ;  /* 0x0000005dff5e223e */ /* 0x000fe200000000ff */
[----:B------:R-:W-:Y:S01]  /*3bd0*/  FFMA.FTZ R93, R127, R97, R98 ;  /* 0x000000617f5d7223 */ /* 0x000fe20000010062 */
[----:B------:R-:W-:-:S03]  /*3be0*/  FADD.FTZ R99, R133, -R102 ;  /* 0x8000006685637221 */ /* 0x000fc60000010000 */
[----:B------:R-:W1:Y:S01]  /*3bf0*/  @P2 LDC R103, c[0x0][0x40c] ;  /* 0x00010300ff672b82 */ /* 0x000e620000000800 */
[----:B------:R-:W-:Y:S01]  /*3c00*/  @P2 F2FP.F16.F32.PACK_AB R95, RZ, R95 ;  /* 0x0000005fff5f223e */ /* 0x000fe200000000ff */
        /* <DEDUP_REMOVED lines=13> */
[----:B------:R-:W-:Y:S01]  /*3ce0*/  F2FP.F16.F32.PACK_AB R93, R102, R93 ;  /* 0x0000005d665d723e */ /* 0x000fe200000000ff */
[----:B------:R-:W-:Y:S01]  /*3cf0*/  FADD.FTZ R101, R135, -R94 ;  /* 0x8000005e87657221 */ /* 0x000fe20000010000 */
[----:B------:R-:W0:Y:S01]  /*3d00*/  @P2 LDC R102, c[0x0][0x40c] ;  /* 0x00010300ff662b82 */ /* 0x000e220000000800 */
[C---:B------:R-:W-:Y:S01]  /*3d10*/  FMUL.FTZ R94, R110.reuse, R95 ;  /* 0x0000005f6e5e7220 */ /* 0x040fe20000410000 */
[----:B------:R-:W-:Y:S01]  /*3d20*/  @P2 F2FP.F16.F32.PACK_AB R99, RZ, R99 ;  /* 0x00000063ff63223e */ /* 0x000fe200000000ff */
[----:B------:R-:W-:Y:S01]  /*3d30*/  FMUL.FTZ R95, R110, R101 ;  /* 0x000000656e5f7220 */ /* 0x000fe20000410000 */
[----:B------:R-:W-:Y:S02]  /*3d40*/  @P2 F2FP.F16.F32.PACK_AB R100, RZ, R100 ;  /* 0x00000064ff64223e */ /* 0x000fe400000000ff */
[----:B------:R-:W-:-:S02]  /*3d50*/  FSEL R94, R94, RZ, P4 ;  /* 0x000000ff5e5e7208 */ /* 0x000fc40002000000 */
[----:B------:R-:W-:Y:S02]  /*3d60*/  FSEL R101, R95, RZ, P4 ;  /* 0x000000ff5f657208 */ /* 0x000fe40002000000 */
[----:B------:R-:W-:Y:S01]  /*3d70*/  @P2 PRMT R89, R99, 0x7610, R89 ;  /* 0x0000761063592816 */ /* 0x000fe20000000059 */
[----:B-1----:R-:W-:Y:S01]  /*3d80*/  @P2 FMUL.FTZ R95, R94, R103 ;  /* 0x000000675e5f2220 */ /* 0x002fe20000410000 */
[-C--:B------:R-:W-:Y:S01]  /*3d90*/  FFMA.FTZ R103, R137, R97.reuse, R98 ;  /* 0x0000006189677223 */ /* 0x080fe20000010062 */
[----:B------:R-:W-:Y:S02]  /*3da0*/  F2FP.F16.F32.PACK_AB R94, R101, R94 ;  /* 0x0000005e655e723e */ /* 0x000fe400000000ff */
[----:B------:R-:W-:Y:S01]  /*3db0*/  @P2 PRMT R89, R89, 0x5410, R100 ;  /* 0x0000541059592816 */ /* 0x000fe20000000064 */
[----:B------:R-:W-:Y:S01]  /*3dc0*/  FADD.FTZ R103, R140, -R103 ;  /* 0x800000678c677221 */ /* 0x000fe20000010000 */
[----:B------:R-:W-:Y:S01]  /*3dd0*/  FFMA.FTZ R100, R142, R97, R98 ;  /* 0x000000618e647223 */ /* 0x000fe20000010062 */
[----:B------:R-:W-:-:S02]  /*3de0*/  @P2 F2FP.F16.F32.PACK_AB R95, RZ, R95 ;  /* 0x0000005fff5f223e */ /* 0x000fc400000000ff */
[C---:B------:R-:W-:Y:S01]  /*3df0*/  FMUL.FTZ R99, R110.reuse, R103 ;  /* 0x000000676e637220 */ /* 0x040fe20000410000 */
[----:B------:R-:W-:Y:S01]  /*3e00*/  FADD.FTZ R103, R139, -R100 ;  /* 0x800000648b677221 */ /* 0x000fe20000010000 */
[----:B------:R-:W-:Y:S01]  /*3e10*/  @P2 PRMT R90, R95, 0x7610, R90 ;  /* 0x000076105f5a2816 */ /* 0x000fe2000000005a */
[----:B0-----:R-:W-:Y:S02]  /*3e20*/  @P2 FMUL.FTZ R101, R101, R102 ;  /* 0x0000006665652220 */ /* 0x001fe40000410000 */
[----:B------:R-:W-:Y:S01]  /*3e30*/  FSEL R102, R99, RZ, P4 ;  /* 0x000000ff63667208 */ /* 0x000fe20002000000 */
[----:B------:R-:W-:Y:S02]  /*3e40*/  FMUL.FTZ R100, R110, R103 ;  /* 0x000000676e647220 */ /* 0x000fe40000410000 */
[----:B------:R-:W-:Y:S02]  /*3e50*/  @P2 F2FP.F16.F32.PACK_AB R101, RZ, R101 ;  /* 0x00000065ff65223e */ /* 0x000fe400000000ff */
[----:B---3--:R-:W-:Y:S01]  /*3e60*/  @P2 FMUL.FTZ R99, R102, R105 ;  /* 0x0000006966632220 */ /* 0x008fe20000410000 */
[----:B------:R-:W-:-:S02]  /*3e70*/  FSEL R103, R100, RZ, P4 ;  /* 0x000000ff64677208 */ /* 0x000fc40002000000 */
[----:B------:R-:W-:Y:S02]  /*3e80*/  @P2 PRMT R90, R90, 0x5410, R101 ;  /* 0x000054105a5a2816 */ /* 0x000fe40000000065 */
[----:B------:R-:W-:Y:S02]  /*3e90*/  @P2 F2FP.F16.F32.PACK_AB R99, RZ, R99 ;  /* 0x00000063ff63223e */ /* 0x000fe400000000ff */
[----:B------:R-:W-:Y:S02]  /*3ea0*/  F2FP.F16.F32.PACK_AB R95, R103, R102 ;  /* 0x00000066675f723e */ /* 0x000fe400000000ff */
[----:B------:R-:W-:Y:S01]  /*3eb0*/  @P2 PRMT R91, R99, 0x7610, R91 ;  /* 0x00007610635b2816 */ /* 0x000fe2000000005b */
[----:B------:R-:W-:Y:S06]  /*3ec0*/  @!P2 BRA `(.L_x_5288) ;  /* 0x000000040030a947 */ /* 0x000fec0003800000 */
[----:B------:R-:W-:-:S05]  /*3ed0*/  FMUL.FTZ R99, R103, UR15 ;  /* 0x0000000f67637c20 */ /* 0x000fca0008410000 */
[----:B------:R-:W-:-:S04]  /*3ee0*/  F2FP.F16.F32.PACK_AB R99, RZ, R99 ;  /* 0x00000063ff63723e */ /* 0x000fc800000000ff */
[----:B------:R-:W-:Y:S01]  /*3ef0*/  PRMT R91, R91, 0x5410, R99 ;  /* 0x000054105b5b7816 */ /* 0x000fe20000000063 */
[----:B------:R-:W-:Y:S06]  /*3f00*/  BRA `(.L_x_5288) ;  /* 0x0000000400207947 */ /* 0x000fec0003800000 */
.L_x_5289:
        /* <DEDUP_REMOVED lines=9> */
.L_x_5290:
        /* <DEDUP_REMOVED lines=9> */
.L_x_5291:
        /* <DEDUP_REMOVED lines=9> */
.L_x_5292:
        /* <DEDUP_REMOVED lines=9> */
.L_x_5293:
        /* <DEDUP_REMOVED lines=9> */
.L_x_5294:
        /* <DEDUP_REMOVED lines=9> */
.L_x_5295:
        /* <DEDUP_REMOVED lines=9> */
.L_x_5296:
        /* <DEDUP_REMOVED lines=9> */
.L_x_5288:
        /* <DEDUP_REMOVED lines=8> */
.L_x_5285:
[----:B------:R-:W-:Y:S05]  /*4410*/  BSYNC.RECONVERGENT B0 ;  /* 0x0000000000007941 */ /* 0x000fea0003800200 */
.L_x_5284:
        /* <DEDUP_REMOVED lines=11> */
[----:B0-2---:R-:W-:Y:S01]  /*44d0*/  HADD2.F32 R103, -RZ, R86.H0_H0 ;  /* 0x20000056ff677230 */ /* 0x005fe20000004100 */
[----:B------:R-:W0:Y:S01]  /*44e0*/  @P2 LDC R157, c[0x0][0x40c] ;  /* 0x00010300ff9d2b82 */ /* 0x000e220000000800 */
[--C-:B------:R-:W-:Y:S02]  /*44f0*/  HADD2.F32 R105, -RZ, R87.reuse.H0_H0 ;  /* 0x20000057ff697230 */ /* 0x100fe40000004100 */
[----:B------:R-:W-:-:S05]  /*4500*/  HADD2.F32 R107, -RZ, R87.H1_H1 ;  /* 0x30000057ff6b7230 */ /* 0x000fca0000004100 */
[----:B------:R-:W1:Y:S03]  /*4510*/  @P2 LDC R106, c[0x0][0x40c] ;  /* 0x00010300ff6a2b82 */ /* 0x000e660000000800 */
[-CC-:B------:R-:W-:Y:S01]  /*4520*/  @P5 FFMA.FTZ R93, R141, R97.reuse, R98.reuse ;  /* 0x000000618d5d5223 */ /* 0x180fe20000010062 */
[-CC-:B------:R-:W-:Y:S01]  /*4530*/  @P5 FFMA.FTZ R99, R143, R97.reuse, R98.reuse ;  /* 0x000000618f635223 */ /* 0x180fe20000010062 */
[-CC-:B------:R-:W-:Y:S01]  /*4540*/  @P5 FFMA.FTZ R101, R149, R97.reuse, R98.reuse ;  /* 0x0000006195655223 */ /* 0x180fe20000010062 */
[-CC-:B------:R-:W-:Y:S01]  /*4550*/  @P5 FFMA.FTZ R94, R144, R97.reuse, R98.reuse ;  /* 0x00000061905e5223 */ /* 0x180fe20000010062 */
[----:B------:R-:W-:Y:S01]  /*4560*/  @P5 FADD.FTZ R92, R146, -R93 ;  /* 0x8000005d925c5221 */ /* 0x000fe20000010000 */
[----:B------:R-:W-:Y:S02]  /*4570*/  HADD2.F32 R93, -RZ, R84.H0_H0 ;  /* 0x20000054ff5d7230 */ /* 0x000fe40000004100 */
[-CC-:B------:R-:W-:Y:S01]  /*4580*/  @P5 FFMA.FTZ R100, R148, R97.reuse, R98.reuse ;  /* 0x0000006194645223 */ /* 0x180fe20000010062 */
[-CC-:B------:R-:W-:Y:S01]  /*4590*/  @P5 FFMA.FTZ R102, R154, R97.reuse, R98.reuse ;  /* 0x000000619a665223 */ /* 0x180fe20000010062 */
[-CC-:B------:R-:W-:Y:S01]  /*45a0*/  @P5 FFMA.FTZ R104, R158, R97.reuse, R98.reuse ;  /* 0x000000619e685223 */ /* 0x180fe20000010062 */
[----:B------:R-:W-:Y:S01]  /*45b0*/  @P5 FFMA.FTZ R97, R153, R97, R98 ;  /* 0x0000006199615223 */ /* 0x000fe20000010062 */
[----:B------:R-:W-:Y:S01]  /*45c0*/  @P5 FFMA.FTZ R93, R110, R92, R93 ;  /* 0x0000005c6e5d5223 */ /* 0x000fe2000001005d */
[----:B------:R-:W-:Y:S01]  /*45d0*/  @P5 FADD.FTZ R92, R150, -R99 ;  /* 0x80000063965c5221 */ /* 0x000fe20000010000 */
[----:B------:R-:W-:-:S02]  /*45e0*/  HADD2.F32 R99, -RZ, R85.H0_H0 ;  /* 0x20000055ff637230 */ /* 0x000fc40000004100 */
[----:B------:R-:W-:Y:S01]  /*45f0*/  @P5 FADD.FTZ R104, R155, -R104 ;  /* 0x800000689b685221 */ /* 0x000fe20000010000 */
[----:B------:R-:W2:Y:S01]  /*4600*/  @P2 LDC R98, c[0x0][0x40c] ;  /* 0x00010300ff622b82 */ /* 0x000ea20000000800 */
[----:B------:R-:W-:Y:S01]  /*4610*/  @P5 FADD.FTZ R95, R145, -R94 ;  /* 0x8000005e915f5221 */ /* 0x000fe20000010000 */
[----:B------:R-:W-:Y:S02]  /*4620*/  HADD2.F32 R94, -RZ, R84.H1_H1 ;  /* 0x30000054ff5e7230 */ /* 0x000fe40000004100 */
[----:B------:R-:W-:Y:S01]  /*4630*/  @P5 FFMA.FTZ R99, R110, R92, R99 ;  /* 0x0000005c6e635223 */ /* 0x000fe20000010063 */
[----:B------:R-:W-:Y:S01]  /*4640*/  @P5 FADD.FTZ R92, R152, -R101 ;  /* 0x80000065985c5221 */ /* 0x000fe20000010000 */
[C---:B------:R-:W-:Y:S01]  /*4650*/  @P5 FFMA.FTZ R107, R110.reuse, R104, R107 ;  /* 0x000000686e6b5223 */ /* 0x040fe2000001006b */
[C---:B------:R-:W-:Y:S02]  /*4660*/  @P5 FFMA.FTZ R94, R110.reuse, R95, R94 ;  /* 0x0000005f6e5e5223 */ /* 0x040fe4000001005e */
[----:B------:R-:W-:Y:S01]  /*4670*/  @P5 FFMA.FTZ R103, R110, R92, R103 ;  /* 0x0000005c6e675223 */ /* 0x000fe20000010067 */
[----:B------:R-:W-:Y:S01]  /*4680*/  @P5 FADD.FTZ R92, R156, -R97 ;  /* 0x800000619c5c5221 */ /* 0x000fe20000010000 */
[----:B------:R-:W3:Y:S01]  /*4690*/  @P2 LDC R104, c[0x0][0x40c] ;  /* 0x00010300ff682b82 */ /* 0x000ee20000000800 */
[----:B------:R-:W-:Y:S01]  /*46a0*/  @P5 FADD.FTZ R95, R147, -R100 ;  /* 0x80000064935f5221 */ /* 0x000fe20000010000 */
[----:B------:R-:W-:-:S02]  /*46b0*/  HADD2.F32 R100, -RZ, R85.H1_H1 ;  /* 0x30000055ff647230 */ /* 0x000fc40000004100 */
[----:B------:R-:W-:-:S03]  /*46c0*/  @P5 FFMA.FTZ R105, R110, R92, R105 ;  /* 0x0000005c6e695223 */ /* 0x000fc60000010069 */
[----:B------:R-:W-:Y:S01]  /*46d0*/  @P5 FFMA.FTZ R100, R110, R95, R100 ;  /* 0x0000005f6e645223 */ /* 0x000fe20000010064 */
[----:B------:R-:W4:Y:S01]  /*46e0*/  @P2 LDC R92, c[0x0][0x40c] ;  /* 0x00010300ff5c2b82 */ /* 0x000f220000000800 */
[----:B------:R-:W-:Y:S01]  /*46f0*/  @P5 FADD.FTZ R95, R151, -R102 ;  /* 0x80000066975f5221 */ /* 0x000fe20000010000 */
[----:B------:R-:W-:Y:S02]  /*4700*/  HADD2.F32 R102, -RZ, R86.H1_H1 ;  /* 0x30000056ff667230 */ /* 0x000fe40000004100 */
[----:B--2---:R-:W-:-:S03]  /*4710*/  @P2 FMUL.FTZ R98, R99, R98 ;  /* 0x0000006263622220 */ /* 0x004fc60000410000 */
[----:B------:R-:W-:Y:S01]  /*4720*/  @P5 FFMA.FTZ R102, R110, R95, R102 ;  /* 0x0000005f6e665223 */ /* 0x000fe20000010066 */
[----:B------:R-:W2:Y:S01]  /*4730*/  @P2 LDC R97, c[0x0][0x40c] ;  /* 0x00010300ff612b82 */ /* 0x000ea20000000800 */
[----:B------:R-:W-:-:S04]  /*4740*/  @P2 F2FP.F16.F32.PACK_AB R98, RZ, R98 ;  /* 0x00000062ff62223e */ /* 0x000fc800000000ff */
[----:B------:R-:W-:-:S03]  /*4750*/  @P2 PRMT R89, R98, 0x7610, R89 ;  /* 0x0000761062592816 */ /* 0x000fc60000000059 */
[----:B------:R-:W5:Y:S01]  /*4760*/  @P2 LDC R101, c[0x0][0x40c] ;  /* 0x00010300ff652b82 */ /* 0x000f620000000800 */
[----:B----4-:R-:W-:-:S05]  /*4770*/  @P2 FMUL.FTZ R92, R93, R92 ;  /* 0x0000005c5d5c2220 */ /* 0x010fca0000410000 */
[----:B------:R-:W-:Y:S02]  /*4780*/  @P2 F2FP.F16.F32.PACK_AB R95, RZ, R92 ;  /* 0x0000005cff5f223e */ /* 0x000fe400000000ff */
[C---:B------:R-:W-:Y:S01]  /*4790*/  F2FP.F16.F32.PACK_AB R92, R94.reuse, R93 ;  /* 0x0000005d5e5c723e */ /* 0x040fe200000000ff */
[----:B--2---:R-:W-:Y:S01]  /*47a0*/  @P2 FMUL.FTZ R97, R94, R97 ;  /* 0x000000615e612220 */ /* 0x004fe20000410000 */
[----:B------:R-:W-:Y:S01]  /*47b0*/  F2FP.F16.F32.PACK_AB R93, R100, R99 ;  /* 0x00000063645d723e */ /* 0x000fe200000000ff */
[----:B---3--:R-:W-:Y:S01]  /*47c0*/  @P2 FMUL.FTZ R99, R103, R104 ;  /* 0x0000006867632220 */ /* 0x008fe20000410000 */
[C---:B------:R-:W-:Y:S01]  /*47d0*/  F2FP.F16.F32.PACK_AB R94, R102.reuse, R103 ;  /* 0x00000067665e723e */ /* 0x040fe200000000ff */
[----:B0-----:R-:W-:Y:S01]  /*47e0*/  @P2 FMUL.FTZ R102, R102, R157 ;  /* 0x0000009d66662220 */ /* 0x001fe20000410000 */
[----:B------:R-:W-:Y:S01]  /*47f0*/  @P2 PRMT R88, R95, 0x7610, R88 ;  /* 0x000076105f582816 */ /* 0x000fe20000000058 */
[----:B-1----:R-:W-:Y:S01]  /*4800*/  @P2 FMUL.FTZ R95, R105, R106 ;  /* 0x0000006a695f2220 */ /* 0x002fe20000410000 */
[----:B------:R-:W-:Y:S01]  /*4810*/  @P2 F2FP.F16.F32.PACK_AB R97, RZ, R97 ;  /* 0x00000061ff61223e */ /* 0x000fe200000000ff */
[----:B-----5:R-:W-:Y:S01]  /*4820*/  @P2 FMUL.FTZ R101, R100, R101 ;  /* 0x0000006564652220 */ /* 0x020fe20000410000 */
[----:B------:R-:W-:-:S02]  /*4830*/  @P2 F2FP.F16.F32.PACK_AB R99, RZ, R99 ;  /* 0x00000063ff63223e */ /* 0x000fc400000000ff */
[----:B------:R-:W-:Y:S02]  /*4840*/  @P2 PRMT R88, R88, 0x5410, R97 ;  /* 0x0000541058582816 */ /* 0x000fe40000000061 */
[----:B------:R-:W-:Y:S02]  /*4850*/  @P2 F2FP.F16.F32.PACK_AB R101, RZ, R101 ;  /* 0x00000065ff65223e */ /* 0x000fe400000000ff */
[----:B------:R-:W-:Y:S02]  /*4860*/  @P2 F2FP.F16.F32.PACK_AB R102, RZ, R102 ;  /* 0x00000066ff66223e */ /* 0x000fe400000000ff */
[----:B------:R-:W-:Y:S02]  /*4870*/  @P2 F2FP.F16.F32.PACK_AB R97, RZ, R95 ;  /* 0x0000005fff61223e */ /* 0x000fe400000000ff */
[----:B------:R-:W-:Y:S02]  /*4880*/  @P2 PRMT R90, R99, 0x7610, R90 ;  /* 0x00007610635a2816 */ /* 0x000fe4000000005a */
        /* <DEDUP_REMOVED lines=9> */
.L_x_5300:
[----:B------:R-:W-:Y:S01]  /*4920*/  ISETP.GT.AND P5, PT, R108, RZ, PT ;  /* 0x000000ff6c00720c */ /* 0x000fe20003fa4270 */
[----:B0-2---:R-:W-:Y:S01]  /*4930*/  HADD2.F32 R101, -RZ, R84.H1_H1 ;  /* 0x30000054ff657230 */ /* 0x005fe20000004100 */
[----:B------:R-:W0:Y:S01]  /*4940*/  @P2 LDC R102, c[0x0][0x40c] ;  /* 0x00010300ff662b82 */ /* 0x000e220000000800 */
[----:B------:R-:W-:Y:S02]  /*4950*/  HADD2.F32 R105, -RZ, R85.H1_H1 ;  /* 0x30000055ff697230 */ /* 0x000fe40000004100 */
        /* <DEDUP_REMOVED lines=8> */
[----:B------:R-:W-:Y:S01]  /*49e0*/  @P5 FADD.FTZ R104, R152, -R107 ;  /* 0x8000006b98685221 */ /* 0x000fe20000010000 */
[----:B------:R-:W-:Y:S01]  /*49f0*/  HADD2.F32 R107, -RZ, R86.H0_H0 ;  /* 0x20000056ff6b7230 */ /* 0x000fe20000004100 */
[----:B------:R-:W2:Y:S01]  /*4a00*/  @P2 LDC R108, c[0x0][0x40c] ;  /* 0x00010300ff6c2b82 */ /* 0x000ea20000000800 */
[----:B------:R-:W-:Y:S01]  /*4a10*/  @P5 FFMA.FTZ R99, R110, R100, R99 ;  /* 0x000000646e635223 */ /* 0x000fe20000010063 */
[----:B------:R-:W-:-:S02]  /*4a20*/  @P5 FFMA.FTZ R100, R144, R97, R98 ;  /* 0x0000006190645223 */ /* 0x000fc40000010062 */
[----:B------:R-:W-:Y:S01]  /*4a30*/  @P5 FFMA.FTZ R107, R110, R104, R107 ;  /* 0x000000686e6b5223 */ /* 0x000fe2000001006b */
[----:B------:R-:W-:Y:S01]  /*4a40*/  @P5 FFMA.FTZ R104, R154, R97, R98 ;  /* 0x000000619a685223 */ /* 0x000fe20000010062 */
[----:B------:R-:W-:-:S03]  /*4a50*/  @P5 FADD.FTZ R100, R145, -R100 ;  /* 0x8000006491645221 */ /* 0x000fc60000010000 */
[----:B------:R-:W-:Y:S01]  /*4a60*/  @P5 FADD.FTZ R104, R151, -R104 ;  /* 0x8000006897685221 */ /* 0x000fe20000010000 */
[----:B------:R-:W-:Y:S01]  /*4a70*/  @P5 FFMA.FTZ R101, R110, R100, R101 ;  /* 0x000000646e655223 */ /* 0x000fe20000010065 */
[----:B------:R-:W-:Y:S01]  /*4a80*/  @P5 FADD.FTZ R100, R150, -R103 ;  /* 0x8000006796645221 */ /* 0x000fe20000010000 */
[----:B------:R-:W-:Y:S02]  /*4a90*/  HADD2.F32 R103, -RZ, R85.H0_H0 ;  /* 0x20000055ff677230 */ /* 0x000fe40000004100 */
[C---:B------:R-:W-:Y:S01]  /*4aa0*/  @P5 FFMA.FTZ R157, R110.reuse, R104, R157 ;  /* 0x000000686e9d5223 */ /* 0x040fe2000001009d */
[----:B0-----:R-:W-:Y:S01]  /*4ab0*/  @P2 FMUL.FTZ R101, R101, R102 ;  /* 0x0000006665652220 */ /* 0x001fe20000410000 */
[----:B------:R-:W0:Y:S01]  /*4ac0*/  @P2 LDC R104, c[0x0][0x40c] ;  /* 0x00010300ff682b82 */ /* 0x000e220000000800 */
[----:B------:R-:W-:Y:S01]  /*4ad0*/  @P5 FFMA.FTZ R103, R110, R100, R103 ;  /* 0x000000646e675223 */ /* 0x000fe20000010067 */
[----:B------:R-:W-:Y:S01]  /*4ae0*/  @P5 FFMA.FTZ R100, R148, R97, R98 ;  /* 0x0000006194645223 */ /* 0x000fe20000010062 */
[----:B-1----:R-:W-:Y:S01]  /*4af0*/  @P2 FMUL.FTZ R157, R157, R106 ;  /* 0x0000006a9d9d2220 */ /* 0x002fe20000410000 */
[----:B------:R-:W-:-:S02]  /*4b00*/  @P2 F2FP.F16.F32.PACK_AB R101, RZ, R101 ;  /* 0x00000065ff65223e */ /* 0x000fc400000000ff */
[----:B------:R-:W-:Y:S02]  /*4b10*/  @P5 FADD.FTZ R100, R147, -R100 ;  /* 0x8000006493645221 */ /* 0x000fe40000010000 */
[----:B------:R-:W1:Y:S01]  /*4b20*/  @P2 LDC R102, c[0x0][0x40c] ;  /* 0x00010300ff662b82 */ /* 0x000e620000000800 */
[----:B------:R-:W-:Y:S01]  /*4b30*/  @P2 F2FP.F16.F32.PACK_AB R157, RZ, R157 ;  /* 0x0000009dff9d223e */ /* 0x000fe200000000ff */
[----:B------:R-:W-:-:S06]  /*4b40*/  @P5 FFMA.FTZ R105, R110, R100, R105 ;  /* 0x000000646e695223 */ /* 0x000fcc0000010069 */
[----:B------:R-:W3:Y:S01]  /*4b50*/  @P2 LDC R100, c[0x0][0x40c] ;  /* 0x00010300ff642b82 */ /* 0x000ee20000000800 */
[----:B0-----:R-:W-:-:S05]  /*4b60*/  @P2 FMUL.FTZ R107, R107, R104 ;  /* 0x000000686b6b2220 */ /* 0x001fca0000410000 */
[----:B------:R-:W-:Y:S01]  /*4b70*/  @P2 F2FP.F16.F32.PACK_AB R107, RZ, R107 ;  /* 0x0000006bff6b223e */ /* 0x000fe200000000ff */
[----:B-1----:R-:W-:-:S03]  /*4b80*/  @P2 FMUL.FTZ R105, R105, R102 ;  /* 0x0000006669692220 */ /* 0x002fc60000410000 */
[----:B------:R-:W-:Y:S02]  /*4b90*/  @P2 PRMT R90, R107, 0x7610, R90 ;  /* 0x000076106b5a2816 */ /* 0x000fe4000000005a */
[----:B------:R-:W-:Y:S02]  /*4ba0*/  @P2 F2FP.F16.F32.PACK_AB R105, RZ, R105 ;  /* 0x00000069ff69223e */ /* 0x000fe400000000ff */
[----:B------:R-:W-:Y:S01]  /*4bb0*/  @P2 PRMT R90, R90, 0x5410, R157 ;  /* 0x000054105a5a2816 */ /* 0x000fe2000000009d */
[----:B---3--:R-:W-:Y:S01]  /*4bc0*/  @P2 FMUL.FTZ R99, R99, R100 ;  /* 0x0000006463632220 */ /* 0x008fe20000410000 */
[----:B------:R-:W-:Y:S01]  /*4bd0*/  @P5 FADD.FTZ R100, R156, -R161 ;  /* 0x800000a19c645221 */ /* 0x000fe20000010000 */
[----:B------:R-:W-:-:S03]  /*4be0*/  HADD2.F32 R161, -RZ, R87.H0_H0 ;  /* 0x20000057ffa17230 */ /* 0x000fc60000004100 */
[----:B------:R-:W-:Y:S02]  /*4bf0*/  @P2 F2FP.F16.F32.PACK_AB R99, RZ, R99 ;  /* 0x00000063ff63223e */ /* 0x000fe400000000ff */
[----:B------:R-:W-:Y:S02]  /*4c00*/  @P5 FFMA.FTZ R161, R110, R100, R161 ;  /* 0x000000646ea15223 */ /* 0x000fe400000100a1 */
[----:B------:R-:W0:Y:S01]  /*4c10*/  @P2 LDC R100, c[0x0][0x40c] ;  /* 0x00010300ff642b82 */ /* 0x000e220000000800 */
[----:B------:R-:W-:Y:S01]  /*4c20*/  @P2 PRMT R88, R99, 0x7610, R88 ;  /* 0x0000761063582816 */ /* 0x000fe20000000058 */
        /* <DEDUP_REMOVED lines=17> */
.L_x_5299:
        /* <DEDUP_REMOVED lines=39> */
[----:B------:R-:W-:Y:S02]  /*4fb0*/  @P2 F2FP.F16.F32.PACK_AB R98, RZ, R94 ;  /* 0x0000005eff62223e */ /* 0x000fe400000000ff */
[----:B------:R-:W-:-:S02]  /*4fc0*/  FSEL R94, R100, RZ, P5 ;  /* 0x000000ff645e7208 */ /* 0x000fc40002800000 */
[----:B------:R-:W1:Y:S01]  /*4fd0*/  @P2 LDC R107, c[0x0][0x40c] ;  /* 0x00010300ff6b2b82 */ /* 0x000e620000000800 */
[----:B------:R-:W-:Y:S02]  /*4fe0*/  @P2 F2FP.F16.F32.PACK_AB R95, RZ, R92 ;  /* 0x0000005cff5f223e */ /* 0x000fe400000000ff */
[----:B------:R-:W-:Y:S02]  /*4ff0*/  FSEL R101, R101, RZ, P5 ;  /* 0x000000ff65657208 */ /* 0x000fe40002800000 */
[----:B------:R-:W-:Y:S02]  /*5000*/  FSEL R110, R110, RZ, P5 ;  /* 0x000000ff6e6e7208 */ /* 0x000fe40002800000 */
[----:B------:R-:W-:Y:S01]  /*5010*/  @P2 PRMT R88, R95, 0x7610, R88 ;  /* 0x000076105f582816 */ /* 0x000fe20000000058 */
[----:B------:R-:W3:Y:S01]  /*5020*/  @P2 LDC R162, c[0x0][0x40c] ;  /* 0x00010300ffa22b82 */ /* 0x000ee20000000800 */
[C---:B--2---:R-:W-:Y:S01]  /*5030*/  @P2 FMUL.FTZ R93, R104.reuse, R97 ;  /* 0x00000061685d2220 */ /* 0x044fe20000410000 */
[----:B------:R-:W-:-:S02]  /*5040*/  F2FP.F16.F32.PACK_AB R92, R104, R103 ;  /* 0x00000067685c723e */ /* 0x000fc400000000ff */
[----:B------:R-:W-:Y:S02]  /*5050*/  @P2 PRMT R89, R98, 0x7610, R89 ;  /* 0x0000761062592816 */ /* 0x000fe40000000059 */
[----:B------:R-:W-:Y:S02]  /*5060*/  @P2 F2FP.F16.F32.PACK_AB R97, RZ, R93 ;  /* 0x0000005dff61223e */ /* 0x000fe400000000ff */
[----:B------:R-:W2:Y:S01]  /*5070*/  @P2 LDC R161, c[0x0][0x40c] ;  /* 0x00010300ffa12b82 */ /* 0x000ea20000000800 */
[----:B0-----:R-:W-:Y:S01]  /*5080*/  @P2 FMUL.FTZ R100, R94, R157 ;  /* 0x0000009d5e642220 */ /* 0x001fe20000410000 */
[----:B------:R-:W-:Y:S02]  /*5090*/  F2FP.F16.F32.PACK_AB R94, R101, R94 ;  /* 0x0000005e655e723e */ /* 0x000fe400000000ff */
[----:B------:R-:W-:Y:S02]  /*50a0*/  @P2 PRMT R88, R88, 0x5410, R97 ;  /* 0x0000541058582816 */ /* 0x000fe40000000061 */
[----:B------:R-:W-:Y:S01]  /*50b0*/  @P2 F2FP.F16.F32.PACK_AB R100, RZ, R100 ;  /* 0x00000064ff64223e */ /* 0x000fe200000000ff */
[----:B-1----:R-:W-:Y:S01]  /*50c0*/  @P2 FMUL.FTZ R99, R106, R107 ;  /* 0x0000006b6a632220 */ /* 0x002fe20000410000 */
[----:B------:R-:W-:-:S02]  /*50d0*/  FSEL R103, R102, RZ, P5 ;  /* 0x000000ff66677208 */ /* 0x000fc40002800000 */
[----:B------:R-:W-:Y:S02]  /*50e0*/  @P2 PRMT R90, R100, 0x7610, R90 ;  /* 0x00007610645a2816 */ /* 0x000fe4000000005a */
[----:B------:R-:W-:Y:S02]  /*50f0*/  @P2 F2FP.F16.F32.PACK_AB R99, RZ, R99 ;  /* 0x00000063ff63223e */ /* 0x000fe400000000ff */
[----:B------:R-:W-:Y:S01]  /*5100*/  F2FP.F16.F32.PACK_AB R93, R106, R105 ;  /* 0x000000696a5d723e */ /* 0x000fe200000000ff */
[----:B---3--:R-:W-:Y:S01]  /*5110*/  @P2 FMUL.FTZ R101, R101, R162 ;  /* 0x000000a265652220 */ /* 0x008fe20000410000 */
[----:B------:R-:W-:-:S04]  /*5120*/  @P2 PRMT R89, R89, 0x5410, R99 ;  /* 0x0000541059592816 */ /* 0x000fc80000000063 */
[----:B------:R-:W-:Y:S01]  /*5130*/  @P2 F2FP.F16.F32.PACK_AB R101, RZ, R101 ;  /* 0x00000065ff65223e */ /* 0x000fe200000000ff */
[----:B--2---:R-:W-:-:S03]  /*5140*/  @P2 FMUL.FTZ R95, R110, R161 ;  /* 0x000000a16e5f2220 */ /* 0x004fc60000410000 */
        /* <DEDUP_REMOVED lines=9> */
.L_x_5302:
[----:B------:R-:W0:Y:S01]  /*51e0*/  @P2 LDC R102, c[0x0][0x40c] ;  /* 0x00010300ff662b82 */ /* 0x000e220000000800 */
        /* <DEDUP_REMOVED lines=9> */
.L_x_5303:
        /* <DEDUP_REMOVED lines=9> */
.L_x_5304:
        /* <DEDUP_REMOVED lines=9> */
.L_x_5305:
        /* <DEDUP_REMOVED lines=9> */
.L_x_5306:
        /* <DEDUP_REMOVED lines=9> */
.L_x_5307:
        /* <DEDUP_REMOVED lines=9> */
.L_x_5308:
        /* <DEDUP_REMOVED lines=10> */
.L_x_5309:
[----:B------:R-:W-:Y:S01]  /*55f0*/  FADD.FTZ R97, R155, -R100 ;  /* 0x800000649b617221 */ /* 0x000fe20000010000 */
[----:B------:R-:W-:-:S03]  /*5600*/  ISETP.GT.AND P5, PT, R108, RZ, PT ;  /* 0x000000ff6c00720c */ /* 0x000fc60003fa4270 */
[----:B------:R-:W-:-:S05]  /*5610*/  FMUL.FTZ R97, R110, R97 ;  /* 0x000000616e617220 */ /* 0x000fca0000410000 */
[----:B------:R-:W-:-:S05]  /*5620*/  FSEL R97, R97, RZ, P5 ;  /* 0x000000ff61617208 */ /* 0x000fca0002800000 */
[----:B0-----:R-:W-:-:S05]  /*5630*/  @P2 FMUL.FTZ R97, R97, R102 ;  /* 0x0000006661612220 */ /* 0x001fca0000410000 */
[----:B------:R-:W-:-:S04]  /*5640*/  @P2 F2FP.F16.F32.PACK_AB R97, RZ, R97 ;  /* 0x00000061ff61223e */ /* 0x000fc800000000ff */
[----:B------:R-:W-:-:S07]  /*5650*/  @P2 PRMT R91, R91, 0x5410, R97 ;  /* 0x000054105b5b2816 */ /* 0x000fce0000000061 */
.L_x_5301:
[----:B------:R-:W0:Y:S08]  /*5660*/  @P0 LDC.64 R98, c[0x0][0x478] ;  /* 0x00011e00ff620b82 */ /* 0x000e300000000a00 */
[----:B------:R-:W1:Y:S01]  /*5670*/  @P2 LDC.64 R100, c[0x0][0x468] ;  /* 0x00011a00ff642b82 */ /* 0x000e620000000a00 */
[----:B0-----:R-:W-:-:S05]  /*5680*/  @P0 IMAD.WIDE.U32 R98, R159, 0x10, R98 ;  /* 0x000000109f620825 */ /* 0x001fca00078e0062 */
[----:B------:R3:W-:Y:S01]  /*5690*/  @P0 STG.E.128 desc[UR10][R98.64], R92 ;  /* 0x0000005c62000986 */ /* 0x0007e2000c101d0a */
[----:B-1----:R-:W-:-:S05]  /*56a0*/  @P2 IMAD.WIDE.U32 R96, R96, 0x10, R100 ;  /* 0x0000001060602825 */ /* 0x002fca00078e0064 */
[----:B------:R3:W-:Y:S02]  /*56b0*/  @P2 STG.E.128 desc[UR10][R96.64], R88 ;  /* 0x0000005860002986 */ /* 0x0007e4000c101d0a */
.L_x_5298:
[----:B------:R-:W-:Y:S05]  /*56c0*/  BSYNC.RECONVERGENT B0 ;  /* 0x0000000000007941 */ /* 0x000fea0003800200 */
.L_x_5297:
[----:B---3--:R-:W1:Y:S01]  /*56d0*/  LDC.64 R96, c[0x0][0x380] ;  /* 0x0000e000ff607b82 */ /* 0x008e620000000a00 */
[----:B------:R-:W-:Y:S01]  /*56e0*/  UPLOP3.LUT UP1, UPT, UPT, UPT, UP1, 0x40, 0x4 ;  /* 0x000000000004789c */ /* 0x000fe20003f2e810 */
[----:B-1----:R-:W-:-:S04]  /*56f0*/  IADD3 R109, PT, PT, R109, R96, RZ ;  /* 0x000000606d6d7210 */ /* 0x002fc80007ffe0ff */
[----:B------:R-:W-:-:S13]  /*5700*/  ISETP.GE.AND P0, PT, R109, R97, PT ;  /* 0x000000616d00720c */ /* 0x000fda0003f06270 */
[----:B------:R-:W-:Y:S05]  /*5710*/  @!P0 BRA `(.L_x_5310) ;  /* 0xffffffac00908947 */ /* 0x000fea000383ffff */
.L_x_5261:
        /* <DEDUP_REMOVED lines=31> */
.L_x_5311:
        /* <DEDUP_REMOVED lines=15> */
.L_x_10756:


//--------------------- .text._ZN10layer_norm13ln_bwd_kernelINS_13Kernel_traitsIf6__halfS2_S2_fjLj6144ELj1ELj1ELj8ELj16ENS_18Kernel_traits_baseILj6144EfS2_S2_S2_fjLj256EEEEELb0ELb0ELb1ELb1EEEvNS_9BwdParamsE --------------------------
	.section	.text._ZN10layer_norm13ln_bwd_kernelINS_13Kernel_traitsIf6__halfS2_S2_fjLj6144ELj1ELj1ELj8ELj16ENS_18Kernel_traits_baseILj6144EfS2_S2_S2_fjLj256EEEEELb0ELb0ELb1ELb1EEEvNS_9BwdParamsE,"ax",@progbits
	.align	128
        .global         _ZN10layer_norm13ln_bwd_kernelINS_13Kernel_traitsIf6__halfS2_S2_fjLj6144ELj1ELj1ELj8ELj16ENS_18Kernel_traits_baseILj6144EfS2_S2_S2_fjLj256EEEEELb0ELb0ELb1ELb1EEEvNS_9BwdParamsE
        .type           _ZN10layer_norm13ln_bwd_kernelINS_13Kernel_traitsIf6__halfS2_S2_fjLj6144ELj1ELj1ELj8ELj16ENS_18Kernel_traits_baseILj6144EfS2_S2_S2_fjLj256EEEEELb0ELb0ELb1ELb1EEEvNS_9BwdParamsE,@function
        .size           _ZN10layer_norm13ln_bwd_kernelINS_13Kernel_traitsIf6__halfS2_S2_fjLj6144ELj1ELj1ELj8ELj16ENS_18Kernel_traits_baseILj6144EfS2_S2_S2_fjLj256EEEEELb0ELb0ELb1ELb1EEEvNS_9BwdParamsE,(.L_x_10757 - _ZN10layer_norm13ln_bwd_kernelINS_13Kernel_traitsIf6__halfS2_S2_fjLj6144ELj1ELj1ELj8ELj16ENS_18Kernel_traits_baseILj6144EfS2_S2_S2_fjLj256EEEEELb0ELb0ELb1ELb1EEEvNS_9BwdParamsE)
        .other          _ZN10layer_norm13ln_bwd_kernelINS_13Kernel_traitsIf6__halfS2_S2_fjLj6144ELj1ELj1ELj8ELj16ENS_18Kernel_traits_baseILj6144EfS2_S2_S2_fjLj256EEEEELb0ELb0ELb1ELb1EEEvNS_9BwdParamsE,@"STO_CUDA_ENTRY STV_DEFAULT"
_ZN10layer_norm13ln_bwd_kernelINS_13Kernel_traitsIf6__halfS2_S2_fjLj6144ELj1ELj1ELj8ELj16ENS_18Kernel_traits_baseILj6144EfS2_S2_S2_fjLj256EEEEELb0ELb0ELb1ELb1EEEvNS_9BwdParamsE:
.text._ZN10layer_norm13ln_bwd_kernelINS_13Kernel_traitsIf6__halfS2_S2_fjLj6144ELj1ELj1ELj8ELj16ENS_18Kernel_traits_baseILj6144EfS2_S2_S2_fjLj256EEEEELb0ELb0ELb1ELb1EEEvNS_9BwdParamsE:
        /* <DEDUP_REMOVED lines=48> */
.L_x_5350:
        /* <DEDUP_REMOVED lines=23> */
[----:B------:R-:W-:Y:S02]  /*0470*/  SHF.R.S32.HI R3, RZ, 0x1f, R0 ;  /* 0x0000001fff037819 */ /* 0x000fe40000011400 */
[----:B------:R-:W-:Y:S02]  /*0480*/  IADD3 R133, PT, PT, R131, 0x100, RZ ;  /* 0x0000010083857810 */ /* 0x000fe40007ffe0ff */
[----:B------:R-:W-:Y:S02]  /*0490*/  LEA.HI.SX32 R103, R98, R161, 0x1d ;  /* 0x000000a162677211 */ /* 0x000fe400078feaff */
[----:B0-----:R-:W-:-:S04]  /*04a0*/  LEA R114, P0, R0, R114, 0x2 ;  /* 0x0000007200727211 */ /* 0x001fc800078010ff */
[----:B------:R-:W-:Y:S01]  /*04b0*/  LEA.HI.X R115, R0, R115, R3, 0x2, P0 ;  /* 0x0000007300737211 */ /* 0x000fe200000f1403 */
[C---:B-1----:R-:W-:Y:S01]  /*04c0*/  IMAD.WIDE.U32 R120, R131.reuse, 0x10, R116 ;  /* 0x0000001083787825 */ /* 0x042fe200078e0074 */
[----:B------:R-:W-:-:S03]  /*04d0*/  IADD3 R135, PT, PT, R131, 0x200, RZ ;  /* 0x0000020083877810 */ /* 0x000fc60007ffe0ff */
[----:B------:R0:W3:Y:S01]  /*04e0*/  LDG.E R3, desc[UR12][R114.64] ;  /* 0x0000000c72037981 */ /* 0x0000e2000c1e1900 */
[----:B------:R-:W-:-:S03]  /*04f0*/  IMAD.WIDE.U32 R104, R133, 0x10, R116 ;  /* 0x0000001085687825 */ /* 0x000fc600078e0074 */
[----:B------:R-:W4:Y:S01]  /*0500*/  LDG.E.128 R120, desc[UR12][R120.64] ;  /* 0x0000000c78787981 */ /* 0x000f22000c1e1d00 */
[----:B--2---:R-:W-:-:S03]  /*0510*/  IMAD.WIDE.U32 R96, R103, 0x10, R100 ;  /* 0x0000001067607825 */ /* 0x004fc600078e0064 */
[----:B------:R-:W2:Y:S01]  /*0520*/  LDG.E.128 R104, desc[UR12][R104.64] ;  /* 0x0000000c68687981 */ /* 0x000ea2000c1e1d00 */
[----:B------:R-:W-:-:S03]  /*0530*/  IMAD.WIDE.U32 R116, R135, 0x10, R116 ;  /* 0x0000001087747825 */ /* 0x000fc600078e0074 */
[----:B------:R-:W2:Y:S01]  /*0540*/  LDG.E.128 R96, desc[UR12][R96.64] ;  /* 0x0000000c60607981 */ /* 0x000ea2000c1e1d00 */
[----:B------:R-:W-:-:S03]  /*0550*/  IADD3 R109, PT, PT, R103, 0x100, RZ ;  /* 0x00000100676d7810 */ /* 0x000fc60007ffe0ff */
[----:B------:R-:W2:Y:S02]  /*0560*/  LDG.E.128 R116, desc[UR12][R116.64] ;  /* 0x0000000c74747981 */ /* 0x000ea4000c1e1d00 */
[----:B------:R-:W-:-:S06]  /*0570*/  IMAD.WIDE.U32 R108, R109, 0x10, R100 ;  /* 0x000000106d6c7825 */ /* 0x000fcc00078e0064 */
[----:B------:R-:W2:Y:S01]  /*0580*/  LDG.E.128 R108, desc[UR12][R108.64] ;  /* 0x0000000c6c6c7981 */ /* 0x000ea2000c1e1d00 */
[----:B------:R-:W-:-:S05]  /*0590*/  IADD3 R103, PT, PT, R103, 0x200, RZ ;  /* 0x0000020067677810 */ /* 0x000fca0007ffe0ff */
[----:B------:R-:W-:-:S06]  /*05a0*/  IMAD.WIDE.U32 R100, R103, 0x10, R100 ;  /* 0x0000001067647825 */ /* 0x000fcc00078e0064 */
        /* <DEDUP_REMOVED lines=11> */
[----:B------:R-:W5:Y:S01]  /*0660*/  @P0 LDG.E.128 R8, desc[UR12][R124.64] ;  /* 0x0000000c7c080981 */ /* 0x000f62000c1e1d00 */
[----:B------:R-:W-:-:S05]  /*0670*/  @P0 IMAD.WIDE.U32 R126, R135, 0x10, R128 ;  /* 0x00000010877e0825 */ /* 0x000fca00078e0080 */
[----:B------:R0:W5:Y:S01]  /*0680*/  @P0 LDG.E.128 R4, desc[UR12][R126.64] ;  /* 0x0000000c7e040981 */ /* 0x000162000c1e1d00 */
[----:B---3--:R-:W-:Y:S01]  /*0690*/  FSEL R169, R3, RZ, !P2 ;  /* 0x000000ff03a97208 */ /* 0x008fe20005000000 */
[--C-:B----4-:R-:W-:Y:S02]  /*06a0*/  HADD2.F32 R128, -RZ, R120.reuse.H0_H0 ;  /* 0x20000078ff807230 */ /* 0x110fe40000004100 */
[----:B------:R-:W-:Y:S02]  /*06b0*/  HADD2.F32 R120, -RZ, R120.H1_H1 ;  /* 0x30000078ff787230 */ /* 0x000fe40000004100 */
[----:B------:R-:W-:Y:S02]  /*06c0*/  HADD2.F32 R129, -RZ, R121.H0_H0 ;  /* 0x20000079ff817230 */ /* 0x000fe40000004100 */
[----:B------:R-:W-:Y:S01]  /*06d0*/  FADD.FTZ R3, -R169, R128 ;  /* 0x00000080a9037221 */ /* 0x000fe20000010100 */
[----:B------:R-:W-:Y:S02]  /*06e0*/  HADD2.F32 R131, -RZ, R122.H0_H0 ;  /* 0x2000007aff837230 */ /* 0x000fe40000004100 */
[----:B------:R-:W-:-:S02]  /*06f0*/  HADD2.F32 R132, -RZ, R123.H0_H0 ;  /* 0x2000007bff847230 */ /* 0x000fc40000004100 */
[----:B------:R-:W-:Y:S02]  /*0700*/  HADD2.F32 R133, -RZ, R123.H1_H1 ;  /* 0x3000007bff857230 */ /* 0x000fe40000004100 */
[----:B--2---:R-:W-:Y:S02]  /*0710*/  HADD2.F32 R114, -RZ, R104.H0_H0 ;  /* 0x20000068ff727230 */ /* 0x004fe40000004100 */
[----:B------:R-:W-:Y:S02]  /*0720*/  HADD2.F32 R130, -RZ, R121.H1_H1 ;  /* 0x30000079ff827230 */ /* 0x000fe40000004100 */
[----:B------:R-:W-:Y:S02]  /*0730*/  HADD2.F32 R122, -RZ, R122.H1_H1 ;  /* 0x3000007aff7a7230 */ /* 0x000fe40000004100 */
[--C-:B------:R-:W-:Y:S02]  /*0740*/  HADD2.F32 R123, -RZ, R97.reuse.H0_H0 ;  /* 0x20000061ff7b7230 */ /* 0x100fe40000004100 */
[----:B0-----:R-:W-:-:S02]  /*0750*/  HADD2.F32 R126, -RZ, R97.H1_H1 ;  /* 0x30000061ff7e7230 */ /* 0x001fc40000004100 */
[C---:B------:R-:W-:Y:S01]  /*0760*/  FADD.FTZ R97, -R169.reuse, R120 ;  /* 0x00000078a9617221 */ /* 0x040fe20000010100 */
[--C-:B------:R-:W-:Y:S02]  /*0770*/  HADD2.F32 R121, -RZ, R96.reuse.H0_H0 ;  /* 0x20000060ff797230 */ /* 0x100fe40000004100 */
[C---:B------:R-:W-:Y:S01]  /*0780*/  FADD.FTZ R115, -R169.reuse, R129 ;  /* 0x00000081a9737221 */ /* 0x040fe20000010100 */
[----:B------:R-:W-:Y:S02]  /*0790*/  HADD2.F32 R96, -RZ, R96.H1_H1 ;  /* 0x30000060ff607230 */ /* 0x000fe40000004100 */
[----:B------:R-:W-:Y:S01]  /*07a0*/  FADD.FTZ R129, -R169, R114 ;  /* 0x00000072a9817221 */ /* 0x000fe20000010100 */
[--C-:B------:R-:W-:Y:S02]  /*07b0*/  HADD2.F32 R124, -RZ, R105.reuse.H0_H0 ;  /* 0x20000069ff7c7230 */ /* 0x100fe40000004100 */
[----:B-----5:R-:W-:Y:S01]  /*07c0*/  FMUL.FTZ R3, R112, R3 ;  /* 0x0000000370037220 */ /* 0x020fe20000410000 */
[----:B------:R-:W-:-:S02]  /*07d0*/  HADD2.F32 R135, -RZ, R105.H1_H1 ;  /* 0x30000069ff877230 */ /* 0x000fc40000004100 */
[C---:B------:R-:W-:Y:S01]  /*07e0*/  FADD.FTZ R105, -R169.reuse, R122 ;  /* 0x0000007aa9697221 */ /* 0x040fe20000010100 */
[--C-:B------:R-:W-:Y:S02]  /*07f0*/  HADD2.F32 R142, -RZ, R116.reuse.H0_H0 ;  /* 0x20000074ff8e7230 */ /* 0x100fe40000004100 */
[----:B------:R-:W-:Y:S01]  /*0800*/  FMUL.FTZ R114, R112, R97 ;  /* 0x0000006170727220 */ /* 0x000fe20000410000 */
[----:B------:R-:W-:Y:S02]  /*0810*/  HADD2.F32 R116, -RZ, R116.H1_H1 ;  /* 0x30000074ff747230 */ /* 0x000fe40000004100 */
[----:B------:R-:W-:Y:S01]  /*0820*/  FMUL.FTZ R122, R36, R121 ;  /* 0x00000079247a7220 */ /* 0x000fe20000410000 */
[--C-:B------:R-:W-:Y:S02]  /*0830*/  HADD2.F32 R127, -RZ, R99.reuse.H0_H0 ;  /* 0x20000063ff7f7230 */ /* 0x100fe40000004100 */
[----:B------:R-:W-:Y:S02]  /*0840*/  HADD2.F32 R134, -RZ, R99.H1_H1 ;  /* 0x30000063ff867230 */ /* 0x000fe40000004100 */
[----:B------:R-:W-:Y:S01]  /*0850*/  FADD.FTZ R99, -R169, R130 ;  /* 0x00000082a9637221 */ /* 0x000fe20000010100 */
[----:B------:R-:W-:-:S02]  /*0860*/  HADD2.F32 R150, -RZ, R118.H0_H0 ;  /* 0x20000076ff967230 */ /* 0x000fc40000004100 */
[----:B------:R-:W-:Y:S01]  /*0870*/  FADD.FTZ R84, R84, R121 ;  /* 0x0000007954547221 */ /* 0x000fe20000010000 */
[--C-:B------:R-:W-:Y:S02]  /*0880*/  HADD2.F32 R144, -RZ, R117.reuse.H0_H0 ;  /* 0x20000075ff907230 */ /* 0x100fe40000004100 */
[----:B------:R-:W-:Y:S01]  /*0890*/  FFMA.FTZ R40, R3, R121, R40 ;  /* 0x0000007903287223 */ /* 0x000fe20000010028 */
[----:B------:R-:W-:Y:S02]  /*08a0*/  HADD2.F32 R148, -RZ, R117.H1_H1 ;  /* 0x30000075ff947230 */ /* 0x000fe40000004100 */
[----:B------:R-:W-:Y:S01]  /*08b0*/  FADD.FTZ R117, -R169, R131 ;  /* 0x00000083a9757221 */ /* 0x000fe20000010100 */
[----:B------:R-:W-:Y:S02]  /*08c0*/  HADD2.F32 R118, -RZ, R118.H1_H1 ;  /* 0x30000076ff767230 */ /* 0x000fe40000004100 */
[----:B------:R-:W-:Y:S01]  /*08d0*/  FADD.FTZ R85, R85, R96 ;  /* 0x0000006055557221 */ /* 0x000fe20000010000 */
[-C--:B------:R-:W-:Y:S01]  /*08e0*/  FFMA.FTZ R41, R114, R96.reuse, R41 ;  /* 0x0000006072297223 */ /* 0x080fe20000010029 */
[----:B------:R-:W-:Y:S01]  /*08f0*/  FMUL.FTZ R121, R37, R96 ;  /* 0x0000006025797220 */ /* 0x000fe20000410000 */
[----:B------:R-:W-:Y:S01]  /*0900*/  FADD.FTZ R151, -R169, R116 ;  /* 0x00000074a9977221 */ /* 0x000fe20000010100 */
[----:B------:R-:W-:Y:S01]  /*0910*/  FMUL.FTZ R115, R112, R115 ;  /* 0x0000007370737220 */ /* 0x000fe20000410000 */
[----:B------:R-:W-:Y:S01]  /*0920*/  FADD.FTZ R96, RZ, R122 ;  /* 0x0000007aff607221 */ /* 0x000fe20000010000 */
[----:B------:R-:W-:-:S02]  /*0930*/  HADD2.F32 R125, -RZ, R98.H0_H0 ;  /* 0x20000062ff7d7230 */ /* 0x000fc40000004100 */
[C---:B------:R-:W-:Y:S01]  /*0940*/  FMUL.FTZ R116, R112.reuse, R99 ;  /* 0x0000006370747220 */ /* 0x040fe20000410000 */
[----:B------:R-:W-:Y:S01]  /*0950*/  FFMA.FTZ R97, R3, R122, RZ ;  /* 0x0000007a03617223 */ /* 0x000fe200000100ff */
[----:B------:R-:W-:Y:S02]  /*0960*/  HADD2.F32 R98, -RZ, R98.H1_H1 ;  /* 0x30000062ff627230 */ /* 0x000fe40000004100 */
[C---:B------:R-:W-:Y:S01]  /*0970*/  FADD.FTZ R163, -R169.reuse, R118 ;  /* 0x00000076a9a37221 */ /* 0x040fe20000010100 */
[C---:B------:R-:W-:Y:S01]  /*0980*/  FMUL.FTZ R117, R112.reuse, R117 ;  /* 0x0000007570757220 */ /* 0x040fe20000410000 */
[----:B------:R-:W-:Y:S01]  /*0990*/  FADD.FTZ R131, -R169, R124 ;  /* 0x0000007ca9837221 */ /* 0x000fe20000010100 */
[----:B------:R-:W-:Y:S01]  /*09a0*/  FMUL.FTZ R118, R112, R105 ;  /* 0x0000006970767220 */ /* 0x000fe20000410000 */
[----:B------:R-:W-:Y:S01]  /*09b0*/  FADD.FTZ R86, R86, R123 ;  /* 0x0000007b56567221 */ /* 0x000fe20000010000 */
[-C--:B------:R-:W-:Y:S01]  /*09c0*/  FFMA.FTZ R42, R115, R123.reuse, R42 ;  /* 0x0000007b732a7223 */ /* 0x080fe2000001002a */
[----:B------:R-:W-:Y:S01]  /*09d0*/  FMUL.FTZ R124, R38, R123 ;  /* 0x0000007b267c7220 */ /* 0x000fe20000410000 */
[----:B------:R-:W-:Y:S01]  /*09e0*/  FADD.FTZ R99, R96, R121 ;  /* 0x0000007960637221 */ /* 0x000fe20000010000 */
[----:B------:R-:W-:Y:S01]  /*09f0*/  FADD.FTZ R87, R87, R126 ;  /* 0x0000007e57577221 */ /* 0x000fe20000010000 */
[-C--:B------:R-:W-:Y:S01]  /*0a00*/  FFMA.FTZ R43, R116, R126.reuse, R43 ;  /* 0x0000007e742b7223 */ /* 0x080fe2000001002b */
        /* <DEDUP_REMOVED lines=8> */
[----:B------:R-:W-:Y:S01]  /*0a90*/  FADD.FTZ R98, R99, R124 ;  /* 0x0000007c63627221 */ /* 0x000fe20000010000 */
[----:B------:R-:W-:Y:S01]  /*0aa0*/  FFMA.FTZ R97, R115, R124, R96 ;  /* 0x0000007c73617223 */ /* 0x000fe20000010060 */
[----:B------:R-:W-:-:S02]  /*0ab0*/  HADD2.F32 R152, -RZ, R119.H0_H0 ;  /* 0x20000077ff987230 */ /* 0x000fc40000004100 */
[----:B------:R-:W-:Y:S01]  /*0ac0*/  FADD.FTZ R99, R98, R123 ;  /* 0x0000007b62637221 */ /* 0x000fe20000010000 */
[----:B------:R-:W-:Y:S01]  /*0ad0*/  FFMA.FTZ R96, R116, R123, R97 ;  /* 0x0000007b74607223 */ /* 0x000fe20000010061 */
[----:B------:R-:W-:Y:S02]  /*0ae0*/  HADD2.F32 R153, -RZ, R119.H1_H1 ;  /* 0x30000077ff997230 */ /* 0x000fe40000004100 */
[----:B------:R-:W-:Y:S01]  /*0af0*/  FADD.FTZ R119, -R169, R132 ;  /* 0x00000084a9777221 */ /* 0x000fe20000010100 */
[----:B------:R-:W-:Y:S01]  /*0b00*/  FADD.FTZ R98, R99, R126 ;  /* 0x0000007e63627221 */ /* 0x000fe20000010000 */
[----:B------:R-:W-:Y:S01]  /*0b10*/  FFMA.FTZ R97, R117, R126, R96 ;  /* 0x0000007e75617223 */ /* 0x000fe20000010060 */
[----:B------:R-:W-:Y:S01]  /*0b20*/  FMUL.FTZ R128, R34, R127 ;  /* 0x0000007f22807220 */ /* 0x000fe20000410000 */
[----:B------:R-:W-:Y:S01]  /*0b30*/  FMUL.FTZ R119, R112, R119 ;  /* 0x0000007770777220 */ /* 0x000fe20000410000 */
[----:B------:R-:W-:Y:S01]  /*0b40*/  FADD.FTZ R99, R98, R125 ;  /* 0x0000007d62637221 */ /* 0x000fe20000010000 */
[----:B------:R-:W-:Y:S01]  /*0b50*/  FADD.FTZ R133, -R169, R133 ;  /* 0x00000085a9857221 */ /* 0x000fe20000010100 */
[----:B------:R-:W-:Y:S01]  /*0b60*/  FFMA.FTZ R96, R118, R125, R97 ;  /* 0x0000007d76607223 */ /* 0x000fe20000010061 */
[----:B------:R-:W-:-:S02]  /*0b70*/  HADD2.F32 R137, -RZ, R106.H1_H1 ;  /* 0x3000006aff897230 */ /* 0x000fc40000004100 */
[----:B------:R-:W-:Y:S01]  /*0b80*/  FADD.FTZ R82, R82, R127 ;  /* 0x0000007f52527221 */ /* 0x000fe20000010000 */
[--C-:B------:R-:W-:Y:S02]  /*0b90*/  HADD2.F32 R138, -RZ, R107.reuse.H0_H0 ;  /* 0x2000006bff8a7230 */ /* 0x100fe40000004100 */
[----:B------:R-:W-:Y:S01]  /*0ba0*/  FFMA.FTZ R46, R119, R127, R46 ;  /* 0x0000007f772e7223 */ /* 0x000fe2000001002e */
[----:B------:R-:W-:Y:S02]  /*0bb0*/  HADD2.F32 R140, -RZ, R107.H1_H1 ;  /* 0x3000006bff8c7230 */ /* 0x000fe40000004100 */
[----:B------:R-:W-:Y:S01]  /*0bc0*/  FMUL.FTZ R127, R35, R134 ;  /* 0x00000086237f7220 */ /* 0x000fe20000410000 */
[----:B------:R-:W-:Y:S02]  /*0bd0*/  HADD2.F32 R107, -RZ, R108.H0_H0 ;  /* 0x2000006cff6b7230 */ /* 0x000fe40000004100 */
[----:B------:R-:W-:Y:S01]  /*0be0*/  FADD.FTZ R98, R99, R128 ;  /* 0x0000008063627221 */ /* 0x000fe20000010000 */
[----:B------:R-:W-:-:S02]  /*0bf0*/  HADD2.F32 R104, -RZ, R104.H1_H1 ;  /* 0x30000068ff687230 */ /* 0x000fc40000004100 */
[----:B------:R-:W-:Y:S01]  /*0c00*/  FMUL.FTZ R120, R112, R133 ;  /* 0x0000008570787220 */ /* 0x000fe20000410000 */
[----:B------:R-:W-:Y:S01]  /*0c10*/  FFMA.FTZ R97, R119, R128, R96 ;  /* 0x0000008077617223 */ /* 0x000fe20000010060 */
[----:B------:R-:W-:Y:S02]  /*0c20*/  HADD2.F32 R136, -RZ, R106.H0_H0 ;  /* 0x2000006aff887230 */ /* 0x000fe40000004100 */
[C---:B------:R-:W-:Y:S01]  /*0c30*/  FADD.FTZ R137, -R169.reuse, R137 ;  /* 0x00000089a9897221 */ /* 0x040fe20000010100 */
[----:B------:R-:W-:Y:S02]  /*0c40*/  HADD2.F32 R108, -RZ, R108.H1_H1 ;  /* 0x3000006cff6c7230 */ /* 0x000fe40000004100 */
[----:B------:R-:W-:Y:S01]  /*0c50*/  FADD.FTZ R143, -R169, R138 ;  /* 0x0000008aa98f7221 */ /* 0x000fe20000010100 */
[--C-:B------:R-:W-:Y:S02]  /*0c60*/  HADD2.F32 R139, -RZ, R109.reuse.H0_H0 ;  /* 0x2000006dff8b7230 */ /* 0x100fe40000004100 */
[----:B------:R-:W-:Y:S01]  /*0c70*/  FMUL.FTZ R138, R28, R107 ;  /* 0x0000006b1c8a7220 */ /* 0x000fe20000410000 */
[----:B------:R-:W-:-:S02]  /*0c80*/  HADD2.F32 R106, -RZ, R109.H1_H1 ;  /* 0x3000006dff6a7230 */ /* 0x000fc40000004100 */
[----:B------:R-:W-:Y:S01]  /*0c90*/  FADD.FTZ R99, R98, R127 ;  /* 0x0000007f62637221 */ /* 0x000fe20000010000 */
[----:B------:R-:W-:Y:S01]  /*0ca0*/  FADD.FTZ R109, -R169, R104 ;  /* 0x00000068a96d7221 */ /* 0x000fe20000010100 */
[----:B------:R-:W-:Y:S01]  /*0cb0*/  FMUL.FTZ R129, R112, R129 ;  /* 0x0000008170817220 */ /* 0x000fe20000410000 */
[C---:B------:R-:W-:Y:S01]  /*0cc0*/  FFMA.FTZ R98, R120.reuse, R127, R97 ;  /* 0x0000007f78627223 */ /* 0x040fe20000010061 */
[----:B------:R-:W-:Y:S01]  /*0cd0*/  FADD.FTZ R83, R83, R134 ;  /* 0x0000008653537221 */ /* 0x000fe20000010000 */
[----:B------:R-:W-:Y:S01]  /*0ce0*/  FFMA.FTZ R47, R120, R134, R47 ;  /* 0x00000086782f7223 */ /* 0x000fe2000001002f */
[C---:B------:R-:W-:Y:S01]  /*0cf0*/  FMUL.FTZ R134, R112.reuse, R137 ;  /* 0x0000008970867220 */ /* 0x040fe20000410000 */
[----:B------:R-:W-:Y:S01]  /*0d00*/  FMUL.FTZ R137, R29, R108 ;  /* 0x0000006c1d897220 */ /* 0x000fe20000410000 */
[----:B------:R-:W-:Y:S01]  /*0d10*/  FADD.FTZ R96, R99, R138 ;  /* 0x0000008a63607221 */ /* 0x000fe20000010000 */
[C---:B------:R-:W-:Y:S01]  /*0d20*/  FMUL.FTZ R130, R112.reuse, R109 ;  /* 0x0000006d70827220 */ /* 0x040fe20000410000 */
[----:B------:R-:W-:Y:S01]  /*0d30*/  FFMA.FTZ R97, R129, R138, R98 ;  /* 0x0000008a81617223 */ /* 0x000fe20000010062 */
[C---:B------:R-:W-:Y:S01]  /*0d40*/  FADD.FTZ R147, -R169.reuse, R140 ;  /* 0x0000008ca9937221 */ /* 0x040fe20000010100 */
[----:B------:R-:W-:Y:S01]  /*0d50*/  FMUL.FTZ R131, R112, R131 ;  /* 0x0000008370837220 */ /* 0x000fe20000410000 */
[----:B------:R-:W-:Y:S01]  /*0d60*/  FMUL.FTZ R140, R30, R139 ;  /* 0x0000008b1e8c7220 */ /* 0x000fe20000410000 */
[----:B------:R-:W-:Y:S01]  /*0d70*/  FADD.FTZ R99, R96, R137 ;  /* 0x0000008960637221 */ /* 0x000fe20000010000 */
[----:B------:R-:W-:Y:S01]  /*0d80*/  FADD.FTZ R135, -R169, R135 ;  /* 0x00000087a9877221 */ /* 0x000fe20000010100 */
[----:B------:R-:W-:Y:S01]  /*0d90*/  FFMA.FTZ R96, R130, R137, R97 ;  /* 0x0000008982607223 */ /* 0x000fe20000010061 */
[----:B------:R-:W-:-:S02]  /*0da0*/  HADD2.F32 R145, -RZ, R111.H0_H0 ;  /* 0x2000006fff917230 */ /* 0x000fc40000004100 */
[----:B------:R-:W-:Y:S01]  /*0db0*/  FADD.FTZ R78, R78, R139 ;  /* 0x0000008b4e4e7221 */ /* 0x000fe20000010000 */
[----:B------:R-:W-:Y:S02]  /*0dc0*/  HADD2.F32 R146, -RZ, R111.H1_H1 ;  /* 0x3000006fff927230 */ /* 0x000fe40000004100 */
[----:B------:R-:W-:Y:S01]  /*0dd0*/  FADD.FTZ R111, -R169, R136 ;  /* 0x00000088a96f7221 */ /* 0x000fe20000010100 */
[--C-:B------:R-:W-:Y:S02]  /*0de0*/  HADD2.F32 R141, -RZ, R110.reuse.H0_H0 ;  /* 0x2000006eff8d7230 */ /* 0x100fe40000004100 */
[----:B------:R-:W-:Y:S01]  /*0df0*/  FFMA.FTZ R50, R131, R139, R50 ;  /* 0x0000008b83327223 */ /* 0x000fe20000010032 */
[----:B------:R-:W-:Y:S01]  /*0e00*/  FMUL.FTZ R139, R31, R106 ;  /* 0x0000006a1f8b7220 */ /* 0x000fe20000410000 */
[----:B------:R-:W-:Y:S01]  /*0e10*/  FADD.FTZ R98, R99, R140 ;  /* 0x0000008c63627221 */ /* 0x000fe20000010000 */
[----:B------:R-:W-:Y:S01]  /*0e20*/  FMUL.FTZ R132, R112, R135 ;  /* 0x0000008770847220 */ /* 0x000fe20000410000 */
[----:B------:R-:W-:Y:S01]  /*0e30*/  FFMA.FTZ R97, R131, R140, R96 ;  /* 0x0000008c83617223 */ /* 0x000fe20000010060 */
[----:B------:R-:W-:-:S02]  /*0e40*/  HADD2.F32 R110, -RZ, R110.H1_H1 ;  /* 0x3000006eff6e7230 */ /* 0x000fc40000004100 */
[----:B------:R-:W-:Y:S01]  /*0e50*/  FADD.FTZ R149, -R169, R142 ;  /* 0x0000008ea9957221 */ /* 0x000fe20000010100 */
[----:B------:R-:W-:Y:S01]  /*0e60*/  FMUL.FTZ R133, R112, R111 ;  /* 0x0000006f70857220 */ /* 0x000fe20000410000 */
        /* <DEDUP_REMOVED lines=8> */
[C---:B------:R-:W-:Y:S01]  /*0ef0*/  FADD.FTZ R155, -R169.reuse, R144 ;  /* 0x00000090a99b7221 */ /* 0x040fe20000010100 */
[----:B------:R-:W-:Y:S01]  /*0f00*/  FMUL.FTZ R144, R26, R145 ;  /* 0x000000911a907220 */ /* 0x000fe20000410000 */
[----:B------:R-:W-:Y:S01]  /*0f10*/  FADD.FTZ R99, R98, R141 ;  /* 0x0000008d62637221 */ /* 0x000fe20000010000 */
[C---:B------:R-:W-:Y:S01]  /*0f20*/  FADD.FTZ R159, -R169.reuse, R148 ;  /* 0x00000094a99f7221 */ /* 0x040fe20000010100 */
[C---:B------:R-:W-:Y:S01]  /*0f30*/  FADD.FTZ R161, -R169.reuse, R150 ;  /* 0x00000096a9a17221 */ /* 0x040fe20000010100 */
[C---:B------:R-:W-:Y:S01]  /*0f40*/  FADD.FTZ R165, -R169.reuse, R152 ;  /* 0x00000098a9a57221 */ /* 0x040fe20000010100 */
[----:B------:R-:W-:Y:S01]  /*0f50*/  FMUL.FTZ R135, R112, R143 ;  /* 0x0000008f70877220 */ /* 0x000fe20000410000 */
[----:B------:R-:W-:Y:S01]  /*0f60*/  FFMA.FTZ R96, R134, R141, R97 ;  /* 0x0000008d86607223 */ /* 0x000fe20000010061 */
[----:B------:R-:W-:Y:S01]  /*0f70*/  FADD.FTZ R169, -R169, R153 ;  /* 0x00000099a9a97221 */ /* 0x000fe20000010100 */
[----:B------:R-:W-:-:S02]  /*0f80*/  HADD2.F32 R153, -RZ, R100.H0_H0 ;  /* 0x20000064ff997230 */ /* 0x000fc40000004100 */
[----:B------:R-:W-:Y:S01]  /*0f90*/  FMUL.FTZ R143, R27, R146 ;  /* 0x000000921b8f7220 */ /* 0x000fe20000410000 */
[----:B------:R-:W-:Y:S01]  /*0fa0*/  FADD.FTZ R98, R99, R144 ;  /* 0x0000009063627221 */ /* 0x000fe20000010000 */
[----:B------:R-:W-:Y:S01]  /*0fb0*/  FMUL.FTZ R136, R112, R147 ;  /* 0x0000009370887220 */ /* 0x000fe20000410000 */
[C---:B------:R-:W-:Y:S01]  /*0fc0*/  FFMA.FTZ R97, R135.reuse, R144, R96 ;  /* 0x0000009087617223 */ /* 0x040fe20000010060 */
        /* <DEDUP_REMOVED lines=13> */
[----:B------:R-:W-:Y:S01]  /*10a0*/  FADD.FTZ R96, R99, R152 ;  /* 0x0000009863607221 */ /* 0x000fe20000010000 */
[----:B------:R-:W-:Y:S01]  /*10b0*/  FMUL.FTZ R146, R112, R151 ;  /* 0x0000009770927220 */ /* 0x000fe20000410000 */
[----:B------:R-:W-:Y:S01]  /*10c0*/  FFMA.FTZ R97, R145, R152, R98 ;  /* 0x0000009891617223 */ /* 0x000fe20000010062 */
[----:B------:R-:W-:Y:S02]  /*10d0*/  HADD2.F32 R104, -RZ, R101.H1_H1 ;  /* 0x30000065ff687230 */ /* 0x000fe40000004100 */
[----:B------:R-:W-:Y:S01]  /*10e0*/  FADD.FTZ R99, R96, R153 ;  /* 0x0000009960637221 */ /* 0x000fe20000010000 */
[----:B------:R-:W-:Y:S01]  /*10f0*/  FMUL.FTZ R147, R112, R155 ;  /* 0x0000009b70937220 */ /* 0x000fe20000410000 */
[----:B------:R-:W-:Y:S01]  /*1100*/  FMUL.FTZ R154, R22, R157 ;  /* 0x0000009d169a7220 */ /* 0x000fe20000410000 */
        /* <DEDUP_REMOVED lines=50> */
.L_x_5313:
        /* <DEDUP_REMOVED lines=16> */
.L_x_5314:
        /* <DEDUP_REMOVED lines=32> */
.L_x_5316:
[----:B------:R-:W-:Y:S05]  /*1730*/  BSYNC.RECONVERGENT B0 ;  /* 0x0000000000007941 */ /* 0x000fea0003800200 */
.L_x_5315:
        /* <DEDUP_REMOVED lines=27> */
[----:B------:R-:W-:Y:S02]  /*18f0*/  IMAD R97, R0, R97, RZ ;  /* 0x0000006100617224 */ /* 0x000fe400078e02ff */
[----:B-1----:R-:W-:Y:S01]  /*1900*/  FADD.FTZ R163, R163, R100 ;  /* 0x00000064a3a37221 */ /* 0x002fe20000010000 */
[----:B------:R-:W-:Y:S02]  /*1910*/  FADD.FTZ R96, R96, R101 ;  /* 0x0000006560607221 */ /* 0x000fe40000010000 */
[----:B------:R-:W-:Y:S01]  /*1920*/  SHF.R.S32.HI R100, RZ, 0x1f, R97 ;  /* 0x0000001fff647819 */ /* 0x000fe20000011461 */
[----:B------:R-:W-:Y:S01]  /*1930*/  FADD.FTZ R163, R102, R163 ;  /* 0x000000a366a37221 */ /* 0x000fe20000010000 */
[----:B------:R-:W-:Y:S02]  /*1940*/  FADD.FTZ R96, R103, R96 ;  /* 0x0000006067607221 */ /* 0x000fe40000010000 */
[----:B------:R-:W-:Y:S01]  /*1950*/  LEA.HI R102, R100, R97, RZ, 0x3 ;  /* 0x0000006164667211 */ /* 0x000fe200078f18ff */
[----:B------:R-:W-:Y:S01]  /*1960*/  FADD.FTZ R163, R163, R104 ;  /* 0x00000068a3a37221 */ /* 0x000fe20000010000 */
[----:B------:R-:W-:-:S02]  /*1970*/  FADD.FTZ R96, R96, R105 ;  /* 0x0000006960607221 */ /* 0x000fc40000010000 */
[----:B------:R-:W-:Y:S01]  /*1980*/  LEA.HI.SX32 R97, R102, R161, 0x1d ;  /* 0x000000a166617211 */ /* 0x000fe200078feaff */
[----:B------:R-:W-:Y:S01]  /*1990*/  FADD.FTZ R163, R106, R163 ;  /* 0x000000a36aa37221 */ /* 0x000fe20000010000 */
[----:B------:R-:W-:-:S03]  /*19a0*/  FADD.FTZ R96, R107, R96 ;  /* 0x000000606b607221 */ /* 0x000fc60000010000 */
[----:B------:R-:W-:Y:S01]  /*19b0*/  FADD.FTZ R163, R163, R108 ;  /* 0x0000006ca3a37221 */ /* 0x000fe20000010000 */
[----:B------:R-:W-:-:S03]  /*19c0*/  FADD.FTZ R96, R96, R109 ;  /* 0x0000006d60607221 */ /* 0x000fc60000010000 */
[----:B------:R-:W-:Y:S01]  /*19d0*/  FADD.FTZ R99, R110, R163 ;  /* 0x000000a36e637221 */ /* 0x000fe20000010000 */
[----:B------:R-:W-:Y:S01]  /*19e0*/  FADD.FTZ R98, R111, R96 ;  /* 0x000000606f627221 */ /* 0x000fe20000010000 */
[----:B------:R-:W-:Y:S02]  /*19f0*/  @P2 SHF.R.S32.HI R96, RZ, 0x1f, R113 ;  /* 0x0000001fff602819 */ /* 0x000fe40000011471 */
[----:B------:R-:W-:Y:S01]  /*1a00*/  FMUL.FTZ R99, R99, UR17 ;  /* 0x0000001163637c20 */ /* 0x000fe20008410000 */
[----:B------:R-:W-:Y:S01]  /*1a10*/  FMUL.FTZ R98, R98, UR17 ;  /* 0x0000001162627c20 */ /* 0x000fe20008410000 */
[----:B------:R-:W-:Y:S02]  /*1a20*/  @P2 LEA.HI R100, R96, R113, RZ, 0x3 ;  /* 0x0000007160642211 */ /* 0x000fe400078f18ff */
[----:B------:R-:W-:Y:S02]  /*1a30*/  MOV R96, RZ ;  /* 0x000000ff00607202 */ /* 0x000fe40000000f00 */
[----:B------:R-:W-:-:S02]  /*1a40*/  @P2 LEA.HI.SX32 R96, R100, R161, 0x1d ;  /* 0x000000a164602211 */ /* 0x000fc400078feaff */
        /* <DEDUP_REMOVED lines=16> */
.L_x_5319:
        /* <DEDUP_REMOVED lines=9> */
.L_x_5320:
        /* <DEDUP_REMOVED lines=9> */
.L_x_5321:
        /* <DEDUP_REMOVED lines=9> */
.L_x_5322:
        /* <DEDUP_REMOVED lines=9> */
.L_x_5323:
        /* <DEDUP_REMOVED lines=9> */
.L_x_5324:
        /* <DEDUP_REMOVED lines=9> */
.L_x_5325:
        /* <DEDUP_REMOVED lines=10> */
.L_x_5318:
[----:B------:R-:W0:Y:S01]  /*1f50*/  @P2 LDC R107, c[0x0][0x40c] ;  /* 0x00010300ff6b2b82 */ /* 0x000e220000000800 */
[-CC-:B------:R-:W-:Y:S01]  /*1f60*/  FFMA.FTZ R93, R3, R98.reuse, R99.reuse ;  /* 0x00000062035d7223 */ /* 0x180fe20000010063 */
[-CC-:B------:R-:W-:Y:S01]  /*1f70*/  FFMA.FTZ R92, R114, R98.reuse, R99.reuse ;  /* 0x00000062725c7223 */ /* 0x180fe20000010063 */
[-CC-:B------:R-:W-:Y:S01]  /*1f80*/  FFMA.FTZ R100, R116, R98.reuse, R99.reuse ;  /* 0x0000006274647223 */ /* 0x180fe20000010063 */
[----:B------:R-:W-:Y:S01]  /*1f90*/  FFMA.FTZ R101, R115, R98, R99 ;  /* 0x0000006273657223 */ /* 0x000fe20000010063 */
[----:B------:R-:W-:Y:S01]  /*1fa0*/  FADD.FTZ R93, R122, -R93 ;  /* 0x8000005d7a5d7221 */ /* 0x000fe20000010000 */
[----:B------:R-:W-:Y:S01]  /*1fb0*/  FADD.FTZ R95, R121, -R92 ;  /* 0x8000005c795f7221 */ /* 0x000fe20000010000 */
[----:B------:R-:W-:Y:S01]  /*1fc0*/  ISETP.GT.AND P1, PT, R2, RZ, PT ;  /* 0x000000ff0200720c */ /* 0x000fe20003f24270 */
[----:B------:R-:W1:Y:S01]  /*1fd0*/  @P2 LDC R94, c[0x0][0x40c] ;  /* 0x00010300ff5e2b82 */ /* 0x000e620000000800 */
[C---:B------:R-:W-:Y:S01]  /*1fe0*/  FMUL.FTZ R93, R112.reuse, R93 ;  /* 0x0000005d705d7220 */ /* 0x040fe20000410000 */
[----:B------:R-:W-:Y:S01]  /*1ff0*/  FMUL.FTZ R95, R112, R95 ;  /* 0x0000005f705f7220 */ /* 0x000fe20000410000 */
[----:B------:R-:W-:Y:S01]  /*2000*/  FADD.FTZ R103, R123, -R100 ;  /* 0x800000647b677221 */ /* 0x000fe20000010000 */
[----:B------:R-:W-:-:S02]  /*2010*/  FADD.FTZ R101, R124, -R101 ;  /* 0x800000657c657221 */ /* 0x000fc40000010000 */
[----:B------:R-:W-:Y:S01]  /*2020*/  FSEL R104, R93, RZ, P1 ;  /* 0x000000ff5d687208 */ /* 0x000fe20000800000 */
[C---:B------:R-:W-:Y:S01]  /*2030*/  FMUL.FTZ R103, R112.reuse, R103 ;  /* 0x0000006770677220 */ /* 0x040fe20000410000 */
[----:B------:R-:W2:Y:S01]  /*2040*/  @P2 LDC R102, c[0x0][0x40c] ;  /* 0x00010300ff662b82 */ /* 0x000ea20000000800 */
[----:B------:R-:W-:Y:S01]  /*2050*/  FSEL R105, R95, RZ, P1 ;  /* 0x000000ff5f697208 */ /* 0x000fe20000800000 */
[----:B------:R-:W-:Y:S02]  /*2060*/  FMUL.FTZ R101, R112, R101 ;  /* 0x0000006570657220 */ /* 0x000fe40000410000 */
[----:B------:R-:W-:-:S03]  /*2070*/  FSEL R103, R103, RZ, P1 ;  /* 0x000000ff67677208 */ /* 0x000fc60000800000 */
[----:B------:R-:W-:Y:S01]  /*2080*/  FSEL R106, R101, RZ, P1 ;  /* 0x000000ff656a7208 */ /* 0x000fe20000800000 */
[----:B------:R-:W3:Y:S01]  /*2090*/  @P2 LDC R109, c[0x0][0x40c] ;  /* 0x00010300ff6d2b82 */ /* 0x000ee20000000800 */
[----:B0-----:R-:W-:-:S05]  /*20a0*/  @P2 FMUL.FTZ R92, R104, R107 ;  /* 0x0000006b685c2220 */ /* 0x001fca0000410000 */
[----:B------:R-:W-:Y:S01]  /*20b0*/  @P2 F2FP.F16.F32.PACK_AB R95, RZ, R92 ;  /* 0x0000005cff5f223e */ /* 0x000fe200000000ff */
[C---:B-1----:R-:W-:Y:S01]  /*20c0*/  @P2 FMUL.FTZ R93, R105.reuse, R94 ;  /* 0x0000005e695d2220 */ /* 0x042fe20000410000 */
[----:B------:R-:W0:Y:S01]  /*20d0*/  @P2 LDC R107, c[0x0][0x40c] ;  /* 0x00010300ff6b2b82 */ /* 0x000e220000000800 */
[----:B------:R-:W-:Y:S02]  /*20e0*/  F2FP.F16.F32.PACK_AB R92, R105, R104 ;  /* 0x00000068695c723e */ /* 0x000fe400000000ff */
[----:B------:R-:W-:Y:S02]  /*20f0*/  @P2 PRMT R88, R95, 0x7610, R88 ;  /* 0x000076105f582816 */ /* 0x000fe40000000058 */
[----:B------:R-:W-:Y:S01]  /*2100*/  @P2 F2FP.F16.F32.PACK_AB R100, RZ, R93 ;  /* 0x0000005dff64223e */ /* 0x000fe200000000ff */
[C---:B--2---:R-:W-:Y:S01]  /*2110*/  @P2 FMUL.FTZ R102, R103.reuse, R102 ;  /* 0x0000006667662220 */ /* 0x044fe20000410000 */
[----:B------:R-:W-:Y:S01]  /*2120*/  F2FP.F16.F32.PACK_AB R93, R103, R106 ;  /* 0x0000006a675d723e */ /* 0x000fe200000000ff */
[----:B------:R-:W1:Y:S01]  /*2130*/  @P2 LDC R104, c[0x0][0x40c] ;  /* 0x00010300ff682b82 */ /* 0x000e620000000800 */
[-CC-:B------:R-:W-:Y:S01]  /*2140*/  FFMA.FTZ R103, R117, R98.reuse, R99.reuse ;  /* 0x0000006275677223 */ /* 0x180fe20000010063 */
[----:B------:R-:W-:Y:S01]  /*2150*/  @P2 PRMT R88, R88, 0x5410, R100 ;  /* 0x0000541058582816 */ /* 0x000fe20000000064 */
[----:B------:R-:W-:Y:S01]  /*2160*/  FFMA.FTZ R100, R120, R98, R99 ;  /* 0x0000006278647223 */ /* 0x000fe20000010063 */
[----:B------:R-:W-:Y:S01]  /*2170*/  @P2 F2FP.F16.F32.PACK_AB R102, RZ, R102 ;  /* 0x00000066ff66223e */ /* 0x000fe200000000ff */
[----:B------:R-:W-:Y:S01]  /*2180*/  FADD.FTZ R103, R126, -R103 ;  /* 0x800000677e677221 */ /* 0x000fe20000010000 */
[----:B---3--:R-:W-:-:S03]  /*2190*/  @P2 FMUL.FTZ R94, R106, R109 ;  /* 0x0000006d6a5e2220 */ /* 0x008fc60000410000 */
[----:B------:R-:W-:Y:S02]  /*21a0*/  FMUL.FTZ R103, R112, R103 ;  /* 0x0000006770677220 */ /* 0x000fe40000410000 */
[----:B------:R-:W-:Y:S01]  /*21b0*/  @P2 F2FP.F16.F32.PACK_AB R101, RZ, R94 ;  /* 0x0000005eff65223e */ /* 0x000fe200000000ff */
[----:B------:R-:W-:-:S03]  /*21c0*/  FFMA.FTZ R94, R118, R98, R99 ;  /* 0x00000062765e7223 */ /* 0x000fc60000010063 */
[----:B------:R-:W-:Y:S01]  /*21d0*/  @P2 PRMT R89, R101, 0x7610, R89 ;  /* 0x0000761065592816 */ /* 0x000fe20000000059 */
[----:B------:R-:W-:Y:S01]  /*21e0*/  FADD.FTZ R105, R125, -R94 ;  /* 0x8000005e7d697221 */ /* 0x000fe20000010000 */
[----:B------:R-:W-:Y:S02]  /*21f0*/  FSEL R94, R103, RZ, P1 ;  /* 0x000000ff675e7208 */ /* 0x000fe40000800000 */
[----:B------:R-:W-:Y:S01]  /*2200*/  @P2 PRMT R89, R89, 0x5410, R102 ;  /* 0x0000541059592816 */ /* 0x000fe20000000066 */
[----:B------:R-:W-:Y:S02]  /*2210*/  FMUL.FTZ R105, R112, R105 ;  /* 0x0000006970697220 */ /* 0x000fe40000410000 */
[----:B0-----:R-:W-:Y:S02]  /*2220*/  @P2 FMUL.FTZ R103, R94, R107 ;  /* 0x0000006b5e672220 */ /* 0x001fe40000410000 */
[----:B------:R-:W0:Y:S01]  /*2230*/  @P2 LDC R107, c[0x0][0x40c] ;  /* 0x00010300ff6b2b82 */ /* 0x000e220000000800 */
[----:B------:R-:W-:-:S02]  /*2240*/  FSEL R105, R105, RZ, P1 ;  /* 0x000000ff69697208 */ /* 0x000fc40000800000 */
[----:B------:R-:W-:Y:S02]  /*2250*/  @P2 F2FP.F16.F32.PACK_AB R103, RZ, R103 ;  /* 0x00000067ff67223e */ /* 0x000fe400000000ff */
[C---:B------:R-:W-:Y:S01]  /*2260*/  F2FP.F16.F32.PACK_AB R94, R105.reuse, R94 ;  /* 0x0000005e695e723e */ /* 0x040fe200000000ff */
[----:B-1----:R-:W-:Y:S01]  /*2270*/  @P2 FMUL.FTZ R104, R105, R104 ;  /* 0x0000006869682220 */ /* 0x002fe20000410000 */
[----:B------:R-:W-:Y:S01]  /*2280*/  FFMA.FTZ R105, R119, R98, R99 ;  /* 0x0000006277697223 */ /* 0x000fe20000010063 */
[----:B------:R-:W-:-:S03]  /*2290*/  @P2 PRMT R90, R103, 0x7610, R90 ;  /* 0x00007610675a2816 */ /* 0x000fc6000000005a */
[----:B------:R-:W-:Y:S01]  /*22a0*/  FADD.FTZ R105, R128, -R105 ;  /* 0x8000006980697221 */ /* 0x000fe20000010000 */
[----:B------:R-:W-:-:S03]  /*22b0*/  @P2 F2FP.F16.F32.PACK_AB R104, RZ, R104 ;  /* 0x00000068ff68223e */ /* 0x000fc600000000ff */
[----:B------:R-:W-:Y:S01]  /*22c0*/  FMUL.FTZ R105, R112, R105 ;  /* 0x0000006970697220 */ /* 0x000fe20000410000 */
[----:B------:R-:W-:-:S04]  /*22d0*/  @P2 PRMT R90, R90, 0x5410, R104 ;  /* 0x000054105a5a2816 */ /* 0x000fc80000000068 */
[----:B------:R-:W-:Y:S01]  /*22e0*/  FSEL R106, R105, RZ, P1 ;  /* 0x000000ff696a7208 */ /* 0x000fe20000800000 */
[----:B------:R-:W-:-:S04]  /*22f0*/  FADD.FTZ R105, R127, -R100 ;  /* 0x800000647f697221 */ /* 0x000fc80000010000 */
[----:B0-----:R-:W-:Y:S01]  /*2300*/  @P2 FMUL.FTZ R95, R106, R107 ;  /* 0x0000006b6a5f2220 */ /* 0x001fe20000410000 */
[----:B------:R-:W-:-:S04]  /*2310*/  FMUL.FTZ R105, R112, R105 ;  /* 0x0000006970697220 */ /* 0x000fc80000410000 */
[----:B------:R-:W-:Y:S02]  /*2320*/  @P2 F2FP.F16.F32.PACK_AB R100, RZ, R95 ;  /* 0x0000005fff64223e */ /* 0x000fe400000000ff */
        /* <DEDUP_REMOVED lines=8> */
.L_x_5317:
[----:B------:R-:W-:Y:S01]  /*23b0*/  UMOV UR4, UR8 ;  /* 0x0000000800047c82 */ /* 0x000fe20008000000 */
[----:B------:R-:W-:Y:S01]  /*23c0*/  UMOV UR5, UR9 ;  /* 0x0000000900057c82 */ /* 0x000fe20008000000 */
[----:B------:R-:W-:-:S04]  /*23d0*/  UISETP.NE.U32.AND UP0, UPT, UR4, URZ, UPT ;  /* 0x000000ff0400728c */ /* 0x000fc8000bf05070 */
[----:B------:R-:W-:-:S09]  /*23e0*/  UISETP.NE.AND.EX UP0, UPT, UR5, URZ, UPT, UP0 ;  /* 0x000000ff0500728c */ /* 0x000fd2000bf05300 */
[----:B------:R-:W-:Y:S05]  /*23f0*/  BRA.U UP0, `(.L_x_5327) ;  /* 0x0000000500087547 */ /* 0x000fea000b800000 */
[----:B------:R-:W-:Y:S01]  /*2400*/  ISETP.GT.AND P1, PT, R2, RZ, PT ;  /* 0x000000ff0200720c */ /* 0x000fe20003f24270 */
[----:B------:R-:W-:Y:S01]  /*2410*/  HADD2.F32 R101, -RZ, R12.H0_H0 ;  /* 0x2000000cff657230 */ /* 0x000fe20000004100 */
[----:B------:R-:W0:Y:S01]  /*2420*/  @P2 LDC R102, c[0x0][0x40c] ;  /* 0x00010300ff662b82 */ /* 0x000e220000000800 */
[----:B------:R-:W-:Y:S02]  /*2430*/  HADD2.F32 R107, -RZ, R13.H1_H1 ;  /* 0x3000000dff6b7230 */ /* 0x000fe40000004100 */
[----:B------:R-:W-:-:S05]  /*2440*/  HADD2.F32 R111, -RZ, R14.H1_H1 ;  /* 0x3000000eff6f7230 */ /* 0x000fca0000004100 */
[----:B------:R-:W1:Y:S03]  /*2450*/  @P2 LDC R106, c[0x0][0x40c] ;  /* 0x00010300ff6a2b82 */ /* 0x000e660000000800 */
        /* <DEDUP_REMOVED lines=8> */
[----:B------:R-:W-:Y:S01]  /*24e0*/  @P1 FFMA.FTZ R101, R112, R103, R101 ;  /* 0x0000006770651223 */ /* 0x000fe20000010065 */
[----:B------:R-:W-:-:S02]  /*24f0*/  HADD2.F32 R103, -RZ, R12.H1_H1 ;  /* 0x3000000cff677230 */ /* 0x000fc40000004100 */
[----:B------:R-:W-:Y:S01]  /*2500*/  @P1 FFMA.FTZ R113, R119, R98, R99 ;  /* 0x0000006277711223 */ /* 0x000fe20000010063 */
[----:B------:R-:W-:Y:S02]  /*2510*/  HADD2.F32 R109, -RZ, R14.H0_H0 ;  /* 0x2000000eff6d7230 */ /* 0x000fe40000004100 */
[----:B------:R-:W-:Y:S01]  /*2520*/  @P1 FFMA.FTZ R103, R112, R100, R103 ;  /* 0x0000006470671223 */ /* 0x000fe20000010067 */
[----:B------:R-:W-:Y:S01]  /*2530*/  @P1 FADD.FTZ R100, R124, -R105 ;  /* 0x800000697c641221 */ /* 0x000fe20000010000 */
[----:B------:R-:W-:Y:S02]  /*2540*/  HADD2.F32 R105, -RZ, R13.H0_H0 ;  /* 0x2000000dff697230 */ /* 0x000fe40000004100 */
[----:B------:R-:W-:Y:S01]  /*2550*/  @P1 FFMA.FTZ R109, R112, R104, R109 ;  /* 0x00000068706d1223 */ /* 0x000fe2000001006d */
[----:B------:R-:W-:Y:S01]  /*2560*/  @P1 FFMA.FTZ R104, R118, R98, R99 ;  /* 0x0000006276681223 */ /* 0x000fe20000010063 */
[----:B0-----:R-:W-:Y:S01]  /*2570*/  @P2 FMUL.FTZ R103, R103, R102 ;  /* 0x0000006667672220 */ /* 0x001fe20000410000 */
[----:B------:R-:W-:Y:S01]  /*2580*/  @P1 FADD.FTZ R108, R128, -R113 ;  /* 0x80000071806c1221 */ /* 0x000fe20000010000 */
[----:B------:R-:W-:Y:S01]  /*2590*/  @P1 FFMA.FTZ R105, R112, R100, R105 ;  /* 0x0000006470691223 */ /* 0x000fe20000010069 */
[----:B------:R-:W-:Y:S01]  /*25a0*/  @P1 FFMA.FTZ R100, R116, R98, R99 ;  /* 0x0000006274641223 */ /* 0x000fe20000010063 */
[----:B------:R-:W-:Y:S01]  /*25b0*/  @P1 FADD.FTZ R104, R125, -R104 ;  /* 0x800000687d681221 */ /* 0x000fe20000010000 */
[----:B------:R-:W0:Y:S01]  /*25c0*/  @P2 LDC R102, c[0x0][0x40c] ;  /* 0x00010300ff662b82 */ /* 0x000e220000000800 */
[----:B------:R-:W-:-:S02]  /*25d0*/  HADD2.F32 R113, -RZ, R15.H0_H0 ;  /* 0x2000000fff717230 */ /* 0x000fc40000004100 */
[----:B------:R-:W-:Y:S01]  /*25e0*/  @P1 FADD.FTZ R100, R123, -R100 ;  /* 0x800000647b641221 */ /* 0x000fe20000010000 */
[C---:B------:R-:W-:Y:S01]  /*25f0*/  @P1 FFMA.FTZ R111, R112.reuse, R104, R111 ;  /* 0x00000068706f1223 */ /* 0x040fe2000001006f */
[----:B------:R-:W-:Y:S02]  /*2600*/  @P2 F2FP.F16.F32.PACK_AB R103, RZ, R103 ;  /* 0x00000067ff67223e */ /* 0x000fe400000000ff */
[C---:B------:R-:W-:Y:S01]  /*2610*/  @P1 FFMA.FTZ R107, R112.reuse, R100, R107 ;  /* 0x00000064706b1223 */ /* 0x040fe2000001006b */
[----:B------:R-:W-:Y:S01]  /*2620*/  @P1 FFMA.FTZ R113, R112, R108, R113 ;  /* 0x0000006c70711223 */ /* 0x000fe20000010071 */
[----:B------:R-:W3:Y:S01]  /*2630*/  @P2 LDC R100, c[0x0][0x40c] ;  /* 0x00010300ff642b82 */ /* 0x000ee20000000800 */
[----:B-1----:R-:W-:Y:S02]  /*2640*/  @P2 FMUL.FTZ R111, R111, R106 ;  /* 0x0000006a6f6f2220 */ /* 0x002fe40000410000 */
[----:B--2---:R-:W-:-:S03]  /*2650*/  @P2 FMUL.FTZ R113, R113, R110 ;  /* 0x0000006e71712220 */ /* 0x004fc60000410000 */
[----:B------:R-:W-:Y:S02]  /*2660*/  @P2 F2FP.F16.F32.PACK_AB R111, RZ, R111 ;  /* 0x0000006fff6f223e */ /* 0x000fe400000000ff */
[----:B------:R-:W1:Y:S01]  /*2670*/  @P2 LDC R104, c[0x0][0x40c] ;  /* 0x00010300ff682b82 */ /* 0x000e620000000800 */
[----:B------:R-:W-:-:S04]  /*2680*/  @P2 F2FP.F16.F32.PACK_AB R113, RZ, R113 ;  /* 0x00000071ff71223e */ /* 0x000fc800000000ff */
[----:B------:R-:W-:Y:S01]  /*2690*/  @P2 PRMT R91, R113, 0x7610, R91 ;  /* 0x00007610715b2816 */ /* 0x000fe2000000005b */
[----:B0-----:R-:W-:-:S05]  /*26a0*/  @P2 FMUL.FTZ R107, R107, R102 ;  /* 0x000000666b6b2220 */ /* 0x001fca0000410000 */
[----:B------:R-:W-:Y:S01]  /*26b0*/  @P2 F2FP.F16.F32.PACK_AB R107, RZ, R107 ;  /* 0x0000006bff6b223e */ /* 0x000fe200000000ff */
[----:B---3--:R-:W-:Y:S02]  /*26c0*/  @P2 FMUL.FTZ R101, R101, R100 ;  /* 0x0000006465652220 */ /* 0x008fe40000410000 */
[----:B------:R-:W0:Y:S03]  /*26d0*/  @P2 LDC R100, c[0x0][0x40c] ;  /* 0x00010300ff642b82 */ /* 0x000e260000000800 */
[----:B------:R-:W-:Y:S01]  /*26e0*/  @P2 F2FP.F16.F32.PACK_AB R101, RZ, R101 ;  /* 0x00000065ff65223e */ /* 0x000fe200000000ff */
[----:B-1----:R-:W-:-:S03]  /*26f0*/  @P2 FMUL.FTZ R109, R109, R104 ;  /* 0x000000686d6d2220 */ /* 0x002fc60000410000 */
[----:B------:R-:W-:Y:S02]  /*2700*/  @P2 PRMT R88, R101, 0x7610, R88 ;  /* 0x0000761065582816 */ /* 0x000fe40000000058 */
[----:B------:R-:W-:Y:S02]  /*2710*/  @P2 F2FP.F16.F32.PACK_AB R109, RZ, R109 ;  /* 0x0000006dff6d223e */ /* 0x000fe400000000ff */
[----:B------:R-:W-:Y:S02]  /*2720*/  @P2 PRMT R88, R88, 0x5410, R103 ;  /* 0x0000541058582816 */ /* 0x000fe40000000067 */
[----:B------:R-:W-:-:S04]  /*2730*/  @P2 PRMT R90, R109, 0x7610, R90 ;  /* 0x000076106d5a2816 */ /* 0x000fc8000000005a */
        /* <DEDUP_REMOVED lines=14> */
.L_x_5327:
[----:B------:R-:W-:Y:S01]  /*2820*/  ISETP.GT.AND P3, PT, R2, RZ, PT ;  /* 0x000000ff0200720c */ /* 0x000fe20003f64270 */
[----:B------:R-:W-:Y:S02]  /*2830*/  HADD2.F32 R103, -RZ, R13.H0_H0 ;  /* 0x2000000dff677230 */ /* 0x000fe40000004100 */
[----:B------:R-:W-:Y:S01]  /*2840*/  @P1 FFMA.FTZ R95, R3, R98, R99 ;  /* 0x00000062035f1223 */ /* 0x000fe20000010063 */
[----:B------:R-:W-:Y:S01]  /*2850*/  HADD2.F32 R93, -RZ, R12.H0_H0 ;  /* 0x2000000cff5d7230 */ /* 0x000fe20000004100 */
[----:B------:R-:W0:Y:S01]  /*2860*/  @P2 LDC R102, c[0x0][0x40c] ;  /* 0x00010300ff662b82 */ /* 0x000e220000000800 */
[--C-:B------:R-:W-:Y:S02]  /*2870*/  HADD2.F32 R109, -RZ, R14.reuse.H1_H1 ;  /* 0x3000000eff6d7230 */ /* 0x100fe40000004100 */
[----:B------:R-:W-:Y:S01]  /*2880*/  @P1 FADD.FTZ R95, R122, -R95 ;  /* 0x8000005f7a5f1221 */ /* 0x000fe20000010000 */
[----:B------:R-:W-:Y:S02]  /*2890*/  HADD2.F32 R111, -RZ, R15.H0_H0 ;  /* 0x2000000fff6f7230 */ /* 0x000fe40000004100 */
[----:B------:R-:W-:-:S02]  /*28a0*/  HADD2.F32 R107, -RZ, R14.H0_H0 ;  /* 0x2000000eff6b7230 */ /* 0x000fc40000004100 */
[----:B------:R-:W-:Y:S01]  /*28b0*/  @P1 FFMA.FTZ R93, R112, R95, R93 ;  /* 0x0000005f705d1223 */ /* 0x000fe2000001005d */
[----:B------:R-:W-:Y:S01]  /*28c0*/  HADD2.F32 R113, -RZ, R15.H1_H1 ;  /* 0x3000000fff717230 */ /* 0x000fe20000004100 */
[----:B------:R-:W1:Y:S01]  /*28d0*/  @P2 LDC R106, c[0x0][0x40c] ;  /* 0x00010300ff6a2b82 */ /* 0x000e620000000800 */
[-CC-:B------:R-:W-:Y:S01]  /*28e0*/  @P3 FFMA.FTZ R105, R115, R98.reuse, R99.reuse ;  /* 0x0000006273693223 */ /* 0x180fe20000010063 */
[-CC-:B------:R-:W-:Y:S01]  /*28f0*/  @P3 FFMA.FTZ R92, R114, R98.reuse, R99.reuse ;  /* 0x00000062725c3223 */ /* 0x180fe20000010063 */
[-C--:B------:R-:W-:Y:S01]  /*2900*/  @P3 FFMA.FTZ R95, R117, R98.reuse, R99 ;  /* 0x00000062755f3223 */ /* 0x080fe20000010063 */
[----:B------:R-:W-:Y:S02]  /*2910*/  HADD2.F32 R94, -RZ, R12.H1_H1 ;  /* 0x3000000cff5e7230 */ /* 0x000fe40000004100 */
[----:B------:R-:W-:Y:S01]  /*2920*/  @P3 FADD.FTZ R105, R124, -R105 ;  /* 0x800000697c693221 */ /* 0x000fe20000010000 */
[----:B------:R-:W-:Y:S01]  /*2930*/  @P3 FADD.FTZ R101, R121, -R92 ;  /* 0x8000005c79653221 */ /* 0x000fe20000010000 */
[----:B------:R-:W-:Y:S01]  /*2940*/  @P3 FFMA.FTZ R92, R116, R98, R99 ;  /* 0x00000062745c3223 */ /* 0x000fe20000010063 */
[----:B------:R-:W-:Y:S01]  /*2950*/  @P3 FADD.FTZ R100, R126, -R95 ;  /* 0x8000005f7e643221 */ /* 0x000fe20000010000 */
[----:B------:R-:W-:Y:S01]  /*2960*/  @P3 FFMA.FTZ R103, R112, R105, R103 ;  /* 0x0000006970673223 */ /* 0x000fe20000010067 */
[----:B------:R-:W-:-:S02]  /*2970*/  HADD2.F32 R105, -RZ, R13.H1_H1 ;  /* 0x3000000dff697230 */ /* 0x000fc40000004100 */
[----:B------:R-:W-:Y:S01]  /*2980*/  @P3 FADD.FTZ R92, R123, -R92 ;  /* 0x8000005c7b5c3221 */ /* 0x000fe20000010000 */
[----:B------:R-:W-:Y:S01]  /*2990*/  @P3 FFMA.FTZ R95, R119, R98, R99 ;  /* 0x00000062775f3223 */ /* 0x000fe20000010063 */
[----:B------:R-:W2:Y:S01]  /*29a0*/  @P2 LDC R110, c[0x0][0x40c] ;  /* 0x00010300ff6e2b82 */ /* 0x000ea20000000800 */
[C---:B------:R-:W-:Y:S01]  /*29b0*/  @P3 FFMA.FTZ R107, R112.reuse, R100, R107 ;  /* 0x00000064706b3223 */ /* 0x040fe2000001006b */
[----:B------:R-:W-:Y:S01]  /*29c0*/  @P3 FFMA.FTZ R105, R112, R92, R105 ;  /* 0x0000005c70693223 */ /* 0x000fe20000010069 */
[-C--:B------:R-:W-:Y:S01]  /*29d0*/  @P3 FFMA.FTZ R92, R118, R98.reuse, R99 ;  /* 0x00000062765c3223 */ /* 0x080fe20000010063 */
[----:B------:R-:W-:Y:S01]  /*29e0*/  @P3 FADD.FTZ R95, R128, -R95 ;  /* 0x8000005f805f3221 */ /* 0x000fe20000010000 */
[----:B------:R-:W-:Y:S01]  /*29f0*/  @P3 FFMA.FTZ R100, R120, R98, R99 ;  /* 0x0000006278643223 */ /* 0x000fe20000010063 */
[C---:B------:R-:W-:Y:S01]  /*2a00*/  @P3 FFMA.FTZ R94, R112.reuse, R101, R94 ;  /* 0x00000065705e3223 */ /* 0x040fe2000001005e */
[----:B------:R-:W-:Y:S01]  /*2a10*/  @P3 FADD.FTZ R92, R125, -R92 ;  /* 0x8000005c7d5c3221 */ /* 0x000fe20000010000 */
[C---:B------:R-:W-:Y:S01]  /*2a20*/  @P3 FFMA.FTZ R111, R112.reuse, R95, R111 ;  /* 0x0000005f706f3223 */ /* 0x040fe2000001006f */
[----:B------:R-:W3:Y:S01]  /*2a30*/  @P2 LDC R104, c[0x0][0x40c] ;  /* 0x00010300ff682b82 */ /* 0x000ee20000000800 */
[----:B------:R-:W-:Y:S01]  /*2a40*/  @P3 FADD.FTZ R100, R127, -R100 ;  /* 0x800000647f643221 */ /* 0x000fe20000010000 */
[----:B------:R-:W-:Y:S01]  /*2a50*/  @P3 FFMA.FTZ R109, R112, R92, R109 ;  /* 0x0000005c706d3223 */ /* 0x000fe2000001006d */
[----:B-1----:R-:W-:-:S02]  /*2a60*/  @P2 FMUL.FTZ R106, R107, R106 ;  /* 0x0000006a6b6a2220 */ /* 0x002fc40000410000 */
[----:B------:R-:W-:-:S03]  /*2a70*/  @P3 FFMA.FTZ R113, R112, R100, R113 ;  /* 0x0000006470713223 */ /* 0x000fc60000010071 */
[----:B------:R-:W1:Y:S01]  /*2a80*/  @P2 LDC R92, c[0x0][0x40c] ;  /* 0x00010300ff5c2b82 */ /* 0x000e620000000800 */
[----:B------:R-:W-:-:S04]  /*2a90*/  @P2 F2FP.F16.F32.PACK_AB R106, RZ, R106 ;  /* 0x0000006aff6a223e */ /* 0x000fc800000000ff */
[----:B------:R-:W-:-:S03]  /*2aa0*/  @P2 PRMT R90, R106, 0x7610, R90 ;  /* 0x000076106a5a2816 */ /* 0x000fc6000000005a */
[----:B------:R-:W4:Y:S08]  /*2ab0*/  @P2 LDC R95, c[0x0][0x40c] ;  /* 0x00010300ff5f2b82 */ /* 0x000f300000000800 */
[----:B------:R-:W5:Y:S08]  /*2ac0*/  @P2 LDC R108, c[0x0][0x40c] ;  /* 0x00010300ff6c2b82 */ /* 0x000f700000000800 */
[----:B------:R-:W5:Y:S01]  /*2ad0*/  @P2 LDC R162, c[0x0][0x40c] ;  /* 0x00010300ffa22b82 */ /* 0x000f620000000800 */
[----:B-1----:R-:W-:-:S05]  /*2ae0*/  @P2 FMUL.FTZ R92, R93, R92 ;  /* 0x0000005c5d5c2220 */ /* 0x002fca0000410000 */
[----:B------:R-:W-:Y:S01]  /*2af0*/  @P2 F2FP.F16.F32.PACK_AB R100, RZ, R92 ;  /* 0x0000005cff64223e */ /* 0x000fe200000000ff */
[----:B0-----:R-:W-:Y:S01]  /*2b00*/  @P2 FMUL.FTZ R92, R103, R102 ;  /* 0x00000066675c2220 */ /* 0x001fe20000410000 */
[----:B----4-:R-:W-:Y:S02]  /*2b10*/  @P2 FMUL.FTZ R95, R94, R95 ;  /* 0x0000005f5e5f2220 */ /* 0x010fe40000410000 */
[----:B------:R-:W-:Y:S02]  /*2b20*/  @P2 PRMT R88, R100, 0x7610, R88 ;  /* 0x0000761064582816 */ /* 0x000fe40000000058 */
[----:B------:R-:W-:Y:S02]  /*2b30*/  @P2 F2FP.F16.F32.PACK_AB R102, RZ, R92 ;  /* 0x0000005cff66223e */ /* 0x000fe400000000ff */
[----:B------:R-:W-:Y:S02]  /*2b40*/  F2FP.F16.F32.PACK_AB R92, R94, R93 ;  /* 0x0000005d5e5c723e */ /* 0x000fe400000000ff */
[----:B------:R-:W-:Y:S01]  /*2b50*/  F2FP.F16.F32.PACK_AB R93, R105, R103 ;  /* 0x00000067695d723e */ /* 0x000fe200000000ff */
[----:B--2---:R-:W-:Y:S01]  /*2b60*/  @P2 FMUL.FTZ R103, R111, R110 ;  /* 0x0000006e6f672220 */ /* 0x004fe20000410000 */
[----:B------:R-:W-:Y:S01]  /*2b70*/  @P2 F2FP.F16.F32.PACK_AB R101, RZ, R95 ;  /* 0x0000005fff65223e */ /* 0x000fe200000000ff */
[----:B---3--:R-:W-:Y:S01]  /*2b80*/  @P2 FMUL.FTZ R95, R105, R104 ;  /* 0x00000068695f2220 */ /* 0x008fe20000410000 */
[----:B-----5:R-:W-:Y:S01]  /*2b90*/  @P2 FMUL.FTZ R108, R109, R108 ;  /* 0x0000006c6d6c2220 */ /* 0x020fe20000410000 */
[----:B------:R-:W-:-:S02]  /*2ba0*/  @P2 PRMT R89, R102, 0x7610, R89 ;  /* 0x0000761066592816 */ /* 0x000fc40000000059 */
[----:B------:R-:W-:Y:S01]  /*2bb0*/  @P2 F2FP.F16.F32.PACK_AB R103, RZ, R103 ;  /* 0x00000067ff67223e */ /* 0x000fe200000000ff */
[----:B------:R-:W-:Y:S01]  /*2bc0*/  @P2 FMUL.FTZ R105, R113, R162 ;  /* 0x000000a271692220 */ /* 0x000fe20000410000 */
[----:B------:R-:W-:Y:S02]  /*2bd0*/  @P2 F2FP.F16.F32.PACK_AB R104, RZ, R95 ;  /* 0x0000005fff68223e */ /* 0x000fe400000000ff */
[----:B------:R-:W-:Y:S02]  /*2be0*/  @P2 F2FP.F16.F32.PACK_AB R108, RZ, R108 ;  /* 0x0000006cff6c223e */ /* 0x000fe400000000ff */
[----:B------:R-:W-:Y:S02]  /*2bf0*/  @P2 F2FP.F16.F32.PACK_AB R105, RZ, R105 ;  /* 0x00000069ff69223e */ /* 0x000fe400000000ff */
[----:B------:R-:W-:Y:S02]  /*2c00*/  @P2 PRMT R91, R103, 0x7610, R91 ;  /* 0x00007610675b2816 */ /* 0x000fe4000000005b */
[----:B------:R-:W-:-:S02]  /*2c10*/  F2FP.F16.F32.PACK_AB R94, R109, R107 ;  /* 0x0000006b6d5e723e */ /* 0x000fc400000000ff */
[----:B------:R-:W-:Y:S02]  /*2c20*/  F2FP.F16.F32.PACK_AB R95, R113, R111 ;  /* 0x0000006f715f723e */ /* 0x000fe400000000ff */
[----:B------:R-:W-:Y:S02]  /*2c30*/  @P2 PRMT R88, R88, 0x5410, R101 ;  /* 0x0000541058582816 */ /* 0x000fe40000000065 */
[----:B------:R-:W-:Y:S02]  /*2c40*/  @P2 PRMT R89, R89, 0x5410, R104 ;  /* 0x0000541059592816 */ /* 0x000fe40000000068 */
[----:B------:R-:W-:Y:S02]  /*2c50*/  @P2 PRMT R90, R90, 0x5410, R108 ;  /* 0x000054105a5a2816 */ /* 0x000fe4000000006c */
[----:B------:R-:W-:-:S07]  /*2c60*/  @P2 PRMT R91, R91, 0x5410, R105 ;  /* 0x000054105b5b2816 */ /* 0x000fce0000000069 */
.L_x_5326:
        /* <DEDUP_REMOVED lines=11> */
[--C-:B0-----:R-:W-:Y:S01]  /*2d20*/  HADD2.F32 R93, -RZ, R8.reuse.H0_H0 ;  /* 0x20000008ff5d7230 */ /* 0x101fe20000004100 */
[----:B------:R-:W0:Y:S01]  /*2d30*/  @P2 LDC R113, c[0x0][0x40c] ;  /* 0x00010300ff712b82 */ /* 0x000e220000000800 */
[----:B------:R-:W-:Y:S02]  /*2d40*/  HADD2.F32 R94, -RZ, R8.H1_H1 ;  /* 0x30000008ff5e7230 */ /* 0x000fe40000004100 */
[--C-:B------:R-:W-:Y:S02]  /*2d50*/  HADD2.F32 R105, -RZ, R10.reuse.H0_H0 ;  /* 0x2000000aff697230 */ /* 0x100fe40000004100 */
[----:B------:R-:W-:Y:S02]  /*2d60*/  HADD2.F32 R107, -RZ, R10.H1_H1 ;  /* 0x3000000aff6b7230 */ /* 0x000fe40000004100 */
[--C-:B------:R-:W-:Y:S01]  /*2d70*/  HADD2.F32 R111, -RZ, R11.reuse.H1_H1 ;  /* 0x3000000bff6f7230 */ /* 0x100fe20000004100 */
[----:B------:R-:W1:Y:S01]  /*2d80*/  @P2 LDC R102, c[0x0][0x40c] ;  /* 0x00010300ff662b82 */ /* 0x000e620000000800 */
[----:B------:R-:W-:-:S02]  /*2d90*/  HADD2.F32 R109, -RZ, R11.H0_H0 ;  /* 0x2000000bff6d7230 */ /* 0x000fc40000004100 */
[-CC-:B------:R-:W-:Y:S01]  /*2da0*/  @P3 FFMA.FTZ R95, R129, R98.reuse, R99.reuse ;  /* 0x00000062815f3223 */ /* 0x180fe20000010063 */
[-CC-:B------:R-:W-:Y:S01]  /*2db0*/  @P3 FFMA.FTZ R92, R130, R98.reuse, R99.reuse ;  /* 0x00000062825c3223 */ /* 0x180fe20000010063 */
[-C--:B------:R-:W-:Y:S02]  /*2dc0*/  @P3 FFMA.FTZ R103, R131, R98.reuse, R99 ;  /* 0x0000006283673223 */ /* 0x080fe40000010063 */
[----:B------:R-:W-:Y:S01]  /*2dd0*/  @P3 FADD.FTZ R95, R138, -R95 ;  /* 0x8000005f8a5f3221 */ /* 0x000fe20000010000 */
[----:B------:R-:W-:Y:S01]  /*2de0*/  @P3 FADD.FTZ R101, R137, -R92 ;  /* 0x8000005c89653221 */ /* 0x000fe20000010000 */
[----:B------:R-:W-:Y:S01]  /*2df0*/  @P3 FADD.FTZ R103, R140, -R103 ;  /* 0x800000678c673221 */ /* 0x000fe20000010000 */
[-C--:B------:R-:W-:Y:S01]  /*2e00*/  @P3 FFMA.FTZ R92, R132, R98.reuse, R99 ;  /* 0x00000062845c3223 */ /* 0x080fe20000010063 */
[C---:B------:R-:W-:Y:S01]  /*2e10*/  @P3 FFMA.FTZ R93, R112.reuse, R95, R93 ;  /* 0x0000005f705d3223 */ /* 0x040fe2000001005d */
[----:B------:R-:W-:Y:S01]  /*2e20*/  @P3 FFMA.FTZ R95, R133, R98, R99 ;  /* 0x00000062855f3223 */ /* 0x000fe20000010063 */
[----:B------:R-:W-:Y:S01]  /*2e30*/  @P3 FFMA.FTZ R94, R112, R101, R94 ;  /* 0x00000065705e3223 */ /* 0x000fe2000001005e */
[----:B------:R-:W-:-:S02]  /*2e40*/  HADD2.F32 R101, -RZ, R9.H0_H0 ;  /* 0x20000009ff657230 */ /* 0x000fc40000004100 */
[----:B------:R-:W-:Y:S01]  /*2e50*/  @P3 FADD.FTZ R92, R139, -R92 ;  /* 0x8000005c8b5c3221 */ /* 0x000fe20000010000 */
[----:B------:R-:W-:Y:S01]  /*2e60*/  @P3 FADD.FTZ R100, R142, -R95 ;  /* 0x8000005f8e643221 */ /* 0x000fe20000010000 */
[----:B------:R-:W2:Y:S01]  /*2e70*/  @P2 LDC R106, c[0x0][0x40c] ;  /* 0x00010300ff6a2b82 */ /* 0x000ea20000000800 */
[----:B------:R-:W-:Y:S01]  /*2e80*/  @P3 FFMA.FTZ R95, R135, R98, R99 ;  /* 0x00000062875f3223 */ /* 0x000fe20000010063 */
[C---:B------:R-:W-:Y:S01]  /*2e90*/  @P3 FFMA.FTZ R101, R112.reuse, R103, R101 ;  /* 0x0000006770653223 */ /* 0x040fe20000010065 */
[----:B------:R-:W-:Y:S01]  /*2ea0*/  @P3 FFMA.FTZ R105, R112, R100, R105 ;  /* 0x0000006470693223 */ /* 0x000fe20000010069 */
[----:B------:R-:W-:Y:S02]  /*2eb0*/  HADD2.F32 R103, -RZ, R9.H1_H1 ;  /* 0x30000009ff677230 */ /* 0x000fe40000004100 */
[----:B------:R-:W-:Y:S01]  /*2ec0*/  @P3 FADD.FTZ R95, R144, -R95 ;  /* 0x8000005f905f3221 */ /* 0x000fe20000010000 */
[----:B-1----:R-:W-:Y:S01]  /*2ed0*/  @P2 FMUL.FTZ R102, R101, R102 ;  /* 0x0000006665662220 */ /* 0x002fe20000410000 */
[----:B------:R-:W1:Y:S01]  /*2ee0*/  @P2 LDC R100, c[0x0][0x40c] ;  /* 0x00010300ff642b82 */ /* 0x000e620000000800 */
[----:B------:R-:W-:Y:S01]  /*2ef0*/  @P3 FFMA.FTZ R103, R112, R92, R103 ;  /* 0x0000005c70673223 */ /* 0x000fe20000010067 */
[----:B------:R-:W-:Y:S01]  /*2f00*/  @P3 FFMA.FTZ R92, R134, R98, R99 ;  /* 0x00000062865c3223 */ /* 0x000fe20000010063 */
[----:B------:R-:W-:Y:S01]  /*2f10*/  @P3 FFMA.FTZ R109, R112, R95, R109 ;  /* 0x0000005f706d3223 */ /* 0x000fe2000001006d */
[----:B------:R-:W-:-:S02]  /*2f20*/  @P2 F2FP.F16.F32.PACK_AB R102, RZ, R102 ;  /* 0x00000066ff66223e */ /* 0x000fc400000000ff */
[----:B------:R-:W-:Y:S02]  /*2f30*/  @P3 FADD.FTZ R92, R141, -R92 ;  /* 0x8000005c8d5c3221 */ /* 0x000fe40000010000 */
[----:B------:R-:W3:Y:S01]  /*2f40*/  @P2 LDC R104, c[0x0][0x40c] ;  /* 0x00010300ff682b82 */ /* 0x000ee20000000800 */
[----:B------:R-:W-:Y:S01]  /*2f50*/  @P2 PRMT R89, R102, 0x7610, R89 ;  /* 0x0000761066592816 */ /* 0x000fe20000000059 */
[----:B------:R-:W-:Y:S01]  /*2f60*/  @P3 FFMA.FTZ R107, R112, R92, R107 ;  /* 0x0000005c706b3223 */ /* 0x000fe2000001006b */
[----:B------:R-:W-:-:S04]  /*2f70*/  @P3 FFMA.FTZ R92, R136, R98, R99 ;  /* 0x00000062885c3223 */ /* 0x000fc80000010063 */
[----:B------:R-:W-:Y:S01]  /*2f80*/  @P3 FADD.FTZ R92, R143, -R92 ;  /* 0x8000005c8f5c3221 */ /* 0x000fe20000010000 */
[----:B------:R-:W4:Y:S03]  /*2f90*/  @P2 LDC R108, c[0x0][0x40c] ;  /* 0x00010300ff6c2b82 */ /* 0x000f260000000800 */
[----:B------:R-:W-:-:S05]  /*2fa0*/  @P3 FFMA.FTZ R111, R112, R92, R111 ;  /* 0x0000005c706f3223 */ /* 0x000fca000001006f */
[----:B------:R-:W5:Y:S01]  /*2fb0*/  @P2 LDC R110, c[0x0][0x40c] ;  /* 0x00010300ff6e2b82 */ /* 0x000f620000000800 */
[----:B-1----:R-:W-:Y:S01]  /*2fc0*/  @P2 FMUL.FTZ R92, R93, R100 ;  /* 0x000000645d5c2220 */ /* 0x002fe20000410000 */
[----:B0-----:R-:W-:-:S04]  /*2fd0*/  @P2 FMUL.FTZ R100, R94, R113 ;  /* 0x000000715e642220 */ /* 0x001fc80000410000 */
[----:B------:R-:W-:Y:S02]  /*2fe0*/  @P2 F2FP.F16.F32.PACK_AB R95, RZ, R92 ;  /* 0x0000005cff5f223e */ /* 0x000fe400000000ff */
[----:B------:R-:W-:Y:S01]  /*2ff0*/  F2FP.F16.F32.PACK_AB R92, R94, R93 ;  /* 0x0000005d5e5c723e */ /* 0x000fe200000000ff */
[C---:B---3--:R-:W-:Y:S01]  /*3000*/  @P2 FMUL.FTZ R104, R103.reuse, R104 ;  /* 0x0000006867682220 */ /* 0x048fe20000410000 */
[----:B------:R-:W-:Y:S01]  /*3010*/  F2FP.F16.F32.PACK_AB R93, R103, R101 ;  /* 0x00000065675d723e */ /* 0x000fe200000000ff */
[----:B--2---:R-:W-:Y:S01]  /*3020*/  @P2 FMUL.FTZ R101, R105, R106 ;  /* 0x0000006a69652220 */ /* 0x004fe20000410000 */
[----:B------:R-:W-:Y:S02]  /*3030*/  F2FP.F16.F32.PACK_AB R94, R107, R105 ;  /* 0x000000696b5e723e */ /* 0x000fe400000000ff */
[----:B------:R-:W-:Y:S02]  /*3040*/  @P2 PRMT R88, R95, 0x7610, R88 ;  /* 0x000076105f582816 */ /* 0x000fe40000000058 */
[----:B------:R-:W-:Y:S01]  /*3050*/  @P2 F2FP.F16.F32.PACK_AB R100, RZ, R100 ;  /* 0x00000064ff64223e */ /* 0x000fe200000000ff */
[----:B----4-:R-:W-:Y:S01]  /*3060*/  @P2 FMUL.FTZ R107, R107, R108 ;  /* 0x0000006c6b6b2220 */ /* 0x010fe20000410000 */
[----:B------:R-:W-:-:S02]  /*3070*/  @P2 F2FP.F16.F32.PACK_AB R101, RZ, R101 ;  /* 0x00000065ff65223e */ /* 0x000fc400000000ff */
[----:B------:R-:W-:Y:S02]  /*3080*/  @P2 PRMT R88, R88, 0x5410, R100 ;  /* 0x0000541058582816 */ /* 0x000fe40000000064 */
[----:B------:R-:W-:Y:S01]  /*3090*/  @P2 F2FP.F16.F32.PACK_AB R104, RZ, R104 ;  /* 0x00000068ff68223e */ /* 0x000fe200000000ff */
[----:B-----5:R-:W-:Y:S01]  /*30a0*/  @P2 FMUL.FTZ R95, R109, R110 ;  /* 0x0000006e6d5f2220 */ /* 0x020fe20000410000 */
[----:B------:R-:W-:Y:S02]  /*30b0*/  @P2 F2FP.F16.F32.PACK_AB R107, RZ, R107 ;  /* 0x0000006bff6b223e */ /* 0x000fe400000000ff */
[----:B------:R-:W-:Y:S02]  /*30c0*/  @P2 PRMT R90, R101, 0x7610, R90 ;  /* 0x00007610655a2816 */ /* 0x000fe4000000005a */
        /* <DEDUP_REMOVED lines=10> */
.L_x_5329:
[----:B------:R-:W-:Y:S01]  /*3170*/  ISETP.GT.AND P3, PT, R2, RZ, PT ;  /* 0x000000ff0200720c */ /* 0x000fe20003f64270 */
[----:B0-----:R-:W-:Y:S01]  /*3180*/  HADD2.F32 R101, -RZ, R8.H0_H0 ;  /* 0x20000008ff657230 */ /* 0x001fe20000004100 */
        /* <DEDUP_REMOVED lines=64> */
.L_x_5328:
[----:B------:R-:W-:Y:S05]  /*3590*/  @!P1 BRA `(.L_x_5331) ;  /* 0x0000000400189947 */ /* 0x000fea0003800000 */
[----:B0-----:R-:W0:Y:S01]  /*35a0*/  @P2 LDC R102, c[0x0][0x40c] ;  /* 0x00010300ff662b82 */ /* 0x001e220000000800 */
        /* <DEDUP_REMOVED lines=9> */
[C---:B------:R-:W-:Y:S01]  /*3640*/  FMUL.FTZ R92, R112.reuse, R93 ;  /* 0x0000005d705c7220 */ /* 0x040fe20000410000 */
[C---:B------:R-:W-:Y:S01]  /*3650*/  FMUL.FTZ R93, R112.reuse, R95 ;  /* 0x0000005f705d7220 */ /* 0x040fe20000410000 */
[----:B------:R-:W-:Y:S01]  /*3660*/  FMUL.FTZ R94, R112, R103 ;  /* 0x00000067705e7220 */ /* 0x000fe20000410000 */
[----:B------:R-:W-:Y:S01]  /*3670*/  ISETP.GT.AND P3, PT, R2, RZ, PT ;  /* 0x000000ff0200720c */ /* 0x000fe20003f64270 */
[----:B------:R-:W-:-:S02]  /*3680*/  FMUL.FTZ R95, R112, R105 ;  /* 0x00000069705f7220 */ /* 0x000fc40000410000 */
[----:B------:R-:W2:Y:S01]  /*3690*/  @P2 LDC R107, c[0x0][0x40c] ;  /* 0x00010300ff6b2b82 */ /* 0x000ea20000000800 */
[----:B------:R-:W-:Y:S02]  /*36a0*/  FSEL R105, R94, RZ, P3 ;  /* 0x000000ff5e697208 */ /* 0x000fe40001800000 */
[----:B------:R-:W-:Y:S02]  /*36b0*/  FSEL R103, R92, RZ, P3 ;  /* 0x000000ff5c677208 */ /* 0x000fe40001800000 */
[----:B------:R-:W-:Y:S02]  /*36c0*/  FSEL R106, R95, RZ, P3 ;  /* 0x000000ff5f6a7208 */ /* 0x000fe40001800000 */
[----:B------:R-:W-:Y:S01]  /*36d0*/  FSEL R104, R93, RZ, P3 ;  /* 0x000000ff5d687208 */ /* 0x000fe20001800000 */
[----:B------:R-:W3:Y:S01]  /*36e0*/  @P2 LDC R101, c[0x0][0x40c] ;  /* 0x00010300ff652b82 */ /* 0x000ee20000000800 */
[----:B0-----:R-:W-:Y:S01]  /*36f0*/  @P2 FMUL.FTZ R94, R105, R102 ;  /* 0x00000066695e2220 */ /* 0x001fe20000410000 */
[----:B-1----:R-:W-:-:S05]  /*3700*/  @P2 FMUL.FTZ R92, R103, R100 ;  /* 0x00000064675c2220 */ /* 0x002fca0000410000 */
[----:B------:R-:W-:Y:S02]  /*3710*/  @P2 F2FP.F16.F32.PACK_AB R95, RZ, R92 ;  /* 0x0000005cff5f223e */ /* 0x000fe400000000ff */
[----:B------:R-:W-:Y:S01]  /*3720*/  F2FP.F16.F32.PACK_AB R92, R104, R103 ;  /* 0x00000067685c723e */ /* 0x000fe200000000ff */
[----:B--2---:R-:W-:Y:S01]  /*3730*/  @P2 FMUL.FTZ R102, R106, R107 ;  /* 0x0000006b6a662220 */ /* 0x004fe20000410000 */
[----:B------:R-:W-:Y:S01]  /*3740*/  FFMA.FTZ R103, R133, R98, R99 ;  /* 0x0000006285677223 */ /* 0x000fe20000010063 */
[----:B------:R-:W0:Y:S01]  /*3750*/  @P2 LDC R107, c[0x0][0x40c] ;  /* 0x00010300ff6b2b82 */ /* 0x000e220000000800 */
[----:B------:R-:W-:Y:S02]  /*3760*/  @P2 PRMT R88, R95, 0x7610, R88 ;  /* 0x000076105f582816 */ /* 0x000fe40000000058 */
[----:B------:R-:W-:Y:S01]  /*3770*/  FADD.FTZ R103, R142, -R103 ;  /* 0x800000678e677221 */ /* 0x000fe20000010000 */
[----:B------:R-:W-:Y:S01]  /*3780*/  @P2 F2FP.F16.F32.PACK_AB R102, RZ, R102 ;  /* 0x00000066ff66223e */ /* 0x000fe200000000ff */
[----:B---3--:R-:W-:Y:S01]  /*3790*/  @P2 FMUL.FTZ R93, R104, R101 ;  /* 0x00000065685d2220 */ /* 0x008fe20000410000 */
[----:B------:R-:W-:-:S02]  /*37a0*/  @P2 F2FP.F16.F32.PACK_AB R101, RZ, R94 ;  /* 0x0000005eff65223e */ /* 0x000fc400000000ff */
[----:B------:R-:W1:Y:S01]  /*37b0*/  @P2 LDC R104, c[0x0][0x40c] ;  /* 0x00010300ff682b82 */ /* 0x000e620000000800 */
[-CC-:B------:R-:W-:Y:S01]  /*37c0*/  FFMA.FTZ R94, R134, R98.reuse, R99.reuse ;  /* 0x00000062865e7223 */ /* 0x180fe20000010063 */
[----:B------:R-:W-:Y:S02]  /*37d0*/  @P2 F2FP.F16.F32.PACK_AB R100, RZ, R93 ;  /* 0x0000005dff64223e */ /* 0x000fe400000000ff */
[----:B------:R-:W-:Y:S01]  /*37e0*/  F2FP.F16.F32.PACK_AB R93, R106, R105 ;  /* 0x000000696a5d723e */ /* 0x000fe200000000ff */
[----:B------:R-:W-:Y:S01]  /*37f0*/  FADD.FTZ R105, R141, -R94 ;  /* 0x8000005e8d697221 */ /* 0x000fe20000010000 */
[----:B------:R-:W-:Y:S01]  /*3800*/  FMUL.FTZ R94, R112, R103 ;  /* 0x00000067705e7220 */ /* 0x000fe20000410000 */
[----:B------:R-:W-:Y:S01]  /*3810*/  @P2 PRMT R88, R88, 0x5410, R100 ;  /* 0x0000541058582816 */ /* 0x000fe20000000064 */
[----:B------:R-:W-:Y:S01]  /*3820*/  FFMA.FTZ R100, R136, R98, R99 ;  /* 0x0000006288647223 */ /* 0x000fe20000010063 */
[----:B------:R-:W-:Y:S01]  /*3830*/  FMUL.FTZ R103, R112, R105 ;  /* 0x0000006970677220 */ /* 0x000fe20000410000 */
[----:B------:R-:W-:-:S02]  /*3840*/  @P2 PRMT R89, R101, 0x7610, R89 ;  /* 0x0000761065592816 */ /* 0x000fc40000000059 */
[----:B------:R-:W-:Y:S02]  /*3850*/  FSEL R94, R94, RZ, P3 ;  /* 0x000000ff5e5e7208 */ /* 0x000fe40001800000 */
[----:B------:R-:W-:Y:S02]  /*3860*/  FSEL R105, R103, RZ, P3 ;  /* 0x000000ff67697208 */ /* 0x000fe40001800000 */
[----:B------:R-:W-:Y:S01]  /*3870*/  @P2 PRMT R89, R89, 0x5410, R102 ;  /* 0x0000541059592816 */ /* 0x000fe20000000066 */
[----:B0-----:R-:W-:Y:S01]  /*3880*/  @P2 FMUL.FTZ R103, R94, R107 ;  /* 0x0000006b5e672220 */ /* 0x001fe20000410000 */
[C---:B------:R-:W-:Y:S01]  /*3890*/  F2FP.F16.F32.PACK_AB R94, R105.reuse, R94 ;  /* 0x0000005e695e723e */ /* 0x040fe200000000ff */
[----:B------:R-:W0:Y:S03]  /*38a0*/  @P2 LDC R107, c[0x0][0x40c] ;  /* 0x00010300ff6b2b82 */ /* 0x000e260000000800 */
[----:B------:R-:W-:Y:S01]  /*38b0*/  @P2 F2FP.F16.F32.PACK_AB R103, RZ, R103 ;  /* 0x00000067ff67223e */ /* 0x000fe200000000ff */
[----:B-1----:R-:W-:Y:S01]  /*38c0*/  @P2 FMUL.FTZ R104, R105, R104 ;  /* 0x0000006869682220 */ /* 0x002fe20000410000 */
[----:B------:R-:W-:-:S02]  /*38d0*/  FFMA.FTZ R105, R135, R98, R99 ;  /* 0x0000006287697223 */ /* 0x000fc40000010063 */
[----:B------:R-:W-:Y:S02]  /*38e0*/  @P2 PRMT R90, R103, 0x7610, R90 ;  /* 0x00007610675a2816 */ /* 0x000fe4000000005a */
[----:B------:R-:W-:Y:S01]  /*38f0*/  FADD.FTZ R105, R144, -R105 ;  /* 0x8000006990697221 */ /* 0x000fe20000010000 */
[----:B------:R-:W-:-:S03]  /*3900*/  @P2 F2FP.F16.F32.PACK_AB R104, RZ, R104 ;  /* 0x00000068ff68223e */ /* 0x000fc600000000ff */
[----:B------:R-:W-:Y:S01]  /*3910*/  FMUL.FTZ R95, R112, R105 ;  /* 0x00000069705f7220 */ /* 0x000fe20000410000 */
[----:B------:R-:W-:Y:S01]  /*3920*/  FADD.FTZ R105, R143, -R100 ;  /* 0x800000648f697221 */ /* 0x000fe20000010000 */
[----:B------:R-:W-:-:S03]  /*3930*/  @P2 PRMT R90, R90, 0x5410, R104 ;  /* 0x000054105a5a2816 */ /* 0x000fc60000000068 */
[----:B------:R-:W-:Y:S01]  /*3940*/  FSEL R106, R95, RZ, P3 ;  /* 0x000000ff5f6a7208 */ /* 0x000fe20001800000 */
[----:B------:R-:W-:-:S04]  /*3950*/  FMUL.FTZ R105, R112, R105 ;  /* 0x0000006970697220 */ /* 0x000fc80000410000 */
[----:B0-----:R-:W-:Y:S01]  /*3960*/  @P2 FMUL.FTZ R95, R106, R107 ;  /* 0x0000006b6a5f2220 */ /* 0x001fe20000410000 */
[----:B------:R-:W-:-:S04]  /*3970*/  FSEL R105, R105, RZ, P3 ;  /* 0x000000ff69697208 */ /* 0x000fc80001800000 */
        /* <DEDUP_REMOVED lines=8> */
.L_x_5331:
        /* <DEDUP_REMOVED lines=9> */
.L_x_5332:
        /* <DEDUP_REMOVED lines=9> */
.L_x_5333:
        /* <DEDUP_REMOVED lines=9> */
.L_x_5334:
        /* <DEDUP_REMOVED lines=9> */
.L_x_5335:
        /* <DEDUP_REMOVED lines=9> */
.L_x_5336:
        /* <DEDUP_REMOVED lines=9> */
.L_x_5337:
        /* <DEDUP_REMOVED lines=9> */
.L_x_5338:
        /* <DEDUP_REMOVED lines=9> */
.L_x_5330:
        /* <DEDUP_REMOVED lines=11> */
[----:B0-----:R-:W-:Y:S02]  /*3f30*/  HADD2.F32 R100, -RZ, R5.H1_H1 ;  /* 0x30000005ff647230 */ /* 0x001fe40000004100 */
[----:B------:R-:W-:Y:S02]  /*3f40*/  HADD2.F32 R104, -RZ, R6.H1_H1 ;  /* 0x30000006ff687230 */ /* 0x000fe40000004100 */
[--C-:B------:R-:W-:Y:S02]  /*3f50*/  HADD2.F32 R108, -RZ, R7.reuse.H1_H1 ;  /* 0x30000007ff6c7230 */ /* 0x100fe40000004100 */
[----:B------:R-:W-:-:S06]  /*3f60*/  HADD2.F32 R107, -RZ, R7.H0_H0 ;  /* 0x20000007ff6b7230 */ /* 0x000fcc0000004100 */
[-CC-:B------:R-:W-:Y:S01]  /*3f70*/  @P0 FFMA.FTZ R92, R146, R98.reuse, R99.reuse ;  /* 0x00000062925c0223 */ /* 0x180fe20000010063 */
[-CC-:B------:R-:W-:Y:S01]  /*3f80*/  @P0 FFMA.FTZ R94, R148, R98.reuse, R99.reuse ;  /* 0x00000062945e0223 */ /* 0x180fe20000010063 */
[-CC-:B------:R-:W-:Y:S01]  /*3f90*/  @P0 FFMA.FTZ R102, R150, R98.reuse, R99.reuse ;  /* 0x0000006296660223 */ /* 0x180fe20000010063 */
[-CC-:B------:R-:W-:Y:S01]  /*3fa0*/  @P0 FFMA.FTZ R93, R145, R98.reuse, R99.reuse ;  /* 0x00000062915d0223 */ /* 0x180fe20000010063 */
[----:B------:R-:W-:Y:S01]  /*3fb0*/  @P0 FADD.FTZ R95, R153, -R92 ;  /* 0x8000005c995f0221 */ /* 0x000fe20000010000 */
[--C-:B------:R-:W-:Y:S02]  /*3fc0*/  HADD2.F32 R92, -RZ, R4.reuse.H1_H1 ;  /* 0x30000004ff5c7230 */ /* 0x100fe40000004100 */
[-C--:B------:R-:W-:Y:S01]  /*3fd0*/  @P0 FFMA.FTZ R106, R160, R98.reuse, R99 ;  /* 0x00000062a06a0223 */ /* 0x080fe20000010063 */
[----:B------:R-:W-:Y:S01]  /*3fe0*/  @P0 FADD.FTZ R2, R152, -R93 ;  /* 0x8000005d98020221 */ /* 0x000fe20000010000 */
[----:B------:R-:W-:Y:S02]  /*3ff0*/  HADD2.F32 R93, -RZ, R4.H0_H0 ;  /* 0x20000004ff5d7230 */ /* 0x000fe40000004100 */
[-CC-:B------:R-:W-:Y:S01]  /*4000*/  @P0 FFMA.FTZ R103, R149, R98.reuse, R99.reuse ;  /* 0x0000006295670223 */ /* 0x180fe20000010063 */
[C---:B------:R-:W-:Y:S01]  /*4010*/  @P0 FFMA.FTZ R92, R112.reuse, R95, R92 ;  /* 0x0000005f705c0223 */ /* 0x040fe2000001005c */
[----:B------:R-:W-:Y:S01]  /*4020*/  @P0 FADD.FTZ R95, R155, -R94 ;  /* 0x8000005e9b5f0221 */ /* 0x000fe20000010000 */
[----:B------:R-:W-:Y:S01]  /*4030*/  @P0 FFMA.FTZ R101, R147, R98, R99 ;  /* 0x0000006293650223 */ /* 0x000fe20000010063 */
[----:B------:R-:W-:Y:S01]  /*4040*/  @P0 FFMA.FTZ R93, R112, R2, R93 ;  /* 0x00000002705d0223 */ /* 0x000fe2000001005d */
[----:B------:R-:W-:Y:S01]  /*4050*/  @P0 FADD.FTZ R2, R156, -R103 ;  /* 0x800000679c020221 */ /* 0x000fe20000010000 */
[----:B------:R-:W-:Y:S01]  /*4060*/  @P0 FFMA.FTZ R100, R112, R95, R100 ;  /* 0x0000005f70640223 */ /* 0x000fe20000010064 */
[----:B------:R-:W-:Y:S01]  /*4070*/  @P0 FADD.FTZ R95, R157, -R102 ;  /* 0x800000669d5f0221 */ /* 0x000fe20000010000 */
[----:B------:R-:W-:-:S02]  /*4080*/  HADD2.F32 R103, -RZ, R6.H0_H0 ;  /* 0x20000006ff677230 */ /* 0x000fc40000004100 */
[----:B------:R-:W-:Y:S01]  /*4090*/  @P0 FFMA.FTZ R105, R151, R98, R99 ;  /* 0x0000006297690223 */ /* 0x000fe20000010063 */
[----:B------:R-:W-:Y:S01]  /*40a0*/  @P0 FADD.FTZ R101, R154, -R101 ;  /* 0x800000659a650221 */ /* 0x000fe20000010000 */
[C---:B------:R-:W-:Y:S01]  /*40b0*/  @P0 FFMA.FTZ R104, R112.reuse, R95, R104 ;  /* 0x0000005f70680223 */ /* 0x040fe20000010068 */
[----:B------:R-:W-:Y:S01]  /*40c0*/  @P0 FADD.FTZ R95, R159, -R106 ;  /* 0x8000006a9f5f0221 */ /* 0x000fe20000010000 */
[----:B------:R-:W-:Y:S02]  /*40d0*/  HADD2.F32 R99, -RZ, R5.H0_H0 ;  /* 0x20000005ff637230 */ /* 0x000fe40000004100 */
[----:B------:R-:W-:Y:S01]  /*40e0*/  @P0 FFMA.FTZ R103, R112, R2, R103 ;  /* 0x0000000270670223 */ /* 0x000fe20000010067 */
[----:B------:R-:W-:Y:S01]  /*40f0*/  @P0 FADD.FTZ R105, R158, -R105 ;  /* 0x800000699e690221 */ /* 0x000fe20000010000 */
[C---:B------:R-:W-:Y:S01]  /*4100*/  @P0 FFMA.FTZ R108, R112.reuse, R95, R108 ;  /* 0x0000005f706c0223 */ /* 0x040fe2000001006c */
[----:B------:R-:W0:Y:S01]  /*4110*/  @P2 LDC R2, c[0x0][0x40c] ;  /* 0x00010300ff022b82 */ /* 0x000e220000000800 */
[C---:B------:R-:W-:Y:S01]  /*4120*/  @P0 FFMA.FTZ R99, R112.reuse, R101, R99 ;  /* 0x0000006570630223 */ /* 0x040fe20000010063 */
[----:B------:R-:W-:-:S06]  /*4130*/  @P0 FFMA.FTZ R107, R112, R105, R107 ;  /* 0x00000069706b0223 */ /* 0x000fcc000001006b */
[----:B------:R-:W1:Y:S08]  /*4140*/  @P2 LDC R95, c[0x0][0x40c] ;  /* 0x00010300ff5f2b82 */ /* 0x000e700000000800 */
[----:B------:R-:W2:Y:S08]  /*4150*/  @P2 LDC R98, c[0x0][0x40c] ;  /* 0x00010300ff622b82 */ /* 0x000eb00000000800 */
[----:B------:R-:W3:Y:S01]  /*4160*/  @P2 LDC R102, c[0x0][0x40c] ;  /* 0x00010300ff662b82 */ /* 0x000ee20000000800 */
[----:B0-----:R-:W-:-:S05]  /*4170*/  @P2 FMUL.FTZ R2, R93, R2 ;  /* 0x000000025d022220 */ /* 0x001fca0000410000 */
[----:B------:R-:W-:Y:S02]  /*4180*/  @P2 F2FP.F16.F32.PACK_AB R2, RZ, R2 ;  /* 0x00000002ff02223e */ /* 0x000fe400000000ff */
[----:B------:R-:W0:Y:S01]  /*4190*/  @P2 LDC R101, c[0x0][0x40c] ;  /* 0x00010300ff652b82 */ /* 0x000e220000000800 */
[----:B-1----:R-:W-:Y:S01]  /*41a0*/  @P2 FMUL.FTZ R94, R92, R95 ;  /* 0x0000005f5c5e2220 */ /* 0x002fe20000410000 */
[----:B------:R-:W-:Y:S02]  /*41b0*/  @P2 PRMT R88, R2, 0x7610, R88 ;  /* 0x0000761002582816 */ /* 0x000fe40000000058 */
[----:B------:R-:W-:Y:S02]  /*41c0*/  F2FP.F16.F32.PACK_AB R92, R92, R93 ;  /* 0x0000005d5c5c723e */ /* 0x000fe400000000ff */
[----:B------:R-:W-:Y:S02]  /*41d0*/  @P2 F2FP.F16.F32.PACK_AB R95, RZ, R94 ;  /* 0x0000005eff5f223e */ /* 0x000fe400000000ff */
[----:B------:R-:W1:Y:S01]  /*41e0*/  @P2 LDC R105, c[0x0][0x40c] ;  /* 0x00010300ff692b82 */ /* 0x000e620000000800 */
[----:B--2---:R-:W-:Y:S01]  /*41f0*/  @P2 FMUL.FTZ R94, R99, R98 ;  /* 0x00000062635e2220 */ /* 0x004fe20000410000 */
[----:B------:R-:W-:-:S02]  /*4200*/  @P2 PRMT R88, R88, 0x5410, R95 ;  /* 0x0000541058582816 */ /* 0x000fc4000000005f */
[----:B------:R-:W-:Y:S02]  /*4210*/  F2FP.F16.F32.PACK_AB R93, R100, R99 ;  /* 0x00000063645d723e */ /* 0x000fe400000000ff */
[----:B------:R-:W-:Y:S02]  /*4220*/  @P2 F2FP.F16.F32.PACK_AB R98, RZ, R94 ;  /* 0x0000005eff62223e */ /* 0x000fe400000000ff */
[----:B------:R-:W2:Y:S01]  /*4230*/  @P2 LDC R106, c[0x0][0x40c] ;  /* 0x00010300ff6a2b82 */ /* 0x000ea20000000800 */
[----:B---3--:R-:W-:Y:S01]  /*4240*/  @P2 FMUL.FTZ R102, R103, R102 ;  /* 0x0000006667662220 */ /* 0x008fe20000410000 */
[----:B------:R-:W-:Y:S02]  /*4250*/  @P2 PRMT R89, R98, 0x7610, R89 ;  /* 0x0000761062592816 */ /* 0x000fe40000000059 */
[----:B------:R-:W-:Y:S02]  /*4260*/  F2FP.F16.F32.PACK_AB R94, R104, R103 ;  /* 0x00000067685e723e */ /* 0x000fe400000000ff */
[----:B------:R-:W-:Y:S01]  /*4270*/  @P2 F2FP.F16.F32.PACK_AB R102, RZ, R102 ;  /* 0x00000066ff66223e */ /* 0x000fe200000000ff */
[----:B0-----:R-:W-:Y:S01]  /*4280*/  @P2 FMUL.FTZ R101, R100, R101 ;  /* 0x0000006564652220 */ /* 0x001fe20000410000 */
[----:B------:R-:W-:-:S02]  /*4290*/  F2FP.F16.F32.PACK_AB R95, R108, R107 ;  /* 0x0000006b6c5f723e */ /* 0x000fc400000000ff */
[----:B------:R-:W-:Y:S02]  /*42a0*/  @P2 PRMT R90, R102, 0x7610, R90 ;  /* 0x00007610665a2816 */ /* 0x000fe4000000005a */
[----:B------:R-:W-:Y:S01]  /*42b0*/  @P2 F2FP.F16.F32.PACK_AB R101, RZ, R101 ;  /* 0x00000065ff65223e */ /* 0x000fe200000000ff */
[----:B-1----:R-:W-:-:S03]  /*42c0*/  @P2 FMUL.FTZ R105, R104, R105 ;  /* 0x0000006968692220 */ /* 0x002fc60000410000 */
[----:B------:R-:W-:Y:S02]  /*42d0*/  @P2 PRMT R89, R89, 0x5410, R101 ;  /* 0x0000541059592816 */ /* 0x000fe40000000065 */
[----:B------:R-:W-:Y:S01]  /*42e0*/  @P2 F2FP.F16.F32.PACK_AB R105, RZ, R105 ;  /* 0x00000069ff69223e */ /* 0x000fe200000000ff */
[----:B--2---:R-:W-:-:S03]  /*42f0*/  @P2 FMUL.FTZ R106, R107, R106 ;  /* 0x0000006a6b6a2220 */ /* 0x004fc60000410000 */
        /* <DEDUP_REMOVED lines=8> */
.L_x_5340:
[----:B------:R-:W-:Y:S01]  /*4380*/  ISETP.GT.AND P0, PT, R2, RZ, PT ;  /* 0x000000ff0200720c */ /* 0x000fe20003f04270 */
[----:B------:R-:W-:Y:S01]  /*4390*/  HADD2.F32 R107, -RZ, R5.H1_H1 ;  /* 0x30000005ff6b7230 */ /* 0x000fe20000004100 */
[----:B------:R-:W1:Y:S01]  /*43a0*/  @P2 LDC R104, c[0x0][0x40c] ;  /* 0x00010300ff682b82 */ /* 0x000e620000000800 */
[----:B0-----:R-:W-:Y:S02]  /*43b0*/  HADD2.F32 R103, -RZ, R4.H1_H1 ;  /* 0x30000004ff677230 */ /* 0x001fe40000004100 */
[----:B------:R-:W-:-:S05]  /*43c0*/  HADD2.F32 R111, -RZ, R6.H1_H1 ;  /* 0x30000006ff6f7230 */ /* 0x000fca0000004100 */
[----:B------:R-:W0:Y:S03]  /*43d0*/  @P2 LDC R108, c[0x0][0x40c] ;  /* 0x00010300ff6c2b82 */ /* 0x000e260000000800 */
[-CC-:B------:R-:W-:Y:S01]  /*43e0*/  @P0 FFMA.FTZ R101, R145, R98.reuse, R99.reuse ;  /* 0x0000006291650223 */ /* 0x180fe20000010063 */
[-CC-:B------:R-:W-:Y:S01]  /*43f0*/  @P0 FFMA.FTZ R105, R147, R98.reuse, R99.reuse ;  /* 0x0000006293690223 */ /* 0x180fe20000010063 */
[-CC-:B------:R-:W-:Y:S01]  /*4400*/  @P0 FFMA.FTZ R100, R146, R98.reuse, R99.reuse ;  /* 0x0000006292640223 */ /* 0x180fe20000010063 */
[----:B------:R-:W-:Y:S01]  /*4410*/  @P0 FFMA.FTZ R109, R149, R98, R99 ;  /* 0x00000062956d0223 */ /* 0x000fe20000010063 */
[----:B------:R-:W-:Y:S01]  /*4420*/  @P0 FADD.FTZ R2, R152, -R101 ;  /* 0x8000006598020221 */ /* 0x000fe20000010000 */
[----:B------:R-:W-:Y:S02]  /*4430*/  HADD2.F32 R101, -RZ, R4.H0_H0 ;  /* 0x20000004ff657230 */ /* 0x000fe40000004100 */
[----:B------:R-:W-:Y:S01]  /*4440*/  @P0 FADD.FTZ R100, R153, -R100 ;  /* 0x8000006499640221 */ /* 0x000fe20000010000 */
[----:B------:R-:W-:Y:S01]  /*4450*/  @P0 FADD.FTZ R102, R156, -R109 ;  /* 0x8000006d9c660221 */ /* 0x000fe20000010000 */
[----:B------:R-:W-:-:S02]  /*4460*/  HADD2.F32 R109, -RZ, R6.H0_H0 ;  /* 0x20000006ff6d7230 */ /* 0x000fc40000004100 */
[----:B------:R-:W-:Y:S01]  /*4470*/  @P0 FFMA.FTZ R113, R151, R98, R99 ;  /* 0x0000006297710223 */ /* 0x000fe20000010063 */
[----:B------:R-:W-:Y:S01]  /*4480*/  @P0 FFMA.FTZ R101, R112, R2, R101 ;  /* 0x0000000270650223 */ /* 0x000fe20000010065 */
[----:B------:R-:W-:Y:S01]  /*4490*/  @P0 FADD.FTZ R2, R154, -R105 ;  /* 0x800000699a020221 */ /* 0x000fe20000010000 */
[----:B------:R-:W-:Y:S02]  /*44a0*/  HADD2.F32 R105, -RZ, R5.H0_H0 ;  /* 0x20000005ff697230 */ /* 0x000fe40000004100 */
[C---:B------:R-:W-:Y:S01]  /*44b0*/  @P0 FFMA.FTZ R103, R112.reuse, R100, R103 ;  /* 0x0000006470670223 */ /* 0x040fe20000010067 */
[----:B------:R-:W-:Y:S01]  /*44c0*/  @P0 FFMA.FTZ R109, R112, R102, R109 ;  /* 0x00000066706d0223 */ /* 0x000fe2000001006d */
[----:B------:R-:W2:Y:S01]  /*44d0*/  @P2 LDC R100, c[0x0][0x40c] ;  /* 0x00010300ff642b82 */ /* 0x000ea20000000800 */
[----:B------:R-:W-:Y:S01]  /*44e0*/  @P0 FFMA.FTZ R102, R150, R98, R99 ;  /* 0x0000006296660223 */ /* 0x000fe20000010063 */
[----:B------:R-:W-:Y:S01]  /*44f0*/  @P0 FFMA.FTZ R105, R112, R2, R105 ;  /* 0x0000000270690223 */ /* 0x000fe20000010069 */
[----:B------:R-:W-:Y:S01]  /*4500*/  @P0 FFMA.FTZ R2, R148, R98, R99 ;  /* 0x0000006294020223 */ /* 0x000fe20000010063 */
[----:B------:R-:W-:Y:S01]  /*4510*/  @P0 FADD.FTZ R106, R158, -R113 ;  /* 0x800000719e6a0221 */ /* 0x000fe20000010000 */
[----:B------:R-:W-:Y:S01]  /*4520*/  @P0 FADD.FTZ R102, R157, -R102 ;  /* 0x800000669d660221 */ /* 0x000fe20000010000 */
[----:B------:R-:W-:-:S02]  /*4530*/  HADD2.F32 R113, -RZ, R7.H0_H0 ;  /* 0x20000007ff717230 */ /* 0x000fc40000004100 */
[----:B------:R-:W-:Y:S01]  /*4540*/  @P0 FADD.FTZ R2, R155, -R2 ;  /* 0x800000029b020221 */ /* 0x000fe20000010000 */
[----:B------:R-:W-:-:S03]  /*4550*/  @P0 FFMA.FTZ R111, R112, R102, R111 ;  /* 0x00000066706f0223 */ /* 0x000fc6000001006f */
[C---:B------:R-:W-:Y:S01]  /*4560*/  @P0 FFMA.FTZ R107, R112.reuse, R2, R107 ;  /* 0x00000002706b0223 */ /* 0x040fe2000001006b */
[----:B------:R-:W3:Y:S01]  /*4570*/  @P2 LDC R102, c[0x0][0x40c] ;  /* 0x00010300ff662b82 */ /* 0x000ee20000000800 */
[----:B------:R-:W-:Y:S01]  /*4580*/  @P0 FFMA.FTZ R113, R112, R106, R113 ;  /* 0x0000006a70710223 */ /* 0x000fe20000010071 */
[----:B-1----:R-:W-:-:S03]  /*4590*/  @P2 FMUL.FTZ R111, R111, R104 ;  /* 0x000000686f6f2220 */ /* 0x002fc60000410000 */
[----:B0-----:R-:W-:Y:S02]  /*45a0*/  @P2 FMUL.FTZ R113, R113, R108 ;  /* 0x0000006c71712220 */ /* 0x001fe40000410000 */
[----:B------:R-:W-:Y:S01]  /*45b0*/  @P2 F2FP.F16.F32.PACK_AB R111, RZ, R111 ;  /* 0x0000006fff6f223e */ /* 0x000fe200000000ff */
[----:B------:R-:W0:Y:S02]  /*45c0*/  @P2 LDC R2, c[0x0][0x40c] ;  /* 0x00010300ff022b82 */ /* 0x000e240000000800 */
[----:B------:R-:W-:Y:S01]  /*45d0*/  @P2 F2FP.F16.F32.PACK_AB R113, RZ, R113 ;  /* 0x00000071ff71223e */ /* 0x000fe200000000ff */
[----:B--2---:R-:W-:-:S03]  /*45e0*/  @P2 FMUL.FTZ R103, R103, R100 ;  /* 0x0000006467672220 */ /* 0x004fc60000410000 */
[----:B------:R-:W-:Y:S02]  /*45f0*/  @P2 PRMT R91, R113, 0x7610, R91 ;  /* 0x00007610715b2816 */ /* 0x000fe4000000005b */
[----:B------:R-:W1:Y:S01]  /*4600*/  @P2 LDC R100, c[0x0][0x40c] ;  /* 0x00010300ff642b82 */ /* 0x000e620000000800 */
[----:B------:R-:W-:Y:S01]  /*4610*/  @P2 F2FP.F16.F32.PACK_AB R103, RZ, R103 ;  /* 0x00000067ff67223e */ /* 0x000fe200000000ff */
[----:B---3--:R-:W-:-:S05]  /*4620*/  @P2 FMUL.FTZ R109, R109, R102 ;  /* 0x000000666d6d2220 */ /* 0x008fca0000410000 */
[----:B------:R-:W-:Y:S01]  /*4630*/  @P2 F2FP.F16.F32.PACK_AB R109, RZ, R109 ;  /* 0x0000006dff6d223e */ /* 0x000fe200000000ff */
[----:B0-----:R-:W-:-:S03]  /*4640*/  @P2 FMUL.FTZ R101, R101, R2 ;  /* 0x0000000265652220 */ /* 0x001fc60000410000 */
[----:B------:R-:W-:Y:S01]  /*4650*/  @P2 PRMT R90, R109, 0x7610, R90 ;  /* 0x000076106d5a2816 */ /* 0x000fe2000000005a */
[----:B------:R-:W0:Y:S01]  /*4660*/  @P2 LDC R2, c[0x0][0x40c] ;  /* 0x00010300ff022b82 */ /* 0x000e220000000800 */
[----:B------:R-:W-:Y:S02]  /*4670*/  @P2 F2FP.F16.F32.PACK_AB R101, RZ, R101 ;  /* 0x00000065ff65223e */ /* 0x000fe400000000ff */
[----:B------:R-:W-:Y:S01]  /*4680*/  @P2 PRMT R90, R90, 0x5410, R111 ;  /* 0x000054105a5a2816 */ /* 0x000fe2000000006f */
[----:B-1----:R-:W-:Y:S01]  /*4690*/  @P2 FMUL.FTZ R107, R107, R100 ;  /* 0x000000646b6b2220 */ /* 0x002fe20000410000 */
[----:B------:R-:W-:-:S04]  /*46a0*/  @P2 PRMT R88, R101, 0x7610, R88 ;  /* 0x0000761065582816 */ /* 0x000fc80000000058 */
[----:B------:R-:W-:Y:S02]  /*46b0*/  @P2 F2FP.F16.F32.PACK_AB R107, RZ, R107 ;  /* 0x0000006bff6b223e */ /* 0x000fe400000000ff */
        /* <DEDUP_REMOVED lines=14> */
.L_x_5339:
[----:B------:R-:W-:Y:S05]  /*47a0*/  @!P1 BRA `(.L_x_5342) ;  /* 0x0000000400189947 */ /* 0x000fea0003800000 */
[-CC-:B0-----:R-:W-:Y:S01]  /*47b0*/  FFMA.FTZ R100, R160, R98.reuse, R99.reuse ;  /* 0x00000062a0647223 */ /* 0x181fe20000010063 */
[-CC-:B------:R-:W-:Y:S01]  /*47c0*/  FFMA.FTZ R93, R145, R98.reuse, R99.reuse ;  /* 0x00000062915d7223 */ /* 0x180fe20000010063 */
[-CC-:B------:R-:W-:Y:S01]  /*47d0*/  FFMA.FTZ R95, R147, R98.reuse, R99.reuse ;  /* 0x00000062935f7223 */ /* 0x180fe20000010063 */
[----:B------:R-:W-:Y:S01]  /*47e0*/  ISETP.GT.AND P0, PT, R2, RZ, PT ;  /* 0x000000ff0200720c */ /* 0x000fe20003f04270 */
[-C--:B------:R-:W-:Y:S01]  /*47f0*/  FFMA.FTZ R2, R146, R98.reuse, R99 ;  /* 0x0000006292027223 */ /* 0x080fe20000010063 */
[----:B------:R-:W-:Y:S01]  /*4800*/  FADD.FTZ R111, R159, -R100 ;  /* 0x800000649f6f7221 */ /* 0x000fe20000010000 */
[----:B------:R-:W-:Y:S01]  /*4810*/  FADD.FTZ R93, R152, -R93 ;  /* 0x8000005d985d7221 */ /* 0x000fe20000010000 */
[----:B------:R-:W-:Y:S01]  /*4820*/  FADD.FTZ R101, R154, -R95 ;  /* 0x8000005f9a657221 */ /* 0x000fe20000010000 */
[----:B------:R-:W0:Y:S01]  /*4830*/  @P2 LDC R100, c[0x0][0x40c] ;  /* 0x00010300ff642b82 */ /* 0x000e220000000800 */
[-CC-:B------:R-:W-:Y:S01]  /*4840*/  FFMA.FTZ R92, R148, R98.reuse, R99.reuse ;  /* 0x00000062945c7223 */ /* 0x180fe20000010063 */
[-CC-:B------:R-:W-:Y:S01]  /*4850*/  FFMA.FTZ R105, R149, R98.reuse, R99.reuse ;  /* 0x0000006295697223 */ /* 0x180fe20000010063 */
[-CC-:B------:R-:W-:Y:S01]  /*4860*/  FFMA.FTZ R94, R150, R98.reuse, R99.reuse ;  /* 0x00000062965e7223 */ /* 0x180fe20000010063 */
[----:B------:R-:W-:Y:S01]  /*4870*/  FFMA.FTZ R109, R151, R98, R99 ;  /* 0x00000062976d7223 */ /* 0x000fe20000010063 */
[----:B------:R-:W-:Y:S01]  /*4880*/  FADD.FTZ R99, R153, -R2 ;  /* 0x8000000299637221 */ /* 0x000fe20000010000 */
[C---:B------:R-:W-:Y:S01]  /*4890*/  FMUL.FTZ R2, R112.reuse, R93 ;  /* 0x0000005d70027220 */ /* 0x040fe20000410000 */
[----:B------:R-:W-:Y:S01]  /*48a0*/  FMUL.FTZ R93, R112, R101 ;  /* 0x00000065705d7220 */ /* 0x000fe20000410000 */
[----:B------:R-:W1:Y:S01]  /*48b0*/  @P2 LDC R95, c[0x0][0x40c] ;  /* 0x00010300ff5f2b82 */ /* 0x000e620000000800 */
[----:B------:R-:W-:Y:S01]  /*48c0*/  FADD.FTZ R103, R155, -R92 ;  /* 0x8000005c9b677221 */ /* 0x000fe20000010000 */
[----:B------:R-:W-:Y:S01]  /*48d0*/  FADD.FTZ R107, R157, -R94 ;  /* 0x8000005e9d6b7221 */ /* 0x000fe20000010000 */
[----:B------:R-:W-:Y:S01]  /*48e0*/  FADD.FTZ R105, R156, -R105 ;  /* 0x800000699c697221 */ /* 0x000fe20000010000 */
[C---:B------:R-:W-:Y:S01]  /*48f0*/  FMUL.FTZ R92, R112.reuse, R99 ;  /* 0x00000063705c7220 */ /* 0x040fe20000410000 */
[C---:B------:R-:W-:Y:S01]  /*4900*/  FMUL.FTZ R94, R112.reuse, R103 ;  /* 0x00000067705e7220 */ /* 0x040fe20000410000 */
[C---:B------:R-:W-:Y:S01]  /*4910*/  FMUL.FTZ R103, R112.reuse, R111 ;  /* 0x0000006f70677220 */ /* 0x040fe20000410000 */
[----:B------:R-:W-:Y:S01]  /*4920*/  FMUL.FTZ R98, R112, R105 ;  /* 0x0000006970627220 */ /* 0x000fe20000410000 */
[----:B------:R-:W2:Y:S01]  /*4930*/  @P2 LDC R101, c[0x0][0x40c] ;  /* 0x00010300ff652b82 */ /* 0x000ea20000000800 */
[----:B------:R-:W-:Y:S01]  /*4940*/  FSEL R105, R92, RZ, P0 ;  /* 0x000000ff5c697208 */ /* 0x000fe20000000000 */
[----:B------:R-:W-:Y:S01]  /*4950*/  FADD.FTZ R109, R158, -R109 ;  /* 0x8000006d9e6d7221 */ /* 0x000fe20000010000 */
[----:B------:R-:W-:Y:S01]  /*4960*/  FSEL R102, R2, RZ, P0 ;  /* 0x000000ff02667208 */ /* 0x000fe20000000000 */
[C---:B------:R-:W-:Y:S01]  /*4970*/  FMUL.FTZ R99, R112.reuse, R107 ;  /* 0x0000006b70637220 */ /* 0x040fe20000410000 */
[----:B------:R-:W-:Y:S01]  /*4980*/  FSEL R104, R93, RZ, P0 ;  /* 0x000000ff5d687208 */ /* 0x000fe20000000000 */
[----:B------:R-:W-:Y:S01]  /*4990*/  FMUL.FTZ R112, R112, R109 ;  /* 0x0000006d70707220 */ /* 0x000fe20000410000 */
[----:B------:R-:W-:Y:S01]  /*49a0*/  FSEL R107, R94, RZ, P0 ;  /* 0x000000ff5e6b7208 */ /* 0x000fe20000000000 */
[----:B------:R-:W3:Y:S01]  /*49b0*/  @P2 LDC R111, c[0x0][0x40c] ;  /* 0x00010300ff6f2b82 */ /* 0x000ee20000000800 */
[----:B0-----:R-:W-:Y:S01]  /*49c0*/  @P2 FMUL.FTZ R92, R105, R100 ;  /* 0x00000064695c2220 */ /* 0x001fe20000410000 */
[----:B------:R-:W-:-:S02]  /*49d0*/  FSEL R94, R98, RZ, P0 ;  /* 0x000000ff625e7208 */ /* 0x000fc40000000000 */
[----:B------:R-:W-:Y:S02]  /*49e0*/  FSEL R109, R99, RZ, P0 ;  /* 0x000000ff636d7208 */ /* 0x000fe40000000000 */
[----:B------:R-:W-:Y:S02]  /*49f0*/  FSEL R112, R112, RZ, P0 ;  /* 0x000000ff70707208 */ /* 0x000fe40000000000 */
[----:B------:R-:W0:Y:S01]  /*4a00*/  @P2 LDC R106, c[0x0][0x40c] ;  /* 0x00010300ff6a2b82 */ /* 0x000e220000000800 */
[----:B-1----:R-:W-:Y:S01]  /*4a10*/  @P2 FMUL.FTZ R2, R102, R95 ;  /* 0x0000005f66022220 */ /* 0x002fe20000410000 */
[----:B------:R-:W-:Y:S02]  /*4a20*/  @P2 F2FP.F16.F32.PACK_AB R95, RZ, R92 ;  /* 0x0000005cff5f223e */ /* 0x000fe400000000ff */
[----:B------:R-:W-:Y:S02]  /*4a30*/  FSEL R103, R103, RZ, P0 ;  /* 0x000000ff67677208 */ /* 0x000fe40000000000 */
[----:B------:R-:W-:-:S02]  /*4a40*/  @P2 F2FP.F16.F32.PACK_AB R2, RZ, R2 ;  /* 0x00000002ff02223e */ /* 0x000fc400000000ff */
[----:B------:R-:W1:Y:S01]  /*4a50*/  @P2 LDC R108, c[0x0][0x40c] ;  /* 0x00010300ff6c2b82 */ /* 0x000e620000000800 */
[----:B--2---:R-:W-:Y:S01]  /*4a60*/  @P2 FMUL.FTZ R92, R104, R101 ;  /* 0x00000065685c2220 */ /* 0x004fe20000410000 */
[----:B------:R-:W-:-:S04]  /*4a70*/  @P2 PRMT R88, R2, 0x7610, R88 ;  /* 0x0000761002582816 */ /* 0x000fc80000000058 */
[----:B------:R-:W-:Y:S02]  /*4a80*/  @P2 F2FP.F16.F32.PACK_AB R98, RZ, R92 ;  /* 0x0000005cff62223e */ /* 0x000fe400000000ff */
[----:B------:R-:W2:Y:S01]  /*4a90*/  @P2 LDC R113, c[0x0][0x40c] ;  /* 0x00010300ff712b82 */ /* 0x000ea20000000800 */
[----:B---3--:R-:W-:Y:S01]  /*4aa0*/  @P2 FMUL.FTZ R92, R94, R111 ;  /* 0x0000006f5e5c2220 */ /* 0x008fe20000410000 */
[----:B------:R-:W-:Y:S02]  /*4ab0*/  @P2 PRMT R89, R98, 0x7610, R89 ;  /* 0x0000761062592816 */ /* 0x000fe40000000059 */
[----:B------:R-:W-:Y:S02]  /*4ac0*/  @P2 PRMT R88, R88, 0x5410, R95 ;  /* 0x0000541058582816 */ /* 0x000fe4000000005f */
[----:B------:R-:W-:Y:S01]  /*4ad0*/  @P2 F2FP.F16.F32.PACK_AB R100, RZ, R92 ;  /* 0x0000005cff64223e */ /* 0x000fe200000000ff */
[----:B0-----:R-:W-:Y:S01]  /*4ae0*/  @P2 FMUL.FTZ R93, R107, R106 ;  /* 0x0000006a6b5d2220 */ /* 0x001fe20000410000 */
[----:B------:R-:W-:-:S02]  /*4af0*/  F2FP.F16.F32.PACK_AB R92, R105, R102 ;  /* 0x00000066695c723e */ /* 0x000fc400000000ff */
[----:B------:R-:W-:Y:S02]  /*4b00*/  @P2 PRMT R90, R100, 0x7610, R90 ;  /* 0x00007610645a2816 */ /* 0x000fe4000000005a */
[----:B------:R-:W-:Y:S02]  /*4b10*/  @P2 F2FP.F16.F32.PACK_AB R99, RZ, R93 ;  /* 0x0000005dff63223e */ /* 0x000fe400000000ff */
[C---:B------:R-:W-:Y:S01]  /*4b20*/  F2FP.F16.F32.PACK_AB R94, R109.reuse, R94 ;  /* 0x0000005e6d5e723e */ /* 0x040fe200000000ff */
[----:B-1----:R-:W-:Y:S01]  /*4b30*/  @P2 FMUL.FTZ R93, R109, R108 ;  /* 0x0000006c6d5d2220 */ /* 0x002fe20000410000 */
[----:B------:R-:W-:Y:S02]  /*4b40*/  @P2 PRMT R89, R89, 0x5410, R99 ;  /* 0x0000541059592816 */ /* 0x000fe40000000063 */
[----:B------:R-:W-:Y:S02]  /*4b50*/  F2FP.F16.F32.PACK_AB R95, R103, R112 ;  /* 0x00000070675f723e */ /* 0x000fe400000000ff */
[----:B------:R-:W-:-:S02]  /*4b60*/  @P2 F2FP.F16.F32.PACK_AB R101, RZ, R93 ;  /* 0x0000005dff65223e */ /* 0x000fc400000000ff */
[----:B------:R-:W-:Y:S01]  /*4b70*/  F2FP.F16.F32.PACK_AB R93, R107, R104 ;  /* 0x000000686b5d723e */ /* 0x000fe200000000ff */
[----:B--2---:R-:W-:Y:S01]  /*4b80*/  @P2 FMUL.FTZ R102, R112, R113 ;  /* 0x0000007170662220 */ /* 0x004fe20000410000 */
[----:B------:R-:W-:-:S04]  /*4b90*/  @P2 PRMT R90, R90, 0x5410, R101 ;  /* 0x000054105a5a2816 */ /* 0x000fc80000000065 */
[----:B------:R-:W-:-:S04]  /*4ba0*/  @P2 F2FP.F16.F32.PACK_AB R102, RZ, R102 ;  /* 0x00000066ff66223e */ /* 0x000fc800000000ff */
[----:B------:R-:W-:Y:S01]  /*4bb0*/  @P2 PRMT R91, R102, 0x7610, R91 ;  /* 0x00007610665b2816 */ /* 0x000fe2000000005b */
[----:B------:R-:W-:Y:S06]  /*4bc0*/  @!P2 BRA `(.L_x_5341) ;  /* 0x000000040030a947 */ /* 0x000fec0003800000 */
[----:B------:R-:W-:-:S05]  /*4bd0*/  FMUL.FTZ R2, R103, UR18 ;  /* 0x0000001267027c20 */ /* 0x000fca0008410000 */
[----:B------:R-:W-:-:S04]  /*4be0*/  F2FP.F16.F32.PACK_AB R2, RZ, R2 ;  /* 0x00000002ff02723e */ /* 0x000fc800000000ff */
[----:B------:R-:W-:Y:S01]  /*4bf0*/  PRMT R91, R91, 0x5410, R2 ;  /* 0x000054105b5b7816 */ /* 0x000fe20000000002 */
[----:B------:R-:W-:Y:S06]  /*4c00*/  BRA `(.L_x_5341) ;  /* 0x0000000400207947 */ /* 0x000fec0003800000 */
.L_x_5342:
        /* <DEDUP_REMOVED lines=16> */
.L_x_5343:
        /* <DEDUP_REMOVED lines=9> */
.L_x_5344:
        /* <DEDUP_REMOVED lines=9> */
.L_x_5345:
        /* <DEDUP_REMOVED lines=9> */
.L_x_5346:
        /* <DEDUP_REMOVED lines=9> */
.L_x_5347:
        /* <DEDUP_REMOVED lines=9> */
.L_x_5348:
        /* <DEDUP_REMOVED lines=9> */
.L_x_5349:
[----:B------:R-:W-:-:S04]  /*5070*/  @P2 F2FP.F16.F32.PACK_AB R100, RZ, R100 ;  /* 0x00000064ff64223e */ /* 0x000fc800000000ff */
[----:B------:R-:W-:-:S07]  /*5080*/  @P2 PRMT R91, R91, 0x5410, R100 ;  /* 0x000054105b5b2816 */ /* 0x000fce0000000064 */
.L_x_5341:
        /* <DEDUP_REMOVED lines=13> */
.L_x_5312:
        /* <DEDUP_REMOVED lines=20> */
.L_x_5351:
        /* <DEDUP_REMOVED lines=14> */
.L_x_10757:


//--------------------- .text._ZN10layer_norm13ln_bwd_kernelINS_13Kernel_traitsIf6__halfS2_S2_fjLj6144ELj1ELj1ELj8ELj16ENS_18Kernel_traits_baseILj6144EfS2_S2_S2_fjLj256EEEEELb0ELb1ELb0ELb0EEEvNS_9BwdParamsE --------------------------
	.section	.text._ZN10layer_norm13ln_bwd_kernelINS_13Kernel_traitsIf6__halfS2_S2_fjLj6144ELj1ELj1ELj8ELj16ENS_18Kernel_traits_baseILj6144EfS2_S2_S2_fjLj256EEEEELb0ELb1ELb0ELb0EEEvNS_9BwdParamsE,"ax",@progbits
	.align	128
        .global         _ZN10layer_norm13ln_bwd_kernelINS_13Kernel_traitsIf6__halfS2_S2_fjLj6144ELj1ELj1ELj8ELj16ENS_18Kernel_traits_baseILj6144EfS2_S2_S2_fjLj256EEEEELb0ELb1ELb0ELb0EEEvNS_9BwdParamsE
        .type           _ZN10layer_norm13ln_bwd_kernelINS_13Kernel_traitsIf6__halfS2_S2_fjLj6144ELj1ELj1ELj8ELj16ENS_18Kernel_traits_baseILj6144EfS2_S2_S2_fjLj256EEEEELb0ELb1ELb0ELb0EEEvNS_9BwdParamsE,@function
        .size           _ZN10layer_norm13ln_bwd_kernelINS_13Kernel_traitsIf6__halfS2_S2_fjLj6144ELj1ELj1ELj8ELj16ENS_18Kernel_traits_baseILj6144EfS2_S2_S2_fjLj256EEEEELb0ELb1ELb0ELb0EEEvNS_9BwdParamsE,(.L_x_10758 - _ZN10layer_norm13ln_bwd_kernelINS_13Kernel_traitsIf6__halfS2_S2_fjLj6144ELj1ELj1ELj8ELj16ENS_18Kernel_traits_baseILj6144EfS2_S2_S2_fjLj256EEEEELb0ELb1ELb0ELb0EEEvNS_9BwdParamsE)
        .other          _ZN10layer_norm13ln_bwd_kernelINS_13Kernel_traitsIf6__halfS2_S2_fjLj6144ELj1ELj1ELj8ELj16ENS_18Kernel_traits_baseILj6144EfS2_S2_S2_fjLj256EEEEELb0ELb1ELb0ELb0EEEvNS_9BwdParamsE,@"STO_CUDA_ENTRY STV_DEFAULT"
_ZN10layer_norm13ln_bwd_kernelINS_13Kernel_traitsIf6__halfS2_S2_fjLj6144ELj1ELj1ELj8ELj16ENS_18Kernel_traits_baseILj6144EfS2_S2_S2_fjLj256EEEEELb0ELb1ELb0ELb0EEEvNS_9BwdParamsE:
.text._ZN10layer_norm13ln_bwd_kernelINS_13Kernel_traitsIf6__halfS2_S2_fjLj6144ELj1ELj1ELj8ELj16ENS_18Kernel_traits_baseILj6144EfS2_S2_S2_fjLj256EEEEELb0ELb1ELb0ELb0EEEvNS_9BwdParamsE:
        /* <DEDUP_REMOVED lines=125> */
.L_x_5382:
        /* <DEDUP_REMOVED lines=16> */
[----:B------:R-:W-:Y:S01]  /*08d0*/  HFMA2 R169, -RZ, RZ, 0, 0 ;  /* 0x00000000ffa97431 */ /* 0x000fe200000001ff */
[----:B-----5:R1:W5:Y:S01]  /*08e0*/  LDG.E R206, desc[UR4][R164.64] ;  /* 0x00000004a4ce7981 */ /* 0x020362000c1e1900 */
[----:B------:R-:W-:Y:S02]  /*08f0*/  MOV R170, RZ ;  /* 0x000000ff00aa7202 */ /* 0x000fe40000000f00 */
        /* <DEDUP_REMOVED lines=15> */
[--C-:B----4-:R-:W-:Y:S02]  /*09f0*/  HADD2.F32 R176, -RZ, R164.reuse.H0_H0 ;  /* 0x200000a4ffb07230 */ /* 0x110fe40000004100 */
[----:B------:R-:W-:Y:S02]  /*0a00*/  HADD2.F32 R178, -RZ, R164.H1_H1 ;  /* 0x300000a4ffb27230 */ /* 0x000fe40000004100 */
[--C-:B------:R-:W-:Y:S02]  /*0a10*/  HADD2.F32 R190, -RZ, R165.reuse.H0_H0 ;  /* 0x200000a5ffbe7230 */ /* 0x100fe40000004100 */
[C---:B------:R-:W-:Y:S01]  /*0a20*/  FADD.FTZ R207, -R173.reuse, R176 ;  /* 0x000000b0adcf7221 */ /* 0x040fe20000010100 */
[----:B------:R-:W-:Y:S02]  /*0a30*/  HADD2.F32 R164, -RZ, R165.H1_H1 ;  /* 0x300000a5ffa47230 */ /* 0x000fe40000004100 */
[----:B------:R-:W-:Y:S01]  /*0a40*/  FADD.FTZ R165, -R173, R178 ;  /* 0x000000b2ada57221 */ /* 0x000fe20000010100 */
[----:B--2---:R-:W-:-:S02]  /*0a50*/  HADD2.F32 R205, -RZ, R168.H0_H0 ;  /* 0x200000a8ffcd7230 */ /* 0x004fc40000004100 */
[----:B-----5:R-:W-:Y:S01]  /*0a60*/  FMUL.FTZ R207, R206, R207 ;  /* 0x000000cfcecf7220 */ /* 0x020fe20000410000 */
[--C-:B------:R-:W-:Y:S02]  /*0a70*/  HADD2.F32 R194, -RZ, R167.reuse.H0_H0 ;  /* 0x200000a7ffc27230 */ /* 0x100fe40000004100 */
[----:B------:R-:W-:Y:S01]  /*0a80*/  FADD.FTZ R203, -R173, R190 ;  /* 0x000000beadcb7221 */ /* 0x000fe20000010100 */
[----:B------:R-:W-:Y:S02]  /*0a90*/  HADD2.F32 R196, -RZ, R167.H1_H1 ;  /* 0x300000a7ffc47230 */ /* 0x000fe40000004100 */
[----:B------:R-:W-:Y:S01]  /*0aa0*/  FADD.FTZ R84, R84, R205 ;  /* 0x000000cd54547221 */ /* 0x000fe20000010000 */
[----:B------:R-:W-:Y:S02]  /*0ab0*/  HADD2.F32 R168, -RZ, R168.H1_H1 ;  /* 0x300000a8ffa87230 */ /* 0x000fe40000004100 */
[-C--:B------:R-:W-:Y:S01]  /*0ac0*/  FFMA.FTZ R108, R207, R205.reuse, R108 ;  /* 0x000000cdcf6c7223 */ /* 0x080fe2000001006c */
[----:B------:R-:W-:Y:S01]  /*0ad0*/  FADD.FTZ R167, -R173, R164 ;  /* 0x000000a4ada77221 */ /* 0x000fe20000010100 */
[----:B------:R-:W-:Y:S01]  /*0ae0*/  FMUL.FTZ R205, R124, R205 ;  /* 0x000000cd7ccd7220 */ /* 0x000fe20000410000 */
[----:B------:R-:W-:-:S02]  /*0af0*/  HADD2.F32 R192, -RZ, R166.H0_H0 ;  /* 0x200000a6ffc07230 */ /* 0x000fc40000004100 */
[C---:B------:R-:W-:Y:S01]  /*0b00*/  FMUL.FTZ R204, R206.reuse, R165 ;  /* 0x000000a5cecc7220 */ /* 0x040fe20000410000 */
[--C-:B------:R-:W-:Y:S02]  /*0b10*/  HADD2.F32 R201, -RZ, R169.reuse.H0_H0 ;  /* 0x200000a9ffc97230 */ /* 0x100fe40000004100 */
[C---:B------:R-:W-:Y:S01]  /*0b20*/  FMUL.FTZ R203, R206.reuse, R203 ;  /* 0x000000cbcecb7220 */ /* 0x040fe20000410000 */
[----:B------:R-:W-:Y:S02]  /*0b30*/  HADD2.F32 R166, -RZ, R166.H1_H1 ;  /* 0x300000a6ffa67230 */ /* 0x000fe40000004100 */
[----:B------:R-:W-:Y:S01]  /*0b40*/  FMUL.FTZ R202, R125, R168 ;  /* 0x000000a87dca7220 */ /* 0x000fe20000410000 */
[----:B------:R-:W-:Y:S01]  /*0b50*/  FMUL.FTZ R200, R206, R167 ;  /* 0x000000a7cec87220 */ /* 0x000fe20000410000 */
[----:B------:R-:W-:Y:S01]  /*0b60*/  FADD.FTZ R165, RZ, R205 ;  /* 0x000000cdffa57221 */ /* 0x000fe20000010000 */
[----:B------:R-:W-:Y:S01]  /*0b70*/  FFMA.FTZ R167, R207, R205, RZ ;  /* 0x000000cdcfa77223 */ /* 0x000fe200000100ff */
[----:B------:R-:W-:-:S02]  /*0b80*/  HADD2.F32 R198, -RZ, R169.H1_H1 ;  /* 0x300000a9ffc67230 */ /* 0x000fc40000004100 */
[----:B------:R-:W-:Y:S01]  /*0b90*/  FADD.FTZ R199, -R173, R192 ;  /* 0x000000c0adc77221 */ /* 0x000fe20000010100 */
[----:B------:R-:W-:Y:S01]  /*0ba0*/  FADD.FTZ R86, R86, R201 ;  /* 0x000000c956567221 */ /* 0x000fe20000010000 */
[-C--:B------:R-:W-:Y:S01]  /*0bb0*/  FFMA.FTZ R110, R203, R201.reuse, R110 ;  /* 0x000000c9cb6e7223 */ /* 0x080fe2000001006e */
[----:B------:R-:W-:Y:S01]  /*0bc0*/  FADD.FTZ R169, -R173, R166 ;  /* 0x000000a6ada97221 */ /* 0x000fe20000010100 */
[----:B------:R-:W-:Y:S01]  /*0bd0*/  FMUL.FTZ R201, R126, R201 ;  /* 0x000000c97ec97220 */ /* 0x000fe20000410000 */
[----:B------:R-:W-:Y:S01]  /*0be0*/  FADD.FTZ R164, R165, R202 ;  /* 0x000000caa5a47221 */ /* 0x000fe20000010000 */
[----:B------:R-:W-:Y:S01]  /*0bf0*/  FFMA.FTZ R166, R204, R202, R167 ;  /* 0x000000cacca67223 */ /* 0x000fe200000100a7 */
[--C-:B------:R-:W-:Y:S02]  /*0c00*/  HADD2.F32 R197, -RZ, R170.reuse.H0_H0 ;  /* 0x200000aaffc57230 */ /* 0x100fe40000004100 */
[----:B------:R-:W-:Y:S01]  /*0c10*/  FADD.FTZ R87, R87, R198 ;  /* 0x000000c657577221 */ /* 0x000fe20000010000 */
[-C--:B------:R-:W-:Y:S01]  /*0c20*/  FFMA.FTZ R111, R200, R198.reuse, R111 ;  /* 0x000000c6c86f7223 */ /* 0x080fe2000001006f */
[----:B------:R-:W-:Y:S01]  /*0c30*/  FMUL.FTZ R199, R206, R199 ;  /* 0x000000c7cec77220 */ /* 0x000fe20000410000 */
[----:B------:R-:W-:Y:S01]  /*0c40*/  FMUL.FTZ R198, R127, R198 ;  /* 0x000000c67fc67220 */ /* 0x000fe20000410000 */
[----:B------:R-:W-:Y:S01]  /*0c50*/  FADD.FTZ R165, R164, R201 ;  /* 0x000000c9a4a57221 */ /* 0x000fe20000010000 */
[----:B------:R-:W-:Y:S01]  /*0c60*/  FFMA.FTZ R167, R203, R201, R166 ;  /* 0x000000c9cba77223 */ /* 0x000fe200000100a6 */
[----:B------:R-:W-:-:S02]  /*0c70*/  HADD2.F32 R170, -RZ, R170.H1_H1 ;  /* 0x300000aaffaa7230 */ /* 0x000fc40000004100 */
[----:B------:R-:W-:Y:S01]  /*0c80*/  FADD.FTZ R80, R80, R197 ;  /* 0x000000c550507221 */ /* 0x000fe20000010000 */
[-C--:B------:R-:W-:Y:S01]  /*0c90*/  FFMA.FTZ R104, R199, R197.reuse, R104 ;  /* 0x000000c5c7687223 */ /* 0x080fe20000010068 */
[----:B------:R-:W-:Y:S01]  /*0ca0*/  FMUL.FTZ R197, R120, R197 ;  /* 0x000000c578c57220 */ /* 0x000fe20000410000 */
[----:B------:R-:W-:Y:S01]  /*0cb0*/  FADD.FTZ R164, R165, R198 ;  /* 0x000000c6a5a47221 */ /* 0x000fe20000010000 */
[----:B------:R-:W-:Y:S01]  /*0cc0*/  FFMA.FTZ R166, R200, R198, R167 ;  /* 0x000000c6c8a67223 */ /* 0x000fe200000100a7 */
[--C-:B0-----:R-:W-:Y:S02]  /*0cd0*/  HADD2.F32 R175, -RZ, R171.reuse.H0_H0 ;  /* 0x200000abffaf7230 */ /* 0x101fe40000004100 */
[----:B------:R-:W-:Y:S01]  /*0ce0*/  FMUL.FTZ R195, R121, R170 ;  /* 0x000000aa79c37220 */ /* 0x000fe20000410000 */
[----:B------:R-:W-:Y:S02]  /*0cf0*/  HADD2.F32 R174, -RZ, R171.H1_H1 ;  /* 0x300000abffae7230 */ /* 0x000fe40000004100 */
[C---:B------:R-:W-:Y:S01]  /*0d00*/  FADD.FTZ R171, -R173.reuse, R196 ;  /* 0x000000c4adab7221 */ /* 0x040fe20000010100 */
        /* <DEDUP_REMOVED lines=23> */
.L_x_5354:
[----:B--23--:R-:W-:Y:S05]  /*0e80*/  BSYNC.RECONVERGENT B0 ;  /* 0x0000000000007941 */ /* 0x00cfea0003800200 */
.L_x_5353:
        /* <DEDUP_REMOVED lines=14> */
[--C-:B--2---:R-:W-:Y:S02]  /*0f70*/  HADD2.F32 R18, -RZ, R8.reuse.H0_H0 ;  /* 0x20000008ff127230 */ /* 0x104fe40000004100 */
[--C-:B------:R-:W-:Y:S02]  /*0f80*/  HADD2.F32 R22, -RZ, R9.reuse.H0_H0 ;  /* 0x20000009ff167230 */ /* 0x100fe40000004100 */
[----:B------:R-:W-:Y:S02]  /*0f90*/  HADD2.F32 R20, -RZ, R8.H1_H1 ;  /* 0x30000008ff147230 */ /* 0x000fe40000004100 */
[----:B------:R-:W-:Y:S01]  /*0fa0*/  FADD.FTZ R7, -R173, R18 ;  /* 0x00000012ad077221 */ /* 0x000fe20000010100 */
[----:B------:R-:W-:Y:S02]  /*0fb0*/  HADD2.F32 R164, -RZ, R10.H0_H0 ;  /* 0x2000000affa47230 */ /* 0x000fe40000004100 */
[----:B------:R-:W-:-:S02]  /*0fc0*/  HADD2.F32 R8, -RZ, R9.H1_H1 ;  /* 0x30000009ff087230 */ /* 0x000fc40000004100 */
[----:B-----5:R-:W-:Y:S01]  /*0fd0*/  FMUL.FTZ R7, R206, R7 ;  /* 0x00000007ce077220 */ /* 0x020fe20000410000 */
[----:B------:R-:W-:Y:S02]  /*0fe0*/  HADD2.F32 R10, -RZ, R10.H1_H1 ;  /* 0x3000000aff0a7230 */ /* 0x000fe40000004100 */
[C---:B------:R-:W-:Y:S01]  /*0ff0*/  FADD.FTZ R19, -R173.reuse, R164 ;  /* 0x000000a4ad137221 */ /* 0x040fe20000010100 */
[----:B---3--:R-:W-:Y:S02]  /*1000*/  HADD2.F32 R9, -RZ, R12.H0_H0 ;  /* 0x2000000cff097230 */ /* 0x008fe40000004100 */
[--C-:B0-----:R-:W-:Y:S02]  /*1010*/  HADD2.F32 R17, -RZ, R13.reuse.H0_H0 ;  /* 0x2000000dff117230 */ /* 0x101fe40000004100 */
[C---:B------:R-:W-:Y:S01]  /*1020*/  FADD.FTZ R165, -R173.reuse, R10 ;  /* 0x0000000aada57221 */ /* 0x040fe20000010100 */
[----:B------:R-:W-:Y:S02]  /*1030*/  HADD2.F32 R16, -RZ, R13.H1_H1 ;  /* 0x3000000dff107230 */ /* 0x000fe40000004100 */
[----:B------:R-:W-:Y:S01]  /*1040*/  FADD.FTZ R13, -R173, R22 ;  /* 0x00000016ad0d7221 */ /* 0x000fe20000010100 */
[----:B------:R-:W-:-:S02]  /*1050*/  HADD2.F32 R174, -RZ, R11.H0_H0 ;  /* 0x2000000bffae7230 */ /* 0x000fc40000004100 */
[----:B------:R-:W-:Y:S01]  /*1060*/  FADD.FTZ R76, R76, R9 ;  /* 0x000000094c4c7221 */ /* 0x000fe20000010000 */
[----:B------:R-:W-:Y:S02]  /*1070*/  HADD2.F32 R176, -RZ, R11.H1_H1 ;  /* 0x3000000bffb07230 */ /* 0x000fe40000004100 */
[----:B------:R-:W-:Y:S01]  /*1080*/  FADD.FTZ R11, -R173, R20 ;  /* 0x00000014ad0b7221 */ /* 0x000fe20000010100 */
[----:B------:R-:W-:Y:S02]  /*1090*/  HADD2.F32 R12, -RZ, R12.H1_H1 ;  /* 0x3000000cff0c7230 */ /* 0x000fe40000004100 */
[-C--:B------:R-:W-:Y:S01]  /*10a0*/  FFMA.FTZ R100, R7, R9.reuse, R100 ;  /* 0x0000000907647223 */ /* 0x080fe20000010064 */
[--C-:B------:R-:W-:Y:S02]  /*10b0*/  HADD2.F32 R171, -RZ, R15.reuse.H0_H0 ;  /* 0x2000000fffab7230 */ /* 0x100fe40000004100 */
[----:B------:R-:W-:Y:S01]  /*10c0*/  FMUL.FTZ R10, R156, R9 ;  /* 0x000000099c0a7220 */ /* 0x000fe20000410000 */
[----:B------:R-:W-:-:S02]  /*10d0*/  HADD2.F32 R178, -RZ, R15.H1_H1 ;  /* 0x3000000fffb27230 */ /* 0x000fc40000004100 */
[----:B------:R-:W-:Y:S01]  /*10e0*/  FADD.FTZ R15, -R173, R8 ;  /* 0x00000008ad0f7221 */ /* 0x000fe20000010100 */
[C---:B------:R-:W-:Y:S01]  /*10f0*/  FMUL.FTZ R9, R206.reuse, R13 ;  /* 0x0000000dce097220 */ /* 0x040fe20000410000 */
[----:B------:R-:W-:Y:S01]  /*1100*/  FMUL.FTZ R8, R206, R11 ;  /* 0x0000000bce087220 */ /* 0x000fe20000410000 */
[--C-:B------:R-:W-:Y:S02]  /*1110*/  HADD2.F32 R21, -RZ, R14.reuse.H0_H0 ;  /* 0x2000000eff157230 */ /* 0x100fe40000004100 */
[-C--:B------:R-:W-:Y:S01]  /*1120*/  FMUL.FTZ R11, R157, R12.reuse ;  /* 0x0000000c9d0b7220 */ /* 0x080fe20000410000 */
[----:B------:R-:W-:Y:S02]  /*1130*/  HADD2.F32 R166, -RZ, R14.H1_H1 ;  /* 0x3000000effa67230 */ /* 0x000fe40000004100 */
[----:B------:R-:W-:Y:S01]  /*1140*/  FADD.FTZ R78, R78, R17 ;  /* 0x000000114e4e7221 */ /* 0x000fe20000010000 */
[-C--:B------:R-:W-:Y:S01]  /*1150*/  FFMA.FTZ R102, R9, R17.reuse, R102 ;  /* 0x0000001109667223 */ /* 0x080fe20000010066 */
[----:B------:R-:W-:Y:S01]  /*1160*/  FMUL.FTZ R14, R158, R17 ;  /* 0x000000119e0e7220 */ /* 0x000fe20000410000 */
[----:B------:R-:W-:Y:S01]  /*1170*/  FADD.FTZ R20, R169, R10 ;  /* 0x0000000aa9147221 */ /* 0x000fe20000010000 */
[----:B------:R-:W-:Y:S01]  /*1180*/  FADD.FTZ R77, R77, R12 ;  /* 0x0000000c4d4d7221 */ /* 0x000fe20000010000 */
[----:B------:R-:W-:Y:S01]  /*1190*/  FFMA.FTZ R101, R8, R12, R101 ;  /* 0x0000000c08657223 */ /* 0x000fe20000010065 */
[----:B------:R-:W-:Y:S01]  /*11a0*/  FFMA.FTZ R17, R7, R10, R170 ;  /* 0x0000000a07117223 */ /* 0x000fe200000100aa */
[C---:B------:R-:W-:Y:S01]  /*11b0*/  FMUL.FTZ R12, R206.reuse, R15 ;  /* 0x0000000fce0c7220 */ /* 0x040fe20000410000 */
[----:B------:R-:W-:Y:S01]  /*11c0*/  FMUL.FTZ R15, R206, R19 ;  /* 0x00000013ce0f7220 */ /* 0x000fe20000410000 */
[----:B------:R-:W-:Y:S01]  /*11d0*/  FADD.FTZ R19, R20, R11 ;  /* 0x0000000b14137221 */ /* 0x000fe20000010000 */
        /* <DEDUP_REMOVED lines=33> */
.L_x_5356:
[----:B------:R-:W-:Y:S05]  /*13f0*/  BSYNC.RECONVERGENT B0 ;  /* 0x0000000000007941 */ /* 0x000fea0003800200 */
.L_x_5355:
        /* <DEDUP_REMOVED lines=13> */
[--C-:B--2---:R-:W-:Y:S02]  /*14d0*/  HADD2.F32 R176, -RZ, R164.reuse.H1_H1 ;  /* 0x300000a4ffb07230 */ /* 0x104fe40000004100 */
[----:B------:R-:W-:Y:S02]  /*14e0*/  HADD2.F32 R168, -RZ, R164.H0_H0 ;  /* 0x200000a4ffa87230 */ /* 0x000fe40000004100 */
[----:B------:R-:W-:Y:S02]  /*14f0*/  HADD2.F32 R182, -RZ, R167.H0_H0 ;  /* 0x200000a7ffb67230 */ /* 0x000fe40000004100 */
[--C-:B------:R-:W-:Y:S02]  /*1500*/  HADD2.F32 R178, -RZ, R165.reuse.H0_H0 ;  /* 0x200000a5ffb27230 */ /* 0x100fe40000004100 */
[----:B------:R-:W-:Y:S01]  /*1510*/  FADD.FTZ R23, -R173, R168 ;  /* 0x000000a8ad177221 */ /* 0x000fe20000010100 */
[----:B------:R-:W-:-:S02]  /*1520*/  HADD2.F32 R164, -RZ, R165.H1_H1 ;  /* 0x300000a5ffa47230 */ /* 0x000fc40000004100 */
[C---:B------:R-:W-:Y:S01]  /*1530*/  FADD.FTZ R185, -R173.reuse, R182 ;  /* 0x000000b6adb97221 */ /* 0x040fe20000010100 */
[----:B------:R-:W-:Y:S02]  /*1540*/  HADD2.F32 R184, -RZ, R167.H1_H1 ;  /* 0x300000a7ffb87230 */ /* 0x000fe40000004100 */
[C---:B------:R-:W-:Y:S01]  /*1550*/  FADD.FTZ R167, -R173.reuse, R176 ;  /* 0x000000b0ada77221 */ /* 0x040fe20000010100 */
[----:B---3--:R-:W-:Y:S02]  /*1560*/  HADD2.F32 R165, -RZ, R24.H0_H0 ;  /* 0x20000018ffa57230 */ /* 0x008fe40000004100 */
[----:B-----5:R-:W-:Y:S01]  /*1570*/  FMUL.FTZ R23, R206, R23 ;  /* 0x00000017ce177220 */ /* 0x020fe20000410000 */
[--C-:B------:R-:W-:Y:S02]  /*1580*/  HADD2.F32 R180, -RZ, R166.reuse.H0_H0 ;  /* 0x200000a6ffb47230 */ /* 0x100fe40000004100 */
[----:B------:R-:W-:Y:S01]  /*1590*/  FADD.FTZ R179, -R173, R184 ;  /* 0x000000b8adb37221 */ /* 0x000fe20000010100 */
[----:B------:R-:W-:-:S02]  /*15a0*/  HADD2.F32 R166, -RZ, R166.H1_H1 ;  /* 0x300000a6ffa67230 */ /* 0x000fc40000004100 */
[----:B------:R-:W-:Y:S01]  /*15b0*/  FMUL.FTZ R182, R206, R167 ;  /* 0x000000a7ceb67220 */ /* 0x000fe20000410000 */
[----:B------:R-:W-:Y:S02]  /*15c0*/  HADD2.F32 R24, -RZ, R24.H1_H1 ;  /* 0x30000018ff187230 */ /* 0x000fe40000004100 */
[----:B------:R-:W-:Y:S01]  /*15d0*/  FMUL.FTZ R184, R140, R165 ;  /* 0x000000a58cb87220 */ /* 0x000fe20000410000 */
[C---:B------:R-:W-:Y:S01]  /*15e0*/  FADD.FTZ R187, -R173.reuse, R178 ;  /* 0x000000b2adbb7221 */ /* 0x040fe20000010100 */
[C---:B0-----:R-:W-:Y:S01]  /*15f0*/  FADD.FTZ R175, -R173.reuse, R164 ;  /* 0x000000a4adaf7221 */ /* 0x041fe20000010100 */
[C---:B------:R-:W-:Y:S01]  /*1600*/  FADD.FTZ R181, -R173.reuse, R180 ;  /* 0x000000b4adb57221 */ /* 0x040fe20000010100 */
[----:B------:R-:W-:Y:S01]  /*1610*/  FADD.FTZ R177, -R173, R166 ;  /* 0x000000a6adb17221 */ /* 0x000fe20000010100 */
[----:B------:R-:W-:Y:S01]  /*1620*/  FADD.FTZ R69, R69, R24 ;  /* 0x0000001845457221 */ /* 0x000fe20000010000 */
[-C--:B------:R-:W-:Y:S01]  /*1630*/  FFMA.FTZ R93, R182, R24.reuse, R93 ;  /* 0x00000018b65d7223 */ /* 0x080fe2000001005d */
[----:B------:R-:W-:Y:S01]  /*1640*/  FMUL.FTZ R189, R141, R24 ;  /* 0x000000188dbd7220 */ /* 0x000fe20000410000 */
[----:B------:R-:W-:-:S02]  /*1650*/  HADD2.F32 R171, -RZ, R25.H0_H0 ;  /* 0x20000019ffab7230 */ /* 0x000fc40000004100 */
[----:B------:R-:W-:Y:S01]  /*1660*/  FADD.FTZ R24, R169, R184 ;  /* 0x000000b8a9187221 */ /* 0x000fe20000010000 */
[--C-:B------:R-:W-:Y:S02]  /*1670*/  HADD2.F32 R173, -RZ, R27.reuse.H0_H0 ;  /* 0x2000001bffad7230 */ /* 0x100fe40000004100 */
[----:B------:R-:W-:Y:S01]  /*1680*/  FADD.FTZ R68, R68, R165 ;  /* 0x000000a544447221 */ /* 0x000fe20000010000 */
[----:B------:R-:W-:Y:S02]  /*1690*/  HADD2.F32 R168, -RZ, R27.H1_H1 ;  /* 0x3000001bffa87230 */ /* 0x000fe40000004100 */
[C---:B------:R-:W-:Y:S01]  /*16a0*/  FFMA.FTZ R27, R23.reuse, R184, R170 ;  /* 0x000000b8171b7223 */ /* 0x040fe200000100aa */
[----:B------:R-:W-:Y:S02]  /*16b0*/  HADD2.F32 R164, -RZ, R25.H1_H1 ;  /* 0x30000019ffa47230 */ /* 0x000fe40000004100 */
[----:B------:R-:W-:Y:S01]  /*16c0*/  FFMA.FTZ R92, R23, R165, R92 ;  /* 0x000000a5175c7223 */ /* 0x000fe2000001005c */
[----:B------:R-:W-:Y:S01]  /*16d0*/  FMUL.FTZ R186, R206, R175 ;  /* 0x000000afceba7220 */ /* 0x000fe20000410000 */
[----:B------:R-:W-:Y:S01]  /*16e0*/  FADD.FTZ R165, R24, R189 ;  /* 0x000000bd18a57221 */ /* 0x000fe20000010000 */
[----:B------:R-:W-:Y:S01]  /*16f0*/  FMUL.FTZ R187, R206, R187 ;  /* 0x000000bbcebb7220 */ /* 0x000fe20000410000 */
[----:B------:R-:W-:Y:S01]  /*1700*/  FMUL.FTZ R188, R142, R171 ;  /* 0x000000ab8ebc7220 */ /* 0x000fe20000410000 */
[----:B------:R-:W-:Y:S01]  /*1710*/  FFMA.FTZ R24, R182, R189, R27 ;  /* 0x000000bdb6187223 */ /* 0x000fe2000001001b */
[----:B------:R-:W-:-:S02]  /*1720*/  HADD2.F32 R25, -RZ, R26.H0_H0 ;  /* 0x2000001aff197230 */ /* 0x000fc40000004100 */
[----:B------:R-:W-:Y:S01]  /*1730*/  FADD.FTZ R71, R71, R164 ;  /* 0x000000a447477221 */ /* 0x000fe20000010000 */
[----:B------:R-:W-:Y:S02]  /*1740*/  HADD2.F32 R166, -RZ, R26.H1_H1 ;  /* 0x3000001affa67230 */ /* 0x000fe40000004100 */
[-C--:B------:R-:W-:Y:S01]  /*1750*/  FFMA.FTZ R95, R186, R164.reuse, R95 ;  /* 0x000000a4ba5f7223 */ /* 0x080fe2000001005f */
[----:B------:R-:W-:Y:S01]  /*1760*/  FMUL.FTZ R191, R143, R164 ;  /* 0x000000a48fbf7220 */ /* 0x000fe20000410000 */
[C---:B------:R-:W-:Y:S01]  /*1770*/  FMUL.FTZ R181, R206.reuse, R181 ;  /* 0x000000b5ceb57220 */ /* 0x040fe20000410000 */
[----:B------:R-:W-:Y:S01]  /*1780*/  FMUL.FTZ R26, R206, R177 ;  /* 0x000000b1ce1a7220 */ /* 0x000fe20000410000 */
[----:B------:R-:W-:Y:S01]  /*1790*/  FADD.FTZ R164, R165, R188 ;  /* 0x000000bca5a47221 */ /* 0x000fe20000010000 */
[----:B------:R-:W-:Y:S01]  /*17a0*/  FFMA.FTZ R27, R187, R188, R24 ;  /* 0x000000bcbb1b7223 */ /* 0x000fe20000010018 */
[----:B------:R-:W-:Y:S01]  /*17b0*/  FADD.FTZ R64, R64, R25 ;  /* 0x0000001940407221 */ /* 0x000fe20000010000 */
[-C--:B------:R-:W-:Y:S01]  /*17c0*/  FFMA.FTZ R88, R181, R25.reuse, R88 ;  /* 0x00000019b5587223 */ /* 0x080fe20000010058 */
[----:B------:R-:W-:Y:S01]  /*17d0*/  FADD.FTZ R65, R65, R166 ;  /* 0x000000a641417221 */ /* 0x000fe20000010000 */
[-C--:B------:R-:W-:Y:S01]  /*17e0*/  FFMA.FTZ R89, R26, R166.reuse, R89 ;  /* 0x000000a61a597223 */ /* 0x080fe20000010059 */
        /* <DEDUP_REMOVED lines=22> */
.L_x_5358:
[----:B------:R-:W-:Y:S05]  /*1950*/  BSYNC.RECONVERGENT B0 ;  /* 0x0000000000007941 */ /* 0x000fea0003800200 */
.L_x_5357:
        /* <DEDUP_REMOVED lines=79> */
[--C-:B-----5:R-:W-:Y:S02]  /*1e50*/  HADD2.F32 R176, -RZ, R167.reuse.H0_H0 ;  /* 0x200000a7ffb07230 */ /* 0x120fe40000004100 */
[-CC-:B------:R-:W-:Y:S01]  /*1e60*/  FFMA.FTZ R171, R194, R169.reuse, R170.reuse ;  /* 0x000000a9c2ab7223 */ /* 0x180fe200000100aa */
[----:B------:R-:W-:Y:S02]  /*1e70*/  HADD2.F32 R209, -RZ, R167.H1_H1 ;  /* 0x300000a7ffd17230 */ /* 0x000fe40000004100 */
[-CC-:B------:R-:W-:Y:S01]  /*1e80*/  FFMA.FTZ R167, R193, R169.reuse, R170.reuse ;  /* 0x000000a9c1a77223 */ /* 0x180fe200000100aa */
[----:B------:R-:W-:Y:S01]  /*1e90*/  FFMA.FTZ R172, R196, R169, R170 ;  /* 0x000000a9c4ac7223 */ /* 0x000fe200000100aa */
[--C-:B------:R-:W-:Y:S02]  /*1ea0*/  HADD2.F32 R177, -RZ, R166.reuse.H0_H0 ;  /* 0x200000a6ffb17230 */ /* 0x100fe40000004100 */
[----:B------:R-:W-:Y:S01]  /*1eb0*/  FADD.FTZ R175, R192, -R171 ;  /* 0x800000abc0af7221 */ /* 0x000fe20000010000 */
[----:B------:R-:W-:Y:S01]  /*1ec0*/  FADD.FTZ R173, R190, -R167 ;  /* 0x800000a7bead7221 */ /* 0x000fe20000010000 */
[----:B------:R-:W-:-:S02]  /*1ed0*/  HADD2.F32 R178, -RZ, R166.H1_H1 ;  /* 0x300000a6ffb27230 */ /* 0x000fc40000004100 */
        /* <DEDUP_REMOVED lines=9> */
[----:B------:R-:W-:Y:S01]  /*1f70*/  FMUL.FTZ R174, R171, R168 ;  /* 0x000000a8abae7220 */ /* 0x000fe20000410000 */
[----:B------:R-:W-:Y:S01]  /*1f80*/  FFMA.FTZ R171, R179, R176, R58 ;  /* 0x000000b0b3ab7223 */ /* 0x000fe2000001003a */
[----:B------:R-:W-:Y:S01]  /*1f90*/  FFMA.FTZ R58, R203, R169, R170 ;  /* 0x000000a9cb3a7223 */ /* 0x000fe200000100aa */
[----:B------:R-:W-:Y:S01]  /*1fa0*/  FMUL.FTZ R175, R167, R168 ;  /* 0x000000a8a7af7220 */ /* 0x000fe20000410000 */
[----:B------:R-:W-:Y:S01]  /*1fb0*/  FFMA.FTZ R176, R208, R209, R59 ;  /* 0x000000d1d0b07223 */ /* 0x000fe2000001003b */
[----:B------:R-:W-:Y:S01]  /*1fc0*/  FFMA.FTZ R178, R174, R178, R57 ;  /* 0x000000b2aeb27223 */ /* 0x000fe20000010039 */
[----:B------:R-:W-:Y:S01]  /*1fd0*/  FADD.FTZ R59, R201, -R58 ;  /* 0x8000003ac93b7221 */ /* 0x000fe20000010000 */
[----:B------:R-:W-:Y:S01]  /*1fe0*/  FFMA.FTZ R177, R175, R177, R56 ;  /* 0x000000b1afb17223 */ /* 0x000fe20000010038 */
[-CC-:B------:R-:W-:Y:S01]  /*1ff0*/  FFMA.FTZ R57, R200, R169.reuse, R170.reuse ;  /* 0x000000a9c8397223 */ /* 0x180fe200000100aa */
[----:B------:R-:W-:Y:S01]  /*2000*/  FFMA.FTZ R56, R207, R169, R170 ;  /* 0x000000a9cf387223 */ /* 0x000fe200000100aa */
[----:B------:R-:W-:-:S02]  /*2010*/  HADD2.F32 R166, -RZ, R165.H0_H0 ;  /* 0x200000a5ffa67230 */ /* 0x000fc40000004100 */
[----:B------:R-:W-:Y:S01]  /*2020*/  FMUL.FTZ R208, R115, R208 ;  /* 0x000000d073d07220 */ /* 0x000fe20000410000 */
[----:B------:R-:W-:Y:S02]  /*2030*/  HADD2.F32 R173, -RZ, R165.H1_H1 ;  /* 0x300000a5ffad7230 */ /* 0x000fe40000004100 */
[----:B------:R-:W-:Y:S01]  /*2040*/  FMUL.FTZ R165, R206, R59 ;  /* 0x0000003bcea57220 */ /* 0x000fe20000410000 */
[----:B------:R-:W-:Y:S01]  /*2050*/  FADD.FTZ R167, R198, -R57 ;  /* 0x80000039c6a77221 */ /* 0x000fe20000010000 */
[----:B------:R-:W-:Y:S01]  /*2060*/  FFMA.FTZ R59, R204, R169, R170 ;  /* 0x000000a9cc3b7223 */ /* 0x000fe200000100aa */
[----:B------:R-:W-:Y:S01]  /*2070*/  FADD.FTZ R57, R205, -R56 ;  /* 0x80000038cd397221 */ /* 0x000fe20000010000 */
[--C-:B------:R-:W-:Y:S02]  /*2080*/  HADD2.F32 R58, -RZ, R164.reuse.H0_H0 ;  /* 0x200000a4ff3a7230 */ /* 0x100fe40000004100 */
[----:B------:R-:W-:Y:S01]  /*2090*/  FMUL.FTZ R167, R206, R167 ;  /* 0x000000a7cea77220 */ /* 0x000fe20000410000 */
        /* <DEDUP_REMOVED lines=19> */
[----:B------:R-:W-:Y:S02]  /*21d0*/  F2FP.F16.F32.PACK_AB R167, R208, R167 ;  /* 0x000000a7d0a7723e */ /* 0x000fe400000000ff */
[----:B------:R-:W-:-:S02]  /*21e0*/  F2FP.F16.F32.PACK_AB R166, R59, R166 ;  /* 0x000000a63ba6723e */ /* 0x000fc400000000ff */
[----:B------:R-:W-:Y:S02]  /*21f0*/  F2FP.F16.F32.PACK_AB R165, R172, R165 ;  /* 0x000000a5aca5723e */ /* 0x000fe400000000ff */
[----:B------:R-:W-:Y:S01]  /*2200*/  F2FP.F16.F32.PACK_AB R164, R57, R164 ;  /* 0x000000a439a4723e */ /* 0x000fe200000000ff */
[----:B------:R-:W-:Y:S06]  /*2210*/  BRA `(.L_x_5364) ;  /* 0x0000000400007947 */ /* 0x000fec0003800000 */
.L_x_5363:
[-CC-:B------:R-:W-:Y:S01]  /*2220*/  FFMA.FTZ R163, R194, R169.reuse, R170.reuse ;  /* 0x000000a9c2a37223 */ /* 0x180fe200000100aa */
[-CC-:B------:R-:W-:Y:S01]  /*2230*/  FFMA.FTZ R161, R193, R169.reuse, R170.reuse ;  /* 0x000000a9c1a17223 */ /* 0x180fe200000100aa */
[-CC-:B------:R-:W-:Y:S01]  /*2240*/  FFMA.FTZ R162, R196, R169.reuse, R170.reuse ;  /* 0x000000a9c4a27223 */ /* 0x180fe200000100aa */
[----:B------:R-:W-:Y:S01]  /*2250*/  FFMA.FTZ R160, R199, R169, R170 ;  /* 0x000000a9c7a07223 */ /* 0x000fe200000100aa */
[--C-:B-----5:R-:W-:Y:S02]  /*2260*/  HADD2.F32 R171, -RZ, R167.reuse.H0_H0 ;  /* 0x200000a7ffab7230 */ /* 0x120fe40000004100 */
[----:B------:R-:W-:Y:S01]  /*2270*/  FADD.FTZ R173, R192, -R163 ;  /* 0x800000a3c0ad7221 */ /* 0x000fe20000010000 */
[----:B------:R-:W-:Y:S02]  /*2280*/  HADD2.F32 R176, -RZ, R167.H1_H1 ;  /* 0x300000a7ffb07230 */ /* 0x000fe40000004100 */
[----:B------:R-:W-:Y:S01]  /*2290*/  FADD.FTZ R167, R190, -R161 ;  /* 0x800000a1bea77221 */ /* 0x000fe20000010000 */
[----:B------:R-:W-:Y:S01]  /*22a0*/  FADD.FTZ R163, R195, -R162 ;  /* 0x800000a2c3a37221 */ /* 0x000fe20000010000 */
[----:B------:R-:W-:Y:S01]  /*22b0*/  FADD.FTZ R161, R197, -R160 ;  /* 0x800000a0c5a17221 */ /* 0x000fe20000010000 */
[----:B------:R-:W-:Y:S01]  /*22c0*/  FMUL.FTZ R210, R206, R173 ;  /* 0x000000adced27220 */ /* 0x000fe20000410000 */
[----:B------:R-:W-:-:S02]  /*22d0*/  HADD2.F32 R177, -RZ, R166.H0_H0 ;  /* 0x200000a6ffb17230 */ /* 0x000fc40000004100 */
[C---:B------:R-:W-:Y:S01]  /*22e0*/  FMUL.FTZ R174, R206.reuse, R163 ;  /* 0x000000a3ceae7220 */ /* 0x040fe20000410000 */
[----:B------:R-:W-:Y:S01]  /*22f0*/  FMUL.FTZ R173, R206, R161 ;  /* 0x000000a1cead7220 */ /* 0x000fe20000410000 */
[----:B------:R-:W-:Y:S02]  /*2300*/  HADD2.F32 R166, -RZ, R166.H1_H1 ;  /* 0x300000a6ffa67230 */ /* 0x000fe40000004100 */
[-C--:B------:R-:W-:Y:S01]  /*2310*/  FMUL.FTZ R212, R210, R168.reuse ;  /* 0x000000a8d2d47220 */ /* 0x080fe20000410000 */
[-C--:B------:R-:W-:Y:S01]  /*2320*/  FMUL.FTZ R208, R174, R168.reuse ;  /* 0x000000a8aed07220 */ /* 0x080fe20000410000 */
[----:B------:R-:W-:Y:S01]  /*2330*/  FMUL.FTZ R175, R173, R168 ;  /* 0x000000a8adaf7220 */ /* 0x000fe20000410000 */
[----:B------:R-:W-:Y:S01]  /*2340*/  FFMA.FTZ R160, R203, R169, R170 ;  /* 0x000000a9cba07223 */ /* 0x000fe200000100aa */
[----:B------:R-:W-:Y:S01]  /*2350*/  FFMA.FTZ R176, R212, R176, R59 ;  /* 0x000000b0d4b07223 */ /* 0x000fe2000001003b */
[----:B------:R-:W-:Y:S01]  /*2360*/  FFMA.FTZ R178, R208, R166, R57 ;  /* 0x000000a6d0b27223 */ /* 0x000fe20000010039 */
[----:B------:R-:W-:Y:S01]  /*2370*/  FFMA.FTZ R177, R175, R177, R56 ;  /* 0x000000b1afb17223 */ /* 0x000fe20000010038 */
[-CC-:B------:R-:W-:Y:S01]  /*2380*/  FFMA.FTZ R57, R200, R169.reuse, R170.reuse ;  /* 0x000000a9c8397223 */ /* 0x180fe200000100aa */
[--C-:B------:R-:W-:Y:S01]  /*2390*/  FFMA.FTZ R59, R204, R169, R170.reuse ;  /* 0x000000a9cc3b7223 */ /* 0x100fe200000100aa */
[----:B------:R-:W-:Y:S01]  /*23a0*/  FMUL.FTZ R179, R206, R167 ;  /* 0x000000a7ceb37220 */ /* 0x000fe20000410000 */
[----:B------:R-:W-:Y:S01]  /*23b0*/  FFMA.FTZ R56, R207, R169, R170 ;  /* 0x000000a9cf387223 */ /* 0x000fe200000100aa */
[----:B------:R-:W-:Y:S01]  /*23c0*/  FADD.FTZ R161, R201, -R160 ;  /* 0x800000a0c9a17221 */ /* 0x000fe20000010000 */
[----:B------:R-:W-:Y:S01]  /*23d0*/  FADD.FTZ R163, R198, -R57 ;  /* 0x80000039c6a37221 */ /* 0x000fe20000010000 */
[----:B------:R-:W-:Y:S01]  /*23e0*/  FADD.FTZ R59, R202, -R59 ;  /* 0x8000003bca3b7221 */ /* 0x000fe20000010000 */
[----:B------:R-:W-:Y:S01]  /*23f0*/  FMUL.FTZ R209, R179, R168 ;  /* 0x000000a8b3d17220 */ /* 0x000fe20000410000 */
[----:B------:R-:W-:Y:S01]  /*2400*/  FADD.FTZ R57, R205, -R56 ;  /* 0x80000038cd397221 */ /* 0x000fe20000010000 */
[C---:B------:R-:W-:Y:S01]  /*2410*/  FMUL.FTZ R161, R206.reuse, R161 ;  /* 0x000000a1cea17220 */ /* 0x040fe20000410000 */
[C---:B------:R-:W-:Y:S01]  /*2420*/  FMUL.FTZ R160, R206.reuse, R59 ;  /* 0x0000003bcea07220 */ /* 0x040fe20000410000 */
[----:B------:R-:W-:Y:S01]  /*2430*/  FFMA.FTZ R171, R209, R171, R58 ;  /* 0x000000abd1ab7223 */ /* 0x000fe2000001003a */
[C---:B------:R-:W-:Y:S01]  /*2440*/  FMUL.FTZ R166, R206.reuse, R163 ;  /* 0x000000a3cea67220 */ /* 0x040fe20000410000 */
[----:B------:R-:W-:Y:S01]  /*2450*/  FMUL.FTZ R57, R206, R57 ;  /* 0x00000039ce397220 */ /* 0x000fe20000410000 */
[----:B------:R-:W-:-:S02]  /*2460*/  HADD2.F32 R58, -RZ, R164.H0_H0 ;  /* 0x200000a4ff3a7230 */ /* 0x000fc40000004100 */
[-C--:B------:R-:W-:Y:S01]  /*2470*/  FMUL.FTZ R56, R160, R168.reuse ;  /* 0x000000a8a0387220 */ /* 0x080fe20000410000 */
[--C-:B------:R-:W-:Y:S02]  /*2480*/  HADD2.F32 R162, -RZ, R165.reuse.H0_H0 ;  /* 0x200000a5ffa27230 */ /* 0x100fe40000004100 */
[CC--:B------:R-:W-:Y:S01]  /*2490*/  FMUL.FTZ R172, R166.reuse, R168.reuse ;  /* 0x000000a8a6ac7220 */ /* 0x0c0fe20000410000 */
[----:B------:R-:W-:Y:S02]  /*24a0*/  HADD2.F32 R167, -RZ, R165.H1_H1 ;  /* 0x300000a5ffa77230 */ /* 0x000fe40000004100 */
[-C--:B------:R-:W-:Y:S01]  /*24b0*/  FMUL.FTZ R165, R161, R168.reuse ;  /* 0x000000a8a1a57220 */ /* 0x080fe20000410000 */
[----:B------:R-:W-:Y:S02]  /*24c0*/  HADD2.F32 R164, -RZ, R164.H1_H1 ;  /* 0x300000a4ffa47230 */ /* 0x000fe40000004100 */
[----:B------:R-:W-:Y:S01]  /*24d0*/  FMUL.FTZ R59, R57, R168 ;  /* 0x000000a8393b7220 */ /* 0x000fe20000410000 */
[----:B------:R-:W-:Y:S01]  /*24e0*/  F2FP.F16.F32.PACK_AB R161, R166, R161 ;  /* 0x000000a1a6a1723e */ /* 0x000fe200000000ff */
[----:B------:R-:W-:Y:S01]  /*24f0*/  FFMA.FTZ R62, R165, R162, R62 ;  /* 0x000000a2a53e7223 */ /* 0x000fe2000001003e */
[----:B------:R-:W-:Y:S01]  /*2500*/  FFMA.FTZ R63, R172, R167, R63 ;  /* 0x000000a7ac3f7223 */ /* 0x000fe2000001003f */
[----:B------:R-:W-:Y:S01]  /*2510*/  FFMA.FTZ R61, R56, R164, R61 ;  /* 0x000000a4383d7223 */ /* 0x000fe2000001003d */
[----:B------:R-:W-:Y:S01]  /*2520*/  FFMA.FTZ R60, R59, R58, R60 ;  /* 0x0000003a3b3c7223 */ /* 0x000fe2000001003c */
[----:B------:R-:W-:Y:S01]  /*2530*/  F2FP.F16.F32.PACK_AB R162, R174, R173 ;  /* 0x000000adaea2723e */ /* 0x000fe200000000ff */
        /* <DEDUP_REMOVED lines=13> */
[----:B------:R-:W-:-:S07]  /*2610*/  F2FP.F16.F32.PACK_AB R164, R59, R164 ;  /* 0x000000a43ba4723e */ /* 0x000fce00000000ff */
.L_x_5364:
        /* <DEDUP_REMOVED lines=11> */
.L_x_5362:
[----:B------:R-:W-:Y:S05]  /*26d0*/  BSYNC.RECONVERGENT B1 ;  /* 0x0000000000017941 */ /* 0x000fea0003800200 */
.L_x_5361:
        /* <DEDUP_REMOVED lines=10> */
[--C-:B-----5:R-:W-:Y:S02]  /*2780*/  HADD2.F32 R171, -RZ, R167.reuse.H0_H0 ;  /* 0x200000a7ffab7230 */ /* 0x120fe40000004100 */
[----:B------:R-:W-:Y:S01]  /*2790*/  FFMA.FTZ R172, R22, R169, R170 ;  /* 0x000000a916ac7223 */ /* 0x000fe200000100aa */
[----:B------:R-:W-:Y:S02]  /*27a0*/  HADD2.F32 R174, -RZ, R167.H1_H1 ;  /* 0x300000a7ffae7230 */ /* 0x000fe40000004100 */
[----:B------:R-:W-:Y:S01]  /*27b0*/  FADD.FTZ R167, R20, -R163 ;  /* 0x800000a314a77221 */ /* 0x000fe20000010000 */
[----:B------:R-:W-:Y:S01]  /*27c0*/  FADD.FTZ R163, R17, -R162 ;  /* 0x800000a211a37221 */ /* 0x000fe20000010000 */
[----:B------:R-:W-:Y:S01]  /*27d0*/  FADD.FTZ R173, R21, -R172 ;  /* 0x800000ac15ad7221 */ /* 0x000fe20000010000 */
[----:B------:R-:W-:-:S02]  /*27e0*/  HADD2.F32 R160, -RZ, R166.H0_H0 ;  /* 0x200000a6ffa07230 */ /* 0x000fc40000004100 */
[--C-:B------:R-:W-:Y:S01]  /*27f0*/  FFMA.FTZ R161, R15, R169, R170.reuse ;  /* 0x000000a90fa17223 */ /* 0x100fe200000100aa */
[C---:B------:R-:W-:Y:S01]  /*2800*/  FMUL.FTZ R178, R206.reuse, R163 ;  /* 0x000000a3ceb27220 */ /* 0x040fe20000410000 */
[----:B------:R-:W-:Y:S02]  /*2810*/  HADD2.F32 R166, -RZ, R166.H1_H1 ;  /* 0x300000a6ffa67230 */ /* 0x000fe40000004100 */
[----:B------:R-:W-:Y:S01]  /*2820*/  FMUL.FTZ R210, R206, R173 ;  /* 0x000000adced27220 */ /* 0x000fe20000410000 */
[----:B------:R-:W-:Y:S01]  /*2830*/  FADD.FTZ R161, R16, -R161 ;  /* 0x800000a110a17221 */ /* 0x000fe20000010000 */
[-C--:B------:R-:W-:Y:S01]  /*2840*/  FMUL.FTZ R208, R178, R168.reuse ;  /* 0x000000a8b2d07220 */ /* 0x080fe20000410000 */
[----:B------:R-:W-:Y:S01]  /*2850*/  FMUL.FTZ R211, R206, R167 ;  /* 0x000000a7ced37220 */ /* 0x000fe20000410000 */
[----:B------:R-:W-:Y:S01]  /*2860*/  FMUL.FTZ R212, R210, R168 ;  /* 0x000000a8d2d47220 */ /* 0x000fe20000410000 */
[-CC-:B------:R-:W-:Y:S01]  /*2870*/  FFMA.FTZ R163, R9, R169.reuse, R170.reuse ;  /* 0x000000a909a37223 */ /* 0x180fe200000100aa */
[----:B------:R-:W-:Y:S01]  /*2880*/  FFMA.FTZ R49, R208, R166, R49 ;  /* 0x000000a6d0317223 */ /* 0x000fe20000010031 */
[--C-:B------:R-:W-:Y:S01]  /*2890*/  FFMA.FTZ R166, R12, R169, R170.reuse ;  /* 0x000000a90ca67223 */ /* 0x100fe200000100aa */
[----:B------:R-:W-:Y:S01]  /*28a0*/  FMUL.FTZ R179, R206, R161 ;  /* 0x000000a1ceb37220 */ /* 0x000fe20000410000 */
[-CC-:B------:R-:W-:Y:S01]  /*28b0*/  FFMA.FTZ R162, R8, R169.reuse, R170.reuse ;  /* 0x000000a908a27223 */ /* 0x180fe200000100aa */
[----:B------:R-:W-:Y:S01]  /*28c0*/  FFMA.FTZ R51, R212, R174, R51 ;  /* 0x000000aed4337223 */ /* 0x000fe20000010033 */
[----:B------:R-:W-:Y:S01]  /*28d0*/  FFMA.FTZ R161, R7, R169, R170 ;  /* 0x000000a907a17223 */ /* 0x000fe200000100aa */
[----:B------:R-:W-:-:S02]  /*28e0*/  HADD2.F32 R174, -RZ, R165.H0_H0 ;  /* 0x200000a5ffae7230 */ /* 0x000fc40000004100 */
[-C--:B------:R-:W-:Y:S01]  /*28f0*/  FMUL.FTZ R213, R211, R168.reuse ;  /* 0x000000a8d3d57220 */ /* 0x080fe20000410000 */
[----:B------:R-:W-:Y:S02]  /*2900*/  HADD2.F32 R177, -RZ, R165.H1_H1 ;  /* 0x300000a5ffb17230 */ /* 0x000fe40000004100 */
[----:B------:R-:W-:Y:S01]  /*2910*/  FADD.FTZ R165, R14, -R163 ;  /* 0x800000a30ea57221 */ /* 0x000fe20000010000 */
[----:B------:R-:W-:Y:S01]  /*2920*/  FADD.FTZ R167, R13, -R166 ;  /* 0x800000a60da77221 */ /* 0x000fe20000010000 */
[----:B------:R-:W-:Y:S01]  /*2930*/  FADD.FTZ R163, R11, -R162 ;  /* 0x800000a20ba37221 */ /* 0x000fe20000010000 */
[----:B------:R-:W-:Y:S01]  /*2940*/  FMUL.FTZ R209, R179, R168 ;  /* 0x000000a8b3d17220 */ /* 0x000fe20000410000 */
[----:B------:R-:W-:Y:S01]  /*2950*/  FADD.FTZ R161, R10, -R161 ;  /* 0x800000a10aa17221 */ /* 0x000fe20000010000 */
[----:B------:R-:W-:Y:S01]  /*2960*/  FFMA.FTZ R50, R213, R171, R50 ;  /* 0x000000abd5327223 */ /* 0x000fe20000010032 */
[C---:B------:R-:W-:Y:S01]  /*2970*/  FMUL.FTZ R175, R206.reuse, R167 ;  /* 0x000000a7ceaf7220 */ /* 0x040fe20000410000 */
[C---:B------:R-:W-:Y:S01]  /*2980*/  FMUL.FTZ R171, R206.reuse, R165 ;  /* 0x000000a5ceab7220 */ /* 0x040fe20000410000 */
[C---:B------:R-:W-:Y:S01]  /*2990*/  FMUL.FTZ R166, R206.reuse, R163 ;  /* 0x000000a3cea67220 */ /* 0x040fe20000410000 */
[----:B------:R-:W-:Y:S01]  /*29a0*/  FFMA.FTZ R48, R209, R160, R48 ;  /* 0x000000a0d1307223 */ /* 0x000fe20000010030 */
[----:B------:R-:W-:Y:S01]  /*29b0*/  FMUL.FTZ R165, R206, R161 ;  /* 0x000000a1cea57220 */ /* 0x000fe20000410000 */
[----:B------:R-:W-:-:S02]  /*29c0*/  HADD2.F32 R160, -RZ, R164.H0_H0 ;  /* 0x200000a4ffa07230 */ /* 0x000fc40000004100 */
[-C--:B------:R-:W-:Y:S01]  /*29d0*/  FMUL.FTZ R176, R175, R168.reuse ;  /* 0x000000a8afb07220 */ /* 0x080fe20000410000 */
[----:B------:R-:W-:Y:S02]  /*29e0*/  HADD2.F32 R164, -RZ, R164.H1_H1 ;  /* 0x300000a4ffa47230 */ /* 0x000fe40000004100 */
[-C--:B------:R-:W-:Y:S01]  /*29f0*/  FMUL.FTZ R173, R171, R168.reuse ;  /* 0x000000a8abad7220 */ /* 0x080fe20000410000 */
[-C--:B------:R-:W-:Y:S01]  /*2a00*/  FMUL.FTZ R172, R166, R168.reuse ;  /* 0x000000a8a6ac7220 */ /* 0x080fe20000410000 */
[----:B------:R-:W-:Y:S01]  /*2a10*/  FMUL.FTZ R167, R165, R168 ;  /* 0x000000a8a5a77220 */ /* 0x000fe20000410000 */
        /* <DEDUP_REMOVED lines=21> */
.L_x_5367:
[--C-:B-----5:R-:W-:Y:S02]  /*2b70*/  HADD2.F32 R171, -RZ, R166.reuse.H0_H0 ;  /* 0x200000a6ffab7230 */ /* 0x120fe40000004100 */
[-CC-:B------:R-:W-:Y:S01]  /*2b80*/  FFMA.FTZ R173, R19, R169.reuse, R170.reuse ;  /* 0x000000a913ad7223 */ /* 0x180fe200000100aa */
[----:B------:R-:W-:Y:S02]  /*2b90*/  HADD2.F32 R172, -RZ, R166.H1_H1 ;  /* 0x300000a6ffac7230 */ /* 0x000fe40000004100 */
[-CC-:B------:R-:W-:Y:S01]  /*2ba0*/  FFMA.FTZ R166, R18, R169.reuse, R170.reuse ;  /* 0x000000a912a67223 */ /* 0x180fe200000100aa */
[--C-:B------:R-:W-:Y:S02]  /*2bb0*/  HADD2.F32 R174, -RZ, R167.reuse.H0_H0 ;  /* 0x200000a7ffae7230 */ /* 0x100fe40000004100 */
[----:B------:R-:W-:Y:S01]  /*2bc0*/  FADD.FTZ R175, R20, -R173 ;  /* 0x800000ad14af7221 */ /* 0x000fe20000010000 */
[----:B------:R-:W-:Y:S02]  /*2bd0*/  HADD2.F32 R210, -RZ, R167.H1_H1 ;  /* 0x300000a7ffd27230 */ /* 0x000fe40000004100 */
[-C--:B------:R-:W-:Y:S01]  /*2be0*/  FFMA.FTZ R167, R15, R169.reuse, R170 ;  /* 0x000000a90fa77223 */ /* 0x080fe200000100aa */
[----:B------:R-:W-:Y:S01]  /*2bf0*/  FADD.FTZ R173, R17, -R166 ;  /* 0x800000a611ad7221 */ /* 0x000fe20000010000 */
[----:B------:R-:W-:Y:S01]  /*2c00*/  FFMA.FTZ R176, R22, R169, R170 ;  /* 0x000000a916b07223 */ /* 0x000fe200000100aa */
[----:B------:R-:W-:Y:S01]  /*2c10*/  FMUL.FTZ R175, R206, R175 ;  /* 0x000000afceaf7220 */ /* 0x000fe20000410000 */
[----:B------:R-:W-:Y:S01]  /*2c20*/  FADD.FTZ R167, R16, -R167 ;  /* 0x800000a710a77221 */ /* 0x000fe20000010000 */
[----:B------:R-:W-:Y:S01]  /*2c30*/  FMUL.FTZ R173, R206, R173 ;  /* 0x000000adcead7220 */ /* 0x000fe20000410000 */
[----:B------:R-:W-:Y:S01]  /*2c40*/  FADD.FTZ R177, R21, -R176 ;  /* 0x800000b015b17221 */ /* 0x000fe20000010000 */
[----:B------:R-:W-:-:S02]  /*2c50*/  HADD2.F32 R176, -RZ, R165.H1_H1 ;  /* 0x300000a5ffb07230 */ /* 0x000fc40000004100 */
[----:B------:R-:W-:Y:S01]  /*2c60*/  FMUL.FTZ R167, R206, R167 ;  /* 0x000000a7cea77220 */ /* 0x000fe20000410000 */
[-C--:B------:R-:W-:Y:S01]  /*2c70*/  FMUL.FTZ R178, R173, R168.reuse ;  /* 0x000000a8adb27220 */ /* 0x080fe20000410000 */
[----:B------:R-:W-:Y:S02]  /*2c80*/  HADD2.F32 R173, -RZ, R165.H0_H0 ;  /* 0x200000a5ffad7230 */ /* 0x000fe40000004100 */
[-CC-:B------:R-:W-:Y:S01]  /*2c90*/  FFMA.FTZ R165, R7, R169.reuse, R170.reuse ;  /* 0x000000a907a57223 */ /* 0x180fe200000100aa */
[----:B------:R-:W-:Y:S01]  /*2ca0*/  FMUL.FTZ R179, R167, R168 ;  /* 0x000000a8a7b37220 */ /* 0x000fe20000410000 */
[-CC-:B------:R-:W-:Y:S01]  /*2cb0*/  FFMA.FTZ R167, R9, R169.reuse, R170.reuse ;  /* 0x000000a909a77223 */ /* 0x180fe200000100aa */
[----:B------:R-:W-:Y:S01]  /*2cc0*/  FFMA.FTZ R49, R178, R172, R49 ;  /* 0x000000acb2317223 */ /* 0x000fe20000010031 */
[----:B------:R-:W-:Y:S01]  /*2cd0*/  FFMA.FTZ R172, R12, R169, R170 ;  /* 0x000000a90cac7223 */ /* 0x000fe200000100aa */
[----:B------:R-:W-:Y:S01]  /*2ce0*/  FFMA.FTZ R48, R179, R171, R48 ;  /* 0x000000abb3307223 */ /* 0x000fe20000010030 */
[----:B------:R-:W-:Y:S01]  /*2cf0*/  FADD.FTZ R167, R14, -R167 ;  /* 0x800000a70ea77221 */ /* 0x000fe20000010000 */
[----:B------:R-:W-:Y:S01]  /*2d00*/  FADD.FTZ R165, R10, -R165 ;  /* 0x800000a50aa57221 */ /* 0x000fe20000010000 */
[----:B------:R-:W-:Y:S01]  /*2d10*/  FADD.FTZ R171, R13, -R172 ;  /* 0x800000ac0dab7221 */ /* 0x000fe20000010000 */
[----:B------:R-:W-:Y:S01]  /*2d20*/  FFMA.FTZ R172, R8, R169, R170 ;  /* 0x000000a908ac7223 */ /* 0x000fe200000100aa */
[C---:B------:R-:W-:Y:S01]  /*2d30*/  FMUL.FTZ R167, R206.reuse, R167 ;  /* 0x000000a7cea77220 */ /* 0x040fe20000410000 */
[-C--:B------:R-:W-:Y:S01]  /*2d40*/  FMUL.FTZ R209, R175, R168.reuse ;  /* 0x000000a8afd17220 */ /* 0x080fe20000410000 */
[C---:B------:R-:W-:Y:S01]  /*2d50*/  FMUL.FTZ R175, R206.reuse, R171 ;  /* 0x000000abceaf7220 */ /* 0x040fe20000410000 */
[----:B------:R-:W-:Y:S01]  /*2d60*/  FMUL.FTZ R165, R206, R165 ;  /* 0x000000a5cea57220 */ /* 0x000fe20000410000 */
[----:B------:R-:W-:Y:S01]  /*2d70*/  FMUL.FTZ R171, R167, R168 ;  /* 0x000000a8a7ab7220 */ /* 0x000fe20000410000 */
[----:B------:R-:W-:Y:S01]  /*2d80*/  FADD.FTZ R167, R11, -R172 ;  /* 0x800000ac0ba77221 */ /* 0x000fe20000010000 */
[----:B------:R-:W-:-:S02]  /*2d90*/  HADD2.F32 R166, -RZ, R164.H0_H0 ;  /* 0x200000a4ffa67230 */ /* 0x000fc40000004100 */
[C---:B------:R-:W-:Y:S01]  /*2da0*/  FMUL.FTZ R177, R206.reuse, R177 ;  /* 0x000000b1ceb17220 */ /* 0x040fe20000410000 */
[----:B------:R-:W-:Y:S01]  /*2db0*/  FMUL.FTZ R165, R165, R168 ;  /* 0x000000a8a5a57220 */ /* 0x000fe20000410000 */
[----:B------:R-:W-:Y:S01]  /*2dc0*/  FMUL.FTZ R167, R206, R167 ;  /* 0x000000a7cea77220 */ /* 0x000fe20000410000 */
[----:B------:R-:W-:Y:S01]  /*2dd0*/  FFMA.FTZ R50, R209, R174, R50 ;  /* 0x000000aed1327223 */ /* 0x000fe20000010032 */
[----:B------:R-:W-:Y:S01]  /*2de0*/  FMUL.FTZ R208, R177, R168 ;  /* 0x000000a8b1d07220 */ /* 0x000fe20000410000 */
[----:B------:R-:W-:Y:S01]  /*2df0*/  FFMA.FTZ R52, R165, R166, R52 ;  /* 0x000000a6a5347223 */ /* 0x000fe20000010034 */
[-C--:B------:R-:W-:Y:S01]  /*2e00*/  FMUL.FTZ R174, R175, R168.reuse ;  /* 0x000000a8afae7220 */ /* 0x080fe20000410000 */
[----:B------:R-:W-:Y:S01]  /*2e10*/  FMUL.FTZ R166, R167, R168 ;  /* 0x000000a8a7a67220 */ /* 0x000fe20000410000 */
[----:B------:R-:W-:Y:S01]  /*2e20*/  FFMA.FTZ R51, R208, R210, R51 ;  /* 0x000000d2d0337223 */ /* 0x000fe20000010033 */
        /* <DEDUP_REMOVED lines=15> */
[----:B------:R-:W-:-:S07]  /*2f20*/  F2FP.F16.F32.PACK_AB R164, R171, R164 ;  /* 0x000000a4aba4723e */ /* 0x000fce00000000ff */
.L_x_5368:
        /* <DEDUP_REMOVED lines=8> */
.L_x_5366:
[----:B------:R-:W-:Y:S05]  /*2fb0*/  BSYNC.RECONVERGENT B1 ;  /* 0x0000000000017941 */ /* 0x000fea0003800200 */
.L_x_5365:
        /* <DEDUP_REMOVED lines=14> */
[--C-:B-----5:R-:W-:Y:S02]  /*30a0*/  HADD2.F32 R208, -RZ, R167.reuse.H0_H0 ;  /* 0x200000a7ffd07230 */ /* 0x120fe40000004100 */
[----:B------:R-:W-:Y:S01]  /*30b0*/  FFMA.FTZ R170, R182, R169, R170 ;  /* 0x000000a9b6aa7223 */ /* 0x000fe200000100aa */
[----:B------:R-:W-:-:S02]  /*30c0*/  HADD2.F32 R211, -RZ, R167.H1_H1 ;  /* 0x300000a7ffd37230 */ /* 0x000fc40000004100 */
[----:B------:R-:W-:Y:S01]  /*30d0*/  FADD.FTZ R167, R25, -R174 ;  /* 0x800000ae19a77221 */ /* 0x000fe20000010000 */
[----:B------:R-:W-:Y:S01]  /*30e0*/  FADD.FTZ R177, R24, -R175 ;  /* 0x800000af18b17221 */ /* 0x000fe20000010000 */
[--C-:B------:R-:W-:Y:S02]  /*30f0*/  HADD2.F32 R162, -RZ, R165.reuse.H0_H0 ;  /* 0x200000a5ffa27230 */ /* 0x100fe40000004100 */
[----:B------:R-:W-:Y:S01]  /*3100*/  FADD.FTZ R209, R183, -R210 ;  /* 0x800000d2b7d17221 */ /* 0x000fe20000010000 */
[----:B------:R-:W-:Y:S02]  /*3110*/  HADD2.F32 R171, -RZ, R165.H1_H1 ;  /* 0x300000a5ffab7230 */ /* 0x000fe40000004100 */
[----:B------:R-:W-:Y:S01]  /*3120*/  FADD.FTZ R165, R188, -R163 ;  /* 0x800000a3bca57221 */ /* 0x000fe20000010000 */
[----:B------:R-:W-:Y:S01]  /*3130*/  FADD.FTZ R163, R189, -R170 ;  /* 0x800000aabda37221 */ /* 0x000fe20000010000 */
[C---:B------:R-:W-:Y:S01]  /*3140*/  FMUL.FTZ R175, R206.reuse, R167 ;  /* 0x000000a7ceaf7220 */ /* 0x040fe20000410000 */
[----:B------:R-:W-:Y:S01]  /*3150*/  FMUL.FTZ R170, R206, R177 ;  /* 0x000000b1ceaa7220 */ /* 0x000fe20000410000 */
[----:B------:R-:W-:Y:S01]  /*3160*/  FADD.FTZ R179, R27, -R178 ;  /* 0x800000b21bb37221 */ /* 0x000fe20000010000 */
[----:B------:R-:W-:Y:S01]  /*3170*/  FADD.FTZ R169, R191, -R172 ;  /* 0x800000acbfa97221 */ /* 0x000fe20000010000 */
[----:B------:R-:W-:Y:S01]  /*3180*/  FADD.FTZ R161, R184, -R161 ;  /* 0x800000a1b8a17221 */ /* 0x000fe20000010000 */
[----:B------:R-:W-:-:S02]  /*3190*/  HADD2.F32 R173, -RZ, R166.H0_H0 ;  /* 0x200000a6ffad7230 */ /* 0x000fc40000004100 */
[-C--:B------:R-:W-:Y:S01]  /*31a0*/  FMUL.FTZ R177, R175, R168.reuse ;  /* 0x000000a8afb17220 */ /* 0x080fe20000410000 */
[----:B------:R-:W-:Y:S02]  /*31b0*/  HADD2.F32 R176, -RZ, R166.H1_H1 ;  /* 0x300000a6ffb07230 */ /* 0x000fe40000004100 */
[----:B------:R-:W-:Y:S01]  /*31c0*/  FMUL.FTZ R167, R206, R165 ;  /* 0x000000a5cea77220 */ /* 0x000fe20000410000 */
[----:B------:R-:W-:Y:S01]  /*31d0*/  FMUL.FTZ R174, R170, R168 ;  /* 0x000000a8aaae7220 */ /* 0x000fe20000410000 */
[C---:B------:R-:W-:Y:S01]  /*31e0*/  FMUL.FTZ R178, R206.reuse, R209 ;  /* 0x000000d1ceb27220 */ /* 0x040fe20000410000 */
[C---:B------:R-:W-:Y:S01]  /*31f0*/  FMUL.FTZ R179, R206.reuse, R179 ;  /* 0x000000b3ceb37220 */ /* 0x040fe20000410000 */
[C---:B------:R-:W-:Y:S01]  /*3200*/  FMUL.FTZ R166, R206.reuse, R169 ;  /* 0x000000a9cea67220 */ /* 0x040fe20000410000 */
[C---:B------:R-:W-:Y:S01]  /*3210*/  FMUL.FTZ R165, R206.reuse, R161 ;  /* 0x000000a1cea57220 */ /* 0x040fe20000410000 */
[----:B------:R-:W-:Y:S01]  /*3220*/  FMUL.FTZ R206, R206, R163 ;  /* 0x000000a3cece7220 */ /* 0x000fe20000410000 */
[----:B------:R-:W-:Y:S01]  /*3230*/  FFMA.FTZ R172, R177, R173, R40 ;  /* 0x000000adb1ac7223 */ /* 0x000fe20000010028 */
[----:B------:R-:W-:-:S02]  /*3240*/  HADD2.F32 R160, -RZ, R164.H0_H0 ;  /* 0x200000a4ffa07230 */ /* 0x000fc40000004100 */
[----:B------:R-:W-:Y:S01]  /*3250*/  FFMA.FTZ R173, R174, R176, R41 ;  /* 0x000000b0aead7223 */ /* 0x000fe20000010029 */
[----:B------:R-:W-:Y:S02]  /*3260*/  HADD2.F32 R164, -RZ, R164.H1_H1 ;  /* 0x300000a4ffa47230 */ /* 0x000fe40000004100 */
[-C--:B------:R-:W-:Y:S01]  /*3270*/  FMUL.FTZ R210, R178, R168.reuse ;  /* 0x000000a8b2d27220 */ /* 0x080fe20000410000 */
        /* <DEDUP_REMOVED lines=19> */
[----:B------:R-:W-:Y:S01]  /*33b0*/  F2FP.F16.F32.PACK_AB R160, R206, R165 ;  /* 0x000000a5cea0723e */ /* 0x000fe200000000ff */
[----:B------:R-:W-:Y:S01]  /*33c0*/  FFMA.FTZ R42, R209, R208, R42 ;  /* 0x000000d0d12a7223 */ /* 0x000fe2000001002a */
[----:B------:R-:W-:-:S02]  /*33d0*/  F2FP.F16.F32.PACK_AB R163, R178, R179 ;  /* 0x000000b3b2a3723e */ /* 0x000fc400000000ff */
[----:B------:R-:W-:Y:S02]  /*33e0*/  F2FP.F16.F32.PACK_AB R162, R170, R175 ;  /* 0x000000afaaa2723e */ /* 0x000fe400000000ff */
[----:B------:R-:W-:Y:S02]  /*33f0*/  F2FP.F16.F32.PACK_AB R167, R210, R167 ;  /* 0x000000a7d2a7723e */ /* 0x000fe400000000ff */
[----:B------:R-:W-:Y:S02]  /*3400*/  F2FP.F16.F32.PACK_AB R166, R45, R166 ;  /* 0x000000a62da6723e */ /* 0x000fe400000000ff */
[----:B------:R-:W-:Y:S02]  /*3410*/  F2FP.F16.F32.PACK_AB R165, R40, R169 ;  /* 0x000000a928a5723e */ /* 0x000fe400000000ff */
[----:B------:R-:W-:Y:S01]  /*3420*/  F2FP.F16.F32.PACK_AB R164, R41, R164 ;  /* 0x000000a429a4723e */ /* 0x000fe200000000ff */
[----:B------:R-:W-:Y:S06]  /*3430*/  BRA `(.L_x_5371) ;  /* 0x0000000000f07947 */ /* 0x000fec0003800000 */
.L_x_5370:
        /* <DEDUP_REMOVED lines=26> */
[----:B------:R-:W-:-:S02]  /*35e0*/  HADD2.F32 R179, -RZ, R166.H0_H0 ;  /* 0x200000a6ffb37230 */ /* 0x000fc40000004100 */
[-C--:B------:R-:W-:Y:S01]  /*35f0*/  FMUL.FTZ R177, R177, R168.reuse ;  /* 0x000000a8b1b17220 */ /* 0x080fe20000410000 */
[----:B------:R-:W-:Y:S02]  /*3600*/  HADD2.F32 R208, -RZ, R166.H1_H1 ;  /* 0x300000a6ffd07230 */ /* 0x000fe40000004100 */
[-C--:B------:R-:W-:Y:S01]  /*3610*/  FMUL.FTZ R178, R213, R168.reuse ;  /* 0x000000a8d5b27220 */ /* 0x080fe20000410000 */
[--C-:B------:R-:W-:Y:S02]  /*3620*/  HADD2.F32 R176, -RZ, R165.reuse.H0_H0 ;  /* 0x200000a5ffb07230 */ /* 0x100fe40000004100 */
[-C--:B------:R-:W-:Y:S01]  /*3630*/  FMUL.FTZ R211, R211, R168.reuse ;  /* 0x000000a8d3d37220 */ /* 0x080fe20000410000 */
[----:B------:R-:W-:Y:S02]  /*3640*/  HADD2.F32 R174, -RZ, R165.H1_H1 ;  /* 0x300000a5ffae7230 */ /* 0x000fe40000004100 */
        /* <DEDUP_REMOVED lines=23> */
[----:B------:R-:W-:-:S02]  /*37c0*/  F2FP.F16.F32.PACK_AB R167, R178, R167 ;  /* 0x000000a7b2a7723e */ /* 0x000fc400000000ff */
[----:B------:R-:W-:Y:S02]  /*37d0*/  F2FP.F16.F32.PACK_AB R166, R170, R177 ;  /* 0x000000b1aaa6723e */ /* 0x000fe400000000ff */
[----:B------:R-:W-:Y:S02]  /*37e0*/  F2FP.F16.F32.PACK_AB R165, R40, R165 ;  /* 0x000000a528a5723e */ /* 0x000fe400000000ff */
[----:B------:R-:W-:-:S07]  /*37f0*/  F2FP.F16.F32.PACK_AB R164, R41, R164 ;  /* 0x000000a429a4723e */ /* 0x000fce00000000ff */
.L_x_5371:
        /* <DEDUP_REMOVED lines=11> */
.L_x_5360:
        /* <DEDUP_REMOVED lines=10> */
[--C-:B------:R-:W-:Y:S02]  /*3950*/  HADD2.F32 R171, -RZ, R36.reuse.H0_H0 ;  /* 0x20000024ffab7230 */ /* 0x100fe40000004100 */
[-C--:B------:R-:W-:Y:S01]  /*3960*/  FFMA.FTZ R176, R203, R169.reuse, R170 ;  /* 0x000000a9cbb07223 */ /* 0x080fe200000100aa */
[----:B------:R-:W-:Y:S01]  /*3970*/  FADD.FTZ R172, R205, -R172 ;  /* 0x800000accdac7221 */ /* 0x000fe20000010000 */
[----:B------:R-:W-:Y:S02]  /*3980*/  HADD2.F32 R173, -RZ, R36.H1_H1 ;  /* 0x30000024ffad7230 */ /* 0x000fe40000004100 */
[----:B------:R-:W-:Y:S01]  /*3990*/  FADD.FTZ R174, R202, -R177 ;  /* 0x800000b1caae7221 */ /* 0x000fe20000010000 */
[----:B------:R-:W-:Y:S02]  /*39a0*/  HADD2.F32 R175, -RZ, R37.H0_H0 ;  /* 0x20000025ffaf7230 */ /* 0x000fe40000004100 */
[C---:B-----5:R-:W-:Y:S01]  /*39b0*/  FFMA.FTZ R171, R206.reuse, R172, R171 ;  /* 0x000000acceab7223 */ /* 0x060fe200000100ab */
[----:B------:R-:W-:Y:S01]  /*39c0*/  FADD.FTZ R176, R201, -R176 ;  /* 0x800000b0c9b07221 */ /* 0x000fe20000010000 */
[-CC-:B------:R-:W-:Y:S01]  /*39d0*/  FFMA.FTZ R172, R199, R169.reuse, R170.reuse ;  /* 0x000000a9c7ac7223 */ /* 0x180fe200000100aa */
[----:B------:R-:W-:Y:S01]  /*39e0*/  FFMA.FTZ R173, R206, R174, R173 ;  /* 0x000000aecead7223 */ /* 0x000fe200000100ad */
[-CC-:B------:R-:W-:Y:S01]  /*39f0*/  FFMA.FTZ R213, R200, R169.reuse, R170.reuse ;  /* 0x000000a9c8d57223 */ /* 0x180fe200000100aa */
[-CC-:B------:R-:W-:Y:S01]  /*3a00*/  FFMA.FTZ R215, R193, R169.reuse, R170.reuse ;  /* 0x000000a9c1d77223 */ /* 0x180fe200000100aa */
[----:B------:R-:W-:Y:S01]  /*3a10*/  FFMA.FTZ R174, R196, R169, R170 ;  /* 0x000000a9c4ae7223 */ /* 0x000fe200000100aa */
[----:B------:R-:W-:-:S02]  /*3a20*/  HADD2.F32 R179, -RZ, R38.H0_H0 ;  /* 0x20000026ffb37230 */ /* 0x000fc40000004100 */
[----:B------:R-:W-:Y:S01]  /*3a30*/  FFMA.FTZ R175, R206, R176, R175 ;  /* 0x000000b0ceaf7223 */ /* 0x000fe200000100af */
[----:B------:R-:W-:Y:S02]  /*3a40*/  HADD2.F32 R177, -RZ, R37.H1_H1 ;  /* 0x30000025ffb17230 */ /* 0x000fe40000004100 */
[----:B------:R-:W-:Y:S01]  /*3a50*/  FADD.FTZ R172, R197, -R172 ;  /* 0x800000acc5ac7221 */ /* 0x000fe20000010000 */
[----:B------:R-:W-:Y:S02]  /*3a60*/  HADD2.F32 R211, -RZ, R39.H0_H0 ;  /* 0x20000027ffd37230 */ /* 0x000fe40000004100 */
[----:B------:R-:W-:Y:S01]  /*3a70*/  FADD.FTZ R213, R198, -R213 ;  /* 0x800000d5c6d57221 */ /* 0x000fe20000010000 */
[----:B------:R-:W-:Y:S02]  /*3a80*/  HADD2.F32 R209, -RZ, R38.H1_H1 ;  /* 0x30000026ffd17230 */ /* 0x000fe40000004100 */
[----:B------:R-:W-:Y:S01]  /*3a90*/  FADD.FTZ R176, R190, -R215 ;  /* 0x800000d7beb07221 */ /* 0x000fe20000010000 */
[----:B------:R-:W-:Y:S01]  /*3aa0*/  FADD.FTZ R174, R195, -R174 ;  /* 0x800000aec3ae7221 */ /* 0x000fe20000010000 */
[----:B------:R-:W-:Y:S01]  /*3ab0*/  FFMA.FTZ R215, R194, R169, R170 ;  /* 0x000000a9c2d77223 */ /* 0x000fe200000100aa */
[C---:B------:R-:W-:Y:S01]  /*3ac0*/  FFMA.FTZ R179, R206.reuse, R172, R179 ;  /* 0x000000acceb37223 */ /* 0x040fe200000100b3 */
[C---:B------:R-:W-:Y:S01]  /*3ad0*/  FFMA.FTZ R177, R206.reuse, R213, R177 ;  /* 0x000000d5ceb17223 */ /* 0x040fe200000100b1 */
[----:B------:R-:W-:Y:S01]  /*3ae0*/  FFMA.FTZ R211, R206, R176, R211 ;  /* 0x000000b0ced37223 */ /* 0x000fe200000100d3 */
[----:B------:R-:W-:-:S02]  /*3af0*/  HADD2.F32 R172, -RZ, R164.H0_H0 ;  /* 0x200000a4ffac7230 */ /* 0x000fc40000004100 */
[----:B------:R-:W-:Y:S01]  /*3b00*/  FFMA.FTZ R209, R206, R174, R209 ;  /* 0x000000aeced17223 */ /* 0x000fe200000100d1 */
[----:B------:R-:W-:Y:S02]  /*3b10*/  HADD2.F32 R164, -RZ, R164.H1_H1 ;  /* 0x300000a4ffa47230 */ /* 0x000fe40000004100 */
[----:B------:R-:W-:Y:S01]  /*3b20*/  FADD.FTZ R215, R192, -R215 ;  /* 0x800000d7c0d77221 */ /* 0x000fe20000010000 */
[----:B------:R-:W-:Y:S02]  /*3b30*/  HADD2.F32 R176, -RZ, R165.H0_H0 ;  /* 0x200000a5ffb07230 */ /* 0x000fe40000004100 */
[-C--:B------:R-:W-:Y:S01]  /*3b40*/  FMUL.FTZ R174, R173, R168.reuse ;  /* 0x000000a8adae7220 */ /* 0x080fe20000410000 */
[----:B------:R-:W-:Y:S02]  /*3b50*/  HADD2.F32 R213, -RZ, R39.H1_H1 ;  /* 0x30000027ffd57230 */ /* 0x000fe40000004100 */
[-C--:B------:R-:W-:Y:S01]  /*3b60*/  FMUL.FTZ R175, R175, R168.reuse ;  /* 0x000000a8afaf7220 */ /* 0x080fe20000410000 */
[----:B------:R-:W-:Y:S01]  /*3b70*/  FMUL.FTZ R171, R171, R168 ;  /* 0x000000a8abab7220 */ /* 0x000fe20000410000 */
[----:B------:R-:W-:Y:S01]  /*3b80*/  FFMA.FTZ R61, R174, R164, R61 ;  /* 0x000000a4ae3d7223 */ /* 0x000fe2000001003d */
[----:B------:R-:W-:-:S02]  /*3b90*/  HADD2.F32 R164, -RZ, R166.H0_H0 ;  /* 0x200000a6ffa47230 */ /* 0x000fc40000004100 */
[----:B------:R-:W-:Y:S01]  /*3ba0*/  FFMA.FTZ R213, R206, R215, R213 ;  /* 0x000000d7ced57223 */ /* 0x000fe200000100d5 */
[----:B------:R-:W-:Y:S01]  /*3bb0*/  FFMA.FTZ R62, R175, R176, R62 ;  /* 0x000000b0af3e7223 */ /* 0x000fe2000001003e */
[----:B------:R-:W-:Y:S01]  /*3bc0*/  FFMA.FTZ R60, R171, R172, R60 ;  /* 0x000000acab3c7223 */ /* 0x000fe2000001003c */
[----:B------:R-:W-:Y:S02]  /*3bd0*/  HADD2.F32 R173, -RZ, R166.H1_H1 ;  /* 0x300000a6ffad7230 */ /* 0x000fe40000004100 */
[-C--:B------:R-:W-:Y:S01]  /*3be0*/  FMUL.FTZ R179, R179, R168.reuse ;  /* 0x000000a8b3b37220 */ /* 0x080fe20000410000 */
[----:B------:R-:W-:Y:S02]  /*3bf0*/  HADD2.F32 R176, -RZ, R167.H0_H0 ;  /* 0x200000a7ffb07230 */ /* 0x000fe40000004100 */
        /* <DEDUP_REMOVED lines=24> */
.L_x_5374:
[--C-:B-----5:R-:W-:Y:S02]  /*3d80*/  HADD2.F32 R172, -RZ, R165.reuse.H0_H0 ;  /* 0x200000a5ffac7230 */ /* 0x120fe40000004100 */
[-CC-:B------:R-:W-:Y:S01]  /*3d90*/  FFMA.FTZ R161, R193, R169.reuse, R170.reuse ;  /* 0x000000a9c1a17223 */ /* 0x180fe200000100aa */
[----:B------:R-:W-:Y:S02]  /*3da0*/  HADD2.F32 R176, -RZ, R165.H1_H1 ;  /* 0x300000a5ffb07230 */ /* 0x000fe40000004100 */
[-CC-:B------:R-:W-:Y:S01]  /*3db0*/  FFMA.FTZ R165, R194, R169.reuse, R170.reuse ;  /* 0x000000a9c2a57223 */ /* 0x180fe200000100aa */
[--C-:B------:R-:W-:Y:S02]  /*3dc0*/  HADD2.F32 R163, -RZ, R164.reuse.H0_H0 ;  /* 0x200000a4ffa37230 */ /* 0x100fe40000004100 */
[-CC-:B------:R-:W-:Y:S01]  /*3dd0*/  FFMA.FTZ R160, R199, R169.reuse, R170.reuse ;  /* 0x000000a9c7a07223 */ /* 0x180fe200000100aa */
[----:B------:R-:W-:Y:S02]  /*3de0*/  HADD2.F32 R171, -RZ, R164.H1_H1 ;  /* 0x300000a4ffab7230 */ /* 0x000fe40000004100 */
[----:B------:R-:W-:Y:S01]  /*3df0*/  FFMA.FTZ R164, R196, R169, R170 ;  /* 0x000000a9c4a47223 */ /* 0x000fe200000100aa */
[----:B------:R-:W-:-:S02]  /*3e00*/  HADD2.F32 R178, -RZ, R166.H0_H0 ;  /* 0x200000a6ffb27230 */ /* 0x000fc40000004100 */
[----:B------:R-:W-:Y:S01]  /*3e10*/  FADD.FTZ R175, R192, -R165 ;  /* 0x800000a5c0af7221 */ /* 0x000fe20000010000 */
[----:B------:R-:W-:Y:S02]  /*3e20*/  HADD2.F32 R209, -RZ, R166.H1_H1 ;  /* 0x300000a6ffd17230 */ /* 0x000fe40000004100 */
[----:B------:R-:W-:Y:S01]  /*3e30*/  FADD.FTZ R165, R195, -R164 ;  /* 0x800000a4c3a57221 */ /* 0x000fe20000010000 */
[--C-:B------:R-:W-:Y:S02]  /*3e40*/  HADD2.F32 R212, -RZ, R167.reuse.H0_H0 ;  /* 0x200000a7ffd47230 */ /* 0x100fe40000004100 */
[----:B------:R-:W-:Y:S02]  /*3e50*/  HADD2.F32 R215, -RZ, R167.H1_H1 ;  /* 0x300000a7ffd77230 */ /* 0x000fe40000004100 */
[----:B------:R-:W-:Y:S01]  /*3e60*/  FADD.FTZ R167, R190, -R161 ;  /* 0x800000a1bea77221 */ /* 0x000fe20000010000 */
[--C-:B------:R-:W-:Y:S02]  /*3e70*/  HADD2.F32 R166, -RZ, R38.reuse.H1_H1 ;  /* 0x30000026ffa67230 */ /* 0x100fe40000004100 */
[----:B------:R-:W-:Y:S01]  /*3e80*/  FADD.FTZ R161, R197, -R160 ;  /* 0x800000a0c5a17221 */ /* 0x000fe20000010000 */
[----:B------:R-:W-:-:S02]  /*3e90*/  HADD2.F32 R162, -RZ, R38.H0_H0 ;  /* 0x20000026ffa27230 */ /* 0x000fc40000004100 */
[----:B------:R-:W-:Y:S01]  /*3ea0*/  FFMA.FTZ R160, R207, R169, R170 ;  /* 0x000000a9cfa07223 */ /* 0x000fe200000100aa */
[--C-:B------:R-:W-:Y:S02]  /*3eb0*/  HADD2.F32 R174, -RZ, R39.reuse.H1_H1 ;  /* 0x30000027ffae7230 */ /* 0x100fe40000004100 */
[C---:B------:R-:W-:Y:S01]  /*3ec0*/  FFMA.FTZ R208, R206.reuse, R165, R166 ;  /* 0x000000a5ced07223 */ /* 0x040fe200000100a6 */
[----:B------:R-:W-:Y:S02]  /*3ed0*/  HADD2.F32 R173, -RZ, R39.H0_H0 ;  /* 0x20000027ffad7230 */ /* 0x000fe40000004100 */
[----:B------:R-:W-:Y:S01]  /*3ee0*/  FFMA.FTZ R179, R206, R161, R162 ;  /* 0x000000a1ceb37223 */ /* 0x000fe200000100a2 */
[-CC-:B------:R-:W-:Y:S01]  /*3ef0*/  FFMA.FTZ R166, R203, R169.reuse, R170.reuse ;  /* 0x000000a9cba67223 */ /* 0x180fe200000100aa */
[-CC-:B------:R-:W-:Y:S01]  /*3f00*/  FFMA.FTZ R161, R200, R169.reuse, R170.reuse ;  /* 0x000000a9c8a17223 */ /* 0x180fe200000100aa */
[----:B------:R-:W-:Y:S01]  /*3f10*/  FFMA.FTZ R165, R204, R169, R170 ;  /* 0x000000a9cca57223 */ /* 0x000fe200000100aa */
[C---:B------:R-:W-:Y:S01]  /*3f20*/  FFMA.FTZ R214, R206.reuse, R175, R174 ;  /* 0x000000afced67223 */ /* 0x040fe200000100ae */
[----:B------:R-:W-:Y:S01]  /*3f30*/  FFMA.FTZ R211, R206, R167, R173 ;  /* 0x000000a7ced37223 */ /* 0x000fe200000100ad */
[----:B------:R-:W-:-:S02]  /*3f40*/  HADD2.F32 R175, -RZ, R37.H0_H0 ;  /* 0x20000025ffaf7230 */ /* 0x000fc40000004100 */
[----:B------:R-:W-:Y:S01]  /*3f50*/  FADD.FTZ R173, R201, -R166 ;  /* 0x800000a6c9ad7221 */ /* 0x000fe20000010000 */
[----:B------:R-:W-:Y:S02]  /*3f60*/  HADD2.F32 R174, -RZ, R37.H1_H1 ;  /* 0x30000025ffae7230 */ /* 0x000fe40000004100 */
[----:B------:R-:W-:Y:S01]  /*3f70*/  FADD.FTZ R177, R198, -R161 ;  /* 0x800000a1c6b17221 */ /* 0x000fe20000010000 */
[--C-:B------:R-:W-:Y:S02]  /*3f80*/  HADD2.F32 R164, -RZ, R36.reuse.H1_H1 ;  /* 0x30000024ffa47230 */ /* 0x100fe40000004100 */
[----:B------:R-:W-:Y:S01]  /*3f90*/  FADD.FTZ R167, R202, -R165 ;  /* 0x800000a5caa77221 */ /* 0x000fe20000010000 */
[----:B------:R-:W-:Y:S02]  /*3fa0*/  HADD2.F32 R162, -RZ, R36.H0_H0 ;  /* 0x20000024ffa27230 */ /* 0x000fe40000004100 */
        /* <DEDUP_REMOVED lines=37> */
.L_x_5375:
        /* <DEDUP_REMOVED lines=9> */
.L_x_5373:
[----:B------:R-:W-:Y:S05]  /*4290*/  BSYNC.RECONVERGENT B1 ;  /* 0x0000000000017941 */ /* 0x000fea0003800200 */
.L_x_5372:
        /* <DEDUP_REMOVED lines=8> */
[--C-:B-----5:R-:W-:Y:S02]  /*4320*/  HADD2.F32 R172, -RZ, R166.reuse.H0_H0 ;  /* 0x200000a6ffac7230 */ /* 0x120fe40000004100 */
[-CC-:B------:R-:W-:Y:S01]  /*4330*/  FFMA.FTZ R173, R19, R169.reuse, R170.reuse ;  /* 0x000000a913ad7223 */ /* 0x180fe200000100aa */
[----:B------:R-:W-:Y:S02]  /*4340*/  HADD2.F32 R174, -RZ, R166.H1_H1 ;  /* 0x300000a6ffae7230 */ /* 0x000fe40000004100 */
[-CC-:B------:R-:W-:Y:S01]  /*4350*/  FFMA.FTZ R166, R22, R169.reuse, R170.reuse ;  /* 0x000000a916a67223 */ /* 0x180fe200000100aa */
        /* <DEDUP_REMOVED lines=8> */
[-CC-:B------:R-:W-:Y:S01]  /*43e0*/  FFMA.FTZ R176, R18, R169.reuse, R170.reuse ;  /* 0x000000a912b07223 */ /* 0x180fe200000100aa */
[----:B------:R-:W-:Y:S02]  /*43f0*/  HADD2.F32 R165, -RZ, R35.H0_H0 ;  /* 0x20000023ffa57230 */ /* 0x000fe40000004100 */
[----:B------:R-:W-:Y:S01]  /*4400*/  FFMA.FTZ R178, R8, R169, R170 ;  /* 0x000000a908b27223 */ /* 0x000fe200000100aa */
[----:B------:R-:W-:-:S02]  /*4410*/  HADD2.F32 R161, -RZ, R34.H0_H0 ;  /* 0x20000022ffa17230 */ /* 0x000fc40000004100 */
[----:B------:R-:W-:Y:S01]  /*4420*/  FADD.FTZ R176, R17, -R176 ;  /* 0x800000b011b07221 */ /* 0x000fe20000010000 */
[----:B------:R-:W-:Y:S02]  /*4430*/  HADD2.F32 R167, -RZ, R35.H1_H1 ;  /* 0x30000023ffa77230 */ /* 0x000fe40000004100 */
[C---:B------:R-:W-:Y:S01]  /*4440*/  FFMA.FTZ R209, R206.reuse, R173, R165 ;  /* 0x000000adced17223 */ /* 0x040fe200000100a5 */
[----:B------:R-:W-:Y:S02]  /*4450*/  HADD2.F32 R163, -RZ, R34.H1_H1 ;  /* 0x30000022ffa37230 */ /* 0x000fe40000004100 */
[C---:B------:R-:W-:Y:S01]  /*4460*/  FFMA.FTZ R177, R206.reuse, R166, R161 ;  /* 0x000000a6ceb17223 */ /* 0x040fe200000100a1 */
[-CC-:B------:R-:W-:Y:S01]  /*4470*/  FFMA.FTZ R173, R9, R169.reuse, R170.reuse ;  /* 0x000000a909ad7223 */ /* 0x180fe200000100aa */
[----:B------:R-:W-:Y:S01]  /*4480*/  FFMA.FTZ R210, R206, R210, R167 ;  /* 0x000000d2ced27223 */ /* 0x000fe200000100a7 */
[-CC-:B------:R-:W-:Y:S01]  /*4490*/  FFMA.FTZ R166, R12, R169.reuse, R170.reuse ;  /* 0x000000a90ca67223 */ /* 0x180fe200000100aa */
[----:B------:R-:W-:Y:S01]  /*44a0*/  FFMA.FTZ R167, R7, R169, R170 ;  /* 0x000000a907a77223 */ /* 0x000fe200000100aa */
[----:B------:R-:W-:-:S02]  /*44b0*/  HADD2.F32 R165, -RZ, R33.H0_H0 ;  /* 0x20000021ffa57230 */ /* 0x000fc40000004100 */
[----:B------:R-:W-:Y:S01]  /*44c0*/  FFMA.FTZ R176, R206, R176, R163 ;  /* 0x000000b0ceb07223 */ /* 0x000fe200000100a3 */
[--C-:B------:R-:W-:Y:S02]  /*44d0*/  HADD2.F32 R161, -RZ, R32.reuse.H0_H0 ;  /* 0x20000020ffa17230 */ /* 0x100fe40000004100 */
[----:B------:R-:W-:Y:S01]  /*44e0*/  FADD.FTZ R173, R14, -R173 ;  /* 0x800000ad0ead7221 */ /* 0x000fe20000010000 */
[----:B------:R-:W-:Y:S01]  /*44f0*/  FADD.FTZ R212, R13, -R166 ;  /* 0x800000a60dd47221 */ /* 0x000fe20000010000 */
[----:B------:R-:W-:Y:S02]  /*4500*/  HADD2.F32 R171, -RZ, R33.H1_H1 ;  /* 0x30000021ffab7230 */ /* 0x000fe40000004100 */
        /* <DEDUP_REMOVED lines=9> */
[----:B------:R-:W-:Y:S01]  /*45a0*/  FMUL.FTZ R178, R176, R168 ;  /* 0x000000a8b0b27220 */ /* 0x000fe20000410000 */
[----:B------:R-:W-:-:S02]  /*45b0*/  HADD2.F32 R160, -RZ, R164.H0_H0 ;  /* 0x200000a4ffa07230 */ /* 0x000fc40000004100 */
[----:B------:R-:W-:Y:S01]  /*45c0*/  FFMA.FTZ R48, R179, R172, R48 ;  /* 0x000000acb3307223 */ /* 0x000fe20000010030 */
[----:B------:R-:W-:Y:S02]  /*45d0*/  HADD2.F32 R164, -RZ, R164.H1_H1 ;  /* 0x300000a4ffa47230 */ /* 0x000fe40000004100 */
[----:B------:R-:W-:Y:S01]  /*45e0*/  FFMA.FTZ R213, R212, R213, R51 ;  /* 0x000000d5d4d57223 */ /* 0x000fe20000010033 */
[----:B------:R-:W-:Y:S01]  /*45f0*/  FFMA.FTZ R49, R178, R174, R49 ;  /* 0x000000aeb2317223 */ /* 0x000fe20000010031 */
        /* <DEDUP_REMOVED lines=27> */
.L_x_5378:
[-CC-:B------:R-:W-:Y:S01]  /*47b0*/  FFMA.FTZ R172, R8, R169.reuse, R170.reuse ;  /* 0x000000a908ac7223 */ /* 0x180fe200000100aa */
[--C-:B------:R-:W-:Y:S02]  /*47c0*/  HADD2.F32 R174, -RZ, R32.reuse.H1_H1 ;  /* 0x30000020ffae7230 */ /* 0x100fe40000004100 */
[-CC-:B------:R-:W-:Y:S01]  /*47d0*/  FFMA.FTZ R171, R7, R169.reuse, R170.reuse ;  /* 0x000000a907ab7223 */ /* 0x180fe200000100aa */
[-C--:B------:R-:W-:Y:S01]  /*47e0*/  FFMA.FTZ R177, R9, R169.reuse, R170 ;  /* 0x000000a909b17223 */ /* 0x080fe200000100aa */
[----:B------:R-:W-:Y:S01]  /*47f0*/  FADD.FTZ R175, R11, -R172 ;  /* 0x800000ac0baf7221 */ /* 0x000fe20000010000 */
[----:B------:R-:W-:Y:S01]  /*4800*/  FFMA.FTZ R209, R15, R169, R170 ;  /* 0x000000a90fd17223 */ /* 0x000fe200000100aa */
[----:B------:R-:W-:Y:S02]  /*4810*/  HADD2.F32 R173, -RZ, R32.H0_H0 ;  /* 0x20000020ffad7230 */ /* 0x000fe40000004100 */
[----:B------:R-:W-:Y:S01]  /*4820*/  FADD.FTZ R171, R10, -R171 ;  /* 0x800000ab0aab7221 */ /* 0x000fe20000010000 */
[----:B------:R-:W-:-:S02]  /*4830*/  HADD2.F32 R176, -RZ, R33.H0_H0 ;  /* 0x20000021ffb07230 */ /* 0x000fc40000004100 */
[----:B-----5:R-:W-:Y:S01]  /*4840*/  FFMA.FTZ R175, R206, R175, R174 ;  /* 0x000000afceaf7223 */ /* 0x020fe200000100ae */
[----:B------:R-:W-:Y:S01]  /*4850*/  FADD.FTZ R177, R14, -R177 ;  /* 0x800000b10eb17221 */ /* 0x000fe20000010000 */
[--C-:B------:R-:W-:Y:S02]  /*4860*/  HADD2.F32 R174, -RZ, R34.reuse.H0_H0 ;  /* 0x20000022ffae7230 */ /* 0x100fe40000004100 */
[----:B------:R-:W-:Y:S01]  /*4870*/  FFMA.FTZ R172, R12, R169, R170 ;  /* 0x000000a90cac7223 */ /* 0x000fe200000100aa */
[----:B------:R-:W-:Y:S01]  /*4880*/  FADD.FTZ R209, R16, -R209 ;  /* 0x800000d110d17221 */ /* 0x000fe20000010000 */
[C---:B------:R-:W-:Y:S01]  /*4890*/  FFMA.FTZ R171, R206.reuse, R171, R173 ;  /* 0x000000abceab7223 */ /* 0x040fe200000100ad */
[----:B------:R-:W-:Y:S01]  /*48a0*/  FFMA.FTZ R177, R206, R177, R176 ;  /* 0x000000b1ceb17223 */ /* 0x000fe200000100b0 */
[----:B------:R-:W-:Y:S02]  /*48b0*/  HADD2.F32 R179, -RZ, R33.H1_H1 ;  /* 0x30000021ffb37230 */ /* 0x000fe40000004100 */
[----:B------:R-:W-:Y:S01]  /*48c0*/  FFMA.FTZ R176, R18, R169, R170 ;  /* 0x000000a912b07223 */ /* 0x000fe200000100aa */
[----:B------:R-:W-:Y:S01]  /*48d0*/  FADD.FTZ R173, R13, -R172 ;  /* 0x800000ac0dad7221 */ /* 0x000fe20000010000 */
[----:B------:R-:W-:Y:S01]  /*48e0*/  FFMA.FTZ R209, R206, R209, R174 ;  /* 0x000000d1ced17223 */ /* 0x000fe200000100ae */
[-CC-:B------:R-:W-:Y:S01]  /*48f0*/  FFMA.FTZ R174, R22, R169.reuse, R170.reuse ;  /* 0x000000a916ae7223 */ /* 0x180fe200000100aa */
[----:B------:R-:W-:Y:S01]  /*4900*/  FFMA.FTZ R213, R19, R169, R170 ;  /* 0x000000a913d57223 */ /* 0x000fe200000100aa */
[----:B------:R-:W-:-:S02]  /*4910*/  HADD2.F32 R178, -RZ, R34.H1_H1 ;  /* 0x30000022ffb27230 */ /* 0x000fc40000004100 */
[----:B------:R-:W-:Y:S01]  /*4920*/  FADD.FTZ R211, R17, -R176 ;  /* 0x800000b011d37221 */ /* 0x000fe20000010000 */
[----:B------:R-:W-:Y:S01]  /*4930*/  FFMA.FTZ R179, R206, R173, R179 ;  /* 0x000000adceb37223 */ /* 0x000fe200000100b3 */
[--C-:B------:R-:W-:Y:S02]  /*4940*/  HADD2.F32 R172, -RZ, R164.reuse.H0_H0 ;  /* 0x200000a4ffac7230 */ /* 0x100fe40000004100 */
[----:B------:R-:W-:Y:S01]  /*4950*/  FADD.FTZ R215, R21, -R174 ;  /* 0x800000ae15d77221 */ /* 0x000fe20000010000 */
[----:B------:R-:W-:Y:S02]  /*4960*/  HADD2.F32 R208, -RZ, R35.H0_H0 ;  /* 0x20000023ffd07230 */ /* 0x000fe40000004100 */
[----:B------:R-:W-:Y:S01]  /*4970*/  FADD.FTZ R213, R20, -R213 ;  /* 0x800000d514d57221 */ /* 0x000fe20000010000 */
[----:B------:R-:W-:Y:S02]  /*4980*/  HADD2.F32 R164, -RZ, R164.H1_H1 ;  /* 0x300000a4ffa47230 */ /* 0x000fe40000004100 */
[----:B------:R-:W-:Y:S01]  /*4990*/  FMUL.FTZ R174, R175, R168 ;  /* 0x000000a8afae7220 */ /* 0x000fe20000410000 */
[----:B------:R-:W-:-:S02]  /*49a0*/  HADD2.F32 R173, -RZ, R165.H0_H0 ;  /* 0x200000a5ffad7230 */ /* 0x000fc40000004100 */
[-C--:B------:R-:W-:Y:S01]  /*49b0*/  FMUL.FTZ R177, R177, R168.reuse ;  /* 0x000000a8b1b17220 */ /* 0x080fe20000410000 */
[----:B------:R-:W-:Y:S02]  /*49c0*/  HADD2.F32 R217, -RZ, R35.H1_H1 ;  /* 0x30000023ffd97230 */ /* 0x000fe40000004100 */
[----:B------:R-:W-:Y:S01]  /*49d0*/  FMUL.FTZ R171, R171, R168 ;  /* 0x000000a8abab7220 */ /* 0x000fe20000410000 */
[C---:B------:R-:W-:Y:S01]  /*49e0*/  FFMA.FTZ R211, R206.reuse, R211, R178 ;  /* 0x000000d3ced37223 */ /* 0x040fe200000100b2 */
[----:B------:R-:W-:Y:S01]  /*49f0*/  FFMA.FTZ R213, R206, R213, R208 ;  /* 0x000000d5ced57223 */ /* 0x000fe200000100d0 */
[----:B------:R-:W-:Y:S01]  /*4a00*/  FFMA.FTZ R53, R174, R164, R53 ;  /* 0x000000a4ae357223 */ /* 0x000fe20000010035 */
[----:B------:R-:W-:Y:S01]  /*4a10*/  FFMA.FTZ R215, R206, R215, R217 ;  /* 0x000000d7ced77223 */ /* 0x000fe200000100d9 */
[----:B------:R-:W-:Y:S01]  /*4a20*/  FFMA.FTZ R54, R177, R173, R54 ;  /* 0x000000adb1367223 */ /* 0x000fe20000010036 */
[----:B------:R-:W-:Y:S01]  /*4a30*/  FFMA.FTZ R52, R171, R172, R52 ;  /* 0x000000acab347223 */ /* 0x000fe20000010034 */
[----:B------:R-:W-:-:S02]  /*4a40*/  HADD2.F32 R164, -RZ, R166.H0_H0 ;  /* 0x200000a6ffa47230 */ /* 0x000fc40000004100 */
[-C--:B------:R-:W-:Y:S01]  /*4a50*/  FMUL.FTZ R209, R209, R168.reuse ;  /* 0x000000a8d1d17220 */ /* 0x080fe20000410000 */
[----:B------:R-:W-:Y:S02]  /*4a60*/  HADD2.F32 R173, -RZ, R166.H1_H1 ;  /* 0x300000a6ffad7230 */ /* 0x000fe40000004100 */
[-C--:B------:R-:W-:Y:S01]  /*4a70*/  FMUL.FTZ R172, R211, R168.reuse ;  /* 0x000000a8d3ac7220 */ /* 0x080fe20000410000 */
[----:B------:R-:W-:Y:S02]  /*4a80*/  HADD2.F32 R165, -RZ, R165.H1_H1 ;  /* 0x300000a5ffa57230 */ /* 0x000fe40000004100 */
[-C--:B------:R-:W-:Y:S01]  /*4a90*/  FMUL.FTZ R166, R179, R168.reuse ;  /* 0x000000a8b3a67220 */ /* 0x080fe20000410000 */
[-C--:B------:R-:W-:Y:S01]  /*4aa0*/  FMUL.FTZ R213, R213, R168.reuse ;  /* 0x000000a8d5d57220 */ /* 0x080fe20000410000 */
[----:B------:R-:W-:Y:S01]  /*4ab0*/  FMUL.FTZ R178, R215, R168 ;  /* 0x000000a8d7b27220 */ /* 0x000fe20000410000 */
[----:B------:R-:W-:Y:S01]  /*4ac0*/  FFMA.FTZ R48, R209, R164, R48 ;  /* 0x000000a4d1307223 */ /* 0x000fe20000010030 */
[----:B------:R-:W-:Y:S01]  /*4ad0*/  FFMA.FTZ R49, R172, R173, R49 ;  /* 0x000000adac317223 */ /* 0x000fe20000010031 */
[----:B------:R-:W-:-:S02]  /*4ae0*/  HADD2.F32 R175, -RZ, R167.H0_H0 ;  /* 0x200000a7ffaf7230 */ /* 0x000fc40000004100 */
[----:B------:R-:W-:Y:S01]  /*4af0*/  FFMA.FTZ R55, R166, R165, R55 ;  /* 0x000000a5a6377223 */ /* 0x000fe20000010037 */
        /* <DEDUP_REMOVED lines=15> */
.L_x_5379:
        /* <DEDUP_REMOVED lines=8> */
.L_x_5377:
[----:B------:R-:W-:Y:S05]  /*4c70*/  BSYNC.RECONVERGENT B1 ;  /* 0x0000000000017941 */ /* 0x000fea0003800200 */
.L_x_5376:
        /* <DEDUP_REMOVED lines=11> */
[--C-:B-----5:R-:W-:Y:S02]  /*4d30*/  HADD2.F32 R172, -RZ, R166.reuse.H0_H0 ;  /* 0x200000a6ffac7230 */ /* 0x120fe40000004100 */
[-CC-:B------:R-:W-:Y:S01]  /*4d40*/  FFMA.FTZ R179, R187, R169.reuse, R170.reuse ;  /* 0x000000a9bbb37223 */ /* 0x180fe200000100aa */
[----:B------:R-:W-:Y:S02]  /*4d50*/  HADD2.F32 R173, -RZ, R166.H1_H1 ;  /* 0x300000a6ffad7230 */ /* 0x000fe40000004100 */
[-CC-:B------:R-:W-:Y:S01]  /*4d60*/  FFMA.FTZ R174, R186, R169.reuse, R170.reuse ;  /* 0x000000a9baae7223 */ /* 0x180fe200000100aa */
        /* <DEDUP_REMOVED lines=11> */
[----:B------:R-:W-:Y:S01]  /*4e20*/  FADD.FTZ R208, R189, -R208 ;  /* 0x800000d0bdd07221 */ /* 0x000fe20000010000 */
[--C-:B------:R-:W-:Y:S02]  /*4e30*/  HADD2.F32 R161, -RZ, R30.reuse.H0_H0 ;  /* 0x2000001effa17230 */ /* 0x100fe40000004100 */
[----:B------:R-:W-:Y:S02]  /*4e40*/  HADD2.F32 R167, -RZ, R31.H1_H1 ;  /* 0x3000001fffa77230 */ /* 0x000fe40000004100 */
[C---:B------:R-:W-:Y:S01]  /*4e50*/  FFMA.FTZ R177, R206.reuse, R212, R165 ;  /* 0x000000d4ceb17223 */ /* 0x040fe200000100a5 */
        /* <DEDUP_REMOVED lines=8> */
[----:B------:R-:W-:Y:S01]  /*4ee0*/  FADD.FTZ R210, R191, -R174 ;  /* 0x800000aebfd27221 */ /* 0x000fe20000010000 */
[----:B------:R-:W-:Y:S02]  /*4ef0*/  HADD2.F32 R163, -RZ, R28.H1_H1 ;  /* 0x3000001cffa37230 */ /* 0x000fe40000004100 */
[----:B------:R-:W-:Y:S01]  /*4f00*/  FADD.FTZ R174, R184, -R175 ;  /* 0x800000afb8ae7221 */ /* 0x000fe20000010000 */
[C---:B------:R-:W-:Y:S01]  /*4f10*/  FFMA.FTZ R167, R206.reuse, R167, R165 ;  /* 0x000000a7cea77223 */ /* 0x040fe200000100a5 */
[C---:B------:R-:W-:Y:S01]  /*4f20*/  FFMA.FTZ R169, R206.reuse, R210, R169 ;  /* 0x000000d2cea97223 */ /* 0x040fe200000100a9 */
[----:B------:R-:W-:Y:S01]  /*4f30*/  FMUL.FTZ R175, R171, R168 ;  /* 0x000000a8abaf7220 */ /* 0x000fe20000410000 */
[C---:B------:R-:W-:Y:S01]  /*4f40*/  FFMA.FTZ R165, R206.reuse, R174, R161 ;  /* 0x000000aecea57223 */ /* 0x040fe200000100a1 */
[----:B------:R-:W-:Y:S01]  /*4f50*/  FFMA.FTZ R206, R206, R208, R163 ;  /* 0x000000d0cece7223 */ /* 0x000fe200000100a3 */
[-C--:B------:R-:W-:Y:S01]  /*4f60*/  FMUL.FTZ R208, R178, R168.reuse ;  /* 0x000000a8b2d07220 */ /* 0x080fe20000410000 */
[----:B------:R-:W-:Y:S01]  /*4f70*/  FMUL.FTZ R174, R170, R168 ;  /* 0x000000a8aaae7220 */ /* 0x000fe20000410000 */
[----:B------:R-:W-:-:S02]  /*4f80*/  HADD2.F32 R160, -RZ, R164.H0_H0 ;  /* 0x200000a4ffa07230 */ /* 0x000fc40000004100 */
[----:B------:R-:W-:Y:S01]  /*4f90*/  FFMA.FTZ R172, R175, R172, R40 ;  /* 0x000000acafac7223 */ /* 0x000fe20000010028 */
[----:B------:R-:W-:Y:S01]  /*4fa0*/  FFMA.FTZ R209, R208, R209, R43 ;  /* 0x000000d1d0d17223 */ /* 0x000fe2000001002b */
[----:B------:R-:W-:Y:S01]  /*4fb0*/  FFMA.FTZ R173, R174, R173, R41 ;  /* 0x000000adaead7223 */ /* 0x000fe20000010029 */
[----:B------:R-:W-:Y:S02]  /*4fc0*/  HADD2.F32 R164, -RZ, R164.H1_H1 ;  /* 0x300000a4ffa47230 */ /* 0x000fe40000004100 */
        /* <DEDUP_REMOVED lines=27> */
.L_x_5380:
        /* <DEDUP_REMOVED lines=13> */
[----:B------:R-:W-:-:S02]  /*5250*/  HADD2.F32 R169, -RZ, R164.H0_H0 ;  /* 0x200000a4ffa97230 */ /* 0x000fc40000004100 */
[----:B------:R-:W-:Y:S01]  /*5260*/  FADD.FTZ R171, R184, -R171 ;  /* 0x800000abb8ab7221 */ /* 0x000fe20000010000 */
[----:B------:R-:W-:Y:S02]  /*5270*/  HADD2.F32 R170, -RZ, R164.H1_H1 ;  /* 0x300000a4ffaa7230 */ /* 0x000fe40000004100 */
[----:B------:R-:W-:Y:S01]  /*5280*/  FFMA.FTZ R42, R211, R174, R42 ;  /* 0x000000aed32a7223 */ /* 0x000fe2000001002a */
[--C-:B------:R-:W-:Y:S02]  /*5290*/  HADD2.F32 R174, -RZ, R165.reuse.H0_H0 ;  /* 0x200000a5ffae7230 */ /* 0x100fe40000004100 */
        /* <DEDUP_REMOVED lines=50> */
.L_x_5381:
        /* <DEDUP_REMOVED lines=9> */
.L_x_5369:
[----:B------:R-:W-:Y:S05]  /*5650*/  BSYNC.RECONVERGENT B0 ;  /* 0x0000000000007941 */ /* 0x000fea0003800200 */
.L_x_5359:
[----:B0-234-:R-:W0:Y:S01]  /*5660*/  LDC.64 R164, c[0x0][0x380] ;  /* 0x0000e000ffa47b82 */ /* 0x01de220000000a00 */
[----:B------:R-:W-:Y:S02]  /*5670*/  PLOP3.LUT P2, PT, P2, PT, PT, 0x8, 0x80 ;  /* 0x000000000080781c */ /* 0x000fe4000174e170 */
[----:B0-----:R-:W-:-:S04]  /*5680*/  IADD3 R5, PT, PT, R5, R164, RZ ;  /* 0x000000a405057210 */ /* 0x001fc80007ffe0ff */
[----:B------:R-:W-:-:S13]  /*5690*/  ISETP.GE.AND P0, PT, R5, R165, PT ;  /* 0x000000a50500720c */ /* 0x000fda0003f06270 */
[----:B------:R-:W-:Y:S05]  /*56a0*/  @!P0 BRA `(.L_x_5382) ;  /* 0xffffffb000488947 */ /* 0x000fea000383ffff */
.L_x_5352:
        /* <DEDUP_REMOVED lines=17> */
.L_x_5384:
[----:B------:R-:W-:Y:S05]  /*57c0*/  BSYNC.RECONVERGENT B0 ;  /* 0x0000000000007941 */ /* 0x000fea0003800200 */
.L_x_5383:
        /* <DEDUP_REMOVED lines=15> */
.L_x_5386:
[----:B------:R-:W-:Y:S05]  /*58c0*/  BSYNC.RECONVERGENT B0 ;  /* 0x0000000000007941 */ /* 0x000fea0003800200 */
.L_x_5385:
        /* <DEDUP_REMOVED lines=14> */
.L_x_5387:
        /* <DEDUP_REMOVED lines=13> */
.L_x_10758:


//--------------------- .text._ZN10layer_norm13ln_bwd_kernelINS_13Kernel_traitsIf6__halfS2_S2_fjLj6144ELj1ELj1ELj8ELj16ENS_18Kernel_traits_baseILj6144EfS2_S2_S2_fjLj256EEEEELb0ELb1ELb0ELb1EEEvNS_9BwdParamsE --------------------------
	.section	.text._ZN10layer_norm13ln_bwd_kernelINS_13Kernel_traitsIf6__halfS2_S2_fjLj6144ELj1ELj1ELj8ELj16ENS_18Kernel_traits_baseILj6144EfS2_S2_S2_fjLj256EEEEELb0ELb1ELb0ELb1EEEvNS_9BwdParamsE,"ax",@progbits
	.align	128
        .global         _ZN10layer_norm13ln_bwd_kernelINS_13Kernel_traitsIf6__halfS2_S2_fjLj6144ELj1ELj1ELj8ELj16ENS_18Kernel_traits_baseILj6144EfS2_S2_S2_fjLj256EEEEELb0ELb1ELb0ELb1EEEvNS_9BwdParamsE
        .type           _ZN10layer_norm13ln_bwd_kernelINS_13Kernel_traitsIf6__halfS2_S2_fjLj6144ELj1ELj1ELj8ELj16ENS_18Kernel_traits_baseILj6144EfS2_S2_S2_fjLj256EEEEELb0ELb1ELb0ELb1EEEvNS_9BwdParamsE,@function
        .size           _ZN10layer_norm13ln_bwd_kernelINS_13Kernel_traitsIf6__halfS2_S2_fjLj6144ELj1ELj1ELj8ELj16ENS_18Kernel_traits_baseILj6144EfS2_S2_S2_fjLj256EEEEELb0ELb1ELb0ELb1EEEvNS_9BwdParamsE,(.L_x_10759 - _ZN10layer_norm13ln_bwd_kernelINS_13Kernel_traitsIf6__halfS2_S2_fjLj6144ELj1ELj1ELj8ELj16ENS_18Kernel_traits_baseILj6144EfS2_S2_S2_fjLj256EEEEELb0ELb1ELb0ELb1EEEvNS_9BwdParamsE)
        .other          _ZN10layer_norm13ln_bwd_kernelINS_13Kernel_traitsIf6__halfS2_S2_fjLj6144ELj1ELj1ELj8ELj16ENS_18Kernel_traits_baseILj6144EfS2_S2_S2_fjLj256EEEEELb0ELb1ELb0ELb1EEEvNS_9BwdParamsE,@"STO_CUDA_ENTRY STV_DEFAULT"
_ZN10layer_norm13ln_bwd_kernelINS_13Kernel_traitsIf6__halfS2_S2_fjLj6144ELj1ELj1ELj8ELj16ENS_18Kernel_traits_baseILj6144EfS2_S2_S2_fjLj256EEEEELb0ELb1ELb0ELb1EEEvNS_9BwdParamsE:
.text._ZN10layer_norm13ln_bwd_kernelINS_13Kernel_traitsIf6__halfS2_S2_fjLj6144ELj1ELj1ELj8ELj16ENS_18Kernel_traits_baseILj6144EfS2_S2_S2_fjLj256EEEEELb0ELb1ELb0ELb1EEEvNS_9BwdParamsE:
        /* <DEDUP_REMOVED lines=108> */
.L_x_5403:
[----:B------:R-:W0:Y:S01]  /*06c0*/  LDC.64 R124, c[0x0][0x3a8] ;  /* 0x0000ea00ff7c7b82 */ /* 0x000e220000000a00 */
[----:B--2---:R-:W-:-:S05]  /*06d0*/  IMAD R108, R163, UR10, RZ ;  /* 0x0000000aa36c7c24 */ /* 0x004fca000f8e02ff */
[----:B------:R-:W-:Y:S02]  /*06e0*/  SHF.R.S32.HI R109, RZ, 0x1f, R108 ;  /* 0x0000001fff6d7819 */ /* 0x000fe4000001146c */
[----:B------:R-:W2:Y:S02]  /*06f0*/  LDC.64 R130, c[0x0][0x3c0] ;  /* 0x0000f000ff827b82 */ /* 0x000ea40000000a00 */
[----:B------:R-:W-:-:S04]  /*0700*/  LEA.HI R109, R109, R108, RZ, 0x3 ;  /* 0x0000006c6d6d7211 */ /* 0x000fc800078f18ff */
[----:B------:R-:W-:Y:S02]  /*0710*/  LEA.HI.SX32 R177, R109, R146, 0x1d ;  /* 0x000000926db17211 */ /* 0x000fe400078feaff */
[----:B------:R-:W3:Y:S08]  /*0720*/  LDC.64 R128, c[0x0][0x428] ;  /* 0x00010a00ff807b82 */ /* 0x000ef00000000a00 */
[----:B------:R-:W1:Y:S01]  /*0730*/  LDC.64 R168, c[0x0][0x3c8] ;  /* 0x0000f200ffa87b82 */ /* 0x000e620000000a00 */
[C---:B0-----:R-:W-:Y:S01]  /*0740*/  IMAD.WIDE.U32 R108, R177.reuse, 0x10, R124 ;  /* 0x00000010b16c7825 */ /* 0x041fe200078e007c */
[----:B------:R-:W-:-:S02]  /*0750*/  IADD3 R166, PT, PT, R177, 0x100, RZ ;  /* 0x00000100b1a67810 */ /* 0x000fc40007ffe0ff */
[----:B------:R-:W-:-:S03]  /*0760*/  IADD3 R164, PT, PT, R177, 0x200, RZ ;  /* 0x00000200b1a47810 */ /* 0x000fc60007ffe0ff */
[----:B------:R-:W4:Y:S01]  /*0770*/  LDG.E.128 R108, desc[UR4][R108.64] ;  /* 0x000000046c6c7981 */ /* 0x000f22000c1e1d00 */
[----:B--2---:R-:W-:-:S04]  /*0780*/  IMAD.WIDE R170, R163, 0x4, R130 ;  /* 0x00000004a3aa7825 */ /* 0x004fc800078e0282 */
[----:B------:R-:W-:Y:S02]  /*0790*/  IMAD.WIDE.U32 R116, R166, 0x10, R124 ;  /* 0x00000010a6747825 */ /* 0x000fe400078e007c */
[----:B------:R-:W2:Y:S02]  /*07a0*/  LDG.E R171, desc[UR4][R170.64] ;  /* 0x00000004aaab7981 */ /* 0x000ea4000c1e1900 */
[----:B---3--:R-:W-:Y:S02]  /*07b0*/  IMAD.WIDE.U32 R112, R177, 0x10, R128 ;  /* 0x00000010b1707825 */ /* 0x008fe400078e0080 */
[----:B------:R-:W3:Y:S02]  /*07c0*/  LDG.E.128 R116, desc[UR4][R116.64] ;  /* 0x0000000474747981 */ /* 0x000ee4000c1e1d00 */
[----:B------:R-:W-:Y:S02]  /*07d0*/  IMAD.WIDE.U32 R124, R164, 0x10, R124 ;  /* 0x00000010a47c7825 */ /* 0x000fe400078e007c */
[----:B------:R-:W3:Y:S02]  /*07e0*/  LDG.E.128 R112, desc[UR4][R112.64] ;  /* 0x0000000470707981 */ /* 0x000ee4000c1e1d00 */
[----:B------:R-:W-:-:S02]  /*07f0*/  IMAD.WIDE.U32 R120, R166, 0x10, R128 ;  /* 0x00000010a6787825 */ /* 0x000fc400078e0080 */
[----:B------:R-:W3:Y:S02]  /*0800*/  LDG.E.128 R124, desc[UR4][R124.64] ;  /* 0x000000047c7c7981 */ /* 0x000ee4000c1e1d00 */
[----:B-1----:R-:W-:Y:S02]  /*0810*/  IMAD.WIDE R168, R163, 0x4, R168 ;  /* 0x00000004a3a87825 */ /* 0x002fe400078e02a8 */
[----:B------:R-:W3:Y:S02]  /*0820*/  LDG.E.128 R120, desc[UR4][R120.64] ;  /* 0x0000000478787981 */ /* 0x000ee4000c1e1d00 */
[----:B------:R-:W-:Y:S02]  /*0830*/  IMAD.WIDE.U32 R128, R164, 0x10, R128 ;  /* 0x00000010a4807825 */ /* 0x000fe400078e0080 */
[----:B------:R-:W3:Y:S04]  /*0840*/  LDG.E R165, desc[UR4][R168.64] ;  /* 0x00000004a8a57981 */ /* 0x000ee8000c1e1900 */
[----:B------:R-:W3:Y:S01]  /*0850*/  LDG.E.128 R128, desc[UR4][R128.64] ;  /* 0x0000000480807981 */ /* 0x000ee2000c1e1d00 */
[----:B----4-:R-:W-:-:S02]  /*0860*/  ISETP.NE.U32.AND P0, PT, RZ, UR8, PT ;  /* 0x00000008ff007c0c */ /* 0x010fc4000bf05070 */
[----:B------:R-:W-:Y:S02]  /*0870*/  ISETP.NE.AND P3, PT, RZ, UR7, PT ;  /* 0x00000007ff007c0c */ /* 0x000fe4000bf65270 */
[----:B------:R-:W-:Y:S02]  /*0880*/  ISETP.NE.AND.EX P0, PT, RZ, UR9, PT, P0 ;  /* 0x00000009ff007c0c */ /* 0x000fe4000bf05300 */
[----:B------:R-:W-:Y:S01]  /*0890*/  LOP3.LUT P4, RZ, R146, 0x1f, RZ, 0xc0, !PT ;  /* 0x0000001f92ff7812 */ /* 0x000fe2000788c0ff */
[--C-:B------:R-:W-:Y:S02]  /*08a0*/  HADD2.F32 R167, -RZ, R108.reuse.H0_H0 ;  /* 0x2000006cffa77230 */ /* 0x100fe40000004100 */
[----:B------:R-:W-:Y:S01]  /*08b0*/  HADD2.F32 R172, -RZ, R108.H1_H1 ;  /* 0x3000006cffac7230 */ /* 0x000fe20000004100 */
[----:B--2---:R-:W-:Y:S01]  /*08c0*/  FSEL R171, R171, RZ, !P3 ;  /* 0x000000ffabab7208 */ /* 0x004fe20005800000 */
[----:B------:R-:W-:Y:S02]  /*08d0*/  HADD2.F32 R173, -RZ, R109.H0_H0 ;  /* 0x2000006dffad7230 */ /* 0x000fe40000004100 */
[----:B---3--:R-:W-:-:S02]  /*08e0*/  HADD2.F32 R186, -RZ, R117.H0_H0 ;  /* 0x20000075ffba7230 */ /* 0x008fc40000004100 */
[C---:B------:R-:W-:Y:S01]  /*08f0*/  FADD.FTZ R212, -R171.reuse, R167 ;  /* 0x000000a7abd47221 */ /* 0x040fe20000010100 */
[----:B------:R-:W-:Y:S02]  /*0900*/  HADD2.F32 R184, -RZ, R117.H1_H1 ;  /* 0x30000075ffb87230 */ /* 0x000fe40000004100 */
[--C-:B------:R-:W-:Y:S02]  /*0910*/  HADD2.F32 R207, -RZ, R112.reuse.H0_H0 ;  /* 0x20000070ffcf7230 */ /* 0x100fe40000004100 */
[----:B------:R-:W-:Y:S01]  /*0920*/  FADD.FTZ R214, -R171, R172 ;  /* 0x000000acabd67221 */ /* 0x000fe20000010100 */
[----:B------:R-:W-:Y:S02]  /*0930*/  HADD2.F32 R201, -RZ, R112.H1_H1 ;  /* 0x30000070ffc97230 */ /* 0x000fe40000004100 */
[----:B------:R-:W-:Y:S02]  /*0940*/  HADD2.F32 R117, -RZ, R124.H0_H0 ;  /* 0x2000007cff757230 */ /* 0x000fe40000004100 */
[----:B-----5:R-:W-:Y:S01]  /*0950*/  FMUL.FTZ R224, R88, R207 ;  /* 0x000000cf58e07220 */ /* 0x020fe20000410000 */
[----:B------:R-:W-:-:S02]  /*0960*/  HADD2.F32 R175, -RZ, R109.H1_H1 ;  /* 0x3000006dffaf7230 */ /* 0x000fc40000004100 */
[--C-:B------:R-:W-:Y:S01]  /*0970*/  HADD2.F32 R194, -RZ, R121.reuse.H0_H0 ;  /* 0x20000079ffc27230 */ /* 0x100fe20000004100 */
[----:B------:R-:W0:Y:S01]  /*0980*/  @P0 LDC.64 R108, c[0x0][0x438] ;  /* 0x00010e00ff6c0b82 */ /* 0x000e220000000a00 */
[----:B------:R-:W-:Y:S02]  /*0990*/  HADD2.F32 R202, -RZ, R121.H1_H1 ;  /* 0x30000079ffca7230 */ /* 0x000fe40000004100 */
[----:B------:R-:W-:Y:S01]  /*09a0*/  FMUL.FTZ R197, R165, R212 ;  /* 0x000000d4a5c57220 */ /* 0x000fe20000410000 */
[--C-:B------:R-:W-:Y:S02]  /*09b0*/  HADD2.F32 R168, -RZ, R126.reuse.H0_H0 ;  /* 0x2000007effa87230 */ /* 0x100fe40000004100 */
[----:B------:R-:W-:Y:S02]  /*09c0*/  HADD2.F32 R121, -RZ, R126.H1_H1 ;  /* 0x3000007eff797230 */ /* 0x000fe40000004100 */
[----:B------:R-:W-:Y:S01]  /*09d0*/  FADD.FTZ R126, -R171, R117 ;  /* 0x00000075ab7e7221 */ /* 0x000fe20000010100 */
[----:B------:R-:W-:-:S02]  /*09e0*/  HADD2.F32 R198, -RZ, R113.H0_H0 ;  /* 0x20000071ffc67230 */ /* 0x000fc40000004100 */
[----:B------:R-:W-:Y:S01]  /*09f0*/  FADD.FTZ R216, -R171, R173 ;  /* 0x000000adabd87221 */ /* 0x000fe20000010100 */
[--C-:B------:R-:W-:Y:S02]  /*0a00*/  HADD2.F32 R223, -RZ, R128.reuse.H0_H0 ;  /* 0x20000080ffdf7230 */ /* 0x100fe40000004100 */
[----:B------:R-:W-:Y:S01]  /*0a10*/  FMUL.FTZ R222, R89, R201 ;  /* 0x000000c959de7220 */ /* 0x000fe20000410000 */
[----:B------:R-:W-:Y:S02]  /*0a20*/  HADD2.F32 R225, -RZ, R128.H1_H1 ;  /* 0x30000080ffe17230 */ /* 0x000fe40000004100 */
[----:B------:R-:W-:Y:S01]  /*0a30*/  FMUL.FTZ R221, R165, R214 ;  /* 0x000000d6a5dd7220 */ /* 0x000fe20000410000 */
[----:B------:R-:W-:Y:S01]  /*0a40*/  FADD.FTZ R117, RZ, R224 ;  /* 0x000000e0ff757221 */ /* 0x000fe20000010000 */
[----:B------:R-:W-:Y:S01]  /*0a50*/  FFMA.FTZ R128, R197, R224, RZ ;  /* 0x000000e0c5807223 */ /* 0x000fe200000100ff */
[----:B------:R-:W-:Y:S02]  /*0a60*/  HADD2.F32 R178, -RZ, R110.H0_H0 ;  /* 0x2000006effb27230 */ /* 0x000fe40000004100 */
[----:B------:R-:W-:Y:S01]  /*0a70*/  FADD.FTZ R234, -R171, R175 ;  /* 0x000000afabea7221 */ /* 0x000fe20000010100 */
[----:B------:R-:W-:-:S02]  /*0a80*/  HADD2.F32 R203, -RZ, R113.H1_H1 ;  /* 0x30000071ffcb7230 */ /* 0x000fc40000004100 */
[----:B------:R-:W-:Y:S01]  /*0a90*/  FMUL.FTZ R220, R90, R198 ;  /* 0x000000c65adc7220 */ /* 0x000fe20000410000 */
[----:B------:R-:W-:Y:S01]  /*0aa0*/  FMUL.FTZ R219, R165, R216 ;  /* 0x000000d8a5db7220 */ /* 0x000fe20000410000 */
[----:B------:R-:W-:Y:S01]  /*0ab0*/  FADD.FTZ R117, R117, R222 ;  /* 0x000000de75757221 */ /* 0x000fe20000010000 */
[----:B------:R-:W-:Y:S01]  /*0ac0*/  FFMA.FTZ R128, R221, R222, R128 ;  /* 0x000000dedd807223 */ /* 0x000fe20000010080 */
[----:B------:R-:W-:Y:S02]  /*0ad0*/  HADD2.F32 R170, -RZ, R110.H1_H1 ;  /* 0x3000006effaa7230 */ /* 0x000fe40000004100 */
[----:B------:R-:W-:Y:S01]  /*0ae0*/  FADD.FTZ R236, -R171, R178 ;  /* 0x000000b2abec7221 */ /* 0x000fe20000010100 */
[----:B------:R-:W-:Y:S02]  /*0af0*/  HADD2.F32 R204, -RZ, R114.H0_H0 ;  /* 0x20000072ffcc7230 */ /* 0x000fe40000004100 */
[----:B------:R-:W-:Y:S01]  /*0b00*/  FMUL.FTZ R218, R91, R203 ;  /* 0x000000cb5bda7220 */ /* 0x000fe20000410000 */
[----:B------:R-:W-:Y:S01]  /*0b10*/  FMUL.FTZ R217, R165, R234 ;  /* 0x000000eaa5d97220 */ /* 0x000fe20000410000 */
[----:B------:R-:W-:Y:S01]  /*0b20*/  FADD.FTZ R117, R117, R220 ;  /* 0x000000dc75757221 */ /* 0x000fe20000010000 */
[----:B------:R-:W-:Y:S01]  /*0b30*/  FFMA.FTZ R128, R219, R220, R128 ;  /* 0x000000dcdb807223 */ /* 0x000fe20000010080 */
[----:B------:R-:W-:-:S02]  /*0b40*/  HADD2.F32 R210, -RZ, R111.H0_H0 ;  /* 0x2000006fffd27230 */ /* 0x000fc40000004100 */
[----:B------:R-:W-:Y:S01]  /*0b50*/  FADD.FTZ R238, -R171, R170 ;  /* 0x000000aaabee7221 */ /* 0x000fe20000010100 */
[----:B------:R-:W-:Y:S02]  /*0b60*/  HADD2.F32 R179, -RZ, R114.H1_H1 ;  /* 0x30000072ffb37230 */ /* 0x000fe40000004100 */
[----:B------:R-:W-:Y:S01]  /*0b70*/  FMUL.FTZ R216, R84, R204 ;  /* 0x000000cc54d87220 */ /* 0x000fe20000410000 */
[----:B------:R-:W-:Y:S01]  /*0b80*/  FMUL.FTZ R215, R165, R236 ;  /* 0x000000eca5d77220 */ /* 0x000fe20000410000 */
[----:B------:R-:W-:Y:S01]  /*0b90*/  FADD.FTZ R117, R117, R218 ;  /* 0x000000da75757221 */ /* 0x000fe20000010000 */
[----:B------:R-:W-:Y:S01]  /*0ba0*/  FFMA.FTZ R128, R217, R218, R128 ;  /* 0x000000dad9807223 */ /* 0x000fe20000010080 */
[----:B------:R-:W-:Y:S02]  /*0bb0*/  HADD2.F32 R192, -RZ, R111.H1_H1 ;  /* 0x3000006fffc07230 */ /* 0x000fe40000004100 */
[----:B------:R-:W-:Y:S01]  /*0bc0*/  FADD.FTZ R210, -R171, R210 ;  /* 0x000000d2abd27221 */ /* 0x000fe20000010100 */
[--C-:B------:R-:W-:Y:S01]  /*0bd0*/  HADD2.F32 R174, -RZ, R115.reuse.H0_H0 ;  /* 0x20000073ffae7230 */ /* 0x100fe20000004100 */
[----:B------:R-:W1:Y:S01]  /*0be0*/  @P1 LDC.64 R110, c[0x0][0x3e0] ;  /* 0x0000f800ff6e1b82 */ /* 0x000e620000000a00 */
[----:B------:R-:W-:Y:S01]  /*0bf0*/  FMUL.FTZ R214, R85, R179 ;  /* 0x000000b355d67220 */ /* 0x000fe20000410000 */
[----:B------:R-:W-:Y:S01]  /*0c00*/  FMUL.FTZ R213, R165, R238 ;  /* 0x000000eea5d57220 */ /* 0x000fe20000410000 */
[----:B------:R-:W-:Y:S01]  /*0c10*/  FADD.FTZ R117, R117, R216 ;  /* 0x000000d875757221 */ /* 0x000fe20000010000 */
[----:B------:R-:W-:Y:S01]  /*0c20*/  FFMA.FTZ R128, R215, R216, R128 ;  /* 0x000000d8d7807223 */ /* 0x000fe20000010080 */
[----:B------:R-:W-:-:S02]  /*0c30*/  HADD2.F32 R199, -RZ, R115.H1_H1 ;  /* 0x30000073ffc77230 */ /* 0x000fc40000004100 */
[----:B------:R-:W-:Y:S01]  /*0c40*/  FADD.FTZ R192, -R171, R192 ;  /* 0x000000c0abc07221 */ /* 0x000fe20000010100 */
[----:B------:R-:W-:Y:S02]  /*0c50*/  HADD2.F32 R190, -RZ, R116.H0_H0 ;  /* 0x20000074ffbe7230 */ /* 0x000fe40000004100 */
[----:B------:R-:W-:Y:S01]  /*0c60*/  FMUL.FTZ R212, R86, R174 ;  /* 0x000000ae56d47220 */ /* 0x000fe20000410000 */
[----:B------:R-:W-:Y:S01]  /*0c70*/  FMUL.FTZ R211, R165, R210 ;  /* 0x000000d2a5d37220 */ /* 0x000fe20000410000 */
[----:B------:R-:W-:Y:S01]  /*0c80*/  FADD.FTZ R117, R117, R214 ;  /* 0x000000d675757221 */ /* 0x000fe20000010000 */
[----:B------:R-:W-:Y:S01]  /*0c90*/  FFMA.FTZ R128, R213, R214, R128 ;  /* 0x000000d6d5807223 */ /* 0x000fe20000010080 */
[----:B0-----:R-:W-:-:S04]  /*0ca0*/  @P0 IMAD.WIDE.U32 R108, R164, 0x10, R108 ;  /* 0x00000010a46c0825 */ /* 0x001fc800078e006c */
[----:B------:R-:W-:Y:S01]  /*0cb0*/  FADD.FTZ R190, -R171, R190 ;  /* 0x000000beabbe7221 */ /* 0x000fe20000010100 */
[----:B------:R-:W-:Y:S01]  /*0cc0*/  FMUL.FTZ R210, R87, R199 ;  /* 0x000000c757d27220 */ /* 0x000fe20000410000 */
[----:B------:R-:W-:Y:S01]  /*0cd0*/  FMUL.FTZ R209, R165, R192 ;  /* 0x000000c0a5d17220 */ /* 0x000fe20000410000 */
[----:B------:R-:W-:Y:S02]  /*0ce0*/  HADD2.F32 R188, -RZ, R116.H1_H1 ;  /* 0x30000074ffbc7230 */ /* 0x000fe40000004100 */
[----:B------:R-:W-:Y:S01]  /*0cf0*/  FADD.FTZ R117, R117, R212 ;  /* 0x000000d475757221 */ /* 0x000fe20000010000 */
[--C-:B------:R-:W-:Y:S02]  /*0d00*/  HADD2.F32 R176, -RZ, R120.reuse.H0_H0 ;  /* 0x20000078ffb07230 */ /* 0x100fe40000004100 */
[----:B------:R-:W-:Y:S01]  /*0d10*/  FFMA.FTZ R128, R211, R212, R128 ;  /* 0x000000d4d3807223 */ /* 0x000fe20000010080 */
[----:B------:R-:W-:Y:S01]  /*0d20*/  HADD2.F32 R196, -RZ, R120.H1_H1 ;  /* 0x30000078ffc47230 */ /* 0x000fe20000004100 */
[----:B------:R0:W5:Y:S01]  /*0d30*/  @P0 LDG.E.128 R100, desc[UR4][R108.64] ;  /* 0x000000046c640981 */ /* 0x000162000c1e1d00 */
[----:B------:R-:W-:Y:S01]  /*0d40*/  FADD.FTZ R188, -R171, R188 ;  /* 0x000000bcabbc7221 */ /* 0x000fe20000010100 */
[----:B------:R-:W-:Y:S01]  /*0d50*/  FMUL.FTZ R192, R80, R176 ;  /* 0x000000b050c07220 */ /* 0x000fe20000410000 */
[----:B------:R-:W-:Y:S01]  /*0d60*/  FMUL.FTZ R195, R165, R190 ;  /* 0x000000bea5c37220 */ /* 0x000fe20000410000 */
[----:B------:R-:W-:Y:S01]  /*0d70*/  FADD.FTZ R186, -R171, R186 ;  /* 0x000000baabba7221 */ /* 0x000fe20000010100 */
[----:B------:R-:W-:Y:S01]  /*0d80*/  FMUL.FTZ R190, R81, R196 ;  /* 0x000000c451be7220 */ /* 0x000fe20000410000 */
[----:B------:R-:W-:Y:S01]  /*0d90*/  FMUL.FTZ R193, R165, R188 ;  /* 0x000000bca5c17220 */ /* 0x000fe20000410000 */
[----:B------:R-:W-:-:S02]  /*0da0*/  HADD2.F32 R182, -RZ, R118.H0_H0 ;  /* 0x20000076ffb67230 */ /* 0x000fc40000004100 */
[----:B------:R-:W-:Y:S01]  /*0db0*/  FADD.FTZ R184, -R171, R184 ;  /* 0x000000b8abb87221 */ /* 0x000fe20000010100 */
[----:B------:R-:W-:Y:S02]  /*0dc0*/  HADD2.F32 R180, -RZ, R118.H1_H1 ;  /* 0x30000076ffb47230 */ /* 0x000fe40000004100 */
[----:B0-----:R-:W-:Y:S01]  /*0dd0*/  FADD.FTZ R109, R117, R210 ;  /* 0x000000d2756d7221 */ /* 0x001fe20000010000 */
[----:B------:R-:W-:Y:S01]  /*0de0*/  FFMA.FTZ R108, R209, R210, R128 ;  /* 0x000000d2d16c7223 */ /* 0x000fe20000010080 */
[--C-:B------:R-:W-:Y:S02]  /*0df0*/  HADD2.F32 R200, -RZ, R122.reuse.H0_H0 ;  /* 0x2000007affc87230 */ /* 0x100fe40000004100 */
[----:B------:R-:W-:Y:S02]  /*0e00*/  HADD2.F32 R205, -RZ, R122.H1_H1 ;  /* 0x3000007affcd7230 */ /* 0x000fe40000004100 */
[----:B------:R-:W-:Y:S01]  /*0e10*/  FADD.FTZ R109, R109, R192 ;  /* 0x000000c06d6d7221 */ /* 0x000fe20000010000 */
[----:B------:R-:W-:Y:S01]  /*0e20*/  FFMA.FTZ R108, R195, R192, R108 ;  /* 0x000000c0c36c7223 */ /* 0x000fe2000001006c */
[----:B------:R-:W-:Y:S01]  /*0e30*/  FMUL.FTZ R188, R82, R194 ;  /* 0x000000c252bc7220 */ /* 0x000fe20000410000 */
[----:B------:R-:W-:Y:S01]  /*0e40*/  FMUL.FTZ R191, R165, R186 ;  /* 0x000000baa5bf7220 */ /* 0x000fe20000410000 */
[----:B------:R-:W-:Y:S01]  /*0e50*/  FADD.FTZ R109, R109, R190 ;  /* 0x000000be6d6d7221 */ /* 0x000fe20000010000 */
[----:B------:R-:W-:Y:S01]  /*0e60*/  FFMA.FTZ R108, R193, R190, R108 ;  /* 0x000000bec16c7223 */ /* 0x000fe2000001006c */
[----:B-1----:R-:W-:-:S04]  /*0e70*/  @P1 IMAD.WIDE R110, R163, 0x2, R110 ;  /* 0x00000002a36e1825 */ /* 0x002fc800078e026e */
[----:B------:R-:W-:Y:S01]  /*0e80*/  FADD.FTZ R182, -R171, R182 ;  /* 0x000000b6abb67221 */ /* 0x000fe20000010100 */
[----:B------:R-:W-:Y:S01]  /*0e90*/  FMUL.FTZ R186, R83, R202 ;  /* 0x000000ca53ba7220 */ /* 0x000fe20000410000 */
[----:B------:R-:W-:Y:S01]  /*0ea0*/  FMUL.FTZ R189, R165, R184 ;  /* 0x000000b8a5bd7220 */ /* 0x000fe20000410000 */
[----:B------:R-:W-:Y:S01]  /*0eb0*/  FADD.FTZ R109, R109, R188 ;  /* 0x000000bc6d6d7221 */ /* 0x000fe20000010000 */
[----:B------:R-:W-:Y:S01]  /*0ec0*/  FFMA.FTZ R108, R191, R188, R108 ;  /* 0x000000bcbf6c7223 */ /* 0x000fe2000001006c */
[--C-:B------:R-:W-:Y:S02]  /*0ed0*/  HADD2.F32 R116, -RZ, R119.reuse.H0_H0 ;  /* 0x20000077ff747230 */ /* 0x100fe40000004100 */
[----:B------:R-:W-:Y:S01]  /*0ee0*/  FADD.FTZ R180, -R171, R180 ;  /* 0x000000b4abb47221 */ /* 0x000fe20000010100 */
[----:B------:R0:W2:Y:S01]  /*0ef0*/  @P1 LDG.E.U16 R232, desc[UR4][R110.64] ;  /* 0x000000046ee81981 */ /* 0x0000a2000c1e1500 */
[----:B------:R-:W-:Y:S01]  /*0f00*/  FMUL.FTZ R184, R76, R200 ;  /* 0x000000c84cb87220 */ /* 0x000fe20000410000 */
[----:B------:R-:W-:Y:S01]  /*0f10*/  FMUL.FTZ R187, R165, R182 ;  /* 0x000000b6a5bb7220 */ /* 0x000fe20000410000 */
[----:B------:R-:W-:Y:S01]  /*0f20*/  FADD.FTZ R109, R109, R186 ;  /* 0x000000ba6d6d7221 */ /* 0x000fe20000010000 */
[----:B------:R-:W-:Y:S01]  /*0f30*/  FFMA.FTZ R108, R189, R186, R108 ;  /* 0x000000babd6c7223 */ /* 0x000fe2000001006c */
[----:B------:R-:W-:-:S02]  /*0f40*/  HADD2.F32 R119, -RZ, R119.H1_H1 ;  /* 0x30000077ff777230 */ /* 0x000fc40000004100 */
[----:B------:R-:W-:Y:S01]  /*0f50*/  FADD.FTZ R178, -R171, R116 ;  /* 0x00000074abb27221 */ /* 0x000fe20000010100 */
[--C-:B------:R-:W-:Y:S02]  /*0f60*/  HADD2.F32 R206, -RZ, R123.reuse.H0_H0 ;  /* 0x2000007bffce7230 */ /* 0x100fe40000004100 */
[----:B------:R-:W-:Y:S01]  /*0f70*/  FMUL.FTZ R182, R77, R205 ;  /* 0x000000cd4db67220 */ /* 0x000fe20000410000 */
[----:B------:R-:W-:Y:S01]  /*0f80*/  FMUL.FTZ R185, R165, R180 ;  /* 0x000000b4a5b97220 */ /* 0x000fe20000410000 */
[----:B------:R-:W-:Y:S01]  /*0f90*/  FADD.FTZ R109, R109, R184 ;  /* 0x000000b86d6d7221 */ /* 0x000fe20000010000 */
[----:B------:R-:W-:Y:S01]  /*0fa0*/  FFMA.FTZ R108, R187, R184, R108 ;  /* 0x000000b8bb6c7223 */ /* 0x000fe2000001006c */
[----:B------:R-:W-:Y:S02]  /*0fb0*/  HADD2.F32 R208, -RZ, R123.H1_H1 ;  /* 0x3000007bffd07230 */ /* 0x000fe40000004100 */
[----:B------:R-:W-:Y:S01]  /*0fc0*/  FMUL.FTZ R180, R78, R206 ;  /* 0x000000ce4eb47220 */ /* 0x000fe20000410000 */
[----:B------:R-:W-:-:S02]  /*0fd0*/  HADD2.F32 R118, -RZ, R124.H1_H1 ;  /* 0x3000007cff767230 */ /* 0x000fc40000004100 */
        /* <DEDUP_REMOVED lines=10> */
[----:B------:R-:W-:-:S02]  /*1080*/  HADD2.F32 R127, -RZ, R127.H1_H1 ;  /* 0x3000007fff7f7230 */ /* 0x000fc40000004100 */
[----:B------:R-:W-:Y:S01]  /*1090*/  FADD.FTZ R170, -R171, R118 ;  /* 0x00000076abaa7221 */ /* 0x000fe20000010100 */
[--C-:B------:R-:W-:Y:S02]  /*10a0*/  HADD2.F32 R122, -RZ, R125.reuse.H0_H0 ;  /* 0x2000007dff7a7230 */ /* 0x100fe40000004100 */
[----:B------:R-:W-:Y:S01]  /*10b0*/  FMUL.FTZ R124, R72, R223 ;  /* 0x000000df487c7220 */ /* 0x000fe20000410000 */
[----:B------:R-:W-:Y:S01]  /*10c0*/  FADD.FTZ R109, R109, R178 ;  /* 0x000000b26d6d7221 */ /* 0x000fe20000010000 */
[----:B0-----:R-:W-:Y:S01]  /*10d0*/  FFMA.FTZ R111, R181, R178, R108 ;  /* 0x000000b2b56f7223 */ /* 0x001fe2000001006c */
[----:B------:R-:W-:Y:S02]  /*10e0*/  HADD2.F32 R120, -RZ, R125.H1_H1 ;  /* 0x3000007dff787230 */ /* 0x000fe40000004100 */
[C---:B------:R-:W-:Y:S01]  /*10f0*/  FADD.FTZ R116, -R171.reuse, R127 ;  /* 0x0000007fab747221 */ /* 0x040fe20000010100 */
[--C-:B------:R-:W-:Y:S02]  /*1100*/  HADD2.F32 R226, -RZ, R129.reuse.H0_H0 ;  /* 0x20000081ffe27230 */ /* 0x100fe40000004100 */
[----:B------:R-:W-:Y:S01]  /*1110*/  FADD.FTZ R122, -R171, R122 ;  /* 0x0000007aab7a7221 */ /* 0x000fe20000010100 */
        /* <DEDUP_REMOVED lines=8> */
[----:B------:R-:W-:Y:S02]  /*11a0*/  HADD2.F32 R229, -RZ, R130.H1_H1 ;  /* 0x30000082ffe57230 */ /* 0x000fe40000004100 */
[----:B------:R-:W-:Y:S01]  /*11b0*/  FMUL.FTZ R130, R165, R122 ;  /* 0x0000007aa5827220 */ /* 0x000fe20000410000 */
[----:B------:R-:W-:Y:S01]  /*11c0*/  FADD.FTZ R109, R108, R125 ;  /* 0x0000007d6c6d7221 */ /* 0x000fe20000010000 */
[----:B------:R-:W-:Y:S01]  /*11d0*/  FFMA.FTZ R111, R127, R125, R110 ;  /* 0x0000007d7f6f7223 */ /* 0x000fe2000001006e */
[--C-:B------:R-:W-:Y:S02]  /*11e0*/  HADD2.F32 R230, -RZ, R131.reuse.H0_H0 ;  /* 0x20000083ffe67230 */ /* 0x100fe40000004100 */
[----:B------:R-:W-:Y:S01]  /*11f0*/  FADD.FTZ R168, -R171, R168 ;  /* 0x000000a8aba87221 */ /* 0x000fe20000010100 */
[----:B------:R-:W-:-:S02]  /*1200*/  HADD2.F32 R231, -RZ, R131.H1_H1 ;  /* 0x30000083ffe77230 */ /* 0x000fc40000004100 */
        /* <DEDUP_REMOVED lines=25> */
[----:B------:R-:W1:Y:S01]  /*13a0*/  SHFL.DOWN PT, R109, R108, 0x10, 0x1f ;  /* 0x0a001f006c6d7f89 */ /* 0x000e6200000e0000 */
[----:B------:R-:W3:Y:S03]  /*13b0*/  @P0 LDC.64 R112, c[0x0][0x438] ;  /* 0x00010e00ff700b82 */ /* 0x000ee60000000a00 */
[----:B------:R-:W4:Y:S01]  /*13c0*/  SHFL.DOWN PT, R111, R110, 0x10, 0x1f ;  /* 0x0a001f006e6f7f89 */ /* 0x000f2200000e0000 */
[----:B0-----:R-:W-:-:S05]  /*13d0*/  @P0 IMAD.WIDE.U32 R114, R177, 0x10, R114 ;  /* 0x00000010b1720825 */ /* 0x001fca00078e0072 */
[----:B------:R0:W5:Y:S01]  /*13e0*/  @P0 LDG.E.128 R92, desc[UR4][R114.64] ;  /* 0x00000004725c0981 */ /* 0x000162000c1e1d00 */
[----:B-1----:R-:W-:Y:S01]  /*13f0*/  FADD.FTZ R109, R108, R109 ;  /* 0x0000006d6c6d7221 */ /* 0x002fe20000010000 */
[----:B---3--:R-:W-:-:S04]  /*1400*/  @P0 IMAD.WIDE.U32 R112, R166, 0x10, R112 ;  /* 0x00000010a6700825 */ /* 0x008fc800078e0070 */
        /* <DEDUP_REMOVED lines=134> */
[----:B-----5:R-:W-:-:S02]  /*1c70*/  HADD2.F32 R196, -RZ, R109.H0_H0 ;  /* 0x2000006dffc47230 */ /* 0x020fc40000004100 */
[----:B------:R-:W-:Y:S01]  /*1c80*/  FADD.FTZ R210, R210, -R209 ;  /* 0x800000d1d2d27221 */ /* 0x000fe20000010000 */
[----:B------:R-:W-:Y:S02]  /*1c90*/  HADD2.F32 R199, -RZ, R109.H1_H1 ;  /* 0x3000006dffc77230 */ /* 0x000fe40000004100 */
[C---:B------:R-:W-:Y:S01]  /*1ca0*/  FMUL.FTZ R109, R165.reuse, R224 ;  /* 0x000000e0a56d7220 */ /* 0x040fe20000410000 */
[--C-:B------:R-:W-:Y:S02]  /*1cb0*/  HADD2.F32 R200, -RZ, R111.reuse.H0_H0 ;  /* 0x2000006fffc87230 */ /* 0x100fe40000004100 */
[C---:B------:R-:W-:Y:S01]  /*1cc0*/  FMUL.FTZ R117, R165.reuse, R218 ;  /* 0x000000daa5757220 */ /* 0x040fe20000410000 */
[----:B------:R-:W-:Y:S02]  /*1cd0*/  HADD2.F32 R205, -RZ, R111.H1_H1 ;  /* 0x3000006fffcd7230 */ /* 0x000fe40000004100 */
[C---:B------:R-:W-:Y:S01]  /*1ce0*/  FMUL.FTZ R111, R165.reuse, R222 ;  /* 0x000000dea56f7220 */ /* 0x040fe20000410000 */
[C---:B------:R-:W-:Y:S01]  /*1cf0*/  FMUL.FTZ R115, R165.reuse, R220 ;  /* 0x000000dca5737220 */ /* 0x040fe20000410000 */
[C---:B------:R-:W-:Y:S01]  /*1d00*/  FMUL.FTZ R121, R165.reuse, R216 ;  /* 0x000000d8a5797220 */ /* 0x040fe20000410000 */
[C---:B------:R-:W-:Y:S01]  /*1d10*/  FMUL.FTZ R123, R165.reuse, R214 ;  /* 0x000000d6a57b7220 */ /* 0x040fe20000410000 */
[----:B------:R-:W-:Y:S01]  /*1d20*/  FMUL.FTZ R197, R165, R212 ;  /* 0x000000d4a5c57220 */ /* 0x000fe20000410000 */
[----:B------:R-:W-:-:S02]  /*1d30*/  HADD2.F32 R194, -RZ, R108.H0_H0 ;  /* 0x2000006cffc27230 */ /* 0x000fc40000004100 */
[----:B------:R-:W-:Y:S01]  /*1d40*/  FMUL.FTZ R203, R165, R210 ;  /* 0x000000d2a5cb7220 */ /* 0x000fe20000410000 */
[----:B------:R-:W-:Y:S02]  /*1d50*/  HADD2.F32 R113, -RZ, R108.H1_H1 ;  /* 0x3000006cff717230 */ /* 0x000fe40000004100 */
[-C--:B------:R-:W-:Y:S01]  /*1d60*/  FMUL.FTZ R109, R109, R176.reuse ;  /* 0x000000b06d6d7220 */ /* 0x080fe20000410000 */
[--C-:B------:R-:W-:Y:S02]  /*1d70*/  HADD2.F32 R198, -RZ, R110.reuse.H0_H0 ;  /* 0x2000006effc67230 */ /* 0x100fe40000004100 */
[-C--:B------:R-:W-:Y:S01]  /*1d80*/  FMUL.FTZ R112, R117, R176.reuse ;  /* 0x000000b075707220 */ /* 0x080fe20000410000 */
[----:B------:R-:W-:Y:S02]  /*1d90*/  HADD2.F32 R201, -RZ, R110.H1_H1 ;  /* 0x3000006effc97230 */ /* 0x000fe40000004100 */
        /* <DEDUP_REMOVED lines=21> */
[----:B------:R-:W-:Y:S01]  /*1ef0*/  FMUL.FTZ R198, R121, R198 ;  /* 0x000000c679c67220 */ /* 0x000fe20000410000 */
[----:B------:R-:W-:Y:S01]  /*1f00*/  F2FP.F16.F32.PACK_AB R110, R111, R110 ;  /* 0x0000006e6f6e723e */ /* 0x000fe200000000ff */
[----:B------:R-:W-:Y:S01]  /*1f10*/  FMUL.FTZ R203, R116, R205 ;  /* 0x000000cd74cb7220 */ /* 0x000fe20000410000 */
[----:B------:R-:W-:-:S02]  /*1f20*/  F2FP.F16.F32.PACK_AB R109, R112, R115 ;  /* 0x00000073706d723e */ /* 0x000fc400000000ff */
[----:B------:R-:W-:Y:S01]  /*1f30*/  F2FP.F16.F32.PACK_AB R111, R114, R117 ;  /* 0x00000075726f723e */ /* 0x000fe200000000ff */
[----:B------:R-:W-:Y:S06]  /*1f40*/  BRA `(.L_x_5391) ;  /* 0x0000000400007947 */ /* 0x000fec0003800000 */
.L_x_5390:
[-CC-:B------:R-:W-:Y:S01]  /*1f50*/  FFMA.FTZ R197, R197, R179.reuse, R174.reuse ;  /* 0x000000b3c5c57223 */ /* 0x180fe200000100ae */
[-CC-:B------:R-:W-:Y:S01]  /*1f60*/  FFMA.FTZ R221, R221, R179.reuse, R174.reuse ;  /* 0x000000b3dddd7223 */ /* 0x180fe200000100ae */
        /* <DEDUP_REMOVED lines=8> */
[----:B------:R-:W-:Y:S01]  /*1ff0*/  FADD.FTZ R220, R220, -R219 ;  /* 0x800000dbdcdc7221 */ /* 0x000fe20000010000 */
[----:B------:R-:W-:Y:S01]  /*2000*/  FADD.FTZ R218, R218, -R217 ;  /* 0x800000d9dada7221 */ /* 0x000fe20000010000 */
[----:B------:R-:W-:Y:S01]  /*2010*/  FADD.FTZ R216, R216, -R215 ;  /* 0x800000d7d8d87221 */ /* 0x000fe20000010000 */
[----:B------:R-:W-:Y:S01]  /*2020*/  FADD.FTZ R214, R214, -R213 ;  /* 0x800000d5d6d67221 */ /* 0x000fe20000010000 */
[----:B-----5:R-:W-:-:S02]  /*2030*/  HADD2.F32 R196, -RZ, R109.H0_H0 ;  /* 0x2000006dffc47230 */ /* 0x020fc40000004100 */
[----:B------:R-:W-:Y:S01]  /*2040*/  FADD.FTZ R212, R212, -R211 ;  /* 0x800000d3d4d47221 */ /* 0x000fe20000010000 */
[----:B------:R-:W-:Y:S02]  /*2050*/  HADD2.F32 R199, -RZ, R109.H1_H1 ;  /* 0x3000006dffc77230 */ /* 0x000fe40000004100 */
        /* <DEDUP_REMOVED lines=9> */
[----:B------:R-:W-:Y:S01]  /*20f0*/  FMUL.FTZ R107, R105, R176 ;  /* 0x000000b0696b7220 */ /* 0x000fe20000410000 */
[----:B------:R-:W-:Y:S01]  /*2100*/  F2FP.F16.F32.PACK_AB R104, R222, R105 ;  /* 0x00000069de68723e */ /* 0x000fe200000000ff */
[--C-:B------:R-:W-:Y:S01]  /*2110*/  HADD2.F32 R200, -RZ, R111.reuse.H0_H0 ;  /* 0x2000006fffc87230 */ /* 0x100fe20000004100 */
[----:B------:R-:W-:Y:S01]  /*2120*/  F2FP.F16.F32.PACK_AB R105, R218, R109 ;  /* 0x0000006dda69723e */ /* 0x000fe200000000ff */
[----:B------:R-:W-:-:S02]  /*2130*/  HADD2.F32 R203, -RZ, R111.H1_H1 ;  /* 0x3000006fffcb7230 */ /* 0x000fc40000004100 */
[-C--:B------:R-:W-:Y:S01]  /*2140*/  FMUL.FTZ R222, R222, R176.reuse ;  /* 0x000000b0dede7220 */ /* 0x080fe20000410000 */
[--C-:B------:R-:W-:Y:S02]  /*2150*/  HADD2.F32 R113, -RZ, R108.reuse.H1_H1 ;  /* 0x3000006cff717230 */ /* 0x100fe40000004100 */
[-C--:B------:R-:W-:Y:S01]  /*2160*/  FMUL.FTZ R111, R109, R176.reuse ;  /* 0x000000b06d6f7220 */ /* 0x080fe20000410000 */
[-C--:B------:R-:W-:Y:S01]  /*2170*/  FMUL.FTZ R218, R218, R176.reuse ;  /* 0x000000b0dada7220 */ /* 0x080fe20000410000 */
[-C--:B------:R-:W-:Y:S01]  /*2180*/  FMUL.FTZ R117, R115, R176.reuse ;  /* 0x000000b073757220 */ /* 0x080fe20000410000 */
[----:B------:R-:W-:Y:S01]  /*2190*/  F2FP.F16.F32.PACK_AB R106, R214, R115 ;  /* 0x00000073d66a723e */ /* 0x000fe200000000ff */
[-C--:B------:R-:W-:Y:S01]  /*21a0*/  FMUL.FTZ R115, R121, R176.reuse ;  /* 0x000000b079737220 */ /* 0x080fe20000410000 */
[-C--:B------:R-:W-:Y:S01]  /*21b0*/  FMUL.FTZ R112, R210, R176.reuse ;  /* 0x000000b0d2707220 */ /* 0x080fe20000410000 */
[----:B------:R-:W-:Y:S01]  /*21c0*/  FMUL.FTZ R214, R214, R176 ;  /* 0x000000b0d6d67220 */ /* 0x000fe20000410000 */
[----:B------:R-:W-:-:S02]  /*21d0*/  HADD2.F32 R194, -RZ, R108.H0_H0 ;  /* 0x2000006cffc27230 */ /* 0x000fc40000004100 */
[----:B------:R-:W-:Y:S01]  /*21e0*/  FMUL.FTZ R108, R44, R107 ;  /* 0x0000006b2c6c7220 */ /* 0x000fe20000410000 */
[----:B------:R-:W-:Y:S01]  /*21f0*/  FMUL.FTZ R109, R45, R222 ;  /* 0x000000de2d6d7220 */ /* 0x000fe20000410000 */
[----:B------:R-:W-:Y:S01]  /*2200*/  FMUL.FTZ R196, R111, R196 ;  /* 0x000000c46fc47220 */ /* 0x000fe20000410000 */
        /* <DEDUP_REMOVED lines=16> */
[----:B------:R-:W-:Y:S01]  /*2310*/  FMUL.FTZ R201, R214, R201 ;  /* 0x000000c9d6c97220 */ /* 0x000fe20000410000 */
[----:B------:R-:W-:-:S02]  /*2320*/  F2FP.F16.F32.PACK_AB R107, R210, R121 ;  /* 0x00000079d26b723e */ /* 0x000fc400000000ff */
[----:B------:R-:W-:Y:S02]  /*2330*/  F2FP.F16.F32.PACK_AB R110, R113, R110 ;  /* 0x0000006e716e723e */ /* 0x000fe400000000ff */
[----:B------:R-:W-:-:S07]  /*2340*/  F2FP.F16.F32.PACK_AB R111, R112, R115 ;  /* 0x00000073706f723e */ /* 0x000fce00000000ff */
.L_x_5391:
        /* <DEDUP_REMOVED lines=23> */
[C---:B0-----:R-:W-:Y:S01]  /*24c0*/  FMUL.FTZ R105, R165.reuse, R192 ;  /* 0x000000c0a5697220 */ /* 0x041fe20000410000 */
[----:B------:R-:W-:Y:S01]  /*24d0*/  FMUL.FTZ R190, R165, R190 ;  /* 0x000000bea5be7220 */ /* 0x000fe20000410000 */
[----:B------:R-:W-:Y:S01]  /*24e0*/  FADD.FTZ R180, R180, -R183 ;  /* 0x800000b7b4b47221 */ /* 0x000fe20000010000 */
[----:B------:R-:W-:Y:S01]  /*24f0*/  FADD.FTZ R178, R178, -R181 ;  /* 0x800000b5b2b27221 */ /* 0x000fe20000010000 */
[----:B-----5:R-:W-:-:S02]  /*2500*/  HADD2.F32 R120, -RZ, R115.H0_H0 ;  /* 0x20000073ff787230 */ /* 0x020fc40000004100 */
[C---:B------:R-:W-:Y:S01]  /*2510*/  FMUL.FTZ R111, R165.reuse, R188 ;  /* 0x000000bca56f7220 */ /* 0x040fe20000410000 */
[----:B------:R-:W-:Y:S02]  /*2520*/  HADD2.F32 R205, -RZ, R115.H1_H1 ;  /* 0x30000073ffcd7230 */ /* 0x000fe40000004100 */
[C---:B------:R-:W-:Y:S01]  /*2530*/  FMUL.FTZ R186, R165.reuse, R186 ;  /* 0x000000baa5ba7220 */ /* 0x040fe20000410000 */
[C---:B------:R-:W-:Y:S01]  /*2540*/  FMUL.FTZ R115, R165.reuse, R184 ;  /* 0x000000b8a5737220 */ /* 0x040fe20000410000 */
[C---:B------:R-:W-:Y:S01]  /*2550*/  FMUL.FTZ R182, R165.reuse, R182 ;  /* 0x000000b6a5b67220 */ /* 0x040fe20000410000 */
[--C-:B------:R-:W-:Y:S02]  /*2560*/  HADD2.F32 R108, -RZ, R112.reuse.H0_H0 ;  /* 0x20000070ff6c7230 */ /* 0x100fe40000004100 */
[C---:B------:R-:W-:Y:S01]  /*2570*/  FMUL.FTZ R185, R165.reuse, R180 ;  /* 0x000000b4a5b97220 */ /* 0x040fe20000410000 */
[----:B------:R-:W-:Y:S02]  /*2580*/  HADD2.F32 R109, -RZ, R112.H1_H1 ;  /* 0x30000070ff6d7230 */ /* 0x000fe40000004100 */
[----:B------:R-:W-:Y:S01]  /*2590*/  FMUL.FTZ R122, R165, R178 ;  /* 0x000000b2a57a7220 */ /* 0x000fe20000410000 */
[----:B------:R-:W-:Y:S01]  /*25a0*/  F2FP.F16.F32.PACK_AB R104, R190, R105 ;  /* 0x00000069be68723e */ /* 0x000fe200000000ff */
[----:B------:R-:W-:-:S02]  /*25b0*/  HADD2.F32 R110, -RZ, R113.H0_H0 ;  /* 0x20000071ff6e7230 */ /* 0x000fc40000004100 */
[-C--:B------:R-:W-:Y:S01]  /*25c0*/  FMUL.FTZ R107, R105, R176.reuse ;  /* 0x000000b0696b7220 */ /* 0x080fe20000410000 */
[----:B------:R-:W-:Y:S02]  /*25d0*/  HADD2.F32 R121, -RZ, R113.H1_H1 ;  /* 0x30000071ff797230 */ /* 0x000fe40000004100 */
[-C--:B------:R-:W-:Y:S01]  /*25e0*/  FMUL.FTZ R190, R190, R176.reuse ;  /* 0x000000b0bebe7220 */ /* 0x080fe20000410000 */
[--C-:B------:R-:W-:Y:S02]  /*25f0*/  HADD2.F32 R112, -RZ, R114.reuse.H0_H0 ;  /* 0x20000072ff707230 */ /* 0x100fe40000004100 */
[-C--:B------:R-:W-:Y:S01]  /*2600*/  FMUL.FTZ R113, R111, R176.reuse ;  /* 0x000000b06f717220 */ /* 0x080fe20000410000 */
[----:B------:R-:W-:Y:S01]  /*2610*/  HADD2.F32 R123, -RZ, R114.H1_H1 ;  /* 0x30000072ff7b7230 */ /* 0x000fe20000004100 */
[C---:B------:R-:W-:Y:S01]  /*2620*/  F2FP.F16.F32.PACK_AB R105, R186.reuse, R111 ;  /* 0x0000006fba69723e */ /* 0x040fe200000000ff */
[-C--:B------:R-:W-:Y:S01]  /*2630*/  FMUL.FTZ R186, R186, R176.reuse ;  /* 0x000000b0baba7220 */ /* 0x080fe20000410000 */
[-C--:B------:R-:W-:Y:S01]  /*2640*/  FMUL.FTZ R111, R115, R176.reuse ;  /* 0x000000b0736f7220 */ /* 0x080fe20000410000 */
[C---:B------:R-:W-:Y:S01]  /*2650*/  F2FP.F16.F32.PACK_AB R106, R182.reuse, R115 ;  /* 0x00000073b66a723e */ /* 0x040fe200000000ff */
        /* <DEDUP_REMOVED lines=23> */
[----:B------:R-:W-:Y:S01]  /*27d0*/  F2FP.F16.F32.PACK_AB R111, R188, R115 ;  /* 0x00000073bc6f723e */ /* 0x000fe200000000ff */
[----:B------:R-:W-:Y:S06]  /*27e0*/  BRA `(.L_x_5393) ;  /* 0x0000000000f07947 */ /* 0x000fec0003800000 */
.L_x_5392:
[-CC-:B------:R-:W-:Y:S01]  /*27f0*/  FFMA.FTZ R195, R195, R179.reuse, R174.reuse ;  /* 0x000000b3c3c37223 */ /* 0x180fe200000100ae */
        /* <DEDUP_REMOVED lines=14> */
[----:B0-----:R-:W-:Y:S01]  /*28e0*/  FMUL.FTZ R109, R165, R192 ;  /* 0x000000c0a56d7220 */ /* 0x001fe20000410000 */
[----:B------:R-:W-:Y:S01]  /*28f0*/  FADD.FTZ R178, R178, -R181 ;  /* 0x800000b5b2b27221 */ /* 0x000fe20000010000 */
[----:B-----5:R-:W-:-:S02]  /*2900*/  HADD2.F32 R108, -RZ, R112.H0_H0 ;  /* 0x20000070ff6c7230 */ /* 0x020fc40000004100 */
[C---:B------:R-:W-:Y:S01]  /*2910*/  FMUL.FTZ R111, R165.reuse, R190 ;  /* 0x000000bea56f7220 */ /* 0x040fe20000410000 */
[----:B------:R-:W-:Y:S02]  /*2920*/  HADD2.F32 R121, -RZ, R112.H1_H1 ;  /* 0x30000070ff797230 */ /* 0x000fe40000004100 */
[C---:B------:R-:W-:Y:S01]  /*2930*/  FMUL.FTZ R177, R165.reuse, R184 ;  /* 0x000000b8a5b17220 */ /* 0x040fe20000410000 */
[--C-:B------:R-:W-:Y:S02]  /*2940*/  HADD2.F32 R202, -RZ, R115.reuse.H0_H0 ;  /* 0x20000073ffca7230 */ /* 0x100fe40000004100 */
[C---:B------:R-:W-:Y:S01]  /*2950*/  FMUL.FTZ R181, R165.reuse, R182 ;  /* 0x000000b6a5b57220 */ /* 0x040fe20000410000 */
[----:B------:R-:W-:Y:S02]  /*2960*/  HADD2.F32 R207, -RZ, R115.H1_H1 ;  /* 0x30000073ffcf7230 */ /* 0x000fe40000004100 */
[----:B------:R-:W-:Y:S01]  /*2970*/  FMUL.FTZ R115, R165, R186 ;  /* 0x000000baa5737220 */ /* 0x000fe20000410000 */
[----:B------:R-:W-:-:S02]  /*2980*/  HADD2.F32 R112, -RZ, R113.H0_H0 ;  /* 0x20000071ff707230 */ /* 0x000fc40000004100 */
[C---:B------:R-:W-:Y:S01]  /*2990*/  FMUL.FTZ R183, R165.reuse, R180 ;  /* 0x000000b4a5b77220 */ /* 0x040fe20000410000 */
[----:B------:R-:W-:Y:S02]  /*29a0*/  HADD2.F32 R123, -RZ, R113.H1_H1 ;  /* 0x30000071ff7b7230 */ /* 0x000fe40000004100 */
[----:B------:R-:W-:Y:S01]  /*29b0*/  FMUL.FTZ R113, R165, R188 ;  /* 0x000000bca5717220 */ /* 0x000fe20000410000 */
[----:B------:R-:W-:Y:S01]  /*29c0*/  FMUL.FTZ R109, R109, R176 ;  /* 0x000000b06d6d7220 */ /* 0x000fe20000410000 */
[----:B------:R-:W-:Y:S01]  /*29d0*/  FMUL.FTZ R185, R165, R178 ;  /* 0x000000b2a5b97220 */ /* 0x000fe20000410000 */
[--C-:B------:R-:W-:Y:S02]  /*29e0*/  HADD2.F32 R120, -RZ, R114.reuse.H0_H0 ;  /* 0x20000072ff787230 */ /* 0x100fe40000004100 */
[-C--:B------:R-:W-:Y:S01]  /*29f0*/  FMUL.FTZ R110, R111, R176.reuse ;  /* 0x000000b06f6e7220 */ /* 0x080fe20000410000 */
[----:B------:R-:W-:Y:S02]  /*2a00*/  HADD2.F32 R205, -RZ, R114.H1_H1 ;  /* 0x30000072ffcd7230 */ /* 0x000fe40000004100 */
        /* <DEDUP_REMOVED lines=25> */
[----:B------:R-:W-:-:S07]  /*2ba0*/  F2FP.F16.F32.PACK_AB R111, R112, R115 ;  /* 0x00000073706f723e */ /* 0x000fce00000000ff */
.L_x_5393:
        /* <DEDUP_REMOVED lines=26> */
[----:B------:R-:W-:Y:S01]  /*2d50*/  FMUL.FTZ R106, R165, R104 ;  /* 0x00000068a56a7220 */ /* 0x000fe20000410000 */
[----:B------:R-:W-:Y:S01]  /*2d60*/  FADD.FTZ R174, R173, -R174 ;  /* 0x800000aeadae7221 */ /* 0x000fe20000010000 */
[C---:B------:R-:W-:Y:S01]  /*2d70*/  FMUL.FTZ R111, R165.reuse, R128 ;  /* 0x00000080a56f7220 */ /* 0x040fe20000410000 */
[C---:B------:R-:W-:Y:S01]  /*2d80*/  FMUL.FTZ R114, R165.reuse, R110 ;  /* 0x0000006ea5727220 */ /* 0x040fe20000410000 */
[--C-:B------:R-:W-:Y:S02]  /*2d90*/  HADD2.F32 R126, -RZ, R115.reuse.H0_H0 ;  /* 0x20000073ff7e7230 */ /* 0x100fe40000004100 */
[----:B------:R-:W-:Y:S01]  /*2da0*/  FMUL.FTZ R118, R165, R118 ;  /* 0x00000076a5767220 */ /* 0x000fe20000410000 */
[----:B------:R-:W-:-:S02]  /*2db0*/  HADD2.F32 R131, -RZ, R115.H1_H1 ;  /* 0x30000073ff837230 */ /* 0x000fc40000004100 */
[C---:B------:R-:W-:Y:S01]  /*2dc0*/  FMUL.FTZ R115, R165.reuse, R168 ;  /* 0x000000a8a5737220 */ /* 0x040fe20000410000 */
[--C-:B------:R-:W-:Y:S02]  /*2dd0*/  HADD2.F32 R108, -RZ, R112.reuse.H0_H0 ;  /* 0x20000070ff6c7230 */ /* 0x100fe40000004100 */
[C---:B------:R-:W-:Y:S01]  /*2de0*/  FMUL.FTZ R125, R165.reuse, R170 ;  /* 0x000000aaa57d7220 */ /* 0x040fe20000410000 */
[----:B------:R-:W-:Y:S02]  /*2df0*/  HADD2.F32 R109, -RZ, R112.H1_H1 ;  /* 0x30000070ff6d7230 */ /* 0x000fe40000004100 */
[----:B------:R-:W-:Y:S01]  /*2e00*/  FMUL.FTZ R174, R165, R174 ;  /* 0x000000aea5ae7220 */ /* 0x000fe20000410000 */
        /* <DEDUP_REMOVED lines=9> */
[CC--:B------:R-:W-:Y:S01]  /*2ea0*/  FMUL.FTZ R124, R118.reuse, R176.reuse ;  /* 0x000000b0767c7220 */ /* 0x0c0fe20000410000 */
[----:B------:R-:W-:Y:S01]  /*2eb0*/  F2FP.F16.F32.PACK_AB R106, R118, R115 ;  /* 0x00000073766a723e */ /* 0x000fe200000000ff */
        /* <DEDUP_REMOVED lines=24> */
.L_x_5394:
[-CC-:B0-----:R-:W-:Y:S01]  /*3040*/  FFMA.FTZ R109, R126, R179.reuse, R174.reuse ;  /* 0x000000b37e6d7223 */ /* 0x181fe200000100ae */
        /* <DEDUP_REMOVED lines=15> */
[----:B-----5:R-:W-:-:S02]  /*3140*/  HADD2.F32 R126, -RZ, R115.H0_H0 ;  /* 0x20000073ff7e7230 */ /* 0x020fc40000004100 */
[----:B------:R-:W-:Y:S01]  /*3150*/  FADD.FTZ R174, R173, -R174 ;  /* 0x800000aeadae7221 */ /* 0x000fe20000010000 */
        /* <DEDUP_REMOVED lines=9> */
[C---:B------:R-:W-:Y:S01]  /*31f0*/  FMUL.FTZ R113, R165.reuse, R128 ;  /* 0x00000080a5717220 */ /* 0x040fe20000410000 */
[----:B------:R-:W-:Y:S01]  /*3200*/  FMUL.FTZ R129, R165, R170 ;  /* 0x000000aaa5817220 */ /* 0x000fe20000410000 */
[----:B------:R-:W-:Y:S01]  /*3210*/  FMUL.FTZ R109, R109, R176 ;  /* 0x000000b06d6d7220 */ /* 0x000fe20000410000 */
[----:B------:R-:W-:Y:S01]  /*3220*/  FMUL.FTZ R165, R165, R174 ;  /* 0x000000aea5a57220 */ /* 0x000fe20000410000 */
[--C-:B------:R-:W-:Y:S02]  /*3230*/  HADD2.F32 R122, -RZ, R114.reuse.H0_H0 ;  /* 0x20000072ff7a7230 */ /* 0x100fe40000004100 */
[-C--:B------:R-:W-:Y:S01]  /*3240*/  FMUL.FTZ R110, R111, R176.reuse ;  /* 0x000000b06f6e7220 */ /* 0x080fe20000410000 */
[-C--:B------:R-:W-:Y:S01]  /*3250*/  FMUL.FTZ R120, R115, R176.reuse ;  /* 0x000000b073787220 */ /* 0x080fe20000410000 */
[-C--:B------:R-:W-:Y:S01]  /*3260*/  FMUL.FTZ R123, R123, R176.reuse ;  /* 0x000000b07b7b7220 */ /* 0x080fe20000410000 */
[-C--:B------:R-:W-:Y:S01]  /*3270*/  FMUL.FTZ R113, R113, R176.reuse ;  /* 0x000000b071717220 */ /* 0x080fe20000410000 */
[-C--:B------:R-:W-:Y:S01]  /*3280*/  FMUL.FTZ R124, R125, R176.reuse ;  /* 0x000000b07d7c7220 */ /* 0x080fe20000410000 */
[----:B------:R-:W-:Y:S01]  /*3290*/  FMUL.FTZ R129, R129, R176 ;  /* 0x000000b081817220 */ /* 0x000fe20000410000 */
        /* <DEDUP_REMOVED lines=22> */
.L_x_5395:
[----:B------:R-:W0:Y:S01]  /*3400*/  @P0 LDC.64 R112, c[0x0][0x478] ;  /* 0x00011e00ff700b82 */ /* 0x000e220000000a00 */
[----:B------:R-:W-:-:S04]  /*3410*/  IMAD.WIDE.U32 R116, R164, 0x10, R116 ;  /* 0x00000010a4747825 */ /* 0x000fc800078e0074 */
[----:B0-----:R-:W-:-:S05]  /*3420*/  @P0 IMAD.WIDE.U32 R112, R164, 0x10, R112 ;  /* 0x00000010a4700825 */ /* 0x001fca00078e0070 */
[----:B------:R0:W-:Y:S04]  /*3430*/  @P0 STG.E.128 desc[UR4][R112.64], R104 ;  /* 0x0000006870000986 */ /* 0x0001e8000c101d04 */
[----:B------:R0:W-:Y:S01]  /*3440*/  STG.E.128 desc[UR4][R116.64], R108 ;  /* 0x0000006c74007986 */ /* 0x0001e2000c101d04 */
[----:B------:R-:W-:Y:S05]  /*3450*/  BRA `(.L_x_5396) ;  /* 0x0000001c00147947 */ /* 0x000fea0003800000 */
.L_x_5389:
        /* <DEDUP_REMOVED lines=9> */
[--C-:B-----5:R-:W-:Y:S02]  /*34f0*/  HADD2.F32 R194, -RZ, R108.reuse.H0_H0 ;  /* 0x2000006cffc27230 */ /* 0x120fe40000004100 */
[----:B------:R-:W-:Y:S01]  /*3500*/  FFMA.FTZ R217, R217, R179, R174 ;  /* 0x000000b3d9d97223 */ /* 0x000fe200000100ae */
[----:B------:R-:W-:Y:S02]  /*3510*/  HADD2.F32 R115, -RZ, R108.H1_H1 ;  /* 0x3000006cff737230 */ /* 0x000fe40000004100 */
[----:B------:R-:W-:Y:S01]  /*3520*/  FADD.FTZ R113, R222, -R221 ;  /* 0x800000ddde717221 */ /* 0x000fe20000010000 */
[--C-:B------:R-:W-:Y:S02]  /*3530*/  HADD2.F32 R196, -RZ, R109.reuse.H0_H0 ;  /* 0x2000006dffc47230 */ /* 0x100fe40000004100 */
[----:B------:R-:W-:Y:S01]  /*3540*/  FADD.FTZ R117, R220, -R219 ;  /* 0x800000dbdc757221 */ /* 0x000fe20000010000 */
[----:B------:R-:W-:-:S02]  /*3550*/  HADD2.F32 R199, -RZ, R109.H1_H1 ;  /* 0x3000006dffc77230 */ /* 0x000fc40000004100 */
[----:B------:R-:W-:Y:S01]  /*3560*/  FADD.FTZ R109, R224, -R197 ;  /* 0x800000c5e06d7221 */ /* 0x000fe20000010000 */
[--C-:B------:R-:W-:Y:S02]  /*3570*/  HADD2.F32 R108, -RZ, R92.reuse.H0_H0 ;  /* 0x2000005cff6c7230 */ /* 0x100fe40000004100 */
[-CC-:B------:R-:W-:Y:S01]  /*3580*/  FFMA.FTZ R215, R215, R179.reuse, R174.reuse ;  /* 0x000000b3d7d77223 */ /* 0x180fe200000100ae */
[----:B------:R-:W-:Y:S02]  /*3590*/  HADD2.F32 R112, -RZ, R92.H1_H1 ;  /* 0x3000005cff707230 */ /* 0x000fe40000004100 */
[-CC-:B------:R-:W-:Y:S01]  /*35a0*/  FFMA.FTZ R213, R213, R179.reuse, R174.reuse ;  /* 0x000000b3d5d57223 */ /* 0x180fe200000100ae */
[--C-:B------:R-:W-:Y:S02]  /*35b0*/  HADD2.F32 R114, -RZ, R93.reuse.H0_H0 ;  /* 0x2000005dff727230 */ /* 0x100fe40000004100 */
[-CC-:B------:R-:W-:Y:S01]  /*35c0*/  FFMA.FTZ R211, R211, R179.reuse, R174.reuse ;  /* 0x000000b3d3d37223 */ /* 0x180fe200000100ae */
[----:B------:R-:W-:Y:S01]  /*35d0*/  FFMA.FTZ R209, R209, R179, R174 ;  /* 0x000000b3d1d17223 */ /* 0x000fe200000100ae */
[C---:B------:R-:W-:Y:S01]  /*35e0*/  FFMA.FTZ R109, R165.reuse, R109, R108 ;  /* 0x0000006da56d7223 */ /* 0x040fe2000001006c */
[C---:B------:R-:W-:Y:S01]  /*35f0*/  FFMA.FTZ R113, R165.reuse, R113, R112 ;  /* 0x00000071a5717223 */ /* 0x040fe20000010070 */
[----:B------:R-:W-:Y:S01]  /*3600*/  FFMA.FTZ R117, R165, R117, R114 ;  /* 0x00000075a5757223 */ /* 0x000fe20000010072 */
[----:B------:R-:W-:-:S02]  /*3610*/  HADD2.F32 R108, -RZ, R93.H1_H1 ;  /* 0x3000005dff6c7230 */ /* 0x000fc40000004100 */
[----:B------:R-:W-:Y:S01]  /*3620*/  FADD.FTZ R121, R218, -R217 ;  /* 0x800000d9da797221 */ /* 0x000fe20000010000 */
[--C-:B------:R-:W-:Y:S02]  /*3630*/  HADD2.F32 R112, -RZ, R94.reuse.H0_H0 ;  /* 0x2000005eff707230 */ /* 0x100fe40000004100 */
[----:B------:R-:W-:Y:S01]  /*3640*/  FADD.FTZ R123, R216, -R215 ;  /* 0x800000d7d87b7221 */ /* 0x000fe20000010000 */
        /* <DEDUP_REMOVED lines=8> */
[C---:B------:R-:W-:Y:S01]  /*36d0*/  FFMA.FTZ R197, R165.reuse, R197, R114 ;  /* 0x000000c5a5c57223 */ /* 0x040fe20000010072 */
[C---:B------:R-:W-:Y:S01]  /*36e0*/  FFMA.FTZ R201, R165.reuse, R201, R116 ;  /* 0x000000c9a5c97223 */ /* 0x040fe20000010074 */
[----:B------:R-:W-:Y:S01]  /*36f0*/  FFMA.FTZ R203, R165, R203, R120 ;  /* 0x000000cba5cb7223 */ /* 0x000fe20000010078 */
[--C-:B------:R-:W-:Y:S02]  /*3700*/  HADD2.F32 R198, -RZ, R110.reuse.H0_H0 ;  /* 0x2000006effc67230 */ /* 0x100fe40000004100 */
[-C--:B------:R-:W-:Y:S01]  /*3710*/  FMUL.FTZ R109, R109, R176.reuse ;  /* 0x000000b06d6d7220 */ /* 0x080fe20000410000 */
[----:B------:R-:W-:Y:S02]  /*3720*/  HADD2.F32 R110, -RZ, R110.H1_H1 ;  /* 0x3000006eff6e7230 */ /* 0x000fe40000004100 */
[----:B------:R-:W-:Y:S01]  /*3730*/  FMUL.FTZ R112, R113, R176 ;  /* 0x000000b071707220 */ /* 0x000fe20000410000 */
[----:B------:R-:W-:-:S02]  /*3740*/  HADD2.F32 R200, -RZ, R111.H0_H0 ;  /* 0x2000006fffc87230 */ /* 0x000fc40000004100 */
        /* <DEDUP_REMOVED lines=26> */
[----:B------:R-:W-:Y:S01]  /*38f0*/  F2FP.F16.F32.PACK_AB R111, R112, R121 ;  /* 0x00000079706f723e */ /* 0x000fe200000000ff */
[----:B------:R-:W-:Y:S06]  /*3900*/  BRA `(.L_x_5398) ;  /* 0x0000000400207947 */ /* 0x000fec0003800000 */
.L_x_5397:
[-CC-:B------:R-:W-:Y:S01]  /*3910*/  FFMA.FTZ R197, R197, R179.reuse, R174.reuse ;  /* 0x000000b3c5c57223 */ /* 0x180fe200000100ae */
[-CC-:B------:R-:W-:Y:S01]  /*3920*/  FFMA.FTZ R221, R221, R179.reuse, R174.reuse ;  /* 0x000000b3dddd7223 */ /* 0x180fe200000100ae */
[--C-:B-----5:R-:W-:Y:S02]  /*3930*/  HADD2.F32 R104, -RZ, R92.reuse.H0_H0 ;  /* 0x2000005cff687230 */ /* 0x120fe40000004100 */
[-CC-:B------:R-:W-:Y:S01]  /*3940*/  FFMA.FTZ R219, R219, R179.reuse, R174.reuse ;  /* 0x000000b3dbdb7223 */ /* 0x180fe200000100ae */
[----:B------:R-:W-:Y:S02]  /*3950*/  HADD2.F32 R107, -RZ, R92.H1_H1 ;  /* 0x3000005cff6b7230 */ /* 0x000fe40000004100 */
[----:B------:R-:W-:Y:S01]  /*3960*/  FADD.FTZ R224, R224, -R197 ;  /* 0x800000c5e0e07221 */ /* 0x000fe20000010000 */
[----:B------:R-:W-:Y:S01]  /*3970*/  FADD.FTZ R222, R222, -R221 ;  /* 0x800000dddede7221 */ /* 0x000fe20000010000 */
[-CC-:B------:R-:W-:Y:S01]  /*3980*/  FFMA.FTZ R217, R217, R179.reuse, R174.reuse ;  /* 0x000000b3d9d97223 */ /* 0x180fe200000100ae */
[-CC-:B------:R-:W-:Y:S01]  /*3990*/  FFMA.FTZ R215, R215, R179.reuse, R174.reuse ;  /* 0x000000b3d7d77223 */ /* 0x180fe200000100ae */
[----:B------:R-:W-:Y:S01]  /*39a0*/  FFMA.FTZ R213, R213, R179, R174 ;  /* 0x000000b3d5d57223 */ /* 0x000fe200000100ae */
[----:B------:R-:W-:-:S02]  /*39b0*/  HADD2.F32 R196, -RZ, R109.H0_H0 ;  /* 0x2000006dffc47230 */ /* 0x000fc40000004100 */
[-CC-:B------:R-:W-:Y:S01]  /*39c0*/  FFMA.FTZ R211, R211, R179.reuse, R174.reuse ;  /* 0x000000b3d3d37223 */ /* 0x180fe200000100ae */
[----:B------:R-:W-:Y:S02]  /*39d0*/  HADD2.F32 R199, -RZ, R109.H1_H1 ;  /* 0x3000006dffc77230 */ /* 0x000fe40000004100 */
[----:B------:R-:W-:Y:S01]  /*39e0*/  FFMA.FTZ R209, R209, R179, R174 ;  /* 0x000000b3d1d17223 */ /* 0x000fe200000100ae */
[C---:B------:R-:W-:Y:S01]  /*39f0*/  FFMA.FTZ R105, R165.reuse, R224, R104 ;  /* 0x000000e0a5697223 */ /* 0x040fe20000010068 */
        /* <DEDUP_REMOVED lines=16> */
[C---:B------:R-:W-:Y:S01]  /*3b00*/  FFMA.FTZ R214, R165.reuse, R214, R115 ;  /* 0x000000d6a5d67223 */ /* 0x040fe20000010073 */
[C---:B------:R-:W-:Y:S01]  /*3b10*/  FFMA.FTZ R123, R165.reuse, R212, R121 ;  /* 0x000000d4a57b7223 */ /* 0x040fe20000010079 */
[----:B------:R-:W-:Y:S01]  /*3b20*/  FFMA.FTZ R210, R165, R210, R197 ;  /* 0x000000d2a5d27223 */ /* 0x000fe200000100c5 */
[----:B------:R-:W-:-:S02]  /*3b30*/  HADD2.F32 R198, -RZ, R110.H0_H0 ;  /* 0x2000006effc67230 */ /* 0x000fc40000004100 */
[-C--:B------:R-:W-:Y:S01]  /*3b40*/  FMUL.FTZ R107, R105, R176.reuse ;  /* 0x000000b0696b7220 */ /* 0x080fe20000410000 */
[--C-:B------:R-:W-:Y:S01]  /*3b50*/  HADD2.F32 R200, -RZ, R111.reuse.H0_H0 ;  /* 0x2000006fffc87230 */ /* 0x100fe20000004100 */
[----:B------:R-:W-:Y:S01]  /*3b60*/  F2FP.F16.F32.PACK_AB R104, R222, R105 ;  /* 0x00000069de68723e */ /* 0x000fe200000000ff */
[----:B------:R-:W-:Y:S01]  /*3b70*/  HADD2.F32 R110, -RZ, R110.H1_H1 ;  /* 0x3000006eff6e7230 */ /* 0x000fe20000004100 */
[----:B------:R-:W-:Y:S01]  /*3b80*/  F2FP.F16.F32.PACK_AB R105, R218, R109 ;  /* 0x0000006dda69723e */ /* 0x000fe200000000ff */
[----:B------:R-:W-:Y:S02]  /*3b90*/  HADD2.F32 R111, -RZ, R111.H1_H1 ;  /* 0x3000006fff6f7230 */ /* 0x000fe40000004100 */
        /* <DEDUP_REMOVED lines=27> */
[----:B------:R-:W-:-:S02]  /*3d50*/  F2FP.F16.F32.PACK_AB R107, R210, R123 ;  /* 0x0000007bd26b723e */ /* 0x000fc400000000ff */
[----:B------:R-:W-:Y:S02]  /*3d60*/  F2FP.F16.F32.PACK_AB R109, R218, R115 ;  /* 0x00000073da6d723e */ /* 0x000fe400000000ff */
[----:B------:R-:W-:Y:S02]  /*3d70*/  F2FP.F16.F32.PACK_AB R110, R110, R121 ;  /* 0x000000796e6e723e */ /* 0x000fe400000000ff */
[----:B------:R-:W-:-:S07]  /*3d80*/  F2FP.F16.F32.PACK_AB R111, R112, R117 ;  /* 0x00000075706f723e */ /* 0x000fce00000000ff */
.L_x_5398:
        /* <DEDUP_REMOVED lines=13> */
[--C-:B0-----:R-:W-:Y:S02]  /*3e60*/  HADD2.F32 R104, -RZ, R96.reuse.H0_H0 ;  /* 0x20000060ff687230 */ /* 0x101fe40000004100 */
[-CC-:B------:R-:W-:Y:S01]  /*3e70*/  FFMA.FTZ R107, R193, R179.reuse, R174.reuse ;  /* 0x000000b3c16b7223 */ /* 0x180fe200000100ae */
[----:B------:R-:W-:Y:S01]  /*3e80*/  FADD.FTZ R105, R192, -R195 ;  /* 0x800000c3c0697221 */ /* 0x000fe20000010000 */
[----:B------:R-:W-:Y:S02]  /*3e90*/  HADD2.F32 R110, -RZ, R97.H0_H0 ;  /* 0x20000061ff6e7230 */ /* 0x000fe40000004100 */
[----:B------:R-:W-:Y:S01]  /*3ea0*/  FADD.FTZ R111, R188, -R191 ;  /* 0x800000bfbc6f7221 */ /* 0x000fe20000010000 */
[-CC-:B------:R-:W-:Y:S01]  /*3eb0*/  FFMA.FTZ R189, R189, R179.reuse, R174.reuse ;  /* 0x000000b3bdbd7223 */ /* 0x180fe200000100ae */
[-CC-:B------:R-:W-:Y:S01]  /*3ec0*/  FFMA.FTZ R187, R187, R179.reuse, R174.reuse ;  /* 0x000000b3bbbb7223 */ /* 0x180fe200000100ae */
[-CC-:B------:R-:W-:Y:S01]  /*3ed0*/  FFMA.FTZ R185, R185, R179.reuse, R174.reuse ;  /* 0x000000b3b9b97223 */ /* 0x180fe200000100ae */
[-CC-:B------:R-:W-:Y:S01]  /*3ee0*/  FFMA.FTZ R183, R183, R179.reuse, R174.reuse ;  /* 0x000000b3b7b77223 */ /* 0x180fe200000100ae */
[----:B------:R-:W-:Y:S01]  /*3ef0*/  FFMA.FTZ R181, R181, R179, R174 ;  /* 0x000000b3b5b57223 */ /* 0x000fe200000100ae */
[----:B------:R-:W-:-:S02]  /*3f00*/  HADD2.F32 R106, -RZ, R96.H1_H1 ;  /* 0x30000060ff6a7230 */ /* 0x000fc40000004100 */
[C---:B------:R-:W-:Y:S01]  /*3f10*/  FFMA.FTZ R105, R165.reuse, R105, R104 ;  /* 0x00000069a5697223 */ /* 0x040fe20000010068 */
[--C-:B-----5:R-:W-:Y:S02]  /*3f20*/  HADD2.F32 R120, -RZ, R114.reuse.H0_H0 ;  /* 0x20000072ff787230 */ /* 0x120fe40000004100 */
[----:B------:R-:W-:Y:S01]  /*3f30*/  FADD.FTZ R107, R190, -R107 ;  /* 0x8000006bbe6b7221 */ /* 0x000fe20000010000 */
[----:B------:R-:W-:Y:S02]  /*3f40*/  HADD2.F32 R123, -RZ, R114.H1_H1 ;  /* 0x30000072ff7b7230 */ /* 0x000fe40000004100 */
[----:B------:R-:W-:Y:S01]  /*3f50*/  FFMA.FTZ R111, R165, R111, R110 ;  /* 0x0000006fa56f7223 */ /* 0x000fe2000001006e */
        /* <DEDUP_REMOVED lines=11> */
[C---:B------:R-:W-:Y:S01]  /*4010*/  FFMA.FTZ R106, R165.reuse, R107, R106 ;  /* 0x0000006ba56a7223 */ /* 0x040fe2000001006a */
[----:B------:R-:W-:Y:S02]  /*4020*/  HADD2.F32 R180, -RZ, R99.H1_H1 ;  /* 0x30000063ffb47230 */ /* 0x000fe40000004100 */
[C---:B------:R-:W-:Y:S01]  /*4030*/  FFMA.FTZ R114, R165.reuse, R114, R104 ;  /* 0x00000072a5727223 */ /* 0x040fe20000010068 */
[C---:B------:R-:W-:Y:S01]  /*4040*/  FFMA.FTZ R115, R165.reuse, R115, R110 ;  /* 0x00000073a5737223 */ /* 0x040fe2000001006e */
[C---:B------:R-:W-:Y:S01]  /*4050*/  FFMA.FTZ R122, R165.reuse, R185, R122 ;  /* 0x000000b9a57a7223 */ /* 0x040fe2000001007a */
[--C-:B------:R-:W-:Y:S02]  /*4060*/  HADD2.F32 R108, -RZ, R112.reuse.H0_H0 ;  /* 0x20000070ff6c7230 */ /* 0x100fe40000004100 */
[C---:B------:R-:W-:Y:S01]  /*4070*/  FFMA.FTZ R185, R165.reuse, R183, R178 ;  /* 0x000000b7a5b97223 */ /* 0x040fe200000100b2 */
[----:B------:R-:W-:Y:S02]  /*4080*/  HADD2.F32 R109, -RZ, R112.H1_H1 ;  /* 0x30000070ff6d7230 */ /* 0x000fe40000004100 */
[----:B------:R-:W-:Y:S01]  /*4090*/  FFMA.FTZ R187, R165, R181, R180 ;  /* 0x000000b5a5bb7223 */ /* 0x000fe200000100b4 */
[----:B------:R-:W-:-:S02]  /*40a0*/  HADD2.F32 R112, -RZ, R113.H0_H0 ;  /* 0x20000071ff707230 */ /* 0x000fc40000004100 */
[-C--:B------:R-:W-:Y:S01]  /*40b0*/  FMUL.FTZ R107, R105, R176.reuse ;  /* 0x000000b0696b7220 */ /* 0x080fe20000410000 */
[----:B------:R-:W-:Y:S01]  /*40c0*/  HADD2.F32 R121, -RZ, R113.H1_H1 ;  /* 0x30000071ff797230 */ /* 0x000fe20000004100 */
[C---:B------:R-:W-:Y:S01]  /*40d0*/  F2FP.F16.F32.PACK_AB R104, R106.reuse, R105 ;  /* 0x000000696a68723e */ /* 0x040fe200000000ff */
[-C--:B------:R-:W-:Y:S01]  /*40e0*/  FMUL.FTZ R110, R106, R176.reuse ;  /* 0x000000b06a6e7220 */ /* 0x080fe20000410000 */
[-C--:B------:R-:W-:Y:S01]  /*40f0*/  FMUL.FTZ R113, R111, R176.reuse ;  /* 0x000000b06f717220 */ /* 0x080fe20000410000 */
[----:B------:R-:W-:Y:S01]  /*4100*/  F2FP.F16.F32.PACK_AB R105, R114, R111 ;  /* 0x0000006f7269723e */ /* 0x000fe200000000ff */
[-C--:B------:R-:W-:Y:S01]  /*4110*/  FMUL.FTZ R111, R115, R176.reuse ;  /* 0x000000b0736f7220 */ /* 0x080fe20000410000 */
[----:B------:R-:W-:Y:S01]  /*4120*/  F2FP.F16.F32.PACK_AB R106, R122, R115 ;  /* 0x000000737a6a723e */ /* 0x000fe200000000ff */
        /* <DEDUP_REMOVED lines=24> */
[----:B------:R-:W-:Y:S01]  /*42b0*/  F2FP.F16.F32.PACK_AB R111, R188, R115 ;  /* 0x00000073bc6f723e */ /* 0x000fe200000000ff */
[----:B------:R-:W-:Y:S06]  /*42c0*/  BRA `(.L_x_5400) ;  /* 0x0000000400107947 */ /* 0x000fec0003800000 */
.L_x_5399:
[-CC-:B------:R-:W-:Y:S01]  /*42d0*/  FFMA.FTZ R195, R195, R179.reuse, R174.reuse ;  /* 0x000000b3c3c37223 */ /* 0x180fe200000100ae */
[--C-:B0-----:R-:W-:Y:S02]  /*42e0*/  HADD2.F32 R108, -RZ, R96.reuse.H0_H0 ;  /* 0x20000060ff6c7230 */ /* 0x101fe40000004100 */
        /* <DEDUP_REMOVED lines=8> */
[----:B------:R-:W-:-:S02]  /*4370*/  HADD2.F32 R111, -RZ, R96.H1_H1 ;  /* 0x30000060ff6f7230 */ /* 0x000fc40000004100 */
[----:B------:R-:W-:Y:S01]  /*4380*/  FFMA.FTZ R109, R165, R192, R108 ;  /* 0x000000c0a56d7223 */ /* 0x000fe2000001006c */
[--C-:B-----5:R-:W-:Y:S02]  /*4390*/  HADD2.F32 R120, -RZ, R113.reuse.H0_H0 ;  /* 0x20000071ff787230 */ /* 0x120fe40000004100 */
[----:B------:R-:W-:Y:S01]  /*43a0*/  FADD.FTZ R190, R190, -R193 ;  /* 0x800000c1bebe7221 */ /* 0x000fe20000010000 */
[----:B------:R-:W-:Y:S02]  /*43b0*/  HADD2.F32 R123, -RZ, R113.H1_H1 ;  /* 0x30000071ff7b7230 */ /* 0x000fe40000004100 */
[----:B------:R-:W-:Y:S01]  /*43c0*/  FADD.FTZ R180, R180, -R183 ;  /* 0x800000b7b4b47221 */ /* 0x000fe20000010000 */
[----:B------:R-:W-:Y:S01]  /*43d0*/  FADD.FTZ R178, R178, -R181 ;  /* 0x800000b5b2b27221 */ /* 0x000fe20000010000 */
[----:B------:R-:W-:Y:S02]  /*43e0*/  HADD2.F32 R108, -RZ, R97.H1_H1 ;  /* 0x30000061ff6c7230 */ /* 0x000fe40000004100 */
[----:B------:R-:W-:Y:S01]  /*43f0*/  FADD.FTZ R186, R186, -R189 ;  /* 0x800000bdbaba7221 */ /* 0x000fe20000010000 */
[----:B------:R-:W-:-:S02]  /*4400*/  HADD2.F32 R177, -RZ, R98.H0_H0 ;  /* 0x20000062ffb17230 */ /* 0x000fc40000004100 */
[----:B------:R-:W-:Y:S01]  /*4410*/  FADD.FTZ R184, R184, -R187 ;  /* 0x800000bbb8b87221 */ /* 0x000fe20000010000 */
[----:B------:R-:W-:Y:S01]  /*4420*/  FADD.FTZ R182, R182, -R185 ;  /* 0x800000b9b6b67221 */ /* 0x000fe20000010000 */
[----:B------:R-:W-:Y:S02]  /*4430*/  HADD2.F32 R113, -RZ, R97.H0_H0 ;  /* 0x20000061ff717230 */ /* 0x000fe40000004100 */
[----:B------:R-:W-:Y:S01]  /*4440*/  FADD.FTZ R188, R188, -R191 ;  /* 0x800000bfbcbc7221 */ /* 0x000fe20000010000 */
[----:B------:R-:W-:Y:S02]  /*4450*/  HADD2.F32 R181, -RZ, R98.H1_H1 ;  /* 0x30000062ffb57230 */ /* 0x000fe40000004100 */
[C---:B------:R-:W-:Y:S01]  /*4460*/  FFMA.FTZ R111, R165.reuse, R190, R111 ;  /* 0x000000bea56f7223 */ /* 0x040fe2000001006f */
[--C-:B------:R-:W-:Y:S02]  /*4470*/  HADD2.F32 R183, -RZ, R99.reuse.H0_H0 ;  /* 0x20000063ffb77230 */ /* 0x100fe40000004100 */
[----:B------:R-:W-:Y:S01]  /*4480*/  FFMA.FTZ R177, R165, R184, R177 ;  /* 0x000000b8a5b17223 */ /* 0x000fe200000100b1 */
[----:B------:R-:W-:-:S02]  /*4490*/  HADD2.F32 R185, -RZ, R99.H1_H1 ;  /* 0x30000063ffb97230 */ /* 0x000fc40000004100 */
[C---:B------:R-:W-:Y:S01]  /*44a0*/  FFMA.FTZ R113, R165.reuse, R188, R113 ;  /* 0x000000bca5717223 */ /* 0x040fe20000010071 */
[--C-:B------:R-:W-:Y:S02]  /*44b0*/  HADD2.F32 R202, -RZ, R115.reuse.H0_H0 ;  /* 0x20000073ffca7230 */ /* 0x100fe40000004100 */
[C---:B------:R-:W-:Y:S01]  /*44c0*/  FFMA.FTZ R181, R165.reuse, R182, R181 ;  /* 0x000000b6a5b57223 */ /* 0x040fe200000100b5 */
[----:B------:R-:W-:Y:S02]  /*44d0*/  HADD2.F32 R207, -RZ, R115.H1_H1 ;  /* 0x30000073ffcf7230 */ /* 0x000fe40000004100 */
[C---:B------:R-:W-:Y:S01]  /*44e0*/  FFMA.FTZ R115, R165.reuse, R186, R108 ;  /* 0x000000baa5737223 */ /* 0x040fe2000001006c */
[C---:B------:R-:W-:Y:S01]  /*44f0*/  FFMA.FTZ R183, R165.reuse, R180, R183 ;  /* 0x000000b4a5b77223 */ /* 0x040fe200000100b7 */
[--C-:B------:R-:W-:Y:S02]  /*4500*/  HADD2.F32 R110, -RZ, R112.reuse.H0_H0 ;  /* 0x20000070ff6e7230 */ /* 0x100fe40000004100 */
[----:B------:R-:W-:Y:S01]  /*4510*/  FFMA.FTZ R185, R165, R178, R185 ;  /* 0x000000b2a5b97223 */ /* 0x000fe200000100b9 */
[----:B------:R-:W-:-:S02]  /*4520*/  HADD2.F32 R121, -RZ, R112.H1_H1 ;  /* 0x30000070ff797230 */ /* 0x000fc40000004100 */
        /* <DEDUP_REMOVED lines=30> */
.L_x_5400:
        /* <DEDUP_REMOVED lines=17> */
[----:B------:R-:W-:Y:S02]  /*4820*/  HADD2.F32 R110, -RZ, R103.H1_H1 ;  /* 0x30000067ff6e7230 */ /* 0x000fe40000004100 */
[----:B------:R-:W-:Y:S01]  /*4830*/  FADD.FTZ R105, R124, -R105 ;  /* 0x800000697c697221 */ /* 0x000fe20000010000 */
[----:B------:R-:W-:-:S02]  /*4840*/  HADD2.F32 R104, -RZ, R100.H0_H0 ;  /* 0x20000064ff687230 */ /* 0x000fc40000004100 */
[----:B------:R-:W-:Y:S01]  /*4850*/  FADD.FTZ R127, R173, -R174 ;  /* 0x800000aead7f7221 */ /* 0x000fe20000010000 */
[----:B------:R-:W-:Y:S01]  /*4860*/  FADD.FTZ R129, R129, -R106 ;  /* 0x8000006a81817221 */ /* 0x000fe20000010000 */
[----:B------:R-:W-:Y:S02]  /*4870*/  HADD2.F32 R106, -RZ, R100.H1_H1 ;  /* 0x30000064ff6a7230 */ /* 0x000fe40000004100 */
[----:B------:R-:W-:Y:S01]  /*4880*/  FADD.FTZ R107, R128, -R107 ;  /* 0x8000006b806b7221 */ /* 0x000fe20000010000 */
[C---:B------:R-:W-:Y:S01]  /*4890*/  FFMA.FTZ R127, R165.reuse, R127, R110 ;  /* 0x0000007fa57f7223 */ /* 0x040fe2000001006e */
[----:B------:R-:W-:Y:S01]  /*48a0*/  FFMA.FTZ R105, R165, R105, R104 ;  /* 0x00000069a5697223 */ /* 0x000fe20000010068 */
[--C-:B------:R-:W-:Y:S02]  /*48b0*/  HADD2.F32 R104, -RZ, R101.reuse.H0_H0 ;  /* 0x20000065ff687230 */ /* 0x100fe40000004100 */
[----:B------:R-:W-:Y:S01]  /*48c0*/  FADD.FTZ R169, R169, -R118 ;  /* 0x80000076a9a97221 */ /* 0x000fe20000010000 */
[----:B------:R-:W-:-:S02]  /*48d0*/  HADD2.F32 R110, -RZ, R101.H1_H1 ;  /* 0x30000065ff6e7230 */ /* 0x000fc40000004100 */
[----:B------:R-:W-:Y:S01]  /*48e0*/  FFMA.FTZ R106, R165, R125, R106 ;  /* 0x0000007da56a7223 */ /* 0x000fe2000001006a */
[--C-:B-----5:R-:W-:Y:S02]  /*48f0*/  HADD2.F32 R108, -RZ, R112.reuse.H0_H0 ;  /* 0x20000070ff6c7230 */ /* 0x120fe40000004100 */
[----:B------:R-:W-:Y:S01]  /*4900*/  FMUL.FTZ R128, R127, R176 ;  /* 0x000000b07f807220 */ /* 0x000fe20000410000 */
[----:B------:R-:W-:Y:S02]  /*4910*/  HADD2.F32 R109, -RZ, R112.H1_H1 ;  /* 0x30000070ff6d7230 */ /* 0x000fe40000004100 */
[--C-:B------:R-:W-:Y:S02]  /*4920*/  HADD2.F32 R126, -RZ, R115.reuse.H0_H0 ;  /* 0x20000073ff7e7230 */ /* 0x100fe40000004100 */
[----:B------:R-:W-:Y:S02]  /*4930*/  HADD2.F32 R131, -RZ, R115.H1_H1 ;  /* 0x30000073ff837230 */ /* 0x000fe40000004100 */
[----:B------:R-:W-:Y:S01]  /*4940*/  FADD.FTZ R115, R167, -R168 ;  /* 0x800000a8a7737221 */ /* 0x000fe20000010000 */
[----:B------:R-:W-:-:S02]  /*4950*/  HADD2.F32 R118, -RZ, R102.H0_H0 ;  /* 0x20000066ff767230 */ /* 0x000fc40000004100 */
[--C-:B------:R-:W-:Y:S02]  /*4960*/  HADD2.F32 R112, -RZ, R113.reuse.H0_H0 ;  /* 0x20000071ff707230 */ /* 0x100fe40000004100 */
[----:B------:R-:W-:Y:S01]  /*4970*/  FMUL.FTZ R131, R128, R131 ;  /* 0x0000008380837220 */ /* 0x000fe20000410000 */
[----:B------:R-:W-:Y:S02]  /*4980*/  HADD2.F32 R121, -RZ, R113.H1_H1 ;  /* 0x30000071ff797230 */ /* 0x000fe40000004100 */
[----:B------:R-:W-:Y:S01]  /*4990*/  FADD.FTZ R113, R170, -R111 ;  /* 0x8000006faa717221 */ /* 0x000fe20000010000 */
[----:B------:R-:W-:Y:S02]  /*49a0*/  HADD2.F32 R120, -RZ, R102.H1_H1 ;  /* 0x30000066ff787230 */ /* 0x000fe40000004100 */
[C---:B------:R-:W-:Y:S01]  /*49b0*/  FFMA.FTZ R111, R165.reuse, R107, R104 ;  /* 0x0000006ba56f7223 */ /* 0x040fe20000010068 */
[--C-:B------:R-:W-:Y:S02]  /*49c0*/  HADD2.F32 R122, -RZ, R114.reuse.H0_H0 ;  /* 0x20000072ff7a7230 */ /* 0x100fe40000004100 */
[----:B------:R-:W-:Y:S01]  /*49d0*/  FFMA.FTZ R115, R165, R115, R118 ;  /* 0x00000073a5737223 */ /* 0x000fe20000010076 */
[----:B------:R-:W-:-:S02]  /*49e0*/  HADD2.F32 R123, -RZ, R114.H1_H1 ;  /* 0x30000072ff7b7230 */ /* 0x000fc40000004100 */
[C---:B------:R-:W-:Y:S01]  /*49f0*/  FFMA.FTZ R114, R165.reuse, R129, R110 ;  /* 0x00000081a5727223 */ /* 0x040fe2000001006e */
[----:B------:R-:W-:Y:S02]  /*4a00*/  HADD2.F32 R124, -RZ, R103.H0_H0 ;  /* 0x20000067ff7c7230 */ /* 0x000fe40000004100 */
[----:B------:R-:W-:Y:S01]  /*4a10*/  FFMA.FTZ R118, R165, R169, R120 ;  /* 0x000000a9a5767223 */ /* 0x000fe20000010078 */
[-C--:B------:R-:W-:Y:S01]  /*4a20*/  FMUL.FTZ R107, R105, R176.reuse ;  /* 0x000000b0696b7220 */ /* 0x080fe20000410000 */
[C---:B------:R-:W-:Y:S01]  /*4a30*/  F2FP.F16.F32.PACK_AB R104, R106.reuse, R105 ;  /* 0x000000696a68723e */ /* 0x040fe200000000ff */
[-C--:B------:R-:W-:Y:S01]  /*4a40*/  FMUL.FTZ R110, R106, R176.reuse ;  /* 0x000000b06a6e7220 */ /* 0x080fe20000410000 */
[----:B------:R-:W-:Y:S01]  /*4a50*/  FFMA.FTZ R165, R165, R113, R124 ;  /* 0x00000071a5a57223 */ /* 0x000fe2000001007c */
[-C--:B------:R-:W-:Y:S01]  /*4a60*/  FMUL.FTZ R113, R111, R176.reuse ;  /* 0x000000b06f717220 */ /* 0x080fe20000410000 */
[C---:B------:R-:W-:Y:S01]  /*4a70*/  F2FP.F16.F32.PACK_AB R105, R114.reuse, R111 ;  /* 0x0000006f7269723e */ /* 0x040fe200000000ff */
[-C--:B------:R-:W-:Y:S01]  /*4a80*/  FMUL.FTZ R120, R114, R176.reuse ;  /* 0x000000b072787220 */ /* 0x080fe20000410000 */
[-C--:B------:R-:W-:Y:S01]  /*4a90*/  FMUL.FTZ R111, R115, R176.reuse ;  /* 0x000000b0736f7220 */ /* 0x080fe20000410000 */
[CC--:B------:R-:W-:Y:S01]  /*4aa0*/  FMUL.FTZ R124, R118.reuse, R176.reuse ;  /* 0x000000b0767c7220 */ /* 0x0c0fe20000410000 */
        /* <DEDUP_REMOVED lines=23> */
.L_x_5401:
[-CC-:B0-----:R-:W-:Y:S01]  /*4c20*/  FFMA.FTZ R111, R130, R179.reuse, R174.reuse ;  /* 0x000000b3826f7223 */ /* 0x181fe200000100ae */
[-CC-:B------:R-:W-:Y:S01]  /*4c30*/  FFMA.FTZ R109, R126, R179.reuse, R174.reuse ;  /* 0x000000b37e6d7223 */ /* 0x180fe200000100ae */
[-CC-:B------:R-:W-:Y:S01]  /*4c40*/  FFMA.FTZ R110, R127, R179.reuse, R174.reuse ;  /* 0x000000b37f6e7223 */ /* 0x180fe200000100ae */
[-CC-:B------:R-:W-:Y:S01]  /*4c50*/  FFMA.FTZ R123, R172, R179.reuse, R174.reuse ;  /* 0x000000b3ac7b7223 */ /* 0x180fe200000100ae */
[----:B------:R-:W-:Y:S01]  /*4c60*/  FADD.FTZ R128, R128, -R111 ;  /* 0x8000006f80807221 */ /* 0x000fe20000010000 */
[--C-:B------:R-:W-:Y:S02]  /*4c70*/  HADD2.F32 R111, -RZ, R100.reuse.H1_H1 ;  /* 0x30000064ff6f7230 */ /* 0x100fe40000004100 */
[-C--:B------:R-:W-:Y:S01]  /*4c80*/  FFMA.FTZ R118, R131, R179.reuse, R174 ;  /* 0x000000b383767223 */ /* 0x080fe200000100ae */
[----:B------:R-:W-:Y:S01]  /*4c90*/  FADD.FTZ R124, R124, -R109 ;  /* 0x8000006d7c7c7221 */ /* 0x000fe20000010000 */
[----:B------:R-:W-:Y:S01]  /*4ca0*/  FADD.FTZ R110, R125, -R110 ;  /* 0x8000006e7d6e7221 */ /* 0x000fe20000010000 */
[-CC-:B------:R-:W-:Y:S01]  /*4cb0*/  FFMA.FTZ R168, R168, R179.reuse, R174.reuse ;  /* 0x000000b3a8a87223 */ /* 0x180fe200000100ae */
[----:B------:R-:W-:Y:S01]  /*4cc0*/  FFMA.FTZ R120, R171, R179, R174 ;  /* 0x000000b3ab787223 */ /* 0x000fe200000100ae */
[----:B------:R-:W-:-:S02]  /*4cd0*/  HADD2.F32 R109, -RZ, R100.H0_H0 ;  /* 0x20000064ff6d7230 */ /* 0x000fc40000004100 */
[----:B------:R-:W-:Y:S01]  /*4ce0*/  FFMA.FTZ R174, R175, R179, R174 ;  /* 0x000000b3afae7223 */ /* 0x000fe200000100ae */
[--C-:B-----5:R-:W-:Y:S02]  /*4cf0*/  HADD2.F32 R126, -RZ, R115.reuse.H0_H0 ;  /* 0x20000073ff7e7230 */ /* 0x120fe40000004100 */
[----:B------:R-:W-:Y:S01]  /*4d00*/  FADD.FTZ R170, R170, -R123 ;  /* 0x8000007baaaa7221 */ /* 0x000fe20000010000 */
[----:B------:R-:W-:Y:S02]  /*4d10*/  HADD2.F32 R171, -RZ, R115.H1_H1 ;  /* 0x30000073ffab7230 */ /* 0x000fe40000004100 */
[----:B------:R-:W-:Y:S01]  /*4d20*/  FADD.FTZ R118, R129, -R118 ;  /* 0x8000007681767221 */ /* 0x000fe20000010000 */
[----:B------:R-:W-:Y:S02]  /*4d30*/  HADD2.F32 R115, -RZ, R101.H1_H1 ;  /* 0x30000065ff737230 */ /* 0x000fe40000004100 */
[----:B------:R-:W-:Y:S01]  /*4d40*/  FFMA.FTZ R111, R165, R110, R111 ;  /* 0x0000006ea56f7223 */ /* 0x000fe2000001006f */
[----:B------:R-:W-:-:S02]  /*4d50*/  HADD2.F32 R123, -RZ, R102.H0_H0 ;  /* 0x20000066ff7b7230 */ /* 0x000fc40000004100 */
[----:B------:R-:W-:Y:S01]  /*4d60*/  FADD.FTZ R168, R167, -R168 ;  /* 0x800000a8a7a87221 */ /* 0x000fe20000010000 */
[--C-:B------:R-:W-:Y:S02]  /*4d70*/  HADD2.F32 R122, -RZ, R114.reuse.H0_H0 ;  /* 0x20000072ff7a7230 */ /* 0x100fe40000004100 */
[----:B------:R-:W-:Y:S01]  /*4d80*/  FADD.FTZ R120, R169, -R120 ;  /* 0x80000078a9787221 */ /* 0x000fe20000010000 */
[----:B------:R-:W-:Y:S02]  /*4d90*/  HADD2.F32 R127, -RZ, R114.H1_H1 ;  /* 0x30000072ff7f7230 */ /* 0x000fe40000004100 */
[----:B------:R-:W-:Y:S01]  /*4da0*/  FFMA.FTZ R109, R165, R124, R109 ;  /* 0x0000007ca56d7223 */ /* 0x000fe2000001006d */
[----:B------:R-:W-:Y:S02]  /*4db0*/  HADD2.F32 R110, -RZ, R101.H0_H0 ;  /* 0x20000065ff6e7230 */ /* 0x000fe40000004100 */
[----:B------:R-:W-:Y:S01]  /*4dc0*/  FADD.FTZ R174, R173, -R174 ;  /* 0x800000aeadae7221 */ /* 0x000fe20000010000 */
[----:B------:R-:W-:-:S02]  /*4dd0*/  HADD2.F32 R125, -RZ, R102.H1_H1 ;  /* 0x30000066ff7d7230 */ /* 0x000fc40000004100 */
[C---:B------:R-:W-:Y:S01]  /*4de0*/  FFMA.FTZ R115, R165.reuse, R118, R115 ;  /* 0x00000076a5737223 */ /* 0x040fe20000010073 */
[--C-:B------:R-:W-:Y:S02]  /*4df0*/  HADD2.F32 R129, -RZ, R103.reuse.H0_H0 ;  /* 0x20000067ff817230 */ /* 0x100fe40000004100 */
[C---:B------:R-:W-:Y:S01]  /*4e00*/  FFMA.FTZ R123, R165.reuse, R168, R123 ;  /* 0x000000a8a57b7223 */ /* 0x040fe2000001007b */
[----:B------:R-:W-:Y:S02]  /*4e10*/  HADD2.F32 R114, -RZ, R103.H1_H1 ;  /* 0x30000067ff727230 */ /* 0x000fe40000004100 */
[C---:B------:R-:W-:Y:S01]  /*4e20*/  FFMA.FTZ R125, R165.reuse, R120, R125 ;  /* 0x00000078a57d7223 */ /* 0x040fe2000001007d */
[--C-:B------:R-:W-:Y:S02]  /*4e30*/  HADD2.F32 R108, -RZ, R112.reuse.H0_H0 ;  /* 0x20000070ff6c7230 */ /* 0x100fe40000004100 */
[----:B------:R-:W-:Y:S01]  /*4e40*/  FFMA.FTZ R129, R165, R170, R129 ;  /* 0x000000aaa5817223 */ /* 0x000fe20000010081 */
[----:B------:R-:W-:-:S02]  /*4e50*/  HADD2.F32 R119, -RZ, R112.H1_H1 ;  /* 0x30000070ff777230 */ /* 0x000fc40000004100 */
[----:B------:R-:W-:Y:S01]  /*4e60*/  FMUL.FTZ R109, R109, R176 ;  /* 0x000000b06d6d7220 */ /* 0x000fe20000410000 */
[--C-:B------:R-:W-:Y:S02]  /*4e70*/  HADD2.F32 R112, -RZ, R113.reuse.H0_H0 ;  /* 0x20000071ff707230 */ /* 0x100fe40000004100 */
[C---:B------:R-:W-:Y:S01]  /*4e80*/  FFMA.FTZ R131, R165.reuse, R174, R114 ;  /* 0x000000aea5837223 */ /* 0x040fe20000010072 */
[----:B------:R-:W-:Y:S02]  /*4e90*/  HADD2.F32 R121, -RZ, R113.H1_H1 ;  /* 0x30000071ff797230 */ /* 0x000fe40000004100 */
[----:B------:R-:W-:Y:S01]  /*4ea0*/  FFMA.FTZ R113, R165, R128, R110 ;  /* 0x00000080a5717223 */ /* 0x000fe2000001006e */
        /* <DEDUP_REMOVED lines=27> */
.L_x_5402:
[----:B------:R-:W0:Y:S01]  /*5060*/  @P0 LDC.64 R112, c[0x0][0x478] ;  /* 0x00011e00ff700b82 */ /* 0x000e220000000a00 */
[----:B------:R-:W-:-:S04]  /*5070*/  IMAD.WIDE.U32 R116, R164, 0x10, R116 ;  /* 0x00000010a4747825 */ /* 0x000fc800078e0074 */
[----:B0-----:R-:W-:-:S05]  /*5080*/  @P0 IMAD.WIDE.U32 R112, R164, 0x10, R112 ;  /* 0x00000010a4700825 */ /* 0x001fca00078e0070 */
[----:B------:R1:W-:Y:S04]  /*5090*/  @P0 STG.E.128 desc[UR4][R112.64], R104 ;  /* 0x0000006870000986 */ /* 0x0003e8000c101d04 */
[----:B------:R1:W-:Y:S02]  /*50a0*/  STG.E.128 desc[UR4][R116.64], R108 ;  /* 0x0000006c74007986 */ /* 0x0003e4000c101d04 */
.L_x_5396:
        /* <DEDUP_REMOVED lines=101> */
.L_x_5388:
        /* <DEDUP_REMOVED lines=28> */
.L_x_5404:
        /* <DEDUP_REMOVED lines=12> */
.L_x_10759:


//--------------------- .text._ZN10layer_norm13ln_bwd_kernelINS_13Kernel_traitsIf6__halfS2_S2_fjLj6144ELj1ELj1ELj8ELj16ENS_18Kernel_traits_baseILj6144EfS2_S2_S2_fjLj256EEEEELb0ELb1ELb1ELb0EEEvNS_9BwdParamsE --------------------------
	.section	.text._ZN10layer_norm13ln_bwd_kernelINS_13Kernel_traitsIf6__halfS2_S2_fjLj6144ELj1ELj1ELj8ELj16ENS_18Kernel_traits_baseILj6144EfS2_S2_S2_fjLj256EEEEELb0ELb1ELb1ELb0EEEvNS_9BwdParamsE,"ax",@progbits
	.align	128
        .global         _ZN10layer_norm13ln_bwd_kernelINS_13Kernel_traitsIf6__halfS2_S2_fjLj6144ELj1ELj1ELj8ELj16ENS_18Kernel_traits_baseILj6144EfS2_S2_S2_fjLj256EEEEELb0ELb1ELb1ELb0EEEvNS_9BwdParamsE
        .type           _ZN10layer_norm13ln_bwd_kernelINS_13Kernel_traitsIf6__halfS2_S2_fjLj6144ELj1ELj1ELj8ELj16ENS_18Kernel_traits_baseILj6144EfS2_S2_S2_fjLj256EEEEELb0ELb1ELb1ELb0EEEvNS_9BwdParamsE,@function
        .size           _ZN10layer_norm13ln_bwd_kernelINS_13Kernel_traitsIf6__halfS2_S2_fjLj6144ELj1ELj1ELj8ELj16ENS_18Kernel_traits_baseILj6144EfS2_S2_S2_fjLj256EEEEELb0ELb1ELb1ELb0EEEvNS_9BwdParamsE,(.L_x_10760 - _ZN10layer_norm13ln_bwd_kernelINS_13Kernel_traitsIf6__halfS2_S2_fjLj6144ELj1ELj1ELj8ELj16ENS_18Kernel_traits_baseILj6144EfS2_S2_S2_fjLj256EEEEELb0ELb1ELb1ELb0EEEvNS_9BwdParamsE)
        .other          _ZN10layer_norm13ln_bwd_kernelINS_13Kernel_traitsIf6__halfS2_S2_fjLj6144ELj1ELj1ELj8ELj16ENS_18Kernel_traits_baseILj6144EfS2_S2_S2_fjLj256EEEEELb0ELb1ELb1ELb0EEEvNS_9BwdParamsE,@"STO_CUDA_ENTRY STV_DEFAULT"
_ZN10layer_norm13ln_bwd_kernelINS_13Kernel_traitsIf6__halfS2_S2_fjLj6144ELj1ELj1ELj8ELj16ENS_18Kernel_traits_baseILj6144EfS2_S2_S2_fjLj256EEEEELb0ELb1ELb1ELb0EEEvNS_9BwdParamsE:
.text._ZN10layer_norm13ln_bwd_kernelINS_13Kernel_traitsIf6__halfS2_S2_fjLj6144ELj1ELj1ELj8ELj16ENS_18Kernel_traits_baseILj6144EfS2_S2_S2_fjLj256EEEEELb0ELb1ELb1ELb0EEEvNS_9BwdParamsE:
        /* <DEDUP_REMOVED lines=122> */
.L_x_5520:
        /* <DEDUP_REMOVED lines=50> */
[--C-:B--2---:R-:W-:Y:S02]  /*0ac0*/  HADD2.F32 R3, -RZ, R12.reuse.H0_H0 ;  /* 0x2000000cff037230 */ /* 0x104fe40000004100 */
[----:B------:R-:W-:Y:S02]  /*0ad0*/  HADD2.F32 R21, -RZ, R12.H1_H1 ;  /* 0x3000000cff157230 */ /* 0x000fe40000004100 */
[----:B------:R-:W-:Y:S02]  /*0ae0*/  HADD2.F32 R173, -RZ, R13.H0_H0 ;  /* 0x2000000dffad7230 */ /* 0x000fe40000004100 */
[----:B0-----:R-:W-:Y:S01]  /*0af0*/  FADD.FTZ R10, -R180, R3 ;  /* 0x00000003b40a7221 */ /* 0x001fe20000010100 */
[----:B------:R-:W-:-:S02]  /*0b00*/  HADD2.F32 R177, -RZ, R14.H0_H0 ;  /* 0x2000000effb17230 */ /* 0x000fc40000004100 */
[C---:B------:R-:W-:Y:S01]  /*0b10*/  FADD.FTZ R12, -R180.reuse, R21 ;  /* 0x00000015b40c7221 */ /* 0x040fe20000010100 */
[----:B---3--:R-:W-:Y:S02]  /*0b20*/  HADD2.F32 R9, -RZ, R16.H0_H0 ;  /* 0x20000010ff097230 */ /* 0x008fe40000004100 */
[C---:B-----5:R-:W-:Y:S01]  /*0b30*/  FMUL.FTZ R3, R5.reuse, R10 ;  /* 0x0000000a05037220 */ /* 0x060fe20000410000 */
[----:B------:R-:W-:Y:S02]  /*0b40*/  HADD2.F32 R179, -RZ, R14.H1_H1 ;  /* 0x3000000effb37230 */ /* 0x000fe40000004100 */
[----:B------:R-:W-:Y:S01]  /*0b50*/  FADD.FTZ R14, -R180, R173 ;  /* 0x000000adb40e7221 */ /* 0x000fe20000010100 */
[----:B------:R-:W-:Y:S02]  /*0b60*/  HADD2.F32 R175, -RZ, R13.H1_H1 ;  /* 0x3000000dffaf7230 */ /* 0x000fe40000004100 */
[----:B------:R-:W-:Y:S01]  /*0b70*/  FMUL.FTZ R10, R5, R12 ;  /* 0x0000000c050a7220 */ /* 0x000fe20000410000 */
[----:B------:R-:W-:-:S02]  /*0b80*/  HADD2.F32 R16, -RZ, R16.H1_H1 ;  /* 0x30000010ff107230 */ /* 0x000fc40000004100 */
[----:B------:R-:W-:Y:S01]  /*0b90*/  FADD.FTZ R76, R76, R9 ;  /* 0x000000094c4c7221 */ /* 0x000fe20000010000 */
[--C-:B------:R-:W-:Y:S02]  /*0ba0*/  HADD2.F32 R13, -RZ, R17.reuse.H0_H0 ;  /* 0x20000011ff0d7230 */ /* 0x100fe40000004100 */
[-C--:B------:R-:W-:Y:S01]  /*0bb0*/  FFMA.FTZ R100, R3, R9.reuse, R100 ;  /* 0x0000000903647223 */ /* 0x080fe20000010064 */
[----:B------:R-:W-:Y:S01]  /*0bc0*/  FMUL.FTZ R12, R148, R9 ;  /* 0x00000009940c7220 */ /* 0x000fe20000410000 */
[----:B------:R-:W-:Y:S01]  /*0bd0*/  FMUL.FTZ R9, R5, R14 ;  /* 0x0000000e05097220 */ /* 0x000fe20000410000 */
[----:B------:R-:W-:Y:S01]  /*0be0*/  FADD.FTZ R22, -R180, R177 ;  /* 0x000000b1b4167221 */ /* 0x000fe20000010100 */
[----:B------:R-:W-:Y:S02]  /*0bf0*/  HADD2.F32 R20, -RZ, R17.H1_H1 ;  /* 0x30000011ff147230 */ /* 0x000fe40000004100 */
[----:B------:R-:W-:Y:S01]  /*0c00*/  FADD.FTZ R77, R77, R16 ;  /* 0x000000104d4d7221 */ /* 0x000fe20000010000 */
[----:B------:R-:W-:-:S02]  /*0c10*/  HADD2.F32 R17, -RZ, R18.H0_H0 ;  /* 0x20000012ff117230 */ /* 0x000fc40000004100 */
[-C--:B------:R-:W-:Y:S01]  /*0c20*/  FFMA.FTZ R101, R10, R16.reuse, R101 ;  /* 0x000000100a657223 */ /* 0x080fe20000010065 */
[----:B------:R-:W-:Y:S02]  /*0c30*/  HADD2.F32 R172, -RZ, R18.H1_H1 ;  /* 0x30000012ffac7230 */ /* 0x000fe40000004100 */
[----:B------:R-:W-:Y:S01]  /*0c40*/  FMUL.FTZ R11, R149, R16 ;  /* 0x00000010950b7220 */ /* 0x000fe20000410000 */
[----:B------:R-:W-:Y:S01]  /*0c50*/  FADD.FTZ R18, -R180, R175 ;  /* 0x000000afb4127221 */ /* 0x000fe20000010100 */
[----:B------:R-:W-:Y:S01]  /*0c60*/  FADD.FTZ R78, R78, R13 ;  /* 0x0000000d4e4e7221 */ /* 0x000fe20000010000 */
[-C--:B------:R-:W-:Y:S01]  /*0c70*/  FFMA.FTZ R102, R9, R13.reuse, R102 ;  /* 0x0000000d09667223 */ /* 0x080fe20000010066 */
[----:B------:R-:W-:Y:S01]  /*0c80*/  FMUL.FTZ R16, R150, R13 ;  /* 0x0000000d96107220 */ /* 0x000fe20000410000 */
[C---:B------:R-:W-:Y:S01]  /*0c90*/  FMUL.FTZ R13, R5.reuse, R22 ;  /* 0x00000016050d7220 */ /* 0x040fe20000410000 */
[--C-:B------:R-:W-:Y:S02]  /*0ca0*/  HADD2.F32 R183, -RZ, R15.reuse.H0_H0 ;  /* 0x2000000fffb77230 */ /* 0x100fe40000004100 */
[----:B------:R-:W-:Y:S01]  /*0cb0*/  FMUL.FTZ R14, R5, R18 ;  /* 0x00000012050e7220 */ /* 0x000fe20000410000 */
[----:B------:R-:W-:-:S02]  /*0cc0*/  HADD2.F32 R15, -RZ, R15.H1_H1 ;  /* 0x3000000fff0f7230 */ /* 0x000fc40000004100 */
[----:B------:R-:W-:Y:S01]  /*0cd0*/  FADD.FTZ R72, R72, R17 ;  /* 0x0000001148487221 */ /* 0x000fe20000010000 */
[-C--:B------:R-:W-:Y:S01]  /*0ce0*/  FFMA.FTZ R96, R13, R17.reuse, R96 ;  /* 0x000000110d607223 */ /* 0x080fe20000010060 */
[----:B------:R-:W-:Y:S01]  /*0cf0*/  FMUL.FTZ R18, R144, R17 ;  /* 0x0000001190127220 */ /* 0x000fe20000410000 */
[----:B------:R-:W-:Y:S01]  /*0d00*/  FADD.FTZ R22, RZ, R12 ;  /* 0x0000000cff167221 */ /* 0x000fe20000010000 */
[----:B------:R-:W-:Y:S01]  /*0d10*/  FFMA.FTZ R17, R3, R12, RZ ;  /* 0x0000000c03117223 */ /* 0x000fe200000100ff */
[--C-:B------:R-:W-:Y:S02]  /*0d20*/  HADD2.F32 R185, -RZ, R19.reuse.H0_H0 ;  /* 0x20000013ffb97230 */ /* 0x100fe40000004100 */
[----:B------:R-:W-:Y:S01]  /*0d30*/  FADD.FTZ R24, -R180, R179 ;  /* 0x000000b3b4187221 */ /* 0x000fe20000010100 */
[----:B------:R-:W-:Y:S02]  /*0d40*/  HADD2.F32 R178, -RZ, R19.H1_H1 ;  /* 0x30000013ffb27230 */ /* 0x000fe40000004100 */
[----:B------:R-:W-:Y:S01]  /*0d50*/  FADD.FTZ R19, R22, R11 ;  /* 0x0000000b16137221 */ /* 0x000fe20000010000 */
[----:B------:R-:W-:Y:S01]  /*0d60*/  FADD.FTZ R176, -R180, R15 ;  /* 0x0000000fb4b07221 */ /* 0x000fe20000010100 */
[----:B------:R-:W-:Y:S01]  /*0d70*/  FFMA.FTZ R22, R10, R11, R17 ;  /* 0x0000000b0a167223 */ /* 0x000fe20000010011 */
        /* <DEDUP_REMOVED lines=8> */
[----:B------:R-:W-:Y:S01]  /*0e00*/  FADD.FTZ R173, R24, R15 ;  /* 0x0000000f18ad7221 */ /* 0x000fe20000010000 */
[----:B------:R-:W-:Y:S01]  /*0e10*/  FFMA.FTZ R24, R14, R15, R21 ;  /* 0x0000000f0e187223 */ /* 0x000fe20000010015 */
[----:B------:R-:W-:Y:S01]  /*0e20*/  FMUL.FTZ R17, R145, R172 ;  /* 0x000000ac91117220 */ /* 0x000fe20000410000 */
[----:B------:R-:W-:Y:S01]  /*0e30*/  FADD.FTZ R174, -R180, R183 ;  /* 0x000000b7b4ae7221 */ /* 0x000fe20000010100 */
        /* <DEDUP_REMOVED lines=16> */
.L_x_5409:
[----:B----4-:R-:W-:Y:S05]  /*0f40*/  BSYNC.RECONVERGENT B1 ;  /* 0x0000000000017941 */ /* 0x010fea0003800200 */
.L_x_5408:
        /* <DEDUP_REMOVED lines=10> */
[----:B------:R-:W1:Y:S01]  /*0ff0*/  @P0 LDC.64 R184, c[0x0][0x438] ;  /* 0x00010e00ffb80b82 */ /* 0x000e620000000a00 */
[----:B------:R-:W-:Y:S01]  /*1000*/  IADD3 R215, PT, PT, R215, 0x100, RZ ;  /* 0x00000100d7d77810 */ /* 0x000fe20007ffe0ff */
[----:B-1----:R-:W-:-:S05]  /*1010*/  @P0 IMAD.WIDE.U32 R184, R181, 0x10, R184 ;  /* 0x00000010b5b80825 */ /* 0x002fca00078e00b8 */
[----:B------:R1:W5:Y:S01]  /*1020*/  @P0 LDG.E.128 R152, desc[UR10][R184.64] ;  /* 0x0000000ab8980981 */ /* 0x000362000c1e1d00 */
[----:B------:R-:W-:Y:S01]  /*1030*/  IADD3 R181, PT, PT, R181, 0x100, RZ ;  /* 0x00000100b5b57810 */ /* 0x000fe20007ffe0ff */
[----:B--2---:R-:W-:Y:S02]  /*1040*/  HADD2.F32 R23, -RZ, R172.H0_H0 ;  /* 0x200000acff177230 */ /* 0x004fe40000004100 */
[--C-:B------:R-:W-:Y:S02]  /*1050*/  HADD2.F32 R191, -RZ, R173.reuse.H1_H1 ;  /* 0x300000adffbf7230 */ /* 0x100fe40000004100 */
[----:B------:R-:W-:Y:S02]  /*1060*/  HADD2.F32 R189, -RZ, R173.H0_H0 ;  /* 0x200000adffbd7230 */ /* 0x000fe40000004100 */
[C---:B0-----:R-:W-:Y:S01]  /*1070*/  FADD.FTZ R26, -R180.reuse, R23 ;  /* 0x00000017b41a7221 */ /* 0x041fe20000010100 */
[----:B------:R-:W-:Y:S02]  /*1080*/  HADD2.F32 R193, -RZ, R174.H0_H0 ;  /* 0x200000aeffc17230 */ /* 0x000fe40000004100 */
[----:B------:R-:W-:Y:S01]  /*1090*/  FADD.FTZ R190, -R180, R191 ;  /* 0x000000bfb4be7221 */ /* 0x000fe20000010100 */
[----:B---3--:R-:W-:-:S02]  /*10a0*/  HADD2.F32 R25, -RZ, R176.H0_H0 ;  /* 0x200000b0ff197230 */ /* 0x008fc40000004100 */
[----:B-----5:R-:W-:Y:S01]  /*10b0*/  FMUL.FTZ R23, R5, R26 ;  /* 0x0000001a05177220 */ /* 0x020fe20000410000 */
[----:B------:R-:W-:Y:S02]  /*10c0*/  HADD2.F32 R187, -RZ, R172.H1_H1 ;  /* 0x300000acffbb7230 */ /* 0x000fe40000004100 */
[C---:B------:R-:W-:Y:S01]  /*10d0*/  FADD.FTZ R186, -R180.reuse, R189 ;  /* 0x000000bdb4ba7221 */ /* 0x040fe20000010100 */
[----:B------:R-:W-:Y:S02]  /*10e0*/  HADD2.F32 R27, -RZ, R174.H1_H1 ;  /* 0x300000aeff1b7230 */ /* 0x000fe40000004100 */
[----:B------:R-:W-:Y:S01]  /*10f0*/  FADD.FTZ R194, -R180, R193 ;  /* 0x000000c1b4c27221 */ /* 0x000fe20000010100 */
[----:B------:R-:W-:Y:S02]  /*1100*/  HADD2.F32 R172, -RZ, R177.H1_H1 ;  /* 0x300000b1ffac7230 */ /* 0x000fe40000004100 */
[----:B------:R-:W-:Y:S01]  /*1110*/  FADD.FTZ R68, R68, R25 ;  /* 0x0000001944447221 */ /* 0x000fe20000010000 */
[----:B------:R-:W-:-:S02]  /*1120*/  HADD2.F32 R176, -RZ, R176.H1_H1 ;  /* 0x300000b0ffb07230 */ /* 0x000fc40000004100 */
[-C--:B------:R-:W-:Y:S01]  /*1130*/  FFMA.FTZ R92, R23, R25.reuse, R92 ;  /* 0x00000019175c7223 */ /* 0x080fe2000001005c */
[----:B------:R-:W-:Y:S02]  /*1140*/  HADD2.F32 R173, -RZ, R177.H0_H0 ;  /* 0x200000b1ffad7230 */ /* 0x000fe40000004100 */
[----:B------:R-:W-:Y:S01]  /*1150*/  FMUL.FTZ R188, R132, R25 ;  /* 0x0000001984bc7220 */ /* 0x000fe20000410000 */
[C---:B------:R-:W-:Y:S01]  /*1160*/  FMUL.FTZ R190, R5.reuse, R190 ;  /* 0x000000be05be7220 */ /* 0x040fe20000410000 */
[----:B------:R-:W-:Y:S01]  /*1170*/  FMUL.FTZ R25, R5, R186 ;  /* 0x000000ba05197220 */ /* 0x000fe20000410000 */
[--C-:B------:R-:W-:Y:S02]  /*1180*/  HADD2.F32 R195, -RZ, R175.reuse.H0_H0 ;  /* 0x200000afffc37230 */ /* 0x100fe40000004100 */
[C---:B------:R-:W-:Y:S01]  /*1190*/  FADD.FTZ R174, -R180.reuse, R187 ;  /* 0x000000bbb4ae7221 */ /* 0x040fe20000010100 */
[----:B------:R-:W-:Y:S02]  /*11a0*/  HADD2.F32 R197, -RZ, R175.H1_H1 ;  /* 0x300000afffc57230 */ /* 0x000fe40000004100 */
[----:B------:R-:W-:Y:S01]  /*11b0*/  FADD.FTZ R196, -R180, R27 ;  /* 0x0000001bb4c47221 */ /* 0x000fe20000010100 */
[----:B------:R-:W-:-:S02]  /*11c0*/  HADD2.F32 R175, -RZ, R178.H0_H0 ;  /* 0x200000b2ffaf7230 */ /* 0x000fc40000004100 */
[----:B------:R-:W-:Y:S01]  /*11d0*/  FADD.FTZ R71, R71, R172 ;  /* 0x000000ac47477221 */ /* 0x000fe20000010000 */
[----:B------:R-:W-:Y:S01]  /*11e0*/  FMUL.FTZ R189, R5, R194 ;  /* 0x000000c205bd7220 */ /* 0x000fe20000410000 */
[-C--:B------:R-:W-:Y:S01]  /*11f0*/  FFMA.FTZ R95, R190, R172.reuse, R95 ;  /* 0x000000acbe5f7223 */ /* 0x080fe2000001005f */
[----:B------:R-:W-:Y:S01]  /*1200*/  FMUL.FTZ R191, R135, R172 ;  /* 0x000000ac87bf7220 */ /* 0x000fe20000410000 */
[----:B------:R-:W-:Y:S01]  /*1210*/  FMUL.FTZ R27, R133, R176 ;  /* 0x000000b0851b7220 */ /* 0x000fe20000410000 */
[----:B------:R-:W-:Y:S01]  /*1220*/  FADD.FTZ R70, R70, R173 ;  /* 0x000000ad46467221 */ /* 0x000fe20000010000 */
[-C--:B------:R-:W-:Y:S01]  /*1230*/  FFMA.FTZ R94, R25, R173.reuse, R94 ;  /* 0x000000ad195e7223 */ /* 0x080fe2000001005e */
        /* <DEDUP_REMOVED lines=9> */
[----:B------:R-:W-:-:S02]  /*12d0*/  HADD2.F32 R178, -RZ, R178.H1_H1 ;  /* 0x300000b2ffb27230 */ /* 0x000fc40000004100 */
[----:B------:R-:W-:Y:S01]  /*12e0*/  FADD.FTZ R198, -R180, R195 ;  /* 0x000000c3b4c67221 */ /* 0x000fe20000010100 */
[----:B------:R-:W-:Y:S01]  /*12f0*/  FADD.FTZ R174, R175, R192 ;  /* 0x000000c0afae7221 */ /* 0x000fe20000010000 */
[----:B------:R-:W-:Y:S01]  /*1300*/  FFMA.FTZ R173, R25, R192, R172 ;  /* 0x000000c019ad7223 */ /* 0x000fe200000100ac */
[--C-:B------:R-:W-:Y:S02]  /*1310*/  HADD2.F32 R177, -RZ, R179.reuse.H0_H0 ;  /* 0x200000b3ffb17230 */ /* 0x100fe40000004100 */
[----:B------:R-:W-:Y:S01]  /*1320*/  FMUL.FTZ R196, R5, R196 ;  /* 0x000000c405c47220 */ /* 0x000fe20000410000 */
[----:B------:R-:W-:Y:S01]  /*1330*/  FADD.FTZ R175, R174, R191 ;  /* 0x000000bfaeaf7221 */ /* 0x000fe20000010000 */
[----:B------:R-:W-:Y:S01]  /*1340*/  FFMA.FTZ R172, R190, R191, R173 ;  /* 0x000000bfbeac7223 */ /* 0x000fe200000100ad */
[----:B------:R-:W-:Y:S01]  /*1350*/  FMUL.FTZ R193, R129, R178 ;  /* 0x000000b281c17220 */ /* 0x000fe20000410000 */
[----:B-1----:R-:W-:Y:S02]  /*1360*/  HADD2.F32 R184, -RZ, R179.H1_H1 ;  /* 0x300000b3ffb87230 */ /* 0x002fe40000004100 */
[----:B------:R-:W-:Y:S01]  /*1370*/  FADD.FTZ R174, R175, R194 ;  /* 0x000000c2afae7221 */ /* 0x000fe20000010000 */
[----:B------:R-:W-:Y:S01]  /*1380*/  FFMA.FTZ R173, R189, R194, R172 ;  /* 0x000000c2bdad7223 */ /* 0x000fe200000100ac */
[C---:B------:R-:W-:Y:S01]  /*1390*/  FMUL.FTZ R195, R5.reuse, R198 ;  /* 0x000000c605c37220 */ /* 0x040fe20000410000 */
        /* <DEDUP_REMOVED lines=18> */
.L_x_5411:
[----:B------:R-:W-:Y:S05]  /*14c0*/  BSYNC.RECONVERGENT B1 ;  /* 0x0000000000017941 */ /* 0x000fea0003800200 */
.L_x_5410:
        /* <DEDUP_REMOVED lines=14> */
[--C-:B------:R-:W-:Y:S02]  /*15b0*/  HADD2.F32 R181, -RZ, R172.reuse.H0_H0 ;  /* 0x200000acffb57230 */ /* 0x100fe40000004100 */
[----:B------:R-:W-:Y:S02]  /*15c0*/  HADD2.F32 R187, -RZ, R172.H1_H1 ;  /* 0x300000acffbb7230 */ /* 0x000fe40000004100 */
[----:B------:R-:W-:Y:S01]  /*15d0*/  FADD.FTZ R206, -R180, R173 ;  /* 0x000000adb4ce7221 */ /* 0x000fe20000010100 */
[----:B------:R-:W-:-:S02]  /*15e0*/  HADD2.F32 R205, -RZ, R175.H0_H0 ;  /* 0x200000afffcd7230 */ /* 0x000fc40000004100 */
[C---:B------:R-:W-:Y:S01]  /*15f0*/  FADD.FTZ R172, -R180.reuse, R181 ;  /* 0x000000b5b4ac7221 */ /* 0x040fe20000010100 */
[----:B---3--:R-:W-:Y:S02]  /*1600*/  HADD2.F32 R173, -RZ, R176.H0_H0 ;  /* 0x200000b0ffad7230 */ /* 0x008fe40000004100 */
[C---:B------:R-:W-:Y:S01]  /*1610*/  FADD.FTZ R202, -R180.reuse, R187 ;  /* 0x000000bbb4ca7221 */ /* 0x040fe20000010100 */
[----:B------:R-:W-:Y:S02]  /*1620*/  HADD2.F32 R175, -RZ, R175.H1_H1 ;  /* 0x300000afffaf7230 */ /* 0x000fe40000004100 */
[----:B------:R-:W-:Y:S01]  /*1630*/  FADD.FTZ R186, -R180, R205 ;  /* 0x000000cdb4ba7221 */ /* 0x000fe20000010100 */
[--C-:B------:R-:W-:Y:S02]  /*1640*/  HADD2.F32 R201, -RZ, R174.reuse.H0_H0 ;  /* 0x200000aeffc97230 */ /* 0x100fe40000004100 */
[----:B------:R-:W-:Y:S01]  /*1650*/  FMUL.FTZ R204, R116, R173 ;  /* 0x000000ad74cc7220 */ /* 0x000fe20000410000 */
[----:B------:R-:W-:-:S02]  /*1660*/  HADD2.F32 R203, -RZ, R174.H1_H1 ;  /* 0x300000aeffcb7230 */ /* 0x000fc40000004100 */
[C---:B------:R-:W-:Y:S01]  /*1670*/  FADD.FTZ R174, -R180.reuse, R199 ;  /* 0x000000c7b4ae7221 */ /* 0x040fe20000010100 */
[----:B------:R-:W-:Y:S02]  /*1680*/  HADD2.F32 R176, -RZ, R176.H1_H1 ;  /* 0x300000b0ffb07230 */ /* 0x000fe40000004100 */
[C---:B-----5:R-:W-:Y:S01]  /*1690*/  FMUL.FTZ R199, R5.reuse, R172 ;  /* 0x000000ac05c77220 */ /* 0x060fe20000410000 */
[C---:B------:R-:W-:Y:S01]  /*16a0*/  FADD.FTZ R216, -R180.reuse, R175 ;  /* 0x000000afb4d87221 */ /* 0x040fe20000010100 */
[C---:B0-----:R-:W-:Y:S01]  /*16b0*/  FADD.FTZ R184, -R180.reuse, R201 ;  /* 0x000000c9b4b87221 */ /* 0x041fe20000010100 */
[--C-:B------:R-:W-:Y:S02]  /*16c0*/  HADD2.F32 R175, -RZ, R177.reuse.H0_H0 ;  /* 0x200000b1ffaf7230 */ /* 0x100fe40000004100 */
[----:B------:R-:W-:Y:S01]  /*16d0*/  FADD.FTZ R212, -R180, R203 ;  /* 0x000000cbb4d47221 */ /* 0x000fe20000010100 */
        /* <DEDUP_REMOVED lines=10> */
[----:B------:R-:W-:-:S02]  /*1780*/  HADD2.F32 R180, -RZ, R177.H1_H1 ;  /* 0x300000b1ffb47230 */ /* 0x000fc40000004100 */
[----:B------:R-:W-:Y:S01]  /*1790*/  FADD.FTZ R175, R172, R203 ;  /* 0x000000cbacaf7221 */ /* 0x000fe20000010000 */
[----:B------:R-:W-:Y:S01]  /*17a0*/  FFMA.FTZ R172, R202, R203, R173 ;  /* 0x000000cbcaac7223 */ /* 0x000fe200000100ad */
[--C-:B------:R-:W-:Y:S02]  /*17b0*/  HADD2.F32 R177, -RZ, R178.reuse.H0_H0 ;  /* 0x200000b2ffb17230 */ /* 0x100fe40000004100 */
[----:B------:R-:W-:Y:S01]  /*17c0*/  FMUL.FTZ R206, R5, R206 ;  /* 0x000000ce05ce7220 */ /* 0x000fe20000410000 */
        /* <DEDUP_REMOVED lines=37> */
.L_x_5407:
        /* <DEDUP_REMOVED lines=23> */
.L_x_5412:
[----:B----4-:R-:W-:Y:S05]  /*1b90*/  BSYNC.RECONVERGENT B0 ;  /* 0x0000000000007941 */ /* 0x010fea0003800200 */
.L_x_5406:
        /* <DEDUP_REMOVED lines=32> */
.L_x_5414:
[----:B------:R-:W-:Y:S05]  /*1da0*/  BSYNC.RECONVERGENT B0 ;  /* 0x0000000000007941 */ /* 0x000fea0003800200 */
.L_x_5413:
        /* <DEDUP_REMOVED lines=52> */
.L_x_5417:
        /* <DEDUP_REMOVED lines=13> */
[----:B-----5:R-:W-:-:S03]  /*21c0*/  HADD2.F32 R172, -RZ, R160.H0_H0 ;  /* 0x200000a0ffac7230 */ /* 0x020fc60000004100 */
[----:B------:R-:W-:Y:S02]  /*21d0*/  FMUL.FTZ R174, R140, R173 ;  /* 0x000000ad8cae7220 */ /* 0x000fe40000410000 */
[----:B------:R-:W-:-:S03]  /*21e0*/  FFMA.FTZ R52, R173, R172, R52 ;  /* 0x000000acad347223 */ /* 0x000fc60000010034 */
[----:B------:R-:W-:-:S04]  /*21f0*/  F2FP.F16.F32.PACK_AB R174, RZ, R174 ;  /* 0x000000aeffae723e */ /* 0x000fc800000000ff */
[----:B------:R-:W-:-:S07]  /*2200*/  PRMT R164, R174, 0x7610, R164 ;  /* 0x00007610aea47816 */ /* 0x000fce00000000a4 */
.L_x_5420:
[----:B------:R-:W-:Y:S05]  /*2210*/  @!P2 BRA `(.L_x_5421) ;  /* 0x00000000002ca947 */ /* 0x000fea0003800000 */
[----:B------:R-:W-:Y:S01]  /*2220*/  FFMA.FTZ R172, R10, R6, R179 ;  /* 0x000000060aac7223 */ /* 0x000fe200000100b3 */
[----:B------:R-:W-:Y:S01]  /*2230*/  ISETP.GT.AND P0, PT, R4, RZ, PT ;  /* 0x000000ff0400720c */ /* 0x000fe20003f04270 */
[----:B-----5:R-:W-:Y:S02]  /*2240*/  HADD2.F32 R173, -RZ, R160.H1_H1 ;  /* 0x300000a0ffad7230 */ /* 0x020fe40000004100 */
[----:B------:R-:W-:-:S04]  /*2250*/  FADD.FTZ R172, R11, -R172 ;  /* 0x800000ac0bac7221 */ /* 0x000fc80000010000 */
[----:B------:R-:W-:-:S05]  /*2260*/  FMUL.FTZ R172, R5, R172 ;  /* 0x000000ac05ac7220 */ /* 0x000fca0000410000 */
[----:B------:R-:W-:-:S05]  /*2270*/  FSEL R172, R172, RZ, P0 ;  /* 0x000000ffacac7208 */ /* 0x000fca0000000000 */
[----:B------:R-:W-:-:S04]  /*2280*/  FMUL.FTZ R172, R172, UR15 ;  /* 0x0000000facac7c20 */ /* 0x000fc80008410000 */
[----:B------:R-:W-:Y:S01]  /*2290*/  FMUL.FTZ R174, R141, R172 ;  /* 0x000000ac8dae7220 */ /* 0x000fe20000410000 */
[----:B------:R-:W-:-:S04]  /*22a0*/  FFMA.FTZ R53, R172, R173, R53 ;  /* 0x000000adac357223 */ /* 0x000fc80000010035 */
[----:B------:R-:W-:-:S04]  /*22b0*/  F2FP.F16.F32.PACK_AB R174, RZ, R174 ;  /* 0x000000aeffae723e */ /* 0x000fc800000000ff */
[----:B------:R-:W-:-:S07]  /*22c0*/  PRMT R164, R164, 0x5410, R174 ;  /* 0x00005410a4a47816 */ /* 0x000fce00000000ae */
.L_x_5421:
        /* <DEDUP_REMOVED lines=12> */
.L_x_5422:
        /* <DEDUP_REMOVED lines=12> */
.L_x_5423:
        /* <DEDUP_REMOVED lines=12> */
.L_x_5424:
        /* <DEDUP_REMOVED lines=12> */
.L_x_5425:
        /* <DEDUP_REMOVED lines=12> */
.L_x_5426:
        /* <DEDUP_REMOVED lines=11> */
[----:B------:R-:W-:Y:S01]  /*2740*/  PRMT R167, R167, 0x5410, R174 ;  /* 0x00005410a7a77816 */ /* 0x000fe200000000ae */
[----:B------:R-:W-:Y:S06]  /*2750*/  BRA `(.L_x_5427) ;  /* 0x0000001000987947 */ /* 0x000fec0003800000 */
.L_x_5419:
        /* <DEDUP_REMOVED lines=12> */
[----:B-----5:R-:W-:-:S03]  /*2820*/  HADD2.F32 R173, -RZ, R160.H0_H0 ;  /* 0x200000a0ffad7230 */ /* 0x020fc60000004100 */
[-C--:B------:R-:W-:Y:S02]  /*2830*/  FMUL.FTZ R168, R140, R169.reuse ;  /* 0x000000a98ca87220 */ /* 0x080fe40000410000 */
[----:B------:R-:W-:-:S03]  /*2840*/  FFMA.FTZ R52, R173, R169, R52 ;  /* 0x000000a9ad347223 */ /* 0x000fc60000010034 */
[----:B------:R-:W-:-:S04]  /*2850*/  F2FP.F16.F32.PACK_AB R168, RZ, R168 ;  /* 0x000000a8ffa8723e */ /* 0x000fc800000000ff */
[----:B------:R-:W-:-:S07]  /*2860*/  PRMT R164, R168, 0x7610, R164 ;  /* 0x00007610a8a47816 */ /* 0x000fce00000000a4 */
.L_x_5428:
[----:B------:R-:W-:Y:S01]  /*2870*/  F2FP.F16.F32.PACK_AB R168, RZ, R171 ;  /* 0x000000abffa8723e */ /* 0x000fe200000000ff */
[----:B------:R-:W-:Y:S01]  /*2880*/  FFMA.FTZ R176, R14, R6, R179 ;  /* 0x000000060eb07223 */ /* 0x000fe200000100b3 */
[----:B------:R-:W-:Y:S01]  /*2890*/  FMUL.FTZ R172, R5, R172 ;  /* 0x000000ac05ac7220 */ /* 0x000fe20000410000 */
[----:B------:R-:W-:Y:S01]  /*28a0*/  FSEL R171, R170, RZ, P0 ;  /* 0x000000ffaaab7208 */ /* 0x000fe20000000000 */
[----:B------:R-:W-:Y:S06]  /*28b0*/  @!P2 BRA `(.L_x_5429) ;  /* 0x000000000018a947 */ /* 0x000fec0003800000 */
[----:B------:R-:W-:Y:S01]  /*28c0*/  FMUL.FTZ R170, R171, UR15 ;  /* 0x0000000fabaa7c20 */ /* 0x000fe20008410000 */
[----:B-----5:R-:W-:-:S03]  /*28d0*/  HADD2.F32 R174, -RZ, R160.H1_H1 ;  /* 0x300000a0ffae7230 */ /* 0x020fc60000004100 */
[-C--:B------:R-:W-:Y:S02]  /*28e0*/  FMUL.FTZ R169, R141, R170.reuse ;  /* 0x000000aa8da97220 */ /* 0x080fe40000410000 */
[----:B------:R-:W-:-:S03]  /*28f0*/  FFMA.FTZ R53, R174, R170, R53 ;  /* 0x000000aaae357223 */ /* 0x000fc60000010035 */
[----:B------:R-:W-:-:S04]  /*2900*/  F2FP.F16.F32.PACK_AB R169, RZ, R169 ;  /* 0x000000a9ffa9723e */ /* 0x000fc800000000ff */
[----:B------:R-:W-:-:S07]  /*2910*/  PRMT R164, R164, 0x5410, R169 ;  /* 0x00005410a4a47816 */ /* 0x000fce00000000a9 */
.L_x_5429:
[----:B------:R-:W-:Y:S01]  /*2920*/  F2FP.F16.F32.PACK_AB R173, RZ, R171 ;  /* 0x000000abffad723e */ /* 0x000fe200000000ff */
[----:B------:R-:W-:Y:S01]  /*2930*/  FFMA.FTZ R181, R13, R6, R179 ;  /* 0x000000060db57223 */ /* 0x000fe200000100b3 */
[----:B------:R-:W-:Y:S01]  /*2940*/  FADD.FTZ R174, R15, -R176 ;  /* 0x800000b00fae7221 */ /* 0x000fe20000010000 */
        /* <DEDUP_REMOVED lines=8> */
.L_x_5430:
[----:B------:R-:W-:Y:S01]  /*29d0*/  F2FP.F16.F32.PACK_AB R175, RZ, R172 ;  /* 0x000000acffaf723e */ /* 0x000fe200000000ff */
        /* <DEDUP_REMOVED lines=15> */
.L_x_5431:
[----:B------:R-:W-:Y:S01]  /*2ad0*/  F2FP.F16.F32.PACK_AB R178, RZ, R174 ;  /* 0x000000aeffb2723e */ /* 0x000fe200000000ff */
[----:B------:R-:W-:Y:S01]  /*2ae0*/  FADD.FTZ R174, R22, -R181 ;  /* 0x800000b516ae7221 */ /* 0x000fe20000010000 */
[----:B------:R-:W-:Y:S01]  /*2af0*/  FADD.FTZ R176, R21, -R180 ;  /* 0x800000b415b07221 */ /* 0x000fe20000010000 */
[----:B------:R-:W-:Y:S01]  /*2b00*/  FMUL.FTZ R172, R5, R172 ;  /* 0x000000ac05ac7220 */ /* 0x000fe20000410000 */
        /* <DEDUP_REMOVED lines=8> */
.L_x_5432:
[----:B------:R-:W-:Y:S01]  /*2b90*/  F2FP.F16.F32.PACK_AB R180, RZ, R171 ;  /* 0x000000abffb4723e */ /* 0x000fe200000000ff */
[C---:B------:R-:W-:Y:S01]  /*2ba0*/  FMUL.FTZ R174, R5.reuse, R174 ;  /* 0x000000ae05ae7220 */ /* 0x040fe20000410000 */
        /* <DEDUP_REMOVED lines=9> */
.L_x_5433:
[----:B------:R-:W-:Y:S02]  /*2c40*/  F2FP.F16.F32.PACK_AB R172, RZ, R172 ;  /* 0x000000acffac723e */ /* 0x000fe400000000ff */
[----:B------:R-:W-:Y:S02]  /*2c50*/  FSEL R176, R176, RZ, P0 ;  /* 0x000000ffb0b07208 */ /* 0x000fe40000000000 */
        /* <DEDUP_REMOVED lines=8> */
.L_x_5434:
[----:B------:R-:W-:Y:S02]  /*2ce0*/  F2FP.F16.F32.PACK_AB R171, R176, R171 ;  /* 0x000000abb0ab723e */ /* 0x000fe400000000ff */
[----:B------:R-:W-:Y:S02]  /*2cf0*/  PRMT R170, R180, 0x5410, R172 ;  /* 0x00005410b4aa7816 */ /* 0x000fe400000000ac */
[----:B------:R-:W-:Y:S02]  /*2d00*/  PRMT R169, R175, 0x5410, R178 ;  /* 0x00005410afa97816 */ /* 0x000fe400000000b2 */
[----:B------:R-:W-:Y:S01]  /*2d10*/  PRMT R168, R168, 0x5410, R173 ;  /* 0x00005410a8a87816 */ /* 0x000fe200000000ad */
[----:B------:R-:W-:Y:S06]  /*2d20*/  @!P2 BRA `(.L_x_5427) ;  /* 0x0000000c0024a947 */ /* 0x000fec0003800000 */
[----:B------:R-:W-:Y:S01]  /*2d30*/  FMUL.FTZ R172, R176, UR15 ;  /* 0x0000000fb0ac7c20 */ /* 0x000fe20008410000 */
[----:B-----5:R-:W-:-:S03]  /*2d40*/  HADD2.F32 R174, -RZ, R163.H1_H1 ;  /* 0x300000a3ffae7230 */ /* 0x020fc60000004100 */
[-C--:B------:R-:W-:Y:S02]  /*2d50*/  FMUL.FTZ R173, R139, R172.reuse ;  /* 0x000000ac8bad7220 */ /* 0x080fe40000410000 */
[----:B------:R-:W-:-:S03]  /*2d60*/  FFMA.FTZ R51, R174, R172, R51 ;  /* 0x000000acae337223 */ /* 0x000fc60000010033 */
[----:B------:R-:W-:-:S04]  /*2d70*/  F2FP.F16.F32.PACK_AB R173, RZ, R173 ;  /* 0x000000adffad723e */ /* 0x000fc800000000ff */
[----:B------:R-:W-:Y:S01]  /*2d80*/  PRMT R167, R167, 0x5410, R173 ;  /* 0x00005410a7a77816 */ /* 0x000fe200000000ad */
[----:B------:R-:W-:Y:S06]  /*2d90*/  BRA `(.L_x_5427) ;  /* 0x0000000c00087947 */ /* 0x000fec0003800000 */
.L_x_5418:
        /* <DEDUP_REMOVED lines=9> */
[----:B-----5:R-:W-:Y:S02]  /*2e30*/  HADD2.F32 R175, -RZ, R160.H0_H0 ;  /* 0x200000a0ffaf7230 */ /* 0x020fe40000004100 */
[----:B------:R-:W-:-:S04]  /*2e40*/  @P0 FADD.FTZ R173, R12, -R173 ;  /* 0x800000ad0cad0221 */ /* 0x000fc80000010000 */
[----:B------:R-:W-:-:S04]  /*2e50*/  @P0 FFMA.FTZ R172, R5, R173, R172 ;  /* 0x000000ad05ac0223 */ /* 0x000fc800000100ac */
[----:B------:R-:W-:-:S04]  /*2e60*/  FMUL.FTZ R173, R172, UR15 ;  /* 0x0000000facad7c20 */ /* 0x000fc80008410000 */
[-C--:B------:R-:W-:Y:S01]  /*2e70*/  FMUL.FTZ R172, R140, R173.reuse ;  /* 0x000000ad8cac7220 */ /* 0x080fe20000410000 */
[----:B------:R-:W-:-:S04]  /*2e80*/  FFMA.FTZ R52, R175, R173, R52 ;  /* 0x000000adaf347223 */ /* 0x000fc80000010034 */
[----:B------:R-:W-:-:S04]  /*2e90*/  F2FP.F16.F32.PACK_AB R172, RZ, R172 ;  /* 0x000000acffac723e */ /* 0x000fc800000000ff */
[----:B------:R-:W-:-:S07]  /*2ea0*/  PRMT R164, R172, 0x7610, R164 ;  /* 0x00007610aca47816 */ /* 0x000fce00000000a4 */
.L_x_5436:
[----:B------:R-:W-:Y:S05]  /*2eb0*/  @!P2 BRA `(.L_x_5437) ;  /* 0x000000000028a947 */ /* 0x000fea0003800000 */
[----:B------:R-:W-:Y:S01]  /*2ec0*/  @P0 FFMA.FTZ R174, R10, R6, R179 ;  /* 0x000000060aae0223 */ /* 0x000fe200000100b3 */
[----:B------:R-:W-:-:S03]  /*2ed0*/  HADD2.F32 R172, -RZ, R28.H1_H1 ;  /* 0x3000001cffac7230 */ /* 0x000fc60000004100 */
[----:B------:R-:W-:-:S04]  /*2ee0*/  @P0 FADD.FTZ R174, R11, -R174 ;  /* 0x800000ae0bae0221 */ /* 0x000fc80000010000 */
[----:B------:R-:W-:Y:S01]  /*2ef0*/  @P0 FFMA.FTZ R172, R5, R174, R172 ;  /* 0x000000ae05ac0223 */ /* 0x000fe200000100ac */
[----:B-----5:R-:W-:-:S03]  /*2f00*/  HADD2.F32 R174, -RZ, R160.H1_H1 ;  /* 0x300000a0ffae7230 */ /* 0x020fc60000004100 */
[----:B------:R-:W-:-:S04]  /*2f10*/  FMUL.FTZ R172, R172, UR15 ;  /* 0x0000000facac7c20 */ /* 0x000fc80008410000 */
[-C--:B------:R-:W-:Y:S01]  /*2f20*/  FMUL.FTZ R173, R141, R172.reuse ;  /* 0x000000ac8dad7220 */ /* 0x080fe20000410000 */
[----:B------:R-:W-:-:S04]  /*2f30*/  FFMA.FTZ R53, R174, R172, R53 ;  /* 0x000000acae357223 */ /* 0x000fc80000010035 */
[----:B------:R-:W-:-:S04]  /*2f40*/  F2FP.F16.F32.PACK_AB R173, RZ, R173 ;  /* 0x000000adffad723e */ /* 0x000fc800000000ff */
[----:B------:R-:W-:-:S07]  /*2f50*/  PRMT R164, R164, 0x5410, R173 ;  /* 0x00005410a4a47816 */ /* 0x000fce00000000ad */
.L_x_5437:
[----:B------:R-:W-:Y:S05]  /*2f60*/  @!P2 BRA `(.L_x_5438) ;  /* 0x000000000028a947 */ /* 0x000fea0003800000 */
        /* <DEDUP_REMOVED lines=10> */
.L_x_5438:
        /* <DEDUP_REMOVED lines=11> */
.L_x_5439:
        /* <DEDUP_REMOVED lines=11> */
.L_x_5440:
        /* <DEDUP_REMOVED lines=11> */
.L_x_5441:
        /* <DEDUP_REMOVED lines=11> */
.L_x_5442:
        /* <DEDUP_REMOVED lines=10> */
[----:B------:R-:W-:Y:S01]  /*3370*/  PRMT R167, R167, 0x5410, R173 ;  /* 0x00005410a7a77816 */ /* 0x000fe200000000ad */
[----:B------:R-:W-:Y:S06]  /*3380*/  BRA `(.L_x_5427) ;  /* 0x00000004008c7947 */ /* 0x000fec0003800000 */
.L_x_5435:
[----:B------:R-:W-:Y:S01]  /*3390*/  ISETP.GT.AND P0, PT, R4, RZ, PT ;  /* 0x000000ff0400720c */ /* 0x000fe20003f04270 */
[----:B------:R-:W-:Y:S01]  /*33a0*/  @P3 FFMA.FTZ R169, R3, R6, R179 ;  /* 0x0000000603a93223 */ /* 0x000fe200000100b3 */
[--C-:B------:R-:W-:Y:S02]  /*33b0*/  HADD2.F32 R168, -RZ, R28.reuse.H0_H0 ;  /* 0x2000001cffa87230 */ /* 0x100fe40000004100 */
[----:B------:R-:W-:Y:S02]  /*33c0*/  HADD2.F32 R170, -RZ, R28.H1_H1 ;  /* 0x3000001cffaa7230 */ /* 0x000fe40000004100 */
[----:B------:R-:W-:Y:S01]  /*33d0*/  @P3 FADD.FTZ R169, R12, -R169 ;  /* 0x800000a90ca93221 */ /* 0x000fe20000010000 */
[--C-:B------:R-:W-:Y:S02]  /*33e0*/  HADD2.F32 R174, -RZ, R29.reuse.H1_H1 ;  /* 0x3000001dffae7230 */ /* 0x100fe40000004100 */
[----:B------:R-:W-:Y:S02]  /*33f0*/  HADD2.F32 R172, -RZ, R29.H0_H0 ;  /* 0x2000001dffac7230 */ /* 0x000fe40000004100 */
[----:B------:R-:W-:Y:S01]  /*3400*/  @P3 FFMA.FTZ R168, R5, R169, R168 ;  /* 0x000000a905a83223 */ /* 0x000fe200000100a8 */
[----:B------:R-:W-:-:S02]  /*3410*/  HADD2.F32 R180, -RZ, R31.H0_H0 ;  /* 0x2000001fffb47230 */ /* 0x000fc40000004100 */
        /* <DEDUP_REMOVED lines=8> */
[C---:B------:R-:W-:Y:S01]  /*34a0*/  @P0 FFMA.FTZ R170, R5.reuse, R171, R170 ;  /* 0x000000ab05aa0223 */ /* 0x040fe200000100aa */
[----:B------:R-:W-:Y:S01]  /*34b0*/  @P0 FFMA.FTZ R174, R5, R175, R174 ;  /* 0x000000af05ae0223 */ /* 0x000fe200000100ae */
[----:B------:R-:W-:-:S02]  /*34c0*/  HADD2.F32 R176, -RZ, R30.H0_H0 ;  /* 0x2000001effb07230 */ /* 0x000fc40000004100 */
[-CC-:B------:R-:W-:Y:S01]  /*34d0*/  @P0 FFMA.FTZ R175, R19, R6.reuse, R179.reuse ;  /* 0x0000000613af0223 */ /* 0x180fe200000100b3 */
[----:B------:R-:W-:Y:S02]  /*34e0*/  HADD2.F32 R178, -RZ, R30.H1_H1 ;  /* 0x3000001effb27230 */ /* 0x000fe40000004100 */
[----:B------:R-:W-:Y:S01]  /*34f0*/  @P0 FFMA.FTZ R184, R24, R6, R179 ;  /* 0x0000000618b80223 */ /* 0x000fe200000100b3 */
[----:B------:R-:W-:Y:S01]  /*3500*/  @P0 FADD.FTZ R169, R18, -R169 ;  /* 0x800000a912a90221 */ /* 0x000fe20000010000 */
[----:B------:R-:W-:Y:S01]  /*3510*/  @P0 FADD.FTZ R171, R17, -R182 ;  /* 0x800000b611ab0221 */ /* 0x000fe20000010000 */
[----:B------:R-:W-:Y:S01]  /*3520*/  @P0 FFMA.FTZ R172, R5, R173, R172 ;  /* 0x000000ad05ac0223 */ /* 0x000fe200000100ac */
        /* <DEDUP_REMOVED lines=9> */
[----:B------:R-:W-:Y:S02]  /*35c0*/  F2FP.F16.F32.PACK_AB R182, RZ, R172 ;  /* 0x000000acffb6723e */ /* 0x000fe400000000ff */
[----:B------:R-:W-:Y:S02]  /*35d0*/  F2FP.F16.F32.PACK_AB R183, RZ, R174 ;  /* 0x000000aeffb7723e */ /* 0x000fe400000000ff */
[----:B------:R-:W-:Y:S02]  /*35e0*/  F2FP.F16.F32.PACK_AB R184, RZ, R176 ;  /* 0x000000b0ffb8723e */ /* 0x000fe400000000ff */
[----:B------:R-:W-:Y:S01]  /*35f0*/  F2FP.F16.F32.PACK_AB R185, RZ, R178 ;  /* 0x000000b2ffb9723e */ /* 0x000fe200000000ff */
[----:B------:R-:W-:Y:S06]  /*3600*/  @!P2 BRA `(.L_x_5443) ;  /* 0x000000000018a947 */ /* 0x000fec0003800000 */
[----:B------:R-:W-:Y:S01]  /*3610*/  FMUL.FTZ R169, R168, UR15 ;  /* 0x0000000fa8a97c20 */ /* 0x000fe20008410000 */
[----:B-----5:R-:W-:-:S03]  /*3620*/  HADD2.F32 R171, -RZ, R160.H0_H0 ;  /* 0x200000a0ffab7230 */ /* 0x020fc60000004100 */
[-C--:B------:R-:W-:Y:S02]  /*3630*/  FMUL.FTZ R168, R140, R169.reuse ;  /* 0x000000a98ca87220 */ /* 0x080fe40000410000 */
[----:B------:R-:W-:-:S03]  /*3640*/  FFMA.FTZ R52, R171, R169, R52 ;  /* 0x000000a9ab347223 */ /* 0x000fc60000010034 */
[----:B------:R-:W-:-:S04]  /*3650*/  F2FP.F16.F32.PACK_AB R168, RZ, R168 ;  /* 0x000000a8ffa8723e */ /* 0x000fc800000000ff */
[----:B------:R-:W-:-:S07]  /*3660*/  PRMT R164, R168, 0x7610, R164 ;  /* 0x00007610a8a47816 */ /* 0x000fce00000000a4 */
.L_x_5443:
[----:B------:R-:W-:Y:S05]  /*3670*/  @!P2 BRA `(.L_x_5444) ;  /* 0x000000000018a947 */ /* 0x000fea0003800000 */
[----:B------:R-:W-:Y:S01]  /*3680*/  FMUL.FTZ R170, R170, UR15 ;  /* 0x0000000faaaa7c20 */ /* 0x000fe20008410000 */
[----:B-----5:R-:W-:-:S03]  /*3690*/  HADD2.F32 R186, -RZ, R160.H1_H1 ;  /* 0x300000a0ffba7230 */ /* 0x020fc60000004100 */
[-C--:B------:R-:W-:Y:S02]  /*36a0*/  FMUL.FTZ R168, R141, R170.reuse ;  /* 0x000000aa8da87220 */ /* 0x080fe40000410000 */
[----:B------:R-:W-:-:S03]  /*36b0*/  FFMA.FTZ R53, R186, R170, R53 ;  /* 0x000000aaba357223 */ /* 0x000fc60000010035 */
[----:B------:R-:W-:-:S04]  /*36c0*/  F2FP.F16.F32.PACK_AB R168, RZ, R168 ;  /* 0x000000a8ffa8723e */ /* 0x000fc800000000ff */
[----:B------:R-:W-:-:S07]  /*36d0*/  PRMT R164, R164, 0x5410, R168 ;  /* 0x00005410a4a47816 */ /* 0x000fce00000000a8 */
.L_x_5444:
[----:B------:R-:W-:Y:S05]  /*36e0*/  @!P2 BRA `(.L_x_5445) ;  /* 0x000000000018a947 */ /* 0x000fea0003800000 */
[----:B------:R-:W-:Y:S01]  /*36f0*/  FMUL.FTZ R169, R172, UR15 ;  /* 0x0000000faca97c20 */ /* 0x000fe20008410000 */
[----:B-----5:R-:W-:-:S03]  /*3700*/  HADD2.F32 R171, -RZ, R161.H0_H0 ;  /* 0x200000a1ffab7230 */ /* 0x020fc60000004100 */
[-C--:B------:R-:W-:Y:S02]  /*3710*/  FMUL.FTZ R168, R142, R169.reuse ;  /* 0x000000a98ea87220 */ /* 0x080fe40000410000 */
[----:B------:R-:W-:-:S03]  /*3720*/  FFMA.FTZ R54, R171, R169, R54 ;  /* 0x000000a9ab367223 */ /* 0x000fc60000010036 */
[----:B------:R-:W-:-:S04]  /*3730*/  F2FP.F16.F32.PACK_AB R168, RZ, R168 ;  /* 0x000000a8ffa8723e */ /* 0x000fc800000000ff */
[----:B------:R-:W-:-:S07]  /*3740*/  PRMT R165, R168, 0x7610, R165 ;  /* 0x00007610a8a57816 */ /* 0x000fce00000000a5 */
.L_x_5445:
[----:B------:R-:W-:Y:S05]  /*3750*/  @!P2 BRA `(.L_x_5446) ;  /* 0x000000000018a947 */ /* 0x000fea0003800000 */
[----:B------:R-:W-:Y:S01]  /*3760*/  FMUL.FTZ R174, R174, UR15 ;  /* 0x0000000faeae7c20 */ /* 0x000fe20008410000 */
[----:B-----5:R-:W-:-:S03]  /*3770*/  HADD2.F32 R170, -RZ, R161.H1_H1 ;  /* 0x300000a1ffaa7230 */ /* 0x020fc60000004100 */
[-C--:B------:R-:W-:Y:S02]  /*3780*/  FMUL.FTZ R168, R143, R174.reuse ;  /* 0x000000ae8fa87220 */ /* 0x080fe40000410000 */
[----:B------:R-:W-:-:S03]  /*3790*/  FFMA.FTZ R55, R170, R174, R55 ;  /* 0x000000aeaa377223 */ /* 0x000fc60000010037 */
[----:B------:R-:W-:-:S04]  /*37a0*/  F2FP.F16.F32.PACK_AB R168, RZ, R168 ;  /* 0x000000a8ffa8723e */ /* 0x000fc800000000ff */
[----:B------:R-:W-:-:S07]  /*37b0*/  PRMT R165, R165, 0x5410, R168 ;  /* 0x00005410a5a57816 */ /* 0x000fce00000000a8 */
.L_x_5446:
[----:B------:R-:W-:Y:S05]  /*37c0*/  @!P2 BRA `(.L_x_5447) ;  /* 0x000000000018a947 */ /* 0x000fea0003800000 */
[----:B------:R-:W-:Y:S01]  /*37d0*/  FMUL.FTZ R169, R176, UR15 ;  /* 0x0000000fb0a97c20 */ /* 0x000fe20008410000 */
[----:B-----5:R-:W-:-:S03]  /*37e0*/  HADD2.F32 R171, -RZ, R162.H0_H0 ;  /* 0x200000a2ffab7230 */ /* 0x020fc60000004100 */
[-C--:B------:R-:W-:Y:S02]  /*37f0*/  FMUL.FTZ R168, R136, R169.reuse ;  /* 0x000000a988a87220 */ /* 0x080fe40000410000 */
[----:B------:R-:W-:-:S03]  /*3800*/  FFMA.FTZ R48, R171, R169, R48 ;  /* 0x000000a9ab307223 */ /* 0x000fc60000010030 */
[----:B------:R-:W-:-:S04]  /*3810*/  F2FP.F16.F32.PACK_AB R168, RZ, R168 ;  /* 0x000000a8ffa8723e */ /* 0x000fc800000000ff */
[----:B------:R-:W-:-:S07]  /*3820*/  PRMT R166, R168, 0x7610, R166 ;  /* 0x00007610a8a67816 */ /* 0x000fce00000000a6 */
.L_x_5447:
[----:B------:R-:W-:Y:S05]  /*3830*/  @!P2 BRA `(.L_x_5448) ;  /* 0x000000000018a947 */ /* 0x000fea0003800000 */
[----:B------:R-:W-:Y:S01]  /*3840*/  FMUL.FTZ R178, R178, UR15 ;  /* 0x0000000fb2b27c20 */ /* 0x000fe20008410000 */
[----:B-----5:R-:W-:-:S03]  /*3850*/  HADD2.F32 R170, -RZ, R162.H1_H1 ;  /* 0x300000a2ffaa7230 */ /* 0x020fc60000004100 */
[-C--:B------:R-:W-:Y:S02]  /*3860*/  FMUL.FTZ R168, R137, R178.reuse ;  /* 0x000000b289a87220 */ /* 0x080fe40000410000 */
[----:B------:R-:W-:-:S03]  /*3870*/  FFMA.FTZ R49, R170, R178, R49 ;  /* 0x000000b2aa317223 */ /* 0x000fc60000010031 */
[----:B------:R-:W-:-:S04]  /*3880*/  F2FP.F16.F32.PACK_AB R168, RZ, R168 ;  /* 0x000000a8ffa8723e */ /* 0x000fc800000000ff */
[----:B------:R-:W-:-:S07]  /*3890*/  PRMT R166, R166, 0x5410, R168 ;  /* 0x00005410a6a67816 */ /* 0x000fce00000000a8 */
.L_x_5448:
[----:B------:R-:W-:Y:S05]  /*38a0*/  @!P2 BRA `(.L_x_5449) ;  /* 0x000000000018a947 */ /* 0x000fea0003800000 */
[----:B------:R-:W-:Y:S01]  /*38b0*/  FMUL.FTZ R169, R180, UR15 ;  /* 0x0000000fb4a97c20 */ /* 0x000fe20008410000 */
[----:B-----5:R-:W-:-:S03]  /*38c0*/  HADD2.F32 R171, -RZ, R163.H0_H0 ;  /* 0x200000a3ffab7230 */ /* 0x020fc60000004100 */
[-C--:B------:R-:W-:Y:S02]  /*38d0*/  FMUL.FTZ R168, R138, R169.reuse ;  /* 0x000000a98aa87220 */ /* 0x080fe40000410000 */
[----:B------:R-:W-:-:S03]  /*38e0*/  FFMA.FTZ R50, R171, R169, R50 ;  /* 0x000000a9ab327223 */ /* 0x000fc60000010032 */
[----:B------:R-:W-:-:S04]  /*38f0*/  F2FP.F16.F32.PACK_AB R168, RZ, R168 ;  /* 0x000000a8ffa8723e */ /* 0x000fc800000000ff */
[----:B------:R-:W-:-:S07]  /*3900*/  PRMT R167, R168, 0x7610, R167 ;  /* 0x00007610a8a77816 */ /* 0x000fce00000000a7 */
.L_x_5449:
        /* <DEDUP_REMOVED lines=10> */
[----:B------:R-:W-:-:S07]  /*39b0*/  PRMT R167, R167, 0x5410, R173 ;  /* 0x00005410a7a77816 */ /* 0x000fce00000000ad */
.L_x_5427:
        /* <DEDUP_REMOVED lines=10> */
.L_x_5416:
[----:B------:R-:W-:Y:S05]  /*3a60*/  BSYNC.RECONVERGENT B0 ;  /* 0x0000000000007941 */ /* 0x000fea0003800200 */
.L_x_5415:
        /* <DEDUP_REMOVED lines=9> */
.L_x_5452:
[----:B------:R-:W-:Y:S05]  /*3b00*/  BRA.U !UP0, `(.L_x_5453) ;  /* 0x0000000d08087547 */ /* 0x000fea000b800000 */
[----:B------:R-:W-:-:S04]  /*3b10*/  UISETP.NE.U32.AND UP0, UPT, UR6, URZ, UPT ;  /* 0x000000ff0600728c */ /* 0x000fc8000bf05070 */
[----:B------:R-:W-:-:S06]  /*3b20*/  UISETP.NE.AND.EX UP0, UPT, UR7, URZ, UPT, UP0 ;  /* 0x000000ff0700728c */ /* 0x000fcc000bf05300 */
[----:B------:R-:W-:-:S13]  /*3b30*/  PLOP3.LUT P0, PT, PT, PT, UP0, 0x80, 0x8 ;  /* 0x000000000008781c */ /* 0x000fda0003f0f008 */
[----:B------:R-:W-:Y:S05]  /*3b40*/  @!P0 BRA `(.L_x_5454) ;  /* 0x0000000400908947 */ /* 0x000fea0003800000 */
[----:B------:R-:W-:Y:S01]  /*3b50*/  ISETP.GT.AND P4, PT, R4, RZ, PT ;  /* 0x000000ff0400720c */ /* 0x000fe20003f84270 */
[--C-:B0-----:R-:W-:Y:S02]  /*3b60*/  HADD2.F32 R168, -RZ, R152.reuse.H0_H0 ;  /* 0x20000098ffa87230 */ /* 0x101fe40000004100 */
[----:B------:R-:W-:Y:S02]  /*3b70*/  HADD2.F32 R170, -RZ, R152.H1_H1 ;  /* 0x30000098ffaa7230 */ /* 0x000fe40000004100 */
[--C-:B------:R-:W-:Y:S02]  /*3b80*/  HADD2.F32 R174, -RZ, R153.reuse.H0_H0 ;  /* 0x20000099ffae7230 */ /* 0x100fe40000004100 */
[----:B------:R-:W-:Y:S02]  /*3b90*/  HADD2.F32 R176, -RZ, R153.H1_H1 ;  /* 0x30000099ffb07230 */ /* 0x000fe40000004100 */
[----:B------:R-:W-:-:S04]  /*3ba0*/  HADD2.F32 R182, -RZ, R155.H0_H0 ;  /* 0x2000009bffb67230 */ /* 0x000fc80000004100 */
        /* <DEDUP_REMOVED lines=40> */
.L_x_5455:
[----:B------:R-:W-:Y:S05]  /*3e30*/  @!P2 BRA `(.L_x_5456) ;  /* 0x000000000018a947 */ /* 0x000fea0003800000 */
[----:B------:R-:W-:Y:S01]  /*3e40*/  FMUL.FTZ R170, R170, UR15 ;  /* 0x0000000faaaa7c20 */ /* 0x000fe20008410000 */
[----:B-----5:R-:W-:-:S03]  /*3e50*/  HADD2.F32 R186, -RZ, R160.H1_H1 ;  /* 0x300000a0ffba7230 */ /* 0x020fc60000004100 */
[-C--:B------:R-:W-:Y:S02]  /*3e60*/  FMUL.FTZ R168, R125, R170.reuse ;  /* 0x000000aa7da87220 */ /* 0x080fe40000410000 */
[----:B------:R-:W-:-:S03]  /*3e70*/  FFMA.FTZ R45, R186, R170, R45 ;  /* 0x000000aaba2d7223 */ /* 0x000fc6000001002d */
[----:B------:R-:W-:-:S04]  /*3e80*/  F2FP.F16.F32.PACK_AB R168, RZ, R168 ;  /* 0x000000a8ffa8723e */ /* 0x000fc800000000ff */
[----:B------:R-:W-:-:S07]  /*3e90*/  PRMT R164, R164, 0x5410, R168 ;  /* 0x00005410a4a47816 */ /* 0x000fce00000000a8 */
.L_x_5456:
[----:B------:R-:W-:Y:S05]  /*3ea0*/  @!P2 BRA `(.L_x_5457) ;  /* 0x000000000018a947 */ /* 0x000fea0003800000 */
[----:B------:R-:W-:Y:S01]  /*3eb0*/  FMUL.FTZ R169, R174, UR15 ;  /* 0x0000000faea97c20 */ /* 0x000fe20008410000 */
[----:B-----5:R-:W-:-:S03]  /*3ec0*/  HADD2.F32 R171, -RZ, R161.H0_H0 ;  /* 0x200000a1ffab7230 */ /* 0x020fc60000004100 */
[-C--:B------:R-:W-:Y:S02]  /*3ed0*/  FMUL.FTZ R168, R126, R169.reuse ;  /* 0x000000a97ea87220 */ /* 0x080fe40000410000 */
[----:B------:R-:W-:-:S03]  /*3ee0*/  FFMA.FTZ R46, R171, R169, R46 ;  /* 0x000000a9ab2e7223 */ /* 0x000fc6000001002e */
[----:B------:R-:W-:-:S04]  /*3ef0*/  F2FP.F16.F32.PACK_AB R168, RZ, R168 ;  /* 0x000000a8ffa8723e */ /* 0x000fc800000000ff */
[----:B------:R-:W-:-:S07]  /*3f00*/  PRMT R165, R168, 0x7610, R165 ;  /* 0x00007610a8a57816 */ /* 0x000fce00000000a5 */
.L_x_5457:
[----:B------:R-:W-:Y:S05]  /*3f10*/  @!P2 BRA `(.L_x_5458) ;  /* 0x000000000018a947 */ /* 0x000fea0003800000 */
[----:B------:R-:W-:Y:S01]  /*3f20*/  FMUL.FTZ R176, R176, UR15 ;  /* 0x0000000fb0b07c20 */ /* 0x000fe20008410000 */
[----:B-----5:R-:W-:-:S03]  /*3f30*/  HADD2.F32 R170, -RZ, R161.H1_H1 ;  /* 0x300000a1ffaa7230 */ /* 0x020fc60000004100 */
[-C--:B------:R-:W-:Y:S02]  /*3f40*/  FMUL.FTZ R168, R127, R176.reuse ;  /* 0x000000b07fa87220 */ /* 0x080fe40000410000 */
[----:B------:R-:W-:-:S03]  /*3f50*/  FFMA.FTZ R47, R170, R176, R47 ;  /* 0x000000b0aa2f7223 */ /* 0x000fc6000001002f */
[----:B------:R-:W-:-:S04]  /*3f60*/  F2FP.F16.F32.PACK_AB R168, RZ, R168 ;  /* 0x000000a8ffa8723e */ /* 0x000fc800000000ff */
[----:B------:R-:W-:-:S07]  /*3f70*/  PRMT R165, R165, 0x5410, R168 ;  /* 0x00005410a5a57816 */ /* 0x000fce00000000a8 */
.L_x_5458:
[----:B------:R-:W-:Y:S05]  /*3f80*/  @!P2 BRA `(.L_x_5459) ;  /* 0x000000000018a947 */ /* 0x000fea0003800000 */
[----:B------:R-:W-:Y:S01]  /*3f90*/  FMUL.FTZ R169, R172, UR15 ;  /* 0x0000000faca97c20 */ /* 0x000fe20008410000 */
[----:B-----5:R-:W-:-:S03]  /*3fa0*/  HADD2.F32 R171, -RZ, R162.H0_H0 ;  /* 0x200000a2ffab7230 */ /* 0x020fc60000004100 */
[-C--:B------:R-:W-:Y:S02]  /*3fb0*/  FMUL.FTZ R168, R120, R169.reuse ;  /* 0x000000a978a87220 */ /* 0x080fe40000410000 */
[----:B------:R-:W-:-:S03]  /*3fc0*/  FFMA.FTZ R40, R171, R169, R40 ;  /* 0x000000a9ab287223 */ /* 0x000fc60000010028 */
[----:B------:R-:W-:-:S04]  /*3fd0*/  F2FP.F16.F32.PACK_AB R168, RZ, R168 ;  /* 0x000000a8ffa8723e */ /* 0x000fc800000000ff */
[----:B------:R-:W-:-:S07]  /*3fe0*/  PRMT R166, R168, 0x7610, R166 ;  /* 0x00007610a8a67816 */ /* 0x000fce00000000a6 */
.L_x_5459:
[----:B------:R-:W-:Y:S05]  /*3ff0*/  @!P2 BRA `(.L_x_5460) ;  /* 0x000000000018a947 */ /* 0x000fea0003800000 */
[----:B------:R-:W-:Y:S01]  /*4000*/  FMUL.FTZ R178, R178, UR15 ;  /* 0x0000000fb2b27c20 */ /* 0x000fe20008410000 */
[----:B-----5:R-:W-:-:S03]  /*4010*/  HADD2.F32 R170, -RZ, R162.H1_H1 ;  /* 0x300000a2ffaa7230 */ /* 0x020fc60000004100 */
[-C--:B------:R-:W-:Y:S02]  /*4020*/  FMUL.FTZ R168, R121, R178.reuse ;  /* 0x000000b279a87220 */ /* 0x080fe40000410000 */
[----:B------:R-:W-:-:S03]  /*4030*/  FFMA.FTZ R41, R170, R178, R41 ;  /* 0x000000b2aa297223 */ /* 0x000fc60000010029 */
[----:B------:R-:W-:-:S04]  /*4040*/  F2FP.F16.F32.PACK_AB R168, RZ, R168 ;  /* 0x000000a8ffa8723e */ /* 0x000fc800000000ff */
[----:B------:R-:W-:-:S07]  /*4050*/  PRMT R166, R166, 0x5410, R168 ;  /* 0x00005410a6a67816 */ /* 0x000fce00000000a8 */
.L_x_5460:
[----:B------:R-:W-:Y:S05]  /*4060*/  @!P2 BRA `(.L_x_5461) ;  /* 0x000000000018a947 */ /* 0x000fea0003800000 */
[----:B------:R-:W-:Y:S01]  /*4070*/  FMUL.FTZ R169, R182, UR15 ;  /* 0x0000000fb6a97c20 */ /* 0x000fe20008410000 */
[----:B-----5:R-:W-:-:S03]  /*4080*/  HADD2.F32 R171, -RZ, R163.H0_H0 ;  /* 0x200000a3ffab7230 */ /* 0x020fc60000004100 */
[-C--:B------:R-:W-:Y:S02]  /*4090*/  FMUL.FTZ R168, R122, R169.reuse ;  /* 0x000000a97aa87220 */ /* 0x080fe40000410000 */
[----:B------:R-:W-:-:S03]  /*40a0*/  FFMA.FTZ R42, R171, R169, R42 ;  /* 0x000000a9ab2a7223 */ /* 0x000fc6000001002a */
[----:B------:R-:W-:-:S04]  /*40b0*/  F2FP.F16.F32.PACK_AB R168, RZ, R168 ;  /* 0x000000a8ffa8723e */ /* 0x000fc800000000ff */
[----:B------:R-:W-:-:S07]  /*40c0*/  PRMT R167, R168, 0x7610, R167 ;  /* 0x00007610a8a77816 */ /* 0x000fce00000000a7 */
.L_x_5461:
        /* <DEDUP_REMOVED lines=12> */
.L_x_5454:
[----:B------:R-:W-:Y:S01]  /*4190*/  ISETP.GT.AND P4, PT, R4, RZ, PT ;  /* 0x000000ff0400720c */ /* 0x000fe20003f84270 */
[----:B------:R-:W-:-:S12]  /*41a0*/  @!P2 BRA `(.L_x_5463) ;  /* 0x000000000028a947 */ /* 0x000fd80003800000 */
[----:B0-----:R-:W-:Y:S01]  /*41b0*/  @P4 FFMA.FTZ R173, R23, R6, R179 ;  /* 0x0000000617ad4223 */ /* 0x001fe200000100b3 */
        /* <DEDUP_REMOVED lines=9> */
.L_x_5463:
[----:B------:R-:W-:Y:S05]  /*4250*/  @!P2 BRA `(.L_x_5464) ;  /* 0x000000000028a947 */ /* 0x000fea0003800000 */
[----:B0-----:R-:W-:Y:S01]  /*4260*/  @P4 FFMA.FTZ R174, R26, R6, R179 ;  /* 0x000000061aae4223 */ /* 0x001fe200000100b3 */
        /* <DEDUP_REMOVED lines=9> */
.L_x_5464:
[----:B------:R-:W-:Y:S05]  /*4300*/  @!P2 BRA `(.L_x_5465) ;  /* 0x000000000028a947 */ /* 0x000fea0003800000 */
        /* <DEDUP_REMOVED lines=10> */
.L_x_5465:
        /* <DEDUP_REMOVED lines=11> */
.L_x_5466:
        /* <DEDUP_REMOVED lines=11> */
.L_x_5467:
        /* <DEDUP_REMOVED lines=11> */
.L_x_5468:
        /* <DEDUP_REMOVED lines=11> */
.L_x_5469:
        /* <DEDUP_REMOVED lines=12> */
.L_x_5453:
        /* <DEDUP_REMOVED lines=21> */
.L_x_5471:
[----:B------:R-:W-:Y:S01]  /*4880*/  F2FP.F16.F32.PACK_AB R168, RZ, R171 ;  /* 0x000000abffa8723e */ /* 0x000fe200000000ff */
[----:B------:R-:W-:Y:S01]  /*4890*/  FMUL.FTZ R171, R5, R172 ;  /* 0x000000ac05ab7220 */ /* 0x000fe20000410000 */
[----:B------:R-:W-:Y:S01]  /*48a0*/  FFMA.FTZ R176, R190, R6, R179 ;  /* 0x00000006beb07223 */ /* 0x000fe200000100b3 */
        /* <DEDUP_REMOVED lines=8> */
.L_x_5472:
        /* <DEDUP_REMOVED lines=11> */
.L_x_5473:
        /* <DEDUP_REMOVED lines=16> */
.L_x_5474:
        /* <DEDUP_REMOVED lines=12> */
.L_x_5475:
        /* <DEDUP_REMOVED lines=11> */
.L_x_5476:
        /* <DEDUP_REMOVED lines=10> */
.L_x_5477:
        /* <DEDUP_REMOVED lines=12> */
.L_x_5470:
[----:B------:R-:W-:Y:S05]  /*4db0*/  @!P2 BRA `(.L_x_5478) ;  /* 0x00000000002ca947 */ /* 0x000fea0003800000 */
[----:B------:R-:W-:Y:S01]  /*4dc0*/  FFMA.FTZ R173, R23, R6, R179 ;  /* 0x0000000617ad7223 */ /* 0x000fe200000100b3 */
[----:B------:R-:W-:Y:S01]  /*4dd0*/  ISETP.GT.AND P4, PT, R4, RZ, PT ;  /* 0x000000ff0400720c */ /* 0x000fe20003f84270 */
[----:B-----5:R-:W-:Y:S02]  /*4de0*/  HADD2.F32 R175, -RZ, R160.H0_H0 ;  /* 0x200000a0ffaf7230 */ /* 0x020fe40000004100 */
[----:B------:R-:W-:-:S04]  /*4df0*/  FADD.FTZ R172, R188, -R173 ;  /* 0x800000adbcac7221 */ /* 0x000fc80000010000 */
[----:B------:R-:W-:-:S05]  /*4e00*/  FMUL.FTZ R172, R5, R172 ;  /* 0x000000ac05ac7220 */ /* 0x000fca0000410000 */
[----:B------:R-:W-:-:S05]  /*4e10*/  FSEL R172, R172, RZ, P4 ;  /* 0x000000ffacac7208 */ /* 0x000fca0002000000 */
[----:B------:R-:W-:-:S04]  /*4e20*/  FMUL.FTZ R173, R172, UR15 ;  /* 0x0000000facad7c20 */ /* 0x000fc80008410000 */
[-C--:B------:R-:W-:Y:S01]  /*4e30*/  FMUL.FTZ R172, R124, R173.reuse ;  /* 0x000000ad7cac7220 */ /* 0x080fe20000410000 */
[----:B------:R-:W-:-:S04]  /*4e40*/  FFMA.FTZ R44, R175, R173, R44 ;  /* 0x000000adaf2c7223 */ /* 0x000fc8000001002c */
[----:B------:R-:W-:-:S04]  /*4e50*/  F2FP.F16.F32.PACK_AB R172, RZ, R172 ;  /* 0x000000acffac723e */ /* 0x000fc800000000ff */
[----:B------:R-:W-:-:S07]  /*4e60*/  PRMT R164, R172, 0x7610, R164 ;  /* 0x00007610aca47816 */ /* 0x000fce00000000a4 */
.L_x_5478:
        /* <DEDUP_REMOVED lines=12> */
.L_x_5479:
        /* <DEDUP_REMOVED lines=12> */
.L_x_5480:
        /* <DEDUP_REMOVED lines=12> */
.L_x_5481:
        /* <DEDUP_REMOVED lines=12> */
.L_x_5482:
        /* <DEDUP_REMOVED lines=12> */
.L_x_5483:
        /* <DEDUP_REMOVED lines=12> */
.L_x_5484:
        /* <DEDUP_REMOVED lines=12> */
.L_x_5462:
        /* <DEDUP_REMOVED lines=8> */
.L_x_5451:
[----:B------:R-:W-:Y:S05]  /*5430*/  BSYNC.RECONVERGENT B0 ;  /* 0x0000000000007941 */ /* 0x000fea0003800200 */
.L_x_5450:
        /* <DEDUP_REMOVED lines=9> */
.L_x_5487:
[----:B------:R-:W-:Y:S05]  /*54d0*/  BRA.U !UP0, `(.L_x_5488) ;  /* 0x0000000908f87547 */ /* 0x000fea000b800000 */
[----:B------:R-:W-:-:S04]  /*54e0*/  UISETP.NE.U32.AND UP0, UPT, UR6, URZ, UPT ;  /* 0x000000ff0600728c */ /* 0x000fc8000bf05070 */
[----:B------:R-:W-:-:S06]  /*54f0*/  UISETP.NE.AND.EX UP0, UPT, UR7, URZ, UPT, UP0 ;  /* 0x000000ff0700728c */ /* 0x000fcc000bf05300 */
[----:B------:R-:W-:-:S13]  /*5500*/  PLOP3.LUT P0, PT, PT, PT, UP0, 0x80, 0x8 ;  /* 0x000000000008781c */ /* 0x000fda0003f0f008 */
[----:B------:R-:W-:Y:S05]  /*5510*/  @!P0 BRA `(.L_x_5489) ;  /* 0x0000000400808947 */ /* 0x000fea0003800000 */
[----:B------:R-:W-:Y:S01]  /*5520*/  ISETP.GT.AND P5, PT, R4, RZ, PT ;  /* 0x000000ff0400720c */ /* 0x000fe20003fa4270 */
[--C-:B0-2---:R-:W-:Y:S02]  /*5530*/  HADD2.F32 R170, -RZ, R157.reuse.H0_H0 ;  /* 0x2000009dffaa7230 */ /* 0x105fe40000004100 */
[----:B------:R-:W-:Y:S02]  /*5540*/  HADD2.F32 R4, -RZ, R156.H0_H0 ;  /* 0x2000009cff047230 */ /* 0x000fe40000004100 */
[----:B------:R-:W-:-:S08]  /*5550*/  HADD2.F32 R172, -RZ, R157.H1_H1 ;  /* 0x3000009dffac7230 */ /* 0x000fd00000004100 */
        /* <DEDUP_REMOVED lines=14> */
[----:B------:R-:W-:Y:S01]  /*5640*/  @P5 FFMA.FTZ R170, R5, R173, R170 ;  /* 0x000000ad05aa5223 */ /* 0x000fe200000100aa */
[----:B------:R-:W-:-:S02]  /*5650*/  HADD2.F32 R171, -RZ, R158.H1_H1 ;  /* 0x3000009effab7230 */ /* 0x000fc40000004100 */
[C---:B------:R-:W-:Y:S01]  /*5660*/  @P5 FFMA.FTZ R4, R5.reuse, R169, R4 ;  /* 0x000000a905045223 */ /* 0x040fe20000010004 */
[----:B------:R-:W-:Y:S01]  /*5670*/  @P5 FFMA.FTZ R172, R5, R175, R172 ;  /* 0x000000af05ac5223 */ /* 0x000fe200000100ac */
[----:B------:R-:W-:Y:S02]  /*5680*/  HADD2.F32 R168, -RZ, R158.H0_H0 ;  /* 0x2000009effa87230 */ /* 0x000fe40000004100 */
[----:B------:R-:W-:Y:S01]  /*5690*/  @P5 FADD.FTZ R176, R209, -R176 ;  /* 0x800000b0d1b05221 */ /* 0x000fe20000010000 */
[--C-:B------:R-:W-:Y:S02]  /*56a0*/  HADD2.F32 R174, -RZ, R159.reuse.H0_H0 ;  /* 0x2000009fffae7230 */ /* 0x100fe40000004100 */
        /* <DEDUP_REMOVED lines=12> */
[----:B------:R-:W-:Y:S01]  /*5770*/  FMUL.FTZ R5, R4, UR15 ;  /* 0x0000000f04057c20 */ /* 0x000fe20008410000 */
[----:B-----5:R-:W-:-:S03]  /*5780*/  HADD2.F32 R179, -RZ, R160.H0_H0 ;  /* 0x200000a0ffb37230 */ /* 0x020fc60000004100 */
[-C--:B------:R-:W-:Y:S02]  /*5790*/  FMUL.FTZ R4, R108, R5.reuse ;  /* 0x000000056c047220 */ /* 0x080fe40000410000 */
[----:B------:R-:W-:-:S03]  /*57a0*/  FFMA.FTZ R36, R179, R5, R36 ;  /* 0x00000005b3247223 */ /* 0x000fc60000010024 */
[----:B------:R-:W-:-:S04]  /*57b0*/  F2FP.F16.F32.PACK_AB R4, RZ, R4 ;  /* 0x00000004ff04723e */ /* 0x000fc800000000ff */
[----:B------:R-:W-:-:S07]  /*57c0*/  PRMT R164, R4, 0x7610, R164 ;  /* 0x0000761004a47816 */ /* 0x000fce00000000a4 */
.L_x_5490:
[----:B------:R-:W-:Y:S05]  /*57d0*/  @!P2 BRA `(.L_x_5491) ;  /* 0x000000000018a947 */ /* 0x000fea0003800000 */
[----:B------:R-:W-:Y:S01]  /*57e0*/  FMUL.FTZ R6, R6, UR15 ;  /* 0x0000000f06067c20 */ /* 0x000fe20008410000 */
[----:B-----5:R-:W-:-:S03]  /*57f0*/  HADD2.F32 R178, -RZ, R160.H1_H1 ;  /* 0x300000a0ffb27230 */ /* 0x020fc60000004100 */
[-C--:B------:R-:W-:Y:S02]  /*5800*/  FMUL.FTZ R4, R109, R6.reuse ;  /* 0x000000066d047220 */ /* 0x080fe40000410000 */
[----:B------:R-:W-:-:S03]  /*5810*/  FFMA.FTZ R37, R178, R6, R37 ;  /* 0x00000006b2257223 */ /* 0x000fc60000010025 */
[----:B------:R-:W-:-:S04]  /*5820*/  F2FP.F16.F32.PACK_AB R4, RZ, R4 ;  /* 0x00000004ff04723e */ /* 0x000fc800000000ff */
[----:B------:R-:W-:-:S07]  /*5830*/  PRMT R164, R164, 0x5410, R4 ;  /* 0x00005410a4a47816 */ /* 0x000fce0000000004 */
.L_x_5491:
[----:B------:R-:W-:Y:S05]  /*5840*/  @!P2 BRA `(.L_x_5492) ;  /* 0x000000000018a947 */ /* 0x000fea0003800000 */
[----:B------:R-:W-:Y:S01]  /*5850*/  FMUL.FTZ R5, R170, UR15 ;  /* 0x0000000faa057c20 */ /* 0x000fe20008410000 */
[----:B-----5:R-:W-:-:S03]  /*5860*/  HADD2.F32 R179, -RZ, R161.H0_H0 ;  /* 0x200000a1ffb37230 */ /* 0x020fc60000004100 */
[-C--:B------:R-:W-:Y:S02]  /*5870*/  FMUL.FTZ R4, R110, R5.reuse ;  /* 0x000000056e047220 */ /* 0x080fe40000410000 */
[----:B------:R-:W-:-:S03]  /*5880*/  FFMA.FTZ R38, R179, R5, R38 ;  /* 0x00000005b3267223 */ /* 0x000fc60000010026 */
[----:B------:R-:W-:-:S04]  /*5890*/  F2FP.F16.F32.PACK_AB R4, RZ, R4 ;  /* 0x00000004ff04723e */ /* 0x000fc800000000ff */
[----:B------:R-:W-:-:S07]  /*58a0*/  PRMT R165, R4, 0x7610, R165 ;  /* 0x0000761004a57816 */ /* 0x000fce00000000a5 */
.L_x_5492:
[----:B------:R-:W-:Y:S05]  /*58b0*/  @!P2 BRA `(.L_x_5493) ;  /* 0x000000000018a947 */ /* 0x000fea0003800000 */
[----:B------:R-:W-:Y:S01]  /*58c0*/  FMUL.FTZ R172, R172, UR15 ;  /* 0x0000000facac7c20 */ /* 0x000fe20008410000 */
[----:B-----5:R-:W-:-:S03]  /*58d0*/  HADD2.F32 R6, -RZ, R161.H1_H1 ;  /* 0x300000a1ff067230 */ /* 0x020fc60000004100 */
[-C--:B------:R-:W-:Y:S02]  /*58e0*/  FMUL.FTZ R4, R111, R172.reuse ;  /* 0x000000ac6f047220 */ /* 0x080fe40000410000 */
[----:B------:R-:W-:-:S03]  /*58f0*/  FFMA.FTZ R39, R6, R172, R39 ;  /* 0x000000ac06277223 */ /* 0x000fc60000010027 */
[----:B------:R-:W-:-:S04]  /*5900*/  F2FP.F16.F32.PACK_AB R4, RZ, R4 ;  /* 0x00000004ff04723e */ /* 0x000fc800000000ff */
[----:B------:R-:W-:-:S07]  /*5910*/  PRMT R165, R165, 0x5410, R4 ;  /* 0x00005410a5a57816 */ /* 0x000fce0000000004 */
.L_x_5493:
[----:B------:R-:W-:Y:S05]  /*5920*/  @!P2 BRA `(.L_x_5494) ;  /* 0x000000000018a947 */ /* 0x000fea0003800000 */
[----:B------:R-:W-:Y:S01]  /*5930*/  FMUL.FTZ R5, R168, UR15 ;  /* 0x0000000fa8057c20 */ /* 0x000fe20008410000 */
[----:B-----5:R-:W-:-:S03]  /*5940*/  HADD2.F32 R179, -RZ, R162.H0_H0 ;  /* 0x200000a2ffb37230 */ /* 0x020fc60000004100 */
[-C--:B------:R-:W-:Y:S02]  /*5950*/  FMUL.FTZ R4, R104, R5.reuse ;  /* 0x0000000568047220 */ /* 0x080fe40000410000 */
[----:B------:R-:W-:-:S03]  /*5960*/  FFMA.FTZ R32, R179, R5, R32 ;  /* 0x00000005b3207223 */ /* 0x000fc60000010020 */
[----:B------:R-:W-:-:S04]  /*5970*/  F2FP.F16.F32.PACK_AB R4, RZ, R4 ;  /* 0x00000004ff04723e */ /* 0x000fc800000000ff */
[----:B------:R-:W-:-:S07]  /*5980*/  PRMT R166, R4, 0x7610, R166 ;  /* 0x0000761004a67816 */ /* 0x000fce00000000a6 */
.L_x_5494:
[----:B------:R-:W-:Y:S05]  /*5990*/  @!P2 BRA `(.L_x_5495) ;  /* 0x000000000018a947 */ /* 0x000fea0003800000 */
[----:B------:R-:W-:Y:S01]  /*59a0*/  FMUL.FTZ R4, R171, UR15 ;  /* 0x0000000fab047c20 */ /* 0x000fe20008410000 */
[----:B-----5:R-:W-:-:S03]  /*59b0*/  HADD2.F32 R6, -RZ, R162.H1_H1 ;  /* 0x300000a2ff067230 */ /* 0x020fc60000004100 */
[-C--:B------:R-:W-:Y:S02]  /*59c0*/  FMUL.FTZ R5, R105, R4.reuse ;  /* 0x0000000469057220 */ /* 0x080fe40000410000 */
[----:B------:R-:W-:-:S03]  /*59d0*/  FFMA.FTZ R33, R6, R4, R33 ;  /* 0x0000000406217223 */ /* 0x000fc60000010021 */
[----:B------:R-:W-:-:S04]  /*59e0*/  F2FP.F16.F32.PACK_AB R5, RZ, R5 ;  /* 0x00000005ff05723e */ /* 0x000fc800000000ff */
[----:B------:R-:W-:-:S07]  /*59f0*/  PRMT R166, R166, 0x5410, R5 ;  /* 0x00005410a6a67816 */ /* 0x000fce0000000005 */
.L_x_5495:
[----:B------:R-:W-:Y:S05]  /*5a00*/  @!P2 BRA `(.L_x_5496) ;  /* 0x000000000018a947 */ /* 0x000fea0003800000 */
[----:B------:R-:W-:Y:S01]  /*5a10*/  FMUL.FTZ R5, R174, UR15 ;  /* 0x0000000fae057c20 */ /* 0x000fe20008410000 */
[----:B-----5:R-:W-:-:S03]  /*5a20*/  HADD2.F32 R179, -RZ, R163.H0_H0 ;  /* 0x200000a3ffb37230 */ /* 0x020fc60000004100 */
[-C--:B------:R-:W-:Y:S02]  /*5a30*/  FMUL.FTZ R4, R106, R5.reuse ;  /* 0x000000056a047220 */ /* 0x080fe40000410000 */
[----:B------:R-:W-:-:S03]  /*5a40*/  FFMA.FTZ R34, R179, R5, R34 ;  /* 0x00000005b3227223 */ /* 0x000fc60000010022 */
[----:B------:R-:W-:-:S04]  /*5a50*/  F2FP.F16.F32.PACK_AB R4, RZ, R4 ;  /* 0x00000004ff04723e */ /* 0x000fc800000000ff */
[----:B------:R-:W-:-:S07]  /*5a60*/  PRMT R167, R4, 0x7610, R167 ;  /* 0x0000761004a77816 */ /* 0x000fce00000000a7 */
.L_x_5496:
[----:B------:R-:W-:Y:S02]  /*5a70*/  F2FP.F16.F32.PACK_AB R170, R171, R168 ;  /* 0x000000a8abaa723e */ /* 0x000fe400000000ff */
[----:B------:R-:W-:Y:S02]  /*5a80*/  F2FP.F16.F32.PACK_AB R171, R173, R174 ;  /* 0x000000aeadab723e */ /* 0x000fe400000000ff */
        /* <DEDUP_REMOVED lines=9> */
.L_x_5489:
[----:B------:R-:W-:Y:S01]  /*5b20*/  ISETP.GT.AND P5, PT, R4, RZ, PT ;  /* 0x000000ff0400720c */ /* 0x000fe20003fa4270 */
[----:B------:R-:W-:-:S12]  /*5b30*/  @!P2 BRA `(.L_x_5498) ;  /* 0x000000000028a947 */ /* 0x000fd80003800000 */
[----:B0-2---:R-:W-:Y:S01]  /*5b40*/  @P5 FFMA.FTZ R173, R199, R6, R179 ;  /* 0x00000006c7ad5223 */ /* 0x005fe200000100b3 */
        /* <DEDUP_REMOVED lines=9> */
.L_x_5498:
[----:B------:R-:W-:Y:S05]  /*5be0*/  @!P2 BRA `(.L_x_5499) ;  /* 0x000000000028a947 */ /* 0x000fea0003800000 */
[----:B0-2---:R-:W-:Y:S01]  /*5bf0*/  @P5 FFMA.FTZ R172, R202, R6, R179 ;  /* 0x00000006caac5223 */ /* 0x005fe200000100b3 */
[----:B------:R-:W-:Y:S02]  /*5c00*/  HADD2.F32 R4, -RZ, R156.H1_H1 ;  /* 0x3000009cff047230 */ /* 0x000fe40000004100 */
[----:B-----5:R-:W-:Y:S02]  /*5c10*/  HADD2.F32 R174, -RZ, R160.H1_H1 ;  /* 0x300000a0ffae7230 */ /* 0x020fe40000004100 */
[----:B------:R-:W-:-:S04]  /*5c20*/  @P5 FADD.FTZ R172, R203, -R172 ;  /* 0x800000accbac5221 */ /* 0x000fc80000010000 */
[----:B------:R-:W-:-:S04]  /*5c30*/  @P5 FFMA.FTZ R4, R5, R172, R4 ;  /* 0x000000ac05045223 */ /* 0x000fc80000010004 */
[----:B------:R-:W-:-:S04]  /*5c40*/  FMUL.FTZ R4, R4, UR15 ;  /* 0x0000000f04047c20 */ /* 0x000fc80008410000 */
[-C--:B------:R-:W-:Y:S01]  /*5c50*/  FMUL.FTZ R172, R109, R4.reuse ;  /* 0x000000046dac7220 */ /* 0x080fe20000410000 */
[----:B------:R-:W-:-:S04]  /*5c60*/  FFMA.FTZ R37, R174, R4, R37 ;  /* 0x00000004ae257223 */ /* 0x000fc80000010025 */
[----:B------:R-:W-:-:S04]  /*5c70*/  F2FP.F16.F32.PACK_AB R172, RZ, R172 ;  /* 0x000000acffac723e */ /* 0x000fc800000000ff */
[----:B------:R-:W-:-:S07]  /*5c80*/  PRMT R164, R164, 0x5410, R172 ;  /* 0x00005410a4a47816 */ /* 0x000fce00000000ac */
.L_x_5499:
[----:B------:R-:W-:Y:S05]  /*5c90*/  @!P2 BRA `(.L_x_5500) ;  /* 0x000000000028a947 */ /* 0x000fea0003800000 */
        /* <DEDUP_REMOVED lines=10> */
.L_x_5500:
        /* <DEDUP_REMOVED lines=11> */
.L_x_5501:
        /* <DEDUP_REMOVED lines=11> */
.L_x_5502:
        /* <DEDUP_REMOVED lines=11> */
.L_x_5503:
        /* <DEDUP_REMOVED lines=11> */
.L_x_5504:
        /* <DEDUP_REMOVED lines=10> */
[----:B0-2---:R-:W-:Y:S01]  /*60a0*/  PRMT R167, R167, 0x5410, R5 ;  /* 0x00005410a7a77816 */ /* 0x005fe20000000005 */
[----:B------:R-:W-:Y:S06]  /*60b0*/  BRA `(.L_x_5497) ;  /* 0x0000000c00087947 */ /* 0x000fec0003800000 */
.L_x_5488:
[----:B0-2---:R-:W0:Y:S02]  /*60c0*/  LDC.64 R172, c[0x0][0x478] ;  /* 0x00011e00ffac7b82 */ /* 0x005e240000000a00 */
[----:B0-----:R-:W-:-:S04]  /*60d0*/  ISETP.NE.U32.AND P0, PT, R172, RZ, PT ;  /* 0x000000ffac00720c */ /* 0x001fc80003f05070 */
[----:B------:R-:W-:-:S13]  /*60e0*/  ISETP.NE.AND.EX P0, PT, R173, RZ, PT, P0 ;  /* 0x000000ffad00720c */ /* 0x000fda0003f05300 */
[----:B------:R-:W-:Y:S05]  /*60f0*/  @!P0 BRA `(.L_x_5505) ;  /* 0x0000000400788947 */ /* 0x000fea0003800000 */
[-CC-:B------:R-:W-:Y:S01]  /*6100*/  FFMA.FTZ R169, R199, R6.reuse, R179.reuse ;  /* 0x00000006c7a97223 */ /* 0x180fe200000100b3 */
        /* <DEDUP_REMOVED lines=33> */
.L_x_5506:
[----:B------:R-:W-:Y:S05]  /*6320*/  @!P2 BRA `(.L_x_5507) ;  /* 0x000000000018a947 */ /* 0x000fea0003800000 */
[----:B------:R-:W-:Y:S01]  /*6330*/  FMUL.FTZ R4, R175, UR15 ;  /* 0x0000000faf047c20 */ /* 0x000fe20008410000 */
[----:B-----5:R-:W-:-:S03]  /*6340*/  HADD2.F32 R6, -RZ, R160.H1_H1 ;  /* 0x300000a0ff067230 */ /* 0x020fc60000004100 */
[-C--:B------:R-:W-:Y:S02]  /*6350*/  FMUL.FTZ R5, R109, R4.reuse ;  /* 0x000000046d057220 */ /* 0x080fe40000410000 */
[----:B------:R-:W-:-:S03]  /*6360*/  FFMA.FTZ R37, R6, R4, R37 ;  /* 0x0000000406257223 */ /* 0x000fc60000010025 */
[----:B------:R-:W-:-:S04]  /*6370*/  F2FP.F16.F32.PACK_AB R5, RZ, R5 ;  /* 0x00000005ff05723e */ /* 0x000fc800000000ff */
[----:B------:R-:W-:-:S07]  /*6380*/  PRMT R164, R164, 0x5410, R5 ;  /* 0x00005410a4a47816 */ /* 0x000fce0000000005 */
.L_x_5507:
[----:B------:R-:W-:Y:S02]  /*6390*/  F2FP.F16.F32.PACK_AB R168, R175, R168 ;  /* 0x000000a8afa8723e */ /* 0x000fe400000000ff */
        /* <DEDUP_REMOVED lines=9> */
.L_x_5508:
[----:B------:R-:W-:Y:S05]  /*6430*/  @!P2 BRA `(.L_x_5509) ;  /* 0x000000000018a947 */ /* 0x000fea0003800000 */
[----:B------:R-:W-:Y:S01]  /*6440*/  FMUL.FTZ R4, R170, UR15 ;  /* 0x0000000faa047c20 */ /* 0x000fe20008410000 */
[----:B-----5:R-:W-:-:S03]  /*6450*/  HADD2.F32 R6, -RZ, R161.H1_H1 ;  /* 0x300000a1ff067230 */ /* 0x020fc60000004100 */
[-C--:B------:R-:W-:Y:S02]  /*6460*/  FMUL.FTZ R5, R111, R4.reuse ;  /* 0x000000046f057220 */ /* 0x080fe40000410000 */
[----:B------:R-:W-:-:S03]  /*6470*/  FFMA.FTZ R39, R6, R4, R39 ;  /* 0x0000000406277223 */ /* 0x000fc60000010027 */
[----:B------:R-:W-:-:S04]  /*6480*/  F2FP.F16.F32.PACK_AB R5, RZ, R5 ;  /* 0x00000005ff05723e */ /* 0x000fc800000000ff */
[----:B------:R-:W-:-:S07]  /*6490*/  PRMT R165, R165, 0x5410, R5 ;  /* 0x00005410a5a57816 */ /* 0x000fce0000000005 */
.L_x_5509:
[----:B------:R-:W-:Y:S02]  /*64a0*/  F2FP.F16.F32.PACK_AB R169, R170, R169 ;  /* 0x000000a9aaa9723e */ /* 0x000fe400000000ff */
[----:B------:R-:W-:Y:S02]  /*64b0*/  FSEL R175, R172, RZ, P5 ;  /* 0x000000ffacaf7208 */ /* 0x000fe40002800000 */
[----:B------:R-:W-:Y:S02]  /*64c0*/  FSEL R173, R173, RZ, P5 ;  /* 0x000000ffadad7208 */ /* 0x000fe40002800000 */
        /* <DEDUP_REMOVED lines=9> */
.L_x_5510:
[----:B------:R-:W-:Y:S05]  /*6560*/  @!P2 BRA `(.L_x_5511) ;  /* 0x000000000018a947 */ /* 0x000fea0003800000 */
[----:B------:R-:W-:Y:S01]  /*6570*/  FMUL.FTZ R4, R175, UR15 ;  /* 0x0000000faf047c20 */ /* 0x000fe20008410000 */
[----:B-----5:R-:W-:-:S03]  /*6580*/  HADD2.F32 R6, -RZ, R162.H1_H1 ;  /* 0x300000a2ff067230 */ /* 0x020fc60000004100 */
[-C--:B------:R-:W-:Y:S02]  /*6590*/  FMUL.FTZ R5, R105, R4.reuse ;  /* 0x0000000469057220 */ /* 0x080fe40000410000 */
[----:B------:R-:W-:-:S03]  /*65a0*/  FFMA.FTZ R33, R6, R4, R33 ;  /* 0x0000000406217223 */ /* 0x000fc60000010021 */
[----:B------:R-:W-:-:S04]  /*65b0*/  F2FP.F16.F32.PACK_AB R5, RZ, R5 ;  /* 0x00000005ff05723e */ /* 0x000fc800000000ff */
[----:B------:R-:W-:-:S07]  /*65c0*/  PRMT R166, R166, 0x5410, R5 ;  /* 0x00005410a6a67816 */ /* 0x000fce0000000005 */
.L_x_5511:
[----:B------:R-:W-:Y:S05]  /*65d0*/  @!P2 BRA `(.L_x_5512) ;  /* 0x000000000018a947 */ /* 0x000fea0003800000 */
[----:B------:R-:W-:Y:S01]  /*65e0*/  FMUL.FTZ R5, R173, UR15 ;  /* 0x0000000fad057c20 */ /* 0x000fe20008410000 */
[----:B-----5:R-:W-:-:S03]  /*65f0*/  HADD2.F32 R171, -RZ, R163.H0_H0 ;  /* 0x200000a3ffab7230 */ /* 0x020fc60000004100 */
[-C--:B------:R-:W-:Y:S02]  /*6600*/  FMUL.FTZ R4, R106, R5.reuse ;  /* 0x000000056a047220 */ /* 0x080fe40000410000 */
[----:B------:R-:W-:-:S03]  /*6610*/  FFMA.FTZ R34, R171, R5, R34 ;  /* 0x00000005ab227223 */ /* 0x000fc60000010022 */
[----:B------:R-:W-:-:S04]  /*6620*/  F2FP.F16.F32.PACK_AB R4, RZ, R4 ;  /* 0x00000004ff04723e */ /* 0x000fc800000000ff */
[----:B------:R-:W-:-:S07]  /*6630*/  PRMT R167, R4, 0x7610, R167 ;  /* 0x0000761004a77816 */ /* 0x000fce00000000a7 */
.L_x_5512:
[----:B------:R-:W-:Y:S02]  /*6640*/  F2FP.F16.F32.PACK_AB R170, R175, R170 ;  /* 0x000000aaafaa723e */ /* 0x000fe400000000ff */
[----:B------:R-:W-:Y:S01]  /*6650*/  F2FP.F16.F32.PACK_AB R171, R174, R173 ;  /* 0x000000adaeab723e */ /* 0x000fe200000000ff */
        /* <DEDUP_REMOVED lines=8> */
.L_x_5505:
        /* <DEDUP_REMOVED lines=12> */
.L_x_5513:
        /* <DEDUP_REMOVED lines=12> */
.L_x_5514:
        /* <DEDUP_REMOVED lines=12> */
.L_x_5515:
        /* <DEDUP_REMOVED lines=12> */
.L_x_5516:
        /* <DEDUP_REMOVED lines=12> */
.L_x_5517:
        /* <DEDUP_REMOVED lines=12> */
.L_x_5518:
        /* <DEDUP_REMOVED lines=12> */
.L_x_5519:
[----:B------:R-:W-:Y:S05]  /*6c20*/  @!P2 BRA `(.L_x_5497) ;  /* 0x00000000002ca947 */ /* 0x000fea0003800000 */
[----:B------:R-:W-:Y:S01]  /*6c30*/  FFMA.FTZ R6, R216, R6, R179 ;  /* 0x00000006d8067223 */ /* 0x000fe200000100b3 */
[----:B------:R-:W-:-:S03]  /*6c40*/  ISETP.GT.AND P5, PT, R4, RZ, PT ;  /* 0x000000ff0400720c */ /* 0x000fc60003fa4270 */
[----:B------:R-:W-:-:S04]  /*6c50*/  FADD.FTZ R6, R213, -R6 ;  /* 0x80000006d5067221 */ /* 0x000fc80000010000 */
[----:B------:R-:W-:-:S05]  /*6c60*/  FMUL.FTZ R6, R5, R6 ;  /* 0x0000000605067220 */ /* 0x000fca0000410000 */
[----:B------:R-:W-:Y:S01]  /*6c70*/  FSEL R4, R6, RZ, P5 ;  /* 0x000000ff06047208 */ /* 0x000fe20002800000 */
[----:B-----5:R-:W-:-:S04]  /*6c80*/  HADD2.F32 R6, -RZ, R163.H1_H1 ;  /* 0x300000a3ff067230 */ /* 0x020fc80000004100 */
[----:B------:R-:W-:-:S04]  /*6c90*/  FMUL.FTZ R4, R4, UR15 ;  /* 0x0000000f04047c20 */ /* 0x000fc80008410000 */
[-C--:B------:R-:W-:Y:S01]  /*6ca0*/  FMUL.FTZ R5, R107, R4.reuse ;  /* 0x000000046b057220 */ /* 0x080fe20000410000 */
[----:B------:R-:W-:-:S04]  /*6cb0*/  FFMA.FTZ R35, R6, R4, R35 ;  /* 0x0000000406237223 */ /* 0x000fc80000010023 */
[----:B------:R-:W-:-:S04]  /*6cc0*/  F2FP.F16.F32.PACK_AB R5, RZ, R5 ;  /* 0x00000005ff05723e */ /* 0x000fc800000000ff */
[----:B------:R-:W-:-:S07]  /*6cd0*/  PRMT R167, R167, 0x5410, R5 ;  /* 0x00005410a7a77816 */ /* 0x000fce0000000005 */
.L_x_5497:
[----:B------:R-:W1:Y:S08]  /*6ce0*/  @P0 LDC.64 R4, c[0x0][0x478] ;  /* 0x00011e00ff040b82 */ /* 0x000e700000000a00 */
[----:B0-2---:R-:W0:Y:S01]  /*6cf0*/  @P2 LDC.64 R172, c[0x0][0x468] ;  /* 0x00011a00ffac2b82 */ /* 0x005e220000000a00 */
[----:B-1----:R-:W-:-:S05]  /*6d00*/  @P0 IMAD.WIDE.U32 R4, R8, 0x10, R4 ;  /* 0x0000001008040825 */ /* 0x002fca00078e0004 */
[----:B------:R1:W-:Y:S01]  /*6d10*/  @P0 STG.E.128 desc[UR10][R4.64], R168 ;  /* 0x000000a804000986 */ /* 0x0003e2000c101d0a */
[----:B0-----:R-:W-:-:S05]  /*6d20*/  @P2 IMAD.WIDE.U32 R172, R177, 0x10, R172 ;  /* 0x00000010b1ac2825 */ /* 0x001fca00078e00ac */
[----:B------:R1:W-:Y:S02]  /*6d30*/  @P2 STG.E.128 desc[UR10][R172.64], R164 ;  /* 0x000000a4ac002986 */ /* 0x0003e4000c101d0a */
.L_x_5486:
[----:B------:R-:W-:Y:S05]  /*6d40*/  BSYNC.RECONVERGENT B0 ;  /* 0x0000000000007941 */ /* 0x000fea0003800200 */
.L_x_5485:
[----:B-1----:R-:W1:Y:S01]  /*6d50*/  LDC.64 R4, c[0x0][0x380] ;  /* 0x0000e000ff047b82 */ /* 0x002e620000000a00 */
[----:B------:R-:W-:Y:S01]  /*6d60*/  UPLOP3.LUT UP1, UPT, UPT, UPT, UP1, 0x40, 0x4 ;  /* 0x000000000004789c */ /* 0x000fe20003f2e810 */
[----:B-1----:R-:W-:-:S04]  /*6d70*/  IADD3 R2, PT, PT, R2, R4, RZ ;  /* 0x0000000402027210 */ /* 0x002fc80007ffe0ff */
[----:B------:R-:W-:-:S13]  /*6d80*/  ISETP.GE.AND P0, PT, R2, R5, PT ;  /* 0x000000050200720c */ /* 0x000fda0003f06270 */
[----:B------:R-:W-:Y:S05]  /*6d90*/  @!P0 BRA `(.L_x_5520) ;  /* 0xffffff9800808947 */ /* 0x000fea000383ffff */
.L_x_5405:
        /* <DEDUP_REMOVED lines=18> */
.L_x_5522:
[----:B------:R-:W-:Y:S05]  /*6ec0*/  BSYNC.RECONVERGENT B0 ;  /* 0x0000000000007941 */ /* 0x000fea0003800200 */
.L_x_5521:
        /* <DEDUP_REMOVED lines=15> */
.L_x_5524:
[----:B------:R-:W-:Y:S05]  /*6fc0*/  BSYNC.RECONVERGENT B0 ;  /* 0x0000000000007941 */ /* 0x000fea0003800200 */
.L_x_5523:
        /* <DEDUP_REMOVED lines=14> */
.L_x_5525:
        /* <DEDUP_REMOVED lines=13> */
.L_x_10760:


//--------------------- .text._ZN10layer_norm13ln_bwd_kernelINS_13Kernel_traitsIf6__halfS2_S2_fjLj6144ELj1ELj1ELj8ELj16ENS_18Kernel_traits_baseILj6144EfS2_S2_S2_fjLj256EEEEELb0ELb1ELb1ELb1EEEvNS_9BwdParamsE --------------------------
	.section	.text._ZN10layer_norm13ln_bwd_kernelINS_13Kernel_traitsIf6__halfS2_S2_fjLj6144ELj1ELj1ELj8ELj16ENS_18Kernel_traits_baseILj6144EfS2_S2_S2_fjLj256EEEEELb0ELb1ELb1ELb1EEEvNS_9BwdParamsE,"ax",@progbits
	.align	128
        .global         _ZN10layer_norm13ln_bwd_kernelINS_13Kernel_traitsIf6__halfS2_S2_fjLj6144ELj1ELj1ELj8ELj16ENS_18Kernel_traits_baseILj6144EfS2_S2_S2_fjLj256EEEEELb0ELb1ELb1ELb1EEEvNS_9BwdParamsE
        .type           _ZN10layer_norm13ln_bwd_kernelINS_13Kernel_traitsIf6__halfS2_S2_fjLj6144ELj1ELj1ELj8ELj16ENS_18Kernel_traits_baseILj6144EfS2_S2_S2_fjLj256EEEEELb0ELb1ELb1ELb1EEEvNS_9BwdParamsE,@function
        .size           _ZN10layer_norm13ln_bwd_kernelINS_13Kernel_traitsIf6__halfS2_S2_fjLj6144ELj1ELj1ELj8ELj16ENS_18Kernel_traits_baseILj6144EfS2_S2_S2_fjLj256EEEEELb0ELb1ELb1ELb1EEEvNS_9BwdParamsE,(.L_x_10761 - _ZN10layer_norm13ln_bwd_kernelINS_13Kernel_traitsIf6__halfS2_S2_fjLj6144ELj1ELj1ELj8ELj16ENS_18Kernel_traits_baseILj6144EfS2_S2_S2_fjLj256EEEEELb0ELb1ELb1ELb1EEEvNS_9BwdParamsE)
        .other          _ZN10layer_norm13ln_bwd_kernelINS_13Kernel_traitsIf6__halfS2_S2_fjLj6144ELj1ELj1ELj8ELj16ENS_18Kernel_traits_baseILj6144EfS2_S2_S2_fjLj256EEEEELb0ELb1ELb1ELb1EEEvNS_9BwdParamsE,@"STO_CUDA_ENTRY STV_DEFAULT"
_ZN10layer_norm13ln_bwd_kernelINS_13Kernel_traitsIf6__halfS2_S2_fjLj6144ELj1ELj1ELj8ELj16ENS_18Kernel_traits_baseILj6144EfS2_S2_S2_fjLj256EEEEELb0ELb1ELb1ELb1EEEvNS_9BwdParamsE:
.text._ZN10layer_norm13ln_bwd_kernelINS_13Kernel_traitsIf6__halfS2_S2_fjLj6144ELj1ELj1ELj8ELj16ENS_18Kernel_traits_baseILj6144EfS2_S2_S2_fjLj256EEEEELb0ELb1ELb1ELb1EEEvNS_9BwdParamsE:
        /* <DEDUP_REMOVED lines=68> */
.L_x_5629:
        /* <DEDUP_REMOVED lines=24> */
[----:B------:R-:W3:Y:S02]  /*05c0*/  LDC.64 R2, c[0x0][0x3c0] ;  /* 0x0000f000ff027b82 */ /* 0x000ee40000000a00 */
[----:B------:R-:W-:Y:S02]  /*05d0*/  IADD3 R157, PT, PT, R151, 0x100, RZ ;  /* 0x00000100979d7810 */ /* 0x000fe40007ffe0ff */
[----:B------:R-:W-:Y:S02]  /*05e0*/  IADD3 R183, PT, PT, R181, 0x100, RZ ;  /* 0x00000100b5b77810 */ /* 0x000fe40007ffe0ff */
[----:B------:R-:W-:Y:S01]  /*05f0*/  SHF.R.S32.HI R150, RZ, 0x1f, R0 ;  /* 0x0000001fff967819 */ /* 0x000fe20000011400 */
[----:B-1----:R-:W-:Y:S01]  /*0600*/  IMAD.WIDE.U32 R156, R157, 0x10, R148 ;  /* 0x000000109d9c7825 */ /* 0x002fe200078e0094 */
[----:B------:R-:W-:-:S03]  /*0610*/  IADD3 R185, PT, PT, R181, 0x200, RZ ;  /* 0x00000200b5b97810 */ /* 0x000fc60007ffe0ff */
[--C-:B--2---:R-:W-:Y:S02]  /*0620*/  IMAD.WIDE.U32 R172, R181, 0x10, R160.reuse ;  /* 0x00000010b5ac7825 */ /* 0x104fe400078e00a0 */
[----:B------:R-:W2:Y:S02]  /*0630*/  LDG.E.128 R156, desc[UR12][R156.64] ;  /* 0x0000000c9c9c7981 */ /* 0x000ea4000c1e1d00 */
[----:B------:R-:W-:Y:S02]  /*0640*/  IMAD.WIDE.U32 R168, R183, 0x10, R160 ;  /* 0x00000010b7a87825 */ /* 0x000fe400078e00a0 */
[----:B------:R-:W4:Y:S02]  /*0650*/  LDG.E.128 R172, desc[UR12][R172.64] ;  /* 0x0000000cacac7981 */ /* 0x000f24000c1e1d00 */
[----:B------:R-:W-:Y:S01]  /*0660*/  IMAD.WIDE.U32 R164, R151, 0x10, R148 ;  /* 0x0000001097a47825 */ /* 0x000fe200078e0094 */
[----:B---3--:R-:W-:-:S03]  /*0670*/  LEA R2, P0, R0, R2, 0x2 ;  /* 0x0000000200027211 */ /* 0x008fc600078010ff */
[----:B------:R-:W-:Y:S01]  /*0680*/  IMAD.WIDE.U32 R160, R185, 0x10, R160 ;  /* 0x00000010b9a07825 */ /* 0x000fe200078e00a0 */
[----:B------:R-:W-:Y:S01]  /*0690*/  IADD3 R151, PT, PT, R151, 0x200, RZ ;  /* 0x0000020097977810 */ /* 0x000fe20007ffe0ff */
[----:B------:R-:W3:Y:S01]  /*06a0*/  LDG.E.128 R168, desc[UR12][R168.64] ;  /* 0x0000000ca8a87981 */ /* 0x000ee2000c1e1d00 */
[----:B------:R-:W-:-:S03]  /*06b0*/  LEA.HI.X R3, R0, R3, R150, 0x2, P0 ;  /* 0x0000000300037211 */ /* 0x000fc600000f1496 */
[----:B------:R-:W3:Y:S04]  /*06c0*/  LDG.E.128 R164, desc[UR12][R164.64] ;  /* 0x0000000ca4a47981 */ /* 0x000ee8000c1e1d00 */
[----:B------:R1:W3:Y:S01]  /*06d0*/  LDG.E R153, desc[UR12][R2.64] ;  /* 0x0000000c02997981 */ /* 0x0002e2000c1e1900 */
[----:B------:R-:W-:-:S03]  /*06e0*/  IMAD.WIDE.U32 R148, R151, 0x10, R148 ;  /* 0x0000001097947825 */ /* 0x000fc600078e0094 */
[----:B------:R-:W3:Y:S04]  /*06f0*/  LDG.E.128 R160, desc[UR12][R160.64] ;  /* 0x0000000ca0a07981 */ /* 0x000ee8000c1e1d00 */
        /* <DEDUP_REMOVED lines=14> */
[--C-:B--2---:R-:W-:Y:S02]  /*07e0*/  HADD2.F32 R189, -RZ, R157.reuse.H0_H0 ;  /* 0x2000009dffbd7230 */ /* 0x104fe40000004100 */
[----:B------:R-:W-:Y:S02]  /*07f0*/  HADD2.F32 R192, -RZ, R157.H1_H1 ;  /* 0x3000009dffc07230 */ /* 0x000fe40000004100 */
[--C-:B------:R-:W-:Y:S02]  /*0800*/  HADD2.F32 R157, -RZ, R159.reuse.H0_H0 ;  /* 0x2000009fff9d7230 */ /* 0x100fe40000004100 */
[----:B0-----:R-:W-:Y:S02]  /*0810*/  HADD2.F32 R154, -RZ, R159.H1_H1 ;  /* 0x3000009fff9a7230 */ /* 0x001fe40000004100 */
[--C-:B----4-:R-:W-:Y:S02]  /*0820*/  HADD2.F32 R178, -RZ, R172.reuse.H0_H0 ;  /* 0x200000acffb27230 */ /* 0x110fe40000004100 */
[----:B------:R-:W-:-:S02]  /*0830*/  HADD2.F32 R172, -RZ, R172.H1_H1 ;  /* 0x300000acffac7230 */ /* 0x000fc40000004100 */
[--C-:B------:R-:W-:Y:S02]  /*0840*/  HADD2.F32 R179, -RZ, R173.reuse.H0_H0 ;  /* 0x200000adffb37230 */ /* 0x100fe40000004100 */
[----:B------:R-:W-:Y:S02]  /*0850*/  HADD2.F32 R181, -RZ, R173.H1_H1 ;  /* 0x300000adffb57230 */ /* 0x000fe40000004100 */
[----:B------:R-:W-:Y:S02]  /*0860*/  HADD2.F32 R188, -RZ, R175.H1_H1 ;  /* 0x300000afffbc7230 */ /* 0x000fe40000004100 */
[----:B---3--:R-:W-:Y:S01]  /*0870*/  HADD2.F32 R195, -RZ, R171.H1_H1 ;  /* 0x300000abffc37230 */ /* 0x008fe20000004100 */
[----:B------:R-:W-:Y:S01]  /*0880*/  FSEL R159, R153, RZ, !P2 ;  /* 0x000000ff999f7208 */ /* 0x000fe20005000000 */
[--C-:B------:R-:W-:Y:S02]  /*0890*/  HADD2.F32 R182, -RZ, R174.reuse.H0_H0 ;  /* 0x200000aeffb67230 */ /* 0x100fe40000004100 */
[----:B------:R-:W-:-:S02]  /*08a0*/  HADD2.F32 R184, -RZ, R174.H1_H1 ;  /* 0x300000aeffb87230 */ /* 0x000fc40000004100 */
[----:B------:R-:W-:Y:S02]  /*08b0*/  HADD2.F32 R173, -RZ, R164.H0_H0 ;  /* 0x200000a4ffad7230 */ /* 0x000fe40000004100 */
[--C-:B------:R-:W-:Y:S02]  /*08c0*/  HADD2.F32 R183, -RZ, R166.reuse.H0_H0 ;  /* 0x200000a6ffb77230 */ /* 0x100fe40000004100 */
[----:B------:R-:W-:Y:S02]  /*08d0*/  HADD2.F32 R186, -RZ, R166.H1_H1 ;  /* 0x300000a6ffba7230 */ /* 0x000fe40000004100 */
[--C-:B------:R-:W-:Y:S02]  /*08e0*/  HADD2.F32 R187, -RZ, R156.reuse.H0_H0 ;  /* 0x2000009cffbb7230 */ /* 0x100fe40000004100 */
[----:B------:R-:W-:Y:S02]  /*08f0*/  HADD2.F32 R190, -RZ, R156.H1_H1 ;  /* 0x3000009cffbe7230 */ /* 0x000fe40000004100 */
[----:B------:R-:W-:-:S02]  /*0900*/  HADD2.F32 R153, -RZ, R160.H0_H0 ;  /* 0x200000a0ff997230 */ /* 0x000fc40000004100 */
[----:B------:R-:W-:Y:S01]  /*0910*/  FADD.FTZ R3, -R159, R178 ;  /* 0x000000b29f037221 */ /* 0x000fe20000010100 */
[----:B------:R-:W-:Y:S02]  /*0920*/  HADD2.F32 R185, -RZ, R175.H0_H0 ;  /* 0x200000afffb97230 */ /* 0x000fe40000004100 */
[----:B------:R-:W-:Y:S02]  /*0930*/  HADD2.F32 R174, -RZ, R164.H1_H1 ;  /* 0x300000a4ffae7230 */ /* 0x000fe40000004100 */
[----:B------:R-:W-:Y:S02]  /*0940*/  HADD2.F32 R2, -RZ, R168.H0_H0 ;  /* 0x200000a8ff027230 */ /* 0x000fe40000004100 */
[----:B------:R-:W-:Y:S02]  /*0950*/  HADD2.F32 R166, -RZ, R170.H0_H0 ;  /* 0x200000aaffa67230 */ /* 0x000fe40000004100 */
[----:B------:R-:W-:Y:S02]  /*0960*/  HADD2.F32 R199, -RZ, R162.H0_H0 ;  /* 0x200000a2ffc77230 */ /* 0x000fe40000004100 */
[----:B------:R-:W-:-:S02]  /*0970*/  HADD2.F32 R156, -RZ, R163.H1_H1 ;  /* 0x300000a3ff9c7230 */ /* 0x000fc40000004100 */
[----:B------:R-:W-:Y:S02]  /*0980*/  HADD2.F32 R168, -RZ, R168.H1_H1 ;  /* 0x300000a8ffa87230 */ /* 0x000fe40000004100 */
[--C-:B------:R-:W-:Y:S02]  /*0990*/  HADD2.F32 R155, -RZ, R169.reuse.H0_H0 ;  /* 0x200000a9ff9b7230 */ /* 0x100fe40000004100 */
[----:B------:R-:W-:Y:S02]  /*09a0*/  HADD2.F32 R164, -RZ, R169.H1_H1 ;  /* 0x300000a9ffa47230 */ /* 0x000fe40000004100 */
[----:B------:R-:W-:Y:S02]  /*09b0*/  HADD2.F32 R170, -RZ, R170.H1_H1 ;  /* 0x300000aaffaa7230 */ /* 0x000fe40000004100 */
[----:B------:R-:W-:Y:S02]  /*09c0*/  HADD2.F32 R194, -RZ, R171.H0_H0 ;  /* 0x200000abffc27230 */ /* 0x000fe40000004100 */
[----:B------:R-:W-:-:S02]  /*09d0*/  HADD2.F32 R205, -RZ, R160.H1_H1 ;  /* 0x300000a0ffcd7230 */ /* 0x000fc40000004100 */
[--C-:B------:R-:W-:Y:S02]  /*09e0*/  HADD2.F32 R197, -RZ, R161.reuse.H0_H0 ;  /* 0x200000a1ffc57230 */ /* 0x100fe40000004100 */
[----:B------:R-:W-:Y:S02]  /*09f0*/  HADD2.F32 R203, -RZ, R161.H1_H1 ;  /* 0x300000a1ffcb7230 */ /* 0x000fe40000004100 */
[----:B------:R-:W-:Y:S02]  /*0a00*/  HADD2.F32 R162, -RZ, R162.H1_H1 ;  /* 0x300000a2ffa27230 */ /* 0x000fe40000004100 */
[----:B------:R-:W-:Y:S02]  /*0a10*/  HADD2.F32 R201, -RZ, R163.H0_H0 ;  /* 0x200000a3ffc97230 */ /* 0x000fe40000004100 */
[C---:B------:R-:W-:Y:S01]  /*0a20*/  FADD.FTZ R171, -R159.reuse, R188 ;  /* 0x000000bc9fab7221 */ /* 0x040fe20000010100 */
[--C-:B------:R-:W-:Y:S02]  /*0a30*/  HADD2.F32 R175, -RZ, R165.reuse.H0_H0 ;  /* 0x200000a5ffaf7230 */ /* 0x100fe40000004100 */
[----:B------:R-:W-:Y:S01]  /*0a40*/  FADD.FTZ R221, -R159, R195 ;  /* 0x000000c39fdd7221 */ /* 0x000fe20000010100 */
[----:B-1----:R-:W-:-:S02]  /*0a50*/  HADD2.F32 R176, -RZ, R165.H1_H1 ;  /* 0x300000a5ffb07230 */ /* 0x002fc40000004100 */
[C---:B------:R-:W-:Y:S01]  /*0a60*/  FADD.FTZ R165, -R159.reuse, R172 ;  /* 0x000000ac9fa57221 */ /* 0x040fe20000010100 */
[C---:B------:R-:W-:Y:S01]  /*0a70*/  FADD.FTZ R169, -R159.reuse, R184 ;  /* 0x000000b89fa97221 */ /* 0x040fe20000010100 */
[C---:B------:R-:W-:Y:S01]  /*0a80*/  FADD.FTZ R195, -R159.reuse, R153 ;  /* 0x000000999fc37221 */ /* 0x040fe20000010100 */
[----:B------:R-:W-:Y:S01]  /*0a90*/  FMUL.FTZ R172, R60, R173 ;  /* 0x000000ad3cac7220 */ /* 0x000fe20000410000 */
[--C-:B------:R-:W-:Y:S02]  /*0aa0*/  HADD2.F32 R177, -RZ, R167.reuse.H0_H0 ;  /* 0x200000a7ffb17230 */ /* 0x100fe40000004100 */
[C---:B------:R-:W-:Y:S01]  /*0ab0*/  FADD.FTZ R185, -R159.reuse, R185 ;  /* 0x000000b99fb97221 */ /* 0x040fe20000010100 */
[----:B------:R-:W-:Y:S02]  /*0ac0*/  HADD2.F32 R180, -RZ, R167.H1_H1 ;  /* 0x300000a7ffb47230 */ /* 0x000fe40000004100 */
[C---:B------:R-:W-:Y:S01]  /*0ad0*/  FADD.FTZ R153, -R159.reuse, R156 ;  /* 0x0000009c9f997221 */ /* 0x040fe20000010100 */
[----:B-----5:R-:W-:Y:S01]  /*0ae0*/  FMUL.FTZ R3, R212, R3 ;  /* 0x00000003d4037220 */ /* 0x020fe20000410000 */
        /* <DEDUP_REMOVED lines=16> */
[----:B------:R-:W-:-:S02]  /*0bf0*/  HADD2.F32 R161, -RZ, R148.H0_H0 ;  /* 0x20000094ffa17230 */ /* 0x000fc40000004100 */
[C---:B------:R-:W-:Y:S01]  /*0c00*/  FMUL.FTZ R164, R212.reuse, R165 ;  /* 0x000000a5d4a47220 */ /* 0x040fe20000410000 */
[----:B------:R-:W-:Y:S02]  /*0c10*/  HADD2.F32 R156, -RZ, R148.H1_H1 ;  /* 0x30000094ff9c7230 */ /* 0x000fe40000004100 */
[C---:B------:R-:W-:Y:S01]  /*0c20*/  FMUL.FTZ R170, R212.reuse, R171 ;  /* 0x000000abd4aa7220 */ /* 0x040fe20000410000 */
[--C-:B------:R-:W-:Y:S02]  /*0c30*/  HADD2.F32 R159, -RZ, R149.reuse.H0_H0 ;  /* 0x20000095ff9f7230 */ /* 0x100fe40000004100 */
[----:B------:R-:W-:Y:S01]  /*0c40*/  FMUL.FTZ R168, R212, R169 ;  /* 0x000000a9d4a87220 */ /* 0x000fe20000410000 */
[----:B------:R-:W-:Y:S02]  /*0c50*/  HADD2.F32 R148, -RZ, R149.H1_H1 ;  /* 0x30000095ff947230 */ /* 0x000fe40000004100 */
[----:B------:R-:W-:Y:S01]  /*0c60*/  FMUL.FTZ R171, R61, R174 ;  /* 0x000000ae3dab7220 */ /* 0x000fe20000410000 */
[----:B------:R-:W-:-:S02]  /*0c70*/  HADD2.F32 R149, -RZ, R151.H0_H0 ;  /* 0x20000097ff957230 */ /* 0x000fc40000004100 */
[----:B------:R-:W-:Y:S01]  /*0c80*/  FADD.FTZ R160, RZ, R172 ;  /* 0x000000acffa07221 */ /* 0x000fe20000010000 */
[----:B------:R-:W-:Y:S02]  /*0c90*/  HADD2.F32 R2, -RZ, R151.H1_H1 ;  /* 0x30000097ff027230 */ /* 0x000fe40000004100 */
[C---:B------:R-:W-:Y:S01]  /*0ca0*/  FMUL.FTZ R169, R212.reuse, R185 ;  /* 0x000000b9d4a97220 */ /* 0x040fe20000410000 */
[----:B------:R-:W-:Y:S01]  /*0cb0*/  FFMA.FTZ R151, R3, R172, RZ ;  /* 0x000000ac03977223 */ /* 0x000fe200000100ff */
[----:B------:R-:W-:Y:S01]  /*0cc0*/  FMUL.FTZ R165, R212, R179 ;  /* 0x000000b3d4a57220 */ /* 0x000fe20000410000 */
[----:B------:R-:W-:Y:S01]  /*0cd0*/  FADD.FTZ R89, R89, R174 ;  /* 0x000000ae59597221 */ /* 0x000fe20000010000 */
[----:B------:R-:W-:Y:S01]  /*0ce0*/  FFMA.FTZ R65, R164, R174, R65 ;  /* 0x000000aea4417223 */ /* 0x000fe20000010041 */
[C---:B------:R-:W-:Y:S01]  /*0cf0*/  FMUL.FTZ R179, R212.reuse, R193 ;  /* 0x000000c1d4b37220 */ /* 0x040fe20000410000 */
[----:B------:R-:W-:Y:S01]  /*0d00*/  FMUL.FTZ R166, R212, R181 ;  /* 0x000000b5d4a67220 */ /* 0x000fe20000410000 */
[----:B------:R-:W-:Y:S01]  /*0d10*/  FMUL.FTZ R174, R62, R175 ;  /* 0x000000af3eae7220 */ /* 0x000fe20000410000 */
[----:B------:R-:W-:Y:S01]  /*0d20*/  FADD.FTZ R193, R160, R171 ;  /* 0x000000aba0c17221 */ /* 0x000fe20000010000 */
[----:B------:R-:W-:Y:S01]  /*0d30*/  FMUL.FTZ R167, R212, R167 ;  /* 0x000000a7d4a77220 */ /* 0x000fe20000410000 */
        /* <DEDUP_REMOVED lines=11> */
[-C--:B------:R-:W-:Y:S01]  /*0df0*/  FFMA.FTZ R67, R166, R176.reuse, R67 ;  /* 0x000000b0a6437223 */ /* 0x080fe20000010043 */
[----:B------:R-:W-:Y:S01]  /*0e00*/  FMUL.FTZ R173, R63, R176 ;  /* 0x000000b03fad7220 */ /* 0x000fe20000410000 */
[----:B------:R-:W-:Y:S01]  /*0e10*/  FMUL.FTZ R181, R212, R209 ;  /* 0x000000d1d4b57220 */ /* 0x000fe20000410000 */
[----:B------:R-:W-:Y:S01]  /*0e20*/  FADD.FTZ R162, R193, R174 ;  /* 0x000000aec1a27221 */ /* 0x000fe20000010000 */
[----:B------:R-:W-:-:S02]  /*0e30*/  HADD2.F32 R191, -RZ, R158.H0_H0 ;  /* 0x2000009effbf7230 */ /* 0x000fc40000004100 */
[----:B------:R-:W-:Y:S01]  /*0e40*/  FADD.FTZ R92, R92, R183 ;  /* 0x000000b75c5c7221 */ /* 0x000fe20000010000 */
[-C--:B------:R-:W-:Y:S01]  /*0e50*/  FFMA.FTZ R68, R167, R183.reuse, R68 ;  /* 0x000000b7a7447223 */ /* 0x080fe20000010044 */
[----:B------:R-:W-:Y:S01]  /*0e60*/  FMUL.FTZ R176, R56, R183 ;  /* 0x000000b738b07220 */ /* 0x000fe20000410000 */
[C---:B------:R-:W-:Y:S01]  /*0e70*/  FMUL.FTZ R182, R212.reuse, R213 ;  /* 0x000000d5d4b67220 */ /* 0x040fe20000410000 */
[----:B------:R-:W-:Y:S01]  /*0e80*/  FFMA.FTZ R151, R165, R174, R160 ;  /* 0x000000aea5977223 */ /* 0x000fe200000100a0 */
[----:B------:R-:W-:Y:S02]  /*0e90*/  HADD2.F32 R158, -RZ, R158.H1_H1 ;  /* 0x3000009eff9e7230 */ /* 0x000fe40000004100 */
[----:B------:R-:W-:Y:S01]  /*0ea0*/  FMUL.FTZ R183, R212, R215 ;  /* 0x000000d7d4b77220 */ /* 0x000fe20000410000 */
[----:B------:R-:W-:Y:S01]  /*0eb0*/  FADD.FTZ R96, R96, R187 ;  /* 0x000000bb60607221 */ /* 0x000fe20000010000 */
[-C--:B------:R-:W-:Y:S01]  /*0ec0*/  FFMA.FTZ R72, R179, R187.reuse, R72 ;  /* 0x000000bbb3487223 */ /* 0x080fe20000010048 */
[----:B------:R-:W-:Y:S01]  /*0ed0*/  FMUL.FTZ R188, R52, R187 ;  /* 0x000000bb34bc7220 */ /* 0x000fe20000410000 */
[----:B------:R-:W-:Y:S01]  /*0ee0*/  FMUL.FTZ R184, R212, R217 ;  /* 0x000000d9d4b87220 */ /* 0x000fe20000410000 */
[----:B------:R-:W-:Y:S01]  /*0ef0*/  FADD.FTZ R97, R97, R190 ;  /* 0x000000be61617221 */ /* 0x000fe20000010000 */
[-C--:B------:R-:W-:Y:S01]  /*0f00*/  FFMA.FTZ R73, R180, R190.reuse, R73 ;  /* 0x000000beb4497223 */ /* 0x080fe20000010049 */
        /* <DEDUP_REMOVED lines=27> */
[----:B------:R-:W-:Y:S01]  /*10c0*/  FMUL.FTZ R186, R212, R221 ;  /* 0x000000ddd4ba7220 */ /* 0x000fe20000410000 */
        /* <DEDUP_REMOVED lines=11> */
[----:B------:R-:W-:-:S03]  /*1180*/  FFMA.FTZ R154, R180, R187, R151 ;  /* 0x000000bbb49a7223 */ /* 0x000fc60000010097 */
[----:B------:R-:W-:Y:S01]  /*1190*/  FADD.FTZ R158, R157, R190 ;  /* 0x000000be9d9e7221 */ /* 0x000fe20000010000 */
[----:B------:R-:W-:-:S03]  /*11a0*/  FFMA.FTZ R151, R181, R190, R154 ;  /* 0x000000beb5977223 */ /* 0x000fc6000001009a */
[----:B------:R-:W-:Y:S01]  /*11b0*/  FADD.FTZ R157, R158, R189 ;  /* 0x000000bd9e9d7221 */ /* 0x000fe20000010000 */
[----:B------:R-:W-:-:S03]  /*11c0*/  FFMA.FTZ R154, R182, R189, R151 ;  /* 0x000000bdb69a7223 */ /* 0x000fc60000010097 */
[----:B------:R-:W-:Y:S01]  /*11d0*/  FADD.FTZ R158, R157, R192 ;  /* 0x000000c09d9e7221 */ /* 0x000fe20000010000 */
[----:B------:R-:W-:Y:S01]  /*11e0*/  FFMA.FTZ R151, R183, R192, R154 ;  /* 0x000000c0b7977223 */ /* 0x000fe2000001009a */
[----:B------:R-:W-:Y:S02]  /*11f0*/  FMUL.FTZ R196, R212, R205 ;  /* 0x000000cdd4c47220 */ /* 0x000fe40000410000 */
        /* <DEDUP_REMOVED lines=56> */
.L_x_5527:
        /* <DEDUP_REMOVED lines=16> */
.L_x_5528:
        /* <DEDUP_REMOVED lines=42> */
.L_x_5530:
[----:B------:R-:W-:Y:S05]  /*1920*/  BSYNC.RECONVERGENT B0 ;  /* 0x0000000000007941 */ /* 0x000fea0003800200 */
.L_x_5529:
        /* <DEDUP_REMOVED lines=61> */
.L_x_5533:
[----:B------:R-:W-:Y:S05]  /*1d00*/  @!P2 BRA `(.L_x_5534) ;  /* 0x00000000002ca947 */ /* 0x000fea0003800000 */
[----:B------:R-:W-:Y:S01]  /*1d10*/  FFMA.FTZ R148, R164, R152, R153 ;  /* 0x00000098a4947223 */ /* 0x000fe20000010099 */
[----:B------:R-:W-:-:S03]  /*1d20*/  ISETP.GT.AND P1, PT, R211, RZ, PT ;  /* 0x000000ffd300720c */ /* 0x000fc60003f24270 */
[----:B------:R-:W-:-:S04]  /*1d30*/  FADD.FTZ R149, R171, -R148 ;  /* 0x80000094ab957221 */ /* 0x000fc80000010000 */
[----:B------:R-:W-:-:S05]  /*1d40*/  FMUL.FTZ R149, R212, R149 ;  /* 0x00000095d4957220 */ /* 0x000fca0000410000 */
[----:B------:R-:W-:-:S05]  /*1d50*/  FSEL R149, R149, RZ, P1 ;  /* 0x000000ff95957208 */ /* 0x000fca0000800000 */
[----:B------:R-:W-:Y:S01]  /*1d60*/  FMUL.FTZ R148, R149, UR16 ;  /* 0x0000001095947c20 */ /* 0x000fe20008410000 */
[----:B-----5:R-:W-:-:S03]  /*1d70*/  HADD2.F32 R149, -RZ, R136.H1_H1 ;  /* 0x30000088ff957230 */ /* 0x020fc60000004100 */
[----:B------:R-:W-:Y:S02]  /*1d80*/  FMUL.FTZ R150, R17, R148 ;  /* 0x0000009411967220 */ /* 0x000fe40000410000 */
[----:B------:R-:W-:-:S03]  /*1d90*/  FFMA.FTZ R133, R148, R149, R133 ;  /* 0x0000009594857223 */ /* 0x000fc60000010085 */
[----:B------:R-:W-:-:S04]  /*1da0*/  F2FP.F16.F32.PACK_AB R150, RZ, R150 ;  /* 0x00000096ff96723e */ /* 0x000fc800000000ff */
[----:B------:R-:W-:-:S07]  /*1db0*/  PRMT R140, R140, 0x5410, R150 ;  /* 0x000054108c8c7816 */ /* 0x000fce0000000096 */
.L_x_5534:
        /* <DEDUP_REMOVED lines=12> */
.L_x_5535:
        /* <DEDUP_REMOVED lines=12> */
.L_x_5536:
        /* <DEDUP_REMOVED lines=12> */
.L_x_5537:
        /* <DEDUP_REMOVED lines=12> */
.L_x_5538:
        /* <DEDUP_REMOVED lines=12> */
.L_x_5539:
        /* <DEDUP_REMOVED lines=11> */
[----:B------:R-:W-:Y:S01]  /*2230*/  PRMT R143, R143, 0x5410, R150 ;  /* 0x000054108f8f7816 */ /* 0x000fe20000000096 */
[----:B------:R-:W-:Y:S06]  /*2240*/  BRA `(.L_x_5540) ;  /* 0x0000001000987947 */ /* 0x000fec0003800000 */
.L_x_5532:
        /* <DEDUP_REMOVED lines=17> */
.L_x_5541:
        /* <DEDUP_REMOVED lines=11> */
.L_x_5542:
        /* <DEDUP_REMOVED lines=11> */
.L_x_5543:
[----:B------:R-:W-:Y:S01]  /*24c0*/  FMUL.FTZ R147, R212, R147 ;  /* 0x00000093d4937220 */ /* 0x000fe20000410000 */
[-C--:B------:R-:W-:Y:S01]  /*24d0*/  FFMA.FTZ R146, R168, R152.reuse, R153 ;  /* 0x00000098a8927223 */ /* 0x080fe20000010099 */
        /* <DEDUP_REMOVED lines=14> */
.L_x_5544:
        /* <DEDUP_REMOVED lines=12> */
.L_x_5545:
        /* <DEDUP_REMOVED lines=11> */
.L_x_5546:
        /* <DEDUP_REMOVED lines=10> */
.L_x_5547:
        /* <DEDUP_REMOVED lines=12> */
.L_x_5531:
        /* <DEDUP_REMOVED lines=8> */
[----:B------:R-:W-:-:S03]  /*2910*/  HADD2.F32 R149, -RZ, R12.H0_H0 ;  /* 0x2000000cff957230 */ /* 0x000fc60000004100 */
        /* <DEDUP_REMOVED lines=8> */
.L_x_5549:
[----:B------:R-:W-:Y:S05]  /*29a0*/  @!P2 BRA `(.L_x_5550) ;  /* 0x000000000028a947 */ /* 0x000fea0003800000 */
[----:B------:R-:W-:Y:S01]  /*29b0*/  @P1 FFMA.FTZ R148, R164, R152, R153 ;  /* 0x00000098a4941223 */ /* 0x000fe20000010099 */
        /* <DEDUP_REMOVED lines=9> */
.L_x_5550:
[----:B------:R-:W-:Y:S05]  /*2a50*/  @!P2 BRA `(.L_x_5551) ;  /* 0x000000000028a947 */ /* 0x000fea0003800000 */
        /* <DEDUP_REMOVED lines=10> */
.L_x_5551:
        /* <DEDUP_REMOVED lines=11> */
.L_x_5552:
        /* <DEDUP_REMOVED lines=11> */
.L_x_5553:
        /* <DEDUP_REMOVED lines=11> */
.L_x_5554:
        /* <DEDUP_REMOVED lines=11> */
.L_x_5555:
        /* <DEDUP_REMOVED lines=10> */
[----:B------:R-:W-:Y:S01]  /*2e60*/  PRMT R143, R143, 0x5410, R149 ;  /* 0x000054108f8f7816 */ /* 0x000fe20000000095 */
[----:B------:R-:W-:Y:S06]  /*2e70*/  BRA `(.L_x_5540) ;  /* 0x00000004008c7947 */ /* 0x000fec0003800000 */
.L_x_5548:
        /* <DEDUP_REMOVED lines=13> */
[----:B------:R-:W-:Y:S01]  /*2f50*/  @P3 FFMA.FTZ R163, R167, R152, R153 ;  /* 0x00000098a7a33223 */ /* 0x000fe20000010099 */
[----:B------:R-:W-:Y:S01]  /*2f60*/  @P3 FADD.FTZ R144, R171, -R144 ;  /* 0x80000090ab903221 */ /* 0x000fe20000010000 */
[----:B------:R-:W-:Y:S01]  /*2f70*/  @P3 FADD.FTZ R146, R174, -R159 ;  /* 0x8000009fae923221 */ /* 0x000fe20000010000 */
[----:B------:R-:W-:Y:S01]  /*2f80*/  @P3 FADD.FTZ R148, R173, -R148 ;  /* 0x80000094ad943221 */ /* 0x000fe20000010000 */
[----:B------:R-:W-:Y:S02]  /*2f90*/  HADD2.F32 R159, -RZ, R14.H1_H1 ;  /* 0x3000000eff9f7230 */ /* 0x000fe40000004100 */
[----:B------:R-:W-:Y:S01]  /*2fa0*/  @P3 FFMA.FTZ R147, R212, R144, R147 ;  /* 0x00000090d4933223 */ /* 0x000fe20000010093 */
[-CC-:B------:R-:W-:Y:S01]  /*2fb0*/  @P3 FFMA.FTZ R144, R168, R152.reuse, R153.reuse ;  /* 0x00000098a8903223 */ /* 0x180fe20000010099 */
[-C--:B------:R-:W-:Y:S01]  /*2fc0*/  @P3 FFMA.FTZ R215, R169, R152.reuse, R153 ;  /* 0x00000098a9d73223 */ /* 0x080fe20000010099 */
        /* <DEDUP_REMOVED lines=25> */
.L_x_5556:
[----:B------:R-:W-:Y:S05]  /*3160*/  @!P2 BRA `(.L_x_5557) ;  /* 0x000000000018a947 */ /* 0x000fea0003800000 */
[----:B------:R-:W-:Y:S01]  /*3170*/  FMUL.FTZ R144, R147, UR16 ;  /* 0x0000001093907c20 */ /* 0x000fe20008410000 */
[----:B-----5:R-:W-:-:S03]  /*3180*/  HADD2.F32 R162, -RZ, R136.H1_H1 ;  /* 0x30000088ffa27230 */ /* 0x020fc60000004100 */
[-C--:B------:R-:W-:Y:S02]  /*3190*/  FMUL.FTZ R145, R17, R144.reuse ;  /* 0x0000009011917220 */ /* 0x080fe40000410000 */
[----:B------:R-:W-:-:S03]  /*31a0*/  FFMA.FTZ R133, R162, R144, R133 ;  /* 0x00000090a2857223 */ /* 0x000fc60000010085 */
[----:B------:R-:W-:-:S04]  /*31b0*/  F2FP.F16.F32.PACK_AB R145, RZ, R145 ;  /* 0x00000091ff91723e */ /* 0x000fc800000000ff */
[----:B------:R-:W-:-:S07]  /*31c0*/  PRMT R140, R140, 0x5410, R145 ;  /* 0x000054108c8c7816 */ /* 0x000fce0000000091 */
.L_x_5557:
[----:B------:R-:W-:Y:S05]  /*31d0*/  @!P2 BRA `(.L_x_5558) ;  /* 0x000000000018a947 */ /* 0x000fea0003800000 */
[----:B------:R-:W-:Y:S01]  /*31e0*/  FMUL.FTZ R149, R149, UR16 ;  /* 0x0000001095957c20 */ /* 0x000fe20008410000 */
[----:B-----5:R-:W-:-:S03]  /*31f0*/  HADD2.F32 R145, -RZ, R137.H0_H0 ;  /* 0x20000089ff917230 */ /* 0x020fc60000004100 */
[-C--:B------:R-:W-:Y:S02]  /*3200*/  FMUL.FTZ R144, R18, R149.reuse ;  /* 0x0000009512907220 */ /* 0x080fe40000410000 */
[----:B------:R-:W-:-:S03]  /*3210*/  FFMA.FTZ R134, R145, R149, R134 ;  /* 0x0000009591867223 */ /* 0x000fc60000010086 */
[----:B------:R-:W-:-:S04]  /*3220*/  F2FP.F16.F32.PACK_AB R144, RZ, R144 ;  /* 0x00000090ff90723e */ /* 0x000fc800000000ff */
[----:B------:R-:W-:-:S07]  /*3230*/  PRMT R141, R144, 0x7610, R141 ;  /* 0x00007610908d7816 */ /* 0x000fce000000008d */
.L_x_5558:
[----:B------:R-:W-:Y:S05]  /*3240*/  @!P2 BRA `(.L_x_5559) ;  /* 0x000000000018a947 */ /* 0x000fea0003800000 */
[----:B------:R-:W-:Y:S01]  /*3250*/  FMUL.FTZ R144, R151, UR16 ;  /* 0x0000001097907c20 */ /* 0x000fe20008410000 */
[----:B-----5:R-:W-:-:S03]  /*3260*/  HADD2.F32 R162, -RZ, R137.H1_H1 ;  /* 0x30000089ffa27230 */ /* 0x020fc60000004100 */
[-C--:B------:R-:W-:Y:S02]  /*3270*/  FMUL.FTZ R145, R19, R144.reuse ;  /* 0x0000009013917220 */ /* 0x080fe40000410000 */
[----:B------:R-:W-:-:S03]  /*3280*/  FFMA.FTZ R135, R162, R144, R135 ;  /* 0x00000090a2877223 */ /* 0x000fc60000010087 */
[----:B------:R-:W-:-:S04]  /*3290*/  F2FP.F16.F32.PACK_AB R145, RZ, R145 ;  /* 0x00000091ff91723e */ /* 0x000fc800000000ff */
[----:B------:R-:W-:-:S07]  /*32a0*/  PRMT R141, R141, 0x5410, R145 ;  /* 0x000054108d8d7816 */ /* 0x000fce0000000091 */
.L_x_5559:
[----:B------:R-:W-:Y:S05]  /*32b0*/  @!P2 BRA `(.L_x_5560) ;  /* 0x000000000018a947 */ /* 0x000fea0003800000 */
[----:B------:R-:W-:Y:S01]  /*32c0*/  FMUL.FTZ R157, R157, UR16 ;  /* 0x000000109d9d7c20 */ /* 0x000fe20008410000 */
[----:B-----5:R-:W-:-:S03]  /*32d0*/  HADD2.F32 R145, -RZ, R138.H0_H0 ;  /* 0x2000008aff917230 */ /* 0x020fc60000004100 */
[-C--:B------:R-:W-:Y:S02]  /*32e0*/  FMUL.FTZ R144, R20, R157.reuse ;  /* 0x0000009d14907220 */ /* 0x080fe40000410000 */
[----:B------:R-:W-:-:S03]  /*32f0*/  FFMA.FTZ R128, R145, R157, R128 ;  /* 0x0000009d91807223 */ /* 0x000fc60000010080 */
[----:B------:R-:W-:-:S04]  /*3300*/  F2FP.F16.F32.PACK_AB R144, RZ, R144 ;  /* 0x00000090ff90723e */ /* 0x000fc800000000ff */
[----:B------:R-:W-:-:S07]  /*3310*/  PRMT R142, R144, 0x7610, R142 ;  /* 0x00007610908e7816 */ /* 0x000fce000000008e */
.L_x_5560:
[----:B------:R-:W-:Y:S05]  /*3320*/  @!P2 BRA `(.L_x_5561) ;  /* 0x000000000018a947 */ /* 0x000fea0003800000 */
[----:B------:R-:W-:Y:S01]  /*3330*/  FMUL.FTZ R144, R159, UR16 ;  /* 0x000000109f907c20 */ /* 0x000fe20008410000 */
[----:B-----5:R-:W-:-:S03]  /*3340*/  HADD2.F32 R162, -RZ, R138.H1_H1 ;  /* 0x3000008affa27230 */ /* 0x020fc60000004100 */
[-C--:B------:R-:W-:Y:S02]  /*3350*/  FMUL.FTZ R145, R21, R144.reuse ;  /* 0x0000009015917220 */ /* 0x080fe40000410000 */
[----:B------:R-:W-:-:S03]  /*3360*/  FFMA.FTZ R129, R162, R144, R129 ;  /* 0x00000090a2817223 */ /* 0x000fc60000010081 */
[----:B------:R-:W-:-:S04]  /*3370*/  F2FP.F16.F32.PACK_AB R145, RZ, R145 ;  /* 0x00000091ff91723e */ /* 0x000fc800000000ff */
[----:B------:R-:W-:-:S07]  /*3380*/  PRMT R142, R142, 0x5410, R145 ;  /* 0x000054108e8e7816 */ /* 0x000fce0000000091 */
.L_x_5561:
[----:B------:R-:W-:Y:S05]  /*3390*/  @!P2 BRA `(.L_x_5562) ;  /* 0x000000000018a947 */ /* 0x000fea0003800000 */
[----:B------:R-:W-:Y:S01]  /*33a0*/  FMUL.FTZ R145, R161, UR16 ;  /* 0x00000010a1917c20 */ /* 0x000fe20008410000 */
[----:B-----5:R-:W-:-:S03]  /*33b0*/  HADD2.F32 R147, -RZ, R139.H0_H0 ;  /* 0x2000008bff937230 */ /* 0x020fc60000004100 */
[-C--:B------:R-:W-:Y:S02]  /*33c0*/  FMUL.FTZ R144, R22, R145.reuse ;  /* 0x0000009116907220 */ /* 0x080fe40000410000 */
[----:B------:R-:W-:-:S03]  /*33d0*/  FFMA.FTZ R130, R147, R145, R130 ;  /* 0x0000009193827223 */ /* 0x000fc60000010082 */
[----:B------:R-:W-:-:S04]  /*33e0*/  F2FP.F16.F32.PACK_AB R144, RZ, R144 ;  /* 0x00000090ff90723e */ /* 0x000fc800000000ff */
[----:B------:R-:W-:-:S07]  /*33f0*/  PRMT R143, R144, 0x7610, R143 ;  /* 0x00007610908f7816 */ /* 0x000fce000000008f */
.L_x_5562:
        /* <DEDUP_REMOVED lines=11> */
.L_x_5540:
        /* <DEDUP_REMOVED lines=13> */
.L_x_5563:
[----:B------:R-:W-:Y:S05]  /*3580*/  @!P0 BRA `(.L_x_5564) ;  /* 0x0000000800fc8947 */ /* 0x000fea0003800000 */
[----:B------:R-:W-:Y:S05]  /*3590*/  @!P1 BRA `(.L_x_5565) ;  /* 0x0000000400909947 */ /* 0x000fea0003800000 */
[----:B------:R-:W-:Y:S01]  /*35a0*/  ISETP.GT.AND P3, PT, R211, RZ, PT ;  /* 0x000000ffd300720c */ /* 0x000fe20003f64270 */
[--C-:B-1----:R-:W-:Y:S02]  /*35b0*/  HADD2.F32 R149, -RZ, R8.reuse.H1_H1 ;  /* 0x30000008ff957230 */ /* 0x102fe40000004100 */
        /* <DEDUP_REMOVED lines=44> */
.L_x_5566:
[----:B------:R-:W-:Y:S05]  /*3880*/  @!P2 BRA `(.L_x_5567) ;  /* 0x000000000018a947 */ /* 0x000fea0003800000 */
[----:B------:R-:W-:Y:S01]  /*3890*/  FMUL.FTZ R144, R149, UR16 ;  /* 0x0000001095907c20 */ /* 0x000fe20008410000 */
[----:B-----5:R-:W-:-:S03]  /*38a0*/  HADD2.F32 R160, -RZ, R136.H1_H1 ;  /* 0x30000088ffa07230 */ /* 0x020fc60000004100 */
[-C--:B------:R-:W-:Y:S02]  /*38b0*/  FMUL.FTZ R145, R25, R144.reuse ;  /* 0x0000009019917220 */ /* 0x080fe40000410000 */
[----:B------:R-:W-:-:S03]  /*38c0*/  FFMA.FTZ R125, R160, R144, R125 ;  /* 0x00000090a07d7223 */ /* 0x000fc6000001007d */
[----:B------:R-:W-:-:S04]  /*38d0*/  F2FP.F16.F32.PACK_AB R145, RZ, R145 ;  /* 0x00000091ff91723e */ /* 0x000fc800000000ff */
[----:B------:R-:W-:-:S07]  /*38e0*/  PRMT R140, R140, 0x5410, R145 ;  /* 0x000054108c8c7816 */ /* 0x000fce0000000091 */
.L_x_5567:
[----:B------:R-:W-:Y:S05]  /*38f0*/  @!P2 BRA `(.L_x_5568) ;  /* 0x000000000018a947 */ /* 0x000fea0003800000 */
[----:B------:R-:W-:Y:S01]  /*3900*/  FMUL.FTZ R151, R151, UR16 ;  /* 0x0000001097977c20 */ /* 0x000fe20008410000 */
[----:B-----5:R-:W-:-:S03]  /*3910*/  HADD2.F32 R145, -RZ, R137.H0_H0 ;  /* 0x20000089ff917230 */ /* 0x020fc60000004100 */
[-C--:B------:R-:W-:Y:S02]  /*3920*/  FMUL.FTZ R144, R26, R151.reuse ;  /* 0x000000971a907220 */ /* 0x080fe40000410000 */
[----:B------:R-:W-:-:S03]  /*3930*/  FFMA.FTZ R126, R145, R151, R126 ;  /* 0x00000097917e7223 */ /* 0x000fc6000001007e */
[----:B------:R-:W-:-:S04]  /*3940*/  F2FP.F16.F32.PACK_AB R144, RZ, R144 ;  /* 0x00000090ff90723e */ /* 0x000fc800000000ff */
[----:B------:R-:W-:-:S07]  /*3950*/  PRMT R141, R144, 0x7610, R141 ;  /* 0x00007610908d7816 */ /* 0x000fce000000008d */
.L_x_5568:
[----:B------:R-:W-:Y:S05]  /*3960*/  @!P2 BRA `(.L_x_5569) ;  /* 0x000000000018a947 */ /* 0x000fea0003800000 */
[----:B------:R-:W-:Y:S01]  /*3970*/  FMUL.FTZ R144, R161, UR16 ;  /* 0x00000010a1907c20 */ /* 0x000fe20008410000 */
[----:B-----5:R-:W-:-:S03]  /*3980*/  HADD2.F32 R160, -RZ, R137.H1_H1 ;  /* 0x30000089ffa07230 */ /* 0x020fc60000004100 */
[-C--:B------:R-:W-:Y:S02]  /*3990*/  FMUL.FTZ R145, R27, R144.reuse ;  /* 0x000000901b917220 */ /* 0x080fe40000410000 */
[----:B------:R-:W-:-:S03]  /*39a0*/  FFMA.FTZ R127, R160, R144, R127 ;  /* 0x00000090a07f7223 */ /* 0x000fc6000001007f */
[----:B------:R-:W-:-:S04]  /*39b0*/  F2FP.F16.F32.PACK_AB R145, RZ, R145 ;  /* 0x00000091ff91723e */ /* 0x000fc800000000ff */
[----:B------:R-:W-:-:S07]  /*39c0*/  PRMT R141, R141, 0x5410, R145 ;  /* 0x000054108d8d7816 */ /* 0x000fce0000000091 */
.L_x_5569:
[----:B------:R-:W-:Y:S05]  /*39d0*/  @!P2 BRA `(.L_x_5570) ;  /* 0x000000000018a947 */ /* 0x000fea0003800000 */
[----:B------:R-:W-:Y:S01]  /*39e0*/  FMUL.FTZ R147, R147, UR16 ;  /* 0x0000001093937c20 */ /* 0x000fe20008410000 */
[----:B-----5:R-:W-:-:S03]  /*39f0*/  HADD2.F32 R145, -RZ, R138.H0_H0 ;  /* 0x2000008aff917230 */ /* 0x020fc60000004100 */
[-C--:B------:R-:W-:Y:S02]  /*3a00*/  FMUL.FTZ R144, R28, R147.reuse ;  /* 0x000000931c907220 */ /* 0x080fe40000410000 */
[----:B------:R-:W-:-:S03]  /*3a10*/  FFMA.FTZ R120, R145, R147, R120 ;  /* 0x0000009391787223 */ /* 0x000fc60000010078 */
[----:B------:R-:W-:-:S04]  /*3a20*/  F2FP.F16.F32.PACK_AB R144, RZ, R144 ;  /* 0x00000090ff90723e */ /* 0x000fc800000000ff */
[----:B------:R-:W-:-:S07]  /*3a30*/  PRMT R142, R144, 0x7610, R142 ;  /* 0x00007610908e7816 */ /* 0x000fce000000008e */
.L_x_5570:
[----:B------:R-:W-:Y:S05]  /*3a40*/  @!P2 BRA `(.L_x_5571) ;  /* 0x000000000018a947 */ /* 0x000fea0003800000 */
[----:B------:R-:W-:Y:S01]  /*3a50*/  FMUL.FTZ R144, R163, UR16 ;  /* 0x00000010a3907c20 */ /* 0x000fe20008410000 */
[----:B-----5:R-:W-:-:S03]  /*3a60*/  HADD2.F32 R160, -RZ, R138.H1_H1 ;  /* 0x3000008affa07230 */ /* 0x020fc60000004100 */
[-C--:B------:R-:W-:Y:S02]  /*3a70*/  FMUL.FTZ R145, R29, R144.reuse ;  /* 0x000000901d917220 */ /* 0x080fe40000410000 */
[----:B------:R-:W-:-:S03]  /*3a80*/  FFMA.FTZ R121, R160, R144, R121 ;  /* 0x00000090a0797223 */ /* 0x000fc60000010079 */
[----:B------:R-:W-:-:S04]  /*3a90*/  F2FP.F16.F32.PACK_AB R145, RZ, R145 ;  /* 0x00000091ff91723e */ /* 0x000fc800000000ff */
[----:B------:R-:W-:-:S07]  /*3aa0*/  PRMT R142, R142, 0x5410, R145 ;  /* 0x000054108e8e7816 */ /* 0x000fce0000000091 */
.L_x_5571:
[----:B------:R-:W-:Y:S05]  /*3ab0*/  @!P2 BRA `(.L_x_5572) ;  /* 0x000000000018a947 */ /* 0x000fea0003800000 */
[----:B------:R-:W-:Y:S01]  /*3ac0*/  FMUL.FTZ R145, R215, UR16 ;  /* 0x00000010d7917c20 */ /* 0x000fe20008410000 */
[----:B-----5:R-:W-:-:S03]  /*3ad0*/  HADD2.F32 R147, -RZ, R139.H0_H0 ;  /* 0x2000008bff937230 */ /* 0x020fc60000004100 */
[-C--:B------:R-:W-:Y:S02]  /*3ae0*/  FMUL.FTZ R144, R30, R145.reuse ;  /* 0x000000911e907220 */ /* 0x080fe40000410000 */
[----:B------:R-:W-:-:S03]  /*3af0*/  FFMA.FTZ R122, R147, R145, R122 ;  /* 0x00000091937a7223 */ /* 0x000fc6000001007a */
[----:B------:R-:W-:-:S04]  /*3b00*/  F2FP.F16.F32.PACK_AB R144, RZ, R144 ;  /* 0x00000090ff90723e */ /* 0x000fc800000000ff */
[----:B------:R-:W-:-:S07]  /*3b10*/  PRMT R143, R144, 0x7610, R143 ;  /* 0x00007610908f7816 */ /* 0x000fce000000008f */
.L_x_5572:
        /* <DEDUP_REMOVED lines=12> */
.L_x_5565:
[----:B------:R-:W-:Y:S01]  /*3be0*/  ISETP.GT.AND P3, PT, R211, RZ, PT ;  /* 0x000000ffd300720c */ /* 0x000fe20003f64270 */
[----:B------:R-:W-:-:S12]  /*3bf0*/  @!P2 BRA `(.L_x_5574) ;  /* 0x000000000028a947 */ /* 0x000fd80003800000 */
[----:B-1----:R-:W-:Y:S01]  /*3c00*/  @P3 FFMA.FTZ R151, R179, R152, R153 ;  /* 0x00000098b3973223 */ /* 0x002fe20000010099 */
        /* <DEDUP_REMOVED lines=9> */
.L_x_5574:
[----:B------:R-:W-:Y:S05]  /*3ca0*/  @!P2 BRA `(.L_x_5575) ;  /* 0x000000000028a947 */ /* 0x000fea0003800000 */
[----:B-1----:R-:W-:Y:S01]  /*3cb0*/  @P3 FFMA.FTZ R148, R180, R152, R153 ;  /* 0x00000098b4943223 */ /* 0x002fe20000010099 */
        /* <DEDUP_REMOVED lines=9> */
.L_x_5575:
[----:B------:R-:W-:Y:S05]  /*3d50*/  @!P2 BRA `(.L_x_5576) ;  /* 0x000000000028a947 */ /* 0x000fea0003800000 */
        /* <DEDUP_REMOVED lines=10> */
.L_x_5576:
        /* <DEDUP_REMOVED lines=11> */
.L_x_5577:
        /* <DEDUP_REMOVED lines=11> */
.L_x_5578:
        /* <DEDUP_REMOVED lines=11> */
.L_x_5579:
        /* <DEDUP_REMOVED lines=11> */
.L_x_5580:
        /* <DEDUP_REMOVED lines=12> */
.L_x_5564:
        /* <DEDUP_REMOVED lines=18> */
.L_x_5582:
        /* <DEDUP_REMOVED lines=11> */
.L_x_5583:
        /* <DEDUP_REMOVED lines=11> */
.L_x_5584:
        /* <DEDUP_REMOVED lines=16> */
.L_x_5585:
        /* <DEDUP_REMOVED lines=12> */
.L_x_5586:
        /* <DEDUP_REMOVED lines=11> */
.L_x_5587:
        /* <DEDUP_REMOVED lines=10> */
.L_x_5588:
        /* <DEDUP_REMOVED lines=12> */
.L_x_5581:
[----:B------:R-:W-:Y:S05]  /*47d0*/  @!P2 BRA `(.L_x_5589) ;  /* 0x00000000002ca947 */ /* 0x000fea0003800000 */
[----:B-1----:R-:W-:Y:S01]  /*47e0*/  FFMA.FTZ R149, R179, R152, R153 ;  /* 0x00000098b3957223 */ /* 0x002fe20000010099 */
        /* <DEDUP_REMOVED lines=10> */
.L_x_5589:
[----:B------:R-:W-:Y:S05]  /*4890*/  @!P2 BRA `(.L_x_5590) ;  /* 0x00000000002ca947 */ /* 0x000fea0003800000 */
[----:B-1----:R-:W-:Y:S01]  /*48a0*/  FFMA.FTZ R148, R180, R152, R153 ;  /* 0x00000098b4947223 */ /* 0x002fe20000010099 */
        /* <DEDUP_REMOVED lines=10> */
.L_x_5590:
        /* <DEDUP_REMOVED lines=12> */
.L_x_5591:
        /* <DEDUP_REMOVED lines=12> */
.L_x_5592:
        /* <DEDUP_REMOVED lines=12> */
.L_x_5593:
        /* <DEDUP_REMOVED lines=12> */
.L_x_5594:
        /* <DEDUP_REMOVED lines=12> */
.L_x_5595:
        /* <DEDUP_REMOVED lines=12> */
.L_x_5573:
        /* <DEDUP_REMOVED lines=12> */
.L_x_5596:
[----:B------:R-:W-:Y:S05]  /*4e90*/  @!P0 BRA `(.L_x_5597) ;  /* 0x0000000800ec8947 */ /* 0x000fea0003800000 */
[----:B------:R-:W-:Y:S05]  /*4ea0*/  @!P1 BRA `(.L_x_5598) ;  /* 0x0000000400809947 */ /* 0x000fea0003800000 */
[----:B------:R-:W-:Y:S01]  /*4eb0*/  ISETP.GT.AND P0, PT, R211, RZ, PT ;  /* 0x000000ffd300720c */ /* 0x000fe20003f04270 */
[--C-:B-1----:R-:W-:Y:S02]  /*4ec0*/  HADD2.F32 R147, -RZ, R4.reuse.H0_H0 ;  /* 0x20000004ff937230 */ /* 0x102fe40000004100 */
[----:B------:R-:W-:Y:S02]  /*4ed0*/  HADD2.F32 R149, -RZ, R4.H1_H1 ;  /* 0x30000004ff957230 */ /* 0x000fe40000004100 */
[--C-:B------:R-:W-:Y:S02]  /*4ee0*/  HADD2.F32 R148, -RZ, R5.reuse.H1_H1 ;  /* 0x30000005ff947230 */ /* 0x100fe40000004100 */
        /* <DEDUP_REMOVED lines=39> */
.L_x_5599:
[----:B------:R-:W-:Y:S05]  /*5160*/  @!P2 BRA `(.L_x_5600) ;  /* 0x000000000018a947 */ /* 0x000fea0003800000 */
[----:B------:R-:W-:Y:S01]  /*5170*/  FMUL.FTZ R144, R149, UR16 ;  /* 0x0000001095907c20 */ /* 0x000fe20008410000 */
[----:B-----5:R-:W-:-:S03]  /*5180*/  HADD2.F32 R158, -RZ, R136.H1_H1 ;  /* 0x30000088ff9e7230 */ /* 0x020fc60000004100 */
[-C--:B------:R-:W-:Y:S02]  /*5190*/  FMUL.FTZ R146, R33, R144.reuse ;  /* 0x0000009021927220 */ /* 0x080fe40000410000 */
[----:B------:R-:W-:-:S03]  /*51a0*/  FFMA.FTZ R117, R158, R144, R117 ;  /* 0x000000909e757223 */ /* 0x000fc60000010075 */
[----:B------:R-:W-:-:S04]  /*51b0*/  F2FP.F16.F32.PACK_AB R146, RZ, R146 ;  /* 0x00000092ff92723e */ /* 0x000fc800000000ff */
[----:B------:R-:W-:-:S07]  /*51c0*/  PRMT R140, R140, 0x5410, R146 ;  /* 0x000054108c8c7816 */ /* 0x000fce0000000092 */
.L_x_5600:
[----:B------:R-:W-:Y:S05]  /*51d0*/  @!P2 BRA `(.L_x_5601) ;  /* 0x000000000018a947 */ /* 0x000fea0003800000 */
[----:B------:R-:W-:Y:S01]  /*51e0*/  FMUL.FTZ R151, R151, UR16 ;  /* 0x0000001097977c20 */ /* 0x000fe20008410000 */
[----:B-----5:R-:W-:-:S03]  /*51f0*/  HADD2.F32 R147, -RZ, R137.H0_H0 ;  /* 0x20000089ff937230 */ /* 0x020fc60000004100 */
[-C--:B------:R-:W-:Y:S02]  /*5200*/  FMUL.FTZ R144, R34, R151.reuse ;  /* 0x0000009722907220 */ /* 0x080fe40000410000 */
[----:B------:R-:W-:-:S03]  /*5210*/  FFMA.FTZ R118, R147, R151, R118 ;  /* 0x0000009793767223 */ /* 0x000fc60000010076 */
[----:B------:R-:W-:-:S04]  /*5220*/  F2FP.F16.F32.PACK_AB R144, RZ, R144 ;  /* 0x00000090ff90723e */ /* 0x000fc800000000ff */
[----:B------:R-:W-:-:S07]  /*5230*/  PRMT R141, R144, 0x7610, R141 ;  /* 0x00007610908d7816 */ /* 0x000fce000000008d */
.L_x_5601:
[----:B------:R-:W-:Y:S05]  /*5240*/  @!P2 BRA `(.L_x_5602) ;  /* 0x000000000018a947 */ /* 0x000fea0003800000 */
[----:B------:R-:W-:Y:S01]  /*5250*/  FMUL.FTZ R148, R148, UR16 ;  /* 0x0000001094947c20 */ /* 0x000fe20008410000 */
[----:B-----5:R-:W-:-:S03]  /*5260*/  HADD2.F32 R146, -RZ, R137.H1_H1 ;  /* 0x30000089ff927230 */ /* 0x020fc60000004100 */
[-C--:B------:R-:W-:Y:S02]  /*5270*/  FMUL.FTZ R144, R35, R148.reuse ;  /* 0x0000009423907220 */ /* 0x080fe40000410000 */
[----:B------:R-:W-:-:S03]  /*5280*/  FFMA.FTZ R119, R146, R148, R119 ;  /* 0x0000009492777223 */ /* 0x000fc60000010077 */
[----:B------:R-:W-:-:S04]  /*5290*/  F2FP.F16.F32.PACK_AB R144, RZ, R144 ;  /* 0x00000090ff90723e */ /* 0x000fc800000000ff */
[----:B------:R-:W-:-:S07]  /*52a0*/  PRMT R141, R141, 0x5410, R144 ;  /* 0x000054108d8d7816 */ /* 0x000fce0000000090 */
.L_x_5602:
[----:B------:R-:W-:Y:S05]  /*52b0*/  @!P2 BRA `(.L_x_5603) ;  /* 0x000000000018a947 */ /* 0x000fea0003800000 */
[----:B------:R-:W-:Y:S01]  /*52c0*/  FMUL.FTZ R147, R153, UR16 ;  /* 0x0000001099937c20 */ /* 0x000fe20008410000 */
[----:B-----5:R-:W-:-:S03]  /*52d0*/  HADD2.F32 R149, -RZ, R138.H0_H0 ;  /* 0x2000008aff957230 */ /* 0x020fc60000004100 */
[-C--:B------:R-:W-:Y:S02]  /*52e0*/  FMUL.FTZ R144, R36, R147.reuse ;  /* 0x0000009324907220 */ /* 0x080fe40000410000 */
[----:B------:R-:W-:-:S03]  /*52f0*/  FFMA.FTZ R112, R149, R147, R112 ;  /* 0x0000009395707223 */ /* 0x000fc60000010070 */
[----:B------:R-:W-:-:S04]  /*5300*/  F2FP.F16.F32.PACK_AB R144, RZ, R144 ;  /* 0x00000090ff90723e */ /* 0x000fc800000000ff */
[----:B------:R-:W-:-:S07]  /*5310*/  PRMT R142, R144, 0x7610, R142 ;  /* 0x00007610908e7816 */ /* 0x000fce000000008e */
.L_x_5603:
[----:B------:R-:W-:Y:S05]  /*5320*/  @!P2 BRA `(.L_x_5604) ;  /* 0x000000000018a947 */ /* 0x000fea0003800000 */
[----:B------:R-:W-:Y:S01]  /*5330*/  FMUL.FTZ R144, R150, UR16 ;  /* 0x0000001096907c20 */ /* 0x000fe20008410000 */
[----:B-----5:R-:W-:-:S03]  /*5340*/  HADD2.F32 R148, -RZ, R138.H1_H1 ;  /* 0x3000008aff947230 */ /* 0x020fc60000004100 */
[-C--:B------:R-:W-:Y:S02]  /*5350*/  FMUL.FTZ R146, R37, R144.reuse ;  /* 0x0000009025927220 */ /* 0x080fe40000410000 */
[----:B------:R-:W-:-:S03]  /*5360*/  FFMA.FTZ R113, R148, R144, R113 ;  /* 0x0000009094717223 */ /* 0x000fc60000010071 */
[----:B------:R-:W-:-:S04]  /*5370*/  F2FP.F16.F32.PACK_AB R146, RZ, R146 ;  /* 0x00000092ff92723e */ /* 0x000fc800000000ff */
[----:B------:R-:W-:-:S07]  /*5380*/  PRMT R142, R142, 0x5410, R146 ;  /* 0x000054108e8e7816 */ /* 0x000fce0000000092 */
.L_x_5604:
[----:B------:R-:W-:Y:S05]  /*5390*/  @!P2 BRA `(.L_x_5605) ;  /* 0x000000000018a947 */ /* 0x000fea0003800000 */
[----:B------:R-:W-:Y:S01]  /*53a0*/  FMUL.FTZ R147, R157, UR16 ;  /* 0x000000109d937c20 */ /* 0x000fe20008410000 */
[----:B-----5:R-:W-:-:S03]  /*53b0*/  HADD2.F32 R149, -RZ, R139.H0_H0 ;  /* 0x2000008bff957230 */ /* 0x020fc60000004100 */
[-C--:B------:R-:W-:Y:S02]  /*53c0*/  FMUL.FTZ R144, R38, R147.reuse ;  /* 0x0000009326907220 */ /* 0x080fe40000410000 */
[----:B------:R-:W-:-:S03]  /*53d0*/  FFMA.FTZ R114, R149, R147, R114 ;  /* 0x0000009395727223 */ /* 0x000fc60000010072 */
[----:B------:R-:W-:-:S04]  /*53e0*/  F2FP.F16.F32.PACK_AB R144, RZ, R144 ;  /* 0x00000090ff90723e */ /* 0x000fc800000000ff */
[----:B------:R-:W-:-:S07]  /*53f0*/  PRMT R143, R144, 0x7610, R143 ;  /* 0x00007610908f7816 */ /* 0x000fce000000008f */
.L_x_5605:
        /* <DEDUP_REMOVED lines=11> */
.L_x_5598:
        /* <DEDUP_REMOVED lines=12> */
.L_x_5607:
        /* <DEDUP_REMOVED lines=11> */
.L_x_5608:
        /* <DEDUP_REMOVED lines=11> */
.L_x_5609:
        /* <DEDUP_REMOVED lines=11> */
.L_x_5610:
        /* <DEDUP_REMOVED lines=11> */
.L_x_5611:
        /* <DEDUP_REMOVED lines=11> */
.L_x_5612:
        /* <DEDUP_REMOVED lines=11> */
.L_x_5613:
[----:B------:R-:W-:Y:S05]  /*5990*/  @!P2 BRA `(.L_x_5606) ;  /* 0x0000000c0028a947 */ /* 0x000fea0003800000 */
[----:B------:R-:W-:Y:S01]  /*59a0*/  @P0 FFMA.FTZ R152, R210, R152, R153 ;  /* 0x00000098d2980223 */ /* 0x000fe20000010099 */
[----:B-1----:R-:W-:Y:S02]  /*59b0*/  HADD2.F32 R149, -RZ, R7.H1_H1 ;  /* 0x30000007ff957230 */ /* 0x002fe40000004100 */
        /* <DEDUP_REMOVED lines=9> */
.L_x_5597:
[----:B------:R-:W-:Y:S05]  /*5a50*/  @!P1 BRA `(.L_x_5614) ;  /* 0x0000000400789947 */ /* 0x000fea0003800000 */
[-CC-:B-1----:R-:W-:Y:S01]  /*5a60*/  FFMA.FTZ R145, R195, R152.reuse, R153.reuse ;  /* 0x00000098c3917223 */ /* 0x182fe20000010099 */
        /* <DEDUP_REMOVED lines=33> */
.L_x_5615:
[----:B------:R-:W-:Y:S05]  /*5c80*/  @!P2 BRA `(.L_x_5616) ;  /* 0x000000000018a947 */ /* 0x000fea0003800000 */
[----:B------:R-:W-:Y:S01]  /*5c90*/  FMUL.FTZ R144, R152, UR16 ;  /* 0x0000001098907c20 */ /* 0x000fe20008410000 */
[----:B-----5:R-:W-:-:S03]  /*5ca0*/  HADD2.F32 R154, -RZ, R136.H1_H1 ;  /* 0x30000088ff9a7230 */ /* 0x020fc60000004100 */
[-C--:B------:R-:W-:Y:S02]  /*5cb0*/  FMUL.FTZ R145, R33, R144.reuse ;  /* 0x0000009021917220 */ /* 0x080fe40000410000 */
[----:B------:R-:W-:-:S03]  /*5cc0*/  FFMA.FTZ R117, R154, R144, R117 ;  /* 0x000000909a757223 */ /* 0x000fc60000010075 */
[----:B------:R-:W-:-:S04]  /*5cd0*/  F2FP.F16.F32.PACK_AB R145, RZ, R145 ;  /* 0x00000091ff91723e */ /* 0x000fc800000000ff */
[----:B------:R-:W-:-:S07]  /*5ce0*/  PRMT R140, R140, 0x5410, R145 ;  /* 0x000054108c8c7816 */ /* 0x000fce0000000091 */
.L_x_5616:
        /* <DEDUP_REMOVED lines=10> */
.L_x_5617:
[----:B------:R-:W-:Y:S05]  /*5d90*/  @!P2 BRA `(.L_x_5618) ;  /* 0x000000000018a947 */ /* 0x000fea0003800000 */
[----:B------:R-:W-:Y:S01]  /*5da0*/  FMUL.FTZ R146, R152, UR16 ;  /* 0x0000001098927c20 */ /* 0x000fe20008410000 */
[----:B-----5:R-:W-:-:S03]  /*5db0*/  HADD2.F32 R154, -RZ, R137.H1_H1 ;  /* 0x30000089ff9a7230 */ /* 0x020fc60000004100 */
[-C--:B------:R-:W-:Y:S02]  /*5dc0*/  FMUL.FTZ R145, R35, R146.reuse ;  /* 0x0000009223917220 */ /* 0x080fe40000410000 */
[----:B------:R-:W-:-:S03]  /*5dd0*/  FFMA.FTZ R119, R154, R146, R119 ;  /* 0x000000929a777223 */ /* 0x000fc60000010077 */
[----:B------:R-:W-:-:S04]  /*5de0*/  F2FP.F16.F32.PACK_AB R145, RZ, R145 ;  /* 0x00000091ff91723e */ /* 0x000fc800000000ff */
[----:B------:R-:W-:-:S07]  /*5df0*/  PRMT R141, R141, 0x5410, R145 ;  /* 0x000054108d8d7816 */ /* 0x000fce0000000091 */
.L_x_5618:
        /* <DEDUP_REMOVED lines=12> */
.L_x_5619:
[----:B------:R-:W-:Y:S05]  /*5ec0*/  @!P2 BRA `(.L_x_5620) ;  /* 0x000000000018a947 */ /* 0x000fea0003800000 */
[----:B------:R-:W-:Y:S01]  /*5ed0*/  FMUL.FTZ R146, R149, UR16 ;  /* 0x0000001095927c20 */ /* 0x000fe20008410000 */
[----:B-----5:R-:W-:-:S03]  /*5ee0*/  HADD2.F32 R152, -RZ, R138.H1_H1 ;  /* 0x3000008aff987230 */ /* 0x020fc60000004100 */
[-C--:B------:R-:W-:Y:S02]  /*5ef0*/  FMUL.FTZ R147, R37, R146.reuse ;  /* 0x0000009225937220 */ /* 0x080fe40000410000 */
[----:B------:R-:W-:-:S03]  /*5f00*/  FFMA.FTZ R113, R152, R146, R113 ;  /* 0x0000009298717223 */ /* 0x000fc60000010071 */
[----:B------:R-:W-:-:S04]  /*5f10*/  F2FP.F16.F32.PACK_AB R147, RZ, R147 ;  /* 0x00000093ff93723e */ /* 0x000fc800000000ff */
[----:B------:R-:W-:-:S07]  /*5f20*/  PRMT R142, R142, 0x5410, R147 ;  /* 0x000054108e8e7816 */ /* 0x000fce0000000093 */
.L_x_5620:
[----:B------:R-:W-:Y:S05]  /*5f30*/  @!P2 BRA `(.L_x_5621) ;  /* 0x000000000018a947 */ /* 0x000fea0003800000 */
[----:B------:R-:W-:Y:S01]  /*5f40*/  FMUL.FTZ R147, R150, UR16 ;  /* 0x0000001096937c20 */ /* 0x000fe20008410000 */
[----:B-----5:R-:W-:-:S03]  /*5f50*/  HADD2.F32 R153, -RZ, R139.H0_H0 ;  /* 0x2000008bff997230 */ /* 0x020fc60000004100 */
[-C--:B------:R-:W-:Y:S02]  /*5f60*/  FMUL.FTZ R146, R38, R147.reuse ;  /* 0x0000009326927220 */ /* 0x080fe40000410000 */
[----:B------:R-:W-:-:S03]  /*5f70*/  FFMA.FTZ R114, R153, R147, R114 ;  /* 0x0000009399727223 */ /* 0x000fc60000010072 */
[----:B------:R-:W-:-:S04]  /*5f80*/  F2FP.F16.F32.PACK_AB R146, RZ, R146 ;  /* 0x00000092ff92723e */ /* 0x000fc800000000ff */
[----:B------:R-:W-:-:S07]  /*5f90*/  PRMT R143, R146, 0x7610, R143 ;  /* 0x00007610928f7816 */ /* 0x000fce000000008f */
.L_x_5621:
        /* <DEDUP_REMOVED lines=10> */
.L_x_5614:
        /* <DEDUP_REMOVED lines=12> */
.L_x_5622:
        /* <DEDUP_REMOVED lines=12> */
.L_x_5623:
        /* <DEDUP_REMOVED lines=12> */
.L_x_5624:
        /* <DEDUP_REMOVED lines=12> */
.L_x_5625:
        /* <DEDUP_REMOVED lines=12> */
.L_x_5626:
        /* <DEDUP_REMOVED lines=12> */
.L_x_5627:
        /* <DEDUP_REMOVED lines=12> */
.L_x_5628:
[----:B------:R-:W-:Y:S05]  /*6580*/  @!P2 BRA `(.L_x_5606) ;  /* 0x00000000002ca947 */ /* 0x000fea0003800000 */
[----:B------:R-:W-:Y:S01]  /*6590*/  FFMA.FTZ R152, R210, R152, R153 ;  /* 0x00000098d2987223 */ /* 0x000fe20000010099 */
[----:B------:R-:W-:Y:S01]  /*65a0*/  ISETP.GT.AND P0, PT, R211, RZ, PT ;  /* 0x000000ffd300720c */ /* 0x000fe20003f04270 */
[----:B-1---5:R-:W-:Y:S02]  /*65b0*/  HADD2.F32 R150, -RZ, R139.H1_H1 ;  /* 0x3000008bff967230 */ /* 0x022fe40000004100 */
        /* <DEDUP_REMOVED lines=8> */
.L_x_5606:
[----:B------:R-:W2:Y:S01]  /*6640*/  @P1 LDC.64 R152, c[0x0][0x478] ;  /* 0x00011e00ff981b82 */ /* 0x000ea20000000a00 */
[----:B------:R-:W-:Y:S01]  /*6650*/  @P1 IADD3 R155, PT, PT, R155, 0x200, RZ ;  /* 0x000002009b9b1810 */ /* 0x000fe20007ffe0ff */
[----:B------:R-:W-:-:S06]  /*6660*/  UPLOP3.LUT UP1, UPT, UPT, UPT, UP1, 0x40, 0x4 ;  /* 0x000000000004789c */ /* 0x000fcc0003f2e810 */
[----:B-1----:R-:W1:Y:S08]  /*6670*/  @P2 LDC.64 R150, c[0x0][0x468] ;  /* 0x00011a00ff962b82 */ /* 0x002e700000000a00 */
[----:B------:R-:W3:Y:S01]  /*6680*/  LDC.64 R148, c[0x0][0x380] ;  /* 0x0000e000ff947b82 */ /* 0x000ee20000000a00 */
[----:B--2---:R-:W-:-:S05]  /*6690*/  @P1 IMAD.WIDE.U32 R152, R155, 0x10, R152 ;  /* 0x000000109b981825 */ /* 0x004fca00078e0098 */
[----:B------:R2:W-:Y:S01]  /*66a0*/  @P1 STG.E.128 desc[UR12][R152.64], R144 ;  /* 0x0000009098001986 */ /* 0x0005e2000c101d0c */
[----:B-1----:R-:W-:-:S05]  /*66b0*/  @P2 IMAD.WIDE.U32 R150, R213, 0x10, R150 ;  /* 0x00000010d5962825 */ /* 0x002fca00078e0096 */
[----:B------:R2:W-:Y:S01]  /*66c0*/  @P2 STG.E.128 desc[UR12][R150.64], R140 ;  /* 0x0000008c96002986 */ /* 0x0005e2000c101d0c */
[----:B---3--:R-:W-:-:S04]  /*66d0*/  IADD3 R0, PT, PT, R0, R148, RZ ;  /* 0x0000009400007210 */ /* 0x008fc80007ffe0ff */
[----:B------:R-:W-:-:S13]  /*66e0*/  ISETP.GE.AND P0, PT, R0, R149, PT ;  /* 0x000000950000720c */ /* 0x000fda0003f06270 */
[----:B--2---:R-:W-:Y:S05]  /*66f0*/  @!P0 BRA `(.L_x_5629) ;  /* 0xffffff9c00508947 */ /* 0x004fea000383ffff */
.L_x_5526:
        /* <DEDUP_REMOVED lines=29> */
.L_x_5630:
        /* <DEDUP_REMOVED lines=11> */
.L_x_10761:


//--------------------- .text._ZN10layer_norm13ln_bwd_kernelINS_13Kernel_traitsIf6__halfS2_S2_fjLj6144ELj1ELj1ELj8ELj16ENS_18Kernel_traits_baseILj6144EfS2_S2_S2_fjLj256EEEEELb1ELb0ELb0ELb0EEEvNS_9BwdParamsE --------------------------
	.section	.text._ZN10layer_norm13ln_bwd_kernelINS_13Kernel_traitsIf6__halfS2_S2_fjLj6144ELj1ELj1ELj8ELj16ENS_18Kernel_traits_baseILj6144EfS2_S2_S2_fjLj256EEEEELb1ELb0ELb0ELb0EEEvNS_9BwdParamsE,"ax",@progbits
	.align	128
        .global         _ZN10layer_norm13ln_bwd_kernelINS_13Kernel_traitsIf6__halfS2_S2_fjLj6144ELj1ELj1ELj8ELj16ENS_18Kernel_traits_baseILj6144EfS2_S2_S2_fjLj256EEEEELb1ELb0ELb0ELb0EEEvNS_9BwdParamsE
        .type           _ZN10layer_norm13ln_bwd_kernelINS_13Kernel_traitsIf6__halfS2_S2_fjLj6144ELj1ELj1ELj8ELj16ENS_18Kernel_traits_baseILj6144EfS2_S2_S2_fjLj256EEEEELb1ELb0ELb0ELb0EEEvNS_9BwdParamsE,@function
        .size           _ZN10layer_norm13ln_bwd_kernelINS_13Kernel_traitsIf6__halfS2_S2_fjLj6144ELj1ELj1ELj8ELj16ENS_18Kernel_traits_baseILj6144EfS2_S2_S2_fjLj256EEEEELb1ELb0ELb0ELb0EEEvNS_9BwdParamsE,(.L_x_10762 - _ZN10layer_norm13ln_bwd_kernelINS_13Kernel_traitsIf6__halfS2_S2_fjLj6144ELj1ELj1ELj8ELj16ENS_18Kernel_traits_baseILj6144EfS2_S2_S2_fjLj256EEEEELb1ELb0ELb0ELb0EEEvNS_9BwdParamsE)
        .other          _ZN10layer_norm13ln_bwd_kernelINS_13Kernel_traitsIf6__halfS2_S2_fjLj6144ELj1ELj1ELj8ELj16ENS_18Kernel_traits_baseILj6144EfS2_S2_S2_fjLj256EEEEELb1ELb0ELb0ELb0EEEvNS_9BwdParamsE,@"STO_CUDA_ENTRY STV_DEFAULT"
_ZN10layer_norm13ln_bwd_kernelINS_13Kernel_traitsIf6__halfS2_S2_fjLj6144ELj1ELj1ELj8ELj16ENS_18Kernel_traits_baseILj6144EfS2_S2_S2_fjLj256EEEEELb1ELb0ELb0ELb0EEEvNS_9BwdParamsE:
.text._ZN10layer_norm13ln_bwd_kernelINS_13Kernel_traitsIf6__halfS2_S2_fjLj6144ELj1ELj1ELj8ELj16ENS_18Kernel_traits_baseILj6144EfS2_S2_S2_fjLj256EEEEELb1ELb0ELb0ELb0EEEvNS_9BwdParamsE:
        /* <DEDUP_REMOVED lines=89> */
.L_x_5662:
        /* <DEDUP_REMOVED lines=39> */
[--C-:B---3--:R-:W-:Y:S02]  /*0800*/  HADD2.F32 R3, -RZ, R92.reuse.H0_H0 ;  /* 0x2000005cff037230 */ /* 0x108fe40000004100 */
[--C-:B------:R-:W-:Y:S02]  /*0810*/  HADD2.F32 R113, -RZ, R93.reuse.H0_H0 ;  /* 0x2000005dff717230 */ /* 0x100fe40000004100 */
[----:B------:R-:W-:Y:S02]  /*0820*/  HADD2.F32 R115, -RZ, R93.H1_H1 ;  /* 0x3000005dff737230 */ /* 0x000fe40000004100 */
[----:B------:R-:W-:Y:S02]  /*0830*/  HADD2.F32 R101, -RZ, R92.H1_H1 ;  /* 0x3000005cff657230 */ /* 0x000fe40000004100 */
[----:B------:R-:W-:Y:S01]  /*0840*/  FADD.FTZ R92, -R100, R3 ;  /* 0x00000003645c7221 */ /* 0x000fe20000010100 */
[----:B----4-:R-:W-:-:S02]  /*0850*/  HADD2.F32 R93, -RZ, R96.H0_H0 ;  /* 0x20000060ff5d7230 */ /* 0x010fc40000004100 */
[--C-:B------:R-:W-:Y:S02]  /*0860*/  HADD2.F32 R117, -RZ, R94.reuse.H0_H0 ;  /* 0x2000005eff757230 */ /* 0x100fe40000004100 */
[----:B------:R-:W-:Y:S02]  /*0870*/  HADD2.F32 R119, -RZ, R94.H1_H1 ;  /* 0x3000005eff777230 */ /* 0x000fe40000004100 */
[----:B------:R-:W-:Y:S01]  /*0880*/  FADD.FTZ R94, -R100, R113 ;  /* 0x00000071645e7221 */ /* 0x000fe20000010100 */
[----:B------:R-:W-:Y:S02]  /*0890*/  HADD2.F32 R96, -RZ, R96.H1_H1 ;  /* 0x30000060ff607230 */ /* 0x000fe40000004100 */
[----:B-----5:R-:W-:Y:S01]  /*08a0*/  FMUL.FTZ R3, R159, R92 ;  /* 0x0000005c9f037220 */ /* 0x020fe20000410000 */
[----:B------:R-:W-:Y:S01]  /*08b0*/  FMUL.FTZ R116, R76, R93 ;  /* 0x0000005d4c747220 */ /* 0x000fe20000410000 */
[--C-:B------:R-:W-:Y:S02]  /*08c0*/  HADD2.F32 R121, -RZ, R95.reuse.H0_H0 ;  /* 0x2000005fff797230 */ /* 0x100fe40000004100 */
[----:B------:R-:W-:Y:S01]  /*08d0*/  FADD.FTZ R114, -R100, R101 ;  /* 0x0000006564727221 */ /* 0x000fe20000010100 */
[----:B------:R-:W-:-:S02]  /*08e0*/  HADD2.F32 R123, -RZ, R95.H1_H1 ;  /* 0x3000005fff7b7230 */ /* 0x000fc40000004100 */
[----:B------:R-:W-:Y:S01]  /*08f0*/  FADD.FTZ R118, -R100, R115 ;  /* 0x0000007364767221 */ /* 0x000fe20000010100 */
[--C-:B------:R-:W-:Y:S02]  /*0900*/  HADD2.F32 R95, -RZ, R97.reuse.H0_H0 ;  /* 0x20000061ff5f7230 */ /* 0x100fe40000004100 */
        /* <DEDUP_REMOVED lines=10> */
[----:B0-----:R-:W-:-:S02]  /*09b0*/  HADD2.F32 R102, -RZ, R97.H1_H1 ;  /* 0x30000061ff667230 */ /* 0x001fc40000004100 */
[----:B------:R-:W-:Y:S01]  /*09c0*/  FADD.FTZ R95, R92, R115 ;  /* 0x000000735c5f7221 */ /* 0x000fe20000010000 */
[----:B------:R-:W-:Y:S01]  /*09d0*/  FFMA.FTZ R92, R114, R115, R93 ;  /* 0x00000073725c7223 */ /* 0x000fe2000001005d */
[--C-:B------:R-:W-:Y:S02]  /*09e0*/  HADD2.F32 R97, -RZ, R98.reuse.H0_H0 ;  /* 0x20000062ff617230 */ /* 0x100fe40000004100 */
[C---:B------:R-:W-:Y:S01]  /*09f0*/  FADD.FTZ R124, -R100.reuse, R119 ;  /* 0x00000077647c7221 */ /* 0x040fe20000010100 */
        /* <DEDUP_REMOVED lines=10> */
[----:B------:R-:W-:-:S02]  /*0aa0*/  HADD2.F32 R103, -RZ, R99.H0_H0 ;  /* 0x20000063ff677230 */ /* 0x000fc40000004100 */
[C---:B------:R-:W-:Y:S01]  /*0ab0*/  FADD.FTZ R128, -R100.reuse, R121 ;  /* 0x0000007964807221 */ /* 0x040fe20000010100 */
[----:B------:R-:W-:Y:S01]  /*0ac0*/  FMUL.FTZ R124, R159, R124 ;  /* 0x0000007c9f7c7220 */ /* 0x000fe20000410000 */
[----:B------:R-:W-:Y:S01]  /*0ad0*/  FMUL.FTZ R121, R73, R126 ;  /* 0x0000007e49797220 */ /* 0x000fe20000410000 */
[----:B------:R-:W-:Y:S01]  /*0ae0*/  FADD.FTZ R94, R95, R122 ;  /* 0x0000007a5f5e7221 */ /* 0x000fe20000010000 */
[----:B------:R-:W-:Y:S01]  /*0af0*/  FFMA.FTZ R93, R117, R122, R92 ;  /* 0x0000007a755d7223 */ /* 0x000fe2000001005c */
[----:B------:R-:W-:Y:S02]  /*0b00*/  HADD2.F32 R164, -RZ, R99.H1_H1 ;  /* 0x30000063ffa47230 */ /* 0x000fe40000004100 */
[----:B------:R-:W-:Y:S01]  /*0b10*/  FADD.FTZ R162, -R100, R123 ;  /* 0x0000007b64a27221 */ /* 0x000fe20000010100 */
        /* <DEDUP_REMOVED lines=23> */
.L_x_5633:
[----:B----4-:R-:W-:Y:S05]  /*0c90*/  BSYNC.RECONVERGENT B0 ;  /* 0x0000000000007941 */ /* 0x010fea0003800200 */
.L_x_5632:
        /* <DEDUP_REMOVED lines=30> */
[----:B0-----:R-:W-:Y:S01]  /*0e80*/  FADD.FTZ R130, -R100, R129 ;  /* 0x0000008164827221 */ /* 0x001fe20000010100 */
[----:B------:R-:W-:-:S02]  /*0e90*/  HADD2.F32 R165, -RZ, R95.H1_H1 ;  /* 0x3000005fffa57230 */ /* 0x000fc40000004100 */
[----:B------:R-:W-:Y:S01]  /*0ea0*/  FMUL.FTZ R129, R159, R94 ;  /* 0x0000005e9f817220 */ /* 0x000fe20000410000 */
[--C-:B------:R-:W-:Y:S02]  /*0eb0*/  HADD2.F32 R95, -RZ, R97.reuse.H0_H0 ;  /* 0x20000061ff5f7230 */ /* 0x100fe40000004100 */
        /* <DEDUP_REMOVED lines=10> */
[----:B------:R-:W-:Y:S01]  /*0f60*/  FADD.FTZ R134, -R100, R135 ;  /* 0x0000008764867221 */ /* 0x000fe20000010100 */
[----:B------:R-:W-:Y:S01]  /*0f70*/  FADD.FTZ R95, R92, R131 ;  /* 0x000000835c5f7221 */ /* 0x000fe20000010000 */
[----:B------:R-:W-:Y:S01]  /*0f80*/  FFMA.FTZ R92, R130, R131, R93 ;  /* 0x00000083825c7223 */ /* 0x000fe2000001005d */
[--C-:B------:R-:W-:Y:S02]  /*0f90*/  HADD2.F32 R97, -RZ, R98.reuse.H0_H0 ;  /* 0x20000062ff617230 */ /* 0x100fe40000004100 */
[----:B------:R-:W-:Y:S01]  /*0fa0*/  FMUL.FTZ R134, R159, R134 ;  /* 0x000000869f867220 */ /* 0x000fe20000410000 */
[----:B------:R-:W-:Y:S02]  /*0fb0*/  HADD2.F32 R142, -RZ, R98.H1_H1 ;  /* 0x30000062ff8e7230 */ /* 0x000fe40000004100 */
[C---:B------:R-:W-:Y:S01]  /*0fc0*/  FADD.FTZ R98, -R100.reuse, R137 ;  /* 0x0000008964627221 */ /* 0x040fe20000010100 */
        /* <DEDUP_REMOVED lines=11> */
[----:B------:R-:W-:Y:S01]  /*1080*/  FMUL.FTZ R140, R159, R140 ;  /* 0x0000008c9f8c7220 */ /* 0x000fe20000410000 */
[----:B------:R-:W-:Y:S01]  /*1090*/  FADD.FTZ R144, -R100, R141 ;  /* 0x0000008d64907221 */ /* 0x000fe20000010100 */
[----:B------:R-:W-:Y:S01]  /*10a0*/  FMUL.FTZ R137, R65, R142 ;  /* 0x0000008e41897220 */ /* 0x000fe20000410000 */
[----:B------:R-:W-:Y:S01]  /*10b0*/  FADD.FTZ R94, R95, R138 ;  /* 0x0000008a5f5e7221 */ /* 0x000fe20000010000 */
[----:B------:R-:W-:Y:S01]  /*10c0*/  FFMA.FTZ R93, R133, R138, R92 ;  /* 0x0000008a855d7223 */ /* 0x000fe2000001005c */
[----:B------:R-:W-:Y:S02]  /*10d0*/  HADD2.F32 R164, -RZ, R99.H1_H1 ;  /* 0x30000063ffa47230 */ /* 0x000fe40000004100 */
        /* <DEDUP_REMOVED lines=21> */
.L_x_5635:
[----:B------:R-:W-:Y:S05]  /*1230*/  BSYNC.RECONVERGENT B0 ;  /* 0x0000000000007941 */ /* 0x000fea0003800200 */
.L_x_5634:
        /* <DEDUP_REMOVED lines=17> */
[----:B------:R-:W-:Y:S02]  /*1350*/  HADD2.F32 R93, -RZ, R93.H1_H1 ;  /* 0x3000005dff5d7230 */ /* 0x000fe40000004100 */
[--C-:B------:R-:W-:Y:S02]  /*1360*/  HADD2.F32 R103, -RZ, R92.reuse.H0_H0 ;  /* 0x2000005cff677230 */ /* 0x100fe40000004100 */
[----:B------:R-:W-:Y:S02]  /*1370*/  HADD2.F32 R143, -RZ, R92.H1_H1 ;  /* 0x3000005cff8f7230 */ /* 0x000fe40000004100 */
[----:B------:R-:W-:Y:S01]  /*1380*/  FADD.FTZ R150, -R100, R93 ;  /* 0x0000005d64967221 */ /* 0x000fe20000010100 */
[----:B------:R-:W-:-:S02]  /*1390*/  HADD2.F32 R153, -RZ, R95.H0_H0 ;  /* 0x2000005fff997230 */ /* 0x000fc40000004100 */
[C---:B------:R-:W-:Y:S01]  /*13a0*/  FADD.FTZ R92, -R100.reuse, R103 ;  /* 0x00000067645c7221 */ /* 0x040fe20000010100 */
[----:B----4-:R-:W-:Y:S02]  /*13b0*/  HADD2.F32 R93, -RZ, R96.H0_H0 ;  /* 0x20000060ff5d7230 */ /* 0x010fe40000004100 */
[----:B------:R-:W-:Y:S02]  /*13c0*/  HADD2.F32 R95, -RZ, R95.H1_H1 ;  /* 0x3000005fff5f7230 */ /* 0x000fe40000004100 */
[C---:B0-----:R-:W-:Y:S01]  /*13d0*/  FADD.FTZ R146, -R100.reuse, R143 ;  /* 0x0000008f64927221 */ /* 0x041fe20000010100 */
[--C-:B------:R-:W-:Y:S02]  /*13e0*/  HADD2.F32 R149, -RZ, R94.reuse.H0_H0 ;  /* 0x2000005eff957230 */ /* 0x100fe40000004100 */
[----:B------:R-:W-:Y:S02]  /*13f0*/  HADD2.F32 R151, -RZ, R94.H1_H1 ;  /* 0x3000005eff977230 */ /* 0x000fe40000004100 */
[----:B------:R-:W-:Y:S01]  /*1400*/  FADD.FTZ R94, -R100, R145 ;  /* 0x00000091645e7221 */ /* 0x000fe20000010100 */
[----:B------:R-:W-:-:S02]  /*1410*/  HADD2.F32 R96, -RZ, R96.H1_H1 ;  /* 0x30000060ff607230 */ /* 0x000fc40000004100 */
[C---:B-----5:R-:W-:Y:S01]  /*1420*/  FMUL.FTZ R143, R159.reuse, R92 ;  /* 0x0000005c9f8f7220 */ /* 0x060fe20000410000 */
[-C--:B------:R-:W-:Y:S01]  /*1430*/  FMUL.FTZ R148, R60, R93.reuse ;  /* 0x0000005d3c947220 */ /* 0x080fe20000410000 */
[----:B------:R-:W-:Y:S01]  /*1440*/  FADD.FTZ R160, -R100, R95 ;  /* 0x0000005f64a07221 */ /* 0x000fe20000010100 */
[--C-:B------:R-:W-:Y:S02]  /*1450*/  HADD2.F32 R95, -RZ, R97.reuse.H0_H0 ;  /* 0x20000061ff5f7230 */ /* 0x100fe40000004100 */
[----:B------:R-:W-:Y:S01]  /*1460*/  FMUL.FTZ R145, R159, R94 ;  /* 0x0000005e9f917220 */ /* 0x000fe20000410000 */
[----:B------:R-:W-:Y:S01]  /*1470*/  FADD.FTZ R12, R12, R93 ;  /* 0x0000005d0c0c7221 */ /* 0x000fe20000010000 */
[----:B------:R-:W-:Y:S01]  /*1480*/  FFMA.FTZ R36, R143, R93, R36 ;  /* 0x0000005d8f247223 */ /* 0x000fe20000010024 */
[----:B------:R-:W-:Y:S01]  /*1490*/  FMUL.FTZ R147, R61, R96 ;  /* 0x000000603d937220 */ /* 0x000fe20000410000 */
[----:B------:R-:W-:Y:S01]  /*14a0*/  FADD.FTZ R92, R101, R148 ;  /* 0x00000094655c7221 */ /* 0x000fe20000010000 */
[----:B------:R-:W-:Y:S01]  /*14b0*/  FMUL.FTZ R146, R159, R146 ;  /* 0x000000929f927220 */ /* 0x000fe20000410000 */
[----:B------:R-:W-:Y:S01]  /*14c0*/  FFMA.FTZ R93, R143, R148, R102 ;  /* 0x000000948f5d7223 */ /* 0x000fe20000010066 */
[C---:B------:R-:W-:Y:S01]  /*14d0*/  FADD.FTZ R154, -R100.reuse, R149 ;  /* 0x00000095649a7221 */ /* 0x040fe20000010100 */
[C---:B------:R-:W-:Y:S01]  /*14e0*/  FADD.FTZ R156, -R100.reuse, R151 ;  /* 0x00000097649c7221 */ /* 0x040fe20000010100 */
[----:B------:R-:W-:Y:S01]  /*14f0*/  FADD.FTZ R158, -R100, R153 ;  /* 0x00000099649e7221 */ /* 0x000fe20000010100 */
        /* <DEDUP_REMOVED lines=44> */
.L_x_5637:
[----:B------:R-:W-:Y:S05]  /*17c0*/  BSYNC.RECONVERGENT B0 ;  /* 0x0000000000007941 */ /* 0x000fea0003800200 */
.L_x_5636:
        /* <DEDUP_REMOVED lines=31> */
.L_x_5639:
[----:B------:R-:W-:Y:S05]  /*19c0*/  BSYNC.RECONVERGENT B0 ;  /* 0x0000000000007941 */ /* 0x000fea0003800200 */
.L_x_5638:
        /* <DEDUP_REMOVED lines=31> */
[----:B------:R-:W-:Y:S01]  /*1bc0*/  FADD.FTZ R92, R99, R92 ;  /* 0x0000005c635c7221 */ /* 0x000fe20000010000 */
[----:B-----5:R-:W-:Y:S02]  /*1bd0*/  @P0 HADD2.F32 R96, -RZ, R161.H0_H0 ;  /* 0x200000a1ff600230 */ /* 0x020fe40000004100 */
[----:B-1----:R-:W-:Y:S01]  /*1be0*/  FADD.FTZ R93, R93, R100 ;  /* 0x000000645d5d7221 */ /* 0x002fe20000010000 */
        /* <DEDUP_REMOVED lines=41> */
[----:B------:R-:W-:Y:S01]  /*1e80*/  F2FP.F16.F32.PACK_AB R95, R92, R99 ;  /* 0x000000635c5f723e */ /* 0x000fe200000000ff */
[--C-:B------:R-:W-:Y:S01]  /*1e90*/  FFMA.FTZ R92, R118, R97, R98.reuse ;  /* 0x00000061765c7223 */ /* 0x100fe20000010062 */
[----:B------:R-:W-:Y:S01]  /*1ea0*/  F2FP.F16.F32.PACK_AB R94, R94, R93 ;  /* 0x0000005d5e5e723e */ /* 0x000fe200000000ff */
        /* <DEDUP_REMOVED lines=27> */
[----:B------:R-:W-:Y:S02]  /*2060*/  F2FP.F16.F32.PACK_AB R93, R100, R101 ;  /* 0x00000065645d723e */ /* 0x000fe400000000ff */
[----:B------:R-:W-:Y:S01]  /*2070*/  F2FP.F16.F32.PACK_AB R92, R99, R92 ;  /* 0x0000005c635c723e */ /* 0x000fe200000000ff */
[----:B------:R-:W-:Y:S06]  /*2080*/  BRA `(.L_x_5645) ;  /* 0x0000000400047947 */ /* 0x000fec0003800000 */
.L_x_5644:
        /* <DEDUP_REMOVED lines=15> */
[C---:B------:R-:W-:Y:S01]  /*2180*/  F2FP.F16.F32.PACK_AB R91, R94.reuse, R91 ;  /* 0x0000005b5e5b723e */ /* 0x040fe200000000ff */
[-C--:B------:R-:W-:Y:S01]  /*2190*/  FMUL.FTZ R94, R94, R96.reuse ;  /* 0x000000605e5e7220 */ /* 0x080fe20000410000 */
[----:B------:R-:W-:Y:S01]  /*21a0*/  ISETP.GE.U32.AND.EX P5, PT, R109, 0x1000000, PT, P5 ;  /* 0x010000006d00780c */ /* 0x000fe20003fa6150 */
[----:B------:R-:W-:Y:S01]  /*21b0*/  FMUL.FTZ R93, R88, UR13 ;  /* 0x0000000d585d7c20 */ /* 0x000fe20008410000 */
[----:B------:R-:W-:Y:S01]  /*21c0*/  F2FP.F16.F32.PACK_AB R90, R92, R89 ;  /* 0x000000595c5a723e */ /* 0x000fe200000000ff */
        /* <DEDUP_REMOVED lines=12> */
[----:B------:R-:W-:-:S02]  /*2290*/  F2FP.F16.F32.PACK_AB R95, R94, R93 ;  /* 0x0000005d5e5f723e */ /* 0x000fc400000000ff */
[----:B------:R-:W-:Y:S01]  /*22a0*/  F2FP.F16.F32.PACK_AB R94, R89, R88 ;  /* 0x00000058595e723e */ /* 0x000fe200000000ff */
        /* <DEDUP_REMOVED lines=14> */
[C---:B------:R-:W-:Y:S01]  /*2390*/  F2FP.F16.F32.PACK_AB R89, R102.reuse, R89 ;  /* 0x000000596659723e */ /* 0x040fe200000000ff */
[-C--:B------:R-:W-:Y:S01]  /*23a0*/  FMUL.FTZ R102, R102, R96.reuse ;  /* 0x0000006066667220 */ /* 0x080fe20000410000 */
[-C--:B------:R-:W-:Y:S01]  /*23b0*/  FMUL.FTZ R99, R92, R96.reuse ;  /* 0x000000605c637220 */ /* 0x080fe20000410000 */
[----:B------:R-:W-:Y:S01]  /*23c0*/  FMUL.FTZ R100, R88, UR13 ;  /* 0x0000000d58647c20 */ /* 0x000fe20008410000 */
[----:B------:R-:W-:Y:S01]  /*23d0*/  F2FP.F16.F32.PACK_AB R88, R92, R93 ;  /* 0x0000005d5c58723e */ /* 0x000fe200000000ff */
        /* <DEDUP_REMOVED lines=10> */
[----:B------:R-:W-:-:S02]  /*2480*/  F2FP.F16.F32.PACK_AB R93, R101, R100 ;  /* 0x00000064655d723e */ /* 0x000fc400000000ff */
[----:B------:R-:W-:-:S07]  /*2490*/  F2FP.F16.F32.PACK_AB R92, R99, R92 ;  /* 0x0000005c635c723e */ /* 0x000fce00000000ff */
.L_x_5645:
[----:B------:R-:W0:Y:S08]  /*24a0*/  @P1 LDC.64 R100, c[0x0][0x478] ;  /* 0x00011e00ff641b82 */ /* 0x000e300000000a00 */
[----:B------:R-:W1:Y:S01]  /*24b0*/  LDC.64 R102, c[0x0][0x468] ;  /* 0x00011a00ff667b82 */ /* 0x000e620000000a00 */
[----:B0-----:R-:W-:-:S05]  /*24c0*/  @P1 IMAD.WIDE.U32 R100, R112, 0x10, R100 ;  /* 0x0000001070641825 */ /* 0x001fca00078e0064 */
[----:B------:R0:W-:Y:S01]  /*24d0*/  @P1 STG.E.128 desc[UR8][R100.64], R88 ;  /* 0x0000005864001986 */ /* 0x0001e2000c101d08 */
[C---:B-1----:R-:W-:Y:S01]  /*24e0*/  IMAD.WIDE.U32 R102, R112.reuse, 0x10, R102 ;  /* 0x0000001070667825 */ /* 0x042fe200078e0066 */
[----:B------:R-:W-:-:S04]  /*24f0*/  IADD3 R112, PT, PT, R112, 0x100, RZ ;  /* 0x0000010070707810 */ /* 0x000fc80007ffe0ff */
[----:B------:R0:W-:Y:S03]  /*2500*/  STG.E.128 desc[UR8][R102.64], R92 ;  /* 0x0000005c66007986 */ /* 0x0001e6000c101d08 */
.L_x_5643:
[----:B------:R-:W-:Y:S05]  /*2510*/  BSYNC.RECONVERGENT B1 ;  /* 0x0000000000017941 */ /* 0x000fea0003800200 */
.L_x_5642:
        /* <DEDUP_REMOVED lines=69> */
[----:B------:R-:W-:Y:S01]  /*2970*/  F2FP.F16.F32.PACK_AB R92, R99, R92 ;  /* 0x0000005c635c723e */ /* 0x000fe200000000ff */
[----:B------:R-:W-:Y:S06]  /*2980*/  BRA `(.L_x_5649) ;  /* 0x0000000000f47947 */ /* 0x000fec0003800000 */
.L_x_5648:
        /* <DEDUP_REMOVED lines=60> */
[----:B------:R-:W-:-:S07]  /*2d50*/  F2FP.F16.F32.PACK_AB R92, R99, R92 ;  /* 0x0000005c635c723e */ /* 0x000fce00000000ff */
.L_x_5649:
[----:B------:R-:W0:Y:S08]  /*2d60*/  @P1 LDC.64 R100, c[0x0][0x478] ;  /* 0x00011e00ff641b82 */ /* 0x000e300000000a00 */
[----:B------:R-:W1:Y:S01]  /*2d70*/  LDC.64 R102, c[0x0][0x468] ;  /* 0x00011a00ff667b82 */ /* 0x000e620000000a00 */
[----:B0-----:R-:W-:-:S05]  /*2d80*/  @P1 IMAD.WIDE.U32 R100, R112, 0x10, R100 ;  /* 0x0000001070641825 */ /* 0x001fca00078e0064 */
[----:B------:R2:W-:Y:S01]  /*2d90*/  @P1 STG.E.128 desc[UR8][R100.64], R88 ;  /* 0x0000005864001986 */ /* 0x0005e2000c101d08 */
[C---:B-1----:R-:W-:Y:S01]  /*2da0*/  IMAD.WIDE.U32 R102, R112.reuse, 0x10, R102 ;  /* 0x0000001070667825 */ /* 0x042fe200078e0066 */
[----:B------:R-:W-:-:S04]  /*2db0*/  IADD3 R112, PT, PT, R112, 0x100, RZ ;  /* 0x0000010070707810 */ /* 0x000fc80007ffe0ff */
[----:B------:R2:W-:Y:S03]  /*2dc0*/  STG.E.128 desc[UR8][R102.64], R92 ;  /* 0x0000005c66007986 */ /* 0x0005e6000c101d08 */
.L_x_5647:
[----:B------:R-:W-:Y:S05]  /*2dd0*/  BSYNC.RECONVERGENT B1 ;  /* 0x0000000000017941 */ /* 0x000fea0003800200 */
.L_x_5646:
        /* <DEDUP_REMOVED lines=30> */
[----:B------:R-:W-:Y:S01]  /*2fc0*/  F2FP.F16.F32.PACK_AB R91, R91, R95 ;  /* 0x0000005f5b5b723e */ /* 0x000fe200000000ff */
[----:B------:R-:W-:Y:S01]  /*2fd0*/  FMUL.FTZ R101, R101, UR13 ;  /* 0x0000000d65657c20 */ /* 0x000fe20008410000 */
[----:B------:R-:W-:Y:S01]  /*2fe0*/  FMUL.FTZ R159, R159, R88 ;  /* 0x000000589f9f7220 */ /* 0x000fe20000410000 */
[-C--:B------:R-:W-:Y:S01]  /*2ff0*/  FMUL.FTZ R95, R93, R96.reuse ;  /* 0x000000605d5f7220 */ /* 0x080fe20000410000 */
[----:B------:R-:W-:Y:S01]  /*3000*/  ISETP.GE.U32.AND.EX P5, PT, R105, 0x1000000, PT, P5 ;  /* 0x010000006900780c */ /* 0x000fe20003fa6150 */
[----:B------:R-:W-:Y:S01]  /*3010*/  FMUL.FTZ R99, R99, UR13 ;  /* 0x0000000d63637c20 */ /* 0x000fe20008410000 */
[C---:B------:R-:W-:Y:S01]  /*3020*/  F2FP.F16.F32.PACK_AB R90, R100.reuse, R93 ;  /* 0x0000005d645a723e */ /* 0x040fe200000000ff */
[-C--:B------:R-:W-:Y:S01]  /*3030*/  FMUL.FTZ R100, R100, R96.reuse ;  /* 0x0000006064647220 */ /* 0x080fe20000410000 */
[----:B------:R-:W-:Y:S01]  /*3040*/  LOP3.LUT P6, RZ, R105, 0xff0000, RZ, 0xc0, !PT ;  /* 0x00ff000069ff7812 */ /* 0x000fe200078cc0ff */
[----:B------:R-:W-:Y:S01]  /*3050*/  FMUL.FTZ R95, R95, UR13 ;  /* 0x0000000d5f5f7c20 */ /* 0x000fe20008410000 */
[----:B------:R-:W-:Y:S01]  /*3060*/  FSEL R101, R101, RZ, P5 ;  /* 0x000000ff65657208 */ /* 0x000fe20002800000 */
[CC--:B------:R-:W-:Y:S01]  /*3070*/  FMUL.FTZ R93, R92.reuse, R96.reuse ;  /* 0x000000605c5d7220 */ /* 0x0c0fe20000410000 */
[----:B------:R-:W-:Y:S01]  /*3080*/  F2FP.F16.F32.PACK_AB R88, R92, R159 ;  /* 0x0000009f5c58723e */ /* 0x000fe200000000ff */
[----:B------:R-:W-:Y:S01]  /*3090*/  FMUL.FTZ R100, R100, UR13 ;  /* 0x0000000d64647c20 */ /* 0x000fe20008410000 */
[----:B------:R-:W-:Y:S01]  /*30a0*/  LOP3.LUT P5, RZ, R105, 0xff, RZ, 0xc0, !PT ;  /* 0x000000ff69ff7812 */ /* 0x000fe200078ac0ff */
[-C--:B------:R-:W-:Y:S01]  /*30b0*/  FMUL.FTZ R97, R89, R96.reuse ;  /* 0x0000006059617220 */ /* 0x080fe20000410000 */
[----:B------:R-:W-:Y:S01]  /*30c0*/  FSEL R92, R99, RZ, P6 ;  /* 0x000000ff635c7208 */ /* 0x000fe20003000000 */
[CC--:B------:R-:W-:Y:S01]  /*30d0*/  FMUL.FTZ R98, R94.reuse, R96.reuse ;  /* 0x000000605e627220 */ /* 0x0c0fe20000410000 */
[----:B------:R-:W-:Y:S01]  /*30e0*/  LOP3.LUT P6, RZ, R105, 0xff00, RZ, 0xc0, !PT ;  /* 0x0000ff0069ff7812 */ /* 0x000fe200078cc0ff */
[----:B------:R-:W-:Y:S01]  /*30f0*/  FMUL.FTZ R97, R97, UR13 ;  /* 0x0000000d61617c20 */ /* 0x000fe20008410000 */
[----:B------:R-:W-:Y:S01]  /*3100*/  F2FP.F16.F32.PACK_AB R89, R94, R89 ;  /* 0x000000595e59723e */ /* 0x000fe200000000ff */
[----:B------:R-:W-:Y:S01]  /*3110*/  FMUL.FTZ R96, R159, R96 ;  /* 0x000000609f607220 */ /* 0x000fe20000410000 */
[----:B------:R-:W-:Y:S01]  /*3120*/  FSEL R94, R95, RZ, P5 ;  /* 0x000000ff5f5e7208 */ /* 0x000fe20002800000 */
[----:B------:R-:W-:Y:S01]  /*3130*/  FMUL.FTZ R93, R93, UR13 ;  /* 0x0000000d5d5d7c20 */ /* 0x000fe20008410000 */
[----:B------:R-:W-:Y:S01]  /*3140*/  F2FP.F16.F32.PACK_AB R95, R101, R92 ;  /* 0x0000005c655f723e */ /* 0x000fe200000000ff */
        /* <DEDUP_REMOVED lines=8> */
[C---:B------:R-:W-:Y:S02]  /*31d0*/  LOP3.LUT P5, RZ, R104.reuse, 0xff00, RZ, 0xc0, !PT ;  /* 0x0000ff0068ff7812 */ /* 0x040fe400078ac0ff */
[----:B------:R-:W-:-:S02]  /*31e0*/  LOP3.LUT P6, RZ, R104, 0xff, RZ, 0xc0, !PT ;  /* 0x000000ff68ff7812 */ /* 0x000fc400078cc0ff */
[----:B------:R-:W-:Y:S02]  /*31f0*/  FSEL R97, R93, RZ, P5 ;  /* 0x000000ff5d617208 */ /* 0x000fe40002800000 */
[----:B------:R-:W-:Y:S02]  /*3200*/  FSEL R92, R96, RZ, P6 ;  /* 0x000000ff605c7208 */ /* 0x000fe40003000000 */
[----:B------:R-:W-:Y:S02]  /*3210*/  F2FP.F16.F32.PACK_AB R93, R99, R98 ;  /* 0x00000062635d723e */ /* 0x000fe400000000ff */
[----:B------:R-:W-:Y:S01]  /*3220*/  F2FP.F16.F32.PACK_AB R92, R97, R92 ;  /* 0x0000005c615c723e */ /* 0x000fe200000000ff */
[----:B------:R-:W-:Y:S06]  /*3230*/  BRA `(.L_x_5652) ;  /* 0x0000000000f47947 */ /* 0x000fec0003800000 */
.L_x_5651:
        /* <DEDUP_REMOVED lines=51> */
[----:B------:R-:W-:Y:S02]  /*3570*/  F2FP.F16.F32.PACK_AB R95, R96, R95 ;  /* 0x0000005f605f723e */ /* 0x000fe400000000ff */
[----:B------:R-:W-:Y:S02]  /*3580*/  FSEL R96, R92, RZ, P5 ;  /* 0x000000ff5c607208 */ /* 0x000fe40002800000 */
[----:B------:R-:W-:Y:S02]  /*3590*/  FSEL R99, R97, RZ, P6 ;  /* 0x000000ff61637208 */ /* 0x000fe40003000000 */
[----:B------:R-:W-:-:S02]  /*35a0*/  LOP3.LUT P5, RZ, R104, 0xff00, RZ, 0xc0, !PT ;  /* 0x0000ff0068ff7812 */ /* 0x000fc400078ac0ff */
[----:B------:R-:W-:Y:S02]  /*35b0*/  LOP3.LUT P6, RZ, R104, 0xff, RZ, 0xc0, !PT ;  /* 0x000000ff68ff7812 */ /* 0x000fe400078cc0ff */
[----:B------:R-:W-:Y:S02]  /*35c0*/  FSEL R97, R93, RZ, P5 ;  /* 0x000000ff5d617208 */ /* 0x000fe40002800000 */
[----:B------:R-:W-:Y:S02]  /*35d0*/  FSEL R92, R159, RZ, P6 ;  /* 0x000000ff9f5c7208 */ /* 0x000fe40003000000 */
[----:B------:R-:W-:Y:S02]  /*35e0*/  F2FP.F16.F32.PACK_AB R94, R101, R94 ;  /* 0x0000005e655e723e */ /* 0x000fe400000000ff */
[----:B------:R-:W-:Y:S02]  /*35f0*/  F2FP.F16.F32.PACK_AB R93, R99, R96 ;  /* 0x00000060635d723e */ /* 0x000fe400000000ff */
[----:B------:R-:W-:-:S07]  /*3600*/  F2FP.F16.F32.PACK_AB R92, R97, R92 ;  /* 0x0000005c615c723e */ /* 0x000fce00000000ff */
.L_x_5652:
[----:B------:R-:W0:Y:S08]  /*3610*/  @P1 LDC.64 R96, c[0x0][0x478] ;  /* 0x00011e00ff601b82 */ /* 0x000e300000000a00 */
[----:B------:R-:W1:Y:S01]  /*3620*/  LDC.64 R98, c[0x0][0x468] ;  /* 0x00011a00ff627b82 */ /* 0x000e620000000a00 */
[----:B0-----:R-:W-:-:S05]  /*3630*/  @P1 IMAD.WIDE.U32 R96, R112, 0x10, R96 ;  /* 0x0000001070601825 */ /* 0x001fca00078e0060 */
[----:B------:R4:W-:Y:S01]  /*3640*/  @P1 STG.E.128 desc[UR8][R96.64], R88 ;  /* 0x0000005860001986 */ /* 0x0009e2000c101d08 */
[----:B-1----:R-:W-:-:S05]  /*3650*/  IMAD.WIDE.U32 R98, R112, 0x10, R98 ;  /* 0x0000001070627825 */ /* 0x002fca00078e0062 */
[----:B------:R4:W-:Y:S01]  /*3660*/  STG.E.128 desc[UR8][R98.64], R92 ;  /* 0x0000005c62007986 */ /* 0x0009e2000c101d08 */
[----:B------:R-:W-:Y:S05]  /*3670*/  BRA `(.L_x_5650) ;  /* 0x0000001c00707947 */ /* 0x000fea0003800000 */
.L_x_5641:
[----:B------:R-:W-:-:S04]  /*3680*/  UISETP.NE.U32.AND UP0, UPT, UR14, URZ, UPT ;  /* 0x000000ff0e00728c */ /* 0x000fc8000bf05070 */
[----:B------:R-:W-:-:S09]  /*3690*/  UISETP.NE.AND.EX UP0, UPT, UR15, URZ, UPT, UP0 ;  /* 0x000000ff0f00728c */ /* 0x000fd2000bf05300 */
[----:B------:R-:W-:Y:S05]  /*36a0*/  BRA.U UP0, `(.L_x_5653) ;  /* 0x0000000d008c7547 */ /* 0x000fea000b800000 */
[----:B------:R-:W-:Y:S01]  /*36b0*/  ISETP.GT.U32.AND P1, PT, R0, 0xff, PT ;  /* 0x000000ff0000780c */ /* 0x000fe20003f24070 */
[----:B------:R-:W-:-:S12]  /*36c0*/  BSSY.RECONVERGENT B1, `(.L_x_5654) ;  /* 0x000004b000017945 */ /* 0x000fd80003800200 */
[----:B------:R-:W-:Y:S05]  /*36d0*/  @!P1 BRA `(.L_x_5655) ;  /* 0x0000000400249947 */ /* 0x000fea0003800000 */
[-CC-:B------:R-:W-:Y:S01]  /*36e0*/  FFMA.FTZ R92, R128, R97.reuse, R98.reuse ;  /* 0x00000061805c7223 */ /* 0x180fe20000010062 */
[----:B------:R-:W-:Y:S01]  /*36f0*/  FFMA.FTZ R93, R123, R97, R98 ;  /* 0x000000617b5d7223 */ /* 0x000fe20000010062 */
[--C-:B------:R-:W-:Y:S01]  /*3700*/  HADD2.F32 R94, -RZ, R7.reuse.H1_H1 ;  /* 0x30000007ff5e7230 */ /* 0x100fe20000004100 */
[----:B------:R-:W-:Y:S01]  /*3710*/  ISETP.GE.U32.AND P1, PT, R108, RZ, PT ;  /* 0x000000ff6c00720c */ /* 0x000fe20003f26070 */
[----:B------:R-:W-:Y:S01]  /*3720*/  FADD.FTZ R101, R125, -R92 ;  /* 0x8000005c7d657221 */ /* 0x000fe20000010000 */
[----:B------:R-:W-:Y:S02]  /*3730*/  HADD2.F32 R92, -RZ, R7.H0_H0 ;  /* 0x20000007ff5c7230 */ /* 0x000fe40000004100 */
[----:B------:R-:W-:Y:S01]  /*3740*/  FADD.FTZ R93, R126, -R93 ;  /* 0x8000005d7e5d7221 */ /* 0x000fe20000010000 */
[----:B------:R-:W-:Y:S01]  /*3750*/  LOP3.LUT P5, RZ, R109, 0xff0000, RZ, 0xc0, !PT ;  /* 0x00ff00006dff7812 */ /* 0x000fe200078ac0ff */
[----:B------:R-:W-:Y:S01]  /*3760*/  FFMA.FTZ R101, R159, R101, R94 ;  /* 0x000000659f657223 */ /* 0x000fe2000001005e */
[----:B------:R-:W-:-:S02]  /*3770*/  HADD2.F32 R94, -RZ, R6.H1_H1 ;  /* 0x30000006ff5e7230 */ /* 0x000fc40000004100 */
[----:B------:R-:W-:Y:S01]  /*3780*/  FFMA.FTZ R99, R159, R93, R92 ;  /* 0x0000005d9f637223 */ /* 0x000fe2000001005c */
[-CC-:B------:R-:W-:Y:S01]  /*3790*/  FFMA.FTZ R92, R124, R97.reuse, R98.reuse ;  /* 0x000000617c5c7223 */ /* 0x180fe20000010062 */
[----:B------:R-:W-:Y:S01]  /*37a0*/  FFMA.FTZ R93, R117, R97, R98 ;  /* 0x00000061755d7223 */ /* 0x000fe20000010062 */
[-C--:B------:R-:W-:Y:S01]  /*37b0*/  FMUL.FTZ R101, R101, R96.reuse ;  /* 0x0000006065657220 */ /* 0x080fe20000410000 */
[-C--:B------:R-:W-:Y:S01]  /*37c0*/  FMUL.FTZ R99, R99, R96.reuse ;  /* 0x0000006063637220 */ /* 0x080fe20000410000 */
[----:B------:R-:W-:Y:S01]  /*37d0*/  FADD.FTZ R95, R121, -R92 ;  /* 0x8000005c795f7221 */ /* 0x000fe20000010000 */
[----:B------:R-:W-:Y:S02]  /*37e0*/  HADD2.F32 R92, -RZ, R6.H0_H0 ;  /* 0x20000006ff5c7230 */ /* 0x000fe40000004100 */
[----:B------:R-:W-:Y:S01]  /*37f0*/  FADD.FTZ R93, R122, -R93 ;  /* 0x8000005d7a5d7221 */ /* 0x000fe20000010000 */
[----:B------:R-:W-:Y:S01]  /*3800*/  FMUL.FTZ R99, R99, UR13 ;  /* 0x0000000d63637c20 */ /* 0x000fe20008410000 */
[----:B------:R-:W-:Y:S01]  /*3810*/  FFMA.FTZ R95, R159, R95, R94 ;  /* 0x0000005f9f5f7223 */ /* 0x000fe2000001005e */
[----:B------:R-:W-:Y:S01]  /*3820*/  FMUL.FTZ R101, R101, UR13 ;  /* 0x0000000d65657c20 */ /* 0x000fe20008410000 */
[----:B------:R-:W-:Y:S01]  /*3830*/  FFMA.FTZ R93, R159, R93, R92 ;  /* 0x0000005d9f5d7223 */ /* 0x000fe2000001005c */
[----:B------:R-:W-:Y:S01]  /*3840*/  ISETP.GE.U32.AND.EX P1, PT, R109, 0x1000000, PT, P1 ;  /* 0x010000006d00780c */ /* 0x000fe20003f26110 */
[-C--:B------:R-:W-:Y:S01]  /*3850*/  FMUL.FTZ R95, R95, R96.reuse ;  /* 0x000000605f5f7220 */ /* 0x080fe20000410000 */
[----:B------:R-:W-:Y:S01]  /*3860*/  FSEL R99, R99, RZ, P5 ;  /* 0x000000ff63637208 */ /* 0x000fe20002800000 */
[----:B------:R-:W-:Y:S01]  /*3870*/  FMUL.FTZ R93, R93, R96 ;  /* 0x000000605d5d7220 */ /* 0x000fe20000410000 */
[----:B------:R-:W-:Y:S01]  /*3880*/  LOP3.LUT P6, RZ, R109, 0xff, RZ, 0xc0, !PT ;  /* 0x000000ff6dff7812 */ /* 0x000fe200078cc0ff */
[----:B------:R-:W-:Y:S01]  /*3890*/  FMUL.FTZ R95, R95, UR13 ;  /* 0x0000000d5f5f7c20 */ /* 0x000fe20008410000 */
[----:B------:R-:W-:Y:S01]  /*38a0*/  LOP3.LUT P5, RZ, R109, 0xff00, RZ, 0xc0, !PT ;  /* 0x0000ff006dff7812 */ /* 0x000fe200078ac0ff */
[----:B------:R-:W-:Y:S01]  /*38b0*/  FMUL.FTZ R93, R93, UR13 ;  /* 0x0000000d5d5d7c20 */ /* 0x000fe20008410000 */
[----:B------:R-:W-:Y:S01]  /*38c0*/  FSEL R92, R101, RZ, P1 ;  /* 0x000000ff655c7208 */ /* 0x000fe20000800000 */
[----:B------:R-:W-:Y:S01]  /*38d0*/  HADD2.F32 R100, -RZ, R5.H1_H1 ;  /* 0x30000005ff647230 */ /* 0x000fe20000004100 */
[----:B------:R-:W-:-:S02]  /*38e0*/  FSEL R94, R95, RZ, P5 ;  /* 0x000000ff5f5e7208 */ /* 0x000fc40002800000 */
[----:B------:R-:W-:Y:S02]  /*38f0*/  FSEL R93, R93, RZ, P6 ;  /* 0x000000ff5d5d7208 */ /* 0x000fe40003000000 */
[----:B------:R-:W-:Y:S01]  /*3900*/  F2FP.F16.F32.PACK_AB R95, R92, R99 ;  /* 0x000000635c5f723e */ /* 0x000fe200000000ff */
[--C-:B------:R-:W-:Y:S01]  /*3910*/  FFMA.FTZ R92, R118, R97, R98.reuse ;  /* 0x00000061765c7223 */ /* 0x100fe20000010062 */
[----:B------:R-:W-:Y:S01]  /*3920*/  F2FP.F16.F32.PACK_AB R94, R94, R93 ;  /* 0x0000005d5e5e723e */ /* 0x000fe200000000ff */
[----:B------:R-:W-:Y:S01]  /*3930*/  FFMA.FTZ R93, R113, R97, R98 ;  /* 0x00000061715d7223 */ /* 0x000fe20000010062 */
[----:B------:R-:W-:Y:S01]  /*3940*/  LOP3.LUT P6, RZ, R108, 0xff0000, RZ, 0xc0, !PT ;  /* 0x00ff00006cff7812 */ /* 0x000fe200078cc0ff */
        /* <DEDUP_REMOVED lines=17> */
[----:B------:R-:W0:Y:S01]  /*3a60*/  LDC.64 R100, c[0x0][0x468] ;  /* 0x00011a00ff647b82 */ /* 0x000e220000000a00 */
[----:B------:R-:W-:Y:S01]  /*3a70*/  FFMA.FTZ R93, R159, R93, R92 ;  /* 0x0000005d9f5d7223 */ /* 0x000fe2000001005c */
[----:B------:R-:W-:Y:S01]  /*3a80*/  FMUL.FTZ R99, R99, R96 ;  /* 0x0000006063637220 */ /* 0x000fe20000410000 */
[----:B------:R-:W-:-:S02]  /*3a90*/  FSEL R103, R103, RZ, P6 ;  /* 0x000000ff67677208 */ /* 0x000fc40003000000 */
[----:B------:R-:W-:Y:S01]  /*3aa0*/  FMUL.FTZ R93, R93, R96 ;  /* 0x000000605d5d7220 */ /* 0x000fe20000410000 */
[----:B------:R-:W-:Y:S01]  /*3ab0*/  FMUL.FTZ R99, R99, UR13 ;  /* 0x0000000d63637c20 */ /* 0x000fe20008410000 */
[C---:B------:R-:W-:Y:S02]  /*3ac0*/  LOP3.LUT P5, RZ, R108.reuse, 0xff00, RZ, 0xc0, !PT ;  /* 0x0000ff006cff7812 */ /* 0x040fe400078ac0ff */
[----:B------:R-:W-:Y:S01]  /*3ad0*/  FMUL.FTZ R93, R93, UR13 ;  /* 0x0000000d5d5d7c20 */ /* 0x000fe20008410000 */
[----:B------:R-:W-:Y:S02]  /*3ae0*/  LOP3.LUT P6, RZ, R108, 0xff, RZ, 0xc0, !PT ;  /* 0x000000ff6cff7812 */ /* 0x000fe400078cc0ff */
[----:B------:R-:W-:Y:S02]  /*3af0*/  FSEL R102, R161, RZ, P1 ;  /* 0x000000ffa1667208 */ /* 0x000fe40000800000 */
[----:B------:R-:W-:Y:S02]  /*3b00*/  FSEL R99, R99, RZ, P5 ;  /* 0x000000ff63637208 */ /* 0x000fe40002800000 */
[----:B------:R-:W-:-:S02]  /*3b10*/  FSEL R92, R93, RZ, P6 ;  /* 0x000000ff5d5c7208 */ /* 0x000fc40003000000 */
[----:B------:R-:W-:Y:S02]  /*3b20*/  F2FP.F16.F32.PACK_AB R93, R102, R103 ;  /* 0x00000067665d723e */ /* 0x000fe400000000ff */
[----:B------:R-:W-:Y:S01]  /*3b30*/  F2FP.F16.F32.PACK_AB R92, R99, R92 ;  /* 0x0000005c635c723e */ /* 0x000fe200000000ff */
[C---:B0-----:R-:W-:Y:S01]  /*3b40*/  IMAD.WIDE.U32 R100, R112.reuse, 0x10, R100 ;  /* 0x0000001070647825 */ /* 0x041fe200078e0064 */
[----:B------:R-:W-:-:S04]  /*3b50*/  IADD3 R112, PT, PT, R112, 0x100, RZ ;  /* 0x0000010070707810 */ /* 0x000fc80007ffe0ff */
[----:B------:R0:W-:Y:S03]  /*3b60*/  STG.E.128 desc[UR8][R100.64], R92 ;  /* 0x0000005c64007986 */ /* 0x0001e6000c101d08 */
.L_x_5655:
[----:B------:R-:W-:Y:S05]  /*3b70*/  BSYNC.RECONVERGENT B1 ;  /* 0x0000000000017941 */ /* 0x000fea0003800200 */
.L_x_5654:
[----:B------:R-:W-:Y:S04]  /*3b80*/  BSSY.RECONVERGENT B1, `(.L_x_5656) ;  /* 0x000004b000017945 */ /* 0x000fe80003800200 */
[----:B------:R-:W-:Y:S05]  /*3b90*/  @!P3 BRA `(.L_x_5657) ;  /* 0x000000040024b947 */ /* 0x000fea0003800000 */
[-CC-:B0-----:R-:W-:Y:S01]  /*3ba0*/  FFMA.FTZ R92, R144, R97.reuse, R98.reuse ;  /* 0x00000061905c7223 */ /* 0x181fe20000010062 */
        /* <DEDUP_REMOVED lines=72> */
.L_x_5657:
[----:B------:R-:W-:Y:S05]  /*4030*/  BSYNC.RECONVERGENT B1 ;  /* 0x0000000000017941 */ /* 0x000fea0003800200 */
.L_x_5656:
        /* <DEDUP_REMOVED lines=9> */
[C---:B------:R-:W-:Y:S01]  /*40d0*/  FFMA.FTZ R161, R159.reuse, R161, R94 ;  /* 0x000000a19fa17223 */ /* 0x040fe2000001005e */
[----:B------:R-:W-:Y:S01]  /*40e0*/  FADD.FTZ R99, R154, -R99 ;  /* 0x800000639a637221 */ /* 0x000fe20000010000 */
[----:B------:R-:W-:Y:S01]  /*40f0*/  FFMA.FTZ R103, R159, R101, R92 ;  /* 0x000000659f677223 */ /* 0x000fe2000001005c */
[----:B------:R-:W-:-:S02]  /*4100*/  HADD2.F32 R92, -RZ, R86.H0_H0 ;  /* 0x20000056ff5c7230 */ /* 0x000fc40000004100 */
[----:B------:R-:W-:Y:S01]  /*4110*/  FADD.FTZ R101, R153, -R102 ;  /* 0x8000006699657221 */ /* 0x000fe20000010000 */
[----:B------:R-:W-:Y:S02]  /*4120*/  HADD2.F32 R94, -RZ, R86.H1_H1 ;  /* 0x30000056ff5e7230 */ /* 0x000fe40000004100 */
[-CC-:B------:R-:W-:Y:S01]  /*4130*/  FFMA.FTZ R95, R145, R97.reuse, R98.reuse ;  /* 0x00000061915f7223 */ /* 0x180fe20000010062 */
[----:B------:R-:W-:Y:S01]  /*4140*/  FFMA.FTZ R100, R150, R97, R98 ;  /* 0x0000006196647223 */ /* 0x000fe20000010062 */
[----:B------:R-:W-:Y:S01]  /*4150*/  FFMA.FTZ R99, R159, R99, R92 ;  /* 0x000000639f637223 */ /* 0x000fe2000001005c */
[----:B------:R-:W-:Y:S01]  /*4160*/  FFMA.FTZ R93, R143, R97, R98 ;  /* 0x000000618f5d7223 */ /* 0x000fe20000010062 */
[----:B------:R-:W-:Y:S01]  /*4170*/  FFMA.FTZ R101, R159, R101, R94 ;  /* 0x000000659f657223 */ /* 0x000fe2000001005e */
[--C-:B------:R-:W-:Y:S02]  /*4180*/  HADD2.F32 R92, -RZ, R85.reuse.H0_H0 ;  /* 0x20000055ff5c7230 */ /* 0x100fe40000004100 */
[----:B------:R-:W-:Y:S01]  /*4190*/  FFMA.FTZ R98, R146, R97, R98 ;  /* 0x0000006192627223 */ /* 0x000fe20000010062 */
[----:B------:R-:W-:Y:S01]  /*41a0*/  FADD.FTZ R95, R152, -R95 ;  /* 0x8000005f985f7221 */ /* 0x000fe20000010000 */
[----:B------:R-:W-:-:S02]  /*41b0*/  HADD2.F32 R94, -RZ, R85.H1_H1 ;  /* 0x30000055ff5e7230 */ /* 0x000fc40000004100 */
[----:B------:R-:W-:Y:S01]  /*41c0*/  FADD.FTZ R97, R151, -R100 ;  /* 0x8000006497617221 */ /* 0x000fe20000010000 */
[----:B------:R-:W-:Y:S01]  /*41d0*/  FADD.FTZ R93, R148, -R93 ;  /* 0x8000005d945d7221 */ /* 0x000fe20000010000 */
[C---:B------:R-:W-:Y:S01]  /*41e0*/  FFMA.FTZ R95, R159.reuse, R95, R92 ;  /* 0x0000005f9f5f7223 */ /* 0x040fe2000001005c */
[--C-:B------:R-:W-:Y:S02]  /*41f0*/  HADD2.F32 R92, -RZ, R84.reuse.H0_H0 ;  /* 0x20000054ff5c7230 */ /* 0x100fe40000004100 */
[----:B------:R-:W-:Y:S01]  /*4200*/  FFMA.FTZ R97, R159, R97, R94 ;  /* 0x000000619f617223 */ /* 0x000fe2000001005e */
[----:B------:R-:W-:Y:S02]  /*4210*/  HADD2.F32 R94, -RZ, R84.H1_H1 ;  /* 0x30000054ff5e7230 */ /* 0x000fe40000004100 */
[----:B------:R-:W-:Y:S01]  /*4220*/  FADD.FTZ R163, R147, -R98 ;  /* 0x8000006293a37221 */ /* 0x000fe20000010000 */
[-C--:B------:R-:W-:Y:S01]  /*4230*/  FMUL.FTZ R161, R161, R96.reuse ;  /* 0x00000060a1a17220 */ /* 0x080fe20000410000 */
[-C--:B------:R-:W-:Y:S01]  /*4240*/  FMUL.FTZ R103, R103, R96.reuse ;  /* 0x0000006067677220 */ /* 0x080fe20000410000 */
[----:B------:R-:W-:Y:S01]  /*4250*/  ISETP.GE.U32.AND P1, PT, R104, RZ, PT ;  /* 0x000000ff6800720c */ /* 0x000fe20003f26070 */
[C---:B------:R-:W-:Y:S01]  /*4260*/  FFMA.FTZ R93, R159.reuse, R93, R92 ;  /* 0x0000005d9f5d7223 */ /* 0x040fe2000001005c */
[----:B------:R-:W-:Y:S01]  /*4270*/  FFMA.FTZ R159, R159, R163, R94 ;  /* 0x000000a39f9f7223 */ /* 0x000fe2000001005e */
[----:B------:R-:W-:Y:S01]  /*4280*/  FMUL.FTZ R161, R161, UR13 ;  /* 0x0000000da1a17c20 */ /* 0x000fe20008410000 */
        /* <DEDUP_REMOVED lines=15> */
[----:B------:R-:W-:Y:S01]  /*4380*/  F2FP.F16.F32.PACK_AB R95, R96, R95 ;  /* 0x0000005f605f723e */ /* 0x000fe200000000ff */
        /* <DEDUP_REMOVED lines=15> */
[----:B------:R-:W-:Y:S01]  /*4480*/  F2FP.F16.F32.PACK_AB R94, R101, R94 ;  /* 0x0000005e655e723e */ /* 0x000fe200000000ff */
[----:B0-----:R-:W-:Y:S01]  /*4490*/  IMAD.WIDE.U32 R96, R112, 0x10, R96 ;  /* 0x0000001070607825 */ /* 0x001fe200078e0060 */
[----:B------:R-:W-:Y:S02]  /*44a0*/  F2FP.F16.F32.PACK_AB R93, R99, R98 ;  /* 0x00000062635d723e */ /* 0x000fe400000000ff */
[----:B------:R-:W-:-:S05]  /*44b0*/  F2FP.F16.F32.PACK_AB R92, R159, R92 ;  /* 0x0000005c9f5c723e */ /* 0x000fca00000000ff */
[----:B------:R3:W-:Y:S01]  /*44c0*/  STG.E.128 desc[UR8][R96.64], R92 ;  /* 0x0000005c60007986 */ /* 0x0007e2000c101d08 */
[----:B------:R-:W-:Y:S05]  /*44d0*/  BRA `(.L_x_5650) ;  /* 0x0000000c00d87947 */ /* 0x000fea0003800000 */
.L_x_5653:
[----:B------:R-:W-:Y:S04]  /*44e0*/  BSSY.RECONVERGENT B1, `(.L_x_5658) ;  /* 0x0000052000017945 */ /* 0x000fe80003800200 */
[----:B------:R-:W-:Y:S05]  /*44f0*/  @!P2 BRA `(.L_x_5659) ;  /* 0x000000040040a947 */ /* 0x000fea0003800000 */
[-CC-:B------:R-:W-:Y:S01]  /*4500*/  FFMA.FTZ R89, R123, R97.reuse, R98.reuse ;  /* 0x000000617b597223 */ /* 0x180fe20000010062 */
[-C--:B------:R-:W-:Y:S01]  /*4510*/  FFMA.FTZ R90, R128, R97.reuse, R98 ;  /* 0x00000061805a7223 */ /* 0x080fe20000010062 */
[----:B------:R-:W-:Y:S01]  /*4520*/  HADD2.F32 R91, -RZ, R5.H1_H1 ;  /* 0x30000005ff5b7230 */ /* 0x000fe20000004100 */
[----:B------:R-:W-:Y:S01]  /*4530*/  ISETP.GE.U32.AND P1, PT, R108, RZ, PT ;  /* 0x000000ff6c00720c */ /* 0x000fe20003f26070 */
[----:B------:R-:W-:Y:S01]  /*4540*/  FADD.FTZ R88, R126, -R89 ;  /* 0x800000597e587221 */ /* 0x000fe20000010000 */
[----:B------:R-:W-:Y:S01]  /*4550*/  FADD.FTZ R92, R125, -R90 ;  /* 0x8000005a7d5c7221 */ /* 0x000fe20000010000 */
[--C-:B------:R-:W-:Y:S01]  /*4560*/  HADD2.F32 R90, -RZ, R7.reuse.H0_H0 ;  /* 0x20000007ff5a7230 */ /* 0x100fe20000004100 */
[C---:B------:R-:W-:Y:S01]  /*4570*/  LOP3.LUT P5, RZ, R109.reuse, 0xff0000, RZ, 0xc0, !PT ;  /* 0x00ff00006dff7812 */ /* 0x040fe200078ac0ff */
[----:B------:R-:W-:Y:S01]  /*4580*/  HADD2.F32 R89, -RZ, R7.H1_H1 ;  /* 0x30000007ff597230 */ /* 0x000fe20000004100 */
[----:B------:R-:W-:Y:S02]  /*4590*/  ISETP.GE.U32.AND.EX P1, PT, R109, 0x1000000, PT, P1 ;  /* 0x010000006d00780c */ /* 0x000fe40003f26110 */
[C---:B------:R-:W-:Y:S01]  /*45a0*/  FFMA.FTZ R101, R159.reuse, R88, R90 ;  /* 0x000000589f657223 */ /* 0x040fe2000001005a */
[-CC-:B------:R-:W-:Y:S01]  /*45b0*/  FFMA.FTZ R90, R124, R97.reuse, R98.reuse ;  /* 0x000000617c5a7223 */ /* 0x180fe20000010062 */
[----:B------:R-:W-:Y:S01]  /*45c0*/  FFMA.FTZ R162, R159, R92, R89 ;  /* 0x0000005c9fa27223 */ /* 0x000fe20000010059 */
[----:B------:R-:W-:Y:S01]  /*45d0*/  FFMA.FTZ R89, R117, R97, R98 ;  /* 0x0000006175597223 */ /* 0x000fe20000010062 */
[----:B------:R-:W-:Y:S01]  /*45e0*/  LOP3.LUT P6, RZ, R109, 0xff, RZ, 0xc0, !PT ;  /* 0x000000ff6dff7812 */ /* 0x000fe200078cc0ff */
[----:B------:R-:W-:Y:S01]  /*45f0*/  FADD.FTZ R92, R121, -R90 ;  /* 0x8000005a795c7221 */ /* 0x000fe20000010000 */
[----:B------:R-:W-:-:S02]  /*4600*/  HADD2.F32 R90, -RZ, R6.H0_H0 ;  /* 0x20000006ff5a7230 */ /* 0x000fc40000004100 */
[----:B------:R-:W-:Y:S01]  /*4610*/  FADD.FTZ R88, R122, -R89 ;  /* 0x800000597a587221 */ /* 0x000fe20000010000 */
[----:B------:R-:W-:-:S03]  /*4620*/  HADD2.F32 R89, -RZ, R6.H1_H1 ;  /* 0x30000006ff597230 */ /* 0x000fc60000004100 */
[C---:B------:R-:W-:Y:S01]  /*4630*/  FFMA.FTZ R95, R159.reuse, R88, R90 ;  /* 0x000000589f5f7223 */ /* 0x040fe2000001005a */
[-CC-:B------:R-:W-:Y:S01]  /*4640*/  FFMA.FTZ R88, R118, R97.reuse, R98.reuse ;  /* 0x0000006176587223 */ /* 0x180fe20000010062 */
[----:B------:R-:W-:Y:S01]  /*4650*/  FFMA.FTZ R100, R159, R92, R89 ;  /* 0x0000005c9f647223 */ /* 0x000fe20000010059 */
[-C--:B------:R-:W-:Y:S01]  /*4660*/  FFMA.FTZ R89, R113, R97.reuse, R98 ;  /* 0x0000006171597223 */ /* 0x080fe20000010062 */
[----:B------:R-:W-:Y:S02]  /*4670*/  HADD2.F32 R92, -RZ, R5.H0_H0 ;  /* 0x20000005ff5c7230 */ /* 0x000fe40000004100 */
[----:B------:R-:W-:Y:S01]  /*4680*/  FADD.FTZ R94, R119, -R88 ;  /* 0x80000058775e7221 */ /* 0x000fe20000010000 */
[----:B------:R-:W-:Y:S02]  /*4690*/  FADD.FTZ R90, R120, -R89 ;  /* 0x80000059785a7221 */ /* 0x000fe40000010000 */
[----:B------:R-:W0:Y:S01]  /*46a0*/  LDC.64 R88, c[0x0][0x478] ;  /* 0x00011e00ff587b82 */ /* 0x000e220000000a00 */
[----:B------:R-:W-:Y:S01]  /*46b0*/  FFMA.FTZ R161, R159, R94, R91 ;  /* 0x0000005e9fa17223 */ /* 0x000fe2000001005b */
[-C--:B------:R-:W-:Y:S01]  /*46c0*/  FFMA.FTZ R91, R3, R97.reuse, R98 ;  /* 0x00000061035b7223 */ /* 0x080fe20000010062 */
[----:B------:R-:W-:Y:S01]  /*46d0*/  FFMA.FTZ R103, R159, R90, R92 ;  /* 0x0000005a9f677223 */ /* 0x000fe2000001005c */
[----:B------:R-:W-:-:S02]  /*46e0*/  FFMA.FTZ R92, R114, R97, R98 ;  /* 0x00000061725c7223 */ /* 0x000fc40000010062 */
[----:B------:R-:W-:Y:S01]  /*46f0*/  FADD.FTZ R90, R116, -R91 ;  /* 0x8000005b745a7221 */ /* 0x000fe20000010000 */
[--C-:B------:R-:W-:Y:S02]  /*4700*/  HADD2.F32 R91, -RZ, R4.reuse.H1_H1 ;  /* 0x30000004ff5b7230 */ /* 0x100fe40000004100 */
[----:B------:R-:W-:Y:S01]  /*4710*/  FADD.FTZ R94, R115, -R92 ;  /* 0x8000005c735e7221 */ /* 0x000fe20000010000 */
[----:B------:R-:W-:-:S03]  /*4720*/  HADD2.F32 R92, -RZ, R4.H0_H0 ;  /* 0x20000004ff5c7230 */ /* 0x000fc60000004100 */
[----:B------:R-:W-:Y:S01]  /*4730*/  FFMA.FTZ R102, R159, R94, R91 ;  /* 0x0000005e9f667223 */ /* 0x000fe2000001005b */
[C---:B------:R-:W-:Y:S01]  /*4740*/  F2FP.F16.F32.PACK_AB R91, R162.reuse, R101 ;  /* 0x00000065a25b723e */ /* 0x040fe200000000ff */
[-C--:B------:R-:W-:Y:S01]  /*4750*/  FMUL.FTZ R101, R101, R96.reuse ;  /* 0x0000006065657220 */ /* 0x080fe20000410000 */
[----:B------:R-:W-:Y:S01]  /*4760*/  FMUL.FTZ R162, R162, R96 ;  /* 0x00000060a2a27220 */ /* 0x000fe20000410000 */
[----:B------:R-:W-:Y:S01]  /*4770*/  FFMA.FTZ R99, R159, R90, R92 ;  /* 0x0000005a9f637223 */ /* 0x000fe2000001005c */
[C---:B------:R-:W-:Y:S01]  /*4780*/  F2FP.F16.F32.PACK_AB R90, R100.reuse, R95 ;  /* 0x0000005f645a723e */ /* 0x040fe200000000ff */
[-C--:B------:R-:W-:Y:S01]  /*4790*/  FMUL.FTZ R95, R95, R96.reuse ;  /* 0x000000605f5f7220 */ /* 0x080fe20000410000 */
[----:B------:R-:W-:Y:S01]  /*47a0*/  FMUL.FTZ R101, R101, UR13 ;  /* 0x0000000d65657c20 */ /* 0x000fe20008410000 */
[----:B------:R-:W-:Y:S01]  /*47b0*/  FMUL.FTZ R100, R100, R96 ;  /* 0x0000006064647220 */ /* 0x000fe20000410000 */
[----:B------:R-:W-:Y:S01]  /*47c0*/  FMUL.FTZ R162, R162, UR13 ;  /* 0x0000000da2a27c20 */ /* 0x000fe20008410000 */
[----:B------:R-:W-:Y:S01]  /*47d0*/  FMUL.FTZ R95, R95, UR13 ;  /* 0x0000000d5f5f7c20 */ /* 0x000fe20008410000 */
[----:B0-----:R-:W-:Y:S01]  /*47e0*/  IMAD.WIDE.U32 R92, R112, 0x10, R88 ;  /* 0x00000010705c7825 */ /* 0x001fe200078e0058 */
[----:B------:R-:W-:-:S03]  /*47f0*/  F2FP.F16.F32.PACK_AB R89, R161, R103 ;  /* 0x00000067a159723e */ /* 0x000fc600000000ff */
[----:B------:R-:W-:Y:S01]  /*4800*/  FMUL.FTZ R100, R100, UR13 ;  /* 0x0000000d64647c20 */ /* 0x000fe20008410000 */
[----:B------:R-:W-:Y:S01]  /*4810*/  F2FP.F16.F32.PACK_AB R88, R102, R99 ;  /* 0x000000636658723e */ /* 0x000fe200000000ff */
        /* <DEDUP_REMOVED lines=9> */
[----:B------:R-:W-:Y:S01]  /*48b0*/  F2FP.F16.F32.PACK_AB R95, R162, R101 ;  /* 0x00000065a25f723e */ /* 0x000fe200000000ff */
        /* <DEDUP_REMOVED lines=10> */
[----:B------:R-:W-:Y:S02]  /*4960*/  F2FP.F16.F32.PACK_AB R94, R93, R94 ;  /* 0x0000005e5d5e723e */ /* 0x000fe400000000ff */
[----:B------:R-:W-:Y:S02]  /*4970*/  FSEL R93, R103, RZ, P6 ;  /* 0x000000ff675d7208 */ /* 0x000fe40003000000 */
[----:B------:R-:W-:-:S02]  /*4980*/  LOP3.LUT P6, RZ, R108, 0xff00, RZ, 0xc0, !PT ;  /* 0x0000ff006cff7812 */ /* 0x000fc400078cc0ff */
[----:B------:R-:W-:Y:S02]  /*4990*/  FSEL R92, R99, RZ, P5 ;  /* 0x000000ff635c7208 */ /* 0x000fe40002800000 */
[----:B------:R-:W-:Y:S02]  /*49a0*/  FSEL R99, R102, RZ, P6 ;  /* 0x000000ff66637208 */ /* 0x000fe40003000000 */
[----:B------:R-:W-:Y:S02]  /*49b0*/  F2FP.F16.F32.PACK_AB R93, R162, R93 ;  /* 0x0000005da25d723e */ /* 0x000fe400000000ff */
[----:B------:R-:W-:Y:S01]  /*49c0*/  F2FP.F16.F32.PACK_AB R92, R99, R92 ;  /* 0x0000005c635c723e */ /* 0x000fe200000000ff */
[C---:B0-----:R-:W-:Y:S01]  /*49d0*/  IMAD.WIDE.U32 R100, R112.reuse, 0x10, R100 ;  /* 0x0000001070647825 */ /* 0x041fe200078e0064 */
[----:B------:R-:W-:-:S04]  /*49e0*/  IADD3 R112, PT, PT, R112, 0x100, RZ ;  /* 0x0000010070707810 */ /* 0x000fc80007ffe0ff */
[----:B------:R0:W-:Y:S03]  /*49f0*/  STG.E.128 desc[UR8][R100.64], R92 ;  /* 0x0000005c64007986 */ /* 0x0001e6000c101d08 */
.L_x_5659:
[----:B------:R-:W-:Y:S05]  /*4a00*/  BSYNC.RECONVERGENT B1 ;  /* 0x0000000000017941 */ /* 0x000fea0003800200 */
.L_x_5658:
[----:B------:R-:W-:Y:S04]  /*4a10*/  BSSY.RECONVERGENT B1, `(.L_x_5660) ;  /* 0x0000052000017945 */ /* 0x000fe80003800200 */
[----:B------:R-:W-:Y:S05]  /*4a20*/  @!P3 BRA `(.L_x_5661) ;  /* 0x000000040040b947 */ /* 0x000fea0003800000 */
[-CC-:B------:R-:W-:Y:S01]  /*4a30*/  FFMA.FTZ R89, R139, R97.reuse, R98.reuse ;  /* 0x000000618b597223 */ /* 0x180fe20000010062 */
[-C--:B------:R-:W-:Y:S01]  /*4a40*/  FFMA.FTZ R90, R144, R97.reuse, R98 ;  /* 0x00000061905a7223 */ /* 0x080fe20000010062 */
[----:B------:R-:W-:Y:S01]  /*4a50*/  HADD2.F32 R91, -RZ, R81.H1_H1 ;  /* 0x30000051ff5b7230 */ /* 0x000fe20000004100 */
[----:B------:R-:W-:Y:S01]  /*4a60*/  ISETP.GE.U32.AND P1, PT, R106, RZ, PT ;  /* 0x000000ff6a00720c */ /* 0x000fe20003f26070 */
[----:B------:R-:W-:Y:S01]  /*4a70*/  FADD.FTZ R88, R142, -R89 ;  /* 0x800000598e587221 */ /* 0x000fe20000010000 */
[----:B0-----:R-:W-:Y:S01]  /*4a80*/  FADD.FTZ R92, R141, -R90 ;  /* 0x8000005a8d5c7221 */ /* 0x001fe20000010000 */
        /* <DEDUP_REMOVED lines=74> */
.L_x_5661:
[----:B------:R-:W-:Y:S05]  /*4f30*/  BSYNC.RECONVERGENT B1 ;  /* 0x0000000000017941 */ /* 0x000fea0003800200 */
.L_x_5660:
[----:B------:R-:W-:Y:S05]  /*4f40*/  @!P4 BRA `(.L_x_5650) ;  /* 0x00000004003cc947 */ /* 0x000fea0003800000 */
[-CC-:B------:R-:W-:Y:S01]  /*4f50*/  FFMA.FTZ R88, R160, R97.reuse, R98.reuse ;  /* 0x00000061a0587223 */ /* 0x180fe20000010062 */
[-CC-:B01----:R-:W-:Y:S01]  /*4f60*/  FFMA.FTZ R95, R155, R97.reuse, R98.reuse ;  /* 0x000000619b5f7223 */ /* 0x183fe20000010062 */
[--C-:B------:R-:W-:Y:S02]  /*4f70*/  HADD2.F32 R100, -RZ, R87.reuse.H1_H1 ;  /* 0x30000057ff647230 */ /* 0x100fe40000004100 */
[-C--:B------:R-:W-:Y:S01]  /*4f80*/  FFMA.FTZ R92, R156, R97.reuse, R98 ;  /* 0x000000619c5c7223 */ /* 0x080fe20000010062 */
[----:B------:R-:W-:Y:S01]  /*4f90*/  FADD.FTZ R94, R157, -R88 ;  /* 0x800000589d5e7221 */ /* 0x000fe20000010000 */
[----:B------:R-:W-:Y:S01]  /*4fa0*/  FADD.FTZ R88, R158, -R95 ;  /* 0x8000005f9e587221 */ /* 0x000fe20000010000 */
[----:B------:R-:W-:Y:S02]  /*4fb0*/  HADD2.F32 R95, -RZ, R87.H0_H0 ;  /* 0x20000057ff5f7230 */ /* 0x000fe40000004100 */
[----:B------:R-:W-:Y:S01]  /*4fc0*/  FFMA.FTZ R93, R149, R97, R98 ;  /* 0x00000061955d7223 */ /* 0x000fe20000010062 */
[----:B------:R-:W-:Y:S01]  /*4fd0*/  FFMA.FTZ R100, R159, R94, R100 ;  /* 0x0000005e9f647223 */ /* 0x000fe20000010064 */
[----:B------:R-:W-:Y:S01]  /*4fe0*/  FADD.FTZ R94, R153, -R92 ;  /* 0x8000005c995e7221 */ /* 0x000fe20000010000 */
[----:B------:R-:W-:-:S02]  /*4ff0*/  HADD2.F32 R92, -RZ, R86.H0_H0 ;  /* 0x20000056ff5c7230 */ /* 0x000fc40000004100 */
[----:B------:R-:W-:Y:S01]  /*5000*/  FFMA.FTZ R101, R159, R88, R95 ;  /* 0x000000589f657223 */ /* 0x000fe2000001005f */
[----:B------:R-:W-:Y:S01]  /*5010*/  FADD.FTZ R88, R154, -R93 ;  /* 0x8000005d9a587221 */ /* 0x000fe20000010000 */
[-CC-:B------:R-:W-:Y:S01]  /*5020*/  FFMA.FTZ R90, R150, R97.reuse, R98.reuse ;  /* 0x00000061965a7223 */ /* 0x180fe20000010062 */
[-CC-:B------:R-:W-:Y:S01]  /*5030*/  FFMA.FTZ R91, R145, R97.reuse, R98.reuse ;  /* 0x00000061915b7223 */ /* 0x180fe20000010062 */
[-CC-:B------:R-:W-:Y:S01]  /*5040*/  FFMA.FTZ R89, R143, R97.reuse, R98.reuse ;  /* 0x000000618f597223 */ /* 0x180fe20000010062 */
[----:B------:R-:W-:Y:S01]  /*5050*/  FFMA.FTZ R98, R146, R97, R98 ;  /* 0x0000006192627223 */ /* 0x000fe20000010062 */
[----:B------:R-:W-:Y:S01]  /*5060*/  FFMA.FTZ R97, R159, R88, R92 ;  /* 0x000000589f617223 */ /* 0x000fe2000001005c */
[----:B------:R-:W-:Y:S01]  /*5070*/  FADD.FTZ R92, R151, -R90 ;  /* 0x8000005a975c7221 */ /* 0x000fe20000010000 */
[----:B------:R-:W-:Y:S02]  /*5080*/  HADD2.F32 R90, -RZ, R85.H0_H0 ;  /* 0x20000055ff5a7230 */ /* 0x000fe40000004100 */
[----:B------:R-:W-:Y:S01]  /*5090*/  FADD.FTZ R88, R152, -R91 ;  /* 0x8000005b98587221 */ /* 0x000fe20000010000 */
[----:B------:R-:W-:-:S02]  /*50a0*/  HADD2.F32 R93, -RZ, R86.H1_H1 ;  /* 0x30000056ff5d7230 */ /* 0x000fc40000004100 */
[----:B------:R-:W-:Y:S01]  /*50b0*/  FADD.FTZ R98, R147, -R98 ;  /* 0x8000006293627221 */ /* 0x000fe20000010000 */
[----:B------:R-:W-:Y:S02]  /*50c0*/  HADD2.F32 R91, -RZ, R85.H1_H1 ;  /* 0x30000055ff5b7230 */ /* 0x000fe40000004100 */
[C---:B------:R-:W-:Y:S01]  /*50d0*/  FFMA.FTZ R95, R159.reuse, R88, R90 ;  /* 0x000000589f5f7223 */ /* 0x040fe2000001005a */
[----:B------:R-:W-:Y:S01]  /*50e0*/  FADD.FTZ R88, R148, -R89 ;  /* 0x8000005994587221 */ /* 0x000fe20000010000 */
[--C-:B------:R-:W-:Y:S02]  /*50f0*/  HADD2.F32 R90, -RZ, R84.reuse.H0_H0 ;  /* 0x20000054ff5a7230 */ /* 0x100fe40000004100 */
[C---:B------:R-:W-:Y:S01]  /*5100*/  FFMA.FTZ R99, R159.reuse, R94, R93 ;  /* 0x0000005e9f637223 */ /* 0x040fe2000001005d */
[----:B------:R-:W-:Y:S02]  /*5110*/  HADD2.F32 R89, -RZ, R84.H1_H1 ;  /* 0x30000054ff597230 */ /* 0x000fe40000004100 */
[C---:B------:R-:W-:Y:S01]  /*5120*/  FFMA.FTZ R92, R159.reuse, R92, R91 ;  /* 0x0000005c9f5c7223 */ /* 0x040fe2000001005b */
[----:B------:R-:W-:Y:S01]  /*5130*/  FMUL.FTZ R103, R100, R96 ;  /* 0x0000006064677220 */ /* 0x000fe20000410000 */
[----:B------:R-:W-:Y:S01]  /*5140*/  FFMA.FTZ R93, R159, R88, R90 ;  /* 0x000000589f5d7223 */ /* 0x000fe2000001005a */
[----:B------:R-:W-:Y:S01]  /*5150*/  F2FP.F16.F32.PACK_AB R90, R99, R97 ;  /* 0x00000061635a723e */ /* 0x000fe200000000ff */
[----:B------:R-:W-:Y:S01]  /*5160*/  FFMA.FTZ R88, R159, R98, R89 ;  /* 0x000000629f587223 */ /* 0x000fe20000010059 */
[-C--:B------:R-:W-:Y:S01]  /*5170*/  FMUL.FTZ R98, R101, R96.reuse ;  /* 0x0000006065627220 */ /* 0x080fe20000410000 */
[-C--:B------:R-:W-:Y:S01]  /*5180*/  FMUL.FTZ R99, R99, R96.reuse ;  /* 0x0000006063637220 */ /* 0x080fe20000410000 */
[----:B------:R-:W-:Y:S01]  /*5190*/  ISETP.GE.U32.AND P1, PT, R104, RZ, PT ;  /* 0x000000ff6800720c */ /* 0x000fe20003f26070 */
[-C--:B------:R-:W-:Y:S01]  /*51a0*/  FMUL.FTZ R94, R97, R96.reuse ;  /* 0x00000060615e7220 */ /* 0x080fe20000410000 */
[----:B------:R-:W-:Y:S01]  /*51b0*/  FMUL.FTZ R98, R98, UR13 ;  /* 0x0000000d62627c20 */ /* 0x000fe20008410000 */
[----:B------:R-:W-:Y:S01]  /*51c0*/  LOP3.LUT P5, RZ, R105, 0xff0000, RZ, 0xc0, !PT ;  /* 0x00ff000069ff7812 */ /* 0x000fe200078ac0ff */
[----:B------:R-:W-:Y:S01]  /*51d0*/  FMUL.FTZ R103, R103, UR13 ;  /* 0x0000000d67677c20 */ /* 0x000fe20008410000 */
[----:B------:R-:W-:Y:S01]  /*51e0*/  F2FP.F16.F32.PACK_AB R91, R100, R101 ;  /* 0x00000065645b723e */ /* 0x000fe200000000ff */
[-C--:B------:R-:W-:Y:S01]  /*51f0*/  FMUL.FTZ R101, R95, R96.reuse ;  /* 0x000000605f657220 */ /* 0x080fe20000410000 */
[----:B------:R-:W-:Y:S01]  /*5200*/  F2FP.F16.F32.PACK_AB R89, R92, R95 ;  /* 0x0000005f5c59723e */ /* 0x000fe200000000ff */
[----:B------:R-:W-:Y:S01]  /*5210*/  FMUL.FTZ R99, R99, UR13 ;  /* 0x0000000d63637c20 */ /* 0x000fe20008410000 */
[C---:B------:R-:W-:Y:S01]  /*5220*/  ISETP.GE.U32.AND.EX P1, PT, R105.reuse, 0x1000000, PT, P1 ;  /* 0x010000006900780c */ /* 0x040fe20003f26110 */
[----:B------:R-:W-:Y:S01]  /*5230*/  FMUL.FTZ R94, R94, UR13 ;  /* 0x0000000d5e5e7c20 */ /* 0x000fe20008410000 */
[----:B------:R-:W-:Y:S01]  /*5240*/  FSEL R95, R98, RZ, P5 ;  /* 0x000000ff625f7208 */ /* 0x000fe20002800000 */
        /* <DEDUP_REMOVED lines=11> */
[----:B------:R-:W-:Y:S01]  /*5300*/  F2FP.F16.F32.PACK_AB R95, R96, R95 ;  /* 0x0000005f605f723e */ /* 0x000fe200000000ff */
[----:B------:R-:W-:Y:S01]  /*5310*/  FMUL.FTZ R100, R100, UR13 ;  /* 0x0000000d64647c20 */ /* 0x000fe20008410000 */
[----:B------:R-:W-:Y:S01]  /*5320*/  F2FP.F16.F32.PACK_AB R94, R99, R94 ;  /* 0x0000005e635e723e */ /* 0x000fe200000000ff */
[----:B------:R-:W0:Y:S01]  /*5330*/  LDC.64 R96, c[0x0][0x478] ;  /* 0x00011e00ff607b82 */ /* 0x000e220000000a00 */
[----:B------:R-:W-:-:S02]  /*5340*/  LOP3.LUT P6, RZ, R104, 0xff0000, RZ, 0xc0, !PT ;  /* 0x00ff000068ff7812 */ /* 0x000fc400078cc0ff */
[----:B------:R-:W-:Y:S02]  /*5350*/  F2FP.F16.F32.PACK_AB R88, R88, R93 ;  /* 0x0000005d5858723e */ /* 0x000fe400000000ff */
        /* <DEDUP_REMOVED lines=8> */
[----:B------:R-:W-:Y:S02]  /*53e0*/  F2FP.F16.F32.PACK_AB R93, R102, R93 ;  /* 0x0000005d665d723e */ /* 0x000fe400000000ff */
[----:B------:R-:W-:Y:S01]  /*53f0*/  F2FP.F16.F32.PACK_AB R92, R101, R92 ;  /* 0x0000005c655c723e */ /* 0x000fe200000000ff */
[----:B0-----:R-:W-:-:S05]  /*5400*/  IMAD.WIDE.U32 R96, R112, 0x10, R96 ;  /* 0x0000001070607825 */ /* 0x001fca00078e0060 */
[----:B------:R2:W-:Y:S01]  /*5410*/  STG.E.128 desc[UR8][R96.64], R88 ;  /* 0x0000005860007986 */ /* 0x0005e2000c101d08 */
[----:B-1----:R-:W-:-:S05]  /*5420*/  IMAD.WIDE.U32 R98, R112, 0x10, R98 ;  /* 0x0000001070627825 */ /* 0x002fca00078e0062 */
[----:B------:R2:W-:Y:S02]  /*5430*/  STG.E.128 desc[UR8][R98.64], R92 ;  /* 0x0000005c62007986 */ /* 0x0005e4000c101d08 */
.L_x_5650:
[----:B------:R-:W-:Y:S05]  /*5440*/  BSYNC.RECONVERGENT B0 ;  /* 0x0000000000007941 */ /* 0x000fea0003800200 */
.L_x_5640:
[----:B01234-:R-:W0:Y:S01]  /*5450*/  LDC.64 R92, c[0x0][0x380] ;  /* 0x0000e000ff5c7b82 */ /* 0x01fe220000000a00 */
[----:B------:R-:W-:Y:S01]  /*5460*/  UPLOP3.LUT UP1, UPT, UPT, UPT, UP1, 0x40, 0x4 ;  /* 0x000000000004789c */ /* 0x000fe20003f2e810 */
[----:B0-----:R-:W-:-:S04]  /*5470*/  IADD3 R111, PT, PT, R111, R92, RZ ;  /* 0x0000005c6f6f7210 */ /* 0x001fc80007ffe0ff */
[----:B------:R-:W-:-:S13]  /*5480*/  ISETP.GE.AND P1, PT, R111, R93, PT ;  /* 0x0000005d6f00720c */ /* 0x000fda0003f26270 */
[----:B------:R-:W-:Y:S05]  /*5490*/  @!P1 BRA `(.L_x_5662) ;  /* 0xffffffb0003c9947 */ /* 0x000fea000383ffff */
.L_x_5631:
        /* <DEDUP_REMOVED lines=31> */
.L_x_5663:
        /* <DEDUP_REMOVED lines=15> */
.L_x_10762:


//--------------------- .text._ZN10layer_norm13ln_bwd_kernelINS_13Kernel_traitsIf6__halfS2_S2_fjLj6144ELj1ELj1ELj8ELj16ENS_18Kernel_traits_baseILj6144EfS2_S2_S2_fjLj256EEEEELb1ELb0ELb0ELb1EEEvNS_9BwdParamsE --------------------------
	.section	.text._ZN10layer_norm13ln_bwd_kernelINS_13Kernel_traitsIf6__halfS2_S2_fjLj6144ELj1ELj1ELj8ELj16ENS_18Kernel_traits_baseILj6144EfS2_S2_S2_fjLj256EEEEELb1ELb0ELb0ELb1EEEvNS_9BwdParamsE,"ax",@progbits
	.align	128
        .global         _ZN10layer_norm13ln_bwd_kernelINS_13Kernel_traitsIf6__halfS2_S2_fjLj6144ELj1ELj1ELj8ELj16ENS_18Kernel_traits_baseILj6144EfS2_S2_S2_fjLj256EEEEELb1ELb0ELb0ELb1EEEvNS_9BwdParamsE
        .type           _ZN10layer_norm13ln_bwd_kernelINS_13Kernel_traitsIf6__halfS2_S2_fjLj6144ELj1ELj1ELj8ELj16ENS_18Kernel_traits_baseILj6144EfS2_S2_S2_fjLj256EEEEELb1ELb0ELb0ELb1EEEvNS_9BwdParamsE,@function
        .size           _ZN10layer_norm13ln_bwd_kernelINS_13Kernel_traitsIf6__halfS2_S2_fjLj6144ELj1ELj1ELj8ELj16ENS_18Kernel_traits_baseILj6144EfS2_S2_S2_fjLj256EEEEELb1ELb0ELb0ELb1EEEvNS_9BwdParamsE,(.L_x_10763 - _ZN10layer_norm13ln_bwd_kernelINS_13Kernel_traitsIf6__halfS2_S2_fjLj6144ELj1ELj1ELj8ELj16ENS_18Kernel_traits_baseILj6144EfS2_S2_S2_fjLj256EEEEELb1ELb0ELb0ELb1EEEvNS_9BwdParamsE)
        .other          _ZN10layer_norm13ln_bwd_kernelINS_13Kernel_traitsIf6__halfS2_S2_fjLj6144ELj1ELj1ELj8ELj16ENS_18Kernel_traits_baseILj6144EfS2_S2_S2_fjLj256EEEEELb1ELb0ELb0ELb1EEEvNS_9BwdParamsE,@"STO_CUDA_ENTRY STV_DEFAULT"
_ZN10layer_norm13ln_bwd_kernelINS_13Kernel_traitsIf6__halfS2_S2_fjLj6144ELj1ELj1ELj8ELj16ENS_18Kernel_traits_baseILj6144EfS2_S2_S2_fjLj256EEEEELb1ELb0ELb0ELb1EEEvNS_9BwdParamsE:
.text._ZN10layer_norm13ln_bwd_kernelINS_13Kernel_traitsIf6__halfS2_S2_fjLj6144ELj1ELj1ELj8ELj16ENS_18Kernel_traits_baseILj6144EfS2_S2_S2_fjLj256EEEEELb1ELb0ELb0ELb1EEEvNS_9BwdParamsE:
        /* <DEDUP_REMOVED lines=75> */
.L_x_5674:
        /* <DEDUP_REMOVED lines=8> */
[----:B0-----:R-:W-:Y:S01]  /*0530*/  LEA.HI.SX32 R121, R47, R106, 0x1d ;  /* 0x0000006a2f797211 */ /* 0x001fe200078feaff */
[----:B--2---:R-:W-:-:S04]  /*0540*/  IMAD.WIDE R122, R114, 0x4, R122 ;  /* 0x00000004727a7825 */ /* 0x004fc800078e027a */
[C---:B-1----:R-:W-:Y:S01]  /*0550*/  IMAD.WIDE.U32 R48, R121.reuse, 0x10, R64 ;  /* 0x0000001079307825 */ /* 0x042fe200078e0040 */
[----:B------:R-:W2:Y:S01]  /*0560*/  LDG.E R131, desc[UR6][R122.64] ;  /* 0x000000067a837981 */ /* 0x000ea2000c1e1900 */
[----:B------:R-:W-:-:S04]  /*0570*/  IADD3 R119, PT, PT, R121, 0x100, RZ ;  /* 0x0000010079777810 */ /* 0x000fc80007ffe0ff */
[----:B------:R-:W2:Y:S01]  /*0580*/  LDG.E.128 R48, desc[UR6][R48.64] ;  /* 0x0000000630307981 */ /* 0x000ea2000c1e1d00 */
[C---:B---3--:R-:W-:Y:S01]  /*0590*/  IMAD.WIDE.U32 R52, R121.reuse, 0x10, R44 ;  /* 0x0000001079347825 */ /* 0x048fe200078e002c */
[----:B------:R-:W-:-:S03]  /*05a0*/  IADD3 R117, PT, PT, R121, 0x200, RZ ;  /* 0x0000020079757810 */ /* 0x000fc60007ffe0ff */
[----:B----4-:R-:W-:Y:S02]  /*05b0*/  IMAD.WIDE R124, R114, 0x4, R124 ;  /* 0x00000004727c7825 */ /* 0x010fe400078e027c */
[----:B------:R-:W3:Y:S02]  /*05c0*/  LDG.E.128 R52, desc[UR6][R52.64] ;  /* 0x0000000634347981 */ /* 0x000ee4000c1e1d00 */
[--C-:B------:R-:W-:Y:S02]  /*05d0*/  IMAD.WIDE.U32 R56, R119, 0x10, R64.reuse ;  /* 0x0000001077387825 */ /* 0x100fe400078e0040 */
[----:B------:R-:W4:Y:S02]  /*05e0*/  LDG.E R116, desc[UR6][R124.64] ;  /* 0x000000067c747981 */ /* 0x000f24000c1e1900 */
[----:B------:R-:W-:Y:S02]  /*05f0*/  IMAD.WIDE.U32 R64, R117, 0x10, R64 ;  /* 0x0000001075407825 */ /* 0x000fe400078e0040 */
[----:B------:R-:W4:Y:S02]  /*0600*/  LDG.E.128 R56, desc[UR6][R56.64] ;  /* 0x0000000638387981 */ /* 0x000f24000c1e1d00 */
[----:B------:R-:W-:-:S02]  /*0610*/  IMAD.WIDE.U32 R60, R119, 0x10, R44 ;  /* 0x00000010773c7825 */ /* 0x000fc400078e002c */
[----:B------:R-:W4:Y:S04]  /*0620*/  LDG.E.128 R64, desc[UR6][R64.64] ;  /* 0x0000000640407981 */ /* 0x000f28000c1e1d00 */
[----:B------:R-:W4:Y:S01]  /*0630*/  LDG.E.128 R60, desc[UR6][R60.64] ;  /* 0x000000063c3c7981 */ /* 0x000f22000c1e1d00 */
[----:B------:R-:W-:-:S06]  /*0640*/  IMAD.WIDE.U32 R44, R117, 0x10, R44 ;  /* 0x00000010752c7825 */ /* 0x000fcc00078e002c */
[----:B------:R-:W4:Y:S01]  /*0650*/  LDG.E.128 R44, desc[UR6][R44.64] ;  /* 0x000000062c2c7981 */ /* 0x000f22000c1e1d00 */
[----:B------:R-:W0:Y:S01]  /*0660*/  S2R R127, SR_CgaCtaId ;  /* 0x00000000007f7919 */ /* 0x000e220000008800 */
[----:B------:R-:W-:Y:S02]  /*0670*/  LOP3.LUT P3, RZ, R106, 0x1f, RZ, 0xc0, !PT ;  /* 0x0000001f6aff7812 */ /* 0x000fe4000786c0ff */
[----:B------:R-:W-:Y:S02]  /*0680*/  PLOP3.LUT P0, PT, PT, PT, PT, 0x80, 0x8 ;  /* 0x000000000008781c */ /* 0x000fe40003f0f070 */
[----:B------:R-:W-:-:S09]  /*0690*/  MOV R118, 0x400 ;  /* 0x0000040000767802 */ /* 0x000fd20000000f00 */
[----:B------:R-:W-:Y:S02]  /*06a0*/  @!P3 PLOP3.LUT P0, PT, P2, PT, PT, 0x80, 0x8 ;  /* 0x000000000008b81c */ /* 0x000fe4000170f070 */
[----:B------:R-:W-:Y:S02]  /*06b0*/  @!P3 SHF.R.U32.HI R120, RZ, 0x2, R106 ;  /* 0x00000002ff78b819 */ /* 0x000fe4000001166a */
[----:B------:R-:W-:Y:S02]  /*06c0*/  ISETP.NE.AND P4, PT, RZ, UR8, PT ;  /* 0x00000008ff007c0c */ /* 0x000fe4000bf85270 */
[----:B------:R-:W-:Y:S02]  /*06d0*/  @!P3 LOP3.LUT R120, R120, 0x38, RZ, 0xc0, !PT ;  /* 0x000000387878b812 */ /* 0x000fe400078ec0ff */
[----:B0-----:R-:W-:-:S04]  /*06e0*/  LEA R118, R127, R118, 0x18 ;  /* 0x000000767f767211 */ /* 0x001fc800078ec0ff */
[----:B------:R-:W-:-:S04]  /*06f0*/  IADD3 R126, PT, PT, R118, 0x6040, RZ ;  /* 0x00006040767e7810 */ /* 0x000fc80007ffe0ff */
[----:B------:R-:W-:Y:S02]  /*0700*/  @!P3 MOV R0, R126 ;  /* 0x0000007e0000b202 */ /* 0x000fe40000000f00 */
[----:B------:R-:W-:-:S04]  /*0710*/  @!P0 IADD3 R0, PT, PT, R118, 0x6000, RZ ;  /* 0x0000600076008810 */ /* 0x000fc80007ffe0ff */
[----:B------:R-:W-:Y:S02]  /*0720*/  @!P3 IADD3 R144, PT, PT, R120, R0, RZ ;  /* 0x000000007890b210 */ /* 0x000fe40007ffe0ff */
[----:B--2---:R-:W-:Y:S01]  /*0730*/  FSEL R179, R131, RZ, !P4 ;  /* 0x000000ff83b37208 */ /* 0x004fe20006000000 */
[--C-:B------:R-:W-:Y:S02]  /*0740*/  HADD2.F32 R120, -RZ, R49.reuse.H0_H0 ;  /* 0x20000031ff787230 */ /* 0x100fe40000004100 */
[----:B------:R-:W-:Y:S02]  /*0750*/  HADD2.F32 R49, -RZ, R49.H1_H1 ;  /* 0x30000031ff317230 */ /* 0x000fe40000004100 */
[----:B------:R-:W-:-:S03]  /*0760*/  HADD2.F32 R0, -RZ, R48.H0_H0 ;  /* 0x20000030ff007230 */ /* 0x000fc60000004100 */
[C---:B------:R-:W-:Y:S02]  /*0770*/  FADD.FTZ R133, -R179.reuse, R49 ;  /* 0x00000031b3857221 */ /* 0x040fe40000010100 */
[----:B------:R-:W-:Y:S01]  /*0780*/  FADD.FTZ R49, -R179, R0 ;  /* 0x00000000b3317221 */ /* 0x000fe20000010100 */
[----:B---3--:R-:W-:-:S03]  /*0790*/  HADD2.F32 R135, -RZ, R52.H0_H0 ;  /* 0x20000034ff877230 */ /* 0x008fc60000004100 */
[----:B----4-:R-:W-:Y:S01]  /*07a0*/  FMUL.FTZ R0, R116, R49 ;  /* 0x0000003174007220 */ /* 0x010fe20000410000 */
[----:B------:R-:W-:Y:S02]  /*07b0*/  HADD2.F32 R52, -RZ, R52.H1_H1 ;  /* 0x30000034ff347230 */ /* 0x000fe40000004100 */
[----:B------:R-:W-:Y:S01]  /*07c0*/  FADD.FTZ R131, -R179, R120 ;  /* 0x00000078b3837221 */ /* 0x000fe20000010100 */
[----:B------:R-:W-:Y:S02]  /*07d0*/  HADD2.F32 R136, -RZ, R58.H1_H1 ;  /* 0x3000003aff887230 */ /* 0x000fe40000004100 */
[----:B------:R-:W-:Y:S01]  /*07e0*/  FADD.FTZ R113, R135, R113 ;  /* 0x0000007187717221 */ /* 0x000fe20000010000 */
[-C--:B------:R-:W-:Y:S01]  /*07f0*/  FFMA.FTZ R115, R0, R135.reuse, R115 ;  /* 0x0000008700737223 */ /* 0x080fe20000010073 */
[----:B-----5:R-:W-:Y:S01]  /*0800*/  FMUL.FTZ R135, R24, R135 ;  /* 0x0000008718877220 */ /* 0x020fe20000410000 */
[----:B------:R-:W-:Y:S02]  /*0810*/  HADD2.F32 R128, -RZ, R53.H0_H0 ;  /* 0x20000035ff807230 */ /* 0x000fe40000004100 */
[----:B------:R-:W-:Y:S01]  /*0820*/  FMUL.FTZ R131, R116, R131 ;  /* 0x0000008374837220 */ /* 0x000fe20000410000 */
[----:B------:R-:W-:-:S02]  /*0830*/  HADD2.F32 R143, -RZ, R65.H0_H0 ;  /* 0x20000041ff8f7230 */ /* 0x000fc40000004100 */
[----:B------:R-:W-:Y:S02]  /*0840*/  HADD2.F32 R146, -RZ, R65.H1_H1 ;  /* 0x30000041ff927230 */ /* 0x000fe40000004100 */
[----:B------:R-:W-:Y:S01]  /*0850*/  FADD.FTZ R65, -R179, R136 ;  /* 0x00000088b3417221 */ /* 0x000fe20000010100 */
[----:B------:R-:W-:Y:S01]  /*0860*/  FMUL.FTZ R136, R25, R52 ;  /* 0x0000003419887220 */ /* 0x000fe20000410000 */
[----:B------:R-:W-:Y:S01]  /*0870*/  FADD.FTZ R49, RZ, R135 ;  /* 0x00000087ff317221 */ /* 0x000fe20000010000 */
[--C-:B------:R-:W-:Y:S02]  /*0880*/  HADD2.F32 R122, -RZ, R50.reuse.H0_H0 ;  /* 0x20000032ff7a7230 */ /* 0x100fe40000004100 */
[----:B------:R-:W-:Y:S01]  /*0890*/  FADD.FTZ R109, R128, R109 ;  /* 0x0000006d806d7221 */ /* 0x000fe20000010000 */
[----:B------:R-:W-:Y:S02]  /*08a0*/  HADD2.F32 R123, -RZ, R50.H1_H1 ;  /* 0x30000032ff7b7230 */ /* 0x000fe40000004100 */
[----:B------:R-:W-:Y:S01]  /*08b0*/  FFMA.FTZ R110, R131, R128, R110 ;  /* 0x00000080836e7223 */ /* 0x000fe2000001006e */
[----:B------:R-:W-:-:S02]  /*08c0*/  HADD2.F32 R48, -RZ, R48.H1_H1 ;  /* 0x30000030ff307230 */ /* 0x000fc40000004100 */
[----:B------:R-:W-:Y:S02]  /*08d0*/  HADD2.F32 R127, -RZ, R56.H1_H1 ;  /* 0x30000038ff7f7230 */ /* 0x000fe40000004100 */
[----:B------:R-:W-:Y:S01]  /*08e0*/  FMUL.FTZ R128, R26, R128 ;  /* 0x000000801a807220 */ /* 0x000fe20000410000 */
[----:B------:R-:W-:Y:S02]  /*08f0*/  HADD2.F32 R50, -RZ, R53.H1_H1 ;  /* 0x30000035ff327230 */ /* 0x000fe40000004100 */
[----:B------:R-:W-:Y:S01]  /*0900*/  FADD.FTZ R49, R136, R49 ;  /* 0x0000003188317221 */ /* 0x000fe20000010000 */
[----:B------:R-:W-:Y:S02]  /*0910*/  HADD2.F32 R134, -RZ, R58.H0_H0 ;  /* 0x2000003aff867230 */ /* 0x000fe40000004100 */
[----:B------:R-:W-:Y:S01]  /*0920*/  FADD.FTZ R141, -R179, R48 ;  /* 0x00000030b38d7221 */ /* 0x000fe20000010100 */
[--C-:B------:R-:W-:Y:S02]  /*0930*/  HADD2.F32 R124, -RZ, R51.reuse.H0_H0 ;  /* 0x20000033ff7c7230 */ /* 0x100fe40000004100 */
[----:B------:R-:W-:-:S02]  /*0940*/  HADD2.F32 R125, -RZ, R51.H1_H1 ;  /* 0x30000033ff7d7230 */ /* 0x000fc40000004100 */
[----:B------:R-:W-:Y:S02]  /*0950*/  HADD2.F32 R132, -RZ, R57.H1_H1 ;  /* 0x30000039ff847230 */ /* 0x000fe40000004100 */
[--C-:B------:R-:W-:Y:S02]  /*0960*/  HADD2.F32 R137, -RZ, R61.reuse.H0_H0 ;  /* 0x2000003dff897230 */ /* 0x100fe40000004100 */
[----:B------:R-:W-:Y:S02]  /*0970*/  HADD2.F32 R58, -RZ, R61.H1_H1 ;  /* 0x3000003dff3a7230 */ /* 0x000fe40000004100 */
[----:B------:R-:W-:Y:S01]  /*0980*/  FADD.FTZ R61, -R179, R127 ;  /* 0x0000007fb33d7221 */ /* 0x000fe20000010100 */
[----:B------:R-:W-:Y:S02]  /*0990*/  HADD2.F32 R51, -RZ, R54.H0_H0 ;  /* 0x20000036ff337230 */ /* 0x000fe40000004100 */
[----:B------:R-:W-:Y:S01]  /*09a0*/  FMUL.FTZ R127, R27, R50 ;  /* 0x000000321b7f7220 */ /* 0x000fe20000410000 */
[----:B------:R-:W-:Y:S01]  /*09b0*/  FADD.FTZ R48, R128, R49 ;  /* 0x0000003180307221 */ /* 0x000fe20000010000 */
[----:B------:R-:W-:-:S02]  /*09c0*/  HADD2.F32 R129, -RZ, R57.H0_H0 ;  /* 0x20000039ff817230 */ /* 0x000fc40000004100 */
[--C-:B------:R-:W-:Y:S02]  /*09d0*/  HADD2.F32 R57, -RZ, R63.reuse.H0_H0 ;  /* 0x2000003fff397230 */ /* 0x100fe40000004100 */
[----:B------:R-:W-:Y:S02]  /*09e0*/  HADD2.F32 R138, -RZ, R63.H1_H1 ;  /* 0x3000003fff8a7230 */ /* 0x000fe40000004100 */
[----:B------:R-:W-:Y:S01]  /*09f0*/  FADD.FTZ R63, -R179, R132 ;  /* 0x00000084b33f7221 */ /* 0x000fe20000010100 */
[----:B------:R-:W-:Y:S02]  /*0a00*/  HADD2.F32 R54, -RZ, R54.H1_H1 ;  /* 0x30000036ff367230 */ /* 0x000fe40000004100 */
[----:B------:R-:W-:Y:S01]  /*0a10*/  FMUL.FTZ R132, R20, R51 ;  /* 0x0000003314847220 */ /* 0x000fe20000410000 */
[----:B------:R-:W-:Y:S01]  /*0a20*/  FADD.FTZ R49, R127, R48 ;  /* 0x000000307f317221 */ /* 0x000fe20000010000 */
[----:B------:R-:W-:Y:S02]  /*0a30*/  HADD2.F32 R142, -RZ, R59.H1_H1 ;  /* 0x3000003bff8e7230 */ /* 0x000fe40000004100 */
[----:B------:R-:W-:Y:S01]  /*0a40*/  FADD.FTZ R157, -R179, R134 ;  /* 0x00000086b39d7221 */ /* 0x000fe20000010100 */
[----:B------:R-:W-:-:S02]  /*0a50*/  HADD2.F32 R53, -RZ, R55.H0_H0 ;  /* 0x20000037ff357230 */ /* 0x000fc40000004100 */
[----:B------:R-:W-:Y:S01]  /*0a60*/  FMUL.FTZ R134, R21, R54 ;  /* 0x0000003615867220 */ /* 0x000fe20000410000 */
[----:B------:R-:W-:Y:S01]  /*0a70*/  FADD.FTZ R49, R132, R49 ;  /* 0x0000003184317221 */ /* 0x000fe20000010000 */
[----:B------:R-:W-:Y:S02]  /*0a80*/  HADD2.F32 R130, -RZ, R55.H1_H1 ;  /* 0x30000037ff827230 */ /* 0x000fe40000004100 */
[C---:B------:R-:W-:Y:S01]  /*0a90*/  FADD.FTZ R151, -R179.reuse, R142 ;  /* 0x0000008eb3977221 */ /* 0x040fe20000010100 */
[----:B------:R-:W-:Y:S01]  /*0aa0*/  FMUL.FTZ R133, R116, R133 ;  /* 0x0000008574857220 */ /* 0x000fe20000410000 */
[----:B------:R-:W-:Y:S01]  /*0ab0*/  FMUL.FTZ R142, R22, R53 ;  /* 0x00000035168e7220 */ /* 0x000fe20000410000 */
[----:B------:R-:W-:Y:S01]  /*0ac0*/  FADD.FTZ R49, R134, R49 ;  /* 0x0000003186317221 */ /* 0x000fe20000010000 */
[----:B------:R-:W-:Y:S02]  /*0ad0*/  HADD2.F32 R148, -RZ, R66.H0_H0 ;  /* 0x20000042ff947230 */ /* 0x000fe40000004100 */
[----:B------:R-:W-:Y:S01]  /*0ae0*/  FADD.FTZ R159, -R179, R143 ;  /* 0x0000008fb39f7221 */ /* 0x000fe20000010100 */
[----:B------:R-:W-:-:S02]  /*0af0*/  HADD2.F32 R55, -RZ, R56.H0_H0 ;  /* 0x20000038ff377230 */ /* 0x000fc40000004100 */
[----:B------:R-:W-:Y:S01]  /*0b00*/  FADD.FTZ R107, R50, R107 ;  /* 0x0000006b326b7221 */ /* 0x000fe20000010000 */
[----:B------:R-:W-:Y:S02]  /*0b10*/  HADD2.F32 R140, -RZ, R59.H0_H0 ;  /* 0x2000003bff8c7230 */ /* 0x000fe40000004100 */
[----:B------:R-:W-:Y:S01]  /*0b20*/  FFMA.FTZ R108, R133, R50, R108 ;  /* 0x00000032856c7223 */ /* 0x000fe2000001006c */
[----:B------:R-:W-:Y:S02]  /*0b30*/  HADD2.F32 R66, -RZ, R66.H1_H1 ;  /* 0x30000042ff427230 */ /* 0x000fe40000004100 */
[----:B------:R-:W-:Y:S01]  /*0b40*/  FMUL.FTZ R141, R116, R141 ;  /* 0x0000008d748d7220 */ /* 0x000fe20000410000 */
[----:B------:R-:W-:Y:S02]  /*0b50*/  HADD2.F32 R59, -RZ, R60.H0_H0 ;  /* 0x2000003cff3b7230 */ /* 0x000fe40000004100 */
[----:B------:R-:W-:Y:S01]  /*0b60*/  FFMA.FTZ R48, R0, R135, RZ ;  /* 0x0000008700307223 */ /* 0x000fe200000100ff */
[----:B------:R-:W-:-:S02]  /*0b70*/  HADD2.F32 R145, -RZ, R62.H0_H0 ;  /* 0x2000003eff917230 */ /* 0x000fc40000004100 */
[----:B------:R-:W-:Y:S01]  /*0b80*/  FMUL.FTZ R143, R23, R130 ;  /* 0x00000082178f7220 */ /* 0x000fe20000410000 */
[----:B------:R-:W-:Y:S02]  /*0b90*/  HADD2.F32 R56, -RZ, R62.H1_H1 ;  /* 0x3000003eff387230 */ /* 0x000fe40000004100 */
[----:B------:R-:W-:Y:S01]  /*0ba0*/  FADD.FTZ R50, R142, R49 ;  /* 0x000000318e327221 */ /* 0x000fe20000010000 */
[--C-:B------:R-:W-:Y:S02]  /*0bb0*/  HADD2.F32 R62, -RZ, R64.reuse.H0_H0 ;  /* 0x20000040ff3e7230 */ /* 0x100fe40000004100 */
[----:B------:R-:W-:Y:S02]  /*0bc0*/  HADD2.F32 R64, -RZ, R64.H1_H1 ;  /* 0x30000040ff407230 */ /* 0x000fe40000004100 */
[--C-:B------:R-:W-:Y:S02]  /*0bd0*/  HADD2.F32 R149, -RZ, R67.reuse.H0_H0 ;  /* 0x20000043ff957230 */ /* 0x100fe40000004100 */
[----:B------:R-:W-:Y:S01]  /*0be0*/  FADD.FTZ R139, -R179, R122 ;  /* 0x0000007ab38b7221 */ /* 0x000fe20000010100 */
[----:B------:R-:W-:-:S02]  /*0bf0*/  HADD2.F32 R67, -RZ, R67.H1_H1 ;  /* 0x30000043ff437230 */ /* 0x000fc40000004100 */
[----:B------:R-:W-:Y:S01]  /*0c00*/  FADD.FTZ R175, -R179, R66 ;  /* 0x00000042b3af7221 */ /* 0x000fe20000010100 */
[----:B------:R-:W-:Y:S02]  /*0c10*/  HADD2.F32 R60, -RZ, R60.H1_H1 ;  /* 0x3000003cff3c7230 */ /* 0x000fe40000004100 */
[----:B------:R-:W-:Y:S01]  /*0c20*/  FFMA.FTZ R48, R141, R136, R48 ;  /* 0x000000888d307223 */ /* 0x000fe20000010030 */
[----:B------:R-:W-:Y:S01]  /*0c30*/  FMUL.FTZ R66, R16, R59 ;  /* 0x0000003b10427220 */ /* 0x000fe20000410000 */
[----:B------:R-:W-:Y:S01]  /*0c40*/  FADD.FTZ R49, R143, R50 ;  /* 0x000000328f317221 */ /* 0x000fe20000010000 */
        /* <DEDUP_REMOVED lines=21> */
[C---:B------:R-:W-:Y:S01]  /*0da0*/  FMUL.FTZ R140, R116.reuse, R123 ;  /* 0x0000007b748c7220 */ /* 0x040fe20000410000 */
[----:B------:R-:W-:Y:S01]  /*0db0*/  FMUL.FTZ R129, R116, R129 ;  /* 0x0000008174817220 */ /* 0x000fe20000410000 */
[----:B------:R-:W-:Y:S01]  /*0dc0*/  FFMA.FTZ R49, R139, R132, R48 ;  /* 0x000000848b317223 */ /* 0x000fe20000010030 */
[----:B------:R-:W-:Y:S01]  /*0dd0*/  FMUL.FTZ R122, R19, R58 ;  /* 0x0000003a137a7220 */ /* 0x000fe20000410000 */
[----:B------:R-:W-:Y:S01]  /*0de0*/  FADD.FTZ R51, R120, R51 ;  /* 0x0000003378337221 */ /* 0x000fe20000010000 */
[----:B------:R-:W-:Y:S01]  /*0df0*/  FMUL.FTZ R147, R116, R147 ;  /* 0x0000009374937220 */ /* 0x000fe20000410000 */
[----:B------:R-:W-:Y:S01]  /*0e00*/  FADD.FTZ R92, R137, R92 ;  /* 0x0000005c895c7221 */ /* 0x000fe20000010000 */
[----:B------:R-:W-:Y:S01]  /*0e10*/  FFMA.FTZ R72, R129, R137, R72 ;  /* 0x0000008981487223 */ /* 0x000fe20000010048 */
[----:B------:R-:W-:Y:S01]  /*0e20*/  FFMA.FTZ R48, R140, R134, R49 ;  /* 0x000000868c307223 */ /* 0x000fe20000010031 */
[----:B------:R-:W-:Y:S01]  /*0e30*/  FMUL.FTZ R137, R12, R145 ;  /* 0x000000910c897220 */ /* 0x000fe20000410000 */
[----:B------:R-:W-:Y:S01]  /*0e40*/  FADD.FTZ R50, R122, R51 ;  /* 0x000000337a327221 */ /* 0x000fe20000010000 */
[----:B------:R-:W-:Y:S01]  /*0e50*/  FMUL.FTZ R146, R116, R125 ;  /* 0x0000007d74927220 */ /* 0x000fe20000410000 */
[----:B------:R-:W-:Y:S01]  /*0e60*/  FFMA.FTZ R49, R147, R142, R48 ;  /* 0x0000008e93317223 */ /* 0x000fe20000010030 */
[----:B------:R-:W-:Y:S01]  /*0e70*/  FMUL.FTZ R123, R13, R56 ;  /* 0x000000380d7b7220 */ /* 0x000fe20000410000 */
[----:B------:R-:W-:Y:S01]  /*0e80*/  FADD.FTZ R50, R137, R50 ;  /* 0x0000003289327221 */ /* 0x000fe20000010000 */
[----:B------:R-:W-:-:S02]  /*0e90*/  HADD2.F32 R165, -RZ, R44.H0_H0 ;  /* 0x2000002cffa57230 */ /* 0x000fc40000004100 */
[----:B------:R-:W-:Y:S02]  /*0ea0*/  HADD2.F32 R166, -RZ, R44.H1_H1 ;  /* 0x3000002cffa67230 */ /* 0x000fe40000004100 */
[----:B------:R-:W-:Y:S01]  /*0eb0*/  FFMA.FTZ R44, R146, R143, R49 ;  /* 0x0000008f922c7223 */ /* 0x000fe20000010031 */
[----:B------:R-:W-:Y:S01]  /*0ec0*/  FMUL.FTZ R148, R14, R57 ;  /* 0x000000390e947220 */ /* 0x000fe20000410000 */
[----:B------:R-:W-:Y:S01]  /*0ed0*/  FADD.FTZ R49, R123, R50 ;  /* 0x000000327b317221 */ /* 0x000fe20000010000 */
[----:B------:R-:W-:Y:S01]  /*0ee0*/  FMUL.FTZ R125, R116, R55 ;  /* 0x00000037747d7220 */ /* 0x000fe20000410000 */
[--C-:B------:R-:W-:Y:S02]  /*0ef0*/  HADD2.F32 R167, -RZ, R45.reuse.H0_H0 ;  /* 0x2000002dffa77230 */ /* 0x100fe40000004100 */
[----:B------:R-:W-:Y:S01]  /*0f00*/  FMUL.FTZ R149, R15, R138 ;  /* 0x0000008a0f957220 */ /* 0x000fe20000410000 */
[----:B------:R-:W-:Y:S02]  /*0f10*/  HADD2.F32 R168, -RZ, R45.H1_H1 ;  /* 0x3000002dffa87230 */ /* 0x000fe40000004100 */
        /* <DEDUP_REMOVED lines=11> */
[----:B------:R-:W-:-:S02]  /*0fd0*/  HADD2.F32 R163, -RZ, R47.H0_H0 ;  /* 0x2000002fffa37230 */ /* 0x000fc40000004100 */
[----:B------:R-:W-:Y:S01]  /*0fe0*/  FMUL.FTZ R58, R9, R166 ;  /* 0x000000a6093a7220 */ /* 0x000fe20000410000 */
[----:B------:R-:W-:Y:S02]  /*0ff0*/  HADD2.F32 R164, -RZ, R47.H1_H1 ;  /* 0x3000002fffa47230 */ /* 0x000fe40000004100 */
        /* <DEDUP_REMOVED lines=9> */
[----:B------:R-:W-:Y:S01]  /*1090*/  FMUL.FTZ R59, R11, R168 ;  /* 0x000000a80b3b7220 */ /* 0x000fe20000410000 */
[----:B------:R-:W-:Y:S02]  /*10a0*/  HADD2.F32 R162, -RZ, R46.H1_H1 ;  /* 0x3000002effa27230 */ /* 0x000fe40000004100 */
        /* <DEDUP_REMOVED lines=58> */
[----:B------:R-:W1:Y:S01]  /*1450*/  @P1 LDC.64 R50, c[0x0][0x3e0] ;  /* 0x0000f800ff321b82 */ /* 0x000e620000000a00 */
[----:B0-----:R-:W-:Y:S01]  /*1460*/  FADD.FTZ R47, R54, R45 ;  /* 0x0000002d362f7221 */ /* 0x001fe20000010000 */
[----:B-1----:R-:W-:-:S04]  /*1470*/  @P1 IMAD.WIDE R50, R114, 0x2, R50 ;  /* 0x0000000272321825 */ /* 0x002fc800078e0232 */
[----:B------:R0:W-:Y:S04]  /*1480*/  @!P3 STS.64 [R144], R46 ;  /* 0x0000002e9000b388 */ /* 0x0001e80000000a00 */
[----:B0-----:R-:W2:Y:S01]  /*1490*/  @P1 LDG.E.U16 R144, desc[UR6][R50.64] ;  /* 0x0000000632901981 */ /* 0x001ea2000c1e1500 */
        /* <DEDUP_REMOVED lines=13> */
[----:B------:R-:W-:Y:S01]  /*1570*/  FADD.FTZ R96, R57, R96 ;  /* 0x0000006039607221 */ /* 0x000fe20000010000 */
[----:B------:R-:W-:Y:S01]  /*1580*/  FFMA.FTZ R76, R161, R57, R76 ;  /* 0x00000039a14c7223 */ /* 0x000fe2000001004c */
        /* <DEDUP_REMOVED lines=69> */
[----:B------:R-:W-:Y:S01]  /*19e0*/  FFMA.FTZ R131, R131, R50, R51 ;  /* 0x0000003283837223 */ /* 0x000fe20000010033 */
[----:B------:R-:W-:Y:S01]  /*19f0*/  FADD.FTZ R135, R135, -R44 ;  /* 0x8000002c87877221 */ /* 0x000fe20000010000 */
[----:B------:R-:W-:Y:S02]  /*1a00*/  HADD2.F32 R44, -RZ, R28.H1_H1 ;  /* 0x3000001cff2c7230 */ /* 0x000fe40000004100 */
[----:B------:R-:W-:Y:S01]  /*1a10*/  FADD.FTZ R141, R136, -R141 ;  /* 0x8000008d888d7221 */ /* 0x000fe20000010000 */
[--C-:B------:R-:W-:Y:S02]  /*1a20*/  HADD2.F32 R46, -RZ, R29.reuse.H0_H0 ;  /* 0x2000001dff2e7230 */ /* 0x100fe40000004100 */
[----:B------:R-:W-:Y:S01]  /*1a30*/  FADD.FTZ R131, R128, -R131 ;  /* 0x8000008380837221 */ /* 0x000fe20000010000 */
[C---:B------:R-:W-:Y:S01]  /*1a40*/  FFMA.FTZ R49, R116.reuse, R135, R49 ;  /* 0x0000008774317223 */ /* 0x040fe20000010031 */
[----:B------:R-:W-:Y:S01]  /*1a50*/  FFMA.FTZ R141, R116, R141, R44 ;  /* 0x0000008d748d7223 */ /* 0x000fe2000001002c */
[----:B------:R-:W-:Y:S01]  /*1a60*/  LOP3.LUT P5, RZ, R56, 0xff, RZ, 0xc0, !PT ;  /* 0x000000ff38ff7812 */ /* 0x000fe200078ac0ff */
[----:B------:R-:W-:Y:S01]  /*1a70*/  FFMA.FTZ R131, R116, R131, R46 ;  /* 0x0000008374837223 */ /* 0x000fe2000001002e */
[-C--:B------:R-:W-:Y:S01]  /*1a80*/  FMUL.FTZ R49, R49, R118.reuse ;  /* 0x0000007631317220 */ /* 0x080fe20000410000 */
[-C--:B------:R-:W-:Y:S01]  /*1a90*/  FMUL.FTZ R141, R141, R118.reuse ;  /* 0x000000768d8d7220 */ /* 0x080fe20000410000 */
[C---:B------:R-:W-:Y:S01]  /*1aa0*/  LOP3.LUT P4, RZ, R56.reuse, 0xff00, RZ, 0xc0, !PT ;  /* 0x0000ff0038ff7812 */ /* 0x040fe2000788c0ff */
        /* <DEDUP_REMOVED lines=8> */
[----:B------:R-:W-:Y:S01]  /*1b30*/  ISETP.GE.U32.AND P5, PT, R56, RZ, PT ;  /* 0x000000ff3800720c */ /* 0x000fe20003fa6070 */
[-CC-:B------:R-:W-:Y:S01]  /*1b40*/  FFMA.FTZ R139, R139, R50.reuse, R51.reuse ;  /* 0x000000328b8b7223 */ /* 0x180fe20000010033 */
[----:B------:R-:W-:Y:S01]  /*1b50*/  FSEL R49, R49, RZ, P4 ;  /* 0x000000ff31317208 */ /* 0x000fe20002000000 */
[-CC-:B------:R-:W-:Y:S01]  /*1b60*/  FFMA.FTZ R133, R140, R50.reuse, R51.reuse ;  /* 0x000000328c857223 */ /* 0x180fe20000010033 */
[----:B------:R-:W-:Y:S01]  /*1b70*/  FSEL R48, R48, RZ, P6 ;  /* 0x000000ff30307208 */ /* 0x000fe20003000000 */
[-CC-:B------:R-:W-:Y:S01]  /*1b80*/  FFMA.FTZ R163, R130, R50.reuse, R51.reuse ;  /* 0x0000003282a37223 */ /* 0x180fe20000010033 */
[----:B------:R-:W-:Y:S01]  /*1b90*/  LOP3.LUT P3, RZ, R57, 0xff, RZ, 0xc0, !PT ;  /* 0x000000ff39ff7812 */ /* 0x000fe2000786c0ff */
[----:B------:R-:W-:Y:S01]  /*1ba0*/  FADD.FTZ R127, R127, -R126 ;  /* 0x8000007e7f7f7221 */ /* 0x000fe20000010000 */
[----:B------:R-:W-:Y:S01]  /*1bb0*/  LOP3.LUT P4, RZ, R57, 0xff00, RZ, 0xc0, !PT ;  /* 0x0000ff0039ff7812 */ /* 0x000fe2000788c0ff */
[-CC-:B------:R-:W-:Y:S01]  /*1bc0*/  FFMA.FTZ R147, R147, R50.reuse, R51.reuse ;  /* 0x0000003293937223 */ /* 0x180fe20000010033 */
[C---:B------:R-:W-:Y:S01]  /*1bd0*/  LOP3.LUT P6, RZ, R57.reuse, 0xff0000, RZ, 0xc0, !PT ;  /* 0x00ff000039ff7812 */ /* 0x040fe200078cc0ff */
[----:B------:R-:W-:Y:S01]  /*1be0*/  FFMA.FTZ R146, R146, R50, R51 ;  /* 0x0000003292927223 */ /* 0x000fe20000010033 */
[----:B------:R-:W-:Y:S01]  /*1bf0*/  ISETP.GE.U32.AND.EX P5, PT, R57, 0x1000000, PT, P5 ;  /* 0x010000003900780c */ /* 0x000fe20003fa6150 */
[----:B------:R-:W-:-:S02]  /*1c00*/  HADD2.F32 R57, -RZ, R29.H1_H1 ;  /* 0x3000001dff397230 */ /* 0x000fc40000004100 */
        /* <DEDUP_REMOVED lines=14> */
[----:B------:R-:W-:Y:S01]  /*1cf0*/  LOP3.LUT P0, RZ, R56, 0xff000000, RZ, 0xc0, !PT ;  /* 0xff00000038ff7812 */ /* 0x000fe2000780c0ff */
[----:B------:R-:W-:Y:S01]  /*1d00*/  FADD.FTZ R129, R67, -R124 ;  /* 0x8000007c43817221 */ /* 0x000fe20000010000 */
[----:B------:R-:W-:-:S02]  /*1d10*/  HADD2.F32 R46, -RZ, R30.H0_H0 ;  /* 0x2000001eff2e7230 */ /* 0x000fc40000004100 */
[----:B------:R-:W-:Y:S01]  /*1d20*/  FADD.FTZ R139, R132, -R139 ;  /* 0x8000008b848b7221 */ /* 0x000fe20000010000 */
[----:B------:R-:W-:Y:S02]  /*1d30*/  HADD2.F32 R50, -RZ, R30.H1_H1 ;  /* 0x3000001eff327230 */ /* 0x000fe40000004100 */
[----:B------:R-:W-:Y:S01]  /*1d40*/  FADD.FTZ R133, R134, -R133 ;  /* 0x8000008586857221 */ /* 0x000fe20000010000 */
[--C-:B------:R-:W-:Y:S02]  /*1d50*/  HADD2.F32 R56, -RZ, R31.reuse.H0_H0 ;  /* 0x2000001fff387230 */ /* 0x100fe40000004100 */
[----:B------:R-:W-:Y:S01]  /*1d60*/  FFMA.FTZ R57, R116, R127, R57 ;  /* 0x0000007f74397223 */ /* 0x000fe20000010039 */
[----:B------:R-:W-:Y:S02]  /*1d70*/  HADD2.F32 R67, -RZ, R32.H0_H0 ;  /* 0x20000020ff437230 */ /* 0x000fe40000004100 */
[----:B------:R-:W-:Y:S01]  /*1d80*/  FADD.FTZ R147, R142, -R147 ;  /* 0x800000938e937221 */ /* 0x000fe20000010000 */
[----:B------:R-:W-:Y:S01]  /*1d90*/  FADD.FTZ R125, R66, -R125 ;  /* 0x8000007d427d7221 */ /* 0x000fe20000010000 */
[C---:B------:R-:W-:Y:S01]  /*1da0*/  FFMA.FTZ R139, R116.reuse, R139, R46 ;  /* 0x0000008b748b7223 */ /* 0x040fe2000001002e */
[----:B------:R-:W-:Y:S01]  /*1db0*/  FFMA.FTZ R133, R116, R133, R50 ;  /* 0x0000008574857223 */ /* 0x000fe20000010032 */
[----:B------:R-:W-:Y:S01]  /*1dc0*/  FMUL.FTZ R57, R57, R118 ;  /* 0x0000007639397220 */ /* 0x000fe20000410000 */
[----:B------:R-:W-:-:S02]  /*1dd0*/  HADD2.F32 R66, -RZ, R31.H1_H1 ;  /* 0x3000001fff427230 */ /* 0x000fc40000004100 */
[C---:B------:R-:W-:Y:S01]  /*1de0*/  FFMA.FTZ R147, R116.reuse, R147, R56 ;  /* 0x0000009374937223 */ /* 0x040fe20000010038 */
[----:B------:R-:W-:Y:S02]  /*1df0*/  HADD2.F32 R46, -RZ, R32.H1_H1 ;  /* 0x30000020ff2e7230 */ /* 0x000fe40000004100 */
[----:B------:R-:W-:Y:S01]  /*1e00*/  FFMA.FTZ R125, R116, R125, R67 ;  /* 0x0000007d747d7223 */ /* 0x000fe20000010043 */
[----:B------:R-:W-:Y:S02]  /*1e10*/  HADD2.F32 R50, -RZ, R33.H0_H0 ;  /* 0x20000021ff327230 */ /* 0x000fe40000004100 */
[----:B------:R-:W-:Y:S01]  /*1e20*/  FADD.FTZ R143, R143, -R146 ;  /* 0x800000928f8f7221 */ /* 0x000fe20000010000 */
[----:B------:R-:W-:Y:S01]  /*1e30*/  FADD.FTZ R145, R120, -R145 ;  /* 0x8000009178917221 */ /* 0x000fe20000010000 */
[----:B------:R-:W-:Y:S01]  /*1e40*/  FMUL.FTZ R57, R57, UR4 ;  /* 0x0000000439397c20 */ /* 0x000fe20008410000 */
[-C--:B------:R-:W-:Y:S01]  /*1e50*/  FMUL.FTZ R139, R139, R118.reuse ;  /* 0x000000768b8b7220 */ /* 0x080fe20000410000 */
[-C--:B------:R-:W-:Y:S01]  /*1e60*/  FMUL.FTZ R133, R133, R118.reuse ;  /* 0x0000007685857220 */ /* 0x080fe20000410000 */
[-C--:B------:R-:W-:Y:S01]  /*1e70*/  FMUL.FTZ R147, R147, R118.reuse ;  /* 0x0000007693937220 */ /* 0x080fe20000410000 */
[-C--:B------:R-:W-:Y:S01]  /*1e80*/  FMUL.FTZ R125, R125, R118.reuse ;  /* 0x000000767d7d7220 */ /* 0x080fe20000410000 */
[C---:B------:R-:W-:Y:S01]  /*1e90*/  FFMA.FTZ R143, R116.reuse, R143, R66 ;  /* 0x0000008f748f7223 */ /* 0x040fe20000010042 */
[C---:B------:R-:W-:Y:S01]  /*1ea0*/  FFMA.FTZ R129, R116.reuse, R129, R46 ;  /* 0x0000008174817223 */ /* 0x040fe2000001002e */
[----:B------:R-:W-:Y:S01]  /*1eb0*/  FFMA.FTZ R145, R116, R145, R50 ;  /* 0x0000009174917223 */ /* 0x000fe20000010032 */
[----:B------:R-:W-:Y:S01]  /*1ec0*/  FMUL.FTZ R139, R139, UR4 ;  /* 0x000000048b8b7c20 */ /* 0x000fe20008410000 */
[----:B------:R-:W-:Y:S01]  /*1ed0*/  FSEL R67, R57, RZ, P0 ;  /* 0x000000ff39437208 */ /* 0x000fe20000000000 */
[----:B------:R-:W-:Y:S01]  /*1ee0*/  FMUL.FTZ R133, R133, UR4 ;  /* 0x0000000485857c20 */ /* 0x000fe20008410000 */
[----:B------:R-:W-:Y:S01]  /*1ef0*/  FMUL.FTZ R147, R147, UR4 ;  /* 0x0000000493937c20 */ /* 0x000fe20008410000 */
[----:B------:R-:W-:Y:S01]  /*1f00*/  FMUL.FTZ R125, R125, UR4 ;  /* 0x000000047d7d7c20 */ /* 0x000fe20008410000 */
[C---:B------:R-:W-:Y:S01]  /*1f10*/  LOP3.LUT P0, RZ, R54.reuse, 0xff, RZ, 0xc0, !PT ;  /* 0x000000ff36ff7812 */ /* 0x040fe2000780c0ff */
[-C--:B------:R-:W-:Y:S01]  /*1f20*/  FMUL.FTZ R143, R143, R118.reuse ;  /* 0x000000768f8f7220 */ /* 0x080fe20000410000 */
[-C--:B------:R-:W-:Y:S01]  /*1f30*/  FMUL.FTZ R129, R129, R118.reuse ;  /* 0x0000007681817220 */ /* 0x080fe20000410000 */
[----:B------:R-:W-:Y:S01]  /*1f40*/  FMUL.FTZ R145, R145, R118 ;  /* 0x0000007691917220 */ /* 0x000fe20000410000 */
[----:B------:R-:W-:Y:S01]  /*1f50*/  FSEL R46, R139, RZ, P3 ;  /* 0x000000ff8b2e7208 */ /* 0x000fe20001800000 */
[----:B------:R-:W-:Y:S01]  /*1f60*/  FMUL.FTZ R143, R143, UR4 ;  /* 0x000000048f8f7c20 */ /* 0x000fe20008410000 */
[----:B------:R-:W-:Y:S01]  /*1f70*/  FSEL R133, R133, RZ, P4 ;  /* 0x000000ff85857208 */ /* 0x000fe20002000000 */
[----:B------:R-:W-:Y:S01]  /*1f80*/  FMUL.FTZ R129, R129, UR4 ;  /* 0x0000000481817c20 */ /* 0x000fe20008410000 */
[----:B------:R-:W-:Y:S01]  /*1f90*/  FSEL R147, R147, RZ, P6 ;  /* 0x000000ff93937208 */ /* 0x000fe20003000000 */
[----:B------:R-:W-:Y:S01]  /*1fa0*/  FMUL.FTZ R145, R145, UR4 ;  /* 0x0000000491917c20 */ /* 0x000fe20008410000 */
[----:B------:R-:W-:Y:S01]  /*1fb0*/  FSEL R125, R125, RZ, P0 ;  /* 0x000000ff7d7d7208 */ /* 0x000fe20000000000 */
[----:B------:R-:W-:Y:S01]  /*1fc0*/  FADD.FTZ R137, R137, -R130 ;  /* 0x8000008289897221 */ /* 0x000fe20000010000 */
[C---:B------:R-:W-:Y:S01]  /*1fd0*/  LOP3.LUT P3, RZ, R54.reuse, 0xff00, RZ, 0xc0, !PT ;  /* 0x0000ff0036ff7812 */ /* 0x040fe2000786c0ff */
[--C-:B------:R-:W-:Y:S01]  /*1fe0*/  HADD2.F32 R56, -RZ, R34.reuse.H1_H1 ;  /* 0x30000022ff387230 */ /* 0x100fe20000004100 */
[C---:B------:R-:W-:Y:S01]  /*1ff0*/  LOP3.LUT P4, RZ, R54.reuse, 0xff0000, RZ, 0xc0, !PT ;  /* 0x00ff000036ff7812 */ /* 0x040fe2000788c0ff */
[----:B------:R-:W-:Y:S01]  /*2000*/  FADD.FTZ R123, R123, -R152 ;  /* 0x800000987b7b7221 */ /* 0x000fe20000010000 */
[C---:B------:R-:W-:Y:S01]  /*2010*/  LOP3.LUT P6, RZ, R54.reuse, 0xff000000, RZ, 0xc0, !PT ;  /* 0xff00000036ff7812 */ /* 0x040fe200078cc0ff */
[----:B------:R-:W-:Y:S01]  /*2020*/  HADD2.F32 R120, -RZ, R35.H1_H1 ;  /* 0x30000023ff787230 */ /* 0x000fe20000004100 */
[----:B------:R-:W-:Y:S01]  /*2030*/  ISETP.GE.U32.AND P0, PT, R54, RZ, PT ;  /* 0x000000ff3600720c */ /* 0x000fe20003f06070 */
[----:B------:R-:W-:Y:S01]  /*2040*/  HADD2.F32 R54, -RZ, R34.H0_H0 ;  /* 0x20000022ff367230 */ /* 0x000fe20000004100 */
[----:B------:R-:W-:Y:S01]  /*2050*/  FSEL R50, R143, RZ, P5 ;  /* 0x000000ff8f327208 */ /* 0x000fe20002800000 */
[----:B------:R-:W-:Y:S01]  /*2060*/  FADD.FTZ R163, R122, -R163 ;  /* 0x800000a37aa37221 */ /* 0x000fe20000010000 */
[----:B------:R-:W-:Y:S01]  /*2070*/  FSEL R66, R129, RZ, P3 ;  /* 0x000000ff81427208 */ /* 0x000fe20001800000 */
[----:B------:R-:W-:Y:S01]  /*2080*/  FADD.FTZ R149, R149, -R160 ;  /* 0x800000a095957221 */ /* 0x000fe20000010000 */
[----:B------:R-:W-:Y:S01]  /*2090*/  FSEL R145, R145, RZ, P4 ;  /* 0x000000ff91917208 */ /* 0x000fe20002000000 */
[C---:B------:R-:W-:Y:S01]  /*20a0*/  FFMA.FTZ R137, R116.reuse, R137, R54 ;  /* 0x0000008974897223 */ /* 0x040fe20000010036 */
[C---:B------:R-:W-:Y:S01]  /*20b0*/  LOP3.LUT P5, RZ, R55.reuse, 0xff, RZ, 0xc0, !PT ;  /* 0x000000ff37ff7812 */ /* 0x040fe200078ac0ff */
[----:B------:R-:W-:Y:S01]  /*20c0*/  FFMA.FTZ R123, R116, R123, R56 ;  /* 0x0000007b747b7223 */ /* 0x000fe20000010038 */
[C---:B------:R-:W-:Y:S01]  /*20d0*/  LOP3.LUT P3, RZ, R55.reuse, 0xff00, RZ, 0xc0, !PT ;  /* 0x0000ff0037ff7812 */ /* 0x040fe2000786c0ff */
[----:B------:R-:W-:Y:S01]  /*20e0*/  HADD2.F32 R54, -RZ, R37.H0_H0 ;  /* 0x20000025ff367230 */ /* 0x000fe20000004100 */
[C---:B------:R-:W-:Y:S01]  /*20f0*/  LOP3.LUT P4, RZ, R55.reuse, 0xff0000, RZ, 0xc0, !PT ;  /* 0x00ff000037ff7812 */ /* 0x040fe2000788c0ff */
[----:B------:R-:W-:Y:S01]  /*2100*/  FADD.FTZ R153, R64, -R153 ;  /* 0x8000009940997221 */ /* 0x000fe20000010000 */
[----:B------:R-:W-:Y:S01]  /*2110*/  ISETP.GE.U32.AND.EX P0, PT, R55, 0x1000000, PT, P0 ;  /* 0x010000003700780c */ /* 0x000fe20003f06100 */
[----:B------:R-:W-:-:S02]  /*2120*/  HADD2.F32 R55, -RZ, R33.H1_H1 ;  /* 0x30000021ff377230 */ /* 0x000fc40000004100 */
[C---:B------:R-:W-:Y:S01]  /*2130*/  FFMA.FTZ R149, R116.reuse, R149, R120 ;  /* 0x0000009574957223 */ /* 0x040fe20000010078 */
[----:B------:R-:W-:Y:S02]  /*2140*/  HADD2.F32 R64, -RZ, R35.H0_H0 ;  /* 0x20000023ff407230 */ /* 0x000fe40000004100 */
[-C--:B------:R-:W-:Y:S01]  /*2150*/  FMUL.FTZ R123, R123, R118.reuse ;  /* 0x000000767b7b7220 */ /* 0x080fe20000410000 */
[----:B------:R-:W-:Y:S02]  /*2160*/  HADD2.F32 R57, -RZ, R36.H0_H0 ;  /* 0x20000024ff397230 */ /* 0x000fe40000004100 */
[----:B------:R-:W-:Y:S01]  /*2170*/  FFMA.FTZ R55, R116, R163, R55 ;  /* 0x000000a374377223 */ /* 0x000fe20000010037 */
[----:B------:R-:W-:Y:S02]  /*2180*/  HADD2.F32 R56, -RZ, R38.H0_H0 ;  /* 0x20000026ff387230 */ /* 0x000fe40000004100 */
[----:B------:R-:W-:Y:S01]  /*2190*/  FADD.FTZ R161, R148, -R161 ;  /* 0x800000a194a17221 */ /* 0x000fe20000010000 */
[----:B------:R-:W-:Y:S01]  /*21a0*/  FADD.FTZ R63, R63, -R138 ;  /* 0x8000008a3f3f7221 */ /* 0x000fe20000010000 */
[----:B------:R-:W-:Y:S01]  /*21b0*/  FADD.FTZ R65, R65, -R140 ;  /* 0x8000008c41417221 */ /* 0x000fe20000010000 */
[C---:B------:R-:W-:Y:S01]  /*21c0*/  FFMA.FTZ R153, R116.reuse, R153, R54 ;  /* 0x0000009974997223 */ /* 0x040fe20000010036 */
[-C--:B------:R-:W-:Y:S01]  /*21d0*/  FMUL.FTZ R55, R55, R118.reuse ;  /* 0x0000007637377220 */ /* 0x080fe20000410000 */
[----:B------:R-:W-:Y:S01]  /*21e0*/  FMUL.FTZ R123, R123, UR4 ;  /* 0x000000047b7b7c20 */ /* 0x000fe20008410000 */
[-C--:B------:R-:W-:Y:S01]  /*21f0*/  FMUL.FTZ R149, R149, R118.reuse ;  /* 0x0000007695957220 */ /* 0x080fe20000410000 */
[C---:B------:R-:W-:Y:S01]  /*2200*/  FFMA.FTZ R161, R116.reuse, R161, R64 ;  /* 0x000000a174a17223 */ /* 0x040fe20000010040 */
[C---:B------:R-:W-:Y:S01]  /*2210*/  FFMA.FTZ R57, R116.reuse, R63, R57 ;  /* 0x0000003f74397223 */ /* 0x040fe20000010039 */
[----:B------:R-:W-:Y:S01]  /*2220*/  FFMA.FTZ R65, R116, R65, R56 ;  /* 0x0000004174417223 */ /* 0x000fe20000010038 */
[-C--:B------:R-:W-:Y:S01]  /*2230*/  FMUL.FTZ R153, R153, R118.reuse ;  /* 0x0000007699997220 */ /* 0x080fe20000410000 */
[----:B------:R-:W-:Y:S01]  /*2240*/  FMUL.FTZ R55, R55, UR4 ;  /* 0x0000000437377c20 */ /* 0x000fe20008410000 */
[----:B------:R-:W-:Y:S01]  /*2250*/  FMUL.FTZ R149, R149, UR4 ;  /* 0x0000000495957c20 */ /* 0x000fe20008410000 */
[-C--:B------:R-:W-:Y:S01]  /*2260*/  FMUL.FTZ R137, R137, R118.reuse ;  /* 0x0000007689897220 */ /* 0x080fe20000410000 */
[-C--:B------:R-:W-:Y:S01]  /*2270*/  FMUL.FTZ R161, R161, R118.reuse ;  /* 0x00000076a1a17220 */ /* 0x080fe20000410000 */
[----:B------:R-:W-:Y:S01]  /*2280*/  FSEL R120, R123, RZ, P3 ;  /* 0x000000ff7b787208 */ /* 0x000fe20001800000 */
[-C--:B------:R-:W-:Y:S01]  /*2290*/  FMUL.FTZ R57, R57, R118.reuse ;  /* 0x0000007639397220 */ /* 0x080fe20000410000 */
[----:B------:R-:W-:Y:S01]  /*22a0*/  FMUL.FTZ R65, R65, R118 ;  /* 0x0000007641417220 */ /* 0x000fe20000410000 */
[----:B------:R-:W-:Y:S01]  /*22b0*/  FMUL.FTZ R153, R153, UR4 ;  /* 0x0000000499997c20 */ /* 0x000fe20008410000 */
[C---:B------:R-:W-:Y:S01]  /*22c0*/  LOP3.LUT P3, RZ, R52.reuse, 0xff0000, RZ, 0xc0, !PT ;  /* 0x00ff000034ff7812 */ /* 0x040fe2000786c0ff */
[----:B------:R-:W-:Y:S01]  /*22d0*/  FMUL.FTZ R137, R137, UR4 ;  /* 0x0000000489897c20 */ /* 0x000fe20008410000 */
[----:B------:R-:W-:Y:S01]  /*22e0*/  FSEL R64, R55, RZ, P6 ;  /* 0x000000ff37407208 */ /* 0x000fe20003000000 */
[----:B------:R-:W-:Y:S01]  /*22f0*/  FMUL.FTZ R161, R161, UR4 ;  /* 0x00000004a1a17c20 */ /* 0x000fe20008410000 */
[----:B------:R-:W-:Y:S01]  /*2300*/  FMUL.FTZ R57, R57, UR4 ;  /* 0x0000000439397c20 */ /* 0x000fe20008410000 */
[----:B------:R-:W-:Y:S01]  /*2310*/  FSEL R122, R149, RZ, P0 ;  /* 0x000000ff957a7208 */ /* 0x000fe20000000000 */
[----:B------:R-:W-:Y:S01]  /*2320*/  FMUL.FTZ R65, R65, UR4 ;  /* 0x0000000441417c20 */ /* 0x000fe20008410000 */
[----:B------:R-:W-:Y:S01]  /*2330*/  LOP3.LUT P6, RZ, R52, 0xff, RZ, 0xc0, !PT ;  /* 0x000000ff34ff7812 */ /* 0x000fe200078cc0ff */
[----:B------:R-:W0:Y:S01]  /*2340*/  LDC.64 R54, c[0x0][0x468] ;  /* 0x00011a00ff367b82 */ /* 0x000e220000000a00 */
[----:B------:R-:W-:Y:S01]  /*2350*/  LOP3.LUT P0, RZ, R53, 0xff, RZ, 0xc0, !PT ;  /* 0x000000ff35ff7812 */ /* 0x000fe2000780c0ff */
[----:B------:R-:W-:Y:S01]  /*2360*/  FADD.FTZ R61, R61, -R0 ;  /* 0x800000003d3d7221 */ /* 0x000fe20000010000 */
[----:B------:R-:W-:Y:S01]  /*2370*/  FSEL R153, R153, RZ, P3 ;  /* 0x000000ff99997208 */ /* 0x000fe20001800000 */
[----:B------:R-:W-:Y:S01]  /*2380*/  FADD.FTZ R45, R58, -R45 ;  /* 0x8000002d3a2d7221 */ /* 0x000fe20000010000 */
[----:B------:R-:W-:Y:S01]  /*2390*/  ISETP.GE.U32.AND P3, PT, R52, RZ, PT ;  /* 0x000000ff3400720c */ /* 0x000fe20003f66070 */
[----:B------:R-:W-:Y:S01]  /*23a0*/  HADD2.F32 R0, -RZ, R36.H1_H1 ;  /* 0x30000024ff007230 */ /* 0x000fe20000004100 */
[----:B------:R-:W-:Y:S01]  /*23b0*/  FSEL R137, R137, RZ, P5 ;  /* 0x000000ff89897208 */ /* 0x000fe20002800000 */
[----:B------:R-:W-:Y:S01]  /*23c0*/  HADD2.F32 R56, -RZ, R38.H1_H1 ;  /* 0x30000026ff387230 */ /* 0x000fe20000004100 */
[----:B------:R-:W-:Y:S01]  /*23d0*/  FSEL R161, R161, RZ, P4 ;  /* 0x000000ffa1a17208 */ /* 0x000fe20002000000 */
[----:B------:R-:W-:Y:S01]  /*23e0*/  FADD.FTZ R59, R59, -R154 ;  /* 0x8000009a3b3b7221 */ /* 0x000fe20000010000 */
[----:B------:R-:W-:Y:S01]  /*23f0*/  FSEL R63, R57, RZ, P6 ;  /* 0x000000ff393f7208 */ /* 0x000fe20003000000 */
[----:B------:R-:W-:Y:S01]  /*2400*/  FADD.FTZ R47, R60, -R47 ;  /* 0x8000002f3c2f7221 */ /* 0x000fe20000010000 */
[----:B------:R-:W-:Y:S01]  /*2410*/  FSEL R65, R65, RZ, P0 ;  /* 0x000000ff41417208 */ /* 0x000fe20000000000 */
[----:B------:R-:W-:Y:S01]  /*2420*/  FADD.FTZ R51, R62, -R51 ;  /* 0x800000333e337221 */ /* 0x000fe20000010000 */
[C---:B------:R-:W-:Y:S01]  /*2430*/  LOP3.LUT P5, RZ, R52.reuse, 0xff00, RZ, 0xc0, !PT ;  /* 0x0000ff0034ff7812 */ /* 0x040fe200078ac0ff */
[----:B------:R-:W-:Y:S01]  /*2440*/  HADD2.F32 R58, -RZ, R39.H0_H0 ;  /* 0x20000027ff3a7230 */ /* 0x000fe20000004100 */
        /* <DEDUP_REMOVED lines=9> */
[----:B------:R-:W-:Y:S01]  /*24e0*/  FFMA.FTZ R61, R116, R61, R58 ;  /* 0x0000003d743d7223 */ /* 0x000fe2000001003a */
[----:B------:R-:W-:Y:S01]  /*24f0*/  FMUL.FTZ R0, R45, R118 ;  /* 0x000000762d007220 */ /* 0x000fe20000410000 */
[----:B0-----:R-:W-:-:S04]  /*2500*/  IMAD.WIDE.U32 R56, R121, 0x10, R54 ;  /* 0x0000001079387825 */ /* 0x001fc800078e0036 */
[----:B------:R-:W-:Y:S01]  /*2510*/  FFMA.FTZ R51, R116, R51, R53 ;  /* 0x0000003374337223 */ /* 0x000fe20000010035 */
[-C--:B------:R-:W-:Y:S01]  /*2520*/  FMUL.FTZ R52, R59, R118.reuse ;  /* 0x000000763b347220 */ /* 0x080fe20000410000 */
[-C--:B------:R-:W-:Y:S01]  /*2530*/  FMUL.FTZ R53, R47, R118.reuse ;  /* 0x000000762f357220 */ /* 0x080fe20000410000 */
[----:B------:R-:W-:Y:S01]  /*2540*/  FMUL.FTZ R0, R0, UR4 ;  /* 0x0000000400007c20 */ /* 0x000fe20008410000 */
[-C--:B------:R-:W-:Y:S01]  /*2550*/  FMUL.FTZ R62, R51, R118.reuse ;  /* 0x00000076333e7220 */ /* 0x080fe20000410000 */
[----:B------:R-:W-:Y:S01]  /*2560*/  FMUL.FTZ R118, R61, R118 ;  /* 0x000000763d767220 */ /* 0x000fe20000410000 */
[----:B------:R-:W-:Y:S01]  /*2570*/  FMUL.FTZ R52, R52, UR4 ;  /* 0x0000000434347c20 */ /* 0x000fe20008410000 */
[----:B------:R-:W-:Y:S01]  /*2580*/  FMUL.FTZ R53, R53, UR4 ;  /* 0x0000000435357c20 */ /* 0x000fe20008410000 */
[----:B------:R-:W-:Y:S01]  /*2590*/  FMUL.FTZ R62, R62, UR4 ;  /* 0x000000043e3e7c20 */ /* 0x000fe20008410000 */
[----:B------:R-:W-:Y:S01]  /*25a0*/  FMUL.FTZ R118, R118, UR4 ;  /* 0x0000000476767c20 */ /* 0x000fe20008410000 */
[----:B------:R-:W-:Y:S01]  /*25b0*/  IMAD.WIDE.U32 R58, R119, 0x10, R54 ;  /* 0x00000010773a7825 */ /* 0x000fe200078e0036 */
[----:B------:R-:W-:-:S02]  /*25c0*/  FSEL R52, R52, RZ, P4 ;  /* 0x000000ff34347208 */ /* 0x000fc40002000000 */
[----:B------:R-:W-:Y:S01]  /*25d0*/  FSEL R62, R62, RZ, P3 ;  /* 0x000000ff3e3e7208 */ /* 0x000fe20001800000 */
[----:B------:R-:W-:Y:S01]  /*25e0*/  IMAD.WIDE.U32 R60, R117, 0x10, R54 ;  /* 0x00000010753c7825 */ /* 0x000fe200078e0036 */
[----:B------:R-:W-:Y:S02]  /*25f0*/  FSEL R55, R118, RZ, P0 ;  /* 0x000000ff76377208 */ /* 0x000fe40000000000 */
[----:B------:R-:W-:Y:S02]  /*2600*/  FSEL R54, R53, RZ, P6 ;  /* 0x000000ff35367208 */ /* 0x000fe40003000000 */
[----:B------:R-:W-:Y:S02]  /*2610*/  FSEL R0, R0, RZ, P5 ;  /* 0x000000ff00007208 */ /* 0x000fe40002800000 */
[----:B------:R-:W-:Y:S02]  /*2620*/  F2FP.F16.F32.PACK_AB R47, R50, R147 ;  /* 0x00000093322f723e */ /* 0x000fe400000000ff */
[----:B------:R-:W-:-:S02]  /*2630*/  F2FP.F16.F32.PACK_AB R46, R133, R46 ;  /* 0x0000002e852e723e */ /* 0x000fc400000000ff */
[----:B------:R-:W-:Y:S02]  /*2640*/  F2FP.F16.F32.PACK_AB R45, R67, R48 ;  /* 0x00000030432d723e */ /* 0x000fe400000000ff */
[----:B------:R-:W-:Y:S02]  /*2650*/  F2FP.F16.F32.PACK_AB R44, R49, R44 ;  /* 0x0000002c312c723e */ /* 0x000fe400000000ff */
[----:B------:R-:W-:Y:S02]  /*2660*/  F2FP.F16.F32.PACK_AB R51, R122, R161 ;  /* 0x000000a17a33723e */ /* 0x000fe400000000ff */
[----:B------:R-:W-:Y:S01]  /*2670*/  F2FP.F16.F32.PACK_AB R50, R120, R137 ;  /* 0x000000897832723e */ /* 0x000fe200000000ff */
[----:B------:R0:W-:Y:S01]  /*2680*/  STG.E.128 desc[UR6][R56.64], R44 ;  /* 0x0000002c38007986 */ /* 0x0001e2000c101d06 */
[----:B------:R-:W-:Y:S02]  /*2690*/  F2FP.F16.F32.PACK_AB R49, R64, R145 ;  /* 0x000000914031723e */ /* 0x000fe400000000ff */
[----:B------:R-:W-:-:S02]  /*26a0*/  F2FP.F16.F32.PACK_AB R48, R66, R125 ;  /* 0x0000007d4230723e */ /* 0x000fc400000000ff */
[----:B------:R-:W-:Y:S02]  /*26b0*/  F2FP.F16.F32.PACK_AB R53, R52, R153 ;  /* 0x000000993435723e */ /* 0x000fe400000000ff */
[----:B------:R-:W-:Y:S01]  /*26c0*/  F2FP.F16.F32.PACK_AB R55, R62, R55 ;  /* 0x000000373e37723e */ /* 0x000fe200000000ff */
[----:B------:R0:W-:Y:S01]  /*26d0*/  STG.E.128 desc[UR6][R58.64], R48 ;  /* 0x000000303a007986 */ /* 0x0001e2000c101d06 */
[----:B------:R-:W-:Y:S02]  /*26e0*/  F2FP.F16.F32.PACK_AB R54, R54, R65 ;  /* 0x000000413636723e */ /* 0x000fe400000000ff */
[----:B------:R-:W-:-:S05]  /*26f0*/  F2FP.F16.F32.PACK_AB R52, R0, R63 ;  /* 0x0000003f0034723e */ /* 0x000fca00000000ff */
[----:B------:R0:W-:Y:S01]  /*2700*/  STG.E.128 desc[UR6][R60.64], R52 ;  /* 0x000000343c007986 */ /* 0x0001e2000c101d06 */
[----:B------:R-:W-:Y:S05]  /*2710*/  BRA `(.L_x_5667) ;  /* 0x0000002400f07947 */ /* 0x000fea0003800000 */
.L_x_5666:
        /* <DEDUP_REMOVED lines=24> */
[-CC-:B------:R-:W-:Y:S01]  /*28a0*/  FFMA.FTZ R131, R131, R50.reuse, R51.reuse ;  /* 0x0000003283837223 */ /* 0x180fe20000010033 */
[----:B------:R-:W-:Y:S01]  /*28b0*/  FSEL R139, R45, RZ, P3 ;  /* 0x000000ff2d8b7208 */ /* 0x000fe20001800000 */
[-CC-:B------:R-:W-:Y:S01]  /*28c0*/  FFMA.FTZ R0, R0, R50.reuse, R51.reuse ;  /* 0x0000003200007223 */ /* 0x180fe20000010033 */
[C---:B------:R-:W-:Y:S01]  /*28d0*/  LOP3.LUT P0, RZ, R56.reuse, 0xff, RZ, 0xc0, !PT ;  /* 0x000000ff38ff7812 */ /* 0x040fe2000780c0ff */
[-C--:B------:R-:W-:Y:S01]  /*28e0*/  FFMA.FTZ R141, R141, R50.reuse, R51 ;  /* 0x000000328d8d7223 */ /* 0x080fe20000010033 */
[C---:B------:R-:W-:Y:S01]  /*28f0*/  LOP3.LUT P6, RZ, R56.reuse, 0xff00, RZ, 0xc0, !PT ;  /* 0x0000ff0038ff7812 */ /* 0x040fe200078cc0ff */
[----:B------:R-:W-:Y:S01]  /*2900*/  HADD2.F32 R49, -RZ, R30.H1_H1 ;  /* 0x3000001eff317230 */ /* 0x000fe20000004100 */
[----:B------:R-:W-:Y:S01]  /*2910*/  LOP3.LUT P4, RZ, R56, 0xff0000, RZ, 0xc0, !PT ;  /* 0x00ff000038ff7812 */ /* 0x000fe2000788c0ff */
[----:B------:R-:W-:Y:S01]  /*2920*/  FADD.FTZ R47, R134, -R47 ;  /* 0x8000002f862f7221 */ /* 0x000fe20000010000 */
[----:B------:R-:W-:Y:S01]  /*2930*/  LOP3.LUT P3, RZ, R56, 0xff000000, RZ, 0xc0, !PT ;  /* 0xff00000038ff7812 */ /* 0x000fe2000786c0ff */
[--C-:B------:R-:W-:Y:S01]  /*2940*/  HADD2.F32 R44, -RZ, R29.reuse.H0_H0 ;  /* 0x2000001dff2c7230 */ /* 0x100fe20000004100 */
[----:B------:R-:W-:Y:S01]  /*2950*/  FSEL R56, R42, RZ, P5 ;  /* 0x000000ff2a387208 */ /* 0x000fe20002800000 */
[----:B------:R-:W-:Y:S01]  /*2960*/  FFMA.FTZ R42, R133, R50, R51 ;  /* 0x00000032852a7223 */ /* 0x000fe20000010033 */
[----:B------:R-:W-:Y:S01]  /*2970*/  FADD.FTZ R131, R128, -R131 ;  /* 0x8000008380837221 */ /* 0x000fe20000010000 */
[----:B------:R-:W-:Y:S01]  /*2980*/  FADD.FTZ R135, R135, -R0 ;  /* 0x8000000087877221 */ /* 0x000fe20000010000 */
[----:B------:R-:W-:-:S02]  /*2990*/  HADD2.F32 R46, -RZ, R29.H1_H1 ;  /* 0x3000001dff2e7230 */ /* 0x000fc40000004100 */
[----:B------:R-:W-:Y:S01]  /*29a0*/  FADD.FTZ R127, R127, -R42 ;  /* 0x8000002a7f7f7221 */ /* 0x000fe20000010000 */
[----:B------:R-:W-:Y:S01]  /*29b0*/  FFMA.FTZ R42, R157, R50, R51 ;  /* 0x000000329d2a7223 */ /* 0x000fe20000010033 */
[----:B------:R-:W-:Y:S01]  /*29c0*/  FADD.FTZ R45, R136, -R141 ;  /* 0x8000008d882d7221 */ /* 0x000fe20000010000 */
[--C-:B------:R-:W-:Y:S02]  /*29d0*/  HADD2.F32 R0, -RZ, R28.reuse.H0_H0 ;  /* 0x2000001cff007230 */ /* 0x100fe40000004100 */
[C---:B------:R-:W-:Y:S01]  /*29e0*/  FFMA.FTZ R136, R116.reuse, R47, R49 ;  /* 0x0000002f74887223 */ /* 0x040fe20000010031 */
[----:B------:R-:W-:Y:S01]  /*29f0*/  FADD.FTZ R137, R137, -R42 ;  /* 0x8000002a89897221 */ /* 0x000fe20000010000 */
[----:B------:R-:W-:Y:S02]  /*2a00*/  HADD2.F32 R42, -RZ, R28.H1_H1 ;  /* 0x3000001cff2a7230 */ /* 0x000fe40000004100 */
[----:B------:R-:W-:Y:S01]  /*2a10*/  FFMA.FTZ R49, R116, R131, R44 ;  /* 0x0000008374317223 */ /* 0x000fe2000001002c */
[----:B------:R-:W-:-:S02]  /*2a20*/  HADD2.F32 R44, -RZ, R34.H0_H0 ;  /* 0x20000022ff2c7230 */ /* 0x000fc40000004100 */
[C---:B------:R-:W-:Y:S01]  /*2a30*/  FFMA.FTZ R134, R116.reuse, R127, R46 ;  /* 0x0000007f74867223 */ /* 0x040fe2000001002e */
[----:B------:R-:W-:Y:S01]  /*2a40*/  FFMA.FTZ R141, R116, R135, R0 ;  /* 0x00000087748d7223 */ /* 0x000fe20000010000 */
[-CC-:B------:R-:W-:Y:S01]  /*2a50*/  FFMA.FTZ R161, R161, R50.reuse, R51.reuse ;  /* 0x00000032a1a17223 */ /* 0x180fe20000010033 */
[----:B------:R-:W-:Y:S01]  /*2a60*/  FFMA.FTZ R160, R160, R50, R51 ;  /* 0x00000032a0a07223 */ /* 0x000fe20000010033 */
[C---:B------:R-:W-:Y:S01]  /*2a70*/  FFMA.FTZ R48, R116.reuse, R45, R42 ;  /* 0x0000002d74307223 */ /* 0x040fe2000001002a */
[----:B------:R-:W-:Y:S01]  /*2a80*/  FFMA.FTZ R137, R116, R137, R44 ;  /* 0x0000008974897223 */ /* 0x000fe2000001002c */
[-C--:B------:R-:W-:Y:S01]  /*2a90*/  FMUL.FTZ R45, R134, R118.reuse ;  /* 0x00000076862d7220 */ /* 0x080fe20000410000 */
[--C-:B------:R-:W-:Y:S02]  /*2aa0*/  HADD2.F32 R131, -RZ, R35.reuse.H0_H0 ;  /* 0x20000023ff837230 */ /* 0x100fe40000004100 */
[----:B------:R-:W-:Y:S01]  /*2ab0*/  FMUL.FTZ R42, R136, R118 ;  /* 0x00000076882a7220 */ /* 0x000fe20000410000 */
[----:B------:R-:W-:-:S02]  /*2ac0*/  HADD2.F32 R46, -RZ, R35.H1_H1 ;  /* 0x30000023ff2e7230 */ /* 0x000fc40000004100 */
[-C--:B------:R-:W-:Y:S01]  /*2ad0*/  FMUL.FTZ R44, R141, R118.reuse ;  /* 0x000000768d2c7220 */ /* 0x080fe20000410000 */
[----:B------:R-:W-:Y:S01]  /*2ae0*/  FADD.FTZ R161, R148, -R161 ;  /* 0x800000a194a17221 */ /* 0x000fe20000010000 */
[----:B------:R-:W-:Y:S01]  /*2af0*/  FADD.FTZ R149, R149, -R160 ;  /* 0x800000a095957221 */ /* 0x000fe20000010000 */
[----:B------:R-:W-:Y:S01]  /*2b00*/  LOP3.LUT P5, RZ, R57, 0xff00, RZ, 0xc0, !PT ;  /* 0x0000ff0039ff7812 */ /* 0x000fe200078ac0ff */
[----:B------:R-:W-:Y:S01]  /*2b10*/  FMUL.FTZ R127, R45, UR4 ;  /* 0x000000042d7f7c20 */ /* 0x000fe20008410000 */
[----:B------:R-:W-:Y:S01]  /*2b20*/  FMUL.FTZ R57, R42, UR4 ;  /* 0x000000042a397c20 */ /* 0x000fe20008410000 */
[-C--:B------:R-:W-:Y:S01]  /*2b30*/  FMUL.FTZ R45, R48, R118.reuse ;  /* 0x00000076302d7220 */ /* 0x080fe20000410000 */
[----:B------:R-:W-:Y:S01]  /*2b40*/  FMUL.FTZ R44, R44, UR4 ;  /* 0x000000042c2c7c20 */ /* 0x000fe20008410000 */
        /* <DEDUP_REMOVED lines=29> */
[----:B------:R-:W-:Y:S01]  /*2d20*/  LOP3.LUT P5, RZ, R54, 0xff, RZ, 0xc0, !PT ;  /* 0x000000ff36ff7812 */ /* 0x000fe200078ac0ff */
[-CC-:B------:R-:W-:Y:S01]  /*2d30*/  FFMA.FTZ R149, R150, R50.reuse, R51.reuse ;  /* 0x0000003296957223 */ /* 0x180fe20000010033 */
        /* <DEDUP_REMOVED lines=8> */
[----:B------:R-:W-:Y:S01]  /*2dc0*/  FFMA.FTZ R51, R156, R50, R51 ;  /* 0x000000329c337223 */ /* 0x000fe20000010033 */
[----:B------:R-:W-:-:S02]  /*2dd0*/  HADD2.F32 R47, -RZ, R34.H1_H1 ;  /* 0x30000022ff2f7230 */ /* 0x000fc40000004100 */
[----:B------:R-:W-:Y:S01]  /*2de0*/  FADD.FTZ R123, R123, -R152 ;  /* 0x800000987b7b7221 */ /* 0x000fe20000010000 */
[--C-:B------:R-:W-:Y:S02]  /*2df0*/  HADD2.F32 R50, -RZ, R33.reuse.H0_H0 ;  /* 0x20000021ff327230 */ /* 0x100fe40000004100 */
[----:B------:R-:W-:Y:S01]  /*2e00*/  FADD.FTZ R129, R120, -R129 ;  /* 0x8000008178817221 */ /* 0x000fe20000010000 */
[----:B------:R-:W-:Y:S01]  /*2e10*/  FADD.FTZ R153, R64, -R153 ;  /* 0x8000009940997221 */ /* 0x000fe20000010000 */
[----:B------:R-:W-:Y:S01]  /*2e20*/  FADD.FTZ R63, R63, -R44 ;  /* 0x8000002c3f3f7221 */ /* 0x000fe20000010000 */
[----:B------:R-:W-:Y:S01]  /*2e30*/  FADD.FTZ R65, R65, -R46 ;  /* 0x8000002e41417221 */ /* 0x000fe20000010000 */
[----:B------:R-:W-:Y:S02]  /*2e40*/  HADD2.F32 R64, -RZ, R33.H1_H1 ;  /* 0x30000021ff407230 */ /* 0x000fe40000004100 */
[----:B------:R-:W-:Y:S01]  /*2e50*/  FADD.FTZ R45, R122, -R45 ;  /* 0x8000002d7a2d7221 */ /* 0x000fe20000010000 */
[----:B------:R-:W-:-:S02]  /*2e60*/  HADD2.F32 R44, -RZ, R32.H0_H0 ;  /* 0x20000020ff2c7230 */ /* 0x000fc40000004100 */
[----:B------:R-:W-:Y:S01]  /*2e70*/  FADD.FTZ R125, R66, -R125 ;  /* 0x8000007d427d7221 */ /* 0x000fe20000010000 */
[----:B------:R-:W-:Y:S02]  /*2e80*/  HADD2.F32 R46, -RZ, R32.H1_H1 ;  /* 0x30000020ff2e7230 */ /* 0x000fe40000004100 */
[----:B------:R-:W-:Y:S01]  /*2e90*/  FADD.FTZ R67, R67, -R124 ;  /* 0x8000007c43437221 */ /* 0x000fe20000010000 */
[C---:B------:R-:W-:Y:S01]  /*2ea0*/  FFMA.FTZ R130, R116.reuse, R123, R47 ;  /* 0x0000007b74827223 */ /* 0x040fe2000001002f */
[C---:B------:R-:W-:Y:S01]  /*2eb0*/  FFMA.FTZ R129, R116.reuse, R129, R50 ;  /* 0x0000008174817223 */ /* 0x040fe20000010032 */
[----:B------:R-:W-:Y:S01]  /*2ec0*/  HADD2.F32 R47, -RZ, R36.H0_H0 ;  /* 0x20000024ff2f7230 */ /* 0x000fe20000004100 */
[----:B------:R-:W-:Y:S01]  /*2ed0*/  LOP3.LUT P3, RZ, R55, 0xff00, RZ, 0xc0, !PT ;  /* 0x0000ff0037ff7812 */ /* 0x000fe2000786c0ff */
[C---:B------:R-:W-:Y:S01]  /*2ee0*/  FFMA.FTZ R124, R116.reuse, R45, R64 ;  /* 0x0000002d747c7223 */ /* 0x040fe20000010040 */
[C---:B------:R-:W-:Y:S01]  /*2ef0*/  FFMA.FTZ R125, R116.reuse, R125, R44 ;  /* 0x0000007d747d7223 */ /* 0x040fe2000001002c */
[----:B------:R-:W-:Y:S01]  /*2f00*/  FFMA.FTZ R55, R116, R67, R46 ;  /* 0x0000004374377223 */ /* 0x000fe2000001002e */
[----:B------:R-:W-:Y:S01]  /*2f10*/  FMUL.FTZ R45, R130, R118 ;  /* 0x00000076822d7220 */ /* 0x000fe20000410000 */
[----:B------:R-:W-:-:S02]  /*2f20*/  HADD2.F32 R46, -RZ, R37.H0_H0 ;  /* 0x20000025ff2e7230 */ /* 0x000fc40000004100 */
[-C--:B------:R-:W-:Y:S01]  /*2f30*/  FMUL.FTZ R44, R129, R118.reuse ;  /* 0x00000076812c7220 */ /* 0x080fe20000410000 */
[----:B------:R-:W-:Y:S01]  /*2f40*/  FFMA.FTZ R147, R116, R63, R47 ;  /* 0x0000003f74937223 */ /* 0x000fe2000001002f */
[----:B------:R-:W-:Y:S01]  /*2f50*/  FMUL.FTZ R47, R45, UR4 ;  /* 0x000000042d2f7c20 */ /* 0x000fe20008410000 */
[--C-:B------:R-:W-:Y:S02]  /*2f60*/  HADD2.F32 R50, -RZ, R38.reuse.H0_H0 ;  /* 0x20000026ff327230 */ /* 0x100fe40000004100 */
[----:B------:R-:W-:Y:S01]  /*2f70*/  FMUL.FTZ R45, R44, UR4 ;  /* 0x000000042c2d7c20 */ /* 0x000fe20008410000 */
[----:B------:R-:W-:Y:S01]  /*2f80*/  FFMA.FTZ R153, R116, R153, R46 ;  /* 0x0000009974997223 */ /* 0x000fe2000001002e */
[-C--:B------:R-:W-:Y:S01]  /*2f90*/  FMUL.FTZ R46, R124, R118.reuse ;  /* 0x000000767c2e7220 */ /* 0x080fe20000410000 */
[-C--:B------:R-:W-:Y:S01]  /*2fa0*/  FMUL.FTZ R44, R125, R118.reuse ;  /* 0x000000767d2c7220 */ /* 0x080fe20000410000 */
[----:B------:R-:W-:Y:S01]  /*2fb0*/  FSEL R145, R47, RZ, P3 ;  /* 0x000000ff2f917208 */ /* 0x000fe20001800000 */
[-C--:B------:R-:W-:Y:S01]  /*2fc0*/  FMUL.FTZ R47, R153, R118.reuse ;  /* 0x00000076992f7220 */ /* 0x080fe20000410000 */
[----:B------:R-:W-:Y:S01]  /*2fd0*/  FSEL R122, R45, RZ, P6 ;  /* 0x000000ff2d7a7208 */ /* 0x000fe20003000000 */
[----:B------:R-:W-:Y:S01]  /*2fe0*/  FMUL.FTZ R46, R46, UR4 ;  /* 0x000000042e2e7c20 */ /* 0x000fe20008410000 */
[-C--:B------:R-:W-:Y:S01]  /*2ff0*/  FMUL.FTZ R45, R55, R118.reuse ;  /* 0x00000076372d7220 */ /* 0x080fe20000410000 */
[----:B------:R-:W-:Y:S01]  /*3000*/  FMUL.FTZ R44, R44, UR4 ;  /* 0x000000042c2c7c20 */ /* 0x000fe20008410000 */
[----:B------:R-:W-:Y:S01]  /*3010*/  FFMA.FTZ R151, R116, R65, R50 ;  /* 0x0000004174977223 */ /* 0x000fe20000010032 */
[----:B------:R-:W-:Y:S01]  /*3020*/  LOP3.LUT P3, RZ, R52, 0xff, RZ, 0xc0, !PT ;  /* 0x000000ff34ff7812 */ /* 0x000fe2000786c0ff */
[----:B------:R-:W-:Y:S01]  /*3030*/  FMUL.FTZ R45, R45, UR4 ;  /* 0x000000042d2d7c20 */ /* 0x000fe20008410000 */
[----:B------:R-:W-:Y:S01]  /*3040*/  FSEL R143, R46, RZ, P0 ;  /* 0x000000ff2e8f7208 */ /* 0x000fe20000000000 */
[-C--:B------:R-:W-:Y:S01]  /*3050*/  FMUL.FTZ R46, R147, R118.reuse ;  /* 0x00000076932e7220 */ /* 0x080fe20000410000 */
[----:B------:R-:W-:Y:S01]  /*3060*/  FSEL R120, R44, RZ, P5 ;  /* 0x000000ff2c787208 */ /* 0x000fe20002800000 */
[----:B------:R-:W-:Y:S01]  /*3070*/  FMUL.FTZ R50, R151, R118 ;  /* 0x0000007697327220 */ /* 0x000fe20000410000 */
[----:B------:R-:W-:Y:S01]  /*3080*/  FSEL R123, R45, RZ, P4 ;  /* 0x000000ff2d7b7208 */ /* 0x000fe20002000000 */
[----:B------:R-:W-:Y:S01]  /*3090*/  FMUL.FTZ R44, R46, UR4 ;  /* 0x000000042e2c7c20 */ /* 0x000fe20008410000 */
[----:B------:R-:W-:Y:S01]  /*30a0*/  FMUL.FTZ R45, R47, UR4 ;  /* 0x000000042f2d7c20 */ /* 0x000fe20008410000 */
[----:B------:R-:W-:Y:S01]  /*30b0*/  LOP3.LUT P0, RZ, R52, 0xff0000, RZ, 0xc0, !PT ;  /* 0x00ff000034ff7812 */ /* 0x000fe2000780c0ff */
[----:B------:R-:W0:Y:S01]  /*30c0*/  LDC.64 R46, c[0x0][0x478] ;  /* 0x00011e00ff2e7b82 */ /* 0x000e220000000a00 */
[----:B------:R-:W-:Y:S01]  /*30d0*/  FMUL.FTZ R50, R50, UR4 ;  /* 0x0000000432327c20 */ /* 0x000fe20008410000 */
[----:B------:R-:W-:Y:S01]  /*30e0*/  FSEL R138, R44, RZ, P3 ;  /* 0x000000ff2c8a7208 */ /* 0x000fe20001800000 */
[----:B------:R-:W-:Y:S01]  /*30f0*/  FADD.FTZ R51, R62, -R51 ;  /* 0x800000333e337221 */ /* 0x000fe20000010000 */
[----:B------:R-:W-:Y:S01]  /*3100*/  FSEL R140, R45, RZ, P0 ;  /* 0x000000ff2d8c7208 */ /* 0x000fe20000000000 */
[----:B------:R-:W-:Y:S01]  /*3110*/  FADD.FTZ R61, R61, -R144 ;  /* 0x800000903d3d7221 */ /* 0x000fe20000010000 */
[----:B------:R-:W-:Y:S01]  /*3120*/  LOP3.LUT P4, RZ, R53, 0xff, RZ, 0xc0, !PT ;  /* 0x000000ff35ff7812 */ /* 0x000fe2000788c0ff */
[----:B------:R-:W-:Y:S01]  /*3130*/  FADD.FTZ R149, R58, -R149 ;  /* 0x800000953a957221 */ /* 0x000fe20000010000 */
[----:B------:R-:W1:Y:S01]  /*3140*/  LDC.64 R44, c[0x0][0x468] ;  /* 0x00011a00ff2c7b82 */ /* 0x000e620000000a00 */
[----:B------:R-:W-:Y:S01]  /*3150*/  ISETP.GE.U32.AND P3, PT, R52, RZ, PT ;  /* 0x000000ff3400720c */ /* 0x000fe20003f66070 */
[----:B------:R-:W-:Y:S01]  /*3160*/  HADD2.F32 R58, -RZ, R38.H1_H1 ;  /* 0x30000026ff3a7230 */ /* 0x000fe20000004100 */
[----:B------:R-:W-:Y:S01]  /*3170*/  FSEL R142, R50, RZ, P4 ;  /* 0x000000ff328e7208 */ /* 0x000fe20002000000 */
[----:B------:R-:W-:Y:S01]  /*3180*/  FADD.FTZ R59, R59, -R154 ;  /* 0x8000009a3b3b7221 */ /* 0x000fe20000010000 */
[C---:B------:R-:W-:Y:S01]  /*3190*/  LOP3.LUT P0, RZ, R53.reuse, 0xff00, RZ, 0xc0, !PT ;  /* 0x0000ff0035ff7812 */ /* 0x040fe2000780c0ff */
[----:B------:R-:W-:Y:S01]  /*31a0*/  FADD.FTZ R155, R60, -R155 ;  /* 0x8000009b3c9b7221 */ /* 0x000fe20000010000 */
[C---:B------:R-:W-:Y:S01]  /*31b0*/  LOP3.LUT P4, RZ, R53.reuse, 0xff0000, RZ, 0xc0, !PT ;  /* 0x00ff000035ff7812 */ /* 0x040fe2000788c0ff */
[--C-:B------:R-:W-:Y:S01]  /*31c0*/  HADD2.F32 R60, -RZ, R39.reuse.H0_H0 ;  /* 0x20000027ff3c7230 */ /* 0x100fe20000004100 */
[----:B------:R-:W-:Y:S01]  /*31d0*/  ISETP.GE.U32.AND.EX P3, PT, R53, 0x1000000, PT, P3 ;  /* 0x010000003500780c */ /* 0x000fe20003f66130 */
[----:B------:R-:W-:-:S02]  /*31e0*/  HADD2.F32 R53, -RZ, R39.H1_H1 ;  /* 0x30000027ff357230 */ /* 0x000fc40000004100 */
[----:B------:R-:W-:Y:S01]  /*31f0*/  FFMA.FTZ R155, R116, R155, R58 ;  /* 0x0000009b749b7223 */ /* 0x000fe2000001003a */
[----:B------:R-:W-:Y:S01]  /*3200*/  F2FP.F16.F32.PACK_AB R50, R136, R43 ;  /* 0x0000002b8832723e */ /* 0x000fe200000000ff */
[----:B------:R-:W-:Y:S01]  /*3210*/  FFMA.FTZ R43, R116, R61, R60 ;  /* 0x0000003d742b7223 */ /* 0x000fe2000001003c */
[----:B------:R-:W-:Y:S01]  /*3220*/  LOP3.LUT P6, RZ, R52, 0xff00, RZ, 0xc0, !PT ;  /* 0x0000ff0034ff7812 */ /* 0x000fe200078cc0ff */
[----:B------:R-:W-:Y:S01]  /*3230*/  FFMA.FTZ R144, R116, R51, R53 ;  /* 0x0000003374907223 */ /* 0x000fe20000010035 */
[----:B------:R-:W-:Y:S01]  /*3240*/  F2FP.F16.F32.PACK_AB R51, R40, R41 ;  /* 0x000000292833723e */ /* 0x000fe200000000ff */
[----:B------:R-:W-:Y:S01]  /*3250*/  HADD2.F32 R41, -RZ, R36.H1_H1 ;  /* 0x30000024ff297230 */ /* 0x000fe20000004100 */
[----:B------:R-:W-:Y:S01]  /*3260*/  LOP3.LUT P5, RZ, R52, 0xff000000, RZ, 0xc0, !PT ;  /* 0xff00000034ff7812 */ /* 0x000fe200078ac0ff */
[----:B------:R-:W-:Y:S01]  /*3270*/  HADD2.F32 R40, -RZ, R37.H1_H1 ;  /* 0x30000025ff287230 */ /* 0x000fe20000004100 */
[----:B------:R-:W-:Y:S01]  /*3280*/  F2FP.F16.F32.PACK_AB R49, R134, R49 ;  /* 0x000000318631723e */ /* 0x000fe200000000ff */
[----:B0-----:R-:W-:-:S04]  /*3290*/  IMAD.WIDE.U32 R52, R121, 0x10, R46 ;  /* 0x0000001079347825 */ /* 0x001fc800078e002e */
[----:B------:R-:W-:Y:S01]  /*32a0*/  FFMA.FTZ R41, R116, R149, R41 ;  /* 0x0000009574297223 */ /* 0x000fe20000010029 */
[----:B------:R-:W-:Y:S01]  /*32b0*/  F2FP.F16.F32.PACK_AB R48, R48, R141 ;  /* 0x0000008d3030723e */ /* 0x000fe200000000ff */
[----:B------:R-:W-:Y:S01]  /*32c0*/  FFMA.FTZ R59, R116, R59, R40 ;  /* 0x0000003b743b7223 */ /* 0x000fe20000010028 */
[----:B------:R-:W-:-:S04]  /*32d0*/  IMAD.WIDE.U32 R60, R119, 0x10, R46 ;  /* 0x00000010773c7825 */ /* 0x000fc800078e002e */
[C---:B------:R-:W-:Y:S01]  /*32e0*/  FMUL.FTZ R58, R41.reuse, R118 ;  /* 0x00000076293a7220 */ /* 0x040fe20000410000 */
[----:B------:R-:W-:Y:S01]  /*32f0*/  F2FP.F16.F32.PACK_AB R40, R41, R147 ;  /* 0x000000932928723e */ /* 0x000fe200000000ff */
[----:B------:R0:W-:Y:S01]  /*3300*/  STG.E.128 desc[UR6][R52.64], R48 ;  /* 0x0000003034007986 */ /* 0x0001e2000c101d06 */
[----:B------:R-:W-:Y:S01]  /*3310*/  IMAD.WIDE.U32 R62, R117, 0x10, R46 ;  /* 0x00000010753e7825 */ /* 0x000fe200078e002e */
[----:B------:R-:W-:-:S03]  /*3320*/  F2FP.F16.F32.PACK_AB R47, R42, R131 ;  /* 0x000000832a2f723e */ /* 0x000fc600000000ff */
[----:B------:R-:W-:Y:S01]  /*3330*/  FMUL.FTZ R58, R58, UR4 ;  /* 0x000000043a3a7c20 */ /* 0x000fe20008410000 */
[----:B------:R-:W-:Y:S01]  /*3340*/  F2FP.F16.F32.PACK_AB R41, R59, R153 ;  /* 0x000000993b29723e */ /* 0x000fe200000000ff */
[----:B-1----:R-:W-:Y:S01]  /*3350*/  IMAD.WIDE.U32 R66, R119, 0x10, R44 ;  /* 0x0000001077427825 */ /* 0x002fe200078e002c */
[----:B------:R-:W-:-:S03]  /*3360*/  F2FP.F16.F32.PACK_AB R42, R155, R151 ;  /* 0x000000979b2a723e */ /* 0x000fc600000000ff */
        /* <DEDUP_REMOVED lines=8> */
[--C-:B------:R-:W-:Y:S01]  /*33f0*/  IMAD.WIDE.U32 R64, R121, 0x10, R44.reuse ;  /* 0x0000001079407825 */ /* 0x100fe200078e002c */
[----:B------:R-:W-:Y:S02]  /*3400*/  F2FP.F16.F32.PACK_AB R46, R130, R137 ;  /* 0x00000089822e723e */ /* 0x000fe400000000ff */
[----:B0-----:R-:W-:Y:S01]  /*3410*/  F2FP.F16.F32.PACK_AB R49, R127, R0 ;  /* 0x000000007f31723e */ /* 0x001fe200000000ff */
[----:B------:R-:W-:Y:S01]  /*3420*/  IMAD.WIDE.U32 R116, R117, 0x10, R44 ;  /* 0x0000001075747825 */ /* 0x000fe200078e002c */
[----:B------:R-:W-:-:S02]  /*3430*/  F2FP.F16.F32.PACK_AB R50, R57, R56 ;  /* 0x000000383932723e */ /* 0x000fc400000000ff */
[----:B------:R-:W-:Y:S02]  /*3440*/  FSEL R0, R119, RZ, P4 ;  /* 0x000000ff77007208 */ /* 0x000fe40002000000 */
[----:B------:R-:W-:Y:S02]  /*3450*/  F2FP.F16.F32.PACK_AB R51, R139, R126 ;  /* 0x0000007e8b33723e */ /* 0x000fe400000000ff */
[----:B------:R-:W-:Y:S02]  /*3460*/  F2FP.F16.F32.PACK_AB R48, R133, R128 ;  /* 0x000000808530723e */ /* 0x000fe400000000ff */
[----:B------:R-:W-:Y:S02]  /*3470*/  FSEL R121, R118, RZ, P3 ;  /* 0x000000ff76797208 */ /* 0x000fe40001800000 */
[----:B------:R-:W-:Y:S01]  /*3480*/  FSEL R155, R155, RZ, P0 ;  /* 0x000000ff9b9b7208 */ /* 0x000fe20000000000 */
[----:B------:R1:W-:Y:S01]  /*3490*/  STG.E.128 desc[UR6][R64.64], R48 ;  /* 0x0000003040007986 */ /* 0x0003e2000c101d06 */
[----:B------:R-:W-:-:S02]  /*34a0*/  FSEL R57, R59, RZ, P5 ;  /* 0x000000ff3b397208 */ /* 0x000fc40002800000 */
[----:B------:R-:W-:Y:S02]  /*34b0*/  FSEL R119, R58, RZ, P6 ;  /* 0x000000ff3a777208 */ /* 0x000fe40003000000 */
[----:B------:R-:W-:Y:S02]  /*34c0*/  F2FP.F16.F32.PACK_AB R45, R124, R129 ;  /* 0x000000817c2d723e */ /* 0x000fe400000000ff */
[----:B------:R-:W-:Y:S02]  /*34d0*/  F2FP.F16.F32.PACK_AB R44, R55, R125 ;  /* 0x0000007d372c723e */ /* 0x000fe400000000ff */
        /* <DEDUP_REMOVED lines=9> */
[----:B------:R-:W-:Y:S01]  /*3570*/  F2FP.F16.F32.PACK_AB R57, R57, R140 ;  /* 0x0000008c3939723e */ /* 0x000fe200000000ff */
[----:B------:R1:W-:Y:S01]  /*3580*/  STG.E.128 desc[UR6][R62.64], R40 ;  /* 0x000000283e007986 */ /* 0x0003e2000c101d06 */
[----:B------:R-:W-:-:S05]  /*3590*/  F2FP.F16.F32.PACK_AB R56, R119, R138 ;  /* 0x0000008a7738723e */ /* 0x000fca00000000ff */
[----:B------:R1:W-:Y:S01]  /*35a0*/  STG.E.128 desc[UR6][R116.64], R56 ;  /* 0x0000003874007986 */ /* 0x0003e2000c101d06 */
[----:B------:R-:W-:Y:S05]  /*35b0*/  BRA `(.L_x_5667) ;  /* 0x0000001800487947 */ /* 0x000fea0003800000 */
.L_x_5665:
        /* <DEDUP_REMOVED lines=12> */
[C---:B------:R-:W-:Y:S01]  /*3680*/  FMUL.FTZ R47, R116.reuse, R47 ;  /* 0x0000002f742f7220 */ /* 0x040fe20000410000 */
[----:B------:R-:W-:Y:S01]  /*3690*/  FMUL.FTZ R49, R116, R49 ;  /* 0x0000003174317220 */ /* 0x000fe20000410000 */
[--C-:B------:R-:W-:Y:S01]  /*36a0*/  FFMA.FTZ R0, R0, R50, R51.reuse ;  /* 0x0000003200007223 */ /* 0x100fe20000010033 */
[-C--:B------:R-:W-:Y:S01]  /*36b0*/  FMUL.FTZ R45, R45, R118.reuse ;  /* 0x000000762d2d7220 */ /* 0x080fe20000410000 */
[-C--:B------:R-:W-:Y:S01]  /*36c0*/  FMUL.FTZ R47, R47, R118.reuse ;  /* 0x000000762f2f7220 */ /* 0x080fe20000410000 */
[----:B------:R-:W-:Y:S01]  /*36d0*/  FMUL.FTZ R49, R49, R118 ;  /* 0x0000007631317220 */ /* 0x000fe20000410000 */
[C---:B-----5:R-:W-:Y:S01]  /*36e0*/  LOP3.LUT P3, RZ, R56.reuse, 0xff00, RZ, 0xc0, !PT ;  /* 0x0000ff0038ff7812 */ /* 0x060fe2000786c0ff */
[----:B------:R-:W-:Y:S01]  /*36f0*/  FMUL.FTZ R45, R45, UR4 ;  /* 0x000000042d2d7c20 */ /* 0x000fe20008410000 */
[----:B------:R-:W-:Y:S01]  /*3700*/  FMUL.FTZ R47, R47, UR4 ;  /* 0x000000042f2f7c20 */ /* 0x000fe20008410000 */
[----:B------:R-:W-:Y:S01]  /*3710*/  LOP3.LUT P5, RZ, R56, 0xff0000, RZ, 0xc0, !PT ;  /* 0x00ff000038ff7812 */ /* 0x000fe200078ac0ff */
[----:B------:R-:W-:Y:S01]  /*3720*/  FADD.FTZ R127, R127, -R44 ;  /* 0x8000002c7f7f7221 */ /* 0x000fe20000010000 */
[-C--:B------:R-:W-:Y:S01]  /*3730*/  FFMA.FTZ R131, R140, R50.reuse, R51 ;  /* 0x000000328c837223 */ /* 0x080fe20000010033 */
[----:B------:R-:W-:Y:S01]  /*3740*/  FADD.FTZ R147, R142, -R147 ;  /* 0x800000938e937221 */ /* 0x000fe20000010000 */
[----:B------:R-:W-:Y:S01]  /*3750*/  FFMA.FTZ R146, R146, R50, R51 ;  /* 0x0000003292927223 */ /* 0x000fe20000010033 */
[----:B------:R-:W-:Y:S01]  /*3760*/  FADD.FTZ R135, R135, -R0 ;  /* 0x8000000087877221 */ /* 0x000fe20000010000 */
[----:B------:R-:W-:Y:S01]  /*3770*/  FMUL.FTZ R44, R49, UR4 ;  /* 0x00000004312c7c20 */ /* 0x000fe20008410000 */
[----:B------:R-:W-:Y:S01]  /*3780*/  LOP3.LUT P6, RZ, R57, 0xff, RZ, 0xc0, !PT ;  /* 0x000000ff39ff7812 */ /* 0x000fe200078cc0ff */
[----:B------:R-:W-:Y:S01]  /*3790*/  FADD.FTZ R131, R134, -R131 ;  /* 0x8000008386837221 */ /* 0x000fe20000010000 */
[----:B------:R-:W-:Y:S01]  /*37a0*/  FSEL R49, R45, RZ, P3 ;  /* 0x000000ff2d317208 */ /* 0x000fe20001800000 */
[----:B------:R-:W-:Y:S01]  /*37b0*/  FADD.FTZ R143, R143, -R146 ;  /* 0x800000928f8f7221 */ /* 0x000fe20000010000 */
[----:B------:R-:W-:Y:S01]  /*37c0*/  FSEL R0, R47, RZ, P5 ;  /* 0x000000ff2f007208 */ /* 0x000fe20002800000 */
[----:B------:R-:W-:Y:S01]  /*37d0*/  FMUL.FTZ R47, R116, R127 ;  /* 0x0000007f742f7220 */ /* 0x000fe20000410000 */
[----:B------:R-:W-:Y:S01]  /*37e0*/  ISETP.GE.U32.AND P3, PT, R56, RZ, PT ;  /* 0x000000ff3800720c */ /* 0x000fe20003f66070 */
[----:B------:R-:W-:Y:S01]  /*37f0*/  FMUL.FTZ R127, R116, R147 ;  /* 0x00000093747f7220 */ /* 0x000fe20000410000 */
[----:B------:R-:W-:Y:S01]  /*3800*/  FSEL R46, R44, RZ, P6 ;  /* 0x000000ff2c2e7208 */ /* 0x000fe20003000000 */
[C---:B------:R-:W-:Y:S01]  /*3810*/  FMUL.FTZ R45, R116.reuse, R135 ;  /* 0x00000087742d7220 */ /* 0x040fe20000410000 */
[----:B------:R-:W-:Y:S01]  /*3820*/  LOP3.LUT P5, RZ, R57, 0xff00, RZ, 0xc0, !PT ;  /* 0x0000ff0039ff7812 */ /* 0x000fe200078ac0ff */
[-C--:B------:R-:W-:Y:S01]  /*3830*/  FMUL.FTZ R127, R127, R118.reuse ;  /* 0x000000767f7f7220 */ /* 0x080fe20000410000 */
[----:B------:R-:W-:Y:S01]  /*3840*/  LOP3.LUT P6, RZ, R57, 0xff0000, RZ, 0xc0, !PT ;  /* 0x00ff000039ff7812 */ /* 0x000fe200078cc0ff */
[-C--:B------:R-:W-:Y:S01]  /*3850*/  FMUL.FTZ R47, R47, R118.reuse ;  /* 0x000000762f2f7220 */ /* 0x080fe20000410000 */
[----:B------:R-:W-:Y:S01]  /*3860*/  ISETP.GE.U32.AND.EX P3, PT, R57, 0x1000000, PT, P3 ;  /* 0x010000003900780c */ /* 0x000fe20003f66130 */
[C---:B------:R-:W-:Y:S01]  /*3870*/  FMUL.FTZ R57, R116.reuse, R131 ;  /* 0x0000008374397220 */ /* 0x040fe20000410000 */
[----:B------:R-:W-:Y:S01]  /*3880*/  FMUL.FTZ R131, R116, R143 ;  /* 0x0000008f74837220 */ /* 0x000fe20000410000 */
[----:B------:R-:W-:Y:S01]  /*3890*/  FMUL.FTZ R127, R127, UR4 ;  /* 0x000000047f7f7c20 */ /* 0x000fe20008410000 */
        /* <DEDUP_REMOVED lines=19> */
.L_x_5668:
        /* <DEDUP_REMOVED lines=20> */
[----:B------:R-:W-:Y:S01]  /*3b10*/  ISETP.GE.U32.AND P3, PT, R56, RZ, PT ;  /* 0x000000ff3800720c */ /* 0x000fe20003f66070 */
[----:B------:R-:W-:Y:S01]  /*3b20*/  FMUL.FTZ R45, R143, R118 ;  /* 0x000000768f2d7220 */ /* 0x000fe20000410000 */
[----:B------:R-:W-:Y:S01]  /*3b30*/  FSEL R46, R40, RZ, P5 ;  /* 0x000000ff282e7208 */ /* 0x000fe20002800000 */
[-CC-:B------:R-:W-:Y:S01]  /*3b40*/  FFMA.FTZ R40, R133, R50.reuse, R51.reuse ;  /* 0x0000003285287223 */ /* 0x180fe20000010033 */
[----:B------:R-:W-:Y:S01]  /*3b50*/  FSEL R47, R44, RZ, P6 ;  /* 0x000000ff2c2f7208 */ /* 0x000fe20003000000 */
[----:B------:R-:W-:Y:S01]  /*3b60*/  FMUL.FTZ R41, R41, UR4 ;  /* 0x0000000429297c20 */ /* 0x000fe20008410000 */
[-CC-:B------:R-:W-:Y:S01]  /*3b70*/  FFMA.FTZ R141, R141, R50.reuse, R51.reuse ;  /* 0x000000328d8d7223 */ /* 0x180fe20000010033 */
[----:B------:R-:W-:Y:S01]  /*3b80*/  FFMA.FTZ R0, R0, R50, R51 ;  /* 0x0000003200007223 */ /* 0x000fe20000010033 */
[----:B------:R-:W-:Y:S01]  /*3b90*/  LOP3.LUT P6, RZ, R57, 0xff00, RZ, 0xc0, !PT ;  /* 0x0000ff0039ff7812 */ /* 0x000fe200078cc0ff */
[----:B------:R-:W-:Y:S01]  /*3ba0*/  FADD.FTZ R131, R128, -R131 ;  /* 0x8000008380837221 */ /* 0x000fe20000010000 */
[----:B------:R-:W-:Y:S01]  /*3bb0*/  FADD.FTZ R127, R127, -R40 ;  /* 0x800000287f7f7221 */ /* 0x000fe20000010000 */
[----:B------:R-:W-:Y:S01]  /*3bc0*/  ISETP.GE.U32.AND.EX P3, PT, R57, 0x1000000, PT, P3 ;  /* 0x010000003900780c */ /* 0x000fe20003f66130 */
[----:B------:R-:W-:Y:S01]  /*3bd0*/  FMUL.FTZ R45, R45, UR4 ;  /* 0x000000042d2d7c20 */ /* 0x000fe20008410000 */
[----:B------:R-:W-:Y:S01]  /*3be0*/  FADD.FTZ R141, R136, -R141 ;  /* 0x8000008d888d7221 */ /* 0x000fe20000010000 */
[----:B------:R-:W-:Y:S01]  /*3bf0*/  FADD.FTZ R135, R135, -R0 ;  /* 0x8000000087877221 */ /* 0x000fe20000010000 */
[----:B------:R-:W-:Y:S01]  /*3c00*/  FSEL R57, R41, RZ, P6 ;  /* 0x000000ff29397208 */ /* 0x000fe20003000000 */
[C---:B------:R-:W-:Y:S01]  /*3c10*/  FMUL.FTZ R41, R116.reuse, R131 ;  /* 0x0000008374297220 */ /* 0x040fe20000410000 */
        /* <DEDUP_REMOVED lines=28> */
.L_x_5669:
        /* <DEDUP_REMOVED lines=26> */
[----:B------:R-:W-:Y:S01]  /*3f80*/  FMUL.FTZ R46, R44, R118 ;  /* 0x000000762c2e7220 */ /* 0x000fe20000410000 */
[----:B------:R-:W-:Y:S01]  /*3f90*/  FMUL.FTZ R0, R0, UR4 ;  /* 0x0000000400007c20 */ /* 0x000fe20008410000 */
[-CC-:B------:R-:W-:Y:S01]  /*3fa0*/  FFMA.FTZ R124, R124, R50.reuse, R51.reuse ;  /* 0x000000327c7c7223 */ /* 0x180fe20000010033 */
[----:B------:R-:W-:Y:S01]  /*3fb0*/  FFMA.FTZ R125, R125, R50, R51 ;  /* 0x000000327d7d7223 */ /* 0x000fe20000010033 */
[----:B------:R-:W-:Y:S01]  /*3fc0*/  LOP3.LUT P5, RZ, R55, 0xff, RZ, 0xc0, !PT ;  /* 0x000000ff37ff7812 */ /* 0x000fe200078ac0ff */
[----:B------:R-:W-:Y:S01]  /*3fd0*/  FMUL.FTZ R40, R40, UR4 ;  /* 0x0000000428287c20 */ /* 0x000fe20008410000 */
[----:B------:R-:W-:Y:S01]  /*3fe0*/  ISETP.GE.U32.AND P3, PT, R54, RZ, PT ;  /* 0x000000ff3600720c */ /* 0x000fe20003f66070 */
[----:B------:R-:W-:Y:S01]  /*3ff0*/  FADD.FTZ R47, R122, -R47 ;  /* 0x8000002f7a2f7221 */ /* 0x000fe20000010000 */
[----:B------:R-:W-:Y:S01]  /*4000*/  FSEL R121, R41, RZ, P6 ;  /* 0x000000ff29797208 */ /* 0x000fe20003000000 */
[----:B------:R-:W-:Y:S01]  /*4010*/  FADD.FTZ R41, R120, -R129 ;  /* 0x8000008178297221 */ /* 0x000fe20000010000 */
[----:B------:R-:W-:Y:S01]  /*4020*/  LOP3.LUT P6, RZ, R55, 0xff00, RZ, 0xc0, !PT ;  /* 0x0000ff0037ff7812 */ /* 0x000fe200078cc0ff */
[----:B------:R-:W-:Y:S01]  /*4030*/  FMUL.FTZ R46, R46, UR4 ;  /* 0x000000042e2e7c20 */ /* 0x000fe20008410000 */
[----:B------:R-:W-:Y:S01]  /*4040*/  FADD.FTZ R67, R67, -R124 ;  /* 0x8000007c43437221 */ /* 0x000fe20000010000 */
[----:B------:R-:W-:Y:S01]  /*4050*/  FADD.FTZ R125, R66, -R125 ;  /* 0x8000007d427d7221 */ /* 0x000fe20000010000 */
[----:B------:R-:W-:Y:S01]  /*4060*/  ISETP.GE.U32.AND.EX P3, PT, R55, 0x1000000, PT, P3 ;  /* 0x010000003700780c */ /* 0x000fe20003f66130 */
[----:B------:R-:W-:Y:S01]  /*4070*/  FMUL.FTZ R41, R116, R41 ;  /* 0x0000002974297220 */ /* 0x000fe20000410000 */
[----:B------:R-:W-:Y:S01]  /*4080*/  FSEL R56, R0, RZ, P5 ;  /* 0x000000ff00387208 */ /* 0x000fe20002800000 */
        /* <DEDUP_REMOVED lines=30> */
.L_x_5670:
        /* <DEDUP_REMOVED lines=10> */
[-CC-:B0-----:R-:W-:Y:S01]  /*4310*/  FFMA.FTZ R45, R130, R50.reuse, R51.reuse ;  /* 0x00000032822d7223 */ /* 0x181fe20000010033 */
        /* <DEDUP_REMOVED lines=50> */
.L_x_5671:
        /* <DEDUP_REMOVED lines=25> */
[----:B------:R-:W-:Y:S01]  /*47d0*/  LOP3.LUT P6, RZ, R52, 0xff0000, RZ, 0xc0, !PT ;  /* 0x00ff000034ff7812 */ /* 0x000fe200078cc0ff */
[----:B------:R-:W-:Y:S01]  /*47e0*/  FMUL.FTZ R45, R0, UR4 ;  /* 0x00000004002d7c20 */ /* 0x000fe20008410000 */
[-C--:B------:R-:W-:Y:S01]  /*47f0*/  FMUL.FTZ R0, R41, R118.reuse ;  /* 0x0000007629007220 */ /* 0x080fe20000410000 */
[-C--:B------:R-:W-:Y:S01]  /*4800*/  FMUL.FTZ R44, R42, R118.reuse ;  /* 0x000000762a2c7220 */ /* 0x080fe20000410000 */
[----:B------:R-:W-:Y:S01]  /*4810*/  FMUL.FTZ R40, R40, UR4 ;  /* 0x0000000428287c20 */ /* 0x000fe20008410000 */
[----:B------:R-:W-:Y:S01]  /*4820*/  FADD.FTZ R59, R59, -R154 ;  /* 0x8000009a3b3b7221 */ /* 0x000fe20000010000 */
[----:B------:R-:W-:Y:S01]  /*4830*/  FMUL.FTZ R0, R0, UR4 ;  /* 0x0000000400007c20 */ /* 0x000fe20008410000 */
[----:B------:R-:W-:Y:S01]  /*4840*/  FADD.FTZ R67, R62, -R67 ;  /* 0x800000433e437221 */ /* 0x000fe20000010000 */
[----:B------:R-:W-:Y:S01]  /*4850*/  LOP3.LUT P3, RZ, R53, 0xff, RZ, 0xc0, !PT ;  /* 0x000000ff35ff7812 */ /* 0x000fe2000786c0ff */
[----:B------:R-:W-:Y:S01]  /*4860*/  FADD.FTZ R57, R58, -R57 ;  /* 0x800000393a397221 */ /* 0x000fe20000010000 */
[----:B------:R-:W-:Y:S01]  /*4870*/  FSEL R54, R45, RZ, P5 ;  /* 0x000000ff2d367208 */ /* 0x000fe20002800000 */
[----:B------:R-:W-:Y:S01]  /*4880*/  FMUL.FTZ R44, R44, UR4 ;  /* 0x000000042c2c7c20 */ /* 0x000fe20008410000 */
[----:B------:R-:W-:Y:S01]  /*4890*/  FSEL R47, R0, RZ, P6 ;  /* 0x000000ff002f7208 */ /* 0x000fe20003000000 */
[----:B------:R-:W-:Y:S01]  /*48a0*/  FADD.FTZ R45, R63, -R50 ;  /* 0x800000323f2d7221 */ /* 0x000fe20000010000 */
[----:B------:R-:W-:Y:S01]  /*48b0*/  LOP3.LUT P5, RZ, R53, 0xff00, RZ, 0xc0, !PT ;  /* 0x0000ff0035ff7812 */ /* 0x000fe200078ac0ff */
[C---:B------:R-:W-:Y:S01]  /*48c0*/  FMUL.FTZ R0, R116.reuse, R59 ;  /* 0x0000003b74007220 */ /* 0x040fe20000410000 */
[----:B------:R-:W-:Y:S01]  /*48d0*/  FMUL.FTZ R50, R116, R67 ;  /* 0x0000004374327220 */ /* 0x000fe20000410000 */
[----:B------:R-:W-:Y:S01]  /*48e0*/  FSEL R46, R40, RZ, P3 ;  /* 0x000000ff282e7208 */ /* 0x000fe20001800000 */
[C---:B------:R-:W-:Y:S01]  /*48f0*/  FMUL.FTZ R40, R116.reuse, R57 ;  /* 0x0000003974287220 */ /* 0x040fe20000410000 */
[----:B------:R-:W-:Y:S01]  /*4900*/  FMUL.FTZ R45, R116, R45 ;  /* 0x0000002d742d7220 */ /* 0x000fe20000410000 */
[----:B------:R-:W-:Y:S01]  /*4910*/  FSEL R55, R44, RZ, P5 ;  /* 0x000000ff2c377208 */ /* 0x000fe20002800000 */
[----:B------:R-:W-:Y:S01]  /*4920*/  FMUL.FTZ R44, R0, R118 ;  /* 0x00000076002c7220 */ /* 0x000fe20000410000 */
[----:B------:R-:W-:-:S02]  /*4930*/  F2FP.F16.F32.PACK_AB R42, R42, R43 ;  /* 0x0000002b2a2a723e */ /* 0x000fc400000000ff */
[----:B------:R-:W-:Y:S01]  /*4940*/  F2FP.F16.F32.PACK_AB R41, R0, R41 ;  /* 0x000000290029723e */ /* 0x000fe200000000ff */
[-C--:B------:R-:W-:Y:S01]  /*4950*/  FMUL.FTZ R0, R40, R118.reuse ;  /* 0x0000007628007220 */ /* 0x080fe20000410000 */
[C---:B------:R-:W-:Y:S01]  /*4960*/  F2FP.F16.F32.PACK_AB R43, R50.reuse, R51 ;  /* 0x00000033322b723e */ /* 0x040fe200000000ff */
[-C--:B------:R-:W-:Y:S01]  /*4970*/  FMUL.FTZ R50, R50, R118.reuse ;  /* 0x0000007632327220 */ /* 0x080fe20000410000 */
[----:B------:R-:W-:Y:S01]  /*4980*/  FMUL.FTZ R118, R45, R118 ;  /* 0x000000762d767220 */ /* 0x000fe20000410000 */
[----:B------:R-:W-:Y:S01]  /*4990*/  ISETP.GE.U32.AND P3, PT, R52, RZ, PT ;  /* 0x000000ff3400720c */ /* 0x000fe20003f66070 */
[----:B------:R-:W-:Y:S01]  /*49a0*/  FMUL.FTZ R44, R44, UR4 ;  /* 0x000000042c2c7c20 */ /* 0x000fe20008410000 */
[----:B------:R-:W-:Y:S01]  /*49b0*/  LOP3.LUT P4, RZ, R52, 0xff, RZ, 0xc0, !PT ;  /* 0x000000ff34ff7812 */ /* 0x000fe2000788c0ff */
[----:B------:R-:W-:Y:S01]  /*49c0*/  FMUL.FTZ R0, R0, UR4 ;  /* 0x0000000400007c20 */ /* 0x000fe20008410000 */
[----:B------:R-:W-:Y:S01]  /*49d0*/  LOP3.LUT P5, RZ, R52, 0xff00, RZ, 0xc0, !PT ;  /* 0x0000ff0034ff7812 */ /* 0x000fe200078ac0ff */
[----:B------:R-:W-:Y:S01]  /*49e0*/  FMUL.FTZ R118, R118, UR4 ;  /* 0x0000000476767c20 */ /* 0x000fe20008410000 */
[----:B------:R-:W-:Y:S01]  /*49f0*/  LOP3.LUT P6, RZ, R52, 0xff000000, RZ, 0xc0, !PT ;  /* 0xff00000034ff7812 */ /* 0x000fe200078cc0ff */
[----:B------:R-:W-:Y:S01]  /*4a00*/  FMUL.FTZ R52, R50, UR4 ;  /* 0x0000000432347c20 */ /* 0x000fe20008410000 */
[----:B------:R-:W-:-:S02]  /*4a10*/  ISETP.GE.U32.AND.EX P3, PT, R53, 0x1000000, PT, P3 ;  /* 0x010000003500780c */ /* 0x000fc40003f66130 */
[----:B------:R-:W-:Y:S02]  /*4a20*/  FSEL R50, R44, RZ, P6 ;  /* 0x000000ff2c327208 */ /* 0x000fe40003000000 */
[----:B------:R-:W-:Y:S02]  /*4a30*/  FSEL R51, R0, RZ, P5 ;  /* 0x000000ff00337208 */ /* 0x000fe40002800000 */
        /* <DEDUP_REMOVED lines=8> */
.L_x_5672:
[-CC-:B------:R-:W-:Y:S01]  /*4ac0*/  FFMA.FTZ R0, R155, R50.reuse, R51.reuse ;  /* 0x000000329b007223 */ /* 0x180fe20000010033 */
[-CC-:B0-----:R-:W-:Y:S01]  /*4ad0*/  FFMA.FTZ R45, R150, R50.reuse, R51.reuse ;  /* 0x00000032962d7223 */ /* 0x181fe20000010033 */
[-CC-:B------:R-:W-:Y:S01]  /*4ae0*/  FFMA.FTZ R153, R153, R50.reuse, R51.reuse ;  /* 0x0000003299997223 */ /* 0x180fe20000010033 */
[-C--:B------:R-:W-:Y:S01]  /*4af0*/  FFMA.FTZ R44, R159, R50.reuse, R51 ;  /* 0x000000329f2c7223 */ /* 0x080fe20000010033 */
[----:B------:R-:W-:Y:S01]  /*4b00*/  FADD.FTZ R65, R65, -R0 ;  /* 0x8000000041417221 */ /* 0x000fe20000010000 */
[----:B------:R-:W-:Y:S01]  /*4b10*/  FADD.FTZ R45, R58, -R45 ;  /* 0x8000002d3a2d7221 */ /* 0x000fe20000010000 */
[-CC-:B------:R-:W-:Y:S01]  /*4b20*/  FFMA.FTZ R154, R154, R50.reuse, R51.reuse ;  /* 0x000000329a9a7223 */ /* 0x180fe20000010033 */
[-CC-:B------:R-:W-:Y:S01]  /*4b30*/  FFMA.FTZ R47, R158, R50.reuse, R51.reuse ;  /* 0x000000329e2f7223 */ /* 0x180fe20000010033 */
[----:B------:R-:W-:Y:S01]  /*4b40*/  FMUL.FTZ R65, R116, R65 ;  /* 0x0000004174417220 */ /* 0x000fe20000410000 */
[-C--:B------:R-:W-:Y:S01]  /*4b50*/  FFMA.FTZ R55, R156, R50.reuse, R51 ;  /* 0x000000329c377223 */ /* 0x080fe20000010033 */
        /* <DEDUP_REMOVED lines=47> */
[----:B------:R-:W-:Y:S02]  /*4e50*/  F2FP.F16.F32.PACK_AB R47, R50, R61 ;  /* 0x0000003d322f723e */ /* 0x000fe400000000ff */
[----:B------:R-:W-:Y:S02]  /*4e60*/  F2FP.F16.F32.PACK_AB R46, R53, R46 ;  /* 0x0000002e352e723e */ /* 0x000fe400000000ff */
[----:B------:R-:W-:-:S02]  /*4e70*/  F2FP.F16.F32.PACK_AB R45, R0, R45 ;  /* 0x0000002d002d723e */ /* 0x000fc400000000ff */
[----:B------:R-:W-:-:S07]  /*4e80*/  F2FP.F16.F32.PACK_AB R44, R51, R44 ;  /* 0x0000002c332c723e */ /* 0x000fce00000000ff */
.L_x_5673:
[----:B------:R-:W0:Y:S01]  /*4e90*/  @P0 LDC.64 R50, c[0x0][0x478] ;  /* 0x00011e00ff320b82 */ /* 0x000e220000000a00 */
[----:B------:R-:W-:-:S04]  /*4ea0*/  IMAD.WIDE.U32 R48, R117, 0x10, R48 ;  /* 0x0000001075307825 */ /* 0x000fc800078e0030 */
[----:B0-----:R-:W-:-:S05]  /*4eb0*/  @P0 IMAD.WIDE.U32 R50, R117, 0x10, R50 ;  /* 0x0000001075320825 */ /* 0x001fca00078e0032 */
[----:B------:R2:W-:Y:S04]  /*4ec0*/  @P0 STG.E.128 desc[UR6][R50.64], R40 ;  /* 0x0000002832000986 */ /* 0x0005e8000c101d06 */
[----:B------:R2:W-:Y:S02]  /*4ed0*/  STG.E.128 desc[UR6][R48.64], R44 ;  /* 0x0000002c30007986 */ /* 0x0005e4000c101d06 */
.L_x_5667:
        /* <DEDUP_REMOVED lines=53> */
.L_x_5664:
        /* <DEDUP_REMOVED lines=21> */
.L_x_5675:
        /* <DEDUP_REMOVED lines=16> */
.L_x_10763:


//--------------------- .text._ZN10layer_norm22ln_bwd_finalize_kernelINS_22Kernel_traits_finalizeILj6144Ef6__halfS2_S2_fjLb0ELj1024ELj4ENS_18Kernel_traits_baseILj6144EfS2_S2_S2_fjLj1024EEEEELb0ELb0EEEvNS_9BwdParamsE --------------------------
	.section	.text._ZN10layer_norm22ln_bwd_finalize_kernelINS_22Kernel_traits_finalizeILj6144Ef6__halfS2_S2_fjLb0ELj1024ELj4ENS_18Kernel_traits_baseILj6144EfS2_S2_S2_fjLj1024EEEEELb0ELb0EEEvNS_9BwdParamsE,"ax",@progbits
	.align	128
        .global         _ZN10layer_norm22ln_bwd_finalize_kernelINS_22Kernel_traits_finalizeILj6144Ef6__halfS2_S2_fjLb0ELj1024ELj4ENS_18Kernel_traits_baseILj6144EfS2_S2_S2_fjLj1024EEEEELb0ELb0EEEvNS_9BwdParamsE
        .type           _ZN10layer_norm22ln_bwd_finalize_kernelINS_22Kernel_traits_finalizeILj6144Ef6__halfS2_S2_fjLb0ELj1024ELj4ENS_18Kernel_traits_baseILj6144EfS2_S2_S2_fjLj1024EEEEELb0ELb0EEEvNS_9BwdParamsE,@function
        .size           _ZN10layer_norm22ln_bwd_finalize_kernelINS_22Kernel_traits_finalizeILj6144Ef6__halfS2_S2_fjLb0ELj1024ELj4ENS_18Kernel_traits_baseILj6144EfS2_S2_S2_fjLj1024EEEEELb0ELb0EEEvNS_9BwdParamsE,(.L_x_10764 - _ZN10layer_norm22ln_bwd_finalize_kernelINS_22Kernel_traits_finalizeILj6144Ef6__halfS2_S2_fjLb0ELj1024ELj4ENS_18Kernel_traits_baseILj6144EfS2_S2_S2_fjLj1024EEEEELb0ELb0EEEvNS_9BwdParamsE)
        .other          _ZN10layer_norm22ln_bwd_finalize_kernelINS_22Kernel_traits_finalizeILj6144Ef6__halfS2_S2_fjLb0ELj1024ELj4ENS_18Kernel_traits_baseILj6144EfS2_S2_S2_fjLj1024EEEEELb0ELb0EEEvNS_9BwdParamsE,@"STO_CUDA_ENTRY STV_DEFAULT"
_ZN10layer_norm22ln_bwd_finalize_kernelINS_22Kernel_traits_finalizeILj6144Ef6__halfS2_S2_fjLb0ELj1024ELj4ENS_18Kernel_traits_baseILj6144EfS2_S2_S2_fjLj1024EEEEELb0ELb0EEEvNS_9BwdParamsE:
.text._ZN10layer_norm22ln_bwd_finalize_kernelINS_22Kernel_traits_finalizeILj6144Ef6__halfS2_S2_fjLb0ELj1024ELj4ENS_18Kernel_traits_baseILj6144EfS2_S2_S2_fjLj1024EEEEELb0ELb0EEEvNS_9BwdParamsE:
        /* <DEDUP_REMOVED lines=78> */
.L_x_5680:
        /* <DEDUP_REMOVED lines=118> */
.L_x_5679:
[----:B------:R-:W-:Y:S05]  /*0c40*/  BSYNC.RECONVERGENT B1 ;  /* 0x0000000000017941 */ /* 0x000fea0003800200 */
.L_x_5678:
        /* <DEDUP_REMOVED lines=68> */
.L_x_5682:
[----:B------:R-:W-:Y:S05]  /*1090*/  BSYNC.RECONVERGENT B1 ;  /* 0x0000000000017941 */ /* 0x000fea0003800200 */
.L_x_5681:
        /* <DEDUP_REMOVED lines=37> */
.L_x_5684:
[----:B------:R-:W-:Y:S05]  /*12f0*/  BSYNC.RECONVERGENT B1 ;  /* 0x0000000000017941 */ /* 0x000fea0003800200 */
.L_x_5683:
[----:B------:R-:W-:Y:S05]  /*1300*/  @!P1 BRA `(.L_x_5677) ;  /* 0x00000000003c9947 */ /* 0x000fea0003800000 */
[----:B------:R-:W0:Y:S01]  /*1310*/  LDC.64 R8, c[0x0][0x440] ;  /* 0x00011000ff087b82 */ /* 0x000e220000000a00 */
[----:B------:R-:W-:Y:S01]  /*1320*/  IMAD R0, R3, R54, R0 ;  /* 0x0000003603007224 */ /* 0x000fe200078e0200 */
[----:B------:R-:W-:-:S04]  /*1330*/  IADD3 R12, PT, PT, -R55, RZ, RZ ;  /* 0x000000ff370c7210 */ /* 0x000fc80007ffe1ff */
[----:B------:R-:W-:Y:S02]  /*1340*/  IADD3 R3, PT, PT, R57, R0, RZ ;  /* 0x0000000039037210 */ /* 0x000fe40007ffe0ff */
[----:B------:R-:W1:Y:S05]  /*1350*/  LDC.64 R10, c[0x0][0x448] ;  /* 0x00011200ff0a7b82 */ /* 0x000e6a0000000a00 */
.L_x_5685:
        /* <DEDUP_REMOVED lines=10> */
.L_x_5677:
[----:B------:R-:W-:Y:S05]  /*1400*/  BSYNC.RECONVERGENT B0 ;  /* 0x0000000000007941 */ /* 0x000fea0003800200 */
.L_x_5676:
        /* <DEDUP_REMOVED lines=60> */
.L_x_5686:
        /* <DEDUP_REMOVED lines=11> */
.L_x_10764:


//--------------------- .text._ZN10layer_norm13ln_bwd_kernelINS_13Kernel_traitsIf6__halfS2_S2_fjLj6144ELj1ELj1ELj8ELj16ENS_18Kernel_traits_baseILj6144EfS2_S2_S2_fjLj256EEEEELb1ELb0ELb1ELb0EEEvNS_9BwdParamsE --------------------------
	.section	.text._ZN10layer_norm13ln_bwd_kernelINS_13Kernel_traitsIf6__halfS2_S2_fjLj6144ELj1ELj1ELj8ELj16ENS_18Kernel_traits_baseILj6144EfS2_S2_S2_fjLj256EEEEELb1ELb0ELb1ELb0EEEvNS_9BwdParamsE,"ax",@progbits
	.align	128
        .global         _ZN10layer_norm13ln_bwd_kernelINS_13Kernel_traitsIf6__halfS2_S2_fjLj6144ELj1ELj1ELj8ELj16ENS_18Kernel_traits_baseILj6144EfS2_S2_S2_fjLj256EEEEELb1ELb0ELb1ELb0EEEvNS_9BwdParamsE
        .type           _ZN10layer_norm13ln_bwd_kernelINS_13Kernel_traitsIf6__halfS2_S2_fjLj6144ELj1ELj1ELj8ELj16ENS_18Kernel_traits_baseILj6144EfS2_S2_S2_fjLj256EEEEELb1ELb0ELb1ELb0EEEvNS_9BwdParamsE,@function
        .size           _ZN10layer_norm13ln_bwd_kernelINS_13Kernel_traitsIf6__halfS2_S2_fjLj6144ELj1ELj1ELj8ELj16ENS_18Kernel_traits_baseILj6144EfS2_S2_S2_fjLj256EEEEELb1ELb0ELb1ELb0EEEvNS_9BwdParamsE,(.L_x_10765 - _ZN10layer_norm13ln_bwd_kernelINS_13Kernel_traitsIf6__halfS2_S2_fjLj6144ELj1ELj1ELj8ELj16ENS_18Kernel_traits_baseILj6144EfS2_S2_S2_fjLj256EEEEELb1ELb0ELb1ELb0EEEvNS_9BwdParamsE)
        .other          _ZN10layer_norm13ln_bwd_kernelINS_13Kernel_traitsIf6__halfS2_S2_fjLj6144ELj1ELj1ELj8ELj16ENS_18Kernel_traits_baseILj6144EfS2_S2_S2_fjLj256EEEEELb1ELb0ELb1ELb0EEEvNS_9BwdParamsE,@"STO_CUDA_ENTRY STV_DEFAULT"
_ZN10layer_norm13ln_bwd_kernelINS_13Kernel_traitsIf6__halfS2_S2_fjLj6144ELj1ELj1ELj8ELj16ENS_18Kernel_traits_baseILj6144EfS2_S2_S2_fjLj256EEEEELb1ELb0ELb1ELb0EEEvNS_9BwdParamsE:
.text._ZN10layer_norm13ln_bwd_kernelINS_13Kernel_traitsIf6__halfS2_S2_fjLj6144ELj1ELj1ELj8ELj16ENS_18Kernel_traits_baseILj6144EfS2_S2_S2_fjLj256EEEEELb1ELb0ELb1ELb0EEEvNS_9BwdParamsE:
        /* <DEDUP_REMOVED lines=86> */
.L_x_5800:
        /* <DEDUP_REMOVED lines=56> */
[----:B------:R-:W-:Y:S02]  /*08e0*/  IADD3 R161, PT, PT, R161, 0x100, RZ ;  /* 0x00000100a1a17810 */ /* 0x000fe40007ffe0ff */
[----:B------:R-:W-:Y:S01]  /*08f0*/  IADD3 R164, PT, PT, R164, 0x100, RZ ;  /* 0x00000100a4a47810 */ /* 0x000fe20007ffe0ff */
[----:B---3--:R-:W-:Y:S02]  /*0900*/  HADD2.F32 R150, -RZ, R96.H0_H0 ;  /* 0x20000060ff967230 */ /* 0x008fe40000004100 */
[--C-:B------:R-:W-:Y:S02]  /*0910*/  HADD2.F32 R152, -RZ, R97.reuse.H0_H0 ;  /* 0x20000061ff987230 */ /* 0x100fe40000004100 */
[----:B------:R-:W-:-:S02]  /*0920*/  HADD2.F32 R154, -RZ, R97.H1_H1 ;  /* 0x30000061ff9a7230 */ /* 0x000fc40000004100 */
[----:B------:R-:W-:Y:S01]  /*0930*/  FADD.FTZ R3, -R163, R150 ;  /* 0x00000096a3037221 */ /* 0x000fe20000010100 */
[----:B------:R-:W-:Y:S02]  /*0940*/  HADD2.F32 R96, -RZ, R96.H1_H1 ;  /* 0x30000060ff607230 */ /* 0x000fe40000004100 */
[--C-:B----4-:R-:W-:Y:S02]  /*0950*/  HADD2.F32 R97, -RZ, R100.reuse.H0_H0 ;  /* 0x20000064ff617230 */ /* 0x110fe40000004100 */
[----:B------:R-:W-:Y:S01]  /*0960*/  FMUL.FTZ R3, R128, R3 ;  /* 0x0000000380037220 */ /* 0x000fe20000410000 */
[----:B------:R-:W-:Y:S02]  /*0970*/  HADD2.F32 R100, -RZ, R100.H1_H1 ;  /* 0x30000064ff647230 */ /* 0x000fe40000004100 */
[--C-:B------:R-:W-:Y:S02]  /*0980*/  HADD2.F32 R160, -RZ, R99.reuse.H0_H0 ;  /* 0x20000063ffa07230 */ /* 0x100fe40000004100 */
[----:B------:R-:W-:Y:S01]  /*0990*/  FMUL.FTZ R150, R84, R97 ;  /* 0x0000006154967220 */ /* 0x000fe20000410000 */
[----:B------:R-:W-:-:S02]  /*09a0*/  HADD2.F32 R162, -RZ, R99.H1_H1 ;  /* 0x30000063ffa27230 */ /* 0x000fc40000004100 */
[----:B------:R-:W-:Y:S01]  /*09b0*/  FADD.FTZ R99, -R163, R96 ;  /* 0x00000060a3637221 */ /* 0x000fe20000010100 */
[--C-:B------:R-:W-:Y:S02]  /*09c0*/  HADD2.F32 R156, -RZ, R98.reuse.H0_H0 ;  /* 0x20000062ff9c7230 */ /* 0x100fe40000004100 */
[----:B------:R-:W-:Y:S02]  /*09d0*/  HADD2.F32 R158, -RZ, R98.H1_H1 ;  /* 0x30000062ff9e7230 */ /* 0x000fe40000004100 */
[----:B------:R-:W-:Y:S01]  /*09e0*/  FADD.FTZ R36, R36, R97 ;  /* 0x0000006124247221 */ /* 0x000fe20000010000 */
[--C-:B------:R-:W-:Y:S02]  /*09f0*/  HADD2.F32 R147, -RZ, R101.reuse.H0_H0 ;  /* 0x20000065ff937230 */ /* 0x100fe40000004100 */
[----:B------:R-:W-:Y:S01]  /*0a00*/  FFMA.FTZ R60, R3, R97, R60 ;  /* 0x00000061033c7223 */ /* 0x000fe2000001003c */
[----:B------:R-:W-:Y:S02]  /*0a10*/  HADD2.F32 R98, -RZ, R101.H1_H1 ;  /* 0x30000065ff627230 */ /* 0x000fe40000004100 */
[----:B------:R-:W-:Y:S01]  /*0a20*/  FADD.FTZ R101, -R163, R154 ;  /* 0x0000009aa3657221 */ /* 0x000fe20000010100 */
[----:B------:R-:W-:Y:S01]  /*0a30*/  FMUL.FTZ R145, R85, R100 ;  /* 0x0000006455917220 */ /* 0x000fe20000410000 */
[----:B------:R-:W-:Y:S01]  /*0a40*/  FADD.FTZ R96, RZ, R150 ;  /* 0x00000096ff607221 */ /* 0x000fe20000010000 */
[----:B------:R-:W-:Y:S01]  /*0a50*/  FADD.FTZ R143, -R163, R152 ;  /* 0x00000098a38f7221 */ /* 0x000fe20000010100 */
[C---:B0-----:R-:W-:Y:S01]  /*0a60*/  FMUL.FTZ R148, R128.reuse, R99 ;  /* 0x0000006380947220 */ /* 0x041fe20000410000 */
[----:B------:R-:W-:Y:S01]  /*0a70*/  FFMA.FTZ R97, R3, R150, RZ ;  /* 0x0000009603617223 */ /* 0x000fe200000100ff */
        /* <DEDUP_REMOVED lines=8> */
[----:B------:R-:W-:Y:S01]  /*0b00*/  FADD.FTZ R103, -R163, R156 ;  /* 0x0000009ca3677221 */ /* 0x000fe20000010100 */
[--C-:B------:R-:W-:Y:S02]  /*0b10*/  HADD2.F32 R151, -RZ, R102.reuse.H0_H0 ;  /* 0x20000066ff977230 */ /* 0x100fe40000004100 */
[-C--:B------:R-:W-:Y:S01]  /*0b20*/  FFMA.FTZ R63, R152, R98.reuse, R63 ;  /* 0x00000062983f7223 */ /* 0x080fe2000001003f */
[----:B------:R-:W-:Y:S01]  /*0b30*/  FMUL.FTZ R149, R87, R98 ;  /* 0x0000006257957220 */ /* 0x000fe20000410000 */
[----:B------:R-:W-:Y:S01]  /*0b40*/  FADD.FTZ R98, R99, R154 ;  /* 0x0000009a63627221 */ /* 0x000fe20000010000 */
[C---:B------:R-:W-:Y:S01]  /*0b50*/  FFMA.FTZ R97, R143.reuse, R154, R96 ;  /* 0x0000009a8f617223 */ /* 0x040fe20000010060 */
        /* <DEDUP_REMOVED lines=10> */
[----:B------:R-:W-:Y:S01]  /*0c00*/  FADD.FTZ R155, -R163, R160 ;  /* 0x000000a0a39b7221 */ /* 0x000fe20000010100 */
[C---:B------:R-:W-:Y:S01]  /*0c10*/  FMUL.FTZ R158, R128.reuse, R153 ;  /* 0x00000099809e7220 */ /* 0x040fe20000410000 */
        /* <DEDUP_REMOVED lines=22> */
.L_x_5691:
[----:B----4-:R-:W-:Y:S05]  /*0d80*/  BSYNC.RECONVERGENT B1 ;  /* 0x0000000000017941 */ /* 0x010fea0003800200 */
.L_x_5690:
        /* <DEDUP_REMOVED lines=16> */
[----:B------:R-:W-:Y:S02]  /*0e90*/  IADD3 R165, PT, PT, R165, 0x100, RZ ;  /* 0x00000100a5a57810 */ /* 0x000fe40007ffe0ff */
[----:B------:R-:W-:Y:S02]  /*0ea0*/  IADD3 R161, PT, PT, R161, 0x100, RZ ;  /* 0x00000100a1a17810 */ /* 0x000fe40007ffe0ff */
[----:B------:R-:W-:Y:S01]  /*0eb0*/  IADD3 R164, PT, PT, R164, 0x100, RZ ;  /* 0x00000100a4a47810 */ /* 0x000fe20007ffe0ff */
[----:B---3--:R-:W-:-:S02]  /*0ec0*/  HADD2.F32 R122, -RZ, R97.H1_H1 ;  /* 0x30000061ff7a7230 */ /* 0x008fc40000004100 */
[----:B------:R-:W-:Y:S02]  /*0ed0*/  HADD2.F32 R116, -RZ, R96.H0_H0 ;  /* 0x20000060ff747230 */ /* 0x000fe40000004100 */
[----:B------:R-:W-:Y:S02]  /*0ee0*/  HADD2.F32 R124, -RZ, R98.H0_H0 ;  /* 0x20000062ff7c7230 */ /* 0x000fe40000004100 */
[C---:B------:R-:W-:Y:S01]  /*0ef0*/  FADD.FTZ R117, -R163.reuse, R122 ;  /* 0x0000007aa3757221 */ /* 0x040fe20000010100 */
[----:B------:R-:W-:Y:S02]  /*0f00*/  HADD2.F32 R120, -RZ, R97.H0_H0 ;  /* 0x20000061ff787230 */ /* 0x000fe40000004100 */
[----:B------:R-:W-:Y:S01]  /*0f10*/  FADD.FTZ R111, -R163, R116 ;  /* 0x00000074a36f7221 */ /* 0x000fe20000010100 */
[----:B----4-:R-:W-:Y:S02]  /*0f20*/  HADD2.F32 R97, -RZ, R100.H0_H0 ;  /* 0x20000064ff617230 */ /* 0x010fe40000004100 */
[----:B------:R-:W-:-:S02]  /*0f30*/  HADD2.F32 R118, -RZ, R96.H1_H1 ;  /* 0x30000060ff767230 */ /* 0x000fc40000004100 */
[C---:B------:R-:W-:Y:S01]  /*0f40*/  FADD.FTZ R119, -R163.reuse, R124 ;  /* 0x0000007ca3777221 */ /* 0x040fe20000010100 */
[----:B------:R-:W-:Y:S02]  /*0f50*/  HADD2.F32 R96, -RZ, R101.H1_H1 ;  /* 0x30000065ff607230 */ /* 0x000fe40000004100 */
[----:B0-----:R-:W-:Y:S01]  /*0f60*/  FADD.FTZ R113, -R163, R120 ;  /* 0x00000078a3717221 */ /* 0x001fe20000010100 */
[----:B------:R-:W-:Y:S02]  /*0f70*/  HADD2.F32 R100, -RZ, R100.H1_H1 ;  /* 0x30000064ff647230 */ /* 0x000fe40000004100 */
[C---:B------:R-:W-:Y:S01]  /*0f80*/  FMUL.FTZ R116, R128.reuse, R117 ;  /* 0x0000007580747220 */ /* 0x040fe20000410000 */
[--C-:B------:R-:W-:Y:S02]  /*0f90*/  HADD2.F32 R125, -RZ, R103.reuse.H0_H0 ;  /* 0x20000067ff7d7230 */ /* 0x100fe40000004100 */
[----:B------:R-:W-:Y:S01]  /*0fa0*/  FMUL.FTZ R111, R128, R111 ;  /* 0x0000006f806f7220 */ /* 0x000fe20000410000 */
[----:B------:R-:W-:-:S02]  /*0fb0*/  HADD2.F32 R168, -RZ, R103.H1_H1 ;  /* 0x30000067ffa87230 */ /* 0x000fc40000004100 */
        /* <DEDUP_REMOVED lines=14> */
[----:B------:R-:W-:Y:S01]  /*10a0*/  FMUL.FTZ R112, R128, R103 ;  /* 0x0000006780707220 */ /* 0x000fe20000410000 */
[----:B------:R-:W-:Y:S01]  /*10b0*/  FFMA.FTZ R97, R111, R114, R166 ;  /* 0x000000726f617223 */ /* 0x000fe200000100a6 */
[----:B------:R-:W-:-:S02]  /*10c0*/  HADD2.F32 R98, -RZ, R98.H1_H1 ;  /* 0x30000062ff627230 */ /* 0x000fc40000004100 */
[----:B------:R-:W-:Y:S01]  /*10d0*/  FADD.FTZ R30, R30, R99 ;  /* 0x000000631e1e7221 */ /* 0x000fe20000010000 */
[-C--:B------:R-:W-:Y:S01]  /*10e0*/  FFMA.FTZ R54, R113, R99.reuse, R54 ;  /* 0x0000006371367223 */ /* 0x080fe20000010036 */
[----:B------:R-:W-:Y:S01]  /*10f0*/  FMUL.FTZ R118, R78, R99 ;  /* 0x000000634e767220 */ /* 0x000fe20000410000 */
[----:B------:R-:W-:Y:S01]  /*1100*/  FADD.FTZ R99, R96, R115 ;  /* 0x0000007360637221 */ /* 0x000fe20000010000 */
[----:B------:R-:W-:Y:S01]  /*1110*/  FFMA.FTZ R96, R112, R115, R97 ;  /* 0x0000007370607223 */ /* 0x000fe20000010061 */
[--C-:B------:R-:W-:Y:S02]  /*1120*/  HADD2.F32 R101, -RZ, R102.reuse.H0_H0 ;  /* 0x20000066ff657230 */ /* 0x100fe40000004100 */
[----:B------:R-:W-:Y:S01]  /*1130*/  FADD.FTZ R121, -R163, R98 ;  /* 0x00000062a3797221 */ /* 0x000fe20000010100 */
[----:B------:R-:W-:Y:S01]  /*1140*/  FADD.FTZ R98, R99, R118 ;  /* 0x0000007663627221 */ /* 0x000fe20000010000 */
[----:B------:R-:W-:Y:S01]  /*1150*/  FFMA.FTZ R97, R113, R118, R96 ;  /* 0x0000007671617223 */ /* 0x000fe20000010060 */
[----:B------:R-:W-:-:S02]  /*1160*/  HADD2.F32 R102, -RZ, R102.H1_H1 ;  /* 0x30000066ff667230 */ /* 0x000fc40000004100 */
        /* <DEDUP_REMOVED lines=29> */
.L_x_5693:
[----:B------:R-:W-:Y:S05]  /*1340*/  BSYNC.RECONVERGENT B1 ;  /* 0x0000000000017941 */ /* 0x000fea0003800200 */
.L_x_5692:
        /* <DEDUP_REMOVED lines=17> */
[----:B------:R-:W-:Y:S02]  /*1460*/  HADD2.F32 R138, -RZ, R102.H0_H0 ;  /* 0x20000066ff8a7230 */ /* 0x000fe40000004100 */
[--C-:B------:R-:W-:Y:S02]  /*1470*/  HADD2.F32 R134, -RZ, R101.reuse.H0_H0 ;  /* 0x20000065ff867230 */ /* 0x100fe40000004100 */
[----:B------:R-:W-:Y:S02]  /*1480*/  HADD2.F32 R136, -RZ, R101.H1_H1 ;  /* 0x30000065ff887230 */ /* 0x000fe40000004100 */
[----:B------:R-:W-:-:S02]  /*1490*/  HADD2.F32 R140, -RZ, R103.H0_H0 ;  /* 0x20000067ff8c7230 */ /* 0x000fc40000004100 */
[----:B------:R-:W-:Y:S02]  /*14a0*/  HADD2.F32 R142, -RZ, R103.H1_H1 ;  /* 0x30000067ff8e7230 */ /* 0x000fe40000004100 */
[C---:B------:R-:W-:Y:S01]  /*14b0*/  FADD.FTZ R103, -R163.reuse, R100 ;  /* 0x00000064a3677221 */ /* 0x040fe20000010100 */
[--C-:B----4-:R-:W-:Y:S02]  /*14c0*/  HADD2.F32 R101, -RZ, R96.reuse.H0_H0 ;  /* 0x20000060ff657230 */ /* 0x110fe40000004100 */
[C---:B------:R-:W-:Y:S01]  /*14d0*/  FADD.FTZ R139, -R163.reuse, R138 ;  /* 0x0000008aa38b7221 */ /* 0x040fe20000010100 */
[C---:B------:R-:W-:Y:S01]  /*14e0*/  FADD.FTZ R129, -R163.reuse, R132 ;  /* 0x00000084a3817221 */ /* 0x040fe20000010100 */
[----:B------:R-:W-:Y:S02]  /*14f0*/  HADD2.F32 R96, -RZ, R96.H1_H1 ;  /* 0x30000060ff607230 */ /* 0x000fe40000004100 */
[----:B------:R-:W-:Y:S01]  /*1500*/  FADD.FTZ R165, -R163, R140 ;  /* 0x0000008ca3a57221 */ /* 0x000fe20000010100 */
[----:B0-----:R-:W-:-:S02]  /*1510*/  HADD2.F32 R131, -RZ, R97.H0_H0 ;  /* 0x20000061ff837230 */ /* 0x001fc40000004100 */
[----:B------:R-:W-:Y:S01]  /*1520*/  FMUL.FTZ R138, R128, R103 ;  /* 0x00000067808a7220 */ /* 0x000fe20000410000 */
[----:B------:R-:W-:Y:S02]  /*1530*/  HADD2.F32 R100, -RZ, R97.H1_H1 ;  /* 0x30000061ff647230 */ /* 0x000fe40000004100 */
[----:B------:R-:W-:Y:S01]  /*1540*/  FMUL.FTZ R140, R68, R101 ;  /* 0x00000065448c7220 */ /* 0x000fe20000410000 */
[----:B------:R-:W-:Y:S02]  /*1550*/  HADD2.F32 R102, -RZ, R102.H1_H1 ;  /* 0x30000066ff667230 */ /* 0x000fe40000004100 */
[C---:B------:R-:W-:Y:S01]  /*1560*/  FMUL.FTZ R139, R128.reuse, R139 ;  /* 0x0000008b808b7220 */ /* 0x040fe20000410000 */
[--C-:B------:R-:W-:Y:S02]  /*1570*/  HADD2.F32 R97, -RZ, R98.reuse.H0_H0 ;  /* 0x20000062ff617230 */ /* 0x100fe40000004100 */
[----:B------:R-:W-:Y:S01]  /*1580*/  FMUL.FTZ R129, R128, R129 ;  /* 0x0000008180817220 */ /* 0x000fe20000410000 */
        /* <DEDUP_REMOVED lines=8> */
[----:B------:R-:W-:Y:S01]  /*1610*/  FADD.FTZ R135, -R163, R134 ;  /* 0x00000086a3877221 */ /* 0x000fe20000010100 */
[----:B------:R-:W-:Y:S01]  /*1620*/  FFMA.FTZ R97, R129, R140, R166 ;  /* 0x0000008c81617223 */ /* 0x000fe200000100a6 */
[C---:B------:R-:W-:Y:S01]  /*1630*/  FADD.FTZ R133, -R163.reuse, R136 ;  /* 0x00000088a3857221 */ /* 0x040fe20000010100 */
[----:B------:R-:W-:Y:S01]  /*1640*/  FADD.FTZ R169, -R163, R142 ;  /* 0x0000008ea3a97221 */ /* 0x000fe20000010100 */
[----:B------:R-:W-:-:S02]  /*1650*/  HADD2.F32 R98, -RZ, R98.H1_H1 ;  /* 0x30000062ff627230 */ /* 0x000fc40000004100 */
[----:B------:R-:W-:Y:S01]  /*1660*/  FMUL.FTZ R134, R128, R161 ;  /* 0x000000a180867220 */ /* 0x000fe20000410000 */
[--C-:B------:R-:W-:Y:S02]  /*1670*/  HADD2.F32 R163, -RZ, R99.reuse.H0_H0 ;  /* 0x20000063ffa37230 */ /* 0x100fe40000004100 */
[----:B------:R-:W-:Y:S02]  /*1680*/  HADD2.F32 R102, -RZ, R99.H1_H1 ;  /* 0x30000063ff667230 */ /* 0x000fe40000004100 */
[----:B------:R-:W-:Y:S01]  /*1690*/  FADD.FTZ R99, R96, R137 ;  /* 0x0000008960637221 */ /* 0x000fe20000010000 */
[----:B------:R-:W-:Y:S01]  /*16a0*/  FMUL.FTZ R135, R128, R135 ;  /* 0x0000008780877220 */ /* 0x000fe20000410000 */
[----:B------:R-:W-:Y:S01]  /*16b0*/  FMUL.FTZ R144, R70, R131 ;  /* 0x0000008346907220 */ /* 0x000fe20000410000 */
        /* <DEDUP_REMOVED lines=33> */
.L_x_5689:
        /* <DEDUP_REMOVED lines=33> */
.L_x_5695:
[C---:B------:R-:W-:Y:S02]  /*1ae0*/  ISETP.GE.U32.AND P1, PT, R0.reuse, 0x100, PT ;  /* 0x000001000000780c */ /* 0x040fe40003f26070 */
[C---:B------:R-:W-:Y:S02]  /*1af0*/  ISETP.GE.U32.AND P2, PT, R0.reuse, 0x200, PT ;  /* 0x000002000000780c */ /* 0x040fe40003f46070 */
[----:B------:R-:W-:-:S09]  /*1b00*/  ISETP.GE.U32.AND P3, PT, R0, 0x300, PT ;  /* 0x000003000000780c */ /* 0x000fd20003f66070 */
[----:B------:R-:W0:Y:S08]  /*1b10*/  @P1 LDC.64 R96, c[0x0][0x438] ;  /* 0x00010e00ff601b82 */ /* 0x000e300000000a00 */
[----:B------:R-:W1:Y:S08]  /*1b20*/  @P2 LDC.64 R98, c[0x0][0x438] ;  /* 0x00010e00ff622b82 */ /* 0x000e700000000a00 */
[----:B------:R-:W2:Y:S01]  /*1b30*/  @P3 LDC.64 R100, c[0x0][0x438] ;  /* 0x00010e00ff643b82 */ /* 0x000ea20000000a00 */
[C---:B0-----:R-:W-:Y:S01]  /*1b40*/  @P1 IMAD.WIDE.U32 R96, R161.reuse, 0x10, R96 ;  /* 0x00000010a1601825 */ /* 0x041fe200078e0060 */
[----:B------:R-:W-:-:S06]  /*1b50*/  @P1 IADD3 R161, PT, PT, R161, 0x100, RZ ;  /* 0x00000100a1a11810 */ /* 0x000fcc0007ffe0ff */
[----:B------:R-:W0:Y:S01]  /*1b60*/  @P2 LDC.64 R164, c[0x0][0x3b0] ;  /* 0x0000ec00ffa42b82 */ /* 0x000e220000000a00 */
[----:B------:R3:W5:Y:S01]  /*1b70*/  @P1 LDG.E.128 R12, desc[UR8][R96.64] ;  /* 0x00000008600c1981 */ /* 0x000762000c1e1d00 */
[C---:B-1----:R-:W-:Y:S01]  /*1b80*/  @P2 IMAD.WIDE.U32 R102, R161.reuse, 0x10, R98 ;  /* 0x00000010a1662825 */ /* 0x042fe200078e0062 */
[----:B------:R-:W-:-:S04]  /*1b90*/  @P2 IADD3 R161, PT, PT, R161, 0x100, RZ ;  /* 0x00000100a1a12810 */ /* 0x000fc80007ffe0ff */
[----:B------:R1:W5:Y:S01]  /*1ba0*/  @P2 LDG.E.128 R8, desc[UR8][R102.64] ;  /* 0x0000000866082981 */ /* 0x000362000c1e1d00 */
[----:B---3--:R-:W3:Y:S01]  /*1bb0*/  @P3 LDC.64 R96, c[0x0][0x3b0] ;  /* 0x0000ec00ff603b82 */ /* 0x008ee20000000a00 */
[----:B--2---:R-:W-:-:S05]  /*1bc0*/  @P3 IMAD.WIDE.U32 R98, R161, 0x10, R100 ;  /* 0x00000010a1623825 */ /* 0x004fca00078e0064 */
[----:B------:R1:W5:Y:S02]  /*1bd0*/  @P3 LDG.E.128 R4, desc[UR8][R98.64] ;  /* 0x0000000862043981 */ /* 0x000364000c1e1d00 */
[----:B------:R-:W2:Y:S02]  /*1be0*/  @P1 LDC.64 R100, c[0x0][0x3b0] ;  /* 0x0000ec00ff641b82 */ /* 0x000ea40000000a00 */
[C---:B--2---:R-:W-:Y:S01]  /*1bf0*/  @P1 IMAD.WIDE.U32 R100, R163.reuse, 0x8, R100 ;  /* 0x00000008a3641825 */ /* 0x044fe200078e0064 */
[----:B------:R-:W-:-:S04]  /*1c00*/  @P1 IADD3 R163, PT, PT, R163, 0x100, RZ ;  /* 0x00000100a3a31810 */ /* 0x000fc80007ffe0ff */
[----:B------:R1:W5:Y:S01]  /*1c10*/  @P1 LDG.E.64 R104, desc[UR8][R100.64] ;  /* 0x0000000864681981 */ /* 0x000362000c1e1b00 */
[C---:B0-----:R-:W-:Y:S01]  /*1c20*/  @P2 IMAD.WIDE.U32 R164, R163.reuse, 0x8, R164 ;  /* 0x00000008a3a42825 */ /* 0x041fe200078e00a4 */
[----:B------:R-:W-:-:S04]  /*1c30*/  @P2 IADD3 R163, PT, PT, R163, 0x100, RZ ;  /* 0x00000100a3a32810 */ /* 0x000fc80007ffe0ff */
[----:B------:R1:W5:Y:S01]  /*1c40*/  @P2 LDG.E.64 R106, desc[UR8][R164.64] ;  /* 0x00000008a46a2981 */ /* 0x000362000c1e1b00 */
[----:B---3--:R-:W-:-:S05]  /*1c50*/  @P3 IMAD.WIDE.U32 R96, R163, 0x8, R96 ;  /* 0x00000008a3603825 */ /* 0x008fca00078e0060 */
[----:B------:R1:W5:Y:S01]  /*1c60*/  @P3 LDG.E.64 R108, desc[UR8][R96.64] ;  /* 0x00000008606c3981 */ /* 0x000362000c1e1b00 */
[----:B------:R-:W-:-:S07]  /*1c70*/  CS2R R166, SRZ ;  /* 0x0000000000a67805 */ /* 0x000fce000001ff00 */
.L_x_5694:
[----:B----4-:R-:W-:Y:S05]  /*1c80*/  BSYNC.RECONVERGENT B0 ;  /* 0x0000000000007941 */ /* 0x010fea0003800200 */
.L_x_5688:
        /* <DEDUP_REMOVED lines=32> */
.L_x_5697:
[----:B------:R-:W-:Y:S05]  /*1e90*/  BSYNC.RECONVERGENT B0 ;  /* 0x0000000000007941 */ /* 0x000fea0003800200 */
.L_x_5696:
        /* <DEDUP_REMOVED lines=36> */
[----:B------:R-:W-:Y:S01]  /*20e0*/  FADD.FTZ R98, R98, R101 ;  /* 0x0000006562627221 */ /* 0x000fe20000010000 */
[----:B------:R-:W-:Y:S01]  /*20f0*/  @P4 LEA.HI R102, R97, R102, RZ, 0x3 ;  /* 0x0000006661664211 */ /* 0x000fe200078f18ff */
[----:B------:R-:W-:Y:S02]  /*2100*/  FADD.FTZ R97, R99, R100 ;  /* 0x0000006463617221 */ /* 0x000fe40000010000 */
[----:B------:R-:W-:Y:S01]  /*2110*/  FMUL.FTZ R98, R98, UR11 ;  /* 0x0000000b62627c20 */ /* 0x000fe20008410000 */
[----:B------:R-:W-:Y:S01]  /*2120*/  @P4 LEA.HI.SX32 R96, R102, R165, 0x1d ;  /* 0x000000a566604211 */ /* 0x000fe200078feaff */
[----:B------:R-:W-:-:S03]  /*2130*/  FMUL.FTZ R97, R97, UR11 ;  /* 0x0000000b61617c20 */ /* 0x000fc60008410000 */
        /* <DEDUP_REMOVED lines=22> */
.L_x_5702:
        /* <DEDUP_REMOVED lines=12> */
.L_x_5703:
        /* <DEDUP_REMOVED lines=12> */
.L_x_5704:
        /* <DEDUP_REMOVED lines=12> */
.L_x_5705:
        /* <DEDUP_REMOVED lines=12> */
.L_x_5706:
        /* <DEDUP_REMOVED lines=12> */
.L_x_5707:
        /* <DEDUP_REMOVED lines=12> */
.L_x_5708:
        /* <DEDUP_REMOVED lines=14> */
.L_x_5701:
        /* <DEDUP_REMOVED lines=22> */
.L_x_5710:
[----:B------:R-:W-:Y:S05]  /*2960*/  @!P4 BRA `(.L_x_5711) ;  /* 0x000000000018c947 */ /* 0x000fea0003800000 */
[----:B------:R-:W-:Y:S01]  /*2970*/  FMUL.FTZ R92, R94, UR15 ;  /* 0x0000000f5e5c7c20 */ /* 0x000fe20008410000 */
[----:B-----5:R-:W-:-:S03]  /*2980*/  LOP3.LUT P5, RZ, R104, 0xff00, RZ, 0xc0, !PT ;  /* 0x0000ff0068ff7812 */ /* 0x020fc600078ac0ff */
[----:B------:R-:W-:-:S05]  /*2990*/  FMUL.FTZ R92, R92, UR14 ;  /* 0x0000000e5c5c7c20 */ /* 0x000fca0008410000 */
[----:B------:R-:W-:-:S04]  /*29a0*/  FSEL R92, R92, RZ, P5 ;  /* 0x000000ff5c5c7208 */ /* 0x000fc80002800000 */
[----:B------:R-:W-:-:S04]  /*29b0*/  F2FP.F16.F32.PACK_AB R92, RZ, R92 ;  /* 0x0000005cff5c723e */ /* 0x000fc800000000ff */
[----:B------:R-:W-:-:S07]  /*29c0*/  PRMT R88, R88, 0x5410, R92 ;  /* 0x0000541058587816 */ /* 0x000fce000000005c */
.L_x_5711:
        /* <DEDUP_REMOVED lines=10> */
.L_x_5712:
        /* <DEDUP_REMOVED lines=8> */
.L_x_5713:
        /* <DEDUP_REMOVED lines=21> */
.L_x_5714:
[----:B------:R-:W-:Y:S05]  /*2c40*/  @!P4 BRA `(.L_x_5715) ;  /* 0x000000000018c947 */ /* 0x000fea0003800000 */
[----:B------:R-:W-:Y:S01]  /*2c50*/  FMUL.FTZ R94, R100, UR15 ;  /* 0x0000000f645e7c20 */ /* 0x000fe20008410000 */
[----:B-----5:R-:W-:-:S03]  /*2c60*/  LOP3.LUT P5, RZ, R105, 0xff00, RZ, 0xc0, !PT ;  /* 0x0000ff0069ff7812 */ /* 0x020fc600078ac0ff */
[----:B------:R-:W-:-:S05]  /*2c70*/  FMUL.FTZ R94, R94, UR14 ;  /* 0x0000000e5e5e7c20 */ /* 0x000fca0008410000 */
[----:B------:R-:W-:-:S04]  /*2c80*/  FSEL R94, R94, RZ, P5 ;  /* 0x000000ff5e5e7208 */ /* 0x000fc80002800000 */
[----:B------:R-:W-:-:S04]  /*2c90*/  F2FP.F16.F32.PACK_AB R94, RZ, R94 ;  /* 0x0000005eff5e723e */ /* 0x000fc800000000ff */
[----:B------:R-:W-:-:S07]  /*2ca0*/  PRMT R90, R90, 0x5410, R94 ;  /* 0x000054105a5a7816 */ /* 0x000fce000000005e */
.L_x_5715:
        /* <DEDUP_REMOVED lines=10> */
.L_x_5716:
        /* <DEDUP_REMOVED lines=10> */
.L_x_5700:
        /* <DEDUP_REMOVED lines=8> */
[----:B-----5:R-:W-:-:S03]  /*2e70*/  LOP3.LUT P5, RZ, R104, 0xff, RZ, 0xc0, !PT ;  /* 0x000000ff68ff7812 */ /* 0x020fc600078ac0ff */
[----:B------:R-:W-:Y:S01]  /*2e80*/  @P0 FADD.FTZ R100, R150, -R99 ;  /* 0x8000006396640221 */ /* 0x000fe20000010000 */
[----:B------:R-:W-:-:S05]  /*2e90*/  HADD2.F32 R99, -RZ, R12.H0_H0 ;  /* 0x2000000cff637230 */ /* 0x000fca0000004100 */
[----:B------:R-:W-:-:S04]  /*2ea0*/  @P0 FFMA.FTZ R99, R128, R100, R99 ;  /* 0x0000006480630223 */ /* 0x000fc80000010063 */
[----:B------:R-:W-:-:S04]  /*2eb0*/  FMUL.FTZ R99, R99, UR15 ;  /* 0x0000000f63637c20 */ /* 0x000fc80008410000 */
[----:B------:R-:W-:-:S05]  /*2ec0*/  FMUL.FTZ R99, R99, UR14 ;  /* 0x0000000e63637c20 */ /* 0x000fca0008410000 */
[----:B------:R-:W-:-:S04]  /*2ed0*/  FSEL R99, R99, RZ, P5 ;  /* 0x000000ff63637208 */ /* 0x000fc80002800000 */
[----:B------:R-:W-:-:S04]  /*2ee0*/  F2FP.F16.F32.PACK_AB R99, RZ, R99 ;  /* 0x00000063ff63723e */ /* 0x000fc800000000ff */
[----:B------:R-:W-:-:S07]  /*2ef0*/  PRMT R88, R99, 0x7610, R88 ;  /* 0x0000761063587816 */ /* 0x000fce0000000058 */
.L_x_5718:
        /* <DEDUP_REMOVED lines=11> */
.L_x_5719:
[----:B------:R-:W-:Y:S05]  /*2fb0*/  @!P4 BRA `(.L_x_5720) ;  /* 0x000000000028c947 */ /* 0x000fea0003800000 */
        /* <DEDUP_REMOVED lines=10> */
.L_x_5720:
        /* <DEDUP_REMOVED lines=11> */
.L_x_5721:
        /* <DEDUP_REMOVED lines=11> */
.L_x_5722:
        /* <DEDUP_REMOVED lines=11> */
.L_x_5723:
        /* <DEDUP_REMOVED lines=11> */
.L_x_5724:
        /* <DEDUP_REMOVED lines=13> */
.L_x_5717:
[----:B------:R-:W-:Y:S01]  /*33f0*/  ISETP.GT.AND P6, PT, R110, RZ, PT ;  /* 0x000000ff6e00720c */ /* 0x000fe20003fc4270 */
[--C-:B-----5:R-:W-:Y:S02]  /*3400*/  HADD2.F32 R99, -RZ, R13.reuse.H0_H0 ;  /* 0x2000000dff637230 */ /* 0x120fe40000004100 */
[----:B------:R-:W-:Y:S02]  /*3410*/  HADD2.F32 R95, -RZ, R12.H1_H1 ;  /* 0x3000000cff5f7230 */ /* 0x000fe40000004100 */
[--C-:B------:R-:W-:Y:S02]  /*3420*/  HADD2.F32 R103, -RZ, R14.reuse.H0_H0 ;  /* 0x2000000eff677230 */ /* 0x100fe40000004100 */
[----:B------:R-:W-:Y:S02]  /*3430*/  HADD2.F32 R101, -RZ, R13.H1_H1 ;  /* 0x3000000dff657230 */ /* 0x000fe40000004100 */
[----:B------:R-:W-:Y:S02]  /*3440*/  HADD2.F32 R161, -RZ, R15.H0_H0 ;  /* 0x2000000fffa17230 */ /* 0x000fe40000004100 */
[----:B------:R-:W-:-:S02]  /*3450*/  HADD2.F32 R157, -RZ, R14.H1_H1 ;  /* 0x3000000eff9d7230 */ /* 0x000fc40000004100 */
[-CC-:B------:R-:W-:Y:S01]  /*3460*/  @P6 FFMA.FTZ R93, R143, R97.reuse, R98.reuse ;  /* 0x000000618f5d6223 */ /* 0x180fe20000010062 */
[----:B------:R-:W-:-:S03]  /*3470*/  @P6 FFMA.FTZ R92, R148, R97, R98 ;  /* 0x00000061945c6223 */ /* 0x000fc60000010062 */
[----:B------:R-:W-:Y:S01]  /*3480*/  @P6 FADD.FTZ R93, R154, -R93 ;  /* 0x8000005d9a5d6221 */ /* 0x000fe20000010000 */
[----:B------:R-:W-:-:S03]  /*3490*/  @P6 FADD.FTZ R92, R145, -R92 ;  /* 0x8000005c915c6221 */ /* 0x000fc60000010000 */
[C---:B------:R-:W-:Y:S01]  /*34a0*/  @P6 FFMA.FTZ R99, R128.reuse, R93, R99 ;  /* 0x0000005d80636223 */ /* 0x040fe20000010063 */
[-CC-:B------:R-:W-:Y:S01]  /*34b0*/  @P6 FFMA.FTZ R93, R147, R97.reuse, R98.reuse ;  /* 0x00000061935d6223 */ /* 0x180fe20000010062 */
[----:B------:R-:W-:Y:S01]  /*34c0*/  @P6 FFMA.FTZ R95, R128, R92, R95 ;  /* 0x0000005c805f6223 */ /* 0x000fe2000001005f */
[----:B------:R-:W-:Y:S02]  /*34d0*/  @P6 FFMA.FTZ R92, R152, R97, R98 ;  /* 0x00000061985c6223 */ /* 0x000fe40000010062 */
[----:B------:R-:W-:Y:S02]  /*34e0*/  @P6 FADD.FTZ R93, R156, -R93 ;  /* 0x8000005d9c5d6221 */ /* 0x000fe40000010000 */
[----:B------:R-:W-:Y:S02]  /*34f0*/  @P6 FADD.FTZ R92, R149, -R92 ;  /* 0x8000005c955c6221 */ /* 0x000fe40000010000 */
[C---:B------:R-:W-:Y:S01]  /*3500*/  @P6 FFMA.FTZ R103, R128.reuse, R93, R103 ;  /* 0x0000005d80676223 */ /* 0x040fe20000010067 */
[-CC-:B------:R-:W-:Y:S01]  /*3510*/  @P6 FFMA.FTZ R93, R153, R97.reuse, R98.reuse ;  /* 0x00000061995d6223 */ /* 0x180fe20000010062 */
[----:B------:R-:W-:Y:S01]  /*3520*/  @P6 FFMA.FTZ R101, R128, R92, R101 ;  /* 0x0000005c80656223 */ /* 0x000fe20000010065 */
[----:B------:R-:W-:-:S02]  /*3530*/  @P6 FFMA.FTZ R92, R158, R97, R98 ;  /* 0x000000619e5c6223 */ /* 0x000fc40000010062 */
[----:B------:R-:W-:Y:S02]  /*3540*/  @P6 FADD.FTZ R93, R160, -R93 ;  /* 0x8000005da05d6221 */ /* 0x000fe40000010000 */
[----:B------:R-:W-:Y:S02]  /*3550*/  @P6 FADD.FTZ R92, R151, -R92 ;  /* 0x8000005c975c6221 */ /* 0x000fe40000010000 */
[C---:B------:R-:W-:Y:S01]  /*3560*/  @P6 FFMA.FTZ R161, R128.reuse, R93, R161 ;  /* 0x0000005d80a16223 */ /* 0x040fe200000100a1 */
[----:B------:R-:W-:Y:S01]  /*3570*/  @P5 FFMA.FTZ R93, R3, R97, R98 ;  /* 0x00000061035d5223 */ /* 0x000fe20000010062 */
[----:B------:R-:W-:-:S03]  /*3580*/  @P6 FFMA.FTZ R157, R128, R92, R157 ;  /* 0x0000005c809d6223 */ /* 0x000fc6000001009d */
[----:B------:R-:W-:Y:S01]  /*3590*/  @P5 FADD.FTZ R92, R150, -R93 ;  /* 0x8000005d965c5221 */ /* 0x000fe20000010000 */
[----:B------:R-:W-:-:S05]  /*35a0*/  HADD2.F32 R93, -RZ, R12.H0_H0 ;  /* 0x2000000cff5d7230 */ /* 0x000fca0000004100 */
        /* <DEDUP_REMOVED lines=8> */
.L_x_5725:
[----:B------:R-:W-:Y:S01]  /*3630*/  @P6 FFMA.FTZ R92, R162, R97, R98 ;  /* 0x00000061a25c6223 */ /* 0x000fe20000010062 */
[----:B------:R-:W-:-:S03]  /*3640*/  HADD2.F32 R163, -RZ, R15.H1_H1 ;  /* 0x3000000fffa37230 */ /* 0x000fc60000004100 */
[----:B------:R-:W-:-:S04]  /*3650*/  @P6 FADD.FTZ R92, R155, -R92 ;  /* 0x8000005c9b5c6221 */ /* 0x000fc80000010000 */
[----:B------:R-:W-:Y:S01]  /*3660*/  @P6 FFMA.FTZ R163, R128, R92, R163 ;  /* 0x0000005c80a36223 */ /* 0x000fe200000100a3 */
        /* <DEDUP_REMOVED lines=8> */
.L_x_5726:
[----:B------:R-:W-:Y:S05]  /*36f0*/  @!P4 BRA `(.L_x_5727) ;  /* 0x000000000018c947 */ /* 0x000fea0003800000 */
[----:B------:R-:W-:Y:S01]  /*3700*/  FMUL.FTZ R93, R99, UR15 ;  /* 0x0000000f635d7c20 */ /* 0x000fe20008410000 */
[----:B------:R-:W-:-:S03]  /*3710*/  LOP3.LUT P0, RZ, R104, 0xff0000, RZ, 0xc0, !PT ;  /* 0x00ff000068ff7812 */ /* 0x000fc6000780c0ff */
[----:B------:R-:W-:-:S05]  /*3720*/  FMUL.FTZ R93, R93, UR14 ;  /* 0x0000000e5d5d7c20 */ /* 0x000fca0008410000 */
[----:B------:R-:W-:-:S04]  /*3730*/  FSEL R93, R93, RZ, P0 ;  /* 0x000000ff5d5d7208 */ /* 0x000fc80000000000 */
[----:B------:R-:W-:-:S04]  /*3740*/  F2FP.F16.F32.PACK_AB R93, RZ, R93 ;  /* 0x0000005dff5d723e */ /* 0x000fc800000000ff */
[----:B------:R-:W-:-:S07]  /*3750*/  PRMT R89, R93, 0x7610, R89 ;  /* 0x000076105d597816 */ /* 0x000fce0000000059 */
.L_x_5727:
        /* <DEDUP_REMOVED lines=8> */
.L_x_5728:
[----:B------:R-:W-:Y:S05]  /*37e0*/  @!P4 BRA `(.L_x_5729) ;  /* 0x000000000018c947 */ /* 0x000fea0003800000 */
[----:B------:R-:W-:Y:S01]  /*37f0*/  FMUL.FTZ R94, R103, UR15 ;  /* 0x0000000f675e7c20 */ /* 0x000fe20008410000 */
[----:B------:R-:W-:-:S03]  /*3800*/  LOP3.LUT P0, RZ, R105, 0xff, RZ, 0xc0, !PT ;  /* 0x000000ff69ff7812 */ /* 0x000fc6000780c0ff */
[----:B------:R-:W-:-:S05]  /*3810*/  FMUL.FTZ R94, R94, UR14 ;  /* 0x0000000e5e5e7c20 */ /* 0x000fca0008410000 */
[----:B------:R-:W-:-:S04]  /*3820*/  FSEL R94, R94, RZ, P0 ;  /* 0x000000ff5e5e7208 */ /* 0x000fc80000000000 */
[----:B------:R-:W-:-:S04]  /*3830*/  F2FP.F16.F32.PACK_AB R94, RZ, R94 ;  /* 0x0000005eff5e723e */ /* 0x000fc800000000ff */
[----:B------:R-:W-:-:S07]  /*3840*/  PRMT R90, R94, 0x7610, R90 ;  /* 0x000076105e5a7816 */ /* 0x000fce000000005a */
.L_x_5729:
        /* <DEDUP_REMOVED lines=8> */
.L_x_5730:
[----:B------:R-:W-:Y:S05]  /*38d0*/  @!P4 BRA `(.L_x_5731) ;  /* 0x000000000018c947 */ /* 0x000fea0003800000 */
[----:B------:R-:W-:Y:S01]  /*38e0*/  FMUL.FTZ R95, R161, UR15 ;  /* 0x0000000fa15f7c20 */ /* 0x000fe20008410000 */
[----:B------:R-:W-:-:S03]  /*38f0*/  LOP3.LUT P0, RZ, R105, 0xff0000, RZ, 0xc0, !PT ;  /* 0x00ff000069ff7812 */ /* 0x000fc6000780c0ff */
[----:B------:R-:W-:-:S05]  /*3900*/  FMUL.FTZ R95, R95, UR14 ;  /* 0x0000000e5f5f7c20 */ /* 0x000fca0008410000 */
[----:B------:R-:W-:-:S04]  /*3910*/  FSEL R95, R95, RZ, P0 ;  /* 0x000000ff5f5f7208 */ /* 0x000fc80000000000 */
[----:B------:R-:W-:-:S04]  /*3920*/  F2FP.F16.F32.PACK_AB R95, RZ, R95 ;  /* 0x0000005fff5f723e */ /* 0x000fc800000000ff */
[----:B------:R-:W-:-:S07]  /*3930*/  PRMT R91, R95, 0x7610, R91 ;  /* 0x000076105f5b7816 */ /* 0x000fce000000005b */
.L_x_5731:
        /* <DEDUP_REMOVED lines=9> */
.L_x_5709:
        /* <DEDUP_REMOVED lines=10> */
.L_x_5699:
[----:B------:R-:W-:Y:S05]  /*3a70*/  BSYNC.RECONVERGENT B0 ;  /* 0x0000000000007941 */ /* 0x000fea0003800200 */
.L_x_5698:
        /* <DEDUP_REMOVED lines=10> */
[--C-:B-----5:R-:W-:Y:S02]  /*3b20*/  HADD2.F32 R99, -RZ, R9.reuse.H0_H0 ;  /* 0x20000009ff637230 */ /* 0x120fe40000004100 */
[----:B0-----:R-:W-:Y:S02]  /*3b30*/  HADD2.F32 R95, -RZ, R8.H1_H1 ;  /* 0x30000008ff5f7230 */ /* 0x001fe40000004100 */
        /* <DEDUP_REMOVED lines=33> */
.L_x_5736:
        /* <DEDUP_REMOVED lines=12> */
.L_x_5737:
[----:B------:R-:W-:Y:S05]  /*3e10*/  @!P4 BRA `(.L_x_5738) ;  /* 0x000000000018c947 */ /* 0x000fea0003800000 */
[----:B------:R-:W-:Y:S01]  /*3e20*/  FMUL.FTZ R93, R99, UR15 ;  /* 0x0000000f635d7c20 */ /* 0x000fe20008410000 */
[----:B------:R-:W-:-:S03]  /*3e30*/  LOP3.LUT P5, RZ, R106, 0xff0000, RZ, 0xc0, !PT ;  /* 0x00ff00006aff7812 */ /* 0x000fc600078ac0ff */
[----:B------:R-:W-:-:S05]  /*3e40*/  FMUL.FTZ R93, R93, UR14 ;  /* 0x0000000e5d5d7c20 */ /* 0x000fca0008410000 */
[----:B------:R-:W-:-:S04]  /*3e50*/  FSEL R93, R93, RZ, P5 ;  /* 0x000000ff5d5d7208 */ /* 0x000fc80002800000 */
[----:B------:R-:W-:-:S04]  /*3e60*/  F2FP.F16.F32.PACK_AB R93, RZ, R93 ;  /* 0x0000005dff5d723e */ /* 0x000fc800000000ff */
[----:B------:R-:W-:-:S07]  /*3e70*/  PRMT R89, R93, 0x7610, R89 ;  /* 0x000076105d597816 */ /* 0x000fce0000000059 */
.L_x_5738:
        /* <DEDUP_REMOVED lines=8> */
.L_x_5739:
[----:B------:R-:W-:Y:S05]  /*3f00*/  @!P4 BRA `(.L_x_5740) ;  /* 0x000000000018c947 */ /* 0x000fea0003800000 */
[----:B------:R-:W-:Y:S01]  /*3f10*/  FMUL.FTZ R94, R103, UR15 ;  /* 0x0000000f675e7c20 */ /* 0x000fe20008410000 */
[----:B------:R-:W-:-:S03]  /*3f20*/  LOP3.LUT P5, RZ, R107, 0xff, RZ, 0xc0, !PT ;  /* 0x000000ff6bff7812 */ /* 0x000fc600078ac0ff */
[----:B------:R-:W-:-:S05]  /*3f30*/  FMUL.FTZ R94, R94, UR14 ;  /* 0x0000000e5e5e7c20 */ /* 0x000fca0008410000 */
[----:B------:R-:W-:-:S04]  /*3f40*/  FSEL R94, R94, RZ, P5 ;  /* 0x000000ff5e5e7208 */ /* 0x000fc80002800000 */
[----:B------:R-:W-:-:S04]  /*3f50*/  F2FP.F16.F32.PACK_AB R94, RZ, R94 ;  /* 0x0000005eff5e723e */ /* 0x000fc800000000ff */
[----:B------:R-:W-:-:S07]  /*3f60*/  PRMT R90, R94, 0x7610, R90 ;  /* 0x000076105e5a7816 */ /* 0x000fce000000005a */
.L_x_5740:
        /* <DEDUP_REMOVED lines=8> */
.L_x_5741:
[----:B------:R-:W-:Y:S05]  /*3ff0*/  @!P4 BRA `(.L_x_5742) ;  /* 0x000000000018c947 */ /* 0x000fea0003800000 */
[----:B------:R-:W-:Y:S01]  /*4000*/  FMUL.FTZ R95, R161, UR15 ;  /* 0x0000000fa15f7c20 */ /* 0x000fe20008410000 */
[----:B------:R-:W-:-:S03]  /*4010*/  LOP3.LUT P5, RZ, R107, 0xff0000, RZ, 0xc0, !PT ;  /* 0x00ff00006bff7812 */ /* 0x000fc600078ac0ff */
[----:B------:R-:W-:-:S05]  /*4020*/  FMUL.FTZ R95, R95, UR14 ;  /* 0x0000000e5f5f7c20 */ /* 0x000fca0008410000 */
[----:B------:R-:W-:-:S04]  /*4030*/  FSEL R95, R95, RZ, P5 ;  /* 0x000000ff5f5f7208 */ /* 0x000fc80002800000 */
[----:B------:R-:W-:-:S04]  /*4040*/  F2FP.F16.F32.PACK_AB R95, RZ, R95 ;  /* 0x0000005fff5f723e */ /* 0x000fc800000000ff */
[----:B------:R-:W-:-:S07]  /*4050*/  PRMT R91, R95, 0x7610, R91 ;  /* 0x000076105f5b7816 */ /* 0x000fce000000005b */
.L_x_5742:
        /* <DEDUP_REMOVED lines=10> */
.L_x_5735:
[----:B------:R-:W-:Y:S01]  /*4100*/  ISETP.GT.AND P5, PT, R110, RZ, PT ;  /* 0x000000ff6e00720c */ /* 0x000fe20003fa4270 */
[----:B------:R-:W-:-:S12]  /*4110*/  @!P4 BRA `(.L_x_5744) ;  /* 0x000000000028c947 */ /* 0x000fd80003800000 */
[----:B------:R-:W-:Y:S01]  /*4120*/  @P5 FFMA.FTZ R99, R111, R97, R98 ;  /* 0x000000616f635223 */ /* 0x000fe20000010062 */
[----:B-----5:R-:W-:-:S03]  /*4130*/  LOP3.LUT P6, RZ, R106, 0xff, RZ, 0xc0, !PT ;  /* 0x000000ff6aff7812 */ /* 0x020fc600078cc0ff */
[----:B0-----:R-:W-:Y:S01]  /*4140*/  @P5 FADD.FTZ R100, R114, -R99 ;  /* 0x8000006372645221 */ /* 0x001fe20000010000 */
[----:B------:R-:W-:-:S05]  /*4150*/  HADD2.F32 R99, -RZ, R8.H0_H0 ;  /* 0x20000008ff637230 */ /* 0x000fca0000004100 */
[----:B------:R-:W-:-:S04]  /*4160*/  @P5 FFMA.FTZ R99, R128, R100, R99 ;  /* 0x0000006480635223 */ /* 0x000fc80000010063 */
[----:B------:R-:W-:-:S04]  /*4170*/  FMUL.FTZ R99, R99, UR15 ;  /* 0x0000000f63637c20 */ /* 0x000fc80008410000 */
[----:B------:R-:W-:-:S05]  /*4180*/  FMUL.FTZ R99, R99, UR14 ;  /* 0x0000000e63637c20 */ /* 0x000fca0008410000 */
[----:B------:R-:W-:-:S04]  /*4190*/  FSEL R99, R99, RZ, P6 ;  /* 0x000000ff63637208 */ /* 0x000fc80003000000 */
[----:B------:R-:W-:-:S04]  /*41a0*/  F2FP.F16.F32.PACK_AB R99, RZ, R99 ;  /* 0x00000063ff63723e */ /* 0x000fc800000000ff */
[----:B------:R-:W-:-:S07]  /*41b0*/  PRMT R88, R99, 0x7610, R88 ;  /* 0x0000761063587816 */ /* 0x000fce0000000058 */
.L_x_5744:
        /* <DEDUP_REMOVED lines=11> */
.L_x_5745:
[----:B------:R-:W-:Y:S05]  /*4270*/  @!P4 BRA `(.L_x_5746) ;  /* 0x000000000028c947 */ /* 0x000fea0003800000 */
        /* <DEDUP_REMOVED lines=10> */
.L_x_5746:
        /* <DEDUP_REMOVED lines=11> */
.L_x_5747:
        /* <DEDUP_REMOVED lines=11> */
.L_x_5748:
        /* <DEDUP_REMOVED lines=11> */
.L_x_5749:
        /* <DEDUP_REMOVED lines=11> */
.L_x_5750:
        /* <DEDUP_REMOVED lines=13> */
.L_x_5734:
        /* <DEDUP_REMOVED lines=26> */
.L_x_5752:
[----:B------:R-:W-:Y:S05]  /*4850*/  @!P4 BRA `(.L_x_5753) ;  /* 0x000000000018c947 */ /* 0x000fea0003800000 */
[----:B------:R-:W-:Y:S01]  /*4860*/  FMUL.FTZ R92, R100, UR15 ;  /* 0x0000000f645c7c20 */ /* 0x000fe20008410000 */
[----:B-----5:R-:W-:-:S03]  /*4870*/  LOP3.LUT P6, RZ, R106, 0xff00, RZ, 0xc0, !PT ;  /* 0x0000ff006aff7812 */ /* 0x020fc600078cc0ff */
[----:B------:R-:W-:-:S05]  /*4880*/  FMUL.FTZ R92, R92, UR14 ;  /* 0x0000000e5c5c7c20 */ /* 0x000fca0008410000 */
[----:B------:R-:W-:-:S04]  /*4890*/  FSEL R92, R92, RZ, P6 ;  /* 0x000000ff5c5c7208 */ /* 0x000fc80003000000 */
[----:B------:R-:W-:-:S04]  /*48a0*/  F2FP.F16.F32.PACK_AB R92, RZ, R92 ;  /* 0x0000005cff5c723e */ /* 0x000fc800000000ff */
[----:B------:R-:W-:-:S07]  /*48b0*/  PRMT R88, R88, 0x5410, R92 ;  /* 0x0000541058587816 */ /* 0x000fce000000005c */
.L_x_5753:
        /* <DEDUP_REMOVED lines=10> */
.L_x_5754:
        /* <DEDUP_REMOVED lines=8> */
.L_x_5755:
        /* <DEDUP_REMOVED lines=21> */
.L_x_5756:
[----:B------:R-:W-:Y:S05]  /*4b30*/  @!P4 BRA `(.L_x_5757) ;  /* 0x000000000018c947 */ /* 0x000fea0003800000 */
[----:B------:R-:W-:Y:S01]  /*4b40*/  FMUL.FTZ R94, R102, UR15 ;  /* 0x0000000f665e7c20 */ /* 0x000fe20008410000 */
[----:B-----5:R-:W-:-:S03]  /*4b50*/  LOP3.LUT P6, RZ, R107, 0xff00, RZ, 0xc0, !PT ;  /* 0x0000ff006bff7812 */ /* 0x020fc600078cc0ff */
[----:B------:R-:W-:-:S05]  /*4b60*/  FMUL.FTZ R94, R94, UR14 ;  /* 0x0000000e5e5e7c20 */ /* 0x000fca0008410000 */
[----:B------:R-:W-:-:S04]  /*4b70*/  FSEL R94, R94, RZ, P6 ;  /* 0x000000ff5e5e7208 */ /* 0x000fc80003000000 */
[----:B------:R-:W-:-:S04]  /*4b80*/  F2FP.F16.F32.PACK_AB R94, RZ, R94 ;  /* 0x0000005eff5e723e */ /* 0x000fc800000000ff */
[----:B------:R-:W-:-:S07]  /*4b90*/  PRMT R90, R90, 0x5410, R94 ;  /* 0x000054105a5a7816 */ /* 0x000fce000000005e */
.L_x_5757:
        /* <DEDUP_REMOVED lines=10> */
.L_x_5758:
        /* <DEDUP_REMOVED lines=10> */
.L_x_5751:
        /* <DEDUP_REMOVED lines=12> */
.L_x_5759:
        /* <DEDUP_REMOVED lines=12> */
.L_x_5760:
        /* <DEDUP_REMOVED lines=12> */
.L_x_5761:
        /* <DEDUP_REMOVED lines=12> */
.L_x_5762:
        /* <DEDUP_REMOVED lines=12> */
.L_x_5763:
        /* <DEDUP_REMOVED lines=12> */
.L_x_5764:
        /* <DEDUP_REMOVED lines=12> */
.L_x_5765:
        /* <DEDUP_REMOVED lines=13> */
.L_x_5743:
        /* <DEDUP_REMOVED lines=8> */
.L_x_5733:
[----:B------:R-:W-:Y:S05]  /*5370*/  BSYNC.RECONVERGENT B0 ;  /* 0x0000000000007941 */ /* 0x000fea0003800200 */
.L_x_5732:
        /* <DEDUP_REMOVED lines=10> */
[----:B0-2--5:R-:W-:-:S12]  /*5420*/  HADD2.F32 R95, -RZ, R4.H1_H1 ;  /* 0x30000004ff5f7230 */ /* 0x025fd80000004100 */
[-CC-:B------:R-:W-:Y:S01]  /*5430*/  @P5 FFMA.FTZ R92, R138, R97.reuse, R98.reuse ;  /* 0x000000618a5c5223 */ /* 0x180fe20000010062 */
[-CC-:B------:R-:W-:Y:S01]  /*5440*/  @P5 FFMA.FTZ R99, R135, R97.reuse, R98.reuse ;  /* 0x0000006187635223 */ /* 0x180fe20000010062 */
[-CC-:B------:R-:W-:Y:S01]  /*5450*/  @P5 FFMA.FTZ R94, R142, R97.reuse, R98.reuse ;  /* 0x000000618e5e5223 */ /* 0x180fe20000010062 */
[-C--:B------:R-:W-:Y:S01]  /*5460*/  @P5 FFMA.FTZ R93, R129, R97.reuse, R98 ;  /* 0x00000061815d5223 */ /* 0x080fe20000010062 */
[----:B------:R-:W-:Y:S01]  /*5470*/  @P5 FADD.FTZ R92, R137, -R92 ;  /* 0x8000005c895c5221 */ /* 0x000fe20000010000 */
[-CC-:B------:R-:W-:Y:S01]  /*5480*/  @P5 FFMA.FTZ R101, R139, R97.reuse, R98.reuse ;  /* 0x000000618b655223 */ /* 0x180fe20000010062 */
[-CC-:B------:R-:W-:Y:S01]  /*5490*/  @P5 FFMA.FTZ R103, R134, R97.reuse, R98.reuse ;  /* 0x0000006186675223 */ /* 0x180fe20000010062 */
[-C--:B------:R-:W-:Y:S01]  /*54a0*/  @P5 FFMA.FTZ R157, R131, R97.reuse, R98 ;  /* 0x00000061839d5223 */ /* 0x080fe20000010062 */
[----:B------:R-:W-:Y:S01]  /*54b0*/  @P5 FFMA.FTZ R95, R128, R92, R95 ;  /* 0x0000005c805f5223 */ /* 0x000fe2000001005f */
[----:B------:R-:W-:Y:S01]  /*54c0*/  @P5 FADD.FTZ R92, R144, -R99 ;  /* 0x80000063905c5221 */ /* 0x000fe20000010000 */
[----:B------:R-:W-:Y:S01]  /*54d0*/  @P5 FADD.FTZ R99, R141, -R94 ;  /* 0x8000005e8d635221 */ /* 0x000fe20000010000 */
[----:B------:R-:W-:Y:S01]  /*54e0*/  @P5 FFMA.FTZ R100, R136, R97, R98 ;  /* 0x0000006188645223 */ /* 0x000fe20000010062 */
[----:B------:R-:W-:-:S02]  /*54f0*/  HADD2.F32 R94, -RZ, R5.H1_H1 ;  /* 0x30000005ff5e7230 */ /* 0x000fc40000004100 */
[----:B------:R-:W-:Y:S01]  /*5500*/  @P5 FADD.FTZ R103, R132, -R103 ;  /* 0x8000006784675221 */ /* 0x000fe20000010000 */
[----:B------:R-:W-:Y:S02]  /*5510*/  HADD2.F32 R97, -RZ, R5.H0_H0 ;  /* 0x20000005ff617230 */ /* 0x000fe40000004100 */
[--C-:B------:R-:W-:Y:S02]  /*5520*/  HADD2.F32 R98, -RZ, R6.reuse.H1_H1 ;  /* 0x30000006ff627230 */ /* 0x100fe40000004100 */
[C---:B------:R-:W-:Y:S01]  /*5530*/  @P5 FFMA.FTZ R94, R128.reuse, R99, R94 ;  /* 0x00000063805e5223 */ /* 0x040fe2000001005e */
[----:B------:R-:W-:Y:S02]  /*5540*/  HADD2.F32 R99, -RZ, R6.H0_H0 ;  /* 0x20000006ff637230 */ /* 0x000fe40000004100 */
[----:B------:R-:W-:Y:S01]  /*5550*/  @P5 FFMA.FTZ R97, R128, R92, R97 ;  /* 0x0000005c80615223 */ /* 0x000fe20000010061 */
[----:B------:R-:W-:Y:S01]  /*5560*/  @P5 FADD.FTZ R92, R146, -R101 ;  /* 0x80000065925c5221 */ /* 0x000fe20000010000 */
[----:B------:R-:W-:-:S02]  /*5570*/  HADD2.F32 R101, -RZ, R7.H0_H0 ;  /* 0x20000007ff657230 */ /* 0x000fc40000004100 */
[C---:B------:R-:W-:Y:S01]  /*5580*/  @P5 FFMA.FTZ R98, R128.reuse, R103, R98 ;  /* 0x0000006780625223 */ /* 0x040fe20000010062 */
[----:B------:R-:W-:Y:S01]  /*5590*/  @P5 FADD.FTZ R103, R133, -R100 ;  /* 0x8000006485675221 */ /* 0x000fe20000010000 */
[----:B------:R-:W-:Y:S01]  /*55a0*/  @P5 FFMA.FTZ R99, R128, R92, R99 ;  /* 0x0000005c80635223 */ /* 0x000fe20000010063 */
[----:B------:R-:W-:Y:S01]  /*55b0*/  @P5 FADD.FTZ R92, R130, -R157 ;  /* 0x8000009d825c5221 */ /* 0x000fe20000010000 */
[----:B------:R-:W-:-:S03]  /*55c0*/  HADD2.F32 R100, -RZ, R7.H1_H1 ;  /* 0x30000007ff647230 */ /* 0x000fc60000004100 */
[----:B------:R-:W-:Y:S01]  /*55d0*/  @P5 FFMA.FTZ R101, R128, R92, R101 ;  /* 0x0000005c80655223 */ /* 0x000fe20000010065 */
        /* <DEDUP_REMOVED lines=11> */
.L_x_5770:
        /* <DEDUP_REMOVED lines=8> */
.L_x_5771:
[----:B------:R-:W-:Y:S05]  /*5710*/  @!P4 BRA `(.L_x_5772) ;  /* 0x000000000018c947 */ /* 0x000fea0003800000 */
[----:B------:R-:W-:Y:S01]  /*5720*/  FMUL.FTZ R93, R97, UR15 ;  /* 0x0000000f615d7c20 */ /* 0x000fe20008410000 */
[----:B------:R-:W-:-:S03]  /*5730*/  LOP3.LUT P5, RZ, R108, 0xff0000, RZ, 0xc0, !PT ;  /* 0x00ff00006cff7812 */ /* 0x000fc600078ac0ff */
[----:B------:R-:W-:-:S05]  /*5740*/  FMUL.FTZ R93, R93, UR14 ;  /* 0x0000000e5d5d7c20 */ /* 0x000fca0008410000 */
[----:B------:R-:W-:-:S04]  /*5750*/  FSEL R93, R93, RZ, P5 ;  /* 0x000000ff5d5d7208 */ /* 0x000fc80002800000 */
[----:B------:R-:W-:-:S04]  /*5760*/  F2FP.F16.F32.PACK_AB R93, RZ, R93 ;  /* 0x0000005dff5d723e */ /* 0x000fc800000000ff */
[----:B------:R-:W-:-:S07]  /*5770*/  PRMT R89, R93, 0x7610, R89 ;  /* 0x000076105d597816 */ /* 0x000fce0000000059 */
.L_x_5772:
        /* <DEDUP_REMOVED lines=8> */
.L_x_5773:
[----:B------:R-:W-:Y:S05]  /*5800*/  @!P4 BRA `(.L_x_5774) ;  /* 0x000000000018c947 */ /* 0x000fea0003800000 */
[----:B------:R-:W-:Y:S01]  /*5810*/  FMUL.FTZ R94, R99, UR15 ;  /* 0x0000000f635e7c20 */ /* 0x000fe20008410000 */
[----:B------:R-:W-:-:S03]  /*5820*/  LOP3.LUT P5, RZ, R109, 0xff, RZ, 0xc0, !PT ;  /* 0x000000ff6dff7812 */ /* 0x000fc600078ac0ff */
[----:B------:R-:W-:-:S05]  /*5830*/  FMUL.FTZ R94, R94, UR14 ;  /* 0x0000000e5e5e7c20 */ /* 0x000fca0008410000 */
[----:B------:R-:W-:-:S04]  /*5840*/  FSEL R94, R94, RZ, P5 ;  /* 0x000000ff5e5e7208 */ /* 0x000fc80002800000 */
[----:B------:R-:W-:-:S04]  /*5850*/  F2FP.F16.F32.PACK_AB R94, RZ, R94 ;  /* 0x0000005eff5e723e */ /* 0x000fc800000000ff */
[----:B------:R-:W-:-:S07]  /*5860*/  PRMT R90, R94, 0x7610, R90 ;  /* 0x000076105e5a7816 */ /* 0x000fce000000005a */
.L_x_5774:
        /* <DEDUP_REMOVED lines=8> */
.L_x_5775:
[----:B------:R-:W-:Y:S05]  /*58f0*/  @!P4 BRA `(.L_x_5776) ;  /* 0x000000000018c947 */ /* 0x000fea0003800000 */
[----:B------:R-:W-:Y:S01]  /*5900*/  FMUL.FTZ R95, R101, UR15 ;  /* 0x0000000f655f7c20 */ /* 0x000fe20008410000 */
[----:B------:R-:W-:-:S03]  /*5910*/  LOP3.LUT P5, RZ, R109, 0xff0000, RZ, 0xc0, !PT ;  /* 0x00ff00006dff7812 */ /* 0x000fc600078ac0ff */
[----:B------:R-:W-:-:S05]  /*5920*/  FMUL.FTZ R95, R95, UR14 ;  /* 0x0000000e5f5f7c20 */ /* 0x000fca0008410000 */
[----:B------:R-:W-:-:S04]  /*5930*/  FSEL R95, R95, RZ, P5 ;  /* 0x000000ff5f5f7208 */ /* 0x000fc80002800000 */
[----:B------:R-:W-:-:S04]  /*5940*/  F2FP.F16.F32.PACK_AB R95, RZ, R95 ;  /* 0x0000005fff5f723e */ /* 0x000fc800000000ff */
[----:B------:R-:W-:-:S07]  /*5950*/  PRMT R91, R95, 0x7610, R91 ;  /* 0x000076105f5b7816 */ /* 0x000fce000000005b */
.L_x_5776:
        /* <DEDUP_REMOVED lines=10> */
.L_x_5769:
[----:B------:R-:W-:Y:S01]  /*5a00*/  ISETP.GT.AND P5, PT, R110, RZ, PT ;  /* 0x000000ff6e00720c */ /* 0x000fe20003fa4270 */
[----:B------:R-:W-:-:S12]  /*5a10*/  @!P4 BRA `(.L_x_5778) ;  /* 0x000000000028c947 */ /* 0x000fd80003800000 */
[----:B------:R-:W-:Y:S01]  /*5a20*/  @P5 FFMA.FTZ R99, R129, R97, R98 ;  /* 0x0000006181635223 */ /* 0x000fe20000010062 */
[----:B-----5:R-:W-:-:S03]  /*5a30*/  LOP3.LUT P6, RZ, R108, 0xff, RZ, 0xc0, !PT ;  /* 0x000000ff6cff7812 */ /* 0x020fc600078cc0ff */
[----:B0-2---:R-:W-:Y:S01]  /*5a40*/  @P5 FADD.FTZ R100, R140, -R99 ;  /* 0x800000638c645221 */ /* 0x005fe20000010000 */
[----:B------:R-:W-:-:S05]  /*5a50*/  HADD2.F32 R99, -RZ, R4.H0_H0 ;  /* 0x20000004ff637230 */ /* 0x000fca0000004100 */
[----:B------:R-:W-:-:S04]  /*5a60*/  @P5 FFMA.FTZ R99, R128, R100, R99 ;  /* 0x0000006480635223 */ /* 0x000fc80000010063 */
[----:B------:R-:W-:-:S04]  /*5a70*/  FMUL.FTZ R99, R99, UR15 ;  /* 0x0000000f63637c20 */ /* 0x000fc80008410000 */
[----:B------:R-:W-:-:S05]  /*5a80*/  FMUL.FTZ R99, R99, UR14 ;  /* 0x0000000e63637c20 */ /* 0x000fca0008410000 */
[----:B------:R-:W-:-:S04]  /*5a90*/  FSEL R99, R99, RZ, P6 ;  /* 0x000000ff63637208 */ /* 0x000fc80003000000 */
[----:B------:R-:W-:-:S04]  /*5aa0*/  F2FP.F16.F32.PACK_AB R99, RZ, R99 ;  /* 0x00000063ff63723e */ /* 0x000fc800000000ff */
[----:B------:R-:W-:-:S07]  /*5ab0*/  PRMT R88, R99, 0x7610, R88 ;  /* 0x0000761063587816 */ /* 0x000fce0000000058 */
.L_x_5778:
        /* <DEDUP_REMOVED lines=11> */
.L_x_5779:
[----:B------:R-:W-:Y:S05]  /*5b70*/  @!P4 BRA `(.L_x_5780) ;  /* 0x000000000028c947 */ /* 0x000fea0003800000 */
        /* <DEDUP_REMOVED lines=10> */
.L_x_5780:
        /* <DEDUP_REMOVED lines=11> */
.L_x_5781:
        /* <DEDUP_REMOVED lines=11> */
.L_x_5782:
[----:B------:R-:W-:Y:S05]  /*5d80*/  @!P4 BRA `(.L_x_5783) ;  /* 0x000000000028c947 */ /* 0x000fea0003800000 */
[----:B------:R-:W-:Y:S01]  /*5d90*/  @P5 FFMA.FTZ R99, R134, R97, R98 ;  /* 0x0000006186635223 */ /* 0x000fe20000010062 */
[----:B-----5:R-:W-:-:S03]  /*5da0*/  LOP3.LUT P6, RZ, R109, 0xff00, RZ, 0xc0, !PT ;  /* 0x0000ff006dff7812 */ /* 0x020fc600078cc0ff */
[----:B0-2---:R-:W-:Y:S01]  /*5db0*/  @P5 FADD.FTZ R100, R132, -R99 ;  /* 0x8000006384645221 */ /* 0x005fe20000010000 */
[----:B------:R-:W-:-:S05]  /*5dc0*/  HADD2.F32 R99, -RZ, R6.H1_H1 ;  /* 0x30000006ff637230 */ /* 0x000fca0000004100 */
[----:B------:R-:W-:-:S04]  /*5dd0*/  @P5 FFMA.FTZ R99, R128, R100, R99 ;  /* 0x0000006480635223 */ /* 0x000fc80000010063 */
[----:B------:R-:W-:-:S04]  /*5de0*/  FMUL.FTZ R99, R99, UR15 ;  /* 0x0000000f63637c20 */ /* 0x000fc80008410000 */
[----:B------:R-:W-:-:S05]  /*5df0*/  FMUL.FTZ R99, R99, UR14 ;  /* 0x0000000e63637c20 */ /* 0x000fca0008410000 */
[----:B------:R-:W-:-:S04]  /*5e00*/  FSEL R99, R99, RZ, P6 ;  /* 0x000000ff63637208 */ /* 0x000fc80003000000 */
[----:B------:R-:W-:-:S04]  /*5e10*/  F2FP.F16.F32.PACK_AB R99, RZ, R99 ;  /* 0x00000063ff63723e */ /* 0x000fc800000000ff */
[----:B------:R-:W-:-:S07]  /*5e20*/  PRMT R90, R90, 0x5410, R99 ;  /* 0x000054105a5a7816 */ /* 0x000fce0000000063 */
.L_x_5783:
        /* <DEDUP_REMOVED lines=11> */
.L_x_5784:
        /* <DEDUP_REMOVED lines=13> */
.L_x_5768:
        /* <DEDUP_REMOVED lines=38> */
.L_x_5786:
[----:B------:R-:W-:Y:S05]  /*6210*/  @!P4 BRA `(.L_x_5787) ;  /* 0x000000000018c947 */ /* 0x000fea0003800000 */
[----:B------:R-:W-:Y:S01]  /*6220*/  FMUL.FTZ R92, R100, UR15 ;  /* 0x0000000f645c7c20 */ /* 0x000fe20008410000 */
[----:B-----5:R-:W-:-:S03]  /*6230*/  LOP3.LUT P6, RZ, R108, 0xff00, RZ, 0xc0, !PT ;  /* 0x0000ff006cff7812 */ /* 0x020fc600078cc0ff */
[----:B------:R-:W-:-:S05]  /*6240*/  FMUL.FTZ R92, R92, UR14 ;  /* 0x0000000e5c5c7c20 */ /* 0x000fca0008410000 */
[----:B------:R-:W-:-:S04]  /*6250*/  FSEL R92, R92, RZ, P6 ;  /* 0x000000ff5c5c7208 */ /* 0x000fc80003000000 */
[----:B------:R-:W-:-:S04]  /*6260*/  F2FP.F16.F32.PACK_AB R92, RZ, R92 ;  /* 0x0000005cff5c723e */ /* 0x000fc800000000ff */
[----:B------:R-:W-:-:S07]  /*6270*/  PRMT R88, R88, 0x5410, R92 ;  /* 0x0000541058587816 */ /* 0x000fce000000005c */
.L_x_5787:
        /* <DEDUP_REMOVED lines=10> */
.L_x_5788:
[----:B------:R-:W-:Y:S05]  /*6320*/  @!P4 BRA `(.L_x_5789) ;  /* 0x000000000018c947 */ /* 0x000fea0003800000 */
[----:B------:R-:W-:Y:S01]  /*6330*/  FMUL.FTZ R93, R95, UR15 ;  /* 0x0000000f5f5d7c20 */ /* 0x000fe20008410000 */
[----:B-----5:R-:W-:-:S03]  /*6340*/  LOP3.LUT P6, RZ, R108, 0xff000000, RZ, 0xc0, !PT ;  /* 0xff0000006cff7812 */ /* 0x020fc600078cc0ff */
[----:B------:R-:W-:-:S05]  /*6350*/  FMUL.FTZ R93, R93, UR14 ;  /* 0x0000000e5d5d7c20 */ /* 0x000fca0008410000 */
[----:B------:R-:W-:-:S04]  /*6360*/  FSEL R93, R93, RZ, P6 ;  /* 0x000000ff5d5d7208 */ /* 0x000fc80003000000 */
[----:B------:R-:W-:-:S04]  /*6370*/  F2FP.F16.F32.PACK_AB R93, RZ, R93 ;  /* 0x0000005dff5d723e */ /* 0x000fc800000000ff */
[----:B------:R-:W-:-:S07]  /*6380*/  PRMT R89, R89, 0x5410, R93 ;  /* 0x0000541059597816 */ /* 0x000fce000000005d */
.L_x_5789:
        /* <DEDUP_REMOVED lines=10> */
.L_x_5790:
[----:B------:R-:W-:Y:S05]  /*6430*/  @!P4 BRA `(.L_x_5791) ;  /* 0x000000000018c947 */ /* 0x000fea0003800000 */
[----:B------:R-:W-:Y:S01]  /*6440*/  FMUL.FTZ R94, R98, UR15 ;  /* 0x0000000f625e7c20 */ /* 0x000fe20008410000 */
[----:B-----5:R-:W-:-:S03]  /*6450*/  LOP3.LUT P6, RZ, R109, 0xff00, RZ, 0xc0, !PT ;  /* 0x0000ff006dff7812 */ /* 0x020fc600078cc0ff */
[----:B------:R-:W-:-:S05]  /*6460*/  FMUL.FTZ R94, R94, UR14 ;  /* 0x0000000e5e5e7c20 */ /* 0x000fca0008410000 */
[----:B------:R-:W-:-:S04]  /*6470*/  FSEL R94, R94, RZ, P6 ;  /* 0x000000ff5e5e7208 */ /* 0x000fc80003000000 */
[----:B------:R-:W-:-:S04]  /*6480*/  F2FP.F16.F32.PACK_AB R94, RZ, R94 ;  /* 0x0000005eff5e723e */ /* 0x000fc800000000ff */
[----:B------:R-:W-:-:S07]  /*6490*/  PRMT R90, R90, 0x5410, R94 ;  /* 0x000054105a5a7816 */ /* 0x000fce000000005e */
.L_x_5791:
        /* <DEDUP_REMOVED lines=10> */
.L_x_5792:
        /* <DEDUP_REMOVED lines=10> */
.L_x_5785:
        /* <DEDUP_REMOVED lines=12> */
.L_x_5793:
        /* <DEDUP_REMOVED lines=12> */
.L_x_5794:
        /* <DEDUP_REMOVED lines=12> */
.L_x_5795:
        /* <DEDUP_REMOVED lines=12> */
.L_x_5796:
        /* <DEDUP_REMOVED lines=12> */
.L_x_5797:
        /* <DEDUP_REMOVED lines=12> */
.L_x_5798:
        /* <DEDUP_REMOVED lines=12> */
.L_x_5799:
        /* <DEDUP_REMOVED lines=13> */
.L_x_5777:
[----:B------:R-:W1:Y:S08]  /*6bf0*/  @P0 LDC.64 R98, c[0x0][0x478] ;  /* 0x00011e00ff620b82 */ /* 0x000e700000000a00 */
[----:B0-2---:R-:W0:Y:S01]  /*6c00*/  @P4 LDC.64 R100, c[0x0][0x468] ;  /* 0x00011a00ff644b82 */ /* 0x005e220000000a00 */
[----:B-1----:R-:W-:-:S05]  /*6c10*/  @P0 IMAD.WIDE.U32 R98, R159, 0x10, R98 ;  /* 0x000000109f620825 */ /* 0x002fca00078e0062 */
[----:B------:R1:W-:Y:S01]  /*6c20*/  @P0 STG.E.128 desc[UR8][R98.64], R92 ;  /* 0x0000005c62000986 */ /* 0x0003e2000c101d08 */
[----:B0-----:R-:W-:-:S05]  /*6c30*/  @P4 IMAD.WIDE.U32 R96, R96, 0x10, R100 ;  /* 0x0000001060604825 */ /* 0x001fca00078e0064 */
[----:B------:R1:W-:Y:S02]  /*6c40*/  @P4 STG.E.128 desc[UR8][R96.64], R88 ;  /* 0x0000005860004986 */ /* 0x0003e4000c101d08 */
.L_x_5767:
[----:B------:R-:W-:Y:S05]  /*6c50*/  BSYNC.RECONVERGENT B0 ;  /* 0x0000000000007941 */ /* 0x000fea0003800200 */
.L_x_5766:
[----:B-1----:R-:W1:Y:S01]  /*6c60*/  LDC.64 R96, c[0x0][0x380] ;  /* 0x0000e000ff607b82 */ /* 0x002e620000000a00 */
[----:B------:R-:W-:Y:S01]  /*6c70*/  UPLOP3.LUT UP1, UPT, UPT, UPT, UP1, 0x40, 0x4 ;  /* 0x000000000004789c */ /* 0x000fe20003f2e810 */
[----:B-1----:R-:W-:-:S04]  /*6c80*/  IADD3 R2, PT, PT, R2, R96, RZ ;  /* 0x0000006002027210 */ /* 0x002fc80007ffe0ff */
[----:B------:R-:W-:-:S13]  /*6c90*/  ISETP.GE.AND P0, PT, R2, R97, PT ;  /* 0x000000610200720c */ /* 0x000fda0003f06270 */
[----:B------:R-:W-:Y:S05]  /*6ca0*/  @!P0 BRA `(.L_x_5800) ;  /* 0xffffff98002c8947 */ /* 0x000fea000383ffff */
.L_x_5687:
        /* <DEDUP_REMOVED lines=31> */
.L_x_5801:
        /* <DEDUP_REMOVED lines=14> */
.L_x_10765:


//--------------------- .text._ZN10layer_norm22ln_bwd_finalize_kernelINS_22Kernel_traits_finalizeILj6144Ef6__halfS2_S2_fjLb0ELj1024ELj4ENS_18Kernel_traits_baseILj6144EfS2_S2_S2_fjLj1024EEEEELb0ELb1EEEvNS_9BwdParamsE --------------------------
	.section	.text._ZN10layer_norm22ln_bwd_finalize_kernelINS_22Kernel_traits_finalizeILj6144Ef6__halfS2_S2_fjLb0ELj1024ELj4ENS_18Kernel_traits_baseILj6144EfS2_S2_S2_fjLj1024EEEEELb0ELb1EEEvNS_9BwdParamsE,"ax",@progbits
	.align	128
        .global         _ZN10layer_norm22ln_bwd_finalize_kernelINS_22Kernel_traits_finalizeILj6144Ef6__halfS2_S2_fjLb0ELj1024ELj4ENS_18Kernel_traits_baseILj6144EfS2_S2_S2_fjLj1024EEEEELb0ELb1EEEvNS_9BwdParamsE
        .type           _ZN10layer_norm22ln_bwd_finalize_kernelINS_22Kernel_traits_finalizeILj6144Ef6__halfS2_S2_fjLb0ELj1024ELj4ENS_18Kernel_traits_baseILj6144EfS2_S2_S2_fjLj1024EEEEELb0ELb1EEEvNS_9BwdParamsE,@function
        .size           _ZN10layer_norm22ln_bwd_finalize_kernelINS_22Kernel_traits_finalizeILj6144Ef6__halfS2_S2_fjLb0ELj1024ELj4ENS_18Kernel_traits_baseILj6144EfS2_S2_S2_fjLj1024EEEEELb0ELb1EEEvNS_9BwdParamsE,(.L_x_10766 - _ZN10layer_norm22ln_bwd_finalize_kernelINS_22Kernel_traits_finalizeILj6144Ef6__halfS2_S2_fjLb0ELj1024ELj4ENS_18Kernel_traits_baseILj6144EfS2_S2_S2_fjLj1024EEEEELb0ELb1EEEvNS_9BwdParamsE)
        .other          _ZN10layer_norm22ln_bwd_finalize_kernelINS_22Kernel_traits_finalizeILj6144Ef6__halfS2_S2_fjLb0ELj1024ELj4ENS_18Kernel_traits_baseILj6144EfS2_S2_S2_fjLj1024EEEEELb0ELb1EEEvNS_9BwdParamsE,@"STO_CUDA_ENTRY STV_DEFAULT"
_ZN10layer_norm22ln_bwd_finalize_kernelINS_22Kernel_traits_finalizeILj6144Ef6__halfS2_S2_fjLb0ELj1024ELj4ENS_18Kernel_traits_baseILj6144EfS2_S2_S2_fjLj1024EEEEELb0ELb1EEEvNS_9BwdParamsE:
.text._ZN10layer_norm22ln_bwd_finalize_kernelINS_22Kernel_traits_finalizeILj6144Ef6__halfS2_S2_fjLb0ELj1024ELj4ENS_18Kernel_traits_baseILj6144EfS2_S2_S2_fjLj1024EEEEELb0ELb1EEEvNS_9BwdParamsE:
        /* <DEDUP_REMOVED lines=77> */
.L_x_5806:
        /* <DEDUP_REMOVED lines=118> */
.L_x_5805:
[----:B------:R-:W-:Y:S05]  /*0c30*/  BSYNC.RECONVERGENT B1 ;  /* 0x0000000000017941 */ /* 0x000fea0003800200 */
.L_x_5804:
        /* <DEDUP_REMOVED lines=69> */
.L_x_5808:
[----:B------:R-:W-:Y:S05]  /*1090*/  BSYNC.RECONVERGENT B1 ;  /* 0x0000000000017941 */ /* 0x000fea0003800200 */
.L_x_5807:
        /* <DEDUP_REMOVED lines=38> */
.L_x_5810:
[----:B------:R-:W-:Y:S05]  /*1300*/  BSYNC.RECONVERGENT B1 ;  /* 0x0000000000017941 */ /* 0x000fea0003800200 */
.L_x_5809:
[----:B------:R-:W-:Y:S05]  /*1310*/  @!P1 BRA `(.L_x_5803) ;  /* 0x0000000000409947 */ /* 0x000fea0003800000 */
[----:B------:R-:W0:Y:S01]  /*1320*/  LDC R14, c[0x0][0x388] ;  /* 0x0000e200ff0e7b82 */ /* 0x000e220000000800 */
[----:B------:R-:W-:-:S07]  /*1330*/  IADD3 R12, PT, PT, -R54, RZ, RZ ;  /* 0x000000ff360c7210 */ /* 0x000fce0007ffe1ff */
[----:B------:R-:W1:Y:S08]  /*1340*/  LDC.64 R8, c[0x0][0x440] ;  /* 0x00011000ff087b82 */ /* 0x000e700000000a00 */
[----:B------:R-:W2:Y:S01]  /*1350*/  LDC.64 R10, c[0x0][0x448] ;  /* 0x00011200ff0a7b82 */ /* 0x000ea20000000a00 */
[----:B0-----:R-:W-:-:S05]  /*1360*/  IMAD R0, R3, R14, R0 ;  /* 0x0000000e03007224 */ /* 0x001fca00078e0200 */
[----:B------:R-:W-:-:S07]  /*1370*/  IADD3 R3, PT, PT, R57, R0, RZ ;  /* 0x0000000039037210 */ /* 0x000fce0007ffe0ff */
.L_x_5811:
        /* <DEDUP_REMOVED lines=10> */
.L_x_5803:
[----:B------:R-:W-:Y:S05]  /*1420*/  BSYNC.RECONVERGENT B0 ;  /* 0x0000000000007941 */ /* 0x000fea0003800200 */
.L_x_5802:
        /* <DEDUP_REMOVED lines=57> */
.L_x_5812:
        /* <DEDUP_REMOVED lines=12> */
.L_x_10766:


//--------------------- .text._ZN10layer_norm13ln_bwd_kernelINS_13Kernel_traitsIf6__halfS2_S2_fjLj6144ELj1ELj1ELj8ELj16ENS_18Kernel_traits_baseILj6144EfS2_S2_S2_fjLj256EEEEELb1ELb0ELb1ELb1EEEvNS_9BwdParamsE --------------------------
	.section	.text._ZN10layer_norm13ln_bwd_kernelINS_13Kernel_traitsIf6__halfS2_S2_fjLj6144ELj1ELj1ELj8ELj16ENS_18Kernel_traits_baseILj6144EfS2_S2_S2_fjLj256EEEEELb1ELb0ELb1ELb1EEEvNS_9BwdParamsE,"ax",@progbits
	.align	128
        .global         _ZN10layer_norm13ln_bwd_kernelINS_13Kernel_traitsIf6__halfS2_S2_fjLj6144ELj1ELj1ELj8ELj16ENS_18Kernel_traits_baseILj6144EfS2_S2_S2_fjLj256EEEEELb1ELb0ELb1ELb1EEEvNS_9BwdParamsE
        .type           _ZN10layer_norm13ln_bwd_kernelINS_13Kernel_traitsIf6__halfS2_S2_fjLj6144ELj1ELj1ELj8ELj16ENS_18Kernel_traits_baseILj6144EfS2_S2_S2_fjLj256EEEEELb1ELb0ELb1ELb1EEEvNS_9BwdParamsE,@function
        .size           _ZN10layer_norm13ln_bwd_kernelINS_13Kernel_traitsIf6__halfS2_S2_fjLj6144ELj1ELj1ELj8ELj16ENS_18Kernel_traits_baseILj6144EfS2_S2_S2_fjLj256EEEEELb1ELb0ELb1ELb1EEEvNS_9BwdParamsE,(.L_x_10767 - _ZN10layer_norm13ln_bwd_kernelINS_13Kernel_traitsIf6__halfS2_S2_fjLj6144ELj1ELj1ELj8ELj16ENS_18Kernel_traits_baseILj6144EfS2_S2_S2_fjLj256EEEEELb1ELb0ELb1ELb1EEEvNS_9BwdParamsE)
        .other          _ZN10layer_norm13ln_bwd_kernelINS_13Kernel_traitsIf6__halfS2_S2_fjLj6144ELj1ELj1ELj8ELj16ENS_18Kernel_traits_baseILj6144EfS2_S2_S2_fjLj256EEEEELb1ELb0ELb1ELb1EEEvNS_9BwdParamsE,@"STO_CUDA_ENTRY STV_DEFAULT"
_ZN10layer_norm13ln_bwd_kernelINS_13Kernel_traitsIf6__halfS2_S2_fjLj6144ELj1ELj1ELj8ELj16ENS_18Kernel_traits_baseILj6144EfS2_S2_S2_fjLj256EEEEELb1ELb0ELb1ELb1EEEvNS_9BwdParamsE:
.text._ZN10layer_norm13ln_bwd_kernelINS_13Kernel_traitsIf6__halfS2_S2_fjLj6144ELj1ELj1ELj8ELj16ENS_18Kernel_traits_baseILj6144EfS2_S2_S2_fjLj256EEEEELb1ELb0ELb1ELb1EEEvNS_9BwdParamsE:
        /* <DEDUP_REMOVED lines=48> */
.L_x_5914:
        /* <DEDUP_REMOVED lines=25> */
[----:B-1----:R-:W-:-:S04]  /*0490*/  IMAD.WIDE.U32 R96, R107, 0x10, R128 ;  /* 0x000000106b607825 */ /* 0x002fc800078e0080 */
[----:B------:R-:W-:Y:S01]  /*04a0*/  IMAD.WIDE R104, R0, 0x4, R104 ;  /* 0x0000000400687825 */ /* 0x000fe200078e0268 */
[----:B------:R-:W-:Y:S01]  /*04b0*/  IADD3 R121, PT, PT, R3, 0x100, RZ ;  /* 0x0000010003797810 */ /* 0x000fe20007ffe0ff */
[----:B------:R-:W3:Y:S02]  /*04c0*/  LDG.E.128 R96, desc[UR12][R96.64] ;  /* 0x0000000c60607981 */ /* 0x000ee4000c1e1d00 */
[----:B------:R-:W-:Y:S01]  /*04d0*/  IMAD.WIDE.U32 R116, R137, 0x10, R128 ;  /* 0x0000001089747825 */ /* 0x000fe200078e0080 */
[----:B------:R-:W-:Y:S01]  /*04e0*/  IADD3 R139, PT, PT, R107, 0x200, RZ ;  /* 0x000002006b8b7810 */ /* 0x000fe20007ffe0ff */
[----:B------:R0:W4:Y:S02]  /*04f0*/  LDG.E R143, desc[UR12][R104.64] ;  /* 0x0000000c688f7981 */ /* 0x000124000c1e1900 */
[--C-:B--2---:R-:W-:Y:S02]  /*0500*/  IMAD.WIDE.U32 R100, R3, 0x10, R124.reuse ;  /* 0x0000001003647825 */ /* 0x104fe400078e007c */
[----:B------:R-:W2:Y:S02]  /*0510*/  LDG.E.128 R116, desc[UR12][R116.64] ;  /* 0x0000000c74747981 */ /* 0x000ea4000c1e1d00 */
[----:B------:R-:W-:-:S02]  /*0520*/  IMAD.WIDE.U32 R120, R121, 0x10, R124 ;  /* 0x0000001079787825 */ /* 0x000fc400078e007c */
[----:B------:R-:W2:Y:S02]  /*0530*/  LDG.E.128 R100, desc[UR12][R100.64] ;  /* 0x0000000c64647981 */ /* 0x000ea4000c1e1d00 */
[----:B------:R-:W-:Y:S01]  /*0540*/  IMAD.WIDE.U32 R128, R139, 0x10, R128 ;  /* 0x000000108b807825 */ /* 0x000fe200078e0080 */
[----:B------:R-:W-:Y:S01]  /*0550*/  MOV R113, UR7 ;  /* 0x0000000700717c02 */ /* 0x000fe20008000f00 */
[----:B------:R-:W2:Y:S01]  /*0560*/  LDG.E.128 R120, desc[UR12][R120.64] ;  /* 0x0000000c78787981 */ /* 0x000ea2000c1e1d00 */
[----:B------:R-:W-:Y:S01]  /*0570*/  IADD3 R3, PT, PT, R3, 0x200, RZ ;  /* 0x0000020003037810 */ /* 0x000fe20007ffe0ff */
[----:B0-----:R-:W0:Y:S02]  /*0580*/  LDC.64 R104, c[0x0][0x3b0] ;  /* 0x0000ec00ff687b82 */ /* 0x001e240000000a00 */
        /* <DEDUP_REMOVED lines=9> */
[----:B------:R-:W-:Y:S01]  /*0620*/  MOV R109, RZ ;  /* 0x000000ff006d7202 */ /* 0x000fe20000000f00 */
[----:B------:R-:W0:Y:S03]  /*0630*/  @P0 LDC.64 R132, c[0x0][0x438] ;  /* 0x00010e00ff840b82 */ /* 0x000e260000000a00 */
[----:B------:R-:W-:-:S04]  /*0640*/  @P2 SHF.R.S32.HI R106, RZ, 0x1f, R3 ;  /* 0x0000001fff6a2819 */ /* 0x000fc80000011403 */
[----:B------:R-:W-:Y:S01]  /*0650*/  @P2 LEA.HI R106, R106, R3, RZ, 0x3 ;  /* 0x000000036a6a2211 */ /* 0x000fe200078f18ff */
[----:B------:R-:W0:Y:S03]  /*0660*/  @P0 LDC.64 R134, c[0x0][0x438] ;  /* 0x00010e00ff860b82 */ /* 0x000e260000000a00 */
        /* <DEDUP_REMOVED lines=11> */
[----:B------:R-:W-:-:S04]  /*0720*/  @P0 IMAD.WIDE.U32 R132, R137, 0x10, R132 ;  /* 0x0000001089840825 */ /* 0x000fc800078e0084 */
[----:B------:R-:W-:Y:S01]  /*0730*/  @P0 IMAD.WIDE.U32 R134, R139, 0x10, R134 ;  /* 0x000000108b860825 */ /* 0x000fe200078e0086 */
[----:B------:R1:W5:Y:S04]  /*0740*/  @P0 LDG.E.128 R8, desc[UR12][R132.64] ;  /* 0x0000000c84080981 */ /* 0x000368000c1e1d00 */
[----:B------:R1:W5:Y:S01]  /*0750*/  @P0 LDG.E.128 R4, desc[UR12][R134.64] ;  /* 0x0000000c86040981 */ /* 0x000362000c1e1d00 */
[----:B------:R-:W-:Y:S01]  /*0760*/  ISETP.NE.AND P0, PT, RZ, UR11, PT ;  /* 0x0000000bff007c0c */ /* 0x000fe2000bf05270 */
[----:B---3--:R-:W-:Y:S02]  /*0770*/  HADD2.F32 R3, -RZ, R96.H0_H0 ;  /* 0x20000060ff037230 */ /* 0x008fe40000004100 */
[----:B------:R-:W-:Y:S01]  /*0780*/  HADD2.F32 R137, -RZ, R98.H0_H0 ;  /* 0x20000062ff897230 */ /* 0x000fe20000004100 */
[----:B----4-:R-:W-:Y:S01]  /*0790*/  FSEL R183, R143, RZ, !P0 ;  /* 0x000000ff8fb77208 */ /* 0x010fe20004000000 */
[----:B------:R-:W-:-:S02]  /*07a0*/  HADD2.F32 R111, -RZ, R97.H0_H0 ;  /* 0x20000061ff6f7230 */ /* 0x000fc40000004100 */
[----:B------:R-:W-:Y:S02]  /*07b0*/  HADD2.F32 R136, -RZ, R97.H1_H1 ;  /* 0x30000061ff887230 */ /* 0x000fe40000004100 */
[--C-:B--2---:R-:W-:Y:S02]  /*07c0*/  HADD2.F32 R138, -RZ, R116.reuse.H0_H0 ;  /* 0x20000074ff8a7230 */ /* 0x104fe40000004100 */
[----:B------:R-:W-:Y:S02]  /*07d0*/  HADD2.F32 R116, -RZ, R116.H1_H1 ;  /* 0x30000074ff747230 */ /* 0x000fe40000004100 */
[----:B------:R-:W-:Y:S01]  /*07e0*/  FADD.FTZ R3, -R183, R3 ;  /* 0x00000003b7037221 */ /* 0x000fe20000010100 */
[----:B------:R-:W-:Y:S02]  /*07f0*/  HADD2.F32 R97, -RZ, R100.H0_H0 ;  /* 0x20000064ff617230 */ /* 0x000fe40000004100 */
[----:B------:R-:W-:Y:S02]  /*0800*/  HADD2.F32 R96, -RZ, R96.H1_H1 ;  /* 0x30000060ff607230 */ /* 0x000fe40000004100 */
[----:B------:R-:W-:-:S02]  /*0810*/  HADD2.F32 R142, -RZ, R117.H0_H0 ;  /* 0x20000075ff8e7230 */ /* 0x000fc40000004100 */
[--C-:B------:R-:W-:Y:S02]  /*0820*/  HADD2.F32 R150, -RZ, R119.reuse.H0_H0 ;  /* 0x20000077ff967230 */ /* 0x100fe40000004100 */
[----:B------:R-:W-:Y:S02]  /*0830*/  HADD2.F32 R152, -RZ, R119.H1_H1 ;  /* 0x30000077ff987230 */ /* 0x000fe40000004100 */
[C---:B------:R-:W-:Y:S01]  /*0840*/  FADD.FTZ R119, -R183.reuse, R137 ;  /* 0x00000089b7777221 */ /* 0x040fe20000010100 */
[----:B------:R-:W-:Y:S02]  /*0850*/  HADD2.F32 R117, -RZ, R117.H1_H1 ;  /* 0x30000075ff757230 */ /* 0x000fe40000004100 */
[----:B------:R-:W-:Y:S01]  /*0860*/  FADD.FTZ R137, -R183, R116 ;  /* 0x00000074b7897221 */ /* 0x000fe20000010100 */
[----:B0-----:R-:W-:Y:S02]  /*0870*/  HADD2.F32 R114, -RZ, R98.H1_H1 ;  /* 0x30000062ff727230 */ /* 0x001fe40000004100 */
[----:B------:R-:W-:Y:S01]  /*0880*/  FMUL.FTZ R3, R110, R3 ;  /* 0x000000036e037220 */ /* 0x000fe20000410000 */
[----:B------:R-:W-:-:S02]  /*0890*/  HADD2.F32 R100, -RZ, R100.H1_H1 ;  /* 0x30000064ff647230 */ /* 0x000fc40000004100 */
[----:B------:R-:W-:Y:S01]  /*08a0*/  FMUL.FTZ R116, R36, R97 ;  /* 0x0000006124747220 */ /* 0x000fe20000410000 */
[--C-:B------:R-:W-:Y:S02]  /*08b0*/  HADD2.F32 R115, -RZ, R99.reuse.H0_H0 ;  /* 0x20000063ff737230 */ /* 0x100fe40000004100 */
[----:B-1----:R-:W-:Y:S02]  /*08c0*/  HADD2.F32 R132, -RZ, R99.H1_H1 ;  /* 0x30000063ff847230 */ /* 0x002fe40000004100 */
[----:B------:R-:W-:Y:S01]  /*08d0*/  FADD.FTZ R99, -R183, R96 ;  /* 0x00000060b7637221 */ /* 0x000fe20000010100 */
[--C-:B------:R-:W-:Y:S02]  /*08e0*/  HADD2.F32 R146, -RZ, R118.reuse.H0_H0 ;  /* 0x20000076ff927230 */ /* 0x100fe40000004100 */
[----:B------:R-:W-:Y:S02]  /*08f0*/  HADD2.F32 R118, -RZ, R118.H1_H1 ;  /* 0x30000076ff767230 */ /* 0x000fe40000004100 */
[----:B------:R-:W-:-:S02]  /*0900*/  HADD2.F32 R141, -RZ, R120.H0_H0 ;  /* 0x20000078ff8d7230 */ /* 0x000fc40000004100 */
[----:B------:R-:W-:Y:S02]  /*0910*/  HADD2.F32 R140, -RZ, R120.H1_H1 ;  /* 0x30000078ff8c7230 */ /* 0x000fe40000004100 */
[C---:B------:R-:W-:Y:S01]  /*0920*/  FADD.FTZ R147, -R183.reuse, R117 ;  /* 0x00000075b7937221 */ /* 0x040fe20000010100 */
[--C-:B------:R-:W-:Y:S02]  /*0930*/  HADD2.F32 R133, -RZ, R101.reuse.H0_H0 ;  /* 0x20000065ff857230 */ /* 0x100fe40000004100 */
[----:B------:R-:W-:Y:S02]  /*0940*/  HADD2.F32 R98, -RZ, R101.H1_H1 ;  /* 0x30000065ff627230 */ /* 0x000fe40000004100 */
[----:B------:R-:W-:Y:S01]  /*0950*/  FADD.FTZ R101, -R183, R136 ;  /* 0x00000088b7657221 */ /* 0x000fe20000010100 */
[----:B------:R-:W-:Y:S02]  /*0960*/  HADD2.F32 R120, -RZ, R128.H0_H0 ;  /* 0x20000080ff787230 */ /* 0x000fe40000004100 */
[----:B------:R-:W-:Y:S01]  /*0970*/  FADD.FTZ R84, R84, R97 ;  /* 0x0000006154547221 */ /* 0x000fe20000010000 */
[----:B------:R-:W-:-:S02]  /*0980*/  HADD2.F32 R139, -RZ, R103.H0_H0 ;  /* 0x20000067ff8b7230 */ /* 0x000fc40000004100 */
[----:B------:R-:W-:Y:S01]  /*0990*/  FFMA.FTZ R40, R3, R97, R40 ;  /* 0x0000006103287223 */ /* 0x000fe20000010028 */
[----:B------:R-:W-:Y:S02]  /*09a0*/  HADD2.F32 R134, -RZ, R103.H1_H1 ;  /* 0x30000067ff867230 */ /* 0x000fe40000004100 */
[----:B------:R-:W-:Y:S01]  /*09b0*/  FADD.FTZ R103, -R183, R114 ;  /* 0x00000072b7677221 */ /* 0x000fe20000010100 */
[--C-:B------:R-:W-:Y:S02]  /*09c0*/  HADD2.F32 R145, -RZ, R121.reuse.H0_H0 ;  /* 0x20000079ff917230 */ /* 0x100fe40000004100 */
[----:B------:R-:W-:Y:S01]  /*09d0*/  FMUL.FTZ R117, R37, R100 ;  /* 0x0000006425757220 */ /* 0x000fe20000410000 */
[----:B------:R-:W-:Y:S02]  /*09e0*/  HADD2.F32 R144, -RZ, R121.H1_H1 ;  /* 0x30000079ff907230 */ /* 0x000fe40000004100 */
[----:B------:R-:W-:Y:S01]  /*09f0*/  FADD.FTZ R96, RZ, R116 ;  /* 0x00000074ff607221 */ /* 0x000fe20000010000 */
[----:B------:R-:W-:-:S02]  /*0a00*/  HADD2.F32 R121, -RZ, R129.H0_H0 ;  /* 0x20000081ff797230 */ /* 0x000fc40000004100 */
[----:B------:R-:W-:Y:S01]  /*0a10*/  FADD.FTZ R111, -R183, R111 ;  /* 0x0000006fb76f7221 */ /* 0x000fe20000010100 */
[C---:B------:R-:W-:Y:S01]  /*0a20*/  FMUL.FTZ R114, R110.reuse, R99 ;  /* 0x000000636e727220 */ /* 0x040fe20000410000 */
[----:B------:R-:W-:Y:S01]  /*0a30*/  FFMA.FTZ R97, R3, R116, RZ ;  /* 0x0000007403617223 */ /* 0x000fe200000100ff */
[C---:B------:R-:W-:Y:S01]  /*0a40*/  FADD.FTZ R153, -R183.reuse, R118 ;  /* 0x00000076b7997221 */ /* 0x040fe20000010100 */
[--C-:B------:R-:W-:Y:S02]  /*0a50*/  HADD2.F32 R157, -RZ, R123.reuse.H0_H0 ;  /* 0x2000007bff9d7230 */ /* 0x100fe40000004100 */
[C---:B------:R-:W-:Y:S01]  /*0a60*/  FADD.FTZ R161, -R183.reuse, R120 ;  /* 0x00000078b7a17221 */ /* 0x040fe20000010100 */
[----:B------:R-:W-:Y:S02]  /*0a70*/  HADD2.F32 R154, -RZ, R123.H1_H1 ;  /* 0x3000007bff9a7230 */ /* 0x000fe40000004100 */
[----:B------:R-:W-:Y:S01]  /*0a80*/  FMUL.FTZ R118, R110, R101 ;  /* 0x000000656e767220 */ /* 0x000fe20000410000 */
[C---:B------:R-:W-:Y:S01]  /*0a90*/  FADD.FTZ R123, -R183.reuse, R115 ;  /* 0x00000073b77b7221 */ /* 0x040fe20000010100 */
[----:B------:R-:W-:Y:S01]  /*0aa0*/  FMUL.FTZ R120, R38, R133 ;  /* 0x0000008526787220 */ /* 0x000fe20000410000 */
[----:B------:R-:W-:Y:S01]  /*0ab0*/  FADD.FTZ R99, R96, R117 ;  /* 0x0000007560637221 */ /* 0x000fe20000010000 */
[----:B------:R-:W-:Y:S01]  /*0ac0*/  FMUL.FTZ R115, R110, R111 ;  /* 0x0000006f6e737220 */ /* 0x000fe20000410000 */
[----:B------:R-:W-:Y:S01]  /*0ad0*/  FFMA.FTZ R96, R114, R117, R97 ;  /* 0x0000007572607223 */ /* 0x000fe20000010061 */
[----:B------:R-:W-:Y:S01]  /*0ae0*/  FADD.FTZ R167, -R183, R121 ;  /* 0x00000079b7a77221 */ /* 0x000fe20000010100 */
[----:B------:R-:W-:-:S02]  /*0af0*/  HADD2.F32 R135, -RZ, R102.H0_H0 ;  /* 0x20000066ff877230 */ /* 0x000fc40000004100 */
[----:B------:R-:W-:Y:S01]  /*0b00*/  FADD.FTZ R87, R87, R98 ;  /* 0x0000006257577221 */ /* 0x000fe20000010000 */
[-C--:B------:R-:W-:Y:S01]  /*0b10*/  FFMA.FTZ R43, R118, R98.reuse, R43 ;  /* 0x00000062762b7223 */ /* 0x080fe2000001002b */
[----:B------:R-:W-:Y:S01]  /*0b20*/  FMUL.FTZ R121, R39, R98 ;  /* 0x0000006227797220 */ /* 0x000fe20000410000 */
[----:B------:R-:W-:Y:S01]  /*0b30*/  FADD.FTZ R98, R99, R120 ;  /* 0x0000007863627221 */ /* 0x000fe20000010000 */
[----:B------:R-:W-:Y:S02]  /*0b40*/  HADD2.F32 R156, -RZ, R130.H0_H0 ;  /* 0x20000082ff9c7230 */ /* 0x000fe40000004100 */
[----:B------:R-:W-:Y:S01]  /*0b50*/  FFMA.FTZ R97, R115, R120, R96 ;  /* 0x0000007873617223 */ /* 0x000fe20000010060 */
[--C-:B------:R-:W-:Y:S02]  /*0b60*/  HADD2.F32 R151, -RZ, R122.reuse.H0_H0 ;  /* 0x2000007aff977230 */ /* 0x100fe40000004100 */
[----:B------:R-:W-:Y:S01]  /*0b70*/  FADD.FTZ R155, -R183, R150 ;  /* 0x00000096b79b7221 */ /* 0x000fe20000010100 */
[----:B------:R-:W-:-:S02]  /*0b80*/  HADD2.F32 R148, -RZ, R122.H1_H1 ;  /* 0x3000007aff947230 */ /* 0x000fc40000004100 */
[----:B------:R-:W-:Y:S01]  /*0b90*/  FADD.FTZ R99, R98, R121 ;  /* 0x0000007962637221 */ /* 0x000fe20000010000 */
[----:B------:R-:W-:Y:S02]  /*0ba0*/  HADD2.F32 R102, -RZ, R102.H1_H1 ;  /* 0x30000066ff667230 */ /* 0x000fe40000004100 */
[----:B------:R-:W-:Y:S02]  /*0bb0*/  HADD2.F32 R122, -RZ, R129.H1_H1 ;  /* 0x30000081ff7a7230 */ /* 0x000fe40000004100 */
[--C-:B------:R-:W-:Y:S02]  /*0bc0*/  HADD2.F32 R163, -RZ, R124.reuse.H0_H0 ;  /* 0x2000007cffa37230 */ /* 0x100fe40000004100 */
[----:B------:R-:W-:Y:S02]  /*0bd0*/  HADD2.F32 R150, -RZ, R124.H1_H1 ;  /* 0x3000007cff967230 */ /* 0x000fe40000004100 */
[----:B------:R-:W-:Y:S01]  /*0be0*/  FMUL.FTZ R124, R32, R135 ;  /* 0x00000087207c7220 */ /* 0x000fe20000410000 */
[----:B------:R-:W-:Y:S01]  /*0bf0*/  FMUL.FTZ R119, R110, R119 ;  /* 0x000000776e777220 */ /* 0x000fe20000410000 */
[----:B------:R-:W-:Y:S01]  /*0c00*/  FFMA.FTZ R96, R118, R121, R97 ;  /* 0x0000007976607223 */ /* 0x000fe20000010061 */
[----:B------:R-:W-:-:S02]  /*0c10*/  HADD2.F32 R128, -RZ, R128.H1_H1 ;  /* 0x30000080ff807230 */ /* 0x000fc40000004100 */
[C---:B------:R-:W-:Y:S01]  /*0c20*/  FADD.FTZ R173, -R183.reuse, R156 ;  /* 0x0000009cb7ad7221 */ /* 0x040fe20000010100 */
[--C-:B------:R-:W-:Y:S02]  /*0c30*/  HADD2.F32 R169, -RZ, R125.reuse.H0_H0 ;  /* 0x2000007dffa97230 */ /* 0x100fe40000004100 */
[----:B------:R-:W-:Y:S01]  /*0c40*/  FADD.FTZ R171, -R183, R122 ;  /* 0x0000007ab7ab7221 */ /* 0x000fe20000010100 */
[----:B------:R-:W-:Y:S02]  /*0c50*/  HADD2.F32 R156, -RZ, R125.H1_H1 ;  /* 0x3000007dff9c7230 */ /* 0x000fe40000004100 */
[----:B------:R-:W-:Y:S01]  /*0c60*/  FMUL.FTZ R125, R33, R102 ;  /* 0x00000066217d7220 */ /* 0x000fe20000410000 */
[----:B------:R-:W-:Y:S02]  /*0c70*/  HADD2.F32 R158, -RZ, R131.H0_H0 ;  /* 0x20000083ff9e7230 */ /* 0x000fe40000004100 */
[----:B------:R-:W-:Y:S01]  /*0c80*/  FADD.FTZ R98, R99, R124 ;  /* 0x0000007c63627221 */ /* 0x000fe20000010000 */
[----:B------:R-:W-:Y:S01]  /*0c90*/  FMUL.FTZ R122, R110, R103 ;  /* 0x000000676e7a7220 */ /* 0x000fe20000410000 */
[----:B------:R-:W-:Y:S01]  /*0ca0*/  FFMA.FTZ R97, R119, R124, R96 ;  /* 0x0000007c77617223 */ /* 0x000fe20000010060 */
[C---:B------:R-:W-:Y:S01]  /*0cb0*/  FADD.FTZ R129, -R183.reuse, R132 ;  /* 0x00000084b7817221 */ /* 0x040fe20000010100 */
[C---:B------:R-:W-:Y:S01]  /*0cc0*/  FADD.FTZ R165, -R183.reuse, R128 ;  /* 0x00000080b7a57221 */ /* 0x040fe20000010100 */
[----:B------:R-:W-:Y:S01]  /*0cd0*/  FMUL.FTZ R128, R34, R139 ;  /* 0x0000008b22807220 */ /* 0x000fe20000410000 */
[----:B------:R-:W-:Y:S01]  /*0ce0*/  FADD.FTZ R99, R98, R125 ;  /* 0x0000007d62637221 */ /* 0x000fe20000010000 */
[----:B------:R-:W-:Y:S01]  /*0cf0*/  FADD.FTZ R179, -R183, R158 ;  /* 0x0000009eb7b37221 */ /* 0x000fe20000010100 */
[----:B------:R-:W-:Y:S01]  /*0d00*/  FMUL.FTZ R123, R110, R123 ;  /* 0x0000007b6e7b7220 */ /* 0x000fe20000410000 */
[----:B------:R-:W-:Y:S01]  /*0d10*/  FFMA.FTZ R96, R122, R125, R97 ;  /* 0x0000007d7a607223 */ /* 0x000fe20000010061 */
[----:B------:R-:W-:-:S02]  /*0d20*/  HADD2.F32 R175, -RZ, R126.H0_H0 ;  /* 0x2000007effaf7230 */ /* 0x000fc40000004100 */
[----:B------:R-:W-:Y:S02]  /*0d30*/  HADD2.F32 R158, -RZ, R126.H1_H1 ;  /* 0x3000007eff9e7230 */ /* 0x000fe40000004100 */
[----:B------:R-:W-:Y:S01]  /*0d40*/  FMUL.FTZ R126, R110, R129 ;  /* 0x000000816e7e7220 */ /* 0x000fe20000410000 */
[----:B------:R-:W-:Y:S02]  /*0d50*/  HADD2.F32 R160, -RZ, R131.H1_H1 ;  /* 0x30000083ffa07230 */ /* 0x000fe40000004100 */
[----:B------:R-:W-:Y:S01]  /*0d60*/  FMUL.FTZ R129, R35, R134 ;  /* 0x0000008623817220 */ /* 0x000fe20000410000 */
[----:B------:R-:W-:Y:S01]  /*0d70*/  FADD.FTZ R98, R99, R128 ;  /* 0x0000008063627221 */ /* 0x000fe20000010000 */
[----:B------:R-:W-:Y:S01]  /*0d80*/  FADD.FTZ R131, -R183, R138 ;  /* 0x0000008ab7837221 */ /* 0x000fe20000010100 */
[----:B------:R-:W-:Y:S01]  /*0d90*/  FFMA.FTZ R97, R123, R128, R96 ;  /* 0x000000807b617223 */ /* 0x000fe20000010060 */
[----:B------:R-:W-:Y:S02]  /*0da0*/  HADD2.F32 R130, -RZ, R130.H1_H1 ;  /* 0x30000082ff827230 */ /* 0x000fe40000004100 */
[----:B------:R-:W-:Y:S01]  /*0db0*/  FMUL.FTZ R132, R28, R141 ;  /* 0x0000008d1c847220 */ /* 0x000fe20000410000 */
[----:B------:R-:W-:-:S02]  /*0dc0*/  HADD2.F32 R181, -RZ, R127.H0_H0 ;  /* 0x2000007fffb57230 */ /* 0x000fc40000004100 */
[----:B------:R-:W-:Y:S01]  /*0dd0*/  FADD.FTZ R99, R98, R129 ;  /* 0x0000008162637221 */ /* 0x000fe20000010000 */
[----:B------:R-:W-:Y:S02]  /*0de0*/  HADD2.F32 R162, -RZ, R127.H1_H1 ;  /* 0x3000007fffa27230 */ /* 0x000fe40000004100 */
[----:B------:R-:W-:Y:S01]  /*0df0*/  FMUL.FTZ R127, R110, R131 ;  /* 0x000000836e7f7220 */ /* 0x000fe20000410000 */
[----:B------:R-:W-:Y:S01]  /*0e00*/  FFMA.FTZ R98, R126, R129, R97 ;  /* 0x000000817e627223 */ /* 0x000fe20000010061 */
[----:B------:R-:W-:Y:S01]  /*0e10*/  FADD.FTZ R86, R86, R133 ;  /* 0x0000008556567221 */ /* 0x000fe20000010000 */
[----:B------:R-:W-:Y:S01]  /*0e20*/  FFMA.FTZ R42, R115, R133, R42 ;  /* 0x00000085732a7223 */ /* 0x000fe2000001002a */
[----:B------:R-:W-:Y:S01]  /*0e30*/  FADD.FTZ R177, -R183, R130 ;  /* 0x00000082b7b17221 */ /* 0x000fe20000010100 */
        /* <DEDUP_REMOVED lines=13> */
[----:B------:R-:W-:Y:S01]  /*0f10*/  FADD.FTZ R149, -R183, R146 ;  /* 0x00000092b7957221 */ /* 0x000fe20000010100 */
        /* <DEDUP_REMOVED lines=95> */
.L_x_5814:
[----:B-----5:R-:W-:Y:S02]  /*1510*/  ISETP.GE.AND P2, PT, R112, 0x1, PT ;  /* 0x000000017000780c */ /* 0x020fe40003f46270 */
[----:B------:R-:W-:Y:S02]  /*1520*/  CS2R R98, SRZ ;  /* 0x0000000000627805 */ /* 0x000fe4000001ff00 */
[----:B------:R-:W-:Y:S02]  /*1530*/  MOV R113, UR7 ;  /* 0x0000000700717c02 */ /* 0x000fe40008000f00 */
[----:B------:R-:W-:-:S04]  /*1540*/  ISETP.NE.U32.AND P0, PT, RZ, UR6, PT ;  /* 0x00000006ff007c0c */ /* 0x000fc8000bf05070 */
[----:B------:R-:W-:-:S03]  /*1550*/  ISETP.NE.AND.EX P0, PT, R113, RZ, PT, P0 ;  /* 0x000000ff7100720c */ /* 0x000fc60003f05300 */
[----:B------:R-:W0:Y:S01]  /*1560*/  @P2 LDC R97, c[0x0][0x388] ;  /* 0x0000e200ff612b82 */ /* 0x000e220000000800 */
[----:B------:R-:W-:-:S09]  /*1570*/  @P2 IADD3 R96, PT, PT, R112, -0x1, RZ ;  /* 0xffffffff70602810 */ /* 0x000fd20007ffe0ff */
        /* <DEDUP_REMOVED lines=37> */
.L_x_5815:
        /* <DEDUP_REMOVED lines=32> */
.L_x_5817:
[----:B------:R-:W-:Y:S05]  /*19d0*/  BSYNC.RECONVERGENT B0 ;  /* 0x0000000000007941 */ /* 0x000fea0003800200 */
.L_x_5816:
        /* <DEDUP_REMOVED lines=33> */
[-C--:B-1----:R-:W-:Y:S02]  /*1bf0*/  @P2 IMAD R112, R112, R101.reuse, RZ ;  /* 0x0000006570702224 */ /* 0x082fe400078e02ff */
[----:B------:R-:W-:Y:S02]  /*1c00*/  IMAD R101, R0, R101, RZ ;  /* 0x0000006500657224 */ /* 0x000fe400078e02ff */
[----:B0-----:R-:W-:Y:S01]  /*1c10*/  FADD.FTZ R161, R161, R96 ;  /* 0x00000060a1a17221 */ /* 0x001fe20000010000 */
[----:B------:R-:W-:Y:S01]  /*1c20*/  FADD.FTZ R100, R100, R97 ;  /* 0x0000006164647221 */ /* 0x000fe20000010000 */
[----:B------:R-:W-:-:S02]  /*1c30*/  @P2 SHF.R.S32.HI R97, RZ, 0x1f, R112 ;  /* 0x0000001fff612819 */ /* 0x000fc40000011470 */
[----:B------:R-:W-:Y:S01]  /*1c40*/  FADD.FTZ R161, R98, R161 ;  /* 0x000000a162a17221 */ /* 0x000fe20000010000 */
[----:B------:R-:W-:Y:S01]  /*1c50*/  SHF.R.S32.HI R96, RZ, 0x1f, R101 ;  /* 0x0000001fff607819 */ /* 0x000fe20000011465 */
[----:B------:R-:W-:Y:S01]  /*1c60*/  FADD.FTZ R98, R99, R100 ;  /* 0x0000006463627221 */ /* 0x000fe20000010000 */
[----:B------:R-:W-:Y:S01]  /*1c70*/  @P2 LEA.HI R112, R97, R112, RZ, 0x3 ;  /* 0x0000007061702211 */ /* 0x000fe200078f18ff */
[----:B------:R-:W-:Y:S01]  /*1c80*/  FMUL.FTZ R99, R161, UR14 ;  /* 0x0000000ea1637c20 */ /* 0x000fe20008410000 */
[----:B------:R-:W-:Y:S01]  /*1c90*/  LEA.HI R96, R96, R101, RZ, 0x3 ;  /* 0x0000006560607211 */ /* 0x000fe200078f18ff */
[----:B------:R-:W-:Y:S01]  /*1ca0*/  FMUL.FTZ R98, R98, UR14 ;  /* 0x0000000e62627c20 */ /* 0x000fe20008410000 */
[----:B------:R-:W-:Y:S02]  /*1cb0*/  MOV R97, RZ ;  /* 0x000000ff00617202 */ /* 0x000fe40000000f00 */
[-C--:B------:R-:W-:Y:S02]  /*1cc0*/  @P2 LEA.HI.SX32 R97, R112, R111.reuse, 0x1d ;  /* 0x0000006f70612211 */ /* 0x080fe400078feaff */
[----:B------:R-:W-:-:S02]  /*1cd0*/  LEA.HI.SX32 R96, R96, R111, 0x1d ;  /* 0x0000006f60607211 */ /* 0x000fc400078feaff */
        /* <DEDUP_REMOVED lines=19> */
.L_x_5820:
        /* <DEDUP_REMOVED lines=12> */
.L_x_5821:
        /* <DEDUP_REMOVED lines=12> */
.L_x_5822:
        /* <DEDUP_REMOVED lines=12> */
.L_x_5823:
        /* <DEDUP_REMOVED lines=12> */
.L_x_5824:
        /* <DEDUP_REMOVED lines=12> */
.L_x_5825:
        /* <DEDUP_REMOVED lines=12> */
.L_x_5826:
[----:B------:R-:W-:Y:S05]  /*2290*/  @!P2 BRA `(.L_x_5827) ;  /* 0x0000001000a8a947 */ /* 0x000fea0003800000 */
[----:B------:R-:W-:Y:S01]  /*22a0*/  FFMA.FTZ R100, R126, R98, R99 ;  /* 0x000000627e647223 */ /* 0x000fe20000010063 */
[----:B------:R-:W-:Y:S02]  /*22b0*/  ISETP.GT.AND P1, PT, R2, RZ, PT ;  /* 0x000000ff0200720c */ /* 0x000fe40003f24270 */
[----:B-----5:R-:W-:Y:S01]  /*22c0*/  ISETP.GE.U32.AND P0, PT, R108, RZ, PT ;  /* 0x000000ff6c00720c */ /* 0x020fe20003f06070 */
[----:B------:R-:W-:-:S03]  /*22d0*/  FADD.FTZ R101, R129, -R100 ;  /* 0x8000006481657221 */ /* 0x000fc60000010000 */
[----:B------:R-:W-:Y:S01]  /*22e0*/  ISETP.GE.U32.AND.EX P0, PT, R109, 0x1000000, PT, P0 ;  /* 0x010000006d00780c */ /* 0x000fe20003f06100 */
[----:B------:R-:W-:-:S05]  /*22f0*/  FMUL.FTZ R101, R110, R101 ;  /* 0x000000656e657220 */ /* 0x000fca0000410000 */
[----:B------:R-:W-:-:S05]  /*2300*/  FSEL R101, R101, RZ, P1 ;  /* 0x000000ff65657208 */ /* 0x000fca0000800000 */
[----:B------:R-:W-:-:S04]  /*2310*/  FMUL.FTZ R101, R101, UR17 ;  /* 0x0000001165657c20 */ /* 0x000fc80008410000 */
[----:B------:R-:W-:-:S05]  /*2320*/  FMUL.FTZ R101, R101, UR16 ;  /* 0x0000001065657c20 */ /* 0x000fca0008410000 */
[----:B------:R-:W-:-:S04]  /*2330*/  FSEL R101, R101, RZ, P0 ;  /* 0x000000ff65657208 */ /* 0x000fc80000000000 */
[----:B------:R-:W-:-:S04]  /*2340*/  F2FP.F16.F32.PACK_AB R101, RZ, R101 ;  /* 0x00000065ff65723e */ /* 0x000fc800000000ff */
[----:B------:R-:W-:Y:S01]  /*2350*/  PRMT R91, R91, 0x5410, R101 ;  /* 0x000054105b5b7816 */ /* 0x000fe20000000065 */
[----:B------:R-:W-:Y:S06]  /*2360*/  BRA `(.L_x_5827) ;  /* 0x0000001000747947 */ /* 0x000fec0003800000 */
.L_x_5819:
        /* <DEDUP_REMOVED lines=22> */
.L_x_5828:
[----:B------:R-:W-:Y:S05]  /*24d0*/  @!P2 BRA `(.L_x_5829) ;  /* 0x000000000018a947 */ /* 0x000fea0003800000 */
[----:B------:R-:W-:Y:S01]  /*24e0*/  FMUL.FTZ R92, R94, UR17 ;  /* 0x000000115e5c7c20 */ /* 0x000fe20008410000 */
[----:B-----5:R-:W-:-:S03]  /*24f0*/  LOP3.LUT P1, RZ, R108, 0xff00, RZ, 0xc0, !PT ;  /* 0x0000ff006cff7812 */ /* 0x020fc6000782c0ff */
[----:B------:R-:W-:-:S05]  /*2500*/  FMUL.FTZ R92, R92, UR16 ;  /* 0x000000105c5c7c20 */ /* 0x000fca0008410000 */
[----:B------:R-:W-:-:S04]  /*2510*/  FSEL R92, R92, RZ, P1 ;  /* 0x000000ff5c5c7208 */ /* 0x000fc80000800000 */
[----:B------:R-:W-:-:S04]  /*2520*/  F2FP.F16.F32.PACK_AB R92, RZ, R92 ;  /* 0x0000005cff5c723e */ /* 0x000fc800000000ff */
[----:B------:R-:W-:-:S07]  /*2530*/  PRMT R88, R88, 0x5410, R92 ;  /* 0x0000541058587816 */ /* 0x000fce000000005c */
.L_x_5829:
        /* <DEDUP_REMOVED lines=10> */
.L_x_5830:
        /* <DEDUP_REMOVED lines=8> */
.L_x_5831:
        /* <DEDUP_REMOVED lines=21> */
.L_x_5832:
[----:B------:R-:W-:Y:S05]  /*27b0*/  @!P2 BRA `(.L_x_5833) ;  /* 0x000000000018a947 */ /* 0x000fea0003800000 */
[----:B------:R-:W-:Y:S01]  /*27c0*/  FMUL.FTZ R94, R100, UR17 ;  /* 0x00000011645e7c20 */ /* 0x000fe20008410000 */
[----:B-----5:R-:W-:-:S03]  /*27d0*/  LOP3.LUT P1, RZ, R109, 0xff00, RZ, 0xc0, !PT ;  /* 0x0000ff006dff7812 */ /* 0x020fc6000782c0ff */
[----:B------:R-:W-:-:S05]  /*27e0*/  FMUL.FTZ R94, R94, UR16 ;  /* 0x000000105e5e7c20 */ /* 0x000fca0008410000 */
[----:B------:R-:W-:-:S04]  /*27f0*/  FSEL R94, R94, RZ, P1 ;  /* 0x000000ff5e5e7208 */ /* 0x000fc80000800000 */
[----:B------:R-:W-:-:S04]  /*2800*/  F2FP.F16.F32.PACK_AB R94, RZ, R94 ;  /* 0x0000005eff5e723e */ /* 0x000fc800000000ff */
[----:B------:R-:W-:-:S07]  /*2810*/  PRMT R90, R90, 0x5410, R94 ;  /* 0x000054105a5a7816 */ /* 0x000fce000000005e */
.L_x_5833:
        /* <DEDUP_REMOVED lines=10> */
.L_x_5834:
        /* <DEDUP_REMOVED lines=10> */
.L_x_5818:
        /* <DEDUP_REMOVED lines=17> */
.L_x_5836:
        /* <DEDUP_REMOVED lines=11> */
.L_x_5837:
        /* <DEDUP_REMOVED lines=11> */
.L_x_5838:
        /* <DEDUP_REMOVED lines=11> */
.L_x_5839:
        /* <DEDUP_REMOVED lines=11> */
.L_x_5840:
        /* <DEDUP_REMOVED lines=11> */
.L_x_5841:
        /* <DEDUP_REMOVED lines=11> */
.L_x_5842:
        /* <DEDUP_REMOVED lines=13> */
.L_x_5835:
[----:B------:R-:W-:Y:S01]  /*2f60*/  ISETP.GT.AND P0, PT, R2, RZ, PT ;  /* 0x000000ff0200720c */ /* 0x000fe20003f04270 */
[----:B-----5:R-:W-:Y:S02]  /*2f70*/  HADD2.F32 R95, -RZ, R12.H1_H1 ;  /* 0x3000000cff5f7230 */ /* 0x020fe40000004100 */
[--C-:B------:R-:W-:Y:S02]  /*2f80*/  HADD2.F32 R101, -RZ, R13.reuse.H0_H0 ;  /* 0x2000000dff657230 */ /* 0x100fe40000004100 */
[----:B------:R-:W-:Y:S02]  /*2f90*/  HADD2.F32 R103, -RZ, R13.H1_H1 ;  /* 0x3000000dff677230 */ /* 0x000fe40000004100 */
[--C-:B------:R-:W-:Y:S02]  /*2fa0*/  HADD2.F32 R161, -RZ, R14.reuse.H0_H0 ;  /* 0x2000000effa17230 */ /* 0x100fe40000004100 */
[----:B------:R-:W-:Y:S02]  /*2fb0*/  HADD2.F32 R163, -RZ, R14.H1_H1 ;  /* 0x3000000effa37230 */ /* 0x000fe40000004100 */
[----:B------:R-:W-:-:S02]  /*2fc0*/  HADD2.F32 R165, -RZ, R15.H0_H0 ;  /* 0x2000000fffa57230 */ /* 0x000fc40000004100 */
[-CC-:B------:R-:W-:Y:S01]  /*2fd0*/  @P0 FFMA.FTZ R92, R114, R98.reuse, R99.reuse ;  /* 0x00000062725c0223 */ /* 0x180fe20000010063 */
[----:B------:R-:W-:Y:S01]  /*2fe0*/  @P0 FFMA.FTZ R93, R115, R98, R99 ;  /* 0x00000062735d0223 */ /* 0x000fe20000010063 */
[----:B------:R-:W-:Y:S02]  /*2ff0*/  HADD2.F32 R167, -RZ, R15.H1_H1 ;  /* 0x3000000fffa77230 */ /* 0x000fe40000004100 */
[----:B------:R-:W-:Y:S01]  /*3000*/  @P0 FADD.FTZ R92, R117, -R92 ;  /* 0x8000005c755c0221 */ /* 0x000fe20000010000 */
[----:B------:R-:W-:-:S03]  /*3010*/  @P0 FADD.FTZ R93, R120, -R93 ;  /* 0x8000005d785d0221 */ /* 0x000fc60000010000 */
[----:B------:R-:W-:Y:S01]  /*3020*/  @P0 FFMA.FTZ R95, R110, R92, R95 ;  /* 0x0000005c6e5f0223 */ /* 0x000fe2000001005f */
[-C--:B------:R-:W-:Y:S01]  /*3030*/  @P0 FFMA.FTZ R92, R118, R98.reuse, R99 ;  /* 0x00000062765c0223 */ /* 0x080fe20000010063 */
[----:B------:R-:W-:Y:S01]  /*3040*/  @P0 FFMA.FTZ R101, R110, R93, R101 ;  /* 0x0000005d6e650223 */ /* 0x000fe20000010065 */
[----:B------:R-:W-:Y:S02]  /*3050*/  @P0 FFMA.FTZ R93, R119, R98, R99 ;  /* 0x00000062775d0223 */ /* 0x000fe40000010063 */
[----:B------:R-:W-:Y:S02]  /*3060*/  @P0 FADD.FTZ R92, R121, -R92 ;  /* 0x8000005c795c0221 */ /* 0x000fe40000010000 */
[----:B------:R-:W-:Y:S02]  /*3070*/  @P0 FADD.FTZ R93, R124, -R93 ;  /* 0x8000005d7c5d0221 */ /* 0x000fe40000010000 */
[----:B------:R-:W-:Y:S01]  /*3080*/  @P0 FFMA.FTZ R103, R110, R92, R103 ;  /* 0x0000005c6e670223 */ /* 0x000fe20000010067 */
[-C--:B------:R-:W-:Y:S01]  /*3090*/  @P0 FFMA.FTZ R92, R122, R98.reuse, R99 ;  /* 0x000000627a5c0223 */ /* 0x080fe20000010063 */
[----:B------:R-:W-:Y:S01]  /*30a0*/  @P0 FFMA.FTZ R161, R110, R93, R161 ;  /* 0x0000005d6ea10223 */ /* 0x000fe200000100a1 */
[----:B------:R-:W-:-:S02]  /*30b0*/  @P0 FFMA.FTZ R93, R123, R98, R99 ;  /* 0x000000627b5d0223 */ /* 0x000fc40000010063 */
[----:B------:R-:W-:Y:S02]  /*30c0*/  @P0 FADD.FTZ R92, R125, -R92 ;  /* 0x8000005c7d5c0221 */ /* 0x000fe40000010000 */
[----:B------:R-:W-:Y:S02]  /*30d0*/  @P0 FADD.FTZ R93, R128, -R93 ;  /* 0x8000005d805d0221 */ /* 0x000fe40000010000 */
[----:B------:R-:W-:Y:S01]  /*30e0*/  @P0 FFMA.FTZ R163, R110, R92, R163 ;  /* 0x0000005c6ea30223 */ /* 0x000fe200000100a3 */
[-C--:B------:R-:W-:Y:S01]  /*30f0*/  @P0 FFMA.FTZ R92, R126, R98.reuse, R99 ;  /* 0x000000627e5c0223 */ /* 0x080fe20000010063 */
[----:B------:R-:W-:Y:S01]  /*3100*/  @P0 FFMA.FTZ R165, R110, R93, R165 ;  /* 0x0000005d6ea50223 */ /* 0x000fe200000100a5 */
[----:B------:R-:W-:Y:S02]  /*3110*/  @P1 FFMA.FTZ R93, R3, R98, R99 ;  /* 0x00000062035d1223 */ /* 0x000fe40000010063 */
[----:B------:R-:W-:-:S04]  /*3120*/  @P0 FADD.FTZ R92, R129, -R92 ;  /* 0x8000005c815c0221 */ /* 0x000fc80000010000 */
[----:B------:R-:W-:Y:S01]  /*3130*/  @P0 FFMA.FTZ R167, R110, R92, R167 ;  /* 0x0000005c6ea70223 */ /* 0x000fe200000100a7 */
        /* <DEDUP_REMOVED lines=10> */
.L_x_5843:
        /* <DEDUP_REMOVED lines=8> */
.L_x_5844:
[----:B------:R-:W-:Y:S05]  /*3260*/  @!P2 BRA `(.L_x_5845) ;  /* 0x000000000018a947 */ /* 0x000fea0003800000 */
[----:B------:R-:W-:Y:S01]  /*3270*/  FMUL.FTZ R93, R101, UR17 ;  /* 0x00000011655d7c20 */ /* 0x000fe20008410000 */
[----:B------:R-:W-:-:S03]  /*3280*/  LOP3.LUT P0, RZ, R108, 0xff0000, RZ, 0xc0, !PT ;  /* 0x00ff00006cff7812 */ /* 0x000fc6000780c0ff */
[----:B------:R-:W-:-:S05]  /*3290*/  FMUL.FTZ R93, R93, UR16 ;  /* 0x000000105d5d7c20 */ /* 0x000fca0008410000 */
[----:B------:R-:W-:-:S04]  /*32a0*/  FSEL R93, R93, RZ, P0 ;  /* 0x000000ff5d5d7208 */ /* 0x000fc80000000000 */
[----:B------:R-:W-:-:S04]  /*32b0*/  F2FP.F16.F32.PACK_AB R93, RZ, R93 ;  /* 0x0000005dff5d723e */ /* 0x000fc800000000ff */
[----:B------:R-:W-:-:S07]  /*32c0*/  PRMT R89, R93, 0x7610, R89 ;  /* 0x000076105d597816 */ /* 0x000fce0000000059 */
.L_x_5845:
        /* <DEDUP_REMOVED lines=8> */
.L_x_5846:
[----:B------:R-:W-:Y:S05]  /*3350*/  @!P2 BRA `(.L_x_5847) ;  /* 0x000000000018a947 */ /* 0x000fea0003800000 */
[----:B------:R-:W-:Y:S01]  /*3360*/  FMUL.FTZ R94, R161, UR17 ;  /* 0x00000011a15e7c20 */ /* 0x000fe20008410000 */
[----:B------:R-:W-:-:S03]  /*3370*/  LOP3.LUT P0, RZ, R109, 0xff, RZ, 0xc0, !PT ;  /* 0x000000ff6dff7812 */ /* 0x000fc6000780c0ff */
[----:B------:R-:W-:-:S05]  /*3380*/  FMUL.FTZ R94, R94, UR16 ;  /* 0x000000105e5e7c20 */ /* 0x000fca0008410000 */
[----:B------:R-:W-:-:S04]  /*3390*/  FSEL R94, R94, RZ, P0 ;  /* 0x000000ff5e5e7208 */ /* 0x000fc80000000000 */
[----:B------:R-:W-:-:S04]  /*33a0*/  F2FP.F16.F32.PACK_AB R94, RZ, R94 ;  /* 0x0000005eff5e723e */ /* 0x000fc800000000ff */
[----:B------:R-:W-:-:S07]  /*33b0*/  PRMT R90, R94, 0x7610, R90 ;  /* 0x000076105e5a7816 */ /* 0x000fce000000005a */
.L_x_5847:
        /* <DEDUP_REMOVED lines=8> */
.L_x_5848:
[----:B------:R-:W-:Y:S05]  /*3440*/  @!P2 BRA `(.L_x_5849) ;  /* 0x000000000018a947 */ /* 0x000fea0003800000 */
[----:B------:R-:W-:Y:S01]  /*3450*/  FMUL.FTZ R95, R165, UR17 ;  /* 0x00000011a55f7c20 */ /* 0x000fe20008410000 */
[----:B------:R-:W-:-:S03]  /*3460*/  LOP3.LUT P0, RZ, R109, 0xff0000, RZ, 0xc0, !PT ;  /* 0x00ff00006dff7812 */ /* 0x000fc6000780c0ff */
[----:B------:R-:W-:-:S05]  /*3470*/  FMUL.FTZ R95, R95, UR16 ;  /* 0x000000105f5f7c20 */ /* 0x000fca0008410000 */
[----:B------:R-:W-:-:S04]  /*3480*/  FSEL R95, R95, RZ, P0 ;  /* 0x000000ff5f5f7208 */ /* 0x000fc80000000000 */
[----:B------:R-:W-:-:S04]  /*3490*/  F2FP.F16.F32.PACK_AB R95, RZ, R95 ;  /* 0x0000005fff5f723e */ /* 0x000fc800000000ff */
[----:B------:R-:W-:-:S07]  /*34a0*/  PRMT R91, R95, 0x7610, R91 ;  /* 0x000076105f5b7816 */ /* 0x000fce000000005b */
.L_x_5849:
        /* <DEDUP_REMOVED lines=9> */
.L_x_5827:
        /* <DEDUP_REMOVED lines=13> */
[----:B0----5:R-:W-:Y:S02]  /*3610*/  HADD2.F32 R95, -RZ, R8.H1_H1 ;  /* 0x30000008ff5f7230 */ /* 0x021fe40000004100 */
        /* <DEDUP_REMOVED lines=38> */
.L_x_5852:
        /* <DEDUP_REMOVED lines=8> */
.L_x_5853:
[----:B------:R-:W-:Y:S05]  /*3900*/  @!P2 BRA `(.L_x_5854) ;  /* 0x000000000018a947 */ /* 0x000fea0003800000 */
[----:B------:R-:W-:Y:S01]  /*3910*/  FMUL.FTZ R93, R101, UR17 ;  /* 0x00000011655d7c20 */ /* 0x000fe20008410000 */
[----:B------:R-:W-:-:S03]  /*3920*/  LOP3.LUT P3, RZ, R106, 0xff0000, RZ, 0xc0, !PT ;  /* 0x00ff00006aff7812 */ /* 0x000fc6000786c0ff */
[----:B------:R-:W-:-:S05]  /*3930*/  FMUL.FTZ R93, R93, UR16 ;  /* 0x000000105d5d7c20 */ /* 0x000fca0008410000 */
[----:B------:R-:W-:-:S04]  /*3940*/  FSEL R93, R93, RZ, P3 ;  /* 0x000000ff5d5d7208 */ /* 0x000fc80001800000 */
[----:B------:R-:W-:-:S04]  /*3950*/  F2FP.F16.F32.PACK_AB R93, RZ, R93 ;  /* 0x0000005dff5d723e */ /* 0x000fc800000000ff */
[----:B------:R-:W-:-:S07]  /*3960*/  PRMT R89, R93, 0x7610, R89 ;  /* 0x000076105d597816 */ /* 0x000fce0000000059 */
.L_x_5854:
        /* <DEDUP_REMOVED lines=8> */
.L_x_5855:
[----:B------:R-:W-:Y:S05]  /*39f0*/  @!P2 BRA `(.L_x_5856) ;  /* 0x000000000018a947 */ /* 0x000fea0003800000 */
[----:B------:R-:W-:Y:S01]  /*3a00*/  FMUL.FTZ R94, R109, UR17 ;  /* 0x000000116d5e7c20 */ /* 0x000fe20008410000 */
[----:B------:R-:W-:-:S03]  /*3a10*/  LOP3.LUT P3, RZ, R107, 0xff, RZ, 0xc0, !PT ;  /* 0x000000ff6bff7812 */ /* 0x000fc6000786c0ff */
[----:B------:R-:W-:-:S05]  /*3a20*/  FMUL.FTZ R94, R94, UR16 ;  /* 0x000000105e5e7c20 */ /* 0x000fca0008410000 */
[----:B------:R-:W-:-:S04]  /*3a30*/  FSEL R94, R94, RZ, P3 ;  /* 0x000000ff5e5e7208 */ /* 0x000fc80001800000 */
[----:B------:R-:W-:-:S04]  /*3a40*/  F2FP.F16.F32.PACK_AB R94, RZ, R94 ;  /* 0x0000005eff5e723e */ /* 0x000fc800000000ff */
[----:B------:R-:W-:-:S07]  /*3a50*/  PRMT R90, R94, 0x7610, R90 ;  /* 0x000076105e5a7816 */ /* 0x000fce000000005a */
.L_x_5856:
        /* <DEDUP_REMOVED lines=8> */
.L_x_5857:
[----:B------:R-:W-:Y:S05]  /*3ae0*/  @!P2 BRA `(.L_x_5858) ;  /* 0x000000000018a947 */ /* 0x000fea0003800000 */
[----:B------:R-:W-:Y:S01]  /*3af0*/  FMUL.FTZ R95, R161, UR17 ;  /* 0x00000011a15f7c20 */ /* 0x000fe20008410000 */
[----:B------:R-:W-:-:S03]  /*3b00*/  LOP3.LUT P3, RZ, R107, 0xff0000, RZ, 0xc0, !PT ;  /* 0x00ff00006bff7812 */ /* 0x000fc6000786c0ff */
[----:B------:R-:W-:-:S05]  /*3b10*/  FMUL.FTZ R95, R95, UR16 ;  /* 0x000000105f5f7c20 */ /* 0x000fca0008410000 */
[----:B------:R-:W-:-:S04]  /*3b20*/  FSEL R95, R95, RZ, P3 ;  /* 0x000000ff5f5f7208 */ /* 0x000fc80001800000 */
[----:B------:R-:W-:-:S04]  /*3b30*/  F2FP.F16.F32.PACK_AB R95, RZ, R95 ;  /* 0x0000005fff5f723e */ /* 0x000fc800000000ff */
[----:B------:R-:W-:-:S07]  /*3b40*/  PRMT R91, R95, 0x7610, R91 ;  /* 0x000076105f5b7816 */ /* 0x000fce000000005b */
.L_x_5858:
        /* <DEDUP_REMOVED lines=10> */
.L_x_5851:
[----:B------:R-:W-:Y:S01]  /*3bf0*/  ISETP.GT.AND P3, PT, R2, RZ, PT ;  /* 0x000000ff0200720c */ /* 0x000fe20003f64270 */
[----:B------:R-:W-:-:S12]  /*3c00*/  @!P2 BRA `(.L_x_5860) ;  /* 0x000000000028a947 */ /* 0x000fd80003800000 */
[----:B0-----:R-:W-:Y:S01]  /*3c10*/  @P3 FFMA.FTZ R101, R127, R98, R99 ;  /* 0x000000627f653223 */ /* 0x001fe20000010063 */
        /* <DEDUP_REMOVED lines=9> */
.L_x_5860:
        /* <DEDUP_REMOVED lines=11> */
.L_x_5861:
[----:B------:R-:W-:Y:S05]  /*3d60*/  @!P2 BRA `(.L_x_5862) ;  /* 0x000000000028a947 */ /* 0x000fea0003800000 */
        /* <DEDUP_REMOVED lines=10> */
.L_x_5862:
        /* <DEDUP_REMOVED lines=11> */
.L_x_5863:
        /* <DEDUP_REMOVED lines=11> */
.L_x_5864:
        /* <DEDUP_REMOVED lines=11> */
.L_x_5865:
        /* <DEDUP_REMOVED lines=11> */
.L_x_5866:
        /* <DEDUP_REMOVED lines=13> */
.L_x_5850:
        /* <DEDUP_REMOVED lines=10> */
[----:B-----5:R-:W-:Y:S01]  /*4240*/  FADD.FTZ R109, R137, -R92 ;  /* 0x8000005c896d7221 */ /* 0x020fe20000010000 */
        /* <DEDUP_REMOVED lines=10> */
[----:B------:R-:W-:-:S04]  /*42f0*/  F2FP.F16.F32.PACK_AB R92, RZ, R92 ;  /* 0x0000005cff5c723e */ /* 0x000fc800000000ff */
[----:B------:R-:W-:-:S07]  /*4300*/  PRMT R88, R92, 0x7610, R88 ;  /* 0x000076105c587816 */ /* 0x000fce0000000058 */
.L_x_5868:
[----:B------:R-:W-:Y:S05]  /*4310*/  @!P2 BRA `(.L_x_5869) ;  /* 0x000000000018a947 */ /* 0x000fea0003800000 */
[----:B------:R-:W-:Y:S01]  /*4320*/  FMUL.FTZ R92, R100, UR17 ;  /* 0x00000011645c7c20 */ /* 0x000fe20008410000 */
[----:B------:R-:W-:-:S03]  /*4330*/  LOP3.LUT P4, RZ, R106, 0xff00, RZ, 0xc0, !PT ;  /* 0x0000ff006aff7812 */ /* 0x000fc6000788c0ff */
[----:B------:R-:W-:-:S05]  /*4340*/  FMUL.FTZ R92, R92, UR16 ;  /* 0x000000105c5c7c20 */ /* 0x000fca0008410000 */
[----:B------:R-:W-:-:S04]  /*4350*/  FSEL R92, R92, RZ, P4 ;  /* 0x000000ff5c5c7208 */ /* 0x000fc80002000000 */
[----:B------:R-:W-:-:S04]  /*4360*/  F2FP.F16.F32.PACK_AB R92, RZ, R92 ;  /* 0x0000005cff5c723e */ /* 0x000fc800000000ff */
[----:B------:R-:W-:-:S07]  /*4370*/  PRMT R88, R88, 0x5410, R92 ;  /* 0x0000541058587816 */ /* 0x000fce000000005c */
.L_x_5869:
[----:B------:R-:W-:Y:S02]  /*4380*/  F2FP.F16.F32.PACK_AB R92, R100, R93 ;  /* 0x0000005d645c723e */ /* 0x000fe400000000ff */
[----:B------:R-:W-:Y:S02]  /*4390*/  FSEL R95, R95, RZ, P3 ;  /* 0x000000ff5f5f7208 */ /* 0x000fe40001800000 */
        /* <DEDUP_REMOVED lines=8> */
.L_x_5870:
        /* <DEDUP_REMOVED lines=8> */
.L_x_5871:
        /* <DEDUP_REMOVED lines=21> */
.L_x_5872:
[----:B------:R-:W-:Y:S05]  /*45f0*/  @!P2 BRA `(.L_x_5873) ;  /* 0x000000000018a947 */ /* 0x000fea0003800000 */
[----:B------:R-:W-:Y:S01]  /*4600*/  FMUL.FTZ R94, R102, UR17 ;  /* 0x00000011665e7c20 */ /* 0x000fe20008410000 */
[----:B------:R-:W-:-:S03]  /*4610*/  LOP3.LUT P4, RZ, R107, 0xff00, RZ, 0xc0, !PT ;  /* 0x0000ff006bff7812 */ /* 0x000fc6000788c0ff */
[----:B------:R-:W-:-:S05]  /*4620*/  FMUL.FTZ R94, R94, UR16 ;  /* 0x000000105e5e7c20 */ /* 0x000fca0008410000 */
[----:B------:R-:W-:-:S04]  /*4630*/  FSEL R94, R94, RZ, P4 ;  /* 0x000000ff5e5e7208 */ /* 0x000fc80002000000 */
[----:B------:R-:W-:-:S04]  /*4640*/  F2FP.F16.F32.PACK_AB R94, RZ, R94 ;  /* 0x0000005eff5e723e */ /* 0x000fc800000000ff */
[----:B------:R-:W-:-:S07]  /*4650*/  PRMT R90, R90, 0x5410, R94 ;  /* 0x000054105a5a7816 */ /* 0x000fce000000005e */
.L_x_5873:
        /* <DEDUP_REMOVED lines=10> */
.L_x_5874:
        /* <DEDUP_REMOVED lines=10> */
.L_x_5867:
        /* <DEDUP_REMOVED lines=12> */
.L_x_5875:
        /* <DEDUP_REMOVED lines=12> */
.L_x_5876:
        /* <DEDUP_REMOVED lines=12> */
.L_x_5877:
        /* <DEDUP_REMOVED lines=12> */
.L_x_5878:
        /* <DEDUP_REMOVED lines=12> */
.L_x_5879:
        /* <DEDUP_REMOVED lines=12> */
.L_x_5880:
        /* <DEDUP_REMOVED lines=12> */
.L_x_5881:
[----:B------:R-:W-:Y:S05]  /*4ce0*/  @!P2 BRA `(.L_x_5859) ;  /* 0x000000000030a947 */ /* 0x000fea0003800000 */
[----:B0-----:R-:W-:Y:S01]  /*4cf0*/  FFMA.FTZ R100, R144, R98, R99 ;  /* 0x0000006290647223 */ /* 0x001fe20000010063 */
        /* <DEDUP_REMOVED lines=10> */
[----:B------:R-:W-:-:S07]  /*4da0*/  PRMT R91, R91, 0x5410, R101 ;  /* 0x000054105b5b7816 */ /* 0x000fce0000000065 */
.L_x_5859:
[----:B0-----:R-:W0:Y:S01]  /*4db0*/  @P0 LDC.64 R100, c[0x0][0x478] ;  /* 0x00011e00ff640b82 */ /* 0x001e220000000a00 */
[----:B-----5:R-:W-:Y:S02]  /*4dc0*/  @P0 IADD3 R107, PT, PT, R96, 0x100, RZ ;  /* 0x00000100606b0810 */ /* 0x020fe40007ffe0ff */
        /* <DEDUP_REMOVED lines=10> */
[----:B------:R-:W-:-:S10]  /*4e70*/  HADD2.F32 R94, -RZ, R5.H1_H1 ;  /* 0x30000005ff5e7230 */ /* 0x000fd40000004100 */
        /* <DEDUP_REMOVED lines=9> */
[----:B------:R-:W-:Y:S01]  /*4f10*/  @P1 FFMA.FTZ R95, R110, R2, R95 ;  /* 0x000000026e5f1223 */ /* 0x000fe2000001005f */
[----:B------:R-:W-:-:S02]  /*4f20*/  HADD2.F32 R99, -RZ, R5.H0_H0 ;  /* 0x20000005ff637230 */ /* 0x000fc40000004100 */
[----:B------:R-:W-:Y:S01]  /*4f30*/  @P1 FADD.FTZ R2, R150, -R101 ;  /* 0x8000006596021221 */ /* 0x000fe20000010000 */
[----:B------:R-:W-:Y:S01]  /*4f40*/  @P1 FADD.FTZ R101, R151, -R92 ;  /* 0x8000005c97651221 */ /* 0x000fe20000010000 */
[--C-:B------:R-:W-:Y:S02]  /*4f50*/  HADD2.F32 R98, -RZ, R6.reuse.H1_H1 ;  /* 0x30000006ff627230 */ /* 0x100fe40000004100 */
[C---:B------:R-:W-:Y:S01]  /*4f60*/  @P1 FFMA.FTZ R99, R110.reuse, R2, R99 ;  /* 0x000000026e631223 */ /* 0x040fe20000010063 */
[----:B------:R-:W-:Y:S01]  /*4f70*/  @P1 FFMA.FTZ R94, R110, R101, R94 ;  /* 0x000000656e5e1223 */ /* 0x000fe2000001005e */
[----:B------:R-:W-:Y:S01]  /*4f80*/  @P1 FADD.FTZ R2, R154, -R103 ;  /* 0x800000679a021221 */ /* 0x000fe20000010000 */
[----:B------:R-:W-:Y:S02]  /*4f90*/  HADD2.F32 R101, -RZ, R6.H0_H0 ;  /* 0x20000006ff657230 */ /* 0x000fe40000004100 */
[----:B------:R-:W-:Y:S01]  /*4fa0*/  @P1 FADD.FTZ R103, R155, -R100 ;  /* 0x800000649b671221 */ /* 0x000fe20000010000 */
[----:B------:R-:W-:-:S03]  /*4fb0*/  HADD2.F32 R100, -RZ, R7.H1_H1 ;  /* 0x30000007ff647230 */ /* 0x000fc60000004100 */
[C---:B------:R-:W-:Y:S01]  /*4fc0*/  @P1 FFMA.FTZ R98, R110.reuse, R103, R98 ;  /* 0x000000676e621223 */ /* 0x040fe20000010062 */
[----:B------:R-:W-:Y:S01]  /*4fd0*/  @P1 FFMA.FTZ R101, R110, R2, R101 ;  /* 0x000000026e651223 */ /* 0x000fe20000010065 */
[----:B------:R-:W-:Y:S02]  /*4fe0*/  HADD2.F32 R103, -RZ, R7.H0_H0 ;  /* 0x20000007ff677230 */ /* 0x000fe40000004100 */
[----:B------:R-:W-:Y:S01]  /*4ff0*/  @P1 FADD.FTZ R2, R158, -R107 ;  /* 0x8000006b9e021221 */ /* 0x000fe20000010000 */
[----:B------:R-:W-:-:S03]  /*5000*/  @P1 FADD.FTZ R107, R159, -R102 ;  /* 0x800000669f6b1221 */ /* 0x000fc60000010000 */
        /* <DEDUP_REMOVED lines=12> */
.L_x_5884:
        /* <DEDUP_REMOVED lines=8> */
.L_x_5885:
[----:B------:R-:W-:Y:S05]  /*5150*/  @!P2 BRA `(.L_x_5886) ;  /* 0x000000000018a947 */ /* 0x000fea0003800000 */
[----:B------:R-:W-:Y:S01]  /*5160*/  FMUL.FTZ R2, R99, UR17 ;  /* 0x0000001163027c20 */ /* 0x000fe20008410000 */
[----:B------:R-:W-:-:S03]  /*5170*/  LOP3.LUT P1, RZ, R104, 0xff0000, RZ, 0xc0, !PT ;  /* 0x00ff000068ff7812 */ /* 0x000fc6000782c0ff */
[----:B------:R-:W-:-:S05]  /*5180*/  FMUL.FTZ R2, R2, UR16 ;  /* 0x0000001002027c20 */ /* 0x000fca0008410000 */
[----:B------:R-:W-:-:S04]  /*5190*/  FSEL R2, R2, RZ, P1 ;  /* 0x000000ff02027208 */ /* 0x000fc80000800000 */
[----:B------:R-:W-:-:S04]  /*51a0*/  F2FP.F16.F32.PACK_AB R2, RZ, R2 ;  /* 0x00000002ff02723e */ /* 0x000fc800000000ff */
[----:B------:R-:W-:-:S07]  /*51b0*/  PRMT R89, R2, 0x7610, R89 ;  /* 0x0000761002597816 */ /* 0x000fce0000000059 */
.L_x_5886:
        /* <DEDUP_REMOVED lines=8> */
.L_x_5887:
[----:B------:R-:W-:Y:S05]  /*5240*/  @!P2 BRA `(.L_x_5888) ;  /* 0x000000000018a947 */ /* 0x000fea0003800000 */
[----:B------:R-:W-:Y:S01]  /*5250*/  FMUL.FTZ R2, R101, UR17 ;  /* 0x0000001165027c20 */ /* 0x000fe20008410000 */
[----:B------:R-:W-:-:S03]  /*5260*/  LOP3.LUT P1, RZ, R105, 0xff, RZ, 0xc0, !PT ;  /* 0x000000ff69ff7812 */ /* 0x000fc6000782c0ff */
[----:B------:R-:W-:-:S05]  /*5270*/  FMUL.FTZ R2, R2, UR16 ;  /* 0x0000001002027c20 */ /* 0x000fca0008410000 */
[----:B------:R-:W-:-:S04]  /*5280*/  FSEL R2, R2, RZ, P1 ;  /* 0x000000ff02027208 */ /* 0x000fc80000800000 */
[----:B------:R-:W-:-:S04]  /*5290*/  F2FP.F16.F32.PACK_AB R2, RZ, R2 ;  /* 0x00000002ff02723e */ /* 0x000fc800000000ff */
[----:B------:R-:W-:-:S07]  /*52a0*/  PRMT R90, R2, 0x7610, R90 ;  /* 0x00007610025a7816 */ /* 0x000fce000000005a */
.L_x_5888:
[----:B------:R-:W-:Y:S05]  /*52b0*/  @!P2 BRA `(.L_x_5889) ;  /* 0x000000000018a947 */ /* 0x000fea0003800000 */
[----:B------:R-:W-:Y:S01]  /*52c0*/  FMUL.FTZ R2, R98, UR17 ;  /* 0x0000001162027c20 */ /* 0x000fe20008410000 */
[----:B------:R-:W-:-:S03]  /*52d0*/  LOP3.LUT P1, RZ, R105, 0xff00, RZ, 0xc0, !PT ;  /* 0x0000ff0069ff7812 */ /* 0x000fc6000782c0ff */
[----:B------:R-:W-:-:S05]  /*52e0*/  FMUL.FTZ R2, R2, UR16 ;  /* 0x0000001002027c20 */ /* 0x000fca0008410000 */
[----:B------:R-:W-:-:S04]  /*52f0*/  FSEL R2, R2, RZ, P1 ;  /* 0x000000ff02027208 */ /* 0x000fc80000800000 */
[----:B------:R-:W-:-:S04]  /*5300*/  F2FP.F16.F32.PACK_AB R2, RZ, R2 ;  /* 0x00000002ff02723e */ /* 0x000fc800000000ff */
[----:B------:R-:W-:-:S07]  /*5310*/  PRMT R90, R90, 0x5410, R2 ;  /* 0x000054105a5a7816 */ /* 0x000fce0000000002 */
.L_x_5889:
[----:B------:R-:W-:Y:S05]  /*5320*/  @!P2 BRA `(.L_x_5890) ;  /* 0x000000000018a947 */ /* 0x000fea0003800000 */
[----:B------:R-:W-:Y:S01]  /*5330*/  FMUL.FTZ R2, R103, UR17 ;  /* 0x0000001167027c20 */ /* 0x000fe20008410000 */
[----:B------:R-:W-:-:S03]  /*5340*/  LOP3.LUT P1, RZ, R105, 0xff0000, RZ, 0xc0, !PT ;  /* 0x00ff000069ff7812 */ /* 0x000fc6000782c0ff */
[----:B------:R-:W-:-:S05]  /*5350*/  FMUL.FTZ R2, R2, UR16 ;  /* 0x0000001002027c20 */ /* 0x000fca0008410000 */
[----:B------:R-:W-:-:S04]  /*5360*/  FSEL R2, R2, RZ, P1 ;  /* 0x000000ff02027208 */ /* 0x000fc80000800000 */
[----:B------:R-:W-:-:S04]  /*5370*/  F2FP.F16.F32.PACK_AB R2, RZ, R2 ;  /* 0x00000002ff02723e */ /* 0x000fc800000000ff */
[----:B------:R-:W-:-:S07]  /*5380*/  PRMT R91, R2, 0x7610, R91 ;  /* 0x00007610025b7816 */ /* 0x000fce000000005b */
.L_x_5890:
        /* <DEDUP_REMOVED lines=11> */
.L_x_5883:
[----:B------:R-:W-:Y:S01]  /*5440*/  ISETP.GT.AND P1, PT, R2, RZ, PT ;  /* 0x000000ff0200720c */ /* 0x000fe20003f24270 */
[----:B------:R-:W-:-:S12]  /*5450*/  @!P2 BRA `(.L_x_5892) ;  /* 0x000000000028a947 */ /* 0x000fd80003800000 */
[----:B0-----:R-:W-:Y:S01]  /*5460*/  @P1 FFMA.FTZ R101, R145, R98, R99 ;  /* 0x0000006291651223 */ /* 0x001fe20000010063 */
[----:B------:R-:W-:-:S03]  /*5470*/  LOP3.LUT P3, RZ, R104, 0xff, RZ, 0xc0, !PT ;  /* 0x000000ff68ff7812 */ /* 0x000fc6000786c0ff */
        /* <DEDUP_REMOVED lines=8> */
.L_x_5892:
[----:B------:R-:W-:Y:S05]  /*5500*/  @!P2 BRA `(.L_x_5893) ;  /* 0x000000000028a947 */ /* 0x000fea0003800000 */
[----:B------:R-:W-:Y:S01]  /*5510*/  @P1 FFMA.FTZ R2, R148, R98, R99 ;  /* 0x0000006294021223 */ /* 0x000fe20000010063 */
[----:B0-----:R-:W-:Y:S01]  /*5520*/  HADD2.F32 R101, -RZ, R4.H1_H1 ;  /* 0x30000004ff657230 */ /* 0x001fe20000004100 */
        /* <DEDUP_REMOVED lines=8> */
.L_x_5893:
[----:B------:R-:W-:Y:S05]  /*55b0*/  @!P2 BRA `(.L_x_5894) ;  /* 0x000000000028a947 */ /* 0x000fea0003800000 */
        /* <DEDUP_REMOVED lines=10> */
.L_x_5894:
        /* <DEDUP_REMOVED lines=11> */
.L_x_5895:
        /* <DEDUP_REMOVED lines=11> */
.L_x_5896:
        /* <DEDUP_REMOVED lines=11> */
.L_x_5897:
        /* <DEDUP_REMOVED lines=11> */
.L_x_5898:
[----:B------:R-:W-:Y:S05]  /*5920*/  @!P2 BRA `(.L_x_5891) ;  /* 0x0000000c0034a947 */ /* 0x000fea0003800000 */
[----:B------:R-:W-:Y:S01]  /*5930*/  @P1 FFMA.FTZ R98, R160, R98, R99 ;  /* 0x00000062a0621223 */ /* 0x000fe20000010063 */
[----:B------:R-:W-:-:S03]  /*5940*/  HADD2.F32 R99, -RZ, R7.H1_H1 ;  /* 0x30000007ff637230 */ /* 0x000fc60000004100 */
        /* <DEDUP_REMOVED lines=8> */
[----:B0-----:R-:W-:Y:S01]  /*59d0*/  PRMT R91, R91, 0x5410, R99 ;  /* 0x000054105b5b7816 */ /* 0x001fe20000000063 */
[----:B------:R-:W-:Y:S06]  /*59e0*/  BRA `(.L_x_5891) ;  /* 0x0000000c00047947 */ /* 0x000fec0003800000 */
.L_x_5882:
        /* <DEDUP_REMOVED lines=35> */
.L_x_5900:
[----:B------:R-:W-:Y:S05]  /*5c20*/  @!P2 BRA `(.L_x_5901) ;  /* 0x000000000018a947 */ /* 0x000fea0003800000 */
[----:B------:R-:W-:Y:S01]  /*5c30*/  FMUL.FTZ R2, R101, UR17 ;  /* 0x0000001165027c20 */ /* 0x000fe20008410000 */
[----:B------:R-:W-:-:S03]  /*5c40*/  LOP3.LUT P3, RZ, R104, 0xff00, RZ, 0xc0, !PT ;  /* 0x0000ff0068ff7812 */ /* 0x000fc6000786c0ff */
[----:B------:R-:W-:-:S05]  /*5c50*/  FMUL.FTZ R2, R2, UR16 ;  /* 0x0000001002027c20 */ /* 0x000fca0008410000 */
[----:B------:R-:W-:-:S04]  /*5c60*/  FSEL R2, R2, RZ, P3 ;  /* 0x000000ff02027208 */ /* 0x000fc80001800000 */
[----:B------:R-:W-:-:S04]  /*5c70*/  F2FP.F16.F32.PACK_AB R2, RZ, R2 ;  /* 0x00000002ff02723e */ /* 0x000fc800000000ff */
[----:B------:R-:W-:-:S07]  /*5c80*/  PRMT R88, R88, 0x5410, R2 ;  /* 0x0000541058587816 */ /* 0x000fce0000000002 */
.L_x_5901:
        /* <DEDUP_REMOVED lines=10> */
.L_x_5902:
[----:B------:R-:W-:Y:S05]  /*5d30*/  @!P2 BRA `(.L_x_5903) ;  /* 0x000000000018a947 */ /* 0x000fea0003800000 */
[----:B------:R-:W-:Y:S01]  /*5d40*/  FMUL.FTZ R2, R94, UR17 ;  /* 0x000000115e027c20 */ /* 0x000fe20008410000 */
[----:B------:R-:W-:-:S03]  /*5d50*/  LOP3.LUT P3, RZ, R104, 0xff000000, RZ, 0xc0, !PT ;  /* 0xff00000068ff7812 */ /* 0x000fc6000786c0ff */
[----:B------:R-:W-:-:S05]  /*5d60*/  FMUL.FTZ R2, R2, UR16 ;  /* 0x0000001002027c20 */ /* 0x000fca0008410000 */
[----:B------:R-:W-:-:S04]  /*5d70*/  FSEL R2, R2, RZ, P3 ;  /* 0x000000ff02027208 */ /* 0x000fc80001800000 */
[----:B------:R-:W-:-:S04]  /*5d80*/  F2FP.F16.F32.PACK_AB R2, RZ, R2 ;  /* 0x00000002ff02723e */ /* 0x000fc800000000ff */
[----:B------:R-:W-:-:S07]  /*5d90*/  PRMT R89, R89, 0x5410, R2 ;  /* 0x0000541059597816 */ /* 0x000fce0000000002 */
.L_x_5903:
[----:B------:R-:W-:Y:S02]  /*5da0*/  F2FP.F16.F32.PACK_AB R93, R94, R93 ;  /* 0x0000005d5e5d723e */ /* 0x000fe400000000ff */
        /* <DEDUP_REMOVED lines=11> */
.L_x_5904:
[----:B------:R-:W-:Y:S05]  /*5e60*/  @!P2 BRA `(.L_x_5905) ;  /* 0x000000000018a947 */ /* 0x000fea0003800000 */
[----:B------:R-:W-:Y:S01]  /*5e70*/  FMUL.FTZ R2, R101, UR17 ;  /* 0x0000001165027c20 */ /* 0x000fe20008410000 */
[----:B------:R-:W-:-:S03]  /*5e80*/  LOP3.LUT P1, RZ, R105, 0xff00, RZ, 0xc0, !PT ;  /* 0x0000ff0069ff7812 */ /* 0x000fc6000782c0ff */
[----:B------:R-:W-:-:S05]  /*5e90*/  FMUL.FTZ R2, R2, UR16 ;  /* 0x0000001002027c20 */ /* 0x000fca0008410000 */
[----:B------:R-:W-:-:S04]  /*5ea0*/  FSEL R2, R2, RZ, P1 ;  /* 0x000000ff02027208 */ /* 0x000fc80000800000 */
[----:B------:R-:W-:-:S04]  /*5eb0*/  F2FP.F16.F32.PACK_AB R2, RZ, R2 ;  /* 0x00000002ff02723e */ /* 0x000fc800000000ff */
[----:B------:R-:W-:-:S07]  /*5ec0*/  PRMT R90, R90, 0x5410, R2 ;  /* 0x000054105a5a7816 */ /* 0x000fce0000000002 */
.L_x_5905:
[----:B------:R-:W-:Y:S05]  /*5ed0*/  @!P2 BRA `(.L_x_5906) ;  /* 0x000000000018a947 */ /* 0x000fea0003800000 */
[----:B------:R-:W-:Y:S01]  /*5ee0*/  FMUL.FTZ R2, R99, UR17 ;  /* 0x0000001163027c20 */ /* 0x000fe20008410000 */
[----:B------:R-:W-:-:S03]  /*5ef0*/  LOP3.LUT P1, RZ, R105, 0xff0000, RZ, 0xc0, !PT ;  /* 0x00ff000069ff7812 */ /* 0x000fc6000782c0ff */
[----:B------:R-:W-:-:S05]  /*5f00*/  FMUL.FTZ R2, R2, UR16 ;  /* 0x0000001002027c20 */ /* 0x000fca0008410000 */
[----:B------:R-:W-:-:S04]  /*5f10*/  FSEL R2, R2, RZ, P1 ;  /* 0x000000ff02027208 */ /* 0x000fc80000800000 */
[----:B------:R-:W-:-:S04]  /*5f20*/  F2FP.F16.F32.PACK_AB R2, RZ, R2 ;  /* 0x00000002ff02723e */ /* 0x000fc800000000ff */
[----:B------:R-:W-:-:S07]  /*5f30*/  PRMT R91, R2, 0x7610, R91 ;  /* 0x00007610025b7816 */ /* 0x000fce000000005b */
.L_x_5906:
        /* <DEDUP_REMOVED lines=11> */
.L_x_5899:
        /* <DEDUP_REMOVED lines=10> */
[----:B------:R-:W-:-:S04]  /*6090*/  F2FP.F16.F32.PACK_AB R101, RZ, R101 ;  /* 0x00000065ff65723e */ /* 0x000fc800000000ff */
[----:B------:R-:W-:-:S07]  /*60a0*/  PRMT R88, R101, 0x7610, R88 ;  /* 0x0000761065587816 */ /* 0x000fce0000000058 */
.L_x_5907:
        /* <DEDUP_REMOVED lines=12> */
.L_x_5908:
        /* <DEDUP_REMOVED lines=12> */
.L_x_5909:
        /* <DEDUP_REMOVED lines=12> */
.L_x_5910:
        /* <DEDUP_REMOVED lines=12> */
.L_x_5911:
        /* <DEDUP_REMOVED lines=12> */
.L_x_5912:
        /* <DEDUP_REMOVED lines=12> */
.L_x_5913:
        /* <DEDUP_REMOVED lines=11> */
[----:B------:R-:W-:-:S04]  /*65e0*/  F2FP.F16.F32.PACK_AB R2, RZ, R2 ;  /* 0x00000002ff02723e */ /* 0x000fc800000000ff */
[----:B0-----:R-:W-:-:S07]  /*65f0*/  PRMT R91, R91, 0x5410, R2 ;  /* 0x000054105b5b7816 */ /* 0x001fce0000000002 */
.L_x_5891:
        /* <DEDUP_REMOVED lines=13> */
.L_x_5813:
        /* <DEDUP_REMOVED lines=21> */
.L_x_5915:
        /* <DEDUP_REMOVED lines=14> */
.L_x_10767:


//--------------------- .text._ZN10layer_norm13ln_bwd_kernelINS_13Kernel_traitsIf6__halfS2_S2_fjLj6144ELj1ELj1ELj8ELj16ENS_18Kernel_traits_baseILj6144EfS2_S2_S2_fjLj256EEEEELb1ELb1ELb0ELb0EEEvNS_9BwdParamsE --------------------------
	.section	.text._ZN10layer_norm13ln_bwd_kernelINS_13Kernel_traitsIf6__halfS2_S2_fjLj6144ELj1ELj1ELj8ELj16ENS_18Kernel_traits_baseILj6144EfS2_S2_S2_fjLj256EEEEELb1ELb1ELb0ELb0EEEvNS_9BwdParamsE,"ax",@progbits
	.align	128
        .global         _ZN10layer_norm13ln_bwd_kernelINS_13Kernel_traitsIf6__halfS2_S2_fjLj6144ELj1ELj1ELj8ELj16ENS_18Kernel_traits_baseILj6144EfS2_S2_S2_fjLj256EEEEELb1ELb1ELb0ELb0EEEvNS_9BwdParamsE
        .type           _ZN10layer_norm13ln_bwd_kernelINS_13Kernel_traitsIf6__halfS2_S2_fjLj6144ELj1ELj1ELj8ELj16ENS_18Kernel_traits_baseILj6144EfS2_S2_S2_fjLj256EEEEELb1ELb1ELb0ELb0EEEvNS_9BwdParamsE,@function
        .size           _ZN10layer_norm13ln_bwd_kernelINS_13Kernel_traitsIf6__halfS2_S2_fjLj6144ELj1ELj1ELj8ELj16ENS_18Kernel_traits_baseILj6144EfS2_S2_S2_fjLj256EEEEELb1ELb1ELb0ELb0EEEvNS_9BwdParamsE,(.L_x_10768 - _ZN10layer_norm13ln_bwd_kernelINS_13Kernel_traitsIf6__halfS2_S2_fjLj6144ELj1ELj1ELj8ELj16ENS_18Kernel_traits_baseILj6144EfS2_S2_S2_fjLj256EEEEELb1ELb1ELb0ELb0EEEvNS_9BwdParamsE)
        .other          _ZN10layer_norm13ln_bwd_kernelINS_13Kernel_traitsIf6__halfS2_S2_fjLj6144ELj1ELj1ELj8ELj16ENS_18Kernel_traits_baseILj6144EfS2_S2_S2_fjLj256EEEEELb1ELb1ELb0ELb0EEEvNS_9BwdParamsE,@"STO_CUDA_ENTRY STV_DEFAULT"
_ZN10layer_norm13ln_bwd_kernelINS_13Kernel_traitsIf6__halfS2_S2_fjLj6144ELj1ELj1ELj8ELj16ENS_18Kernel_traits_baseILj6144EfS2_S2_S2_fjLj256EEEEELb1ELb1ELb0ELb0EEEvNS_9BwdParamsE:
.text._ZN10layer_norm13ln_bwd_kernelINS_13Kernel_traitsIf6__halfS2_S2_fjLj6144ELj1ELj1ELj8ELj16ENS_18Kernel_traits_baseILj6144EfS2_S2_S2_fjLj256EEEEELb1ELb1ELb0ELb0EEEvNS_9BwdParamsE:
        /* <DEDUP_REMOVED lines=126> */
.L_x_5946:
        /* <DEDUP_REMOVED lines=36> */
[--C-:B---3--:R-:W-:Y:S02]  /*0a20*/  HADD2.F32 R176, -RZ, R164.reuse.H0_H0 ;  /* 0x200000a4ffb07230 */ /* 0x108fe40000004100 */
[----:B------:R-:W-:-:S03]  /*0a30*/  HADD2.F32 R164, -RZ, R164.H1_H1 ;  /* 0x300000a4ffa47230 */ /* 0x000fc60000004100 */
[C---:B------:R-:W-:Y:S01]  /*0a40*/  FADD.FTZ R207, -R173.reuse, R176 ;  /* 0x000000b0adcf7221 */ /* 0x040fe20000010100 */
[--C-:B------:R-:W-:Y:S02]  /*0a50*/  HADD2.F32 R178, -RZ, R165.reuse.H0_H0 ;  /* 0x200000a5ffb27230 */ /* 0x100fe40000004100 */
[----:B------:R-:W-:Y:S02]  /*0a60*/  HADD2.F32 R205, -RZ, R168.H0_H0 ;  /* 0x200000a8ffcd7230 */ /* 0x000fe40000004100 */
[----:B-----5:R-:W-:Y:S01]  /*0a70*/  FMUL.FTZ R207, R206, R207 ;  /* 0x000000cfcecf7220 */ /* 0x020fe20000410000 */
[----:B------:R-:W-:Y:S02]  /*0a80*/  HADD2.F32 R192, -RZ, R165.H1_H1 ;  /* 0x300000a5ffc07230 */ /* 0x000fe40000004100 */
[C---:B------:R-:W-:Y:S01]  /*0a90*/  FADD.FTZ R165, -R173.reuse, R164 ;  /* 0x000000a4ada57221 */ /* 0x040fe20000010100 */
[--C-:B------:R-:W-:Y:S02]  /*0aa0*/  HADD2.F32 R200, -RZ, R167.reuse.H1_H1 ;  /* 0x300000a7ffc87230 */ /* 0x100fe40000004100 */
[----:B------:R-:W-:Y:S01]  /*0ab0*/  FADD.FTZ R203, -R173, R178 ;  /* 0x000000b2adcb7221 */ /* 0x000fe20000010100 */
[----:B------:R-:W-:-:S02]  /*0ac0*/  HADD2.F32 R196, -RZ, R167.H0_H0 ;  /* 0x200000a7ffc47230 */ /* 0x000fc40000004100 */
[----:B------:R-:W-:Y:S01]  /*0ad0*/  FADD.FTZ R84, R84, R205 ;  /* 0x000000cd54547221 */ /* 0x000fe20000010000 */
[----:B------:R-:W-:Y:S02]  /*0ae0*/  HADD2.F32 R168, -RZ, R168.H1_H1 ;  /* 0x300000a8ffa87230 */ /* 0x000fe40000004100 */
[-C--:B------:R-:W-:Y:S01]  /*0af0*/  FFMA.FTZ R108, R207, R205.reuse, R108 ;  /* 0x000000cdcf6c7223 */ /* 0x080fe2000001006c */
[----:B------:R-:W-:Y:S01]  /*0b00*/  FADD.FTZ R167, -R173, R192 ;  /* 0x000000c0ada77221 */ /* 0x000fe20000010100 */
[----:B------:R-:W-:Y:S01]  /*0b10*/  FMUL.FTZ R205, R124, R205 ;  /* 0x000000cd7ccd7220 */ /* 0x000fe20000410000 */
[----:B------:R-:W-:Y:S02]  /*0b20*/  HADD2.F32 R194, -RZ, R166.H0_H0 ;  /* 0x200000a6ffc27230 */ /* 0x000fe40000004100 */
[C---:B------:R-:W-:Y:S01]  /*0b30*/  FMUL.FTZ R204, R206.reuse, R165 ;  /* 0x000000a5cecc7220 */ /* 0x040fe20000410000 */
[----:B------:R-:W-:Y:S02]  /*0b40*/  HADD2.F32 R201, -RZ, R169.H0_H0 ;  /* 0x200000a9ffc97230 */ /* 0x000fe40000004100 */
[----:B------:R-:W-:Y:S01]  /*0b50*/  FMUL.FTZ R203, R206, R203 ;  /* 0x000000cbcecb7220 */ /* 0x000fe20000410000 */
[----:B0-----:R-:W-:-:S02]  /*0b60*/  HADD2.F32 R175, -RZ, R171.H0_H0 ;  /* 0x200000abffaf7230 */ /* 0x001fc40000004100 */
[----:B------:R-:W-:Y:S02]  /*0b70*/  HADD2.F32 R174, -RZ, R171.H1_H1 ;  /* 0x300000abffae7230 */ /* 0x000fe40000004100 */
[----:B------:R-:W-:Y:S01]  /*0b80*/  FADD.FTZ R171, -R173, R200 ;  /* 0x000000c8adab7221 */ /* 0x000fe20000010100 */
[----:B------:R-:W-:Y:S02]  /*0b90*/  HADD2.F32 R166, -RZ, R166.H1_H1 ;  /* 0x300000a6ffa67230 */ /* 0x000fe40000004100 */
[----:B------:R-:W-:Y:S01]  /*0ba0*/  FMUL.FTZ R202, R125, R168 ;  /* 0x000000a87dca7220 */ /* 0x000fe20000410000 */
[----:B------:R-:W-:Y:S01]  /*0bb0*/  FMUL.FTZ R200, R206, R167 ;  /* 0x000000a7cec87220 */ /* 0x000fe20000410000 */
[----:B------:R-:W-:Y:S01]  /*0bc0*/  FADD.FTZ R165, RZ, R205 ;  /* 0x000000cdffa57221 */ /* 0x000fe20000010000 */
[----:B------:R-:W-:Y:S01]  /*0bd0*/  FFMA.FTZ R167, R207, R205, RZ ;  /* 0x000000cdcfa77223 */ /* 0x000fe200000100ff */
[----:B------:R-:W-:Y:S02]  /*0be0*/  HADD2.F32 R198, -RZ, R169.H1_H1 ;  /* 0x300000a9ffc67230 */ /* 0x000fe40000004100 */
[----:B------:R-:W-:Y:S01]  /*0bf0*/  FADD.FTZ R199, -R173, R194 ;  /* 0x000000c2adc77221 */ /* 0x000fe20000010100 */
[----:B------:R-:W-:Y:S01]  /*0c00*/  FADD.FTZ R86, R86, R201 ;  /* 0x000000c956567221 */ /* 0x000fe20000010000 */
[-C--:B------:R-:W-:Y:S01]  /*0c10*/  FFMA.FTZ R110, R203, R201.reuse, R110 ;  /* 0x000000c9cb6e7223 */ /* 0x080fe2000001006e */
[----:B------:R-:W-:Y:S01]  /*0c20*/  FADD.FTZ R169, -R173, R166 ;  /* 0x000000a6ada97221 */ /* 0x000fe20000010100 */
[----:B------:R-:W-:Y:S01]  /*0c30*/  FMUL.FTZ R201, R126, R201 ;  /* 0x000000c97ec97220 */ /* 0x000fe20000410000 */
[----:B------:R-:W-:Y:S01]  /*0c40*/  FADD.FTZ R164, R165, R202 ;  /* 0x000000caa5a47221 */ /* 0x000fe20000010000 */
[----:B------:R-:W-:Y:S01]  /*0c50*/  FFMA.FTZ R166, R204, R202, R167 ;  /* 0x000000cacca67223 */ /* 0x000fe200000100a7 */
[----:B------:R-:W-:-:S02]  /*0c60*/  HADD2.F32 R197, -RZ, R170.H0_H0 ;  /* 0x200000aaffc57230 */ /* 0x000fc40000004100 */
[----:B------:R-:W-:Y:S01]  /*0c70*/  FADD.FTZ R87, R87, R198 ;  /* 0x000000c657577221 */ /* 0x000fe20000010000 */
[-C--:B------:R-:W-:Y:S01]  /*0c80*/  FFMA.FTZ R111, R200, R198.reuse, R111 ;  /* 0x000000c6c86f7223 */ /* 0x080fe2000001006f */
[----:B------:R-:W-:Y:S01]  /*0c90*/  FMUL.FTZ R199, R206, R199 ;  /* 0x000000c7cec77220 */ /* 0x000fe20000410000 */
[----:B------:R-:W-:Y:S01]  /*0ca0*/  FMUL.FTZ R198, R127, R198 ;  /* 0x000000c67fc67220 */ /* 0x000fe20000410000 */
[----:B------:R-:W-:Y:S01]  /*0cb0*/  FADD.FTZ R165, R164, R201 ;  /* 0x000000c9a4a57221 */ /* 0x000fe20000010000 */
[----:B------:R-:W-:Y:S01]  /*0cc0*/  FFMA.FTZ R167, R203, R201, R166 ;  /* 0x000000c9cba77223 */ /* 0x000fe200000100a6 */
[----:B------:R-:W-:Y:S02]  /*0cd0*/  HADD2.F32 R170, -RZ, R170.H1_H1 ;  /* 0x300000aaffaa7230 */ /* 0x000fe40000004100 */
[----:B------:R-:W-:Y:S01]  /*0ce0*/  FADD.FTZ R80, R80, R197 ;  /* 0x000000c550507221 */ /* 0x000fe20000010000 */
[-C--:B------:R-:W-:Y:S01]  /*0cf0*/  FFMA.FTZ R104, R199, R197.reuse, R104 ;  /* 0x000000c5c7687223 */ /* 0x080fe20000010068 */
[----:B------:R-:W-:Y:S01]  /*0d00*/  FMUL.FTZ R197, R120, R197 ;  /* 0x000000c578c57220 */ /* 0x000fe20000410000 */
[----:B------:R-:W-:Y:S01]  /*0d10*/  FADD.FTZ R164, R165, R198 ;  /* 0x000000c6a5a47221 */ /* 0x000fe20000010000 */
[----:B------:R-:W-:Y:S01]  /*0d20*/  FFMA.FTZ R166, R200, R198, R167 ;  /* 0x000000c6c8a67223 */ /* 0x000fe200000100a7 */
[----:B------:R-:W-:Y:S01]  /*0d30*/  FADD.FTZ R191, -R173, R196 ;  /* 0x000000c4adbf7221 */ /* 0x000fe20000010100 */
        /* <DEDUP_REMOVED lines=23> */
.L_x_5918:
[----:B----4-:R-:W-:Y:S05]  /*0eb0*/  BSYNC.RECONVERGENT B0 ;  /* 0x0000000000007941 */ /* 0x010fea0003800200 */
.L_x_5917:
        /* <DEDUP_REMOVED lines=20> */
[----:B------:R-:W-:Y:S01]  /*1000*/  FADD.FTZ R7, -R173, R18 ;  /* 0x00000012ad077221 */ /* 0x000fe20000010100 */
[----:B------:R-:W-:Y:S02]  /*1010*/  HADD2.F32 R164, -RZ, R10.H0_H0 ;  /* 0x2000000affa47230 */ /* 0x000fe40000004100 */
[----:B------:R-:W-:-:S02]  /*1020*/  HADD2.F32 R22, -RZ, R9.H1_H1 ;  /* 0x30000009ff167230 */ /* 0x000fc40000004100 */
[----:B------:R-:W-:Y:S02]  /*1030*/  HADD2.F32 R10, -RZ, R10.H1_H1 ;  /* 0x3000000aff0a7230 */ /* 0x000fe40000004100 */
[----:B-----5:R-:W-:Y:S01]  /*1040*/  FMUL.FTZ R7, R206, R7 ;  /* 0x00000007ce077220 */ /* 0x020fe20000410000 */
[----:B----4-:R-:W-:Y:S02]  /*1050*/  HADD2.F32 R9, -RZ, R12.H0_H0 ;  /* 0x2000000cff097230 */ /* 0x010fe40000004100 */
[--C-:B0-----:R-:W-:Y:S02]  /*1060*/  HADD2.F32 R17, -RZ, R13.reuse.H0_H0 ;  /* 0x2000000dff117230 */ /* 0x101fe40000004100 */
[----:B------:R-:W-:Y:S02]  /*1070*/  HADD2.F32 R16, -RZ, R13.H1_H1 ;  /* 0x3000000dff107230 */ /* 0x000fe40000004100 */
[----:B------:R-:W-:Y:S01]  /*1080*/  FADD.FTZ R13, -R173, R20 ;  /* 0x00000014ad0d7221 */ /* 0x000fe20000010100 */
[----:B------:R-:W-:-:S02]  /*1090*/  HADD2.F32 R174, -RZ, R11.H0_H0 ;  /* 0x2000000bffae7230 */ /* 0x000fc40000004100 */
[----:B------:R-:W-:Y:S02]  /*10a0*/  HADD2.F32 R176, -RZ, R11.H1_H1 ;  /* 0x3000000bffb07230 */ /* 0x000fe40000004100 */
[C---:B------:R-:W-:Y:S01]  /*10b0*/  FADD.FTZ R11, -R173.reuse, R8 ;  /* 0x00000008ad0b7221 */ /* 0x040fe20000010100 */
[----:B------:R-:W-:Y:S01]  /*10c0*/  FADD.FTZ R165, -R173, R10 ;  /* 0x0000000aada57221 */ /* 0x000fe20000010100 */
[----:B------:R-:W-:Y:S02]  /*10d0*/  HADD2.F32 R12, -RZ, R12.H1_H1 ;  /* 0x3000000cff0c7230 */ /* 0x000fe40000004100 */
[----:B------:R-:W-:Y:S01]  /*10e0*/  FADD.FTZ R76, R76, R9 ;  /* 0x000000094c4c7221 */ /* 0x000fe20000010000 */
[-C--:B------:R-:W-:Y:S01]  /*10f0*/  FFMA.FTZ R100, R7, R9.reuse, R100 ;  /* 0x0000000907647223 */ /* 0x080fe20000010064 */
[----:B------:R-:W-:Y:S01]  /*1100*/  FMUL.FTZ R10, R156, R9 ;  /* 0x000000099c0a7220 */ /* 0x000fe20000410000 */
[----:B------:R-:W-:Y:S01]  /*1110*/  FMUL.FTZ R9, R206, R13 ;  /* 0x0000000dce097220 */ /* 0x000fe20000410000 */
[----:B------:R-:W-:-:S02]  /*1120*/  HADD2.F32 R171, -RZ, R15.H0_H0 ;  /* 0x2000000fffab7230 */ /* 0x000fc40000004100 */
[----:B------:R-:W-:Y:S01]  /*1130*/  FMUL.FTZ R8, R206, R11 ;  /* 0x0000000bce087220 */ /* 0x000fe20000410000 */
[----:B------:R-:W-:Y:S02]  /*1140*/  HADD2.F32 R178, -RZ, R15.H1_H1 ;  /* 0x3000000fffb27230 */ /* 0x000fe40000004100 */
[C---:B------:R-:W-:Y:S01]  /*1150*/  FADD.FTZ R15, -R173.reuse, R22 ;  /* 0x00000016ad0f7221 */ /* 0x040fe20000010100 */
[--C-:B------:R-:W-:Y:S02]  /*1160*/  HADD2.F32 R21, -RZ, R14.reuse.H0_H0 ;  /* 0x2000000eff157230 */ /* 0x100fe40000004100 */
[----:B------:R-:W-:Y:S01]  /*1170*/  FADD.FTZ R19, -R173, R164 ;  /* 0x000000a4ad137221 */ /* 0x000fe20000010100 */
[----:B------:R-:W-:Y:S02]  /*1180*/  HADD2.F32 R166, -RZ, R14.H1_H1 ;  /* 0x3000000effa67230 */ /* 0x000fe40000004100 */
[-C--:B------:R-:W-:Y:S01]  /*1190*/  FMUL.FTZ R11, R157, R12.reuse ;  /* 0x0000000c9d0b7220 */ /* 0x080fe20000410000 */
        /* <DEDUP_REMOVED lines=22> */
[----:B------:R-:W-:Y:S01]  /*1300*/  FADD.FTZ R167, -R173, R174 ;  /* 0x000000aeada77221 */ /* 0x000fe20000010100 */
[----:B------:R-:W-:Y:S01]  /*1310*/  FMUL.FTZ R17, R153, R166 ;  /* 0x000000a699117220 */ /* 0x000fe20000410000 */
[----:B------:R-:W-:Y:S01]  /*1320*/  FADD.FTZ R22, R165, R16 ;  /* 0x00000010a5167221 */ /* 0x000fe20000010000 */
[----:B------:R-:W-:Y:S01]  /*1330*/  FFMA.FTZ R165, R15, R16, R20 ;  /* 0x000000100fa57223 */ /* 0x000fe20000010014 */
[----:B------:R-:W-:Y:S01]  /*1340*/  FMUL.FTZ R19, R206, R167 ;  /* 0x000000a7ce137220 */ /* 0x000fe20000410000 */
        /* <DEDUP_REMOVED lines=16> */
.L_x_5920:
[----:B------:R-:W-:Y:S05]  /*1450*/  BSYNC.RECONVERGENT B0 ;  /* 0x0000000000007941 */ /* 0x000fea0003800200 */
.L_x_5919:
        /* <DEDUP_REMOVED lines=18> */
[----:B------:R-:W-:Y:S02]  /*1580*/  HADD2.F32 R184, -RZ, R167.H1_H1 ;  /* 0x300000a7ffb87230 */ /* 0x000fe40000004100 */
[----:B------:R-:W-:Y:S01]  /*1590*/  FADD.FTZ R23, -R173, R170 ;  /* 0x000000aaad177221 */ /* 0x000fe20000010100 */
[--C-:B------:R-:W-:Y:S02]  /*15a0*/  HADD2.F32 R176, -RZ, R165.reuse.H0_H0 ;  /* 0x200000a5ffb07230 */ /* 0x100fe40000004100 */
[----:B------:R-:W-:-:S02]  /*15b0*/  HADD2.F32 R178, -RZ, R165.H1_H1 ;  /* 0x300000a5ffb27230 */ /* 0x000fc40000004100 */
[----:B------:R-:W-:Y:S02]  /*15c0*/  HADD2.F32 R182, -RZ, R167.H0_H0 ;  /* 0x200000a7ffb67230 */ /* 0x000fe40000004100 */
[C---:B------:R-:W-:Y:S01]  /*15d0*/  FADD.FTZ R167, -R173.reuse, R164 ;  /* 0x000000a4ada77221 */ /* 0x040fe20000010100 */
[--C-:B----4-:R-:W-:Y:S02]  /*15e0*/  HADD2.F32 R165, -RZ, R24.reuse.H0_H0 ;  /* 0x20000018ffa57230 */ /* 0x110fe40000004100 */
[----:B------:R-:W-:Y:S01]  /*15f0*/  FADD.FTZ R215, -R173, R184 ;  /* 0x000000b8add77221 */ /* 0x000fe20000010100 */
[----:B------:R-:W-:Y:S02]  /*1600*/  HADD2.F32 R24, -RZ, R24.H1_H1 ;  /* 0x30000018ff187230 */ /* 0x000fe40000004100 */
[C---:B-----5:R-:W-:Y:S01]  /*1610*/  FMUL.FTZ R23, R206.reuse, R23 ;  /* 0x00000017ce177220 */ /* 0x060fe20000410000 */
[----:B------:R-:W-:Y:S01]  /*1620*/  FMUL.FTZ R184, R206, R167 ;  /* 0x000000a7ceb87220 */ /* 0x000fe20000410000 */
[----:B------:R-:W-:-:S02]  /*1630*/  HADD2.F32 R180, -RZ, R166.H0_H0 ;  /* 0x200000a6ffb47230 */ /* 0x000fc40000004100 */
[-C--:B------:R-:W-:Y:S01]  /*1640*/  FMUL.FTZ R186, R140, R165.reuse ;  /* 0x000000a58cba7220 */ /* 0x080fe20000410000 */
[----:B------:R-:W-:Y:S02]  /*1650*/  HADD2.F32 R166, -RZ, R166.H1_H1 ;  /* 0x300000a6ffa67230 */ /* 0x000fe40000004100 */
[----:B0-----:R-:W-:Y:S01]  /*1660*/  FADD.FTZ R175, -R173, R178 ;  /* 0x000000b2adaf7221 */ /* 0x001fe20000010100 */
[--C-:B------:R-:W-:Y:S02]  /*1670*/  HADD2.F32 R171, -RZ, R25.reuse.H0_H0 ;  /* 0x20000019ffab7230 */ /* 0x100fe40000004100 */
[----:B------:R-:W-:Y:S01]  /*1680*/  FADD.FTZ R68, R68, R165 ;  /* 0x000000a544447221 */ /* 0x000fe20000010000 */
[----:B------:R-:W-:Y:S01]  /*1690*/  FFMA.FTZ R92, R23, R165, R92 ;  /* 0x000000a5175c7223 */ /* 0x000fe2000001005c */
[----:B------:R-:W-:Y:S01]  /*16a0*/  FADD.FTZ R69, R69, R24 ;  /* 0x0000001845457221 */ /* 0x000fe20000010000 */
[-C--:B------:R-:W-:Y:S01]  /*16b0*/  FFMA.FTZ R93, R184, R24.reuse, R93 ;  /* 0x00000018b85d7223 */ /* 0x080fe2000001005d */
[----:B------:R-:W-:Y:S01]  /*16c0*/  FMUL.FTZ R189, R141, R24 ;  /* 0x000000188dbd7220 */ /* 0x000fe20000410000 */
[----:B------:R-:W-:Y:S01]  /*16d0*/  FADD.FTZ R187, -R173, R176 ;  /* 0x000000b0adbb7221 */ /* 0x000fe20000010100 */
[----:B------:R-:W-:Y:S01]  /*16e0*/  FADD.FTZ R24, R169, R186 ;  /* 0x000000baa9187221 */ /* 0x000fe20000010000 */
[----:B------:R-:W-:Y:S01]  /*16f0*/  FFMA.FTZ R165, R23, R186, R168 ;  /* 0x000000ba17a57223 */ /* 0x000fe200000100a8 */
[----:B------:R-:W-:Y:S01]  /*1700*/  FADD.FTZ R177, -R173, R180 ;  /* 0x000000b4adb17221 */ /* 0x000fe20000010100 */
[----:B------:R-:W-:-:S02]  /*1710*/  HADD2.F32 R180, -RZ, R25.H1_H1 ;  /* 0x30000019ffb47230 */ /* 0x000fc40000004100 */
[C---:B------:R-:W-:Y:S01]  /*1720*/  FADD.FTZ R179, -R173.reuse, R166 ;  /* 0x000000a6adb37221 */ /* 0x040fe20000010100 */
[--C-:B------:R-:W-:Y:S02]  /*1730*/  HADD2.F32 R25, -RZ, R26.reuse.H0_H0 ;  /* 0x2000001aff197230 */ /* 0x100fe40000004100 */
[C---:B------:R-:W-:Y:S01]  /*1740*/  FMUL.FTZ R188, R206.reuse, R175 ;  /* 0x000000afcebc7220 */ /* 0x040fe20000410000 */
[----:B------:R-:W-:Y:S02]  /*1750*/  HADD2.F32 R164, -RZ, R26.H1_H1 ;  /* 0x3000001affa47230 */ /* 0x000fe40000004100 */
[----:B------:R-:W-:Y:S01]  /*1760*/  FMUL.FTZ R187, R206, R187 ;  /* 0x000000bbcebb7220 */ /* 0x000fe20000410000 */
[----:B------:R-:W-:Y:S01]  /*1770*/  FMUL.FTZ R190, R142, R171 ;  /* 0x000000ab8ebe7220 */ /* 0x000fe20000410000 */
[----:B------:R-:W-:Y:S01]  /*1780*/  FADD.FTZ R167, R24, R189 ;  /* 0x000000bd18a77221 */ /* 0x000fe20000010000 */
[----:B------:R-:W-:Y:S01]  /*1790*/  FFMA.FTZ R26, R184, R189, R165 ;  /* 0x000000bdb81a7223 */ /* 0x000fe200000100a5 */
[----:B------:R-:W-:Y:S01]  /*17a0*/  FADD.FTZ R185, -R173, R182 ;  /* 0x000000b6adb97221 */ /* 0x000fe20000010100 */
[----:B------:R-:W-:-:S02]  /*17b0*/  HADD2.F32 R173, -RZ, R27.H0_H0 ;  /* 0x2000001bffad7230 */ /* 0x000fc40000004100 */
[----:B------:R-:W-:Y:S01]  /*17c0*/  FADD.FTZ R71, R71, R180 ;  /* 0x000000b447477221 */ /* 0x000fe20000010000 */
[----:B------:R-:W-:Y:S02]  /*17d0*/  HADD2.F32 R170, -RZ, R27.H1_H1 ;  /* 0x3000001bffaa7230 */ /* 0x000fe40000004100 */
[-C--:B------:R-:W-:Y:S01]  /*17e0*/  FFMA.FTZ R95, R188, R180.reuse, R95 ;  /* 0x000000b4bc5f7223 */ /* 0x080fe2000001005f */
[C---:B------:R-:W-:Y:S01]  /*17f0*/  FMUL.FTZ R27, R206.reuse, R177 ;  /* 0x000000b1ce1b7220 */ /* 0x040fe20000410000 */
[----:B------:R-:W-:Y:S01]  /*1800*/  FMUL.FTZ R24, R206, R179 ;  /* 0x000000b3ce187220 */ /* 0x000fe20000410000 */
        /* <DEDUP_REMOVED lines=29> */
.L_x_5922:
[----:B------:R-:W-:Y:S05]  /*19e0*/  BSYNC.RECONVERGENT B0 ;  /* 0x0000000000007941 */ /* 0x000fea0003800200 */
.L_x_5921:
        /* <DEDUP_REMOVED lines=84> */
[----:B------:R-:W-:Y:S01]  /*1f30*/  FFMA.FTZ R176, R199, R169, R170 ;  /* 0x000000a9c7b07223 */ /* 0x000fe200000100aa */
[----:B------:R-:W-:Y:S01]  /*1f40*/  FADD.FTZ R175, R198, -R175 ;  /* 0x800000afc6af7221 */ /* 0x000fe20000010000 */
[----:B------:R-:W-:Y:S01]  /*1f50*/  CS2R R214, SRZ ;  /* 0x0000000000d67805 */ /* 0x000fe2000001ff00 */
[C---:B-----5:R-:W-:Y:S02]  /*1f60*/  FMUL.FTZ R171, R206.reuse, R171 ;  /* 0x000000abceab7220 */ /* 0x060fe40000410000 */
[----:B------:R-:W-:-:S02]  /*1f70*/  FMUL.FTZ R175, R206, R175 ;  /* 0x000000afceaf7220 */ /* 0x000fc40000410000 */
[-C--:B------:R-:W-:Y:S02]  /*1f80*/  FMUL.FTZ R171, R171, R168.reuse ;  /* 0x000000a8abab7220 */ /* 0x080fe40000410000 */
[----:B------:R-:W-:Y:S02]  /*1f90*/  FMUL.FTZ R175, R175, R168 ;  /* 0x000000a8afaf7220 */ /* 0x000fe40000410000 */
[----:B------:R-:W-:Y:S01]  /*1fa0*/  FMUL.FTZ R174, R171, UR11 ;  /* 0x0000000babae7c20 */ /* 0x000fe20008410000 */
[----:B------:R-:W-:Y:S02]  /*1fb0*/  @P6 HADD2.F32 R171, -RZ, R165.H0_H0 ;  /* 0x200000a5ffab6230 */ /* 0x000fe40000004100 */
[----:B------:R-:W-:Y:S01]  /*1fc0*/  FMUL.FTZ R178, R175, UR11 ;  /* 0x0000000bafb27c20 */ /* 0x000fe20008410000 */
[----:B------:R-:W-:Y:S02]  /*1fd0*/  FMUL.FTZ R172, R118, R174 ;  /* 0x000000ae76ac7220 */ /* 0x000fe40000410000 */
[----:B------:R-:W-:Y:S01]  /*1fe0*/  @P6 FMUL.FTZ R173, R174, R171 ;  /* 0x000000abaead6220 */ /* 0x000fe20000410000 */
[----:B------:R-:W-:-:S02]  /*1ff0*/  CS2R R174, SRZ ;  /* 0x0000000000ae7805 */ /* 0x000fc4000001ff00 */
[----:B------:R-:W-:Y:S01]  /*2000*/  FSEL R171, R172, RZ, P6 ;  /* 0x000000ffacab7208 */ /* 0x000fe20003000000 */
[----:B------:R-:W-:Y:S01]  /*2010*/  FMUL.FTZ R172, R119, R178 ;  /* 0x000000b277ac7220 */ /* 0x000fe20000410000 */
[----:B------:R-:W-:Y:S01]  /*2020*/  LOP3.LUT P6, RZ, R212, 0xff000000, RZ, 0xc0, !PT ;  /* 0xff000000d4ff7812 */ /* 0x000fe200078cc0ff */
[----:B------:R-:W-:-:S03]  /*2030*/  FADD.FTZ R62, R62, R173 ;  /* 0x000000ad3e3e7221 */ /* 0x000fc60000010000 */
[----:B------:R-:W-:-:S09]  /*2040*/  FSEL R172, R172, RZ, P6 ;  /* 0x000000ffacac7208 */ /* 0x000fd20003000000 */
[----:B------:R-:W-:-:S05]  /*2050*/  @P6 HADD2.F32 R165, -RZ, R165.H1_H1 ;  /* 0x300000a5ffa56230 */ /* 0x000fca0000004100 */
        /* <DEDUP_REMOVED lines=8> */
[----:B------:R-:W-:Y:S02]  /*20e0*/  @P6 HADD2.F32 R165, -RZ, R166.H0_H0 ;  /* 0x200000a6ffa56230 */ /* 0x000fe40000004100 */
        /* <DEDUP_REMOVED lines=8> */
[----:B------:R-:W-:Y:S01]  /*2170*/  FMUL.FTZ R179, R177, UR11 ;  /* 0x0000000bb1b37c20 */ /* 0x000fe20008410000 */
[----:B------:R-:W-:-:S03]  /*2180*/  FFMA.FTZ R177, R191, R169, R170 ;  /* 0x000000a9bfb17223 */ /* 0x000fc600000100aa */
[----:B------:R-:W-:Y:S02]  /*2190*/  @P6 HADD2.F32 R166, -RZ, R166.H1_H1 ;  /* 0x300000a6ffa66230 */ /* 0x000fe40000004100 */
[----:B------:R-:W-:Y:S01]  /*21a0*/  FMUL.FTZ R176, R113, R179 ;  /* 0x000000b371b07220 */ /* 0x000fe20000410000 */
[----:B------:R-:W-:Y:S02]  /*21b0*/  FADD.FTZ R177, R192, -R177 ;  /* 0x800000b1c0b17221 */ /* 0x000fe40000010000 */
[----:B------:R-:W-:Y:S02]  /*21c0*/  @P6 FMUL.FTZ R178, R179, R166 ;  /* 0x000000a6b3b26220 */ /* 0x000fe40000410000 */
[----:B------:R-:W-:Y:S01]  /*21d0*/  FSEL R166, R176, RZ, P6 ;  /* 0x000000ffb0a67208 */ /* 0x000fe20003000000 */
[----:B------:R-:W-:Y:S01]  /*21e0*/  FMUL.FTZ R177, R206, R177 ;  /* 0x000000b1ceb17220 */ /* 0x000fe20000410000 */
[----:B------:R-:W-:Y:S02]  /*21f0*/  LOP3.LUT P6, RZ, R213, 0xff0000, RZ, 0xc0, !PT ;  /* 0x00ff0000d5ff7812 */ /* 0x000fe400078cc0ff */
[----:B------:R-:W-:Y:S01]  /*2200*/  F2FP.F16.F32.PACK_AB R166, R166, R165 ;  /* 0x000000a5a6a6723e */ /* 0x000fe200000000ff */
[----:B------:R-:W-:Y:S01]  /*2210*/  FMUL.FTZ R177, R177, R168 ;  /* 0x000000a8b1b17220 */ /* 0x000fe20000410000 */
[----:B------:R-:W-:-:S03]  /*2220*/  F2FP.F16.F32.PACK_AB R165, R172, R171 ;  /* 0x000000abaca5723e */ /* 0x000fc600000000ff */
[----:B------:R-:W-:-:S04]  /*2230*/  FMUL.FTZ R179, R177, UR11 ;  /* 0x0000000bb1b37c20 */ /* 0x000fc80008410000 */
[----:B------:R-:W-:Y:S02]  /*2240*/  FMUL.FTZ R177, R114, R179 ;  /* 0x000000b372b17220 */ /* 0x000fe40000410000 */
[----:B------:R-:W-:-:S03]  /*2250*/  @P6 HADD2.F32 R176, -RZ, R167.H0_H0 ;  /* 0x200000a7ffb06230 */ /* 0x000fc60000004100 */
[----:B------:R-:W-:Y:S02]  /*2260*/  FSEL R219, R177, RZ, P6 ;  /* 0x000000ffb1db7208 */ /* 0x000fe40003000000 */
[----:B------:R-:W-:Y:S01]  /*2270*/  @P6 FMUL.FTZ R215, R179, R176 ;  /* 0x000000b0b3d76220 */ /* 0x000fe20000410000 */
[----:B------:R-:W-:Y:S01]  /*2280*/  FFMA.FTZ R176, R194, R169, R170 ;  /* 0x000000a9c2b07223 */ /* 0x000fe200000100aa */
[----:B------:R-:W-:-:S03]  /*2290*/  ISETP.GE.U32.AND P6, PT, R212, RZ, PT ;  /* 0x000000ffd400720c */ /* 0x000fc60003fc6070 */
[----:B------:R-:W-:Y:S01]  /*22a0*/  FADD.FTZ R177, R193, -R176 ;  /* 0x800000b0c1b17221 */ /* 0x000fe20000010000 */
[----:B------:R-:W-:Y:S01]  /*22b0*/  ISETP.GE.U32.AND.EX P6, PT, R213, 0x1000000, PT, P6 ;  /* 0x01000000d500780c */ /* 0x000fe20003fc6160 */
[----:B------:R-:W-:Y:S02]  /*22c0*/  FFMA.FTZ R176, R207, R169, R170 ;  /* 0x000000a9cfb07223 */ /* 0x000fe400000100aa */
[----:B------:R-:W-:-:S04]  /*22d0*/  FMUL.FTZ R177, R206, R177 ;  /* 0x000000b1ceb17220 */ /* 0x000fc80000410000 */
[----:B------:R-:W-:-:S04]  /*22e0*/  FMUL.FTZ R177, R177, R168 ;  /* 0x000000a8b1b17220 */ /* 0x000fc80000410000 */
[----:B------:R-:W-:Y:S02]  /*22f0*/  FMUL.FTZ R216, R177, UR11 ;  /* 0x0000000bb1d87c20 */ /* 0x000fe40008410000 */
[----:B------:R-:W-:Y:S02]  /*2300*/  @P6 HADD2.F32 R167, -RZ, R167.H1_H1 ;  /* 0x300000a7ffa76230 */ /* 0x000fe40000004100 */
[----:B------:R-:W-:-:S03]  /*2310*/  FMUL.FTZ R177, R115, R216 ;  /* 0x000000d873b17220 */ /* 0x000fc60000410000 */
[----:B------:R-:W-:Y:S01]  /*2320*/  @P6 FMUL.FTZ R214, R216, R167 ;  /* 0x000000a7d8d66220 */ /* 0x000fe20000410000 */
[----:B------:R-:W-:Y:S01]  /*2330*/  FADD.FTZ R167, R205, -R176 ;  /* 0x800000b0cda77221 */ /* 0x000fe20000010000 */
[----:B------:R-:W-:Y:S02]  /*2340*/  FSEL R216, R177, RZ, P6 ;  /* 0x000000ffb1d87208 */ /* 0x000fe40003000000 */
[----:B------:R-:W-:Y:S01]  /*2350*/  LOP3.LUT P6, RZ, R212, 0xff, RZ, 0xc0, !PT ;  /* 0x000000ffd4ff7812 */ /* 0x000fe200078cc0ff */
[----:B------:R-:W-:Y:S01]  /*2360*/  FMUL.FTZ R167, R206, R167 ;  /* 0x000000a7cea77220 */ /* 0x000fe20000410000 */
[----:B------:R-:W-:-:S03]  /*2370*/  FADD.FTZ R214, R59, R214 ;  /* 0x000000d63bd67221 */ /* 0x000fc60000010000 */
[----:B------:R-:W-:-:S04]  /*2380*/  FMUL.FTZ R167, R167, R168 ;  /* 0x000000a8a7a77220 */ /* 0x000fc80000410000 */
[----:B------:R-:W-:Y:S01]  /*2390*/  FMUL.FTZ R179, R167, UR11 ;  /* 0x0000000ba7b37c20 */ /* 0x000fe20008410000 */
[----:B------:R-:W-:-:S03]  /*23a0*/  MOV R167, RZ ;  /* 0x000000ff00a77202 */ /* 0x000fc60000000f00 */
[----:B------:R-:W-:Y:S02]  /*23b0*/  @P6 HADD2.F32 R176, -RZ, R164.H0_H0 ;  /* 0x200000a4ffb06230 */ /* 0x000fe40000004100 */
[----:B------:R-:W-:-:S03]  /*23c0*/  FMUL.FTZ R177, R116, R179 ;  /* 0x000000b374b17220 */ /* 0x000fc60000410000 */
[----:B------:R-:W-:Y:S02]  /*23d0*/  @P6 FMUL.FTZ R167, R179, R176 ;  /* 0x000000b0b3a76220 */ /* 0x000fe40000410000 */
[----:B------:R-:W-:Y:S01]  /*23e0*/  FSEL R217, R177, RZ, P6 ;  /* 0x000000ffb1d97208 */ /* 0x000fe20003000000 */
[----:B------:R-:W-:Y:S01]  /*23f0*/  FFMA.FTZ R179, R204, R169, R170 ;  /* 0x000000a9ccb37223 */ /* 0x000fe200000100aa */
[----:B------:R-:W-:Y:S01]  /*2400*/  LOP3.LUT P6, RZ, R212, 0xff00, RZ, 0xc0, !PT ;  /* 0x0000ff00d4ff7812 */ /* 0x000fe200078cc0ff */
[----:B------:R-:W-:Y:S01]  /*2410*/  FADD.FTZ R60, R60, R167 ;  /* 0x000000a73c3c7221 */ /* 0x000fe20000010000 */
[----:B------:R-:W-:Y:S01]  /*2420*/  FADD.FTZ R177, R57, R178 ;  /* 0x000000b239b17221 */ /* 0x000fe20000010000 */
[----:B------:R-:W-:Y:S01]  /*2430*/  FADD.FTZ R179, R202, -R179 ;  /* 0x800000b3cab37221 */ /* 0x000fe20000010000 */
[----:B------:R-:W-:-:S03]  /*2440*/  F2FP.F16.F32.PACK_AB R167, R216, R219 ;  /* 0x000000dbd8a7723e */ /* 0x000fc600000000ff */
[----:B------:R-:W-:-:S04]  /*2450*/  FMUL.FTZ R179, R206, R179 ;  /* 0x000000b3ceb37220 */ /* 0x000fc80000410000 */
[----:B------:R-:W-:Y:S02]  /*2460*/  FMUL.FTZ R179, R179, R168 ;  /* 0x000000a8b3b37220 */ /* 0x000fe40000410000 */
[----:B------:R-:W-:Y:S02]  /*2470*/  @P6 HADD2.F32 R176, -RZ, R164.H1_H1 ;  /* 0x300000a4ffb06230 */ /* 0x000fe40000004100 */
[----:B------:R-:W-:Y:S02]  /*2480*/  HFMA2 R164, -RZ, RZ, 0, 0 ;  /* 0x00000000ffa47431 */ /* 0x000fe400000001ff */
[----:B------:R-:W-:-:S04]  /*2490*/  FMUL.FTZ R179, R179, UR11 ;  /* 0x0000000bb3b37c20 */ /* 0x000fc80008410000 */
[----:B------:R-:W-:Y:S01]  /*24a0*/  @P6 FMUL.FTZ R164, R179, R176 ;  /* 0x000000b0b3a46220 */ /* 0x000fe20000410000 */
[----:B------:R-:W-:Y:S01]  /*24b0*/  FADD.FTZ R176, R56, R175 ;  /* 0x000000af38b07221 */ /* 0x000fe20000010000 */
[----:B------:R-:W-:Y:S01]  /*24c0*/  FMUL.FTZ R56, R117, R179 ;  /* 0x000000b375387220 */ /* 0x000fe20000410000 */
[----:B------:R-:W-:Y:S01]  /*24d0*/  FADD.FTZ R179, R58, R215 ;  /* 0x000000d73ab37221 */ /* 0x000fe20000010000 */
[----:B------:R-:W-:-:S03]  /*24e0*/  FADD.FTZ R61, R61, R164 ;  /* 0x000000a43d3d7221 */ /* 0x000fc60000010000 */
[----:B------:R-:W-:-:S04]  /*24f0*/  FSEL R56, R56, RZ, P6 ;  /* 0x000000ff38387208 */ /* 0x000fc80003000000 */
[----:B------:R-:W-:Y:S01]  /*2500*/  F2FP.F16.F32.PACK_AB R164, R56, R217 ;  /* 0x000000d938a4723e */ /* 0x000fe200000000ff */
[----:B------:R-:W-:Y:S06]  /*2510*/  BRA `(.L_x_5928) ;  /* 0x0000000400a47947 */ /* 0x000fec0003800000 */
.L_x_5927:
[-CC-:B------:R-:W-:Y:S01]  /*2520*/  FFMA.FTZ R160, R203, R169.reuse, R170.reuse ;  /* 0x000000a9cba07223 */ /* 0x180fe200000100aa */
[----:B------:R-:W-:Y:S01]  /*2530*/  LOP3.LUT P6, RZ, R212, 0xff0000, RZ, 0xc0, !PT ;  /* 0x00ff0000d4ff7812 */ /* 0x000fe200078cc0ff */
[-C--:B------:R-:W-:Y:S01]  /*2540*/  FFMA.FTZ R175, R200, R169.reuse, R170 ;  /* 0x000000a9c8af7223 */ /* 0x080fe200000100aa */
[----:B------:R-:W-:Y:S01]  /*2550*/  MOV R163, RZ ;  /* 0x000000ff00a37202 */ /* 0x000fe20000000f00 */
[----:B------:R-:W-:Y:S01]  /*2560*/  FADD.FTZ R161, R201, -R160 ;  /* 0x800000a0c9a17221 */ /* 0x000fe20000010000 */
[--C-:B------:R-:W-:Y:S01]  /*2570*/  FFMA.FTZ R176, R199, R169, R170.reuse ;  /* 0x000000a9c7b07223 */ /* 0x100fe200000100aa */
[----:B------:R-:W-:Y:S01]  /*2580*/  FADD.FTZ R175, R198, -R175 ;  /* 0x800000afc6af7221 */ /* 0x000fe20000010000 */
[----:B------:R-:W-:Y:S02]  /*2590*/  HFMA2 R178, -RZ, RZ, 0, 0 ;  /* 0x00000000ffb27431 */ /* 0x000fe400000001ff */
[----:B-----5:R-:W-:Y:S01]  /*25a0*/  FMUL.FTZ R161, R206, R161 ;  /* 0x000000a1cea17220 */ /* 0x020fe20000410000 */
[-CC-:B------:R-:W-:Y:S01]  /*25b0*/  FFMA.FTZ R179, R191, R169.reuse, R170.reuse ;  /* 0x000000a9bfb37223 */ /* 0x180fe200000100aa */
[----:B------:R-:W-:-:S02]  /*25c0*/  FFMA.FTZ R216, R207, R169, R170 ;  /* 0x000000a9cfd87223 */ /* 0x000fc400000100aa */
[----:B------:R-:W-:Y:S01]  /*25d0*/  FMUL.FTZ R160, R161, R168 ;  /* 0x000000a8a1a07220 */ /* 0x000fe20000410000 */
[----:B------:R-:W-:-:S03]  /*25e0*/  FADD.FTZ R179, R192, -R179 ;  /* 0x800000b3c0b37221 */ /* 0x000fc60000010000 */
[----:B------:R-:W-:Y:S01]  /*25f0*/  FMUL.FTZ R173, R160, UR11 ;  /* 0x0000000ba0ad7c20 */ /* 0x000fe20008410000 */
[----:B------:R-:W-:Y:S02]  /*2600*/  @P6 HADD2.F32 R160, -RZ, R165.H0_H0 ;  /* 0x200000a5ffa06230 */ /* 0x000fe40000004100 */
[----:B------:R-:W-:Y:S01]  /*2610*/  FMUL.FTZ R221, R206, R179 ;  /* 0x000000b3cedd7220 */ /* 0x000fe20000410000 */
[----:B------:R-:W-:Y:S01]  /*2620*/  MOV R179, RZ ;  /* 0x000000ff00b37202 */ /* 0x000fe20000000f00 */
[----:B------:R-:W-:Y:S01]  /*2630*/  FMUL.FTZ R171, R118, R173 ;  /* 0x000000ad76ab7220 */ /* 0x000fe20000410000 */
[----:B------:R-:W-:Y:S01]  /*2640*/  @P6 FMUL.FTZ R163, R173, R160 ;  /* 0x000000a0ada36220 */ /* 0x000fe20000410000 */
[----:B------:R-:W-:Y:S01]  /*2650*/  FMUL.FTZ R160, R206, R175 ;  /* 0x000000afcea07220 */ /* 0x000fe20000410000 */
[----:B------:R-:W-:Y:S02]  /*2660*/  FADD.FTZ R173, R197, -R176 ;  /* 0x800000b0c5ad7221 */ /* 0x000fe40000010000 */
[----:B------:R-:W-:Y:S01]  /*2670*/  FSEL R171, R171, RZ, P6 ;  /* 0x000000ffabab7208 */ /* 0x000fe20003000000 */
[----:B------:R-:W-:Y:S01]  /*2680*/  FFMA.FTZ R176, R196, R169, R170 ;  /* 0x000000a9c4b07223 */ /* 0x000fe200000100aa */
[----:B------:R-:W-:Y:S01]  /*2690*/  LOP3.LUT P6, RZ, R212, 0xff000000, RZ, 0xc0, !PT ;  /* 0xff000000d4ff7812 */ /* 0x000fe200078cc0ff */
[----:B------:R-:W-:Y:S01]  /*26a0*/  FMUL.FTZ R162, R160, R168 ;  /* 0x000000a8a0a27220 */ /* 0x000fe20000410000 */
[----:B------:R-:W-:Y:S01]  /*26b0*/  FMUL.FTZ R173, R206, R173 ;  /* 0x000000adcead7220 */ /* 0x000fe20000410000 */
[----:B------:R-:W-:Y:S01]  /*26c0*/  MOV R175, RZ ;  /* 0x000000ff00af7202 */ /* 0x000fe20000000f00 */
[----:B------:R-:W-:Y:S01]  /*26d0*/  FADD.FTZ R62, R62, R163 ;  /* 0x000000a33e3e7221 */ /* 0x000fe20000010000 */
[----:B------:R-:W-:Y:S01]  /*26e0*/  FMUL.FTZ R174, R162, UR11 ;  /* 0x0000000ba2ae7c20 */ /* 0x000fe20008410000 */
[----:B------:R-:W-:Y:S01]  /*26f0*/  HFMA2 R162, -RZ, RZ, 0, 0 ;  /* 0x00000000ffa27431 */ /* 0x000fe200000001ff */
[----:B------:R-:W-:-:S02]  /*2700*/  F2FP.F16.F32.PACK_AB R161, R160, R161 ;  /* 0x000000a1a0a1723e */ /* 0x000fc400000000ff */
[----:B------:R-:W-:-:S04]  /*2710*/  FMUL.FTZ R172, R119, R174 ;  /* 0x000000ae77ac7220 */ /* 0x000fc80000410000 */
[----:B------:R-:W-:Y:S01]  /*2720*/  @P6 HADD2.F32 R165, -RZ, R165.H1_H1 ;  /* 0x300000a5ffa56230 */ /* 0x000fe20000004100 */
[----:B------:R-:W-:-:S04]  /*2730*/  FSEL R172, R172, RZ, P6 ;  /* 0x000000ffacac7208 */ /* 0x000fc80003000000 */
[----:B------:R-:W-:Y:S01]  /*2740*/  @P6 FMUL.FTZ R162, R174, R165 ;  /* 0x000000a5aea26220 */ /* 0x000fe20000410000 */
[----:B------:R-:W-:Y:S01]  /*2750*/  LOP3.LUT P6, RZ, R213, 0xff, RZ, 0xc0, !PT ;  /* 0x000000ffd5ff7812 */ /* 0x000fe200078cc0ff */
[----:B------:R-:W-:Y:S02]  /*2760*/  FMUL.FTZ R165, R173, R168 ;  /* 0x000000a8ada57220 */ /* 0x000fe40000410000 */
[----:B------:R-:W-:Y:S02]  /*2770*/  FADD.FTZ R63, R63, R162 ;  /* 0x000000a23f3f7221 */ /* 0x000fe40000010000 */
[----:B------:R-:W-:-:S04]  /*2780*/  FMUL.FTZ R177, R165, UR11 ;  /* 0x0000000ba5b17c20 */ /* 0x000fc80008410000 */
[----:B------:R-:W-:-:S04]  /*2790*/  FMUL.FTZ R165, R112, R177 ;  /* 0x000000b170a57220 */ /* 0x000fc80000410000 */
[----:B------:R-:W-:Y:S01]  /*27a0*/  @P6 HADD2.F32 R174, -RZ, R166.H0_H0 ;  /* 0x200000a6ffae6230 */ /* 0x000fe20000004100 */
[----:B------:R-:W-:-:S04]  /*27b0*/  FSEL R165, R165, RZ, P6 ;  /* 0x000000ffa5a57208 */ /* 0x000fc80003000000 */
[----:B------:R-:W-:Y:S01]  /*27c0*/  @P6 FMUL.FTZ R175, R177, R174 ;  /* 0x000000aeb1af6220 */ /* 0x000fe20000410000 */
[----:B------:R-:W-:Y:S01]  /*27d0*/  FADD.FTZ R177, R195, -R176 ;  /* 0x800000b0c3b17221 */ /* 0x000fe20000010000 */
[----:B------:R-:W-:-:S03]  /*27e0*/  LOP3.LUT P6, RZ, R213, 0xff00, RZ, 0xc0, !PT ;  /* 0x0000ff00d5ff7812 */ /* 0x000fc600078cc0ff */
[----:B------:R-:W-:-:S04]  /*27f0*/  FMUL.FTZ R174, R206, R177 ;  /* 0x000000b1ceae7220 */ /* 0x000fc80000410000 */
[C---:B------:R-:W-:Y:S01]  /*2800*/  FMUL.FTZ R176, R174.reuse, R168 ;  /* 0x000000a8aeb07220 */ /* 0x040fe20000410000 */
[----:B------:R-:W-:-:S03]  /*2810*/  F2FP.F16.F32.PACK_AB R162, R174, R173 ;  /* 0x000000adaea2723e */ /* 0x000fc600000000ff */
[----:B------:R-:W-:Y:S02]  /*2820*/  FMUL.FTZ R176, R176, UR11 ;  /* 0x0000000bb0b07c20 */ /* 0x000fe40008410000 */
[----:B------:R-:W-:Y:S02]  /*2830*/  @P6 HADD2.F32 R177, -RZ, R166.H1_H1 ;  /* 0x300000a6ffb16230 */ /* 0x000fe40000004100 */
[----:B------:R-:W-:-:S03]  /*2840*/  FMUL.FTZ R166, R113, R176 ;  /* 0x000000b071a67220 */ /* 0x000fc60000410000 */
[----:B------:R-:W-:Y:S01]  /*2850*/  @P6 FMUL.FTZ R178, R176, R177 ;  /* 0x000000b1b0b26220 */ /* 0x000fe20000410000 */
[----:B------:R-:W-:Y:S01]  /*2860*/  FMUL.FTZ R176, R221, R168 ;  /* 0x000000a8ddb07220 */ /* 0x000fe20000410000 */
[----:B------:R-:W-:Y:S02]  /*2870*/  FSEL R166, R166, RZ, P6 ;  /* 0x000000ffa6a67208 */ /* 0x000fe40003000000 */
[----:B------:R-:W-:Y:S01]  /*2880*/  LOP3.LUT P6, RZ, R213, 0xff0000, RZ, 0xc0, !PT ;  /* 0x00ff0000d5ff7812 */ /* 0x000fe200078cc0ff */
[----:B------:R-:W-:Y:S01]  /*2890*/  FMUL.FTZ R177, R176, UR11 ;  /* 0x0000000bb0b17c20 */ /* 0x000fe20008410000 */
[----:B------:R-:W-:Y:S02]  /*28a0*/  F2FP.F16.F32.PACK_AB R166, R166, R165 ;  /* 0x000000a5a6a6723e */ /* 0x000fe400000000ff */
[----:B------:R-:W-:Y:S01]  /*28b0*/  F2FP.F16.F32.PACK_AB R165, R172, R171 ;  /* 0x000000abaca5723e */ /* 0x000fe200000000ff */
[----:B------:R-:W-:-:S05]  /*28c0*/  FMUL.FTZ R176, R114, R177 ;  /* 0x000000b172b07220 */ /* 0x000fca0000410000 */
[----:B------:R-:W-:-:S03]  /*28d0*/  FSEL R220, R176, RZ, P6 ;  /* 0x000000ffb0dc7208 */ /* 0x000fc60003000000 */
[----:B------:R-:W-:-:S05]  /*28e0*/  @P6 HADD2.F32 R214, -RZ, R167.H0_H0 ;  /* 0x200000a7ffd66230 */ /* 0x000fca0000004100 */
[----:B------:R-:W-:Y:S01]  /*28f0*/  @P6 FMUL.FTZ R179, R177, R214 ;  /* 0x000000d6b1b36220 */ /* 0x000fe20000410000 */
[----:B------:R-:W-:Y:S01]  /*2900*/  FFMA.FTZ R214, R194, R169, R170 ;  /* 0x000000a9c2d67223 */ /* 0x000fe200000100aa */
[----:B------:R-:W-:Y:S02]  /*2910*/  ISETP.GE.U32.AND P6, PT, R212, RZ, PT ;  /* 0x000000ffd400720c */ /* 0x000fe40003fc6070 */
[----:B------:R-:W-:Y:S01]  /*2920*/  FADD.FTZ R179, R58, R179 ;  /* 0x000000b33ab37221 */ /* 0x000fe20000010000 */
[----:B------:R-:W-:Y:S01]  /*2930*/  FADD.FTZ R177, R193, -R214 ;  /* 0x800000d6c1b17221 */ /* 0x000fe20000010000 */
[----:B------:R-:W-:Y:S01]  /*2940*/  ISETP.GE.U32.AND.EX P6, PT, R213, 0x1000000, PT, P6 ;  /* 0x01000000d500780c */ /* 0x000fe20003fc6160 */
[----:B------:R-:W-:Y:S02]  /*2950*/  HFMA2 R214, -RZ, RZ, 0, 0 ;  /* 0x00000000ffd67431 */ /* 0x000fe400000001ff */
[----:B------:R-:W-:-:S04]  /*2960*/  FMUL.FTZ R222, R206, R177 ;  /* 0x000000b1cede7220 */ /* 0x000fc80000410000 */
[C---:B------:R-:W-:Y:S01]  /*2970*/  FMUL.FTZ R176, R222.reuse, R168 ;  /* 0x000000a8deb07220 */ /* 0x040fe20000410000 */
[----:B------:R-:W-:-:S03]  /*2980*/  F2FP.F16.F32.PACK_AB R163, R222, R221 ;  /* 0x000000dddea3723e */ /* 0x000fc600000000ff */
        /* <DEDUP_REMOVED lines=14> */
[----:B------:R-:W-:Y:S01]  /*2a70*/  @P6 FMUL.FTZ R167, R177, R216 ;  /* 0x000000d8b1a76220 */ /* 0x000fe20000410000 */
[----:B------:R-:W-:Y:S01]  /*2a80*/  FFMA.FTZ R177, R204, R169, R170 ;  /* 0x000000a9ccb17223 */ /* 0x000fe200000100aa */
[----:B------:R-:W-:Y:S02]  /*2a90*/  FSEL R216, R176, RZ, P6 ;  /* 0x000000ffb0d87208 */ /* 0x000fe40003000000 */
[----:B------:R-:W-:Y:S01]  /*2aa0*/  LOP3.LUT P6, RZ, R212, 0xff00, RZ, 0xc0, !PT ;  /* 0x0000ff00d4ff7812 */ /* 0x000fe200078cc0ff */
[----:B------:R-:W-:Y:S01]  /*2ab0*/  FADD.FTZ R177, R202, -R177 ;  /* 0x800000b1cab17221 */ /* 0x000fe20000010000 */
[----:B------:R-:W-:Y:S01]  /*2ac0*/  FADD.FTZ R60, R60, R167 ;  /* 0x000000a73c3c7221 */ /* 0x000fe20000010000 */
[----:B------:R-:W-:Y:S02]  /*2ad0*/  F2FP.F16.F32.PACK_AB R167, R215, R220 ;  /* 0x000000dcd7a7723e */ /* 0x000fe400000000ff */
[----:B------:R-:W-:-:S04]  /*2ae0*/  FMUL.FTZ R219, R206, R177 ;  /* 0x000000b1cedb7220 */ /* 0x000fc80000410000 */
[C---:B------:R-:W-:Y:S01]  /*2af0*/  FMUL.FTZ R176, R219.reuse, R168 ;  /* 0x000000a8dbb07220 */ /* 0x040fe20000410000 */
[----:B------:R-:W-:-:S03]  /*2b00*/  F2FP.F16.F32.PACK_AB R160, R219, R217 ;  /* 0x000000d9dba0723e */ /* 0x000fc600000000ff */
[----:B------:R-:W-:Y:S02]  /*2b10*/  @P6 HADD2.F32 R177, -RZ, R164.H1_H1 ;  /* 0x300000a4ffb16230 */ /* 0x000fe40000004100 */
[----:B------:R-:W-:Y:S01]  /*2b20*/  FMUL.FTZ R218, R176, UR11 ;  /* 0x0000000bb0da7c20 */ /* 0x000fe20008410000 */
[----:B------:R-:W-:Y:S02]  /*2b30*/  HFMA2 R164, -RZ, RZ, 0, 0 ;  /* 0x00000000ffa47431 */ /* 0x000fe400000001ff */
[----:B------:R-:W-:Y:S01]  /*2b40*/  FADD.FTZ R176, R56, R175 ;  /* 0x000000af38b07221 */ /* 0x000fe20000010000 */
[----:B------:R-:W-:Y:S01]  /*2b50*/  FMUL.FTZ R56, R117, R218 ;  /* 0x000000da75387220 */ /* 0x000fe20000410000 */
[----:B------:R-:W-:Y:S01]  /*2b60*/  @P6 FMUL.FTZ R164, R218, R177 ;  /* 0x000000b1daa46220 */ /* 0x000fe20000410000 */
[----:B------:R-:W-:-:S03]  /*2b70*/  FADD.FTZ R177, R57, R178 ;  /* 0x000000b239b17221 */ /* 0x000fc60000010000 */
[----:B------:R-:W-:Y:S01]  /*2b80*/  FSEL R57, R56, RZ, P6 ;  /* 0x000000ff38397208 */ /* 0x000fe20003000000 */
[----:B------:R-:W-:-:S03]  /*2b90*/  FADD.FTZ R61, R61, R164 ;  /* 0x000000a43d3d7221 */ /* 0x000fc60000010000 */
[----:B------:R-:W-:-:S07]  /*2ba0*/  F2FP.F16.F32.PACK_AB R164, R57, R216 ;  /* 0x000000d839a4723e */ /* 0x000fce00000000ff */
.L_x_5928:
        /* <DEDUP_REMOVED lines=11> */
.L_x_5926:
[----:B------:R-:W-:Y:S05]  /*2c60*/  BSYNC.RECONVERGENT B1 ;  /* 0x0000000000017941 */ /* 0x000fea0003800200 */
.L_x_5925:
        /* <DEDUP_REMOVED lines=13> */
[----:B------:R-:W-:Y:S01]  /*2d40*/  FFMA.FTZ R176, R18, R169, R170 ;  /* 0x000000a912b07223 */ /* 0x000fe200000100aa */
[----:B------:R-:W-:Y:S01]  /*2d50*/  FADD.FTZ R173, R13, -R162 ;  /* 0x800000a20dad7221 */ /* 0x000fe20000010000 */
[----:B------:R-:W-:Y:S02]  /*2d60*/  HFMA2 R178, -RZ, RZ, 0, 0 ;  /* 0x00000000ffb27431 */ /* 0x000fe400000001ff */
[----:B-----5:R-:W-:Y:S01]  /*2d70*/  FMUL.FTZ R161, R206, R161 ;  /* 0x000000a1cea17220 */ /* 0x020fe20000410000 */
[----:B------:R-:W-:-:S03]  /*2d80*/  HFMA2 R214, -RZ, RZ, 0, 0 ;  /* 0x00000000ffd67431 */ /* 0x000fc600000001ff */
[----:B------:R-:W-:-:S04]  /*2d90*/  FMUL.FTZ R160, R161, R168 ;  /* 0x000000a8a1a07220 */ /* 0x000fc80000410000 */
[----:B------:R-:W-:Y:S01]  /*2da0*/  FMUL.FTZ R175, R160, UR11 ;  /* 0x0000000ba0af7c20 */ /* 0x000fe20008410000 */
[----:B------:R-:W-:-:S03]  /*2db0*/  @P6 HADD2.F32 R160, -RZ, R165.H0_H0 ;  /* 0x200000a5ffa06230 */ /* 0x000fc60000004100 */
[----:B------:R-:W-:Y:S02]  /*2dc0*/  FMUL.FTZ R171, R150, R175 ;  /* 0x000000af96ab7220 */ /* 0x000fe40000410000 */
[----:B------:R-:W-:Y:S01]  /*2dd0*/  @P6 FMUL.FTZ R163, R175, R160 ;  /* 0x000000a0afa36220 */ /* 0x000fe20000410000 */
[----:B------:R-:W-:Y:S01]  /*2de0*/  FMUL.FTZ R160, R206, R173 ;  /* 0x000000adcea07220 */ /* 0x000fe20000410000 */
[----:B------:R-:W-:Y:S01]  /*2df0*/  FFMA.FTZ R173, R15, R169, R170 ;  /* 0x000000a90fad7223 */ /* 0x000fe200000100aa */
[----:B------:R-:W-:Y:S01]  /*2e00*/  FSEL R171, R171, RZ, P6 ;  /* 0x000000ffabab7208 */ /* 0x000fe20003000000 */
[----:B------:R-:W-:Y:S01]  /*2e10*/  FADD.FTZ R54, R54, R163 ;  /* 0x000000a336367221 */ /* 0x000fe20000010000 */
[----:B------:R-:W-:Y:S01]  /*2e20*/  LOP3.LUT P6, RZ, R210, 0xff000000, RZ, 0xc0, !PT ;  /* 0xff000000d2ff7812 */ /* 0x000fe200078cc0ff */
[C---:B------:R-:W-:Y:S01]  /*2e30*/  FMUL.FTZ R162, R160.reuse, R168 ;  /* 0x000000a8a0a27220 */ /* 0x040fe20000410000 */
[----:B------:R-:W-:Y:S02]  /*2e40*/  MOV R175, RZ ;  /* 0x000000ff00af7202 */ /* 0x000fe40000000f00 */
[----:B------:R-:W-:Y:S01]  /*2e50*/  F2FP.F16.F32.PACK_AB R161, R160, R161 ;  /* 0x000000a1a0a1723e */ /* 0x000fe200000000ff */
[----:B------:R-:W-:Y:S01]  /*2e60*/  FMUL.FTZ R174, R162, UR11 ;  /* 0x0000000ba2ae7c20 */ /* 0x000fe20008410000 */
[----:B------:R-:W-:-:S03]  /*2e70*/  HFMA2 R162, -RZ, RZ, 0, 0 ;  /* 0x00000000ffa27431 */ /* 0x000fc600000001ff */
[----:B------:R-:W-:-:S04]  /*2e80*/  FMUL.FTZ R172, R151, R174 ;  /* 0x000000ae97ac7220 */ /* 0x000fc80000410000 */
[----:B------:R-:W-:Y:S01]  /*2e90*/  @P6 HADD2.F32 R165, -RZ, R165.H1_H1 ;  /* 0x300000a5ffa56230 */ /* 0x000fe20000004100 */
[----:B------:R-:W-:-:S04]  /*2ea0*/  FSEL R172, R172, RZ, P6 ;  /* 0x000000ffacac7208 */ /* 0x000fc80003000000 */
[----:B------:R-:W-:Y:S01]  /*2eb0*/  @P6 FMUL.FTZ R162, R174, R165 ;  /* 0x000000a5aea26220 */ /* 0x000fe20000410000 */
[----:B------:R-:W-:Y:S01]  /*2ec0*/  FADD.FTZ R165, R16, -R173 ;  /* 0x800000ad10a57221 */ /* 0x000fe20000010000 */
[----:B------:R-:W-:Y:S02]  /*2ed0*/  LOP3.LUT P6, RZ, R211, 0xff, RZ, 0xc0, !PT ;  /* 0x000000ffd3ff7812 */ /* 0x000fe400078cc0ff */
        /* <DEDUP_REMOVED lines=8> */
[----:B------:R-:W-:Y:S02]  /*2f60*/  FSEL R173, R174, RZ, P6 ;  /* 0x000000ffaead7208 */ /* 0x000fe40003000000 */
[----:B------:R-:W-:Y:S01]  /*2f70*/  LOP3.LUT P6, RZ, R211, 0xff00, RZ, 0xc0, !PT ;  /* 0x0000ff00d3ff7812 */ /* 0x000fe200078cc0ff */
[----:B------:R-:W-:Y:S01]  /*2f80*/  FMUL.FTZ R174, R206, R177 ;  /* 0x000000b1ceae7220 */ /* 0x000fe20000410000 */
[----:B------:R-:W-:Y:S01]  /*2f90*/  FFMA.FTZ R177, R19, R169, R170 ;  /* 0x000000a913b17223 */ /* 0x000fe200000100aa */
[----:B------:R-:W-:Y:S02]  /*2fa0*/  FADD.FTZ R48, R48, R175 ;  /* 0x000000af30307221 */ /* 0x000fe40000010000 */
[----:B------:R-:W-:Y:S01]  /*2fb0*/  FMUL.FTZ R176, R174, R168 ;  /* 0x000000a8aeb07220 */ /* 0x000fe20000410000 */
[----:B------:R-:W-:Y:S01]  /*2fc0*/  FADD.FTZ R177, R20, -R177 ;  /* 0x800000b114b17221 */ /* 0x000fe20000010000 */
[----:B------:R-:W-:-:S02]  /*2fd0*/  F2FP.F16.F32.PACK_AB R162, R174, R165 ;  /* 0x000000a5aea2723e */ /* 0x000fc400000000ff */
[----:B------:R-:W-:Y:S01]  /*2fe0*/  FMUL.FTZ R179, R176, UR11 ;  /* 0x0000000bb0b37c20 */ /* 0x000fe20008410000 */
[----:B------:R-:W-:Y:S01]  /*2ff0*/  FMUL.FTZ R221, R206, R177 ;  /* 0x000000b1cedd7220 */ /* 0x000fe20000410000 */
[----:B------:R-:W-:Y:S02]  /*3000*/  F2FP.F16.F32.PACK_AB R165, R172, R171 ;  /* 0x000000abaca5723e */ /* 0x000fe400000000ff */
[----:B------:R-:W-:Y:S02]  /*3010*/  @P6 HADD2.F32 R166, -RZ, R166.H1_H1 ;  /* 0x300000a6ffa66230 */ /* 0x000fe40000004100 */
[----:B------:R-:W-:-:S03]  /*3020*/  FMUL.FTZ R176, R145, R179 ;  /* 0x000000b391b07220 */ /* 0x000fc60000410000 */
[----:B------:R-:W-:Y:S02]  /*3030*/  @P6 FMUL.FTZ R178, R179, R166 ;  /* 0x000000a6b3b26220 */ /* 0x000fe40000410000 */
[----:B------:R-:W-:Y:S01]  /*3040*/  FSEL R166, R176, RZ, P6 ;  /* 0x000000ffb0a67208 */ /* 0x000fe20003000000 */
[----:B------:R-:W-:Y:S01]  /*3050*/  FMUL.FTZ R176, R221, R168 ;  /* 0x000000a8ddb07220 */ /* 0x000fe20000410000 */
[----:B------:R-:W-:Y:S01]  /*3060*/  LOP3.LUT P6, RZ, R211, 0xff0000, RZ, 0xc0, !PT ;  /* 0x00ff0000d3ff7812 */ /* 0x000fe200078cc0ff */
[----:B------:R-:W-:Y:S01]  /*3070*/  FADD.FTZ R49, R49, R178 ;  /* 0x000000b231317221 */ /* 0x000fe20000010000 */
[----:B------:R-:W-:Y:S01]  /*3080*/  MOV R179, RZ ;  /* 0x000000ff00b37202 */ /* 0x000fe20000000f00 */
[----:B------:R-:W-:Y:S01]  /*3090*/  FMUL.FTZ R215, R176, UR11 ;  /* 0x0000000bb0d77c20 */ /* 0x000fe20008410000 */
[----:B------:R-:W-:-:S03]  /*30a0*/  F2FP.F16.F32.PACK_AB R166, R166, R173 ;  /* 0x000000ada6a6723e */ /* 0x000fc600000000ff */
[----:B------:R-:W-:-:S05]  /*30b0*/  FMUL.FTZ R177, R146, R215 ;  /* 0x000000d792b17220 */ /* 0x000fca0000410000 */
[----:B------:R-:W-:Y:S01]  /*30c0*/  FSEL R220, R177, RZ, P6 ;  /* 0x000000ffb1dc7208 */ /* 0x000fe20003000000 */
[----:B------:R-:W-:-:S05]  /*30d0*/  @P6 HADD2.F32 R176, -RZ, R167.H0_H0 ;  /* 0x200000a7ffb06230 */ /* 0x000fca0000004100 */
[----:B------:R-:W-:Y:S01]  /*30e0*/  @P6 FMUL.FTZ R179, R215, R176 ;  /* 0x000000b0d7b36220 */ /* 0x000fe20000410000 */
[----:B------:R-:W-:Y:S01]  /*30f0*/  FFMA.FTZ R176, R22, R169, R170 ;  /* 0x000000a916b07223 */ /* 0x000fe200000100aa */
[----:B------:R-:W-:Y:S02]  /*3100*/  ISETP.GE.U32.AND P6, PT, R210, RZ, PT ;  /* 0x000000ffd200720c */ /* 0x000fe40003fc6070 */
[----:B------:R-:W-:Y:S01]  /*3110*/  FADD.FTZ R179, R50, R179 ;  /* 0x000000b332b37221 */ /* 0x000fe20000010000 */
[----:B------:R-:W-:Y:S01]  /*3120*/  FADD.FTZ R177, R21, -R176 ;  /* 0x800000b015b17221 */ /* 0x000fe20000010000 */
[----:B------:R-:W-:-:S03]  /*3130*/  ISETP.GE.U32.AND.EX P6, PT, R211, 0x1000000, PT, P6 ;  /* 0x01000000d300780c */ /* 0x000fc60003fc6160 */
[----:B------:R-:W-:-:S04]  /*3140*/  FMUL.FTZ R222, R206, R177 ;  /* 0x000000b1cede7220 */ /* 0x000fc80000410000 */
[C---:B------:R-:W-:Y:S01]  /*3150*/  FMUL.FTZ R176, R222.reuse, R168 ;  /* 0x000000a8deb07220 */ /* 0x040fe20000410000 */
[----:B------:R-:W-:-:S03]  /*3160*/  F2FP.F16.F32.PACK_AB R163, R222, R221 ;  /* 0x000000dddea3723e */ /* 0x000fc600000000ff */
[----:B------:R-:W-:Y:S02]  /*3170*/  FMUL.FTZ R215, R176, UR11 ;  /* 0x0000000bb0d77c20 */ /* 0x000fe40008410000 */
[----:B------:R-:W-:Y:S02]  /*3180*/  @P6 HADD2.F32 R176, -RZ, R167.H1_H1 ;  /* 0x300000a7ffb06230 */ /* 0x000fe40000004100 */
[----:B------:R-:W-:Y:S01]  /*3190*/  FFMA.FTZ R167, R7, R169, R170 ;  /* 0x000000a907a77223 */ /* 0x000fe200000100aa */
[----:B------:R-:W-:Y:S02]  /*31a0*/  FMUL.FTZ R177, R147, R215 ;  /* 0x000000d793b17220 */ /* 0x000fe40000410000 */
[----:B------:R-:W-:Y:S01]  /*31b0*/  @P6 FMUL.FTZ R214, R215, R176 ;  /* 0x000000b0d7d66220 */ /* 0x000fe20000410000 */
[----:B------:R-:W-:Y:S02]  /*31c0*/  FADD.FTZ R167, R10, -R167 ;  /* 0x800000a70aa77221 */ /* 0x000fe40000010000 */
[----:B------:R-:W-:-:S02]  /*31d0*/  FSEL R215, R177, RZ, P6 ;  /* 0x000000ffb1d77208 */ /* 0x000fc40003000000 */
        /* <DEDUP_REMOVED lines=18> */
[----:B------:R-:W-:Y:S01]  /*3300*/  FMUL.FTZ R176, R176, UR11 ;  /* 0x0000000bb0b07c20 */ /* 0x000fe20008410000 */
[----:B------:R-:W-:Y:S02]  /*3310*/  @P6 HADD2.F32 R177, -RZ, R164.H1_H1 ;  /* 0x300000a4ffb16230 */ /* 0x000fe40000004100 */
[----:B------:R-:W-:Y:S02]  /*3320*/  HFMA2 R164, -RZ, RZ, 0, 0 ;  /* 0x00000000ffa47431 */ /* 0x000fe400000001ff */
[----:B------:R-:W-:Y:S01]  /*3330*/  FMUL.FTZ R50, R149, R176 ;  /* 0x000000b095327220 */ /* 0x000fe20000410000 */
[----:B------:R-:W-:-:S04]  /*3340*/  @P6 FMUL.FTZ R164, R176, R177 ;  /* 0x000000b1b0a46220 */ /* 0x000fc80000410000 */
[----:B------:R-:W-:Y:S01]  /*3350*/  FSEL R175, R50, RZ, P6 ;  /* 0x000000ff32af7208 */ /* 0x000fe20003000000 */
[----:B------:R-:W-:-:S03]  /*3360*/  FADD.FTZ R53, R53, R164 ;  /* 0x000000a435357221 */ /* 0x000fc60000010000 */
[----:B------:R-:W-:Y:S01]  /*3370*/  F2FP.F16.F32.PACK_AB R164, R175, R216 ;  /* 0x000000d8afa4723e */ /* 0x000fe200000000ff */
[----:B------:R-:W-:Y:S06]  /*3380*/  BRA `(.L_x_5932) ;  /* 0x0000000400947947 */ /* 0x000fec0003800000 */
.L_x_5931:
        /* <DEDUP_REMOVED lines=8> */
[C---:B-----5:R-:W-:Y:S01]  /*3410*/  FMUL.FTZ R171, R206.reuse, R171 ;  /* 0x000000abceab7220 */ /* 0x060fe20000410000 */
[----:B------:R-:W-:Y:S01]  /*3420*/  FFMA.FTZ R179, R19, R169, R170 ;  /* 0x000000a913b37223 */ /* 0x000fe200000100aa */
[----:B------:R-:W-:-:S02]  /*3430*/  FMUL.FTZ R177, R206, R177 ;  /* 0x000000b1ceb17220 */ /* 0x000fc40000410000 */
[----:B------:R-:W-:Y:S01]  /*3440*/  FMUL.FTZ R171, R168, R171 ;  /* 0x000000aba8ab7220 */ /* 0x000fe20000410000 */
[----:B------:R-:W-:Y:S01]  /*3450*/  FADD.FTZ R179, R20, -R179 ;  /* 0x800000b314b37221 */ /* 0x000fe20000010000 */
[----:B------:R-:W-:Y:S02]  /*3460*/  @P6 HADD2.F32 R172, -RZ, R165.H0_H0 ;  /* 0x200000a5ffac6230 */ /* 0x000fe40000004100 */
[----:B------:R-:W-:Y:S01]  /*3470*/  FMUL.FTZ R175, R171, UR11 ;  /* 0x0000000babaf7c20 */ /* 0x000fe20008410000 */
[----:B------:R-:W-:-:S03]  /*3480*/  FMUL.FTZ R179, R206, R179 ;  /* 0x000000b3ceb37220 */ /* 0x000fc60000410000 */
        /* <DEDUP_REMOVED lines=11> */
[----:B------:R-:W-:-:S05]  /*3540*/  @P6 HADD2.F32 R165, -RZ, R165.H1_H1 ;  /* 0x300000a5ffa56230 */ /* 0x000fca0000004100 */
[----:B------:R-:W-:Y:S01]  /*3550*/  @P6 FMUL.FTZ R174, R165, R176 ;  /* 0x000000b0a5ae6220 */ /* 0x000fe20000410000 */
[----:B------:R-:W-:Y:S01]  /*3560*/  LOP3.LUT P6, RZ, R211, 0xff, RZ, 0xc0, !PT ;  /* 0x000000ffd3ff7812 */ /* 0x000fe200078cc0ff */
[----:B------:R-:W-:Y:S01]  /*3570*/  FMUL.FTZ R165, R206, R175 ;  /* 0x000000afcea57220 */ /* 0x000fe20000410000 */
[----:B------:R-:W-:Y:S01]  /*3580*/  MOV R175, RZ ;  /* 0x000000ff00af7202 */ /* 0x000fe20000000f00 */
[----:B------:R-:W-:Y:S02]  /*3590*/  FADD.FTZ R55, R55, R174 ;  /* 0x000000ae37377221 */ /* 0x000fe40000010000 */
[----:B------:R-:W-:-:S04]  /*35a0*/  FMUL.FTZ R165, R168, R165 ;  /* 0x000000a5a8a57220 */ /* 0x000fc80000410000 */
[----:B------:R-:W-:-:S04]  /*35b0*/  FMUL.FTZ R177, R165, UR11 ;  /* 0x0000000ba5b17c20 */ /* 0x000fc80008410000 */
[----:B------:R-:W-:Y:S02]  /*35c0*/  @P6 HADD2.F32 R176, -RZ, R166.H0_H0 ;  /* 0x200000a6ffb06230 */ /* 0x000fe40000004100 */
[----:B------:R-:W-:-:S03]  /*35d0*/  FMUL.FTZ R165, R144, R177 ;  /* 0x000000b190a57220 */ /* 0x000fc60000410000 */
[----:B------:R-:W-:Y:S01]  /*35e0*/  @P6 FMUL.FTZ R175, R176, R177 ;  /* 0x000000b1b0af6220 */ /* 0x000fe20000410000 */
[----:B------:R-:W-:Y:S01]  /*35f0*/  FADD.FTZ R177, R17, -R178 ;  /* 0x800000b211b17221 */ /* 0x000fe20000010000 */
[----:B------:R-:W-:Y:S01]  /*3600*/  FSEL R165, R165, RZ, P6 ;  /* 0x000000ffa5a57208 */ /* 0x000fe20003000000 */
[----:B------:R-:W-:Y:S01]  /*3610*/  HFMA2 R178, -RZ, RZ, 0, 0 ;  /* 0x00000000ffb27431 */ /* 0x000fe200000001ff */
[----:B------:R-:W-:Y:S01]  /*3620*/  LOP3.LUT P6, RZ, R211, 0xff00, RZ, 0xc0, !PT ;  /* 0x0000ff00d3ff7812 */ /* 0x000fe200078cc0ff */
[----:B------:R-:W-:Y:S01]  /*3630*/  FMUL.FTZ R177, R206, R177 ;  /* 0x000000b1ceb17220 */ /* 0x000fe20000410000 */
[----:B------:R-:W-:-:S03]  /*3640*/  FADD.FTZ R48, R48, R175 ;  /* 0x000000af30307221 */ /* 0x000fc60000010000 */
[----:B------:R-:W-:-:S04]  /*3650*/  FMUL.FTZ R176, R168, R177 ;  /* 0x000000b1a8b07220 */ /* 0x000fc80000410000 */
[----:B------:R-:W-:-:S04]  /*3660*/  FMUL.FTZ R176, R176, UR11 ;  /* 0x0000000bb0b07c20 */ /* 0x000fc80008410000 */
        /* <DEDUP_REMOVED lines=9> */
[----:B------:R-:W-:Y:S02]  /*3700*/  F2FP.F16.F32.PACK_AB R166, R166, R165 ;  /* 0x000000a5a6a6723e */ /* 0x000fe400000000ff */
[----:B------:R-:W-:Y:S01]  /*3710*/  F2FP.F16.F32.PACK_AB R165, R172, R171 ;  /* 0x000000abaca5723e */ /* 0x000fe200000000ff */
        /* <DEDUP_REMOVED lines=11> */
[----:B------:R-:W-:Y:S01]  /*37d0*/  FMUL.FTZ R176, R168, R177 ;  /* 0x000000b1a8b07220 */ /* 0x000fe20000410000 */
[----:B------:R-:W-:-:S03]  /*37e0*/  FFMA.FTZ R177, R7, R169, R170 ;  /* 0x000000a907b17223 */ /* 0x000fc600000100aa */
        /* <DEDUP_REMOVED lines=25> */
[----:B------:R-:W-:-:S04]  /*3980*/  FMUL.FTZ R176, R176, UR11 ;  /* 0x0000000bb0b07c20 */ /* 0x000fc80008410000 */
[-C--:B------:R-:W-:Y:S01]  /*3990*/  FMUL.FTZ R173, R149, R176.reuse ;  /* 0x000000b095ad7220 */ /* 0x080fe20000410000 */
[----:B------:R-:W-:-:S04]  /*39a0*/  @P6 FMUL.FTZ R164, R217, R176 ;  /* 0x000000b0d9a46220 */ /* 0x000fc80000410000 */
[----:B------:R-:W-:Y:S01]  /*39b0*/  FADD.FTZ R53, R53, R164 ;  /* 0x000000a435357221 */ /* 0x000fe20000010000 */
[----:B------:R-:W-:-:S04]  /*39c0*/  FSEL R164, R173, RZ, P6 ;  /* 0x000000ffada47208 */ /* 0x000fc80003000000 */
[----:B------:R-:W-:-:S07]  /*39d0*/  F2FP.F16.F32.PACK_AB R164, R164, R215 ;  /* 0x000000d7a4a4723e */ /* 0x000fce00000000ff */
.L_x_5932:
        /* <DEDUP_REMOVED lines=8> */
.L_x_5930:
[----:B------:R-:W-:Y:S05]  /*3a60*/  BSYNC.RECONVERGENT B1 ;  /* 0x0000000000017941 */ /* 0x000fea0003800200 */
.L_x_5929:
        /* <DEDUP_REMOVED lines=23> */
[----:B------:R-:W-:Y:S02]  /*3be0*/  MOV R175, RZ ;  /* 0x000000ff00af7202 */ /* 0x000fe40000000f00 */
[----:B------:R-:W-:Y:S01]  /*3bf0*/  FSEL R171, R171, RZ, P6 ;  /* 0x000000ffabab7208 */ /* 0x000fe20003000000 */
[----:B------:R-:W-:Y:S01]  /*3c00*/  FMUL.FTZ R162, R160, R168 ;  /* 0x000000a8a0a27220 */ /* 0x000fe20000410000 */
[----:B------:R-:W-:Y:S01]  /*3c10*/  LOP3.LUT P6, RZ, R208, 0xff000000, RZ, 0xc0, !PT ;  /* 0xff000000d0ff7812 */ /* 0x000fe200078cc0ff */
[----:B------:R-:W-:Y:S01]  /*3c20*/  FADD.FTZ R46, R46, R163 ;  /* 0x000000a32e2e7221 */ /* 0x000fe20000010000 */
[----:B------:R-:W-:Y:S01]  /*3c30*/  F2FP.F16.F32.PACK_AB R161, R160, R161 ;  /* 0x000000a1a0a1723e */ /* 0x000fe200000000ff */
[----:B------:R-:W-:Y:S01]  /*3c40*/  FMUL.FTZ R176, R162, UR11 ;  /* 0x0000000ba2b07c20 */ /* 0x000fe20008410000 */
[----:B------:R-:W-:-:S03]  /*3c50*/  HFMA2 R162, -RZ, RZ, 0, 0 ;  /* 0x00000000ffa27431 */ /* 0x000fc600000001ff */
[----:B------:R-:W-:-:S05]  /*3c60*/  FMUL.FTZ R172, R135, R176 ;  /* 0x000000b087ac7220 */ /* 0x000fca0000410000 */
[----:B------:R-:W-:Y:S01]  /*3c70*/  FSEL R172, R172, RZ, P6 ;  /* 0x000000ffacac7208 */ /* 0x000fe20003000000 */
        /* <DEDUP_REMOVED lines=48> */
[--C-:B------:R-:W-:Y:S01]  /*3f80*/  FFMA.FTZ R167, R23, R169, R170.reuse ;  /* 0x000000a917a77223 */ /* 0x100fe200000100aa */
[----:B------:R-:W-:Y:S01]  /*3f90*/  FMUL.FTZ R177, R131, R215 ;  /* 0x000000d783b17220 */ /* 0x000fe20000410000 */
[----:B------:R-:W-:Y:S02]  /*3fa0*/  FFMA.FTZ R170, R184, R169, R170 ;  /* 0x000000a9b8aa7223 */ /* 0x000fe400000100aa */
[----:B------:R-:W-:Y:S01]  /*3fb0*/  FADD.FTZ R167, R186, -R167 ;  /* 0x800000a7baa77221 */ /* 0x000fe20000010000 */
[----:B------:R-:W-:Y:S01]  /*3fc0*/  @P6 FMUL.FTZ R214, R215, R176 ;  /* 0x000000b0d7d66220 */ /* 0x000fe20000410000 */
[----:B------:R-:W-:Y:S01]  /*3fd0*/  FSEL R215, R177, RZ, P6 ;  /* 0x000000ffb1d77208 */ /* 0x000fe20003000000 */
[----:B------:R-:W-:Y:S01]  /*3fe0*/  FADD.FTZ R169, R189, -R170 ;  /* 0x800000aabda97221 */ /* 0x000fe20000010000 */
[----:B------:R-:W-:Y:S01]  /*3ff0*/  LOP3.LUT P6, RZ, R208, 0xff, RZ, 0xc0, !PT ;  /* 0x000000ffd0ff7812 */ /* 0x000fe200078cc0ff */
[C---:B------:R-:W-:Y:S01]  /*4000*/  FMUL.FTZ R217, R206.reuse, R167 ;  /* 0x000000a7ced97220 */ /* 0x040fe20000410000 */
[----:B------:R-:W-:Y:S01]  /*4010*/  FADD.FTZ R43, R43, R214 ;  /* 0x000000d62b2b7221 */ /* 0x000fe20000010000 */
[----:B------:R-:W-:-:S02]  /*4020*/  FMUL.FTZ R206, R206, R169 ;  /* 0x000000a9cece7220 */ /* 0x000fc40000410000 */
[-C--:B------:R-:W-:Y:S02]  /*4030*/  FMUL.FTZ R167, R217, R168.reuse ;  /* 0x000000a8d9a77220 */ /* 0x080fe40000410000 */
[C---:B------:R-:W-:Y:S01]  /*4040*/  FMUL.FTZ R168, R206.reuse, R168 ;  /* 0x000000a8cea87220 */ /* 0x040fe20000410000 */
[----:B------:R-:W-:Y:S01]  /*4050*/  F2FP.F16.F32.PACK_AB R160, R206, R217 ;  /* 0x000000d9cea0723e */ /* 0x000fe200000000ff */
[----:B------:R-:W-:Y:S01]  /*4060*/  FMUL.FTZ R219, R167, UR11 ;  /* 0x0000000ba7db7c20 */ /* 0x000fe20008410000 */
[----:B------:R-:W-:Y:S01]  /*4070*/  MOV R167, RZ ;  /* 0x000000ff00a77202 */ /* 0x000fe20000000f00 */
[----:B------:R-:W-:Y:S02]  /*4080*/  FMUL.FTZ R168, R168, UR11 ;  /* 0x0000000ba8a87c20 */ /* 0x000fe40008410000 */
[----:B------:R-:W-:Y:S02]  /*4090*/  @P6 HADD2.F32 R176, -RZ, R164.H0_H0 ;  /* 0x200000a4ffb06230 */ /* 0x000fe40000004100 */
[----:B------:R-:W-:Y:S01]  /*40a0*/  FMUL.FTZ R177, R132, R219 ;  /* 0x000000db84b17220 */ /* 0x000fe20000410000 */
[----:B------:R-:W-:-:S02]  /*40b0*/  FMUL.FTZ R40, R133, R168 ;  /* 0x000000a885287220 */ /* 0x000fc40000410000 */
[----:B------:R-:W-:Y:S02]  /*40c0*/  @P6 FMUL.FTZ R167, R219, R176 ;  /* 0x000000b0dba76220 */ /* 0x000fe40000410000 */
[----:B------:R-:W-:Y:S02]  /*40d0*/  FSEL R177, R177, RZ, P6 ;  /* 0x000000ffb1b17208 */ /* 0x000fe40003000000 */
[----:B------:R-:W-:Y:S01]  /*40e0*/  LOP3.LUT P6, RZ, R208, 0xff00, RZ, 0xc0, !PT ;  /* 0x0000ff00d0ff7812 */ /* 0x000fe200078cc0ff */
[----:B------:R-:W-:Y:S01]  /*40f0*/  FADD.FTZ R44, R44, R167 ;  /* 0x000000a72c2c7221 */ /* 0x000fe20000010000 */
[----:B------:R-:W-:Y:S02]  /*4100*/  F2FP.F16.F32.PACK_AB R167, R215, R216 ;  /* 0x000000d8d7a7723e */ /* 0x000fe400000000ff */
[----:B------:R-:W-:-:S09]  /*4110*/  FSEL R40, R40, RZ, P6 ;  /* 0x000000ff28287208 */ /* 0x000fd20003000000 */
[----:B------:R-:W-:Y:S02]  /*4120*/  @P6 HADD2.F32 R169, -RZ, R164.H1_H1 ;  /* 0x300000a4ffa96230 */ /* 0x000fe40000004100 */
[----:B------:R-:W-:-:S03]  /*4130*/  HFMA2 R164, -RZ, RZ, 0, 0 ;  /* 0x00000000ffa47431 */ /* 0x000fc600000001ff */
[----:B------:R-:W-:-:S04]  /*4140*/  @P6 FMUL.FTZ R164, R168, R169 ;  /* 0x000000a9a8a46220 */ /* 0x000fc80000410000 */
[----:B------:R-:W-:Y:S01]  /*4150*/  FADD.FTZ R45, R45, R164 ;  /* 0x000000a42d2d7221 */ /* 0x000fe20000010000 */
[----:B------:R-:W-:Y:S01]  /*4160*/  F2FP.F16.F32.PACK_AB R164, R40, R177 ;  /* 0x000000b128a4723e */ /* 0x000fe200000000ff */
[----:B------:R-:W-:Y:S06]  /*4170*/  BRA `(.L_x_5935) ;  /* 0x0000000400907947 */ /* 0x000fec0003800000 */
.L_x_5934:
[-CC-:B------:R-:W-:Y:S01]  /*4180*/  FFMA.FTZ R171, R187, R169.reuse, R170.reuse ;  /* 0x000000a9bbab7223 */ /* 0x180fe200000100aa */
[----:B------:R-:W-:Y:S01]  /*4190*/  LOP3.LUT P6, RZ, R208, 0xff0000, RZ, 0xc0, !PT ;  /* 0x00ff0000d0ff7812 */ /* 0x000fe200078cc0ff */
[-CC-:B------:R-:W-:Y:S01]  /*41a0*/  FFMA.FTZ R177, R188, R169.reuse, R170.reuse ;  /* 0x000000a9bcb17223 */ /* 0x180fe200000100aa */
[----:B------:R-:W-:Y:S01]  /*41b0*/  MOV R173, RZ ;  /* 0x000000ff00ad7202 */ /* 0x000fe20000000f00 */
[----:B------:R-:W-:Y:S01]  /*41c0*/  FADD.FTZ R171, R190, -R171 ;  /* 0x800000abbeab7221 */ /* 0x000fe20000010000 */
[-CC-:B------:R-:W-:Y:S01]  /*41d0*/  FFMA.FTZ R178, R27, R169.reuse, R170.reuse ;  /* 0x000000a91bb27223 */ /* 0x180fe200000100aa */
[----:B------:R-:W-:Y:S01]  /*41e0*/  FADD.FTZ R177, R180, -R177 ;  /* 0x800000b1b4b17221 */ /* 0x000fe20000010000 */
[----:B------:R-:W-:Y:S01]  /*41f0*/  FFMA.FTZ R179, R185, R169, R170 ;  /* 0x000000a9b9b37223 */ /* 0x000fe200000100aa */
[C---:B-----5:R-:W-:Y:S02]  /*4200*/  FMUL.FTZ R171, R206.reuse, R171 ;  /* 0x000000abceab7220 */ /* 0x060fe40000410000 */
[----:B------:R-:W-:Y:S01]  /*4210*/  FMUL.FTZ R177, R206, R177 ;  /* 0x000000b1ceb17220 */ /* 0x000fe20000410000 */
[----:B------:R-:W-:Y:S01]  /*4220*/  FADD.FTZ R179, R26, -R179 ;  /* 0x800000b31ab37221 */ /* 0x000fe20000010000 */
[----:B------:R-:W-:-:S02]  /*4230*/  FMUL.FTZ R171, R168, R171 ;  /* 0x000000aba8ab7220 */ /* 0x000fc40000410000 */
[----:B------:R-:W-:Y:S02]  /*4240*/  @P6 HADD2.F32 R172, -RZ, R165.H0_H0 ;  /* 0x200000a5ffac6230 */ /* 0x000fe40000004100 */
[----:B------:R-:W-:Y:S01]  /*4250*/  FMUL.FTZ R179, R206, R179 ;  /* 0x000000b3ceb37220 */ /* 0x000fe20000410000 */
[----:B------:R-:W-:-:S04]  /*4260*/  FMUL.FTZ R175, R171, UR11 ;  /* 0x0000000babaf7c20 */ /* 0x000fc80008410000 */
[-C--:B------:R-:W-:Y:S01]  /*4270*/  FMUL.FTZ R171, R134, R175.reuse ;  /* 0x000000af86ab7220 */ /* 0x080fe20000410000 */
[----:B------:R-:W-:Y:S01]  /*4280*/  @P6 FMUL.FTZ R173, R172, R175 ;  /* 0x000000afacad6220 */ /* 0x000fe20000410000 */
[----:B------:R-:W-:Y:S01]  /*4290*/  FMUL.FTZ R172, R168, R177 ;  /* 0x000000b1a8ac7220 */ /* 0x000fe20000410000 */
[----:B------:R-:W-:Y:S02]  /*42a0*/  CS2R R174, SRZ ;  /* 0x0000000000ae7805 */ /* 0x000fe4000001ff00 */
[----:B------:R-:W-:Y:S01]  /*42b0*/  FSEL R171, R171, RZ, P6 ;  /* 0x000000ffabab7208 */ /* 0x000fe20003000000 */
[----:B------:R-:W-:Y:S01]  /*42c0*/  FMUL.FTZ R176, R172, UR11 ;  /* 0x0000000bacb07c20 */ /* 0x000fe20008410000 */
[----:B------:R-:W-:Y:S01]  /*42d0*/  LOP3.LUT P6, RZ, R208, 0xff000000, RZ, 0xc0, !PT ;  /* 0xff000000d0ff7812 */ /* 0x000fe200078cc0ff */
[----:B------:R-:W-:Y:S02]  /*42e0*/  FADD.FTZ R46, R46, R173 ;  /* 0x000000ad2e2e7221 */ /* 0x000fe40000010000 */
[----:B------:R-:W-:-:S05]  /*42f0*/  FMUL.FTZ R172, R135, R176 ;  /* 0x000000b087ac7220 */ /* 0x000fca0000410000 */
[----:B------:R-:W-:-:S05]  /*4300*/  FSEL R172, R172, RZ, P6 ;  /* 0x000000ffacac7208 */ /* 0x000fca0003000000 */
        /* <DEDUP_REMOVED lines=43> */
[-CC-:B------:R-:W-:Y:S01]  /*45c0*/  FFMA.FTZ R179, R23, R169.reuse, R170.reuse ;  /* 0x000000a917b37223 */ /* 0x180fe200000100aa */
[----:B------:R-:W-:Y:S02]  /*45d0*/  FFMA.FTZ R170, R184, R169, R170 ;  /* 0x000000a9b8aa7223 */ /* 0x000fe400000100aa */
[----:B------:R-:W-:Y:S02]  /*45e0*/  FMUL.FTZ R176, R176, UR11 ;  /* 0x0000000bb0b07c20 */ /* 0x000fe40008410000 */
[----:B------:R-:W-:Y:S02]  /*45f0*/  @P6 HADD2.F32 R215, -RZ, R167.H1_H1 ;  /* 0x300000a7ffd76230 */ /* 0x000fe40000004100 */
[----:B------:R-:W-:Y:S01]  /*4600*/  FADD.FTZ R169, R189, -R170 ;  /* 0x800000aabda97221 */ /* 0x000fe20000010000 */
[-C--:B------:R-:W-:Y:S02]  /*4610*/  FMUL.FTZ R167, R131, R176.reuse ;  /* 0x000000b083a77220 */ /* 0x080fe40000410000 */
[----:B------:R-:W-:Y:S01]  /*4620*/  @P6 FMUL.FTZ R214, R215, R176 ;  /* 0x000000b0d7d66220 */ /* 0x000fe20000410000 */
[----:B------:R-:W-:-:S02]  /*4630*/  FADD.FTZ R215, R186, -R179 ;  /* 0x800000b3bad77221 */ /* 0x000fc40000010000 */
[----:B------:R-:W-:Y:S01]  /*4640*/  FSEL R179, R167, RZ, P6 ;  /* 0x000000ffa7b37208 */ /* 0x000fe20003000000 */
[----:B------:R-:W-:Y:S01]  /*4650*/  FMUL.FTZ R169, R206, R169 ;  /* 0x000000a9cea97220 */ /* 0x000fe20000410000 */
[----:B------:R-:W-:Y:S01]  /*4660*/  LOP3.LUT P6, RZ, R208, 0xff, RZ, 0xc0, !PT ;  /* 0x000000ffd0ff7812 */ /* 0x000fe200078cc0ff */
[----:B------:R-:W-:Y:S01]  /*4670*/  FMUL.FTZ R167, R206, R215 ;  /* 0x000000d7cea77220 */ /* 0x000fe20000410000 */
[----:B------:R-:W-:-:S03]  /*4680*/  FADD.FTZ R43, R43, R214 ;  /* 0x000000d62b2b7221 */ /* 0x000fc60000010000 */
[C---:B------:R-:W-:Y:S01]  /*4690*/  FMUL.FTZ R167, R168.reuse, R167 ;  /* 0x000000a7a8a77220 */ /* 0x040fe20000410000 */
[----:B------:R-:W-:-:S03]  /*46a0*/  FMUL.FTZ R168, R168, R169 ;  /* 0x000000a9a8a87220 */ /* 0x000fc60000410000 */
[----:B------:R-:W-:Y:S01]  /*46b0*/  FMUL.FTZ R215, R167, UR11 ;  /* 0x0000000ba7d77c20 */ /* 0x000fe20008410000 */
[----:B------:R-:W-:Y:S01]  /*46c0*/  MOV R167, RZ ;  /* 0x000000ff00a77202 */ /* 0x000fe20000000f00 */
[----:B------:R-:W-:Y:S02]  /*46d0*/  FMUL.FTZ R168, R168, UR11 ;  /* 0x0000000ba8a87c20 */ /* 0x000fe40008410000 */
[----:B------:R-:W-:Y:S02]  /*46e0*/  @P6 HADD2.F32 R218, -RZ, R164.H0_H0 ;  /* 0x200000a4ffda6230 */ /* 0x000fe40000004100 */
[-C--:B------:R-:W-:Y:S01]  /*46f0*/  FMUL.FTZ R176, R132, R215.reuse ;  /* 0x000000d784b07220 */ /* 0x080fe20000410000 */
[----:B------:R-:W-:Y:S02]  /*4700*/  FMUL.FTZ R40, R133, R168 ;  /* 0x000000a885287220 */ /* 0x000fe40000410000 */
[----:B------:R-:W-:Y:S02]  /*4710*/  @P6 FMUL.FTZ R167, R218, R215 ;  /* 0x000000d7daa76220 */ /* 0x000fe40000410000 */
[----:B------:R-:W-:-:S02]  /*4720*/  FSEL R176, R176, RZ, P6 ;  /* 0x000000ffb0b07208 */ /* 0x000fc40003000000 */
        /* <DEDUP_REMOVED lines=8> */
[----:B------:R-:W-:-:S07]  /*47b0*/  F2FP.F16.F32.PACK_AB R164, R41, R176 ;  /* 0x000000b029a4723e */ /* 0x000fce00000000ff */
.L_x_5935:
        /* <DEDUP_REMOVED lines=9> */
.L_x_5924:
        /* <DEDUP_REMOVED lines=9> */
[--C-:B------:R-:W-:Y:S02]  /*48e0*/  HADD2.F32 R171, -RZ, R37.reuse.H0_H0 ;  /* 0x20000025ffab7230 */ /* 0x100fe40000004100 */
[-C--:B------:R-:W-:Y:S01]  /*48f0*/  FFMA.FTZ R175, R200, R169.reuse, R170 ;  /* 0x000000a9c8af7223 */ /* 0x080fe200000100aa */
[C---:B------:R-:W-:Y:S01]  /*4900*/  LOP3.LUT P6, RZ, R212.reuse, 0xff0000, RZ, 0xc0, !PT ;  /* 0x00ff0000d4ff7812 */ /* 0x040fe200078cc0ff */
[----:B------:R-:W-:Y:S01]  /*4910*/  FADD.FTZ R172, R201, -R172 ;  /* 0x800000acc9ac7221 */ /* 0x000fe20000010000 */
[----:B------:R-:W-:Y:S01]  /*4920*/  LOP3.LUT P0, RZ, R212, 0xff000000, RZ, 0xc0, !PT ;  /* 0xff000000d4ff7812 */ /* 0x000fe2000780c0ff */
[----:B------:R-:W-:Y:S02]  /*4930*/  HADD2.F32 R173, -RZ, R37.H1_H1 ;  /* 0x30000025ffad7230 */ /* 0x000fe40000004100 */
[----:B------:R-:W-:Y:S01]  /*4940*/  FADD.FTZ R174, R198, -R175 ;  /* 0x800000afc6ae7221 */ /* 0x000fe20000010000 */
[----:B-----5:R-:W-:Y:S01]  /*4950*/  FFMA.FTZ R171, R206, R172, R171 ;  /* 0x000000acceab7223 */ /* 0x020fe200000100ab */
[-CC-:B------:R-:W-:Y:S01]  /*4960*/  FFMA.FTZ R178, R196, R169.reuse, R170.reuse ;  /* 0x000000a9c4b27223 */ /* 0x180fe200000100aa */
[----:B------:R-:W-:Y:S01]  /*4970*/  FFMA.FTZ R215, R191, R169, R170 ;  /* 0x000000a9bfd77223 */ /* 0x000fe200000100aa */
[----:B------:R-:W-:Y:S01]  /*4980*/  FFMA.FTZ R173, R206, R174, R173 ;  /* 0x000000aecead7223 */ /* 0x000fe200000100ad */
[-C--:B------:R-:W-:Y:S01]  /*4990*/  FMUL.FTZ R172, R171, R168.reuse ;  /* 0x000000a8abac7220 */ /* 0x080fe20000410000 */
[----:B------:R-:W-:Y:S01]  /*49a0*/  HFMA2 R174, -RZ, RZ, 0, 0 ;  /* 0x00000000ffae7431 */ /* 0x000fe200000001ff */
[----:B------:R-:W-:Y:S01]  /*49b0*/  MOV R171, RZ ;  /* 0x000000ff00ab7202 */ /* 0x000fe20000000f00 */
[----:B------:R-:W-:Y:S01]  /*49c0*/  FMUL.FTZ R173, R173, R168 ;  /* 0x000000a8adad7220 */ /* 0x000fe20000410000 */
[----:B------:R-:W-:Y:S01]  /*49d0*/  FMUL.FTZ R177, R172, UR11 ;  /* 0x0000000bacb17c20 */ /* 0x000fe20008410000 */
[----:B------:R-:W-:-:S02]  /*49e0*/  @P6 HADD2.F32 R172, -RZ, R165.H0_H0 ;  /* 0x200000a5ffac6230 */ /* 0x000fc40000004100 */
[----:B------:R-:W-:Y:S01]  /*49f0*/  FADD.FTZ R178, R195, -R178 ;  /* 0x800000b2c3b27221 */ /* 0x000fe20000010000 */
[----:B------:R-:W-:Y:S02]  /*4a00*/  @P0 HADD2.F32 R175, -RZ, R165.H1_H1 ;  /* 0x300000a5ffaf0230 */ /* 0x000fe40000004100 */
[----:B------:R-:W-:Y:S01]  /*4a10*/  FMUL.FTZ R176, R173, UR11 ;  /* 0x0000000badb07c20 */ /* 0x000fe20008410000 */
[----:B------:R-:W-:Y:S01]  /*4a20*/  FMUL.FTZ R165, R118, R177 ;  /* 0x000000b176a57220 */ /* 0x000fe20000410000 */
[----:B------:R-:W-:Y:S01]  /*4a30*/  @P6 FMUL.FTZ R171, R177, R172 ;  /* 0x000000acb1ab6220 */ /* 0x000fe20000410000 */
[--C-:B------:R-:W-:Y:S02]  /*4a40*/  HADD2.F32 R173, -RZ, R38.reuse.H0_H0 ;  /* 0x20000026ffad7230 */ /* 0x100fe40000004100 */
[----:B------:R-:W-:Y:S01]  /*4a50*/  FMUL.FTZ R172, R119, R176 ;  /* 0x000000b077ac7220 */ /* 0x000fe20000410000 */
[----:B------:R-:W-:Y:S01]  /*4a60*/  @P0 FMUL.FTZ R174, R176, R175 ;  /* 0x000000afb0ae0220 */ /* 0x000fe20000410000 */
[----:B------:R-:W-:Y:S01]  /*4a70*/  FFMA.FTZ R176, R199, R169, R170 ;  /* 0x000000a9c7b07223 */ /* 0x000fe200000100aa */
[----:B------:R-:W-:Y:S01]  /*4a80*/  HADD2.F32 R175, -RZ, R38.H1_H1 ;  /* 0x30000026ffaf7230 */ /* 0x000fe20000004100 */
[----:B------:R-:W-:Y:S01]  /*4a90*/  FSEL R165, R165, RZ, P6 ;  /* 0x000000ffa5a57208 */ /* 0x000fe20003000000 */
[----:B------:R-:W-:Y:S01]  /*4aa0*/  FADD.FTZ R215, R192, -R215 ;  /* 0x800000d7c0d77221 */ /* 0x000fe20000010000 */
[----:B------:R-:W-:Y:S01]  /*4ab0*/  LOP3.LUT P6, RZ, R213, 0xff, RZ, 0xc0, !PT ;  /* 0x000000ffd5ff7812 */ /* 0x000fe200078cc0ff */
[----:B------:R-:W-:Y:S01]  /*4ac0*/  FADD.FTZ R176, R197, -R176 ;  /* 0x800000b0c5b07221 */ /* 0x000fe20000010000 */
[----:B------:R-:W-:Y:S01]  /*4ad0*/  FSEL R172, R172, RZ, P0 ;  /* 0x000000ffacac7208 */ /* 0x000fe20000000000 */
[C---:B------:R-:W-:Y:S01]  /*4ae0*/  FFMA.FTZ R177, R206.reuse, R178, R175 ;  /* 0x000000b2ceb17223 */ /* 0x040fe200000100af */
[----:B------:R-:W-:Y:S01]  /*4af0*/  LOP3.LUT P0, RZ, R213, 0xff00, RZ, 0xc0, !PT ;  /* 0x0000ff00d5ff7812 */ /* 0x000fe2000780c0ff */
[----:B------:R-:W-:Y:S01]  /*4b00*/  FFMA.FTZ R173, R206, R176, R173 ;  /* 0x000000b0cead7223 */ /* 0x000fe200000100ad */
[----:B------:R-:W-:-:S02]  /*4b10*/  HFMA2 R176, -RZ, RZ, 0, 0 ;  /* 0x00000000ffb07431 */ /* 0x000fc400000001ff */
[-C--:B------:R-:W-:Y:S01]  /*4b20*/  FMUL.FTZ R177, R177, R168.reuse ;  /* 0x000000a8b1b17220 */ /* 0x080fe20000410000 */
[----:B------:R-:W-:Y:S01]  /*4b30*/  MOV R175, RZ ;  /* 0x000000ff00af7202 */ /* 0x000fe20000000f00 */
[----:B------:R-:W-:Y:S01]  /*4b40*/  FMUL.FTZ R173, R173, R168 ;  /* 0x000000a8adad7220 */ /* 0x000fe20000410000 */
[----:B------:R-:W-:Y:S02]  /*4b50*/  HFMA2 R216, -RZ, RZ, 0, 0 ;  /* 0x00000000ffd87431 */ /* 0x000fe400000001ff */
[----:B------:R-:W-:Y:S01]  /*4b60*/  FMUL.FTZ R214, R177, UR11 ;  /* 0x0000000bb1d67c20 */ /* 0x000fe20008410000 */
[----:B------:R-:W-:Y:S01]  /*4b70*/  FADD.FTZ R62, R62, R171 ;  /* 0x000000ab3e3e7221 */ /* 0x000fe20000010000 */
[----:B------:R-:W-:Y:S01]  /*4b80*/  FMUL.FTZ R179, R173, UR11 ;  /* 0x0000000badb37c20 */ /* 0x000fe20008410000 */
[--C-:B------:R-:W-:Y:S02]  /*4b90*/  @P6 HADD2.F32 R173, -RZ, R166.reuse.H0_H0 ;  /* 0x200000a6ffad6230 */ /* 0x100fe40000004100 */
[----:B------:R-:W-:Y:S01]  /*4ba0*/  FMUL.FTZ R178, R113, R214 ;  /* 0x000000d671b27220 */ /* 0x000fe20000410000 */
[----:B------:R-:W-:Y:S01]  /*4bb0*/  FADD.FTZ R63, R63, R174 ;  /* 0x000000ae3f3f7221 */ /* 0x000fe20000010000 */
[----:B------:R-:W-:-:S02]  /*4bc0*/  @P0 HADD2.F32 R177, -RZ, R166.H1_H1 ;  /* 0x300000a6ffb10230 */ /* 0x000fc40000004100 */
[----:B------:R-:W-:Y:S01]  /*4bd0*/  FMUL.FTZ R166, R112, R179 ;  /* 0x000000b370a67220 */ /* 0x000fe20000410000 */
[----:B------:R-:W-:Y:S01]  /*4be0*/  @P6 FMUL.FTZ R175, R179, R173 ;  /* 0x000000adb3af6220 */ /* 0x000fe20000410000 */
[----:B------:R-:W-:Y:S01]  /*4bf0*/  FSEL R173, R178, RZ, P0 ;  /* 0x000000ffb2ad7208 */ /* 0x000fe20000000000 */
[----:B------:R-:W-:Y:S01]  /*4c00*/  FFMA.FTZ R178, R194, R169, R170 ;  /* 0x000000a9c2b27223 */ /* 0x000fe200000100aa */
[----:B------:R-:W-:Y:S01]  /*4c10*/  @P0 FMUL.FTZ R176, R214, R177 ;  /* 0x000000b1d6b00220 */ /* 0x000fe20000410000 */
[----:B------:R-:W-:Y:S01]  /*4c20*/  ISETP.GE.U32.AND P0, PT, R212, RZ, PT ;  /* 0x000000ffd400720c */ /* 0x000fe20003f06070 */
[--C-:B------:R-:W-:Y:S02]  /*4c30*/  HADD2.F32 R177, -RZ, R39.reuse.H0_H0 ;  /* 0x20000027ffb17230 */ /* 0x100fe40000004100 */
[----:B------:R-:W-:Y:S01]  /*4c40*/  FADD.FTZ R178, R193, -R178 ;  /* 0x800000b2c1b27221 */ /* 0x000fe20000010000 */
[----:B------:R-:W-:Y:S01]  /*4c50*/  HADD2.F32 R179, -RZ, R39.H1_H1 ;  /* 0x30000027ffb37230 */ /* 0x000fe20000004100 */
[----:B------:R-:W-:Y:S01]  /*4c60*/  FSEL R166, R166, RZ, P6 ;  /* 0x000000ffa6a67208 */ /* 0x000fe20003000000 */
[----:B------:R-:W-:Y:S01]  /*4c70*/  FADD.FTZ R56, R56, R175 ;  /* 0x000000af38387221 */ /* 0x000fe20000010000 */
[C---:B------:R-:W-:Y:S01]  /*4c80*/  LOP3.LUT P6, RZ, R213.reuse, 0xff0000, RZ, 0xc0, !PT ;  /* 0x00ff0000d5ff7812 */ /* 0x040fe200078cc0ff */
[C---:B------:R-:W-:Y:S01]  /*4c90*/  FFMA.FTZ R177, R206.reuse, R215, R177 ;  /* 0x000000d7ceb17223 */ /* 0x040fe200000100b1 */
[----:B------:R-:W-:Y:S01]  /*4ca0*/  ISETP.GE.U32.AND.EX P0, PT, R213, 0x1000000, PT, P0 ;  /* 0x01000000d500780c */ /* 0x000fe20003f06100 */
[----:B------:R-:W-:Y:S01]  /*4cb0*/  FFMA.FTZ R179, R206, R178, R179 ;  /* 0x000000b2ceb37223 */ /* 0x000fe200000100b3 */
[----:B------:R-:W-:Y:S01]  /*4cc0*/  MOV R215, RZ ;  /* 0x000000ff00d77202 */ /* 0x000fe20000000f00 */
[-C--:B------:R-:W-:Y:S01]  /*4cd0*/  FMUL.FTZ R177, R177, R168.reuse ;  /* 0x000000a8b1b17220 */ /* 0x080fe20000410000 */
[----:B------:R-:W-:Y:S01]  /*4ce0*/  FADD.FTZ R57, R57, R176 ;  /* 0x000000b039397221 */ /* 0x000fe20000010000 */
[----:B------:R-:W-:Y:S01]  /*4cf0*/  FMUL.FTZ R179, R179, R168 ;  /* 0x000000a8b3b37220 */ /* 0x000fe20000410000 */
[----:B------:R-:W-:Y:S01]  /*4d00*/  F2FP.F16.F32.PACK_AB R166, R173, R166 ;  /* 0x000000a6ada6723e */ /* 0x000fe200000000ff */
[----:B------:R-:W-:Y:S01]  /*4d10*/  FMUL.FTZ R214, R177, UR11 ;  /* 0x0000000bb1d67c20 */ /* 0x000fe20008410000 */
[----:B------:R-:W-:Y:S01]  /*4d20*/  F2FP.F16.F32.PACK_AB R165, R172, R165 ;  /* 0x000000a5aca5723e */ /* 0x000fe200000000ff */
[----:B------:R-:W-:-:S02]  /*4d30*/  FMUL.FTZ R217, R179, UR11 ;  /* 0x0000000bb3d97c20 */ /* 0x000fc40008410000 */
[--C-:B------:R-:W-:Y:S02]  /*4d40*/  @P6 HADD2.F32 R177, -RZ, R167.reuse.H0_H0 ;  /* 0x200000a7ffb16230 */ /* 0x100fe40000004100 */
[----:B------:R-:W-:Y:S02]  /*4d50*/  @P0 HADD2.F32 R178, -RZ, R167.H1_H1 ;  /* 0x300000a7ffb20230 */ /* 0x000fe40000004100 */
[----:B------:R-:W-:Y:S01]  /*4d60*/  FMUL.FTZ R167, R114, R214 ;  /* 0x000000d672a77220 */ /* 0x000fe20000410000 */
[----:B------:R-:W-:Y:S01]  /*4d70*/  FMUL.FTZ R179, R115, R217 ;  /* 0x000000d973b37220 */ /* 0x000fe20000410000 */
[----:B------:R-:W-:Y:S01]  /*4d80*/  @P6 FMUL.FTZ R215, R214, R177 ;  /* 0x000000b1d6d76220 */ /* 0x000fe20000410000 */
[--C-:B------:R-:W-:Y:S02]  /*4d90*/  HADD2.F32 R177, -RZ, R36.reuse.H1_H1 ;  /* 0x30000024ffb17230 */ /* 0x100fe40000004100 */
[----:B------:R-:W-:Y:S01]  /*4da0*/  @P0 FMUL.FTZ R216, R217, R178 ;  /* 0x000000b2d9d80220 */ /* 0x000fe20000410000 */
[----:B------:R-:W-:Y:S01]  /*4db0*/  FSEL R220, R167, RZ, P6 ;  /* 0x000000ffa7dc7208 */ /* 0x000fe20003000000 */
[-CC-:B------:R-:W-:Y:S01]  /*4dc0*/  FFMA.FTZ R178, R207, R169.reuse, R170.reuse ;  /* 0x000000a9cfb27223 */ /* 0x180fe200000100aa */
[----:B------:R-:W-:Y:S01]  /*4dd0*/  FSEL R217, R179, RZ, P0 ;  /* 0x000000ffb3d97208 */ /* 0x000fe20000000000 */
[----:B------:R-:W-:Y:S01]  /*4de0*/  FFMA.FTZ R179, R204, R169, R170 ;  /* 0x000000a9ccb37223 */ /* 0x000fe200000100aa */
[C---:B------:R-:W-:Y:S01]  /*4df0*/  LOP3.LUT P6, RZ, R212.reuse, 0xff, RZ, 0xc0, !PT ;  /* 0x000000ffd4ff7812 */ /* 0x040fe200078cc0ff */
[----:B------:R-:W-:Y:S01]  /*4e00*/  HADD2.F32 R167, -RZ, R36.H0_H0 ;  /* 0x20000024ffa77230 */ /* 0x000fe20000004100 */
[----:B------:R-:W-:Y:S01]  /*4e10*/  LOP3.LUT P0, RZ, R212, 0xff00, RZ, 0xc0, !PT ;  /* 0x0000ff00d4ff7812 */ /* 0x000fe2000780c0ff */
[----:B------:R-:W-:Y:S01]  /*4e20*/  FADD.FTZ R178, R205, -R178 ;  /* 0x800000b2cdb27221 */ /* 0x000fe20000010000 */
[----:B------:R-:W-:Y:S01]  /*4e30*/  FADD.FTZ R214, R202, -R179 ;  /* 0x800000b3cad67221 */ /* 0x000fe20000010000 */
[----:B------:R-:W-:Y:S01]  /*4e40*/  FADD.FTZ R58, R58, R215 ;  /* 0x000000d73a3a7221 */ /* 0x000fe20000010000 */
[----:B------:R-:W-:Y:S01]  /*4e50*/  FADD.FTZ R59, R59, R216 ;  /* 0x000000d83b3b7221 */ /* 0x000fe20000010000 */
[C---:B------:R-:W-:Y:S01]  /*4e60*/  FFMA.FTZ R167, R206.reuse, R178, R167 ;  /* 0x000000b2cea77223 */ /* 0x040fe200000100a7 */
[----:B------:R-:W-:Y:S01]  /*4e70*/  FFMA.FTZ R177, R206, R214, R177 ;  /* 0x000000d6ceb17223 */ /* 0x000fe200000100b1 */
[----:B------:R-:W-:-:S02]  /*4e80*/  HFMA2 R214, -RZ, RZ, 0, 0 ;  /* 0x00000000ffd67431 */ /* 0x000fc400000001ff */
[-C--:B------:R-:W-:Y:S02]  /*4e90*/  FMUL.FTZ R167, R167, R168.reuse ;  /* 0x000000a8a7a77220 */ /* 0x080fe40000410000 */
[--C-:B------:R-:W-:Y:S02]  /*4ea0*/  @P6 HADD2.F32 R178, -RZ, R164.reuse.H0_H0 ;  /* 0x200000a4ffb26230 */ /* 0x100fe40000004100 */
[----:B------:R-:W-:Y:S02]  /*4eb0*/  @P0 HADD2.F32 R179, -RZ, R164.H1_H1 ;  /* 0x300000a4ffb30230 */ /* 0x000fe40000004100 */
[----:B------:R-:W-:Y:S01]  /*4ec0*/  FMUL.FTZ R164, R177, R168 ;  /* 0x000000a8b1a47220 */ /* 0x000fe20000410000 */
[----:B------:R-:W-:Y:S01]  /*4ed0*/  FMUL.FTZ R167, R167, UR11 ;  /* 0x0000000ba7a77c20 */ /* 0x000fe20008410000 */
[----:B------:R-:W-:Y:S02]  /*4ee0*/  MOV R177, RZ ;  /* 0x000000ff00b17202 */ /* 0x000fe40000000f00 */
[----:B------:R-:W-:Y:S01]  /*4ef0*/  FMUL.FTZ R218, R164, UR11 ;  /* 0x0000000ba4da7c20 */ /* 0x000fe20008410000 */
[----:B------:R-:W-:Y:S01]  /*4f00*/  @P6 FMUL.FTZ R177, R167, R178 ;  /* 0x000000b2a7b16220 */ /* 0x000fe20000410000 */
[----:B------:R-:W-:-:S02]  /*4f10*/  FMUL.FTZ R164, R116, R167 ;  /* 0x000000a774a47220 */ /* 0x000fc40000410000 */
[----:B------:R-:W-:Y:S01]  /*4f20*/  FMUL.FTZ R167, R117, R218 ;  /* 0x000000da75a77220 */ /* 0x000fe20000410000 */
[----:B------:R-:W-:Y:S01]  /*4f30*/  @P0 FMUL.FTZ R214, R218, R179 ;  /* 0x000000b3dad60220 */ /* 0x000fe20000410000 */
[----:B------:R-:W-:Y:S01]  /*4f40*/  FADD.FTZ R60, R60, R177 ;  /* 0x000000b13c3c7221 */ /* 0x000fe20000010000 */
[----:B------:R-:W-:Y:S02]  /*4f50*/  FSEL R164, R164, RZ, P6 ;  /* 0x000000ffa4a47208 */ /* 0x000fe40003000000 */
[----:B------:R-:W-:Y:S01]  /*4f60*/  FSEL R171, R167, RZ, P0 ;  /* 0x000000ffa7ab7208 */ /* 0x000fe20000000000 */
[----:B------:R-:W-:Y:S01]  /*4f70*/  FADD.FTZ R61, R61, R214 ;  /* 0x000000d63d3d7221 */ /* 0x000fe20000010000 */
[----:B------:R-:W-:Y:S02]  /*4f80*/  F2FP.F16.F32.PACK_AB R167, R217, R220 ;  /* 0x000000dcd9a7723e */ /* 0x000fe400000000ff */
[----:B------:R-:W-:Y:S01]  /*4f90*/  F2FP.F16.F32.PACK_AB R164, R171, R164 ;  /* 0x000000a4aba4723e */ /* 0x000fe200000000ff */
[----:B------:R-:W-:Y:S06]  /*4fa0*/  BRA `(.L_x_5939) ;  /* 0x0000000400c47947 */ /* 0x000fec0003800000 */
.L_x_5938:
[-CC-:B------:R-:W-:Y:S01]  /*4fb0*/  FFMA.FTZ R160, R203, R169.reuse, R170.reuse ;  /* 0x000000a9cba07223 */ /* 0x180fe200000100aa */
[----:B------:R-:W-:Y:S01]  /*4fc0*/  FFMA.FTZ R171, R200, R169, R170 ;  /* 0x000000a9c8ab7223 */ /* 0x000fe200000100aa */
[C---:B------:R-:W-:Y:S01]  /*4fd0*/  LOP3.LUT P6, RZ, R212.reuse, 0xff0000, RZ, 0xc0, !PT ;  /* 0x00ff0000d4ff7812 */ /* 0x040fe200078cc0ff */
[--C-:B------:R-:W-:Y:S01]  /*4fe0*/  HADD2.F32 R163, -RZ, R37.reuse.H0_H0 ;  /* 0x20000025ffa37230 */ /* 0x100fe20000004100 */
[----:B------:R-:W-:Y:S01]  /*4ff0*/  LOP3.LUT P0, RZ, R212, 0xff000000, RZ, 0xc0, !PT ;  /* 0xff000000d4ff7812 */ /* 0x000fe2000780c0ff */
[----:B------:R-:W-:Y:S01]  /*5000*/  FADD.FTZ R161, R201, -R160 ;  /* 0x800000a0c9a17221 */ /* 0x000fe20000010000 */
[----:B------:R-:W-:Y:S02]  /*5010*/  HADD2.F32 R162, -RZ, R37.H1_H1 ;  /* 0x30000025ffa27230 */ /* 0x000fe40000004100 */
[----:B------:R-:W-:Y:S01]  /*5020*/  FADD.FTZ R171, R198, -R171 ;  /* 0x800000abc6ab7221 */ /* 0x000fe20000010000 */
[----:B------:R-:W-:Y:S02]  /*5030*/  HFMA2 R174, -RZ, RZ, 0, 0 ;  /* 0x00000000ffae7431 */ /* 0x000fe400000001ff */
[C---:B-----5:R-:W-:Y:S01]  /*5040*/  FFMA.FTZ R160, R206.reuse, R161, R163 ;  /* 0x000000a1cea07223 */ /* 0x060fe200000100a3 */
[----:B------:R-:W-:Y:S01]  /*5050*/  MOV R163, RZ ;  /* 0x000000ff00a37202 */ /* 0x000fe20000000f00 */
[----:B------:R-:W-:Y:S01]  /*5060*/  FFMA.FTZ R161, R206, R171, R162 ;  /* 0x000000abcea17223 */ /* 0x000fe200000100a2 */
[----:B------:R-:W-:Y:S01]  /*5070*/  FFMA.FTZ R176, R196, R169, R170 ;  /* 0x000000a9c4b07223 */ /* 0x000fe200000100aa */
[----:B------:R-:W-:Y:S01]  /*5080*/  FMUL.FTZ R162, R160, R168 ;  /* 0x000000a8a0a27220 */ /* 0x000fe20000410000 */
[----:B------:R-:W-:-:S02]  /*5090*/  HADD2.F32 R178, -RZ, R38.H1_H1 ;  /* 0x30000026ffb27230 */ /* 0x000fc40000004100 */
[----:B------:R-:W-:Y:S01]  /*50a0*/  FMUL.FTZ R171, R161, R168 ;  /* 0x000000a8a1ab7220 */ /* 0x000fe20000410000 */
[--C-:B------:R-:W-:Y:S02]  /*50b0*/  @P6 HADD2.F32 R172, -RZ, R165.reuse.H0_H0 ;  /* 0x200000a5ffac6230 */ /* 0x100fe40000004100 */
[----:B------:R-:W-:Y:S01]  /*50c0*/  FMUL.FTZ R173, R162, UR11 ;  /* 0x0000000ba2ad7c20 */ /* 0x000fe20008410000 */
[----:B------:R-:W-:Y:S02]  /*50d0*/  @P0 HADD2.F32 R175, -RZ, R165.H1_H1 ;  /* 0x300000a5ffaf0230 */ /* 0x000fe40000004100 */
[----:B------:R-:W-:Y:S01]  /*50e0*/  FMUL.FTZ R162, R171, UR11 ;  /* 0x0000000baba27c20 */ /* 0x000fe20008410000 */
[----:B------:R-:W-:Y:S01]  /*50f0*/  F2FP.F16.F32.PACK_AB R161, R161, R160 ;  /* 0x000000a0a1a1723e */ /* 0x000fe200000000ff */
[-C--:B------:R-:W-:Y:S01]  /*5100*/  @P6 FMUL.FTZ R163, R172, R173.reuse ;  /* 0x000000adaca36220 */ /* 0x080fe20000410000 */
[----:B------:R-:W-:Y:S01]  /*5110*/  FMUL.FTZ R165, R118, R173 ;  /* 0x000000ad76a57220 */ /* 0x000fe20000410000 */
[-C--:B------:R-:W-:Y:S01]  /*5120*/  FMUL.FTZ R172, R119, R162.reuse ;  /* 0x000000a277ac7220 */ /* 0x080fe20000410000 */
[----:B------:R-:W-:Y:S01]  /*5130*/  @P0 FMUL.FTZ R174, R175, R162 ;  /* 0x000000a2afae0220 */ /* 0x000fe20000410000 */
[----:B------:R-:W-:Y:S01]  /*5140*/  FFMA.FTZ R162, R199, R169, R170 ;  /* 0x000000a9c7a27223 */ /* 0x000fe200000100aa */
[----:B------:R-:W-:-:S02]  /*5150*/  HADD2.F32 R173, -RZ, R38.H0_H0 ;  /* 0x20000026ffad7230 */ /* 0x000fc40000004100 */
[----:B------:R-:W-:Y:S01]  /*5160*/  FADD.FTZ R175, R195, -R176 ;  /* 0x800000b0c3af7221 */ /* 0x000fe20000010000 */
[----:B------:R-:W-:Y:S01]  /*5170*/  FSEL R172, R172, RZ, P0 ;  /* 0x000000ffacac7208 */ /* 0x000fe20000000000 */
        /* <DEDUP_REMOVED lines=9> */
[----:B------:R-:W-:Y:S01]  /*5210*/  FADD.FTZ R62, R62, R163 ;  /* 0x000000a33e3e7221 */ /* 0x000fe20000010000 */
[C---:B------:R-:W-:Y:S01]  /*5220*/  FMUL.FTZ R177, R171.reuse, R168 ;  /* 0x000000a8abb17220 */ /* 0x040fe20000410000 */
[----:B------:R-:W-:Y:S01]  /*5230*/  F2FP.F16.F32.PACK_AB R162, R171, R162 ;  /* 0x000000a2aba2723e */ /* 0x000fe200000000ff */
[----:B------:R-:W-:Y:S01]  /*5240*/  FMUL.FTZ R179, R173, UR11 ;  /* 0x0000000badb37c20 */ /* 0x000fe20008410000 */
[----:B------:R-:W-:Y:S01]  /*5250*/  FADD.FTZ R63, R63, R174 ;  /* 0x000000ae3f3f7221 */ /* 0x000fe20000010000 */
[----:B------:R-:W-:Y:S01]  /*5260*/  FMUL.FTZ R178, R177, UR11 ;  /* 0x0000000bb1b27c20 */ /* 0x000fe20008410000 */
[----:B------:R-:W-:Y:S01]  /*5270*/  @P0 HADD2.F32 R177, -RZ, R166.H1_H1 ;  /* 0x300000a6ffb10230 */ /* 0x000fe20000004100 */
[----:B------:R-:W-:-:S02]  /*5280*/  F2FP.F16.F32.PACK_AB R165, R172, R165 ;  /* 0x000000a5aca5723e */ /* 0x000fc400000000ff */
[-C--:B------:R-:W-:Y:S01]  /*5290*/  FMUL.FTZ R173, R113, R178.reuse ;  /* 0x000000b271ad7220 */ /* 0x080fe20000410000 */
[----:B------:R-:W-:Y:S02]  /*52a0*/  @P6 HADD2.F32 R214, -RZ, R166.H0_H0 ;  /* 0x200000a6ffd66230 */ /* 0x000fe40000004100 */
[----:B------:R-:W-:Y:S01]  /*52b0*/  @P0 FMUL.FTZ R176, R177, R178 ;  /* 0x000000b2b1b00220 */ /* 0x000fe20000410000 */
[----:B------:R-:W-:Y:S01]  /*52c0*/  FMUL.FTZ R166, R112, R179 ;  /* 0x000000b370a67220 */ /* 0x000fe20000410000 */
[-CC-:B------:R-:W-:Y:S01]  /*52d0*/  FFMA.FTZ R177, R191, R169.reuse, R170.reuse ;  /* 0x000000a9bfb17223 */ /* 0x180fe200000100aa */
[----:B------:R-:W-:Y:S01]  /*52e0*/  FFMA.FTZ R178, R194, R169, R170 ;  /* 0x000000a9c2b27223 */ /* 0x000fe200000100aa */
[----:B------:R-:W-:Y:S01]  /*52f0*/  FSEL R173, R173, RZ, P0 ;  /* 0x000000ffadad7208 */ /* 0x000fe20000000000 */
[----:B------:R-:W-:Y:S01]  /*5300*/  @P6 FMUL.FTZ R175, R214, R179 ;  /* 0x000000b3d6af6220 */ /* 0x000fe20000410000 */
[----:B------:R-:W-:Y:S01]  /*5310*/  ISETP.GE.U32.AND P0, PT, R212, RZ, PT ;  /* 0x000000ffd400720c */ /* 0x000fe20003f06070 */
[----:B------:R-:W-:-:S02]  /*5320*/  HADD2.F32 R179, -RZ, R39.H0_H0 ;  /* 0x20000027ffb37230 */ /* 0x000fc40000004100 */
[----:B------:R-:W-:Y:S01]  /*5330*/  FADD.FTZ R177, R192, -R177 ;  /* 0x800000b1c0b17221 */ /* 0x000fe20000010000 */
[----:B------:R-:W-:Y:S02]  /*5340*/  HADD2.F32 R214, -RZ, R39.H1_H1 ;  /* 0x30000027ffd67230 */ /* 0x000fe40000004100 */
[----:B------:R-:W-:Y:S01]  /*5350*/  FADD.FTZ R215, R193, -R178 ;  /* 0x800000b2c1d77221 */ /* 0x000fe20000010000 */
[----:B------:R-:W-:Y:S01]  /*5360*/  FSEL R166, R166, RZ, P6 ;  /* 0x000000ffa6a67208 */ /* 0x000fe20003000000 */
[C---:B------:R-:W-:Y:S01]  /*5370*/  FFMA.FTZ R225, R206.reuse, R177, R179 ;  /* 0x000000b1cee17223 */ /* 0x040fe200000100b3 */
[C---:B------:R-:W-:Y:S01]  /*5380*/  LOP3.LUT P6, RZ, R213.reuse, 0xff0000, RZ, 0xc0, !PT ;  /* 0x00ff0000d5ff7812 */ /* 0x040fe200078cc0ff */
[----:B------:R-:W-:Y:S01]  /*5390*/  FFMA.FTZ R222, R206, R215, R214 ;  /* 0x000000d7cede7223 */ /* 0x000fe200000100d6 */
[----:B------:R-:W-:Y:S01]  /*53a0*/  ISETP.GE.U32.AND.EX P0, PT, R213, 0x1000000, PT, P0 ;  /* 0x01000000d500780c */ /* 0x000fe20003f06100 */
[----:B------:R-:W-:Y:S01]  /*53b0*/  FMUL.FTZ R177, R225, R168 ;  /* 0x000000a8e1b17220 */ /* 0x000fe20000410000 */
[----:B------:R-:W-:-:S02]  /*53c0*/  HFMA2 R214, -RZ, RZ, 0, 0 ;  /* 0x00000000ffd67431 */ /* 0x000fc400000001ff */
[----:B------:R-:W-:Y:S01]  /*53d0*/  FMUL.FTZ R178, R222, R168 ;  /* 0x000000a8deb27220 */ /* 0x000fe20000410000 */
[----:B------:R-:W-:Y:S01]  /*53e0*/  MOV R179, RZ ;  /* 0x000000ff00b37202 */ /* 0x000fe20000000f00 */
[----:B------:R-:W-:Y:S01]  /*53f0*/  FMUL.FTZ R215, R177, UR11 ;  /* 0x0000000bb1d77c20 */ /* 0x000fe20008410000 */
[----:B------:R-:W-:Y:S01]  /*5400*/  FADD.FTZ R56, R56, R175 ;  /* 0x000000af38387221 */ /* 0x000fe20000010000 */
[----:B------:R-:W-:Y:S01]  /*5410*/  FMUL.FTZ R178, R178, UR11 ;  /* 0x0000000bb2b27c20 */ /* 0x000fe20008410000 */
[----:B------:R-:W-:Y:S01]  /*5420*/  FADD.FTZ R57, R57, R176 ;  /* 0x000000b039397221 */ /* 0x000fe20000010000 */
[----:B------:R-:W-:Y:S01]  /*5430*/  F2FP.F16.F32.PACK_AB R163, R222, R225 ;  /* 0x000000e1dea3723e */ /* 0x000fe200000000ff */
[--C-:B------:R-:W-:Y:S02]  /*5440*/  @P6 HADD2.F32 R216, -RZ, R167.reuse.H0_H0 ;  /* 0x200000a7ffd86230 */ /* 0x100fe40000004100 */
[----:B------:R-:W-:Y:S01]  /*5450*/  FMUL.FTZ R177, R115, R178 ;  /* 0x000000b273b17220 */ /* 0x000fe20000410000 */
[----:B------:R-:W-:-:S02]  /*5460*/  @P0 HADD2.F32 R217, -RZ, R167.H1_H1 ;  /* 0x300000a7ffd90230 */ /* 0x000fc40000004100 */
[-C--:B------:R-:W-:Y:S01]  /*5470*/  FMUL.FTZ R167, R114, R215.reuse ;  /* 0x000000d772a77220 */ /* 0x080fe20000410000 */
[----:B------:R-:W-:Y:S01]  /*5480*/  F2FP.F16.F32.PACK_AB R166, R173, R166 ;  /* 0x000000a6ada6723e */ /* 0x000fe200000000ff */
[----:B------:R-:W-:Y:S01]  /*5490*/  @P6 FMUL.FTZ R179, R216, R215 ;  /* 0x000000d7d8b36220 */ /* 0x000fe20000410000 */
[----:B------:R-:W-:Y:S01]  /*54a0*/  FSEL R215, R177, RZ, P0 ;  /* 0x000000ffb1d77208 */ /* 0x000fe20000000000 */
[----:B------:R-:W-:Y:S01]  /*54b0*/  @P0 FMUL.FTZ R214, R217, R178 ;  /* 0x000000b2d9d60220 */ /* 0x000fe20000410000 */
[----:B------:R-:W-:Y:S01]  /*54c0*/  FSEL R218, R167, RZ, P6 ;  /* 0x000000ffa7da7208 */ /* 0x000fe20003000000 */
[-C--:B------:R-:W-:Y:S01]  /*54d0*/  FFMA.FTZ R178, R207, R169.reuse, R170 ;  /* 0x000000a9cfb27223 */ /* 0x080fe200000100aa */
[C---:B------:R-:W-:Y:S01]  /*54e0*/  LOP3.LUT P6, RZ, R212.reuse, 0xff, RZ, 0xc0, !PT ;  /* 0x000000ffd4ff7812 */ /* 0x040fe200078cc0ff */
[--C-:B------:R-:W-:Y:S01]  /*54f0*/  HADD2.F32 R177, -RZ, R36.reuse.H0_H0 ;  /* 0x20000024ffb17230 */ /* 0x100fe20000004100 */
[----:B------:R-:W-:Y:S01]  /*5500*/  LOP3.LUT P0, RZ, R212, 0xff00, RZ, 0xc0, !PT ;  /* 0x0000ff00d4ff7812 */ /* 0x000fe2000780c0ff */
[----:B------:R-:W-:Y:S01]  /*5510*/  FADD.FTZ R167, R205, -R178 ;  /* 0x800000b2cda77221 */ /* 0x000fe20000010000 */
[----:B------:R-:W-:Y:S01]  /*5520*/  FFMA.FTZ R217, R204, R169, R170 ;  /* 0x000000a9ccd97223 */ /* 0x000fe200000100aa */
[----:B------:R-:W-:-:S02]  /*5530*/  HADD2.F32 R216, -RZ, R36.H1_H1 ;  /* 0x30000024ffd87230 */ /* 0x000fc40000004100 */
[----:B------:R-:W-:Y:S02]  /*5540*/  HFMA2 R178, -RZ, RZ, 0, 0 ;  /* 0x00000000ffb27431 */ /* 0x000fe400000001ff */
[----:B------:R-:W-:Y:S01]  /*5550*/  FFMA.FTZ R219, R206, R167, R177 ;  /* 0x000000a7cedb7223 */ /* 0x000fe200000100b1 */
[----:B------:R-:W-:Y:S01]  /*5560*/  FADD.FTZ R217, R202, -R217 ;  /* 0x800000d9cad97221 */ /* 0x000fe20000010000 */
[----:B------:R-:W-:Y:S01]  /*5570*/  MOV R167, RZ ;  /* 0x000000ff00a77202 */ /* 0x000fe20000000f00 */
[----:B------:R-:W-:Y:S01]  /*5580*/  FADD.FTZ R58, R58, R179 ;  /* 0x000000b33a3a7221 */ /* 0x000fe20000010000 */
[----:B------:R-:W-:Y:S01]  /*5590*/  FADD.FTZ R59, R59, R214 ;  /* 0x000000d63b3b7221 */ /* 0x000fe20000010000 */
[----:B------:R-:W-:Y:S01]  /*55a0*/  FFMA.FTZ R221, R206, R217, R216 ;  /* 0x000000d9cedd7223 */ /* 0x000fe200000100d8 */
[--C-:B------:R-:W-:Y:S02]  /*55b0*/  @P6 HADD2.F32 R220, -RZ, R164.reuse.H0_H0 ;  /* 0x200000a4ffdc6230 */ /* 0x100fe40000004100 */
[----:B------:R-:W-:-:S02]  /*55c0*/  @P0 HADD2.F32 R223, -RZ, R164.H1_H1 ;  /* 0x300000a4ffdf0230 */ /* 0x000fc40000004100 */
[-C--:B------:R-:W-:Y:S01]  /*55d0*/  FMUL.FTZ R164, R219, R168.reuse ;  /* 0x000000a8dba47220 */ /* 0x080fe20000410000 */
[C---:B------:R-:W-:Y:S01]  /*55e0*/  FMUL.FTZ R177, R221.reuse, R168 ;  /* 0x000000a8ddb17220 */ /* 0x040fe20000410000 */
[----:B------:R-:W-:Y:S02]  /*55f0*/  F2FP.F16.F32.PACK_AB R160, R221, R219 ;  /* 0x000000dbdda0723e */ /* 0x000fe400000000ff */
[----:B------:R-:W-:Y:S01]  /*5600*/  FMUL.FTZ R217, R164, UR11 ;  /* 0x0000000ba4d97c20 */ /* 0x000fe20008410000 */
[----:B------:R-:W-:-:S03]  /*5610*/  FMUL.FTZ R216, R177, UR11 ;  /* 0x0000000bb1d87c20 */ /* 0x000fc60008410000 */
        /* <DEDUP_REMOVED lines=8> */
[----:B------:R-:W-:Y:S02]  /*56a0*/  F2FP.F16.F32.PACK_AB R167, R215, R218 ;  /* 0x000000dad7a7723e */ /* 0x000fe400000000ff */
[----:B------:R-:W-:-:S07]  /*56b0*/  F2FP.F16.F32.PACK_AB R164, R171, R164 ;  /* 0x000000a4aba4723e */ /* 0x000fce00000000ff */
.L_x_5939:
        /* <DEDUP_REMOVED lines=9> */
.L_x_5937:
[----:B------:R-:W-:Y:S05]  /*5750*/  BSYNC.RECONVERGENT B1 ;  /* 0x0000000000017941 */ /* 0x000fea0003800200 */
.L_x_5936:
        /* <DEDUP_REMOVED lines=9> */
[----:B------:R-:W-:Y:S01]  /*57f0*/  HADD2.F32 R161, -RZ, R33.H0_H0 ;  /* 0x20000021ffa17230 */ /* 0x000fe20000004100 */
[----:B------:R-:W-:Y:S01]  /*5800*/  LOP3.LUT P6, RZ, R210, 0xff0000, RZ, 0xc0, !PT ;  /* 0x00ff0000d2ff7812 */ /* 0x000fe200078cc0ff */
[-CC-:B------:R-:W-:Y:S01]  /*5810*/  FFMA.FTZ R162, R12, R169.reuse, R170.reuse ;  /* 0x000000a90ca27223 */ /* 0x180fe200000100aa */
[----:B------:R-:W-:Y:S01]  /*5820*/  FADD.FTZ R163, R14, -R163 ;  /* 0x800000a30ea37221 */ /* 0x000fe20000010000 */
[--C-:B------:R-:W-:Y:S01]  /*5830*/  FFMA.FTZ R175, R15, R169, R170.reuse ;  /* 0x000000a90faf7223 */ /* 0x100fe200000100aa */
[----:B------:R-:W-:Y:S02]  /*5840*/  HADD2.F32 R177, -RZ, R34.H1_H1 ;  /* 0x30000022ffb17230 */ /* 0x000fe40000004100 */
[----:B------:R-:W-:Y:S02]  /*5850*/  HFMA2 R178, -RZ, RZ, 0, 0 ;  /* 0x00000000ffb27431 */ /* 0x000fe400000001ff */
[----:B-----5:R-:W-:Y:S01]  /*5860*/  FFMA.FTZ R161, R206, R163, R161 ;  /* 0x000000a3cea17223 */ /* 0x020fe200000100a1 */
[----:B------:R-:W-:Y:S01]  /*5870*/  MOV R163, RZ ;  /* 0x000000ff00a37202 */ /* 0x000fe20000000f00 */
[----:B------:R-:W-:Y:S01]  /*5880*/  FADD.FTZ R175, R16, -R175 ;  /* 0x800000af10af7221 */ /* 0x000fe20000010000 */
[-CC-:B------:R-:W-:Y:S01]  /*5890*/  FFMA.FTZ R179, R19, R169.reuse, R170.reuse ;  /* 0x000000a913b37223 */ /* 0x180fe200000100aa */
[----:B------:R-:W-:Y:S01]  /*58a0*/  FMUL.FTZ R160, R161, R168 ;  /* 0x000000a8a1a07220 */ /* 0x000fe20000410000 */
[----:B------:R-:W-:Y:S01]  /*58b0*/  MOV R215, RZ ;  /* 0x000000ff00d77202 */ /* 0x000fe20000000f00 */
[----:B------:R-:W-:Y:S01]  /*58c0*/  FFMA.FTZ R214, R22, R169, R170 ;  /* 0x000000a916d67223 */ /* 0x000fe200000100aa */
[----:B------:R-:W-:Y:S01]  /*58d0*/  FADD.FTZ R179, R20, -R179 ;  /* 0x800000b314b37221 */ /* 0x000fe20000010000 */
[----:B------:R-:W-:Y:S01]  /*58e0*/  FMUL.FTZ R173, R160, UR11 ;  /* 0x0000000ba0ad7c20 */ /* 0x000fe20008410000 */
[----:B------:R-:W-:-:S02]  /*58f0*/  @P6 HADD2.F32 R160, -RZ, R165.H0_H0 ;  /* 0x200000a5ffa06230 */ /* 0x000fc40000004100 */
[----:B------:R-:W-:Y:S01]  /*5900*/  FADD.FTZ R214, R21, -R214 ;  /* 0x800000d615d67221 */ /* 0x000fe20000010000 */
[----:B------:R-:W-:Y:S02]  /*5910*/  HFMA2 R216, -RZ, RZ, 0, 0 ;  /* 0x00000000ffd87431 */ /* 0x000fe400000001ff */
[----:B------:R-:W-:Y:S01]  /*5920*/  FMUL.FTZ R171, R150, R173 ;  /* 0x000000ad96ab7220 */ /* 0x000fe20000410000 */
[----:B------:R-:W-:Y:S01]  /*5930*/  FFMA.FTZ R220, R8, R169, R170 ;  /* 0x000000a908dc7223 */ /* 0x000fe200000100aa */
[----:B------:R-:W-:Y:S01]  /*5940*/  @P6 FMUL.FTZ R163, R173, R160 ;  /* 0x000000a0ada36220 */ /* 0x000fe20000410000 */
[----:B------:R-:W-:Y:S02]  /*5950*/  HADD2.F32 R173, -RZ, R33.H1_H1 ;  /* 0x30000021ffad7230 */ /* 0x000fe40000004100 */
[----:B------:R-:W-:Y:S01]  /*5960*/  FADD.FTZ R160, R13, -R162 ;  /* 0x800000a20da07221 */ /* 0x000fe20000010000 */
[----:B------:R-:W-:Y:S01]  /*5970*/  FSEL R171, R171, RZ, P6 ;  /* 0x000000ffabab7208 */ /* 0x000fe20003000000 */
[----:B------:R-:W-:Y:S01]  /*5980*/  HFMA2 R162, -RZ, RZ, 0, 0 ;  /* 0x00000000ffa27431 */ /* 0x000fe200000001ff */
[----:B------:R-:W-:Y:S01]  /*5990*/  LOP3.LUT P6, RZ, R210, 0xff000000, RZ, 0xc0, !PT ;  /* 0xff000000d2ff7812 */ /* 0x000fe200078cc0ff */
[----:B------:R-:W-:Y:S01]  /*59a0*/  FFMA.FTZ R160, R206, R160, R173 ;  /* 0x000000a0cea07223 */ /* 0x000fe200000100ad */
[----:B------:R-:W-:-:S02]  /*59b0*/  HADD2.F32 R173, -RZ, R34.H0_H0 ;  /* 0x20000022ffad7230 */ /* 0x000fc40000004100 */
[----:B------:R-:W-:Y:S01]  /*59c0*/  FADD.FTZ R220, R11, -R220 ;  /* 0x800000dc0bdc7221 */ /* 0x000fe20000010000 */
[----:B------:R-:W-:Y:S01]  /*59d0*/  FADD.FTZ R54, R54, R163 ;  /* 0x000000a336367221 */ /* 0x000fe20000010000 */
[C---:B------:R-:W-:Y:S01]  /*59e0*/  FMUL.FTZ R172, R160.reuse, R168 ;  /* 0x000000a8a0ac7220 */ /* 0x040fe20000410000 */
[----:B------:R-:W-:Y:S01]  /*59f0*/  F2FP.F16.F32.PACK_AB R161, R160, R161 ;  /* 0x000000a1a0a1723e */ /* 0x000fe200000000ff */
[----:B------:R-:W-:Y:S01]  /*5a00*/  FFMA.FTZ R173, R206, R175, R173 ;  /* 0x000000afcead7223 */ /* 0x000fe200000100ad */
[----:B------:R-:W-:Y:S01]  /*5a10*/  MOV R175, RZ ;  /* 0x000000ff00af7202 */ /* 0x000fe20000000f00 */
[----:B------:R-:W-:-:S03]  /*5a20*/  FMUL.FTZ R174, R172, UR11 ;  /* 0x0000000bacae7c20 */ /* 0x000fc60008410000 */
[----:B------:R-:W-:Y:S02]  /*5a30*/  @P6 HADD2.F32 R165, -RZ, R165.H1_H1 ;  /* 0x300000a5ffa56230 */ /* 0x000fe40000004100 */
[----:B------:R-:W-:-:S03]  /*5a40*/  FMUL.FTZ R172, R151, R174 ;  /* 0x000000ae97ac7220 */ /* 0x000fc60000410000 */
[----:B------:R-:W-:Y:S02]  /*5a50*/  @P6 FMUL.FTZ R162, R174, R165 ;  /* 0x000000a5aea26220 */ /* 0x000fe40000410000 */
[----:B------:R-:W-:Y:S01]  /*5a60*/  FSEL R172, R172, RZ, P6 ;  /* 0x000000ffacac7208 */ /* 0x000fe20003000000 */
[----:B------:R-:W-:Y:S01]  /*5a70*/  FMUL.FTZ R165, R173, R168 ;  /* 0x000000a8ada57220 */ /* 0x000fe20000410000 */
[----:B------:R-:W-:Y:S01]  /*5a80*/  LOP3.LUT P6, RZ, R211, 0xff, RZ, 0xc0, !PT ;  /* 0x000000ffd3ff7812 */ /* 0x000fe200078cc0ff */
[----:B------:R-:W-:Y:S02]  /*5a90*/  FADD.FTZ R55, R55, R162 ;  /* 0x000000a237377221 */ /* 0x000fe40000010000 */
[----:B------:R-:W-:-:S04]  /*5aa0*/  FMUL.FTZ R176, R165, UR11 ;  /* 0x0000000ba5b07c20 */ /* 0x000fc80008410000 */
[----:B------:R-:W-:-:S06]  /*5ab0*/  FMUL.FTZ R174, R144, R176 ;  /* 0x000000b090ae7220 */ /* 0x000fcc0000410000 */
[----:B------:R-:W-:-:S05]  /*5ac0*/  @P6 HADD2.F32 R165, -RZ, R166.H0_H0 ;  /* 0x200000a6ffa56230 */ /* 0x000fca0000004100 */
[----:B------:R-:W-:Y:S01]  /*5ad0*/  @P6 FMUL.FTZ R175, R176, R165 ;  /* 0x000000a5b0af6220 */ /* 0x000fe20000410000 */
[----:B------:R-:W-:Y:S01]  /*5ae0*/  FFMA.FTZ R176, R18, R169, R170 ;  /* 0x000000a912b07223 */ /* 0x000fe200000100aa */
[----:B------:R-:W-:Y:S02]  /*5af0*/  FSEL R165, R174, RZ, P6 ;  /* 0x000000ffaea57208 */ /* 0x000fe40003000000 */
[----:B------:R-:W-:Y:S01]  /*5b00*/  LOP3.LUT P6, RZ, R211, 0xff00, RZ, 0xc0, !PT ;  /* 0x0000ff00d3ff7812 */ /* 0x000fe200078cc0ff */
[----:B------:R-:W-:Y:S01]  /*5b10*/  FADD.FTZ R174, R17, -R176 ;  /* 0x800000b011ae7221 */ /* 0x000fe20000010000 */
[----:B------:R-:W-:-:S03]  /*5b20*/  FADD.FTZ R48, R48, R175 ;  /* 0x000000af30307221 */ /* 0x000fc60000010000 */
[----:B------:R-:W-:-:S04]  /*5b30*/  FFMA.FTZ R174, R206, R174, R177 ;  /* 0x000000aeceae7223 */ /* 0x000fc800000100b1 */
[C---:B------:R-:W-:Y:S01]  /*5b40*/  FMUL.FTZ R176, R174.reuse, R168 ;  /* 0x000000a8aeb07220 */ /* 0x040fe20000410000 */
[----:B------:R-:W-:-:S03]  /*5b50*/  F2FP.F16.F32.PACK_AB R162, R174, R173 ;  /* 0x000000adaea2723e */ /* 0x000fc600000000ff */
[----:B------:R-:W-:Y:S01]  /*5b60*/  FMUL.FTZ R177, R176, UR11 ;  /* 0x0000000bb0b17c20 */ /* 0x000fe20008410000 */
[----:B------:R-:W-:-:S03]  /*5b70*/  @P6 HADD2.F32 R166, -RZ, R166.H1_H1 ;  /* 0x300000a6ffa66230 */ /* 0x000fc60000004100 */
[----:B------:R-:W-:Y:S02]  /*5b80*/  FMUL.FTZ R176, R145, R177 ;  /* 0x000000b191b07220 */ /* 0x000fe40000410000 */
[----:B------:R-:W-:Y:S01]  /*5b90*/  @P6 FMUL.FTZ R178, R177, R166 ;  /* 0x000000a6b1b26220 */ /* 0x000fe20000410000 */
[----:B------:R-:W-:Y:S02]  /*5ba0*/  HADD2.F32 R177, -RZ, R35.H0_H0 ;  /* 0x20000023ffb17230 */ /* 0x000fe40000004100 */
[----:B------:R-:W-:Y:S01]  /*5bb0*/  FSEL R166, R176, RZ, P6 ;  /* 0x000000ffb0a67208 */ /* 0x000fe20003000000 */
[----:B------:R-:W-:Y:S01]  /*5bc0*/  FADD.FTZ R49, R49, R178 ;  /* 0x000000b231317221 */ /* 0x000fe20000010000 */
[----:B------:R-:W-:Y:S01]  /*5bd0*/  LOP3.LUT P6, RZ, R211, 0xff0000, RZ, 0xc0, !PT ;  /* 0x00ff0000d3ff7812 */ /* 0x000fe200078cc0ff */
[----:B------:R-:W-:Y:S01]  /*5be0*/  FFMA.FTZ R177, R206, R179, R177 ;  /* 0x000000b3ceb17223 */ /* 0x000fe200000100b1 */
[----:B------:R-:W-:Y:S02]  /*5bf0*/  F2FP.F16.F32.PACK_AB R166, R166, R165 ;  /* 0x000000a5a6a6723e */ /* 0x000fe400000000ff */
[----:B------:R-:W-:Y:S01]  /*5c00*/  F2FP.F16.F32.PACK_AB R165, R172, R171 ;  /* 0x000000abaca5723e */ /* 0x000fe200000000ff */
[----:B------:R-:W-:-:S04]  /*5c10*/  FMUL.FTZ R176, R177, R168 ;  /* 0x000000a8b1b07220 */ /* 0x000fc80000410000 */
[----:B------:R-:W-:-:S04]  /*5c20*/  FMUL.FTZ R217, R176, UR11 ;  /* 0x0000000bb0d97c20 */ /* 0x000fc80008410000 */
[----:B------:R-:W-:Y:S02]  /*5c30*/  @P6 HADD2.F32 R176, -RZ, R167.H0_H0 ;  /* 0x200000a7ffb06230 */ /* 0x000fe40000004100 */
[----:B------:R-:W-:-:S03]  /*5c40*/  FMUL.FTZ R179, R146, R217 ;  /* 0x000000d992b37220 */ /* 0x000fc60000410000 */
[----:B------:R-:W-:Y:S02]  /*5c50*/  @P6 FMUL.FTZ R215, R217, R176 ;  /* 0x000000b0d9d76220 */ /* 0x000fe40000410000 */
[----:B------:R-:W-:Y:S01]  /*5c60*/  FSEL R176, R179, RZ, P6 ;  /* 0x000000ffb3b07208 */ /* 0x000fe20003000000 */
[----:B------:R-:W-:Y:S01]  /*5c70*/  HADD2.F32 R179, -RZ, R35.H1_H1 ;  /* 0x30000023ffb37230 */ /* 0x000fe20000004100 */
[----:B------:R-:W-:Y:S01]  /*5c80*/  ISETP.GE.U32.AND P6, PT, R210, RZ, PT ;  /* 0x000000ffd200720c */ /* 0x000fe20003fc6070 */
[----:B------:R-:W-:Y:S01]  /*5c90*/  FFMA.FTZ R217, R7, R169, R170 ;  /* 0x000000a907d97223 */ /* 0x000fe200000100aa */
[----:B------:R-:W-:Y:S02]  /*5ca0*/  FADD.FTZ R215, R50, R215 ;  /* 0x000000d732d77221 */ /* 0x000fe40000010000 */
[----:B------:R-:W-:Y:S01]  /*5cb0*/  ISETP.GE.U32.AND.EX P6, PT, R211, 0x1000000, PT, P6 ;  /* 0x01000000d300780c */ /* 0x000fe20003fc6160 */
[----:B------:R-:W-:Y:S01]  /*5cc0*/  FFMA.FTZ R221, R206, R214, R179 ;  /* 0x000000d6cedd7223 */ /* 0x000fe200000100b3 */
[----:B------:R-:W-:-:S03]  /*5cd0*/  FADD.FTZ R219, R10, -R217 ;  /* 0x800000d90adb7221 */ /* 0x000fc60000010000 */
[C---:B------:R-:W-:Y:S01]  /*5ce0*/  FMUL.FTZ R179, R221.reuse, R168 ;  /* 0x000000a8ddb37220 */ /* 0x040fe20000410000 */
[----:B------:R-:W-:-:S03]  /*5cf0*/  F2FP.F16.F32.PACK_AB R163, R221, R177 ;  /* 0x000000b1dda3723e */ /* 0x000fc600000000ff */
[----:B------:R-:W-:-:S04]  /*5d00*/  FMUL.FTZ R214, R179, UR11 ;  /* 0x0000000bb3d67c20 */ /* 0x000fc80008410000 */
[----:B------:R-:W-:Y:S02]  /*5d10*/  @P6 HADD2.F32 R167, -RZ, R167.H1_H1 ;  /* 0x300000a7ffa76230 */ /* 0x000fe40000004100 */
[----:B------:R-:W-:-:S03]  /*5d20*/  FMUL.FTZ R179, R147, R214 ;  /* 0x000000d693b37220 */ /* 0x000fc60000410000 */
[----:B------:R-:W-:Y:S01]  /*5d30*/  @P6 FMUL.FTZ R216, R214, R167 ;  /* 0x000000a7d6d86220 */ /* 0x000fe20000410000 */
[----:B------:R-:W-:Y:S01]  /*5d40*/  HADD2.F32 R167, -RZ, R32.H0_H0 ;  /* 0x20000020ffa77230 */ /* 0x000fe20000004100 */
[----:B------:R-:W-:Y:S02]  /*5d50*/  FSEL R217, R179, RZ, P6 ;  /* 0x000000ffb3d97208 */ /* 0x000fe40003000000 */
[----:B------:R-:W-:Y:S01]  /*5d60*/  LOP3.LUT P6, RZ, R210, 0xff, RZ, 0xc0, !PT ;  /* 0x000000ffd2ff7812 */ /* 0x000fe200078cc0ff */
[----:B------:R-:W-:Y:S01]  /*5d70*/  FADD.FTZ R51, R51, R216 ;  /* 0x000000d833337221 */ /* 0x000fe20000010000 */
[----:B------:R-:W-:-:S04]  /*5d80*/  FFMA.FTZ R219, R206, R219, R167 ;  /* 0x000000dbcedb7223 */ /* 0x000fc800000100a7 */
[----:B------:R-:W-:-:S04]  /*5d90*/  FMUL.FTZ R167, R219, R168 ;  /* 0x000000a8dba77220 */ /* 0x000fc80000410000 */
[----:B------:R-:W-:Y:S01]  /*5da0*/  FMUL.FTZ R218, R167, UR11 ;  /* 0x0000000ba7da7c20 */ /* 0x000fe20008410000 */
[----:B------:R-:W-:Y:S02]  /*5db0*/  MOV R167, RZ ;  /* 0x000000ff00a77202 */ /* 0x000fe40000000f00 */
[----:B------:R-:W-:Y:S02]  /*5dc0*/  @P6 HADD2.F32 R179, -RZ, R164.H0_H0 ;  /* 0x200000a4ffb36230 */ /* 0x000fe40000004100 */
[----:B------:R-:W-:-:S03]  /*5dd0*/  FMUL.FTZ R214, R148, R218 ;  /* 0x000000da94d67220 */ /* 0x000fc60000410000 */
[----:B------:R-:W-:Y:S02]  /*5de0*/  @P6 FMUL.FTZ R167, R218, R179 ;  /* 0x000000b3daa76220 */ /* 0x000fe40000410000 */
[----:B------:R-:W-:Y:S01]  /*5df0*/  FSEL R218, R214, RZ, P6 ;  /* 0x000000ffd6da7208 */ /* 0x000fe20003000000 */
[----:B------:R-:W-:Y:S01]  /*5e00*/  HADD2.F32 R179, -RZ, R32.H1_H1 ;  /* 0x30000020ffb37230 */ /* 0x000fe20000004100 */
[----:B------:R-:W-:Y:S01]  /*5e10*/  LOP3.LUT P6, RZ, R210, 0xff00, RZ, 0xc0, !PT ;  /* 0x0000ff00d2ff7812 */ /* 0x000fe200078cc0ff */
[----:B------:R-:W-:Y:S01]  /*5e20*/  FADD.FTZ R52, R52, R167 ;  /* 0x000000a734347221 */ /* 0x000fe20000010000 */
[----:B------:R-:W-:Y:S02]  /*5e30*/  F2FP.F16.F32.PACK_AB R167, R217, R176 ;  /* 0x000000b0d9a7723e */ /* 0x000fe400000000ff */
[----:B------:R-:W-:-:S04]  /*5e40*/  FFMA.FTZ R220, R206, R220, R179 ;  /* 0x000000dccedc7223 */ /* 0x000fc800000100b3 */
        /* <DEDUP_REMOVED lines=11> */
.L_x_5942:
[-CC-:B------:R-:W-:Y:S01]  /*5f00*/  FFMA.FTZ R171, R9, R169.reuse, R170.reuse ;  /* 0x000000a909ab7223 */ /* 0x180fe200000100aa */
[--C-:B------:R-:W-:Y:S01]  /*5f10*/  HADD2.F32 R173, -RZ, R33.reuse.H0_H0 ;  /* 0x20000021ffad7230 */ /* 0x100fe20000004100 */
[----:B------:R-:W-:Y:S01]  /*5f20*/  LOP3.LUT P6, RZ, R210, 0xff0000, RZ, 0xc0, !PT ;  /* 0x00ff0000d2ff7812 */ /* 0x000fe200078cc0ff */
[----:B------:R-:W-:Y:S01]  /*5f30*/  FFMA.FTZ R174, R12, R169, R170 ;  /* 0x000000a90cae7223 */ /* 0x000fe200000100aa */
[----:B------:R-:W-:Y:S01]  /*5f40*/  FADD.FTZ R171, R14, -R171 ;  /* 0x800000ab0eab7221 */ /* 0x000fe20000010000 */
[----:B------:R-:W-:Y:S01]  /*5f50*/  HADD2.F32 R177, -RZ, R33.H1_H1 ;  /* 0x30000021ffb17230 */ /* 0x000fe20000004100 */
[----:B------:R-:W-:Y:S01]  /*5f60*/  MOV R215, RZ ;  /* 0x000000ff00d77202 */ /* 0x000fe20000000f00 */
[----:B------:R-:W-:Y:S02]  /*5f70*/  HADD2.F32 R179, -RZ, R34.H1_H1 ;  /* 0x30000022ffb37230 */ /* 0x000fe40000004100 */
[----:B-----5:R-:W-:Y:S01]  /*5f80*/  FFMA.FTZ R171, R206, R171, R173 ;  /* 0x000000abceab7223 */ /* 0x020fe200000100ad */
[----:B------:R-:W-:Y:S01]  /*5f90*/  MOV R173, RZ ;  /* 0x000000ff00ad7202 */ /* 0x000fe20000000f00 */
[----:B------:R-:W-:-:S02]  /*5fa0*/  HADD2.F32 R217, -RZ, R32.H0_H0 ;  /* 0x20000020ffd97230 */ /* 0x000fc40000004100 */
[----:B------:R-:W-:Y:S01]  /*5fb0*/  FFMA.FTZ R216, R8, R169, R170 ;  /* 0x000000a908d87223 */ /* 0x000fe200000100aa */
[----:B------:R-:W-:Y:S01]  /*5fc0*/  FMUL.FTZ R171, R168, R171 ;  /* 0x000000aba8ab7220 */ /* 0x000fe20000410000 */
[----:B------:R-:W-:-:S03]  /*5fd0*/  @P6 HADD2.F32 R172, -RZ, R165.H0_H0 ;  /* 0x200000a5ffac6230 */ /* 0x000fc60000004100 */
[----:B------:R-:W-:-:S04]  /*5fe0*/  FMUL.FTZ R175, R171, UR11 ;  /* 0x0000000babaf7c20 */ /* 0x000fc80008410000 */
[-C--:B------:R-:W-:Y:S01]  /*5ff0*/  FMUL.FTZ R171, R150, R175.reuse ;  /* 0x000000af96ab7220 */ /* 0x080fe20000410000 */
[----:B------:R-:W-:Y:S01]  /*6000*/  @P6 FMUL.FTZ R173, R172, R175 ;  /* 0x000000afacad6220 */ /* 0x000fe20000410000 */
[----:B------:R-:W-:Y:S01]  /*6010*/  FADD.FTZ R175, R13, -R174 ;  /* 0x800000ae0daf7221 */ /* 0x000fe20000010000 */
[----:B------:R-:W-:Y:S02]  /*6020*/  HFMA2 R174, -RZ, RZ, 0, 0 ;  /* 0x00000000ffae7431 */ /* 0x000fe400000001ff */
[----:B------:R-:W-:Y:S01]  /*6030*/  FSEL R171, R171, RZ, P6 ;  /* 0x000000ffabab7208 */ /* 0x000fe20003000000 */
[----:B------:R-:W-:Y:S01]  /*6040*/  FFMA.FTZ R175, R206, R175, R177 ;  /* 0x000000afceaf7223 */ /* 0x000fe200000100b1 */
[----:B------:R-:W-:Y:S01]  /*6050*/  LOP3.LUT P6, RZ, R210, 0xff000000, RZ, 0xc0, !PT ;  /* 0xff000000d2ff7812 */ /* 0x000fe200078cc0ff */
[----:B------:R-:W-:Y:S02]  /*6060*/  FADD.FTZ R54, R54, R173 ;  /* 0x000000ad36367221 */ /* 0x000fe40000010000 */
[----:B------:R-:W-:Y:S01]  /*6070*/  FMUL.FTZ R172, R168, R175 ;  /* 0x000000afa8ac7220 */ /* 0x000fe20000410000 */
[----:B------:R-:W-:-:S03]  /*6080*/  FFMA.FTZ R175, R15, R169, R170 ;  /* 0x000000a90faf7223 */ /* 0x000fc600000100aa */
[----:B------:R-:W-:Y:S01]  /*6090*/  FMUL.FTZ R176, R172, UR11 ;  /* 0x0000000bacb07c20 */ /* 0x000fe20008410000 */
[----:B------:R-:W-:-:S03]  /*60a0*/  FADD.FTZ R175, R16, -R175 ;  /* 0x800000af10af7221 */ /* 0x000fc60000010000 */
[----:B------:R-:W-:Y:S02]  /*60b0*/  FMUL.FTZ R172, R151, R176 ;  /* 0x000000b097ac7220 */ /* 0x000fe40000410000 */
[----:B------:R-:W-:-:S03]  /*60c0*/  @P6 HADD2.F32 R165, -RZ, R165.H1_H1 ;  /* 0x300000a5ffa56230 */ /* 0x000fc60000004100 */
[----:B------:R-:W-:Y:S02]  /*60d0*/  FSEL R172, R172, RZ, P6 ;  /* 0x000000ffacac7208 */ /* 0x000fe40003000000 */
[----:B------:R-:W-:Y:S01]  /*60e0*/  @P6 FMUL.FTZ R174, R165, R176 ;  /* 0x000000b0a5ae6220 */ /* 0x000fe20000410000 */
[----:B------:R-:W-:Y:S01]  /*60f0*/  LOP3.LUT P6, RZ, R211, 0xff, RZ, 0xc0, !PT ;  /* 0x000000ffd3ff7812 */ /* 0x000fe200078cc0ff */
[----:B------:R-:W-:Y:S02]  /*6100*/  HADD2.F32 R165, -RZ, R34.H0_H0 ;  /* 0x20000022ffa57230 */ /* 0x000fe40000004100 */
[----:B------:R-:W-:-:S03]  /*6110*/  FADD.FTZ R55, R55, R174 ;  /* 0x000000ae37377221 */ /* 0x000fc60000010000 */
[----:B------:R-:W-:Y:S01]  /*6120*/  FFMA.FTZ R165, R206, R175, R165 ;  /* 0x000000afcea57223 */ /* 0x000fe200000100a5 */
[----:B------:R-:W-:-:S03]  /*6130*/  MOV R175, RZ ;  /* 0x000000ff00af7202 */ /* 0x000fc60000000f00 */
[----:B------:R-:W-:-:S03]  /*6140*/  FMUL.FTZ R165, R168, R165 ;  /* 0x000000a5a8a57220 */ /* 0x000fc60000410000 */
[----:B------:R-:W-:Y:S02]  /*6150*/  @P6 HADD2.F32 R176, -RZ, R166.H0_H0 ;  /* 0x200000a6ffb06230 */ /* 0x000fe40000004100 */
[----:B------:R-:W-:-:S04]  /*6160*/  FMUL.FTZ R177, R165, UR11 ;  /* 0x0000000ba5b17c20 */ /* 0x000fc80008410000 */
[-C--:B------:R-:W-:Y:S01]  /*6170*/  FMUL.FTZ R165, R144, R177.reuse ;  /* 0x000000b190a57220 */ /* 0x080fe20000410000 */
[----:B------:R-:W-:Y:S01]  /*6180*/  @P6 FMUL.FTZ R175, R176, R177 ;  /* 0x000000b1b0af6220 */ /* 0x000fe20000410000 */
[----:B------:R-:W-:-:S03]  /*6190*/  FFMA.FTZ R176, R18, R169, R170 ;  /* 0x000000a912b07223 */ /* 0x000fc600000100aa */
[----:B------:R-:W-:Y:S01]  /*61a0*/  FSEL R165, R165, RZ, P6 ;  /* 0x000000ffa5a57208 */ /* 0x000fe20003000000 */
[----:B------:R-:W-:Y:S01]  /*61b0*/  FADD.FTZ R177, R17, -R176 ;  /* 0x800000b011b17221 */ /* 0x000fe20000010000 */
[----:B------:R-:W-:Y:S01]  /*61c0*/  LOP3.LUT P6, RZ, R211, 0xff00, RZ, 0xc0, !PT ;  /* 0x0000ff00d3ff7812 */ /* 0x000fe200078cc0ff */
[----:B------:R-:W-:Y:S02]  /*61d0*/  HFMA2 R176, -RZ, RZ, 0, 0 ;  /* 0x00000000ffb07431 */ /* 0x000fe400000001ff */
[----:B------:R-:W-:Y:S01]  /*61e0*/  FADD.FTZ R48, R48, R175 ;  /* 0x000000af30307221 */ /* 0x000fe20000010000 */
[----:B------:R-:W-:Y:S01]  /*61f0*/  FFMA.FTZ R177, R206, R177, R179 ;  /* 0x000000b1ceb17223 */ /* 0x000fe200000100b3 */
[----:B------:R-:W-:-:S03]  /*6200*/  FFMA.FTZ R179, R19, R169, R170 ;  /* 0x000000a913b37223 */ /* 0x000fc600000100aa */
[----:B------:R-:W-:Y:S01]  /*6210*/  FMUL.FTZ R177, R168, R177 ;  /* 0x000000b1a8b17220 */ /* 0x000fe20000410000 */
[----:B------:R-:W-:-:S03]  /*6220*/  FADD.FTZ R179, R20, -R179 ;  /* 0x800000b314b37221 */ /* 0x000fc60000010000 */
[----:B------:R-:W-:Y:S01]  /*6230*/  FMUL.FTZ R178, R177, UR11 ;  /* 0x0000000bb1b27c20 */ /* 0x000fe20008410000 */
[----:B------:R-:W-:-:S03]  /*6240*/  @P6 HADD2.F32 R177, -RZ, R166.H1_H1 ;  /* 0x300000a6ffb16230 */ /* 0x000fc60000004100 */
[-C--:B------:R-:W-:Y:S02]  /*6250*/  FMUL.FTZ R166, R145, R178.reuse ;  /* 0x000000b291a67220 */ /* 0x080fe40000410000 */
[----:B------:R-:W-:Y:S01]  /*6260*/  @P6 FMUL.FTZ R176, R177, R178 ;  /* 0x000000b2b1b06220 */ /* 0x000fe20000410000 */
[----:B------:R-:W-:Y:S02]  /*6270*/  HADD2.F32 R177, -RZ, R35.H0_H0 ;  /* 0x20000023ffb17230 */ /* 0x000fe40000004100 */
[----:B------:R-:W-:Y:S02]  /*6280*/  FSEL R166, R166, RZ, P6 ;  /* 0x000000ffa6a67208 */ /* 0x000fe40003000000 */
[----:B------:R-:W-:Y:S01]  /*6290*/  LOP3.LUT P6, RZ, R211, 0xff0000, RZ, 0xc0, !PT ;  /* 0x00ff0000d3ff7812 */ /* 0x000fe200078cc0ff */
[----:B------:R-:W-:Y:S01]  /*62a0*/  FADD.FTZ R49, R49, R176 ;  /* 0x000000b031317221 */ /* 0x000fe20000010000 */
[----:B------:R-:W-:Y:S01]  /*62b0*/  FFMA.FTZ R177, R206, R179, R177 ;  /* 0x000000b3ceb17223 */ /* 0x000fe200000100b1 */
[----:B------:R-:W-:-:S02]  /*62c0*/  F2FP.F16.F32.PACK_AB R166, R166, R165 ;  /* 0x000000a5a6a6723e */ /* 0x000fc400000000ff */
[----:B------:R-:W-:Y:S01]  /*62d0*/  F2FP.F16.F32.PACK_AB R165, R172, R171 ;  /* 0x000000abaca5723e */ /* 0x000fe200000000ff */
[----:B------:R-:W-:-:S04]  /*62e0*/  FMUL.FTZ R177, R168, R177 ;  /* 0x000000b1a8b17220 */ /* 0x000fc80000410000 */
[----:B------:R-:W-:-:S03]  /*62f0*/  FMUL.FTZ R179, R177, UR11 ;  /* 0x0000000bb1b37c20 */ /* 0x000fc60008410000 */
[----:B------:R-:W-:Y:S02]  /*6300*/  @P6 HADD2.F32 R178, -RZ, R167.H0_H0 ;  /* 0x200000a7ffb26230 */ /* 0x000fe40000004100 */
[----:B------:R-:W-:-:S03]  /*6310*/  FMUL.FTZ R177, R146, R179 ;  /* 0x000000b392b17220 */ /* 0x000fc60000410000 */
[----:B------:R-:W-:Y:S01]  /*6320*/  @P6 FMUL.FTZ R215, R178, R179 ;  /* 0x000000b3b2d76220 */ /* 0x000fe20000410000 */
[----:B------:R-:W-:Y:S01]  /*6330*/  FFMA.FTZ R178, R22, R169, R170 ;  /* 0x000000a916b27223 */ /* 0x000fe200000100aa */
[----:B------:R-:W-:Y:S01]  /*6340*/  FSEL R218, R177, RZ, P6 ;  /* 0x000000ffb1da7208 */ /* 0x000fe20003000000 */
[----:B------:R-:W-:Y:S01]  /*6350*/  HADD2.F32 R179, -RZ, R35.H1_H1 ;  /* 0x30000023ffb37230 */ /* 0x000fe20000004100 */
[----:B------:R-:W-:Y:S01]  /*6360*/  ISETP.GE.U32.AND P6, PT, R210, RZ, PT ;  /* 0x000000ffd200720c */ /* 0x000fe20003fc6070 */
[----:B------:R-:W-:Y:S01]  /*6370*/  FADD.FTZ R177, R21, -R178 ;  /* 0x800000b215b17221 */ /* 0x000fe20000010000 */
[----:B------:R-:W-:Y:S02]  /*6380*/  HFMA2 R178, -RZ, RZ, 0, 0 ;  /* 0x00000000ffb27431 */ /* 0x000fe400000001ff */
[----:B------:R-:W-:Y:S01]  /*6390*/  FADD.FTZ R215, R50, R215 ;  /* 0x000000d732d77221 */ /* 0x000fe20000010000 */
[----:B------:R-:W-:Y:S01]  /*63a0*/  ISETP.GE.U32.AND.EX P6, PT, R211, 0x1000000, PT, P6 ;  /* 0x01000000d300780c */ /* 0x000fe20003fc6160 */
[----:B------:R-:W-:-:S04]  /*63b0*/  FFMA.FTZ R177, R206, R177, R179 ;  /* 0x000000b1ceb17223 */ /* 0x000fc800000100b3 */
[----:B------:R-:W-:-:S04]  /*63c0*/  FMUL.FTZ R177, R168, R177 ;  /* 0x000000b1a8b17220 */ /* 0x000fc80000410000 */
[----:B------:R-:W-:Y:S01]  /*63d0*/  FMUL.FTZ R214, R177, UR11 ;  /* 0x0000000bb1d67c20 */ /* 0x000fe20008410000 */
[----:B------:R-:W-:-:S03]  /*63e0*/  FFMA.FTZ R177, R7, R169, R170 ;  /* 0x000000a907b17223 */ /* 0x000fc600000100aa */
[----:B------:R-:W-:Y:S02]  /*63f0*/  @P6 HADD2.F32 R179, -RZ, R167.H1_H1 ;  /* 0x300000a7ffb36230 */ /* 0x000fe40000004100 */
[-C--:B------:R-:W-:Y:S01]  /*6400*/  FMUL.FTZ R167, R147, R214.reuse ;  /* 0x000000d693a77220 */ /* 0x080fe20000410000 */
[----:B------:R-:W-:Y:S02]  /*6410*/  FADD.FTZ R177, R10, -R177 ;  /* 0x800000b10ab17221 */ /* 0x000fe40000010000 */
[----:B------:R-:W-:Y:S02]  /*6420*/  @P6 FMUL.FTZ R178, R179, R214 ;  /* 0x000000d6b3b26220 */ /* 0x000fe40000410000 */
[----:B------:R-:W-:Y:S01]  /*6430*/  FSEL R179, R167, RZ, P6 ;  /* 0x000000ffa7b37208 */ /* 0x000fe20003000000 */
[----:B------:R-:W-:Y:S01]  /*6440*/  FFMA.FTZ R167, R206, R177, R217 ;  /* 0x000000b1cea77223 */ /* 0x000fe200000100d9 */
[----:B------:R-:W-:Y:S01]  /*6450*/  LOP3.LUT P6, RZ, R210, 0xff, RZ, 0xc0, !PT ;  /* 0x000000ffd2ff7812 */ /* 0x000fe200078cc0ff */
[----:B------:R-:W-:-:S02]  /*6460*/  FADD.FTZ R51, R51, R178 ;  /* 0x000000b233337221 */ /* 0x000fc40000010000 */
[----:B------:R-:W-:-:S04]  /*6470*/  FMUL.FTZ R167, R168, R167 ;  /* 0x000000a7a8a77220 */ /* 0x000fc80000410000 */
[----:B------:R-:W-:Y:S01]  /*6480*/  FMUL.FTZ R217, R167, UR11 ;  /* 0x0000000ba7d97c20 */ /* 0x000fe20008410000 */
[----:B------:R-:W-:-:S03]  /*6490*/  MOV R167, RZ ;  /* 0x000000ff00a77202 */ /* 0x000fc60000000f00 */
[----:B------:R-:W-:Y:S02]  /*64a0*/  FMUL.FTZ R177, R148, R217 ;  /* 0x000000d994b17220 */ /* 0x000fe40000410000 */
[----:B------:R-:W-:-:S05]  /*64b0*/  @P6 HADD2.F32 R214, -RZ, R164.H0_H0 ;  /* 0x200000a4ffd66230 */ /* 0x000fca0000004100 */
[----:B------:R-:W-:Y:S01]  /*64c0*/  @P6 FMUL.FTZ R167, R214, R217 ;  /* 0x000000d9d6a76220 */ /* 0x000fe20000410000 */
[----:B------:R-:W-:Y:S01]  /*64d0*/  FSEL R214, R177, RZ, P6 ;  /* 0x000000ffb1d67208 */ /* 0x000fe20003000000 */
[----:B------:R-:W-:Y:S01]  /*64e0*/  HADD2.F32 R217, -RZ, R32.H1_H1 ;  /* 0x30000020ffd97230 */ /* 0x000fe20000004100 */
[----:B------:R-:W-:Y:S01]  /*64f0*/  LOP3.LUT P6, RZ, R210, 0xff00, RZ, 0xc0, !PT ;  /* 0x0000ff00d2ff7812 */ /* 0x000fe200078cc0ff */
[----:B------:R-:W-:Y:S01]  /*6500*/  FADD.FTZ R177, R11, -R216 ;  /* 0x800000d80bb17221 */ /* 0x000fe20000010000 */
[----:B------:R-:W-:Y:S01]  /*6510*/  FADD.FTZ R52, R52, R167 ;  /* 0x000000a734347221 */ /* 0x000fe20000010000 */
[----:B------:R-:W-:Y:S02]  /*6520*/  F2FP.F16.F32.PACK_AB R167, R179, R218 ;  /* 0x000000dab3a7723e */ /* 0x000fe400000000ff */
[----:B------:R-:W-:-:S04]  /*6530*/  FFMA.FTZ R177, R206, R177, R217 ;  /* 0x000000b1ceb17223 */ /* 0x000fc800000100d9 */
[----:B------:R-:W-:-:S04]  /*6540*/  FMUL.FTZ R177, R168, R177 ;  /* 0x000000b1a8b17220 */ /* 0x000fc80000410000 */
[----:B------:R-:W-:Y:S01]  /*6550*/  FMUL.FTZ R216, R177, UR11 ;  /* 0x0000000bb1d87c20 */ /* 0x000fe20008410000 */
[----:B------:R-:W-:Y:S02]  /*6560*/  @P6 HADD2.F32 R217, -RZ, R164.H1_H1 ;  /* 0x300000a4ffd96230 */ /* 0x000fe40000004100 */
[----:B------:R-:W-:Y:S02]  /*6570*/  HFMA2 R164, -RZ, RZ, 0, 0 ;  /* 0x00000000ffa47431 */ /* 0x000fe400000001ff */
[-C--:B------:R-:W-:Y:S01]  /*6580*/  FMUL.FTZ R173, R149, R216.reuse ;  /* 0x000000d895ad7220 */ /* 0x080fe20000410000 */
[----:B------:R-:W-:-:S04]  /*6590*/  @P6 FMUL.FTZ R164, R217, R216 ;  /* 0x000000d8d9a46220 */ /* 0x000fc80000410000 */
[----:B------:R-:W-:Y:S01]  /*65a0*/  FSEL R173, R173, RZ, P6 ;  /* 0x000000ffadad7208 */ /* 0x000fe20003000000 */
[----:B------:R-:W-:-:S03]  /*65b0*/  FADD.FTZ R53, R53, R164 ;  /* 0x000000a435357221 */ /* 0x000fc60000010000 */
[----:B------:R-:W-:-:S07]  /*65c0*/  F2FP.F16.F32.PACK_AB R164, R173, R214 ;  /* 0x000000d6ada4723e */ /* 0x000fce00000000ff */
.L_x_5943:
        /* <DEDUP_REMOVED lines=8> */
.L_x_5941:
[----:B------:R-:W-:Y:S05]  /*6650*/  BSYNC.RECONVERGENT B1 ;  /* 0x0000000000017941 */ /* 0x000fea0003800200 */
.L_x_5940:
        /* <DEDUP_REMOVED lines=12> */
[----:B------:R-:W-:Y:S01]  /*6720*/  FFMA.FTZ R176, R27, R169, R170 ;  /* 0x000000a91bb07223 */ /* 0x000fe200000100aa */
[----:B------:R-:W-:Y:S02]  /*6730*/  HADD2.F32 R177, -RZ, R30.H1_H1 ;  /* 0x3000001effb17230 */ /* 0x000fe40000004100 */
[----:B------:R-:W-:Y:S02]  /*6740*/  HFMA2 R178, -RZ, RZ, 0, 0 ;  /* 0x00000000ffb27431 */ /* 0x000fe400000001ff */
[----:B-----5:R-:W-:Y:S01]  /*6750*/  FFMA.FTZ R161, R206, R163, R161 ;  /* 0x000000a3cea17223 */ /* 0x020fe200000100a1 */
[----:B------:R-:W-:Y:S01]  /*6760*/  CS2R R162, SRZ ;  /* 0x0000000000a27805 */ /* 0x000fe2000001ff00 */
        /* <DEDUP_REMOVED lines=11> */
[----:B------:R-:W-:Y:S01]  /*6820*/  @P6 FMUL.FTZ R163, R173, R160 ;  /* 0x000000a0ada36220 */ /* 0x000fe20000410000 */
[----:B------:R-:W-:Y:S02]  /*6830*/  HADD2.F32 R173, -RZ, R29.H1_H1 ;  /* 0x3000001dffad7230 */ /* 0x000fe40000004100 */
[----:B------:R-:W-:Y:S01]  /*6840*/  FADD.FTZ R160, R180, -R175 ;  /* 0x800000afb4a07221 */ /* 0x000fe20000010000 */
[----:B------:R-:W-:Y:S01]  /*6850*/  FSEL R171, R171, RZ, P6 ;  /* 0x000000ffabab7208 */ /* 0x000fe20003000000 */
[----:B------:R-:W-:Y:S01]  /*6860*/  FADD.FTZ R46, R46, R163 ;  /* 0x000000a32e2e7221 */ /* 0x000fe20000010000 */
[----:B------:R-:W-:Y:S01]  /*6870*/  LOP3.LUT P6, RZ, R208, 0xff000000, RZ, 0xc0, !PT ;  /* 0xff000000d0ff7812 */ /* 0x000fe200078cc0ff */
[----:B------:R-:W-:Y:S01]  /*6880*/  FFMA.FTZ R160, R206, R160, R173 ;  /* 0x000000a0cea07223 */ /* 0x000fe200000100ad */
[----:B------:R-:W-:Y:S01]  /*6890*/  HADD2.F32 R173, -RZ, R30.H0_H0 ;  /* 0x2000001effad7230 */ /* 0x000fe20000004100 */
[----:B------:R-:W-:-:S02]  /*68a0*/  MOV R175, RZ ;  /* 0x000000ff00af7202 */ /* 0x000fc40000000f00 */
[C---:B------:R-:W-:Y:S01]  /*68b0*/  FMUL.FTZ R172, R160.reuse, R168 ;  /* 0x000000a8a0ac7220 */ /* 0x040fe20000410000 */
[----:B------:R-:W-:Y:S01]  /*68c0*/  F2FP.F16.F32.PACK_AB R161, R160, R161 ;  /* 0x000000a1a0a1723e */ /* 0x000fe200000000ff */
[----:B------:R-:W-:Y:S02]  /*68d0*/  FFMA.FTZ R173, R206, R176, R173 ;  /* 0x000000b0cead7223 */ /* 0x000fe400000100ad */
[----:B------:R-:W-:-:S04]  /*68e0*/  FMUL.FTZ R174, R172, UR11 ;  /* 0x0000000bacae7c20 */ /* 0x000fc80008410000 */
        /* <DEDUP_REMOVED lines=38> */
[-CC-:B------:R-:W-:Y:S01]  /*6b50*/  FFMA.FTZ R217, R23, R169.reuse, R170.reuse ;  /* 0x000000a917d97223 */ /* 0x180fe200000100aa */
[----:B------:R-:W-:Y:S01]  /*6b60*/  FFMA.FTZ R170, R184, R169, R170 ;  /* 0x000000a9b8aa7223 */ /* 0x000fe200000100aa */
[----:B------:R-:W-:Y:S01]  /*6b70*/  HADD2.F32 R169, -RZ, R28.H1_H1 ;  /* 0x3000001cffa97230 */ /* 0x000fe20000004100 */
[----:B------:R-:W-:Y:S01]  /*6b80*/  ISETP.GE.U32.AND.EX P6, PT, R209, 0x1000000, PT, P6 ;  /* 0x01000000d100780c */ /* 0x000fe20003fc6160 */
[----:B------:R-:W-:Y:S01]  /*6b90*/  FFMA.FTZ R220, R206, R214, R179 ;  /* 0x000000d6cedc7223 */ /* 0x000fe200000100b3 */
[----:B------:R-:W-:Y:S01]  /*6ba0*/  FADD.FTZ R219, R186, -R217 ;  /* 0x800000d9badb7221 */ /* 0x000fe20000010000 */
[----:B------:R-:W-:Y:S01]  /*6bb0*/  FADD.FTZ R170, R189, -R170 ;  /* 0x800000aabdaa7221 */ /* 0x000fe20000010000 */
[----:B------:R-:W-:Y:S01]  /*6bc0*/  FADD.FTZ R42, R42, R215 ;  /* 0x000000d72a2a7221 */ /* 0x000fe20000010000 */
        /* <DEDUP_REMOVED lines=10> */
[C---:B------:R-:W-:Y:S01]  /*6c70*/  FFMA.FTZ R219, R206.reuse, R219, R167 ;  /* 0x000000dbcedb7223 */ /* 0x040fe200000100a7 */
[----:B------:R-:W-:-:S03]  /*6c80*/  FFMA.FTZ R206, R206, R170, R169 ;  /* 0x000000aacece7223 */ /* 0x000fc600000100a9 */
[-C--:B------:R-:W-:Y:S01]  /*6c90*/  FMUL.FTZ R167, R219, R168.reuse ;  /* 0x000000a8dba77220 */ /* 0x080fe20000410000 */
[C---:B------:R-:W-:Y:S01]  /*6ca0*/  FMUL.FTZ R168, R206.reuse, R168 ;  /* 0x000000a8cea87220 */ /* 0x040fe20000410000 */
[----:B------:R-:W-:Y:S02]  /*6cb0*/  F2FP.F16.F32.PACK_AB R160, R206, R219 ;  /* 0x000000dbcea0723e */ /* 0x000fe400000000ff */
[----:B------:R-:W-:Y:S01]  /*6cc0*/  FMUL.FTZ R218, R167, UR11 ;  /* 0x0000000ba7da7c20 */ /* 0x000fe20008410000 */
[----:B------:R-:W-:Y:S01]  /*6cd0*/  MOV R167, RZ ;  /* 0x000000ff00a77202 */ /* 0x000fe20000000f00 */
[----:B------:R-:W-:Y:S01]  /*6ce0*/  FMUL.FTZ R168, R168, UR11 ;  /* 0x0000000ba8a87c20 */ /* 0x000fe20008410000 */
        /* <DEDUP_REMOVED lines=15> */
.L_x_5944:
[-CC-:B------:R-:W-:Y:S01]  /*6de0*/  FFMA.FTZ R171, R187, R169.reuse, R170.reuse ;  /* 0x000000a9bbab7223 */ /* 0x180fe200000100aa */
[----:B------:R-:W-:Y:S01]  /*6df0*/  HADD2.F32 R173, -RZ, R29.H0_H0 ;  /* 0x2000001dffad7230 */ /* 0x000fe20000004100 */
[----:B------:R-:W-:Y:S01]  /*6e00*/  LOP3.LUT P6, RZ, R208, 0xff0000, RZ, 0xc0, !PT ;  /* 0x00ff0000d0ff7812 */ /* 0x000fe200078cc0ff */
[-CC-:B------:R-:W-:Y:S01]  /*6e10*/  FFMA.FTZ R177, R188, R169.reuse, R170.reuse ;  /* 0x000000a9bcb17223 */ /* 0x180fe200000100aa */
[----:B------:R-:W-:Y:S01]  /*6e20*/  FADD.FTZ R171, R190, -R171 ;  /* 0x800000abbeab7221 */ /* 0x000fe20000010000 */
[----:B------:R-:W-:Y:S02]  /*6e30*/  HFMA2 R174, -RZ, RZ, 0, 0 ;  /* 0x00000000ffae7431 */ /* 0x000fe400000001ff */
[----:B------:R-:W-:Y:S01]  /*6e40*/  FFMA.FTZ R178, R27, R169, R170 ;  /* 0x000000a91bb27223 */ /* 0x000fe200000100aa */
[----:B------:R-:W-:Y:S01]  /*6e50*/  FADD.FTZ R177, R180, -R177 ;  /* 0x800000b1b4b17221 */ /* 0x000fe20000010000 */
[----:B-----5:R-:W-:Y:S01]  /*6e60*/  FFMA.FTZ R171, R206, R171, R173 ;  /* 0x000000abceab7223 */ /* 0x020fe200000100ad */
[----:B------:R-:W-:Y:S01]  /*6e70*/  MOV R173, RZ ;  /* 0x000000ff00ad7202 */ /* 0x000fe20000000f00 */
[----:B------:R-:W-:-:S02]  /*6e80*/  HADD2.F32 R179, -RZ, R30.H1_H1 ;  /* 0x3000001effb37230 */ /* 0x000fc40000004100 */
[----:B------:R-:W-:Y:S02]  /*6e90*/  HFMA2 R214, -RZ, RZ, 0, 0 ;  /* 0x00000000ffd67431 */ /* 0x000fe400000001ff */
[----:B------:R-:W-:Y:S01]  /*6ea0*/  FMUL.FTZ R171, R168, R171 ;  /* 0x000000aba8ab7220 */ /* 0x000fe20000410000 */
[----:B------:R-:W-:Y:S02]  /*6eb0*/  HADD2.F32 R217, -RZ, R28.H0_H0 ;  /* 0x2000001cffd97230 */ /* 0x000fe40000004100 */
[----:B------:R-:W-:Y:S02]  /*6ec0*/  @P6 HADD2.F32 R172, -RZ, R165.H0_H0 ;  /* 0x200000a5ffac6230 */ /* 0x000fe40000004100 */
[----:B------:R-:W-:-:S04]  /*6ed0*/  FMUL.FTZ R175, R171, UR11 ;  /* 0x0000000babaf7c20 */ /* 0x000fc80008410000 */
[-C--:B------:R-:W-:Y:S01]  /*6ee0*/  FMUL.FTZ R171, R134, R175.reuse ;  /* 0x000000af86ab7220 */ /* 0x080fe20000410000 */
[----:B------:R-:W-:Y:S01]  /*6ef0*/  @P6 FMUL.FTZ R173, R172, R175 ;  /* 0x000000afacad6220 */ /* 0x000fe20000410000 */
[----:B------:R-:W-:-:S03]  /*6f00*/  HADD2.F32 R175, -RZ, R29.H1_H1 ;  /* 0x3000001dffaf7230 */ /* 0x000fc60000004100 */
[----:B------:R-:W-:Y:S01]  /*6f10*/  FSEL R171, R171, RZ, P6 ;  /* 0x000000ffabab7208 */ /* 0x000fe20003000000 */
[----:B------:R-:W-:Y:S01]  /*6f20*/  FADD.FTZ R46, R46, R173 ;  /* 0x000000ad2e2e7221 */ /* 0x000fe20000010000 */
[----:B------:R-:W-:Y:S01]  /*6f30*/  LOP3.LUT P6, RZ, R208, 0xff000000, RZ, 0xc0, !PT ;  /* 0xff000000d0ff7812 */ /* 0x000fe200078cc0ff */
[----:B------:R-:W-:-:S04]  /*6f40*/  FFMA.FTZ R175, R206, R177, R175 ;  /* 0x000000b1ceaf7223 */ /* 0x000fc800000100af */
[----:B------:R-:W-:Y:S01]  /*6f50*/  FMUL.FTZ R172, R168, R175 ;  /* 0x000000afa8ac7220 */ /* 0x000fe20000410000 */
[----:B------:R-:W-:-:S03]  /*6f60*/  HADD2.F32 R175, -RZ, R30.H0_H0 ;  /* 0x2000001effaf7230 */ /* 0x000fc60000004100 */
[----:B------:R-:W-:-:S04]  /*6f70*/  FMUL.FTZ R176, R172, UR11 ;  /* 0x0000000bacb07c20 */ /* 0x000fc80008410000 */
[----:B------:R-:W-:Y:S02]  /*6f80*/  @P6 HADD2.F32 R165, -RZ, R165.H1_H1 ;  /* 0x300000a5ffa56230 */ /* 0x000fe40000004100 */
[----:B------:R-:W-:-:S03]  /*6f90*/  FMUL.FTZ R172, R135, R176 ;  /* 0x000000b087ac7220 */ /* 0x000fc60000410000 */
[----:B------:R-:W-:Y:S02]  /*6fa0*/  @P6 FMUL.FTZ R174, R165, R176 ;  /* 0x000000b0a5ae6220 */ /* 0x000fe40000410000 */
[----:B------:R-:W-:Y:S01]  /*6fb0*/  FSEL R172, R172, RZ, P6 ;  /* 0x000000ffacac7208 */ /* 0x000fe20003000000 */
[----:B------:R-:W-:Y:S01]  /*6fc0*/  FADD.FTZ R165, R25, -R178 ;  /* 0x800000b219a57221 */ /* 0x000fe20000010000 */
[----:B------:R-:W-:Y:S01]  /*6fd0*/  LOP3.LUT P6, RZ, R209, 0xff, RZ, 0xc0, !PT ;  /* 0x000000ffd1ff7812 */ /* 0x000fe200078cc0ff */
[----:B------:R-:W-:Y:S02]  /*6fe0*/  FADD.FTZ R47, R47, R174 ;  /* 0x000000ae2f2f7221 */ /* 0x000fe40000010000 */
[----:B------:R-:W-:Y:S01]  /*6ff0*/  FFMA.FTZ R165, R206, R165, R175 ;  /* 0x000000a5cea57223 */ /* 0x000fe200000100af */
[----:B------:R-:W-:-:S03]  /*7000*/  MOV R175, RZ ;  /* 0x000000ff00af7202 */ /* 0x000fc60000000f00 */
[----:B------:R-:W-:-:S04]  /*7010*/  FMUL.FTZ R165, R168, R165 ;  /* 0x000000a5a8a57220 */ /* 0x000fc80000410000 */
[----:B------:R-:W-:Y:S02]  /*7020*/  FMUL.FTZ R177, R165, UR11 ;  /* 0x0000000ba5b17c20 */ /* 0x000fe40008410000 */
[----:B------:R-:W-:Y:S02]  /*7030*/  @P6 HADD2.F32 R176, -RZ, R166.H0_H0 ;  /* 0x200000a6ffb06230 */ /* 0x000fe40000004100 */
[----:B------:R-:W-:-:S03]  /*7040*/  FMUL.FTZ R165, R128, R177 ;  /* 0x000000b180a57220 */ /* 0x000fc60000410000 */
[----:B------:R-:W-:Y:S01]  /*7050*/  @P6 FMUL.FTZ R175, R176, R177 ;  /* 0x000000b1b0af6220 */ /* 0x000fe20000410000 */
[----:B------:R-:W-:Y:S01]  /*7060*/  FFMA.FTZ R176, R24, R169, R170 ;  /* 0x000000a918b07223 */ /* 0x000fe200000100aa */
[----:B------:R-:W-:Y:S02]  /*7070*/  FSEL R165, R165, RZ, P6 ;  /* 0x000000ffa5a57208 */ /* 0x000fe40003000000 */
[----:B------:R-:W-:Y:S01]  /*7080*/  LOP3.LUT P6, RZ, R209, 0xff00, RZ, 0xc0, !PT ;  /* 0x0000ff00d1ff7812 */ /* 0x000fe200078cc0ff */
[----:B------:R-:W-:Y:S01]  /*7090*/  FADD.FTZ R177, R181, -R176 ;  /* 0x800000b0b5b17221 */ /* 0x000fe20000010000 */
        /* <DEDUP_REMOVED lines=13> */
[----:B------:R-:W-:Y:S01]  /*7170*/  FFMA.FTZ R177, R206, R179, R177 ;  /* 0x000000b3ceb17223 */ /* 0x000fe200000100b1 */
[----:B------:R-:W-:Y:S02]  /*7180*/  MOV R179, RZ ;  /* 0x000000ff00b37202 */ /* 0x000fe40000000f00 */
[----:B------:R-:W-:Y:S01]  /*7190*/  F2FP.F16.F32.PACK_AB R166, R166, R165 ;  /* 0x000000a5a6a6723e */ /* 0x000fe200000000ff */
[----:B------:R-:W-:Y:S01]  /*71a0*/  FMUL.FTZ R177, R168, R177 ;  /* 0x000000b1a8b17220 */ /* 0x000fe20000410000 */
[----:B------:R-:W-:-:S03]  /*71b0*/  F2FP.F16.F32.PACK_AB R165, R172, R171 ;  /* 0x000000abaca5723e */ /* 0x000fc600000000ff */
[----:B------:R-:W-:-:S04]  /*71c0*/  FMUL.FTZ R215, R177, UR11 ;  /* 0x0000000bb1d77c20 */ /* 0x000fc80008410000 */
        /* <DEDUP_REMOVED lines=8> */
[----:B------:R-:W-:Y:S02]  /*7250*/  FADD.FTZ R42, R42, R179 ;  /* 0x000000b32a2a7221 */ /* 0x000fe40000010000 */
[----:B------:R-:W-:Y:S01]  /*7260*/  ISETP.GE.U32.AND.EX P6, PT, R209, 0x1000000, PT, P6 ;  /* 0x01000000d100780c */ /* 0x000fe20003fc6160 */
[----:B------:R-:W-:-:S04]  /*7270*/  FFMA.FTZ R177, R206, R177, R215 ;  /* 0x000000b1ceb17223 */ /* 0x000fc800000100d7 */
[----:B------:R-:W-:-:S04]  /*7280*/  FMUL.FTZ R177, R168, R177 ;  /* 0x000000b1a8b17220 */ /* 0x000fc80000410000 */
[----:B------:R-:W-:Y:S01]  /*7290*/  FMUL.FTZ R178, R177, UR11 ;  /* 0x0000000bb1b27c20 */ /* 0x000fe20008410000 */
[-CC-:B------:R-:W-:Y:S01]  /*72a0*/  FFMA.FTZ R177, R23, R169.reuse, R170.reuse ;  /* 0x000000a917b17223 */ /* 0x180fe200000100aa */
[----:B------:R-:W-:Y:S02]  /*72b0*/  FFMA.FTZ R170, R184, R169, R170 ;  /* 0x000000a9b8aa7223 */ /* 0x000fe400000100aa */
[----:B------:R-:W-:Y:S02]  /*72c0*/  @P6 HADD2.F32 R215, -RZ, R167.H1_H1 ;  /* 0x300000a7ffd76230 */ /* 0x000fe40000004100 */
[-C--:B------:R-:W-:Y:S01]  /*72d0*/  FMUL.FTZ R167, R131, R178.reuse ;  /* 0x000000b283a77220 */ /* 0x080fe20000410000 */
[----:B------:R-:W-:Y:S01]  /*72e0*/  FADD.FTZ R177, R186, -R177 ;  /* 0x800000b1bab17221 */ /* 0x000fe20000010000 */
[----:B------:R-:W-:Y:S01]  /*72f0*/  FADD.FTZ R169, R189, -R170 ;  /* 0x800000aabda97221 */ /* 0x000fe20000010000 */
        /* <DEDUP_REMOVED lines=9> */
[----:B------:R-:W-:-:S03]  /*7390*/  @P6 HADD2.F32 R178, -RZ, R164.H0_H0 ;  /* 0x200000a4ffb26230 */ /* 0x000fc60000004100 */
[----:B------:R-:W-:Y:S02]  /*73a0*/  FSEL R177, R177, RZ, P6 ;  /* 0x000000ffb1b17208 */ /* 0x000fe40003000000 */
[----:B------:R-:W-:Y:S01]  /*73b0*/  @P6 FMUL.FTZ R167, R178, R217 ;  /* 0x000000d9b2a76220 */ /* 0x000fe20000410000 */
[----:B------:R-:W-:Y:S01]  /*73c0*/  HADD2.F32 R217, -RZ, R28.H1_H1 ;  /* 0x3000001cffd97230 */ /* 0x000fe20000004100 */
[----:B------:R-:W-:Y:S01]  /*73d0*/  LOP3.LUT P6, RZ, R208, 0xff00, RZ, 0xc0, !PT ;  /* 0x0000ff00d0ff7812 */ /* 0x000fe200078cc0ff */
[----:B------:R-:W-:Y:S01]  /*73e0*/  FADD.FTZ R178, R41, R176 ;  /* 0x000000b029b27221 */ /* 0x000fe20000010000 */
[----:B------:R-:W-:Y:S01]  /*73f0*/  FADD.FTZ R44, R44, R167 ;  /* 0x000000a72c2c7221 */ /* 0x000fe20000010000 */
[----:B------:R-:W-:Y:S01]  /*7400*/  F2FP.F16.F32.PACK_AB R167, R215, R216 ;  /* 0x000000d8d7a7723e */ /* 0x000fe200000000ff */
        /* <DEDUP_REMOVED lines=10> */
.L_x_5945:
        /* <DEDUP_REMOVED lines=8> */
.L_x_5933:
[----:B------:R-:W-:Y:S05]  /*7530*/  BSYNC.RECONVERGENT B0 ;  /* 0x0000000000007941 */ /* 0x000fea0003800200 */
.L_x_5923:
[----:B0-234-:R-:W0:Y:S01]  /*7540*/  LDC.64 R164, c[0x0][0x380] ;  /* 0x0000e000ffa47b82 */ /* 0x01de220000000a00 */
[----:B------:R-:W-:Y:S02]  /*7550*/  PLOP3.LUT P2, PT, P2, PT, PT, 0x8, 0x80 ;  /* 0x000000000080781c */ /* 0x000fe4000174e170 */
[----:B0-----:R-:W-:-:S04]  /*7560*/  IADD3 R5, PT, PT, R5, R164, RZ ;  /* 0x000000a405057210 */ /* 0x001fc80007ffe0ff */
[----:B------:R-:W-:-:S13]  /*7570*/  ISETP.GE.AND P0, PT, R5, R165, PT ;  /* 0x000000a50500720c */ /* 0x000fda0003f06270 */
[----:B------:R-:W-:Y:S05]  /*7580*/  @!P0 BRA `(.L_x_5946) ;  /* 0xffffff9000948947 */ /* 0x000fea000383ffff */
.L_x_5916:
        /* <DEDUP_REMOVED lines=17> */
.L_x_5948:
[----:B------:R-:W-:Y:S05]  /*76a0*/  BSYNC.RECONVERGENT B0 ;  /* 0x0000000000007941 */ /* 0x000fea0003800200 */
.L_x_5947:
        /* <DEDUP_REMOVED lines=15> */
.L_x_5950:
[----:B------:R-:W-:Y:S05]  /*77a0*/  BSYNC.RECONVERGENT B0 ;  /* 0x0000000000007941 */ /* 0x000fea0003800200 */
.L_x_5949:
        /* <DEDUP_REMOVED lines=14> */
.L_x_5951:
        /* <DEDUP_REMOVED lines=15> */
.L_x_10768:


//--------------------- .text._ZN10layer_norm13ln_bwd_kernelINS_13Kernel_traitsIf6__halfS2_S2_fjLj6144ELj1ELj1ELj8ELj16ENS_18Kernel_traits_baseILj6144EfS2_S2_S2_fjLj256EEEEELb1ELb1ELb0ELb1EEEvNS_9BwdParamsE --------------------------
	.section	.text._ZN10layer_norm13ln_bwd_kernelINS_13Kernel_traitsIf6__halfS2_S2_fjLj6144ELj1ELj1ELj8ELj16ENS_18Kernel_traits_baseILj6144EfS2_S2_S2_fjLj256EEEEELb1ELb1ELb0ELb1EEEvNS_9BwdParamsE,"ax",@progbits
	.align	128
        .global         _ZN10layer_norm13ln_bwd_kernelINS_13Kernel_traitsIf6__halfS2_S2_fjLj6144ELj1ELj1ELj8ELj16ENS_18Kernel_traits_baseILj6144EfS2_S2_S2_fjLj256EEEEELb1ELb1ELb0ELb1EEEvNS_9BwdParamsE
        .type           _ZN10layer_norm13ln_bwd_kernelINS_13Kernel_traitsIf6__halfS2_S2_fjLj6144ELj1ELj1ELj8ELj16ENS_18Kernel_traits_baseILj6144EfS2_S2_S2_fjLj256EEEEELb1ELb1ELb0ELb1EEEvNS_9BwdParamsE,@function
        .size           _ZN10layer_norm13ln_bwd_kernelINS_13Kernel_traitsIf6__halfS2_S2_fjLj6144ELj1ELj1ELj8ELj16ENS_18Kernel_traits_baseILj6144EfS2_S2_S2_fjLj256EEEEELb1ELb1ELb0ELb1EEEvNS_9BwdParamsE,(.L_x_10769 - _ZN10layer_norm13ln_bwd_kernelINS_13Kernel_traitsIf6__halfS2_S2_fjLj6144ELj1ELj1ELj8ELj16ENS_18Kernel_traits_baseILj6144EfS2_S2_S2_fjLj256EEEEELb1ELb1ELb0ELb1EEEvNS_9BwdParamsE)
        .other          _ZN10layer_norm13ln_bwd_kernelINS_13Kernel_traitsIf6__halfS2_S2_fjLj6144ELj1ELj1ELj8ELj16ENS_18Kernel_traits_baseILj6144EfS2_S2_S2_fjLj256EEEEELb1ELb1ELb0ELb1EEEvNS_9BwdParamsE,@"STO_CUDA_ENTRY STV_DEFAULT"
_ZN10layer_norm13ln_bwd_kernelINS_13Kernel_traitsIf6__halfS2_S2_fjLj6144ELj1ELj1ELj8ELj16ENS_18Kernel_traits_baseILj6144EfS2_S2_S2_fjLj256EEEEELb1ELb1ELb0ELb1EEEvNS_9BwdParamsE:
.text._ZN10layer_norm13ln_bwd_kernelINS_13Kernel_traitsIf6__halfS2_S2_fjLj6144ELj1ELj1ELj8ELj16ENS_18Kernel_traits_baseILj6144EfS2_S2_S2_fjLj256EEEEELb1ELb1ELb0ELb1EEEvNS_9BwdParamsE:
        /* <DEDUP_REMOVED lines=109> */
.L_x_5967:
[----:B------:R-:W2:Y:S01]  /*06d0*/  LDC.64 R124, c[0x0][0x3a8] ;  /* 0x0000ea00ff7c7b82 */ /* 0x000ea20000000a00 */
[----:B---3--:R-:W-:-:S05]  /*06e0*/  IMAD R108, R163, UR9, RZ ;  /* 0x00000009a36c7c24 */ /* 0x008fca000f8e02ff */
[----:B------:R-:W-:Y:S02]  /*06f0*/  SHF.R.S32.HI R109, RZ, 0x1f, R108 ;  /* 0x0000001fff6d7819 */ /* 0x000fe4000001146c */
[----:B------:R-:W3:Y:S02]  /*0700*/  LDC.64 R130, c[0x0][0x3c0] ;  /* 0x0000f000ff827b82 */ /* 0x000ee40000000a00 */
[----:B------:R-:W-:-:S04]  /*0710*/  LEA.HI R108, R109, R108, RZ, 0x3 ;  /* 0x0000006c6d6c7211 */ /* 0x000fc800078f18ff */
[----:B------:R-:W-:Y:S02]  /*0720*/  LEA.HI.SX32 R183, R108, R145, 0x1d ;  /* 0x000000916cb77211 */ /* 0x000fe400078feaff */
[----:B------:R-:W1:Y:S03]  /*0730*/  LDC.64 R128, c[0x0][0x428] ;  /* 0x00010a00ff807b82 */ /* 0x000e660000000a00 */
[----:B--2---:R-:W-:-:S05]  /*0740*/  IMAD.WIDE.U32 R108, R183, 0x10, R124 ;  /* 0x00000010b76c7825 */ /* 0x004fca00078e007c */
[----:B------:R-:W2:Y:S01]  /*0750*/  LDC.64 R168, c[0x0][0x3c8] ;  /* 0x0000f200ffa87b82 */ /* 0x000ea20000000a00 */
[----:B------:R-:W4:Y:S01]  /*0760*/  LDG.E.128 R108, desc[UR6][R108.64] ;  /* 0x000000066c6c7981 */ /* 0x000f22000c1e1d00 */
[----:B------:R-:W-:Y:S01]  /*0770*/  IADD3 R166, PT, PT, R183, 0x100, RZ ;  /* 0x00000100b7a67810 */ /* 0x000fe20007ffe0ff */
[----:B---3--:R-:W-:Y:S01]  /*0780*/  IMAD.WIDE R170, R163, 0x4, R130 ;  /* 0x00000004a3aa7825 */ /* 0x008fe200078e0282 */
[----:B------:R-:W-:-:S03]  /*0790*/  IADD3 R164, PT, PT, R183, 0x200, RZ ;  /* 0x00000200b7a47810 */ /* 0x000fc60007ffe0ff */
[----:B------:R-:W-:Y:S02]  /*07a0*/  IMAD.WIDE.U32 R116, R166, 0x10, R124 ;  /* 0x00000010a6747825 */ /* 0x000fe400078e007c */
[----:B------:R-:W3:Y:S02]  /*07b0*/  LDG.E R171, desc[UR6][R170.64] ;  /* 0x00000006aaab7981 */ /* 0x000ee4000c1e1900 */
[----:B-1----:R-:W-:Y:S02]  /*07c0*/  IMAD.WIDE.U32 R112, R183, 0x10, R128 ;  /* 0x00000010b7707825 */ /* 0x002fe400078e0080 */
[----:B------:R-:W3:Y:S02]  /*07d0*/  LDG.E.128 R116, desc[UR6][R116.64] ;  /* 0x0000000674747981 */ /* 0x000ee4000c1e1d00 */
[----:B------:R-:W-:Y:S02]  /*07e0*/  IMAD.WIDE.U32 R124, R164, 0x10, R124 ;  /* 0x00000010a47c7825 */ /* 0x000fe400078e007c */
[----:B------:R-:W3:Y:S02]  /*07f0*/  LDG.E.128 R112, desc[UR6][R112.64] ;  /* 0x0000000670707981 */ /* 0x000ee4000c1e1d00 */
[----:B------:R-:W-:-:S02]  /*0800*/  IMAD.WIDE.U32 R120, R166, 0x10, R128 ;  /* 0x00000010a6787825 */ /* 0x000fc400078e0080 */
[----:B------:R-:W3:Y:S02]  /*0810*/  LDG.E.128 R124, desc[UR6][R124.64] ;  /* 0x000000067c7c7981 */ /* 0x000ee4000c1e1d00 */
[----:B------:R-:W-:Y:S02]  /*0820*/  IMAD.WIDE.U32 R128, R164, 0x10, R128 ;  /* 0x00000010a4807825 */ /* 0x000fe400078e0080 */
[----:B------:R-:W3:Y:S02]  /*0830*/  LDG.E.128 R120, desc[UR6][R120.64] ;  /* 0x0000000678787981 */ /* 0x000ee4000c1e1d00 */
[----:B--2---:R-:W-:Y:S02]  /*0840*/  IMAD.WIDE R168, R163, 0x4, R168 ;  /* 0x00000004a3a87825 */ /* 0x004fe400078e02a8 */
[----:B------:R-:W2:Y:S04]  /*0850*/  LDG.E.128 R128, desc[UR6][R128.64] ;  /* 0x0000000680807981 */ /* 0x000ea8000c1e1d00 */
[----:B------:R1:W2:Y:S01]  /*0860*/  LDG.E R165, desc[UR6][R168.64] ;  /* 0x00000006a8a57981 */ /* 0x0002a2000c1e1900 */
[----:B0-----:R-:W-:-:S02]  /*0870*/  ISETP.NE.U32.AND P0, PT, RZ, UR10, PT ;  /* 0x0000000aff007c0c */ /* 0x001fc4000bf05070 */
[----:B------:R-:W-:Y:S02]  /*0880*/  ISETP.NE.AND P4, PT, RZ, UR8, PT ;  /* 0x00000008ff007c0c */ /* 0x000fe4000bf85270 */
[----:B------:R-:W-:Y:S02]  /*0890*/  ISETP.NE.AND.EX P0, PT, RZ, UR11, PT, P0 ;  /* 0x0000000bff007c0c */ /* 0x000fe4000bf05300 */
[----:B------:R-:W-:Y:S01]  /*08a0*/  LOP3.LUT P2, RZ, R145, 0x1f, RZ, 0xc0, !PT ;  /* 0x0000001f91ff7812 */ /* 0x000fe2000784c0ff */
[--C-:B----4-:R-:W-:Y:S02]  /*08b0*/  HADD2.F32 R167, -RZ, R108.reuse.H0_H0 ;  /* 0x2000006cffa77230 */ /* 0x110fe40000004100 */
[----:B------:R-:W-:Y:S02]  /*08c0*/  HADD2.F32 R172, -RZ, R108.H1_H1 ;  /* 0x3000006cffac7230 */ /* 0x000fe40000004100 */
[--C-:B------:R-:W-:Y:S02]  /*08d0*/  HADD2.F32 R222, -RZ, R109.reuse.H0_H0 ;  /* 0x2000006dffde7230 */ /* 0x100fe40000004100 */
[----:B------:R-:W-:-:S02]  /*08e0*/  HADD2.F32 R182, -RZ, R109.H1_H1 ;  /* 0x3000006dffb67230 */ /* 0x000fc40000004100 */
[----:B------:R-:W0:Y:S01]  /*08f0*/  LDC.64 R108, c[0x0][0x3b0] ;  /* 0x0000ec00ff6c7b82 */ /* 0x000e220000000a00 */
[----:B---3--:R-:W-:Y:S01]  /*0900*/  FSEL R171, R171, RZ, !P4 ;  /* 0x000000ffabab7208 */ /* 0x008fe20006000000 */
[----:B------:R-:W-:-:S04]  /*0910*/  HADD2.F32 R208, -RZ, R110.H0_H0 ;  /* 0x2000006effd07230 */ /* 0x000fc80000004100 */
[C---:B------:R-:W-:Y:S01]  /*0920*/  FADD.FTZ R210, -R171.reuse, R167 ;  /* 0x000000a7abd27221 */ /* 0x040fe20000010100 */
[----:B------:R-:W-:Y:S02]  /*0930*/  HADD2.F32 R228, -RZ, R112.H0_H0 ;  /* 0x20000070ffe47230 */ /* 0x000fe40000004100 */
[--C-:B-1----:R-:W-:Y:S02]  /*0940*/  HADD2.F32 R168, -RZ, R124.reuse.H0_H0 ;  /* 0x2000007cffa87230 */ /* 0x102fe40000004100 */
[----:B------:R-:W-:Y:S02]  /*0950*/  HADD2.F32 R124, -RZ, R124.H1_H1 ;  /* 0x3000007cff7c7230 */ /* 0x000fe40000004100 */
[----:B-----5:R-:W-:Y:S01]  /*0960*/  FMUL.FTZ R212, R88, R228 ;  /* 0x000000e458d47220 */ /* 0x020fe20000410000 */
[----:B------:R-:W-:Y:S02]  /*0970*/  HADD2.F32 R204, -RZ, R112.H1_H1 ;  /* 0x30000070ffcc7230 */ /* 0x000fe40000004100 */
[----:B------:R-:W-:Y:S01]  /*0980*/  FADD.FTZ R224, -R171, R172 ;  /* 0x000000acabe07221 */ /* 0x000fe20000010100 */
[----:B------:R-:W-:-:S02]  /*0990*/  HADD2.F32 R184, -RZ, R110.H1_H1 ;  /* 0x3000006effb87230 */ /* 0x000fc40000004100 */
[----:B------:R-:W-:Y:S01]  /*09a0*/  FADD.FTZ R172, -R171, R124 ;  /* 0x0000007cabac7221 */ /* 0x000fe20000010100 */
[--C-:B------:R-:W-:Y:S02]  /*09b0*/  HADD2.F32 R206, -RZ, R111.reuse.H0_H0 ;  /* 0x2000006fffce7230 */ /* 0x100fe40000004100 */
[----:B------:R-:W-:Y:S02]  /*09c0*/  HADD2.F32 R198, -RZ, R111.H1_H1 ;  /* 0x3000006fffc67230 */ /* 0x000fe40000004100 */
[--C-:B------:R-:W-:Y:S02]  /*09d0*/  HADD2.F32 R192, -RZ, R118.reuse.H0_H0 ;  /* 0x20000076ffc07230 */ /* 0x100fe40000004100 */
[----:B--2---:R-:W-:Y:S01]  /*09e0*/  FMUL.FTZ R205, R165, R210 ;  /* 0x000000d2a5cd7220 */ /* 0x004fe20000410000 */
[----:B------:R-:W-:Y:S01]  /*09f0*/  HADD2.F32 R186, -RZ, R118.H1_H1 ;  /* 0x30000076ffba7230 */ /* 0x000fe20000004100 */
[----:B------:R-:W1:Y:S01]  /*0a00*/  @P0 LDC.64 R110, c[0x0][0x438] ;  /* 0x00010e00ff6e0b82 */ /* 0x000e620000000a00 */
        /* <DEDUP_REMOVED lines=41> */
[----:B------:R-:W-:Y:S02]  /*0ca0*/  HADD2.F32 R202, -RZ, R115.H0_H0 ;  /* 0x20000073ffca7230 */ /* 0x000fe40000004100 */
[----:B------:R-:W-:Y:S01]  /*0cb0*/  FMUL.FTZ R208, R85, R180 ;  /* 0x000000b455d07220 */ /* 0x000fe20000410000 */
[--C-:B------:R-:W-:Y:S02]  /*0cc0*/  HADD2.F32 R200, -RZ, R116.reuse.H0_H0 ;  /* 0x20000074ffc87230 */ /* 0x100fe40000004100 */
[----:B------:R-:W-:Y:S01]  /*0cd0*/  FADD.FTZ R109, R109, R182 ;  /* 0x000000b66d6d7221 */ /* 0x000fe20000010000 */
[----:B------:R-:W-:-:S02]  /*0ce0*/  HADD2.F32 R194, -RZ, R116.H1_H1 ;  /* 0x30000074ffc27230 */ /* 0x000fc40000004100 */
[--C-:B------:R-:W-:Y:S02]  /*0cf0*/  HADD2.F32 R196, -RZ, R117.reuse.H0_H0 ;  /* 0x20000075ffc47230 */ /* 0x100fe40000004100 */
[----:B------:R-:W-:Y:S02]  /*0d00*/  HADD2.F32 R190, -RZ, R117.H1_H1 ;  /* 0x30000075ffbe7230 */ /* 0x000fe40000004100 */
[----:B------:R-:W-:Y:S01]  /*0d10*/  FADD.FTZ R206, -R171, R206 ;  /* 0x000000ceabce7221 */ /* 0x000fe20000010100 */
[----:B------:R-:W0:Y:S01]  /*0d20*/  @P1 LDC.64 R116, c[0x0][0x3e0] ;  /* 0x0000f800ff741b82 */ /* 0x000e220000000a00 */
        /* <DEDUP_REMOVED lines=14> */
[----:B------:R1:W5:Y:S01]  /*0e10*/  @P0 LDG.E.128 R96, desc[UR6][R110.64] ;  /* 0x000000066e600981 */ /* 0x000362000c1e1d00 */
[----:B------:R-:W-:Y:S01]  /*0e20*/  FMUL.FTZ R201, R80, R185 ;  /* 0x000000b950c97220 */ /* 0x000fe20000410000 */
[----:B------:R-:W-:Y:S01]  /*0e30*/  FADD.FTZ R194, -R171, R194 ;  /* 0x000000c2abc27221 */ /* 0x000fe20000010100 */
[----:B------:R-:W-:Y:S01]  /*0e40*/  FMUL.FTZ R200, R165, R200 ;  /* 0x000000c8a5c87220 */ /* 0x000fe20000410000 */
[--C-:B------:R-:W-:Y:S02]  /*0e50*/  HADD2.F32 R214, -RZ, R121.reuse.H0_H0 ;  /* 0x20000079ffd67230 */ /* 0x100fe40000004100 */
[----:B------:R-:W-:Y:S01]  /*0e60*/  FMUL.FTZ R198, R81, R215 ;  /* 0x000000d751c67220 */ /* 0x000fe20000410000 */
[----:B------:R-:W-:Y:S01]  /*0e70*/  FADD.FTZ R196, -R171, R196 ;  /* 0x000000c4abc47221 */ /* 0x000fe20000010100 */
[----:B------:R-:W-:-:S02]  /*0e80*/  HADD2.F32 R218, -RZ, R121.H1_H1 ;  /* 0x30000079ffda7230 */ /* 0x000fc40000004100 */
[----:B------:R-:W-:Y:S01]  /*0e90*/  FADD.FTZ R190, -R171, R190 ;  /* 0x000000beabbe7221 */ /* 0x000fe20000010100 */
[----:B0-----:R-:W-:-:S04]  /*0ea0*/  @P1 IMAD.WIDE R116, R163, 0x2, R116 ;  /* 0x00000002a3741825 */ /* 0x001fc800078e0274 */
[----:B-1----:R-:W-:Y:S01]  /*0eb0*/  FADD.FTZ R110, R109, R206 ;  /* 0x000000ce6d6e7221 */ /* 0x002fe20000010000 */
        /* <DEDUP_REMOVED lines=15> */
[----:B------:R-:W2:Y:S01]  /*0fb0*/  @P1 LDG.E.U16 R235, desc[UR6][R116.64] ;  /* 0x0000000674eb1981 */ /* 0x000ea2000c1e1500 */
[----:B------:R-:W-:Y:S01]  /*0fc0*/  FMUL.FTZ R193, R76, R217 ;  /* 0x000000d94cc17220 */ /* 0x000fe20000410000 */
[----:B------:R-:W-:Y:S01]  /*0fd0*/  FMUL.FTZ R192, R165, R192 ;  /* 0x000000c0a5c07220 */ /* 0x000fe20000410000 */
[----:B------:R-:W-:Y:S01]  /*0fe0*/  FADD.FTZ R110, R111, R194 ;  /* 0x000000c26f6e7221 */ /* 0x000fe20000010000 */
[----:B------:R-:W-:Y:S01]  /*0ff0*/  FFMA.FTZ R109, R195, R194, R108 ;  /* 0x000000c2c36d7223 */ /* 0x000fe2000001006c */
[----:B------:R-:W-:Y:S02]  /*1000*/  HADD2.F32 R176, -RZ, R119.H1_H1 ;  /* 0x30000077ffb07230 */ /* 0x000fe40000004100 */
[----:B------:R-:W-:Y:S01]  /*1010*/  FADD.FTZ R188, -R171, R188 ;  /* 0x000000bcabbc7221 */ /* 0x000fe20000010100 */
[--C-:B------:R-:W-:Y:S02]  /*1020*/  HADD2.F32 R226, -RZ, R123.reuse.H0_H0 ;  /* 0x2000007bffe27230 */ /* 0x100fe40000004100 */
[----:B------:R-:W-:Y:S01]  /*1030*/  FMUL.FTZ R190, R77, R227 ;  /* 0x000000e34dbe7220 */ /* 0x000fe20000410000 */
[----:B------:R-:W-:Y:S01]  /*1040*/  FMUL.FTZ R191, R165, R186 ;  /* 0x000000baa5bf7220 */ /* 0x000fe20000410000 */
        /* <DEDUP_REMOVED lines=13> */
[----:B------:R-:W-:-:S02]  /*1120*/  HADD2.F32 R233, -RZ, R130.H0_H0 ;  /* 0x20000082ffe97230 */ /* 0x000fc40000004100 */
[----:B------:R-:W-:Y:S01]  /*1130*/  FMUL.FTZ R168, R165, R168 ;  /* 0x000000a8a5a87220 */ /* 0x000fe20000410000 */
[----:B------:R-:W-:Y:S02]  /*1140*/  HADD2.F32 R238, -RZ, R130.H1_H1 ;  /* 0x30000082ffee7230 */ /* 0x000fe40000004100 */
[----:B------:R-:W-:Y:S01]  /*1150*/  FMUL.FTZ R130, R72, R230 ;  /* 0x000000e648827220 */ /* 0x000fe20000410000 */
[----:B------:R-:W-:Y:S01]  /*1160*/  FADD.FTZ R111, R111, R186 ;  /* 0x000000ba6f6f7221 */ /* 0x000fe20000010000 */
[----:B------:R-:W-:Y:S01]  /*1170*/  FFMA.FTZ R109, R187, R186, R108 ;  /* 0x000000babb6d7223 */ /* 0x000fe2000001006c */
[--C-:B------:R-:W-:Y:S02]  /*1180*/  HADD2.F32 R237, -RZ, R131.reuse.H0_H0 ;  /* 0x20000083ffed7230 */ /* 0x100fe40000004100 */
[----:B------:R-:W-:Y:S01]  /*1190*/  FADD.FTZ R170, -R171, R170 ;  /* 0x000000aaabaa7221 */ /* 0x000fe20000010100 */
[----:B------:R-:W-:Y:S02]  /*11a0*/  HADD2.F32 R236, -RZ, R131.H1_H1 ;  /* 0x30000083ffec7230 */ /* 0x000fe40000004100 */
        /* <DEDUP_REMOVED lines=9> */
[C---:B------:R-:W-:Y:S01]  /*1240*/  FADD.FTZ R174, -R171.reuse, R174 ;  /* 0x000000aeabae7221 */ /* 0x040fe20000010100 */
[C---:B------:R-:W-:Y:S01]  /*1250*/  FADD.FTZ R120, -R171.reuse, R120 ;  /* 0x00000078ab787221 */ /* 0x040fe20000010100 */
[C---:B------:R-:W-:Y:S01]  /*1260*/  FADD.FTZ R178, -R171.reuse, R178 ;  /* 0x000000b2abb27221 */ /* 0x040fe20000010100 */
        /* <DEDUP_REMOVED lines=158> */
[-CC-:B------:R-:W-:Y:S01]  /*1c50*/  FFMA.FTZ R221, R221, R203.reuse, R202.reuse ;  /* 0x000000cbdddd7223 */ /* 0x180fe200000100ca */
[----:B------:R-:W-:Y:S01]  /*1c60*/  FADD.FTZ R222, R222, -R223 ;  /* 0x800000dfdede7221 */ /* 0x000fe20000010000 */
[----:B------:R-:W-:Y:S01]  /*1c70*/  LOP3.LUT P5, RZ, R129, 0xff, RZ, 0xc0, !PT ;  /* 0x000000ff81ff7812 */ /* 0x000fe200078ac0ff */
[----:B------:R-:W-:Y:S01]  /*1c80*/  FMUL.FTZ R113, R165, R224 ;  /* 0x000000e0a5717220 */ /* 0x000fe20000410000 */
[----:B------:R-:W-:Y:S01]  /*1c90*/  FFMA.FTZ R213, R213, R203, R202 ;  /* 0x000000cbd5d57223 */ /* 0x000fe200000100ca */
[----:B------:R-:W-:Y:S01]  /*1ca0*/  FADD.FTZ R114, R182, -R221 ;  /* 0x800000ddb6727221 */ /* 0x000fe20000010000 */
[----:B------:R-:W-:Y:S01]  /*1cb0*/  LOP3.LUT P4, RZ, R129, 0xff0000, RZ, 0xc0, !PT ;  /* 0x00ff000081ff7812 */ /* 0x000fe2000788c0ff */
[----:B------:R-:W-:Y:S01]  /*1cc0*/  FMUL.FTZ R113, R113, R204 ;  /* 0x000000cc71717220 */ /* 0x000fe20000410000 */
[----:B------:R-:W-:Y:S01]  /*1cd0*/  FADD.FTZ R116, R184, -R213 ;  /* 0x800000d5b8747221 */ /* 0x000fe20000010000 */
[----:B------:R-:W-:-:S02]  /*1ce0*/  HFMA2 R180, -RZ, RZ, 0, 0 ;  /* 0x00000000ffb47431 */ /* 0x000fc400000001ff */
[----:B------:R-:W-:Y:S01]  /*1cf0*/  FMUL.FTZ R115, R165, R114 ;  /* 0x00000072a5737220 */ /* 0x000fe20000410000 */
[----:B------:R-:W-:Y:S01]  /*1d00*/  FMUL.FTZ R121, R113, UR4 ;  /* 0x0000000471797c20 */ /* 0x000fe20008410000 */
[C---:B------:R-:W-:Y:S01]  /*1d10*/  FMUL.FTZ R113, R165.reuse, R222 ;  /* 0x000000dea5717220 */ /* 0x040fe20000410000 */
[--C-:B------:R-:W-:Y:S02]  /*1d20*/  @P6 HADD2.F32 R112, -RZ, R109.reuse.H0_H0 ;  /* 0x2000006dff706230 */ /* 0x100fe40000004100 */
[----:B------:R-:W-:Y:S01]  /*1d30*/  FMUL.FTZ R117, R165, R116 ;  /* 0x00000074a5757220 */ /* 0x000fe20000410000 */
[----:B------:R-:W-:Y:S02]  /*1d40*/  @P2 HADD2.F32 R109, -RZ, R109.H1_H1 ;  /* 0x3000006dff6d2230 */ /* 0x000fe40000004100 */
[-C--:B------:R-:W-:Y:S01]  /*1d50*/  FMUL.FTZ R113, R113, R204.reuse ;  /* 0x000000cc71717220 */ /* 0x080fe20000410000 */
[----:B------:R-:W-:Y:S01]  /*1d60*/  FMUL.FTZ R115, R115, R204 ;  /* 0x000000cc73737220 */ /* 0x000fe20000410000 */
[----:B------:R-:W-:Y:S01]  /*1d70*/  @P6 FMUL.FTZ R180, R121, R112 ;  /* 0x0000007079b46220 */ /* 0x000fe20000410000 */
[----:B------:R-:W-:Y:S01]  /*1d80*/  CS2R R184, SRZ ;  /* 0x0000000000b87805 */ /* 0x000fe2000001ff00 */
[----:B------:R-:W-:Y:S01]  /*1d90*/  FMUL.FTZ R114, R113, UR4 ;  /* 0x0000000471727c20 */ /* 0x000fe20008410000 */
[----:B------:R-:W-:-:S02]  /*1da0*/  @P5 HADD2.F32 R112, -RZ, R110.H0_H0 ;  /* 0x2000006eff705230 */ /* 0x000fc40000004100 */
[----:B------:R-:W-:Y:S01]  /*1db0*/  FMUL.FTZ R117, R117, R204 ;  /* 0x000000cc75757220 */ /* 0x000fe20000410000 */
[----:B------:R-:W-:Y:S01]  /*1dc0*/  FMUL.FTZ R115, R115, UR4 ;  /* 0x0000000473737c20 */ /* 0x000fe20008410000 */
[----:B------:R-:W-:Y:S01]  /*1dd0*/  @P2 FMUL.FTZ R185, R114, R109 ;  /* 0x0000006d72b92220 */ /* 0x000fe20000410000 */
[----:B------:R-:W-:Y:S02]  /*1de0*/  @P4 HADD2.F32 R113, -RZ, R111.H0_H0 ;  /* 0x2000006fff714230 */ /* 0x000fe40000004100 */
[----:B------:R-:W-:Y:S01]  /*1df0*/  FMUL.FTZ R109, R46, R121 ;  /* 0x000000792e6d7220 */ /* 0x000fe20000410000 */
[----:B------:R-:W-:Y:S01]  /*1e00*/  MOV R182, RZ ;  /* 0x000000ff00b67202 */ /* 0x000fe20000000f00 */
[----:B------:R-:W-:Y:S01]  /*1e10*/  FMUL.FTZ R117, R117, UR4 ;  /* 0x0000000475757c20 */ /* 0x000fe20008410000 */
[----:B------:R-:W-:Y:S01]  /*1e20*/  @P5 FMUL.FTZ R182, R115, R112 ;  /* 0x0000007073b65220 */ /* 0x000fe20000410000 */
[----:B------:R-:W-:Y:S01]  /*1e30*/  FMUL.FTZ R112, R47, R114 ;  /* 0x000000722f707220 */ /* 0x000fe20000410000 */
[----:B------:R-:W-:Y:S01]  /*1e40*/  FSEL R114, R109, RZ, P6 ;  /* 0x000000ff6d727208 */ /* 0x000fe20003000000 */
[----:B------:R-:W-:Y:S01]  /*1e50*/  @P4 FMUL.FTZ R184, R117, R113 ;  /* 0x0000007175b84220 */ /* 0x000fe20000410000 */
[----:B------:R-:W-:Y:S01]  /*1e60*/  FMUL.FTZ R113, R48, R115 ;  /* 0x0000007330717220 */ /* 0x000fe20000410000 */
[----:B------:R-:W-:Y:S01]  /*1e70*/  FMUL.FTZ R109, R50, R117 ;  /* 0x00000075326d7220 */ /* 0x000fe20000410000 */
[----:B------:R-:W-:Y:S01]  /*1e80*/  FSEL R117, R112, RZ, P2 ;  /* 0x000000ff70757208 */ /* 0x000fe20001000000 */
[-CC-:B------:R-:W-:Y:S01]  /*1e90*/  FFMA.FTZ R209, R209, R203.reuse, R202.reuse ;  /* 0x000000cbd1d17223 */ /* 0x180fe200000100ca */
[----:B------:R-:W-:Y:S01]  /*1ea0*/  ISETP.GE.U32.AND P2, PT, R128, RZ, PT ;  /* 0x000000ff8000720c */ /* 0x000fe20003f46070 */
[-CC-:B------:R-:W-:Y:S01]  /*1eb0*/  FFMA.FTZ R207, R207, R203.reuse, R202.reuse ;  /* 0x000000cbcfcf7223 */ /* 0x180fe200000100ca */
[----:B------:R-:W-:Y:S01]  /*1ec0*/  LOP3.LUT P6, RZ, R129, 0xff00, RZ, 0xc0, !PT ;  /* 0x0000ff0081ff7812 */ /* 0x000fe200078cc0ff */
[----:B------:R-:W-:Y:S01]  /*1ed0*/  FADD.FTZ R208, R208, -R209 ;  /* 0x800000d1d0d07221 */ /* 0x000fe20000010000 */
[----:B------:R-:W-:Y:S01]  /*1ee0*/  FSEL R116, R113, RZ, P5 ;  /* 0x000000ff71747208 */ /* 0x000fe20002800000 */
[-CC-:B------:R-:W-:Y:S01]  /*1ef0*/  FFMA.FTZ R205, R205, R203.reuse, R202.reuse ;  /* 0x000000cbcdcd7223 */ /* 0x180fe200000100ca */
[----:B------:R-:W-:Y:S01]  /*1f00*/  FSEL R122, R109, RZ, P4 ;  /* 0x000000ff6d7a7208 */ /* 0x000fe20002000000 */
[----:B------:R-:W-:Y:S01]  /*1f10*/  FFMA.FTZ R211, R211, R203, R202 ;  /* 0x000000cbd3d37223 */ /* 0x000fe200000100ca */
[----:B------:R-:W-:Y:S01]  /*1f20*/  LOP3.LUT P5, RZ, R128, 0xff, RZ, 0xc0, !PT ;  /* 0x000000ff80ff7812 */ /* 0x000fe200078ac0ff */
[----:B------:R-:W-:Y:S01]  /*1f30*/  FADD.FTZ R206, R206, -R207 ;  /* 0x800000cfcece7221 */ /* 0x000fe20000010000 */
[----:B------:R-:W-:Y:S01]  /*1f40*/  LOP3.LUT P4, RZ, R128, 0xff00, RZ, 0xc0, !PT ;  /* 0x0000ff0080ff7812 */ /* 0x000fe2000788c0ff */
[----:B------:R-:W-:Y:S01]  /*1f50*/  FADD.FTZ R212, R212, -R205 ;  /* 0x800000cdd4d47221 */ /* 0x000fe20000010000 */
[----:B------:R-:W-:Y:S01]  /*1f60*/  ISETP.GE.U32.AND.EX P2, PT, R129, 0x1000000, PT, P2 ;  /* 0x010000008100780c */ /* 0x000fe20003f46120 */
[----:B------:R-:W-:Y:S01]  /*1f70*/  FADD.FTZ R210, R210, -R211 ;  /* 0x800000d3d2d27221 */ /* 0x000fe20000010000 */
[----:B------:R-:W-:Y:S01]  /*1f80*/  FMUL.FTZ R115, R165, R206 ;  /* 0x000000cea5737220 */ /* 0x000fe20000410000 */
[----:B------:R-:W-:-:S02]  /*1f90*/  @P6 HADD2.F32 R113, -RZ, R110.H1_H1 ;  /* 0x3000006eff716230 */ /* 0x000fc40000004100 */
[----:B------:R-:W-:Y:S01]  /*1fa0*/  FMUL.FTZ R109, R165, R212 ;  /* 0x000000d4a56d7220 */ /* 0x000fe20000410000 */
[----:B------:R-:W-:Y:S02]  /*1fb0*/  HFMA2 R205, -RZ, RZ, 0, 0 ;  /* 0x00000000ffcd7431 */ /* 0x000fe400000001ff */
[-C--:B------:R-:W-:Y:S01]  /*1fc0*/  FMUL.FTZ R115, R115, R204.reuse ;  /* 0x000000cc73737220 */ /* 0x080fe20000410000 */
[----:B------:R-:W-:Y:S01]  /*1fd0*/  CS2R R128, SRZ ;  /* 0x0000000000807805 */ /* 0x000fe2000001ff00 */
[----:B------:R-:W-:Y:S01]  /*1fe0*/  FMUL.FTZ R109, R109, R204 ;  /* 0x000000cc6d6d7220 */ /* 0x000fe20000410000 */
[--C-:B------:R-:W-:Y:S02]  /*1ff0*/  @P5 HADD2.F32 R110, -RZ, R108.reuse.H0_H0 ;  /* 0x2000006cff6e5230 */ /* 0x100fe40000004100 */
[----:B------:R-:W-:Y:S01]  /*2000*/  FMUL.FTZ R115, R115, UR4 ;  /* 0x0000000473737c20 */ /* 0x000fe20008410000 */
[----:B------:R-:W-:Y:S02]  /*2010*/  @P4 HADD2.F32 R112, -RZ, R108.H1_H1 ;  /* 0x3000006cff704230 */ /* 0x000fe40000004100 */
[----:B------:R-:W-:Y:S01]  /*2020*/  FMUL.FTZ R109, R109, UR4 ;  /* 0x000000046d6d7c20 */ /* 0x000fe20008410000 */
[----:B------:R-:W-:-:S02]  /*2030*/  @P2 HADD2.F32 R108, -RZ, R111.H1_H1 ;  /* 0x3000006fff6c2230 */ /* 0x000fc40000004100 */
[----:B------:R-:W-:Y:S01]  /*2040*/  FMUL.FTZ R111, R165, R208 ;  /* 0x000000d0a56f7220 */ /* 0x000fe20000410000 */
[----:B------:R-:W-:Y:S01]  /*2050*/  MOV R207, RZ ;  /* 0x000000ff00cf7202 */ /* 0x000fe20000000f00 */
[----:B------:R-:W-:Y:S02]  /*2060*/  @P5 FMUL.FTZ R128, R109, R110 ;  /* 0x0000006e6d805220 */ /* 0x000fe40000410000 */
[----:B------:R-:W-:Y:S01]  /*2070*/  FMUL.FTZ R111, R111, R204 ;  /* 0x000000cc6f6f7220 */ /* 0x000fe20000410000 */
[----:B------:R-:W-:Y:S01]  /*2080*/  @P2 FMUL.FTZ R205, R115, R108 ;  /* 0x0000006c73cd2220 */ /* 0x000fe20000410000 */
[----:B------:R-:W-:Y:S02]  /*2090*/  FMUL.FTZ R108, R44, R109 ;  /* 0x0000006d2c6c7220 */ /* 0x000fe40000410000 */
[----:B------:R-:W-:Y:S01]  /*20a0*/  FMUL.FTZ R120, R111, UR4 ;  /* 0x000000046f787c20 */ /* 0x000fe20008410000 */
[----:B------:R-:W-:Y:S02]  /*20b0*/  FMUL.FTZ R111, R165, R210 ;  /* 0x000000d2a56f7220 */ /* 0x000fe40000410000 */
[----:B------:R-:W-:Y:S01]  /*20c0*/  FSEL R108, R108, RZ, P5 ;  /* 0x000000ff6c6c7208 */ /* 0x000fe20002800000 */
[----:B------:R-:W-:Y:S01]  /*20d0*/  @P6 FMUL.FTZ R129, R120, R113 ;  /* 0x0000007178816220 */ /* 0x000fe20000410000 */
[----:B------:R-:W-:Y:S01]  /*20e0*/  FMUL.FTZ R111, R111, R204 ;  /* 0x000000cc6f6f7220 */ /* 0x000fe20000410000 */
[----:B------:R-:W-:-:S03]  /*20f0*/  FMUL.FTZ R110, R49, R120 ;  /* 0x00000078316e7220 */ /* 0x000fc60000410000 */
[----:B------:R-:W-:Y:S01]  /*2100*/  FMUL.FTZ R113, R111, UR4 ;  /* 0x000000046f717c20 */ /* 0x000fe20008410000 */
[----:B------:R-:W-:Y:S01]  /*2110*/  FMUL.FTZ R111, R51, R115 ;  /* 0x00000073336f7220 */ /* 0x000fe20000410000 */
[----:B------:R-:W-:Y:S02]  /*2120*/  FSEL R115, R110, RZ, P6 ;  /* 0x000000ff6e737208 */ /* 0x000fe40003000000 */
[----:B------:R-:W-:Y:S01]  /*2130*/  FMUL.FTZ R109, R45, R113 ;  /* 0x000000712d6d7220 */ /* 0x000fe20000410000 */
[----:B------:R-:W-:Y:S01]  /*2140*/  @P4 FMUL.FTZ R207, R113, R112 ;  /* 0x0000007071cf4220 */ /* 0x000fe20000410000 */
[----:B------:R-:W-:Y:S02]  /*2150*/  FSEL R111, R111, RZ, P2 ;  /* 0x000000ff6f6f7208 */ /* 0x000fe40001000000 */
[----:B------:R-:W-:Y:S02]  /*2160*/  F2FP.F16.F32.PACK_AB R110, R115, R116 ;  /* 0x00000074736e723e */ /* 0x000fe400000000ff */
[----:B------:R-:W-:-:S02]  /*2170*/  FSEL R113, R109, RZ, P4 ;  /* 0x000000ff6d717208 */ /* 0x000fc40002000000 */
[----:B------:R-:W-:Y:S02]  /*2180*/  F2FP.F16.F32.PACK_AB R111, R111, R122 ;  /* 0x0000007a6f6f723e */ /* 0x000fe400000000ff */
[----:B------:R-:W-:Y:S02]  /*2190*/  F2FP.F16.F32.PACK_AB R109, R117, R114 ;  /* 0x00000072756d723e */ /* 0x000fe400000000ff */
[----:B------:R-:W-:Y:S01]  /*21a0*/  F2FP.F16.F32.PACK_AB R108, R113, R108 ;  /* 0x0000006c716c723e */ /* 0x000fe200000000ff */
[----:B------:R-:W-:Y:S06]  /*21b0*/  BRA `(.L_x_5955) ;  /* 0x00000004007c7947 */ /* 0x000fec0003800000 */
.L_x_5954:
[-CC-:B------:R-:W-:Y:S01]  /*21c0*/  FFMA.FTZ R225, R225, R203.reuse, R202.reuse ;  /* 0x000000cbe1e17223 */ /* 0x180fe200000100ca */
[C---:B-----5:R-:W-:Y:S01]  /*21d0*/  LOP3.LUT P6, RZ, R128.reuse, 0xff0000, RZ, 0xc0, !PT ;  /* 0x00ff000080ff7812 */ /* 0x060fe200078cc0ff */
[-CC-:B------:R-:W-:Y:S01]  /*21e0*/  FFMA.FTZ R223, R223, R203.reuse, R202.reuse ;  /* 0x000000cbdfdf7223 */ /* 0x180fe200000100ca */
[----:B------:R-:W-:Y:S01]  /*21f0*/  LOP3.LUT P2, RZ, R128, 0xff000000, RZ, 0xc0, !PT ;  /* 0xff00000080ff7812 */ /* 0x000fe2000784c0ff */
[----:B------:R-:W-:Y:S01]  /*2200*/  FADD.FTZ R224, R224, -R225 ;  /* 0x800000e1e0e07221 */ /* 0x000fe20000010000 */
[-CC-:B------:R-:W-:Y:S01]  /*2210*/  FFMA.FTZ R221, R221, R203.reuse, R202.reuse ;  /* 0x000000cbdddd7223 */ /* 0x180fe200000100ca */
[----:B------:R-:W-:Y:S01]  /*2220*/  FFMA.FTZ R213, R213, R203, R202 ;  /* 0x000000cbd5d57223 */ /* 0x000fe200000100ca */
[----:B------:R-:W-:Y:S01]  /*2230*/  FADD.FTZ R222, R222, -R223 ;  /* 0x800000dfdede7221 */ /* 0x000fe20000010000 */
[C---:B------:R-:W-:Y:S01]  /*2240*/  FMUL.FTZ R105, R165.reuse, R224 ;  /* 0x000000e0a5697220 */ /* 0x040fe20000410000 */
[----:B------:R-:W-:Y:S02]  /*2250*/  HFMA2 R180, -RZ, RZ, 0, 0 ;  /* 0x00000000ffb47431 */ /* 0x000fe400000001ff */
[----:B------:R-:W-:Y:S01]  /*2260*/  FADD.FTZ R112, R184, -R213 ;  /* 0x800000d5b8707221 */ /* 0x000fe20000010000 */
[----:B------:R-:W-:Y:S01]  /*2270*/  FMUL.FTZ R222, R165, R222 ;  /* 0x000000dea5de7220 */ /* 0x000fe20000410000 */
[----:B------:R-:W-:Y:S01]  /*2280*/  FMUL.FTZ R104, R105, R204 ;  /* 0x000000cc69687220 */ /* 0x000fe20000410000 */
[C---:B------:R-:W-:Y:S01]  /*2290*/  LOP3.LUT P5, RZ, R129.reuse, 0xff, RZ, 0xc0, !PT ;  /* 0x000000ff81ff7812 */ /* 0x040fe200078ac0ff */
[--C-:B------:R-:W-:Y:S01]  /*22a0*/  @P6 HADD2.F32 R106, -RZ, R109.reuse.H0_H0 ;  /* 0x2000006dff6a6230 */ /* 0x100fe20000004100 */
[----:B------:R-:W-:Y:S01]  /*22b0*/  LOP3.LUT P4, RZ, R129, 0xff0000, RZ, 0xc0, !PT ;  /* 0x00ff000081ff7812 */ /* 0x000fe2000788c0ff */
[----:B------:R-:W-:Y:S01]  /*22c0*/  FMUL.FTZ R113, R104, UR4 ;  /* 0x0000000468717c20 */ /* 0x000fe20008410000 */
[----:B------:R-:W-:Y:S01]  /*22d0*/  FADD.FTZ R104, R182, -R221 ;  /* 0x800000ddb6687221 */ /* 0x000fe20000010000 */
[----:B------:R-:W-:Y:S01]  /*22e0*/  FMUL.FTZ R213, R165, R112 ;  /* 0x00000070a5d57220 */ /* 0x000fe20000410000 */
[----:B------:R-:W-:-:S02]  /*22f0*/  @P2 HADD2.F32 R117, -RZ, R109.H1_H1 ;  /* 0x3000006dff752230 */ /* 0x000fc40000004100 */
[----:B------:R-:W-:Y:S01]  /*2300*/  @P6 FMUL.FTZ R180, R113, R106 ;  /* 0x0000006a71b46220 */ /* 0x000fe20000410000 */
[----:B------:R-:W-:Y:S01]  /*2310*/  FMUL.FTZ R121, R165, R104 ;  /* 0x00000068a5797220 */ /* 0x000fe20000410000 */
[-C--:B------:R-:W-:Y:S01]  /*2320*/  FMUL.FTZ R104, R222, R204.reuse ;  /* 0x000000ccde687220 */ /* 0x080fe20000410000 */
[-C--:B------:R-:W-:Y:S01]  /*2330*/  FMUL.FTZ R107, R213, R204.reuse ;  /* 0x000000ccd56b7220 */ /* 0x080fe20000410000 */
[----:B------:R-:W-:Y:S01]  /*2340*/  CS2R R184, SRZ ;  /* 0x0000000000b87805 */ /* 0x000fe2000001ff00 */
[----:B------:R-:W-:Y:S01]  /*2350*/  FMUL.FTZ R106, R121, R204 ;  /* 0x000000cc796a7220 */ /* 0x000fe20000410000 */
[----:B------:R-:W-:Y:S01]  /*2360*/  FMUL.FTZ R112, R104, UR4 ;  /* 0x0000000468707c20 */ /* 0x000fe20008410000 */
[----:B------:R-:W-:Y:S01]  /*2370*/  FMUL.FTZ R104, R46, R113 ;  /* 0x000000712e687220 */ /* 0x000fe20000410000 */
[----:B------:R-:W-:Y:S01]  /*2380*/  FMUL.FTZ R115, R107, UR4 ;  /* 0x000000046b737c20 */ /* 0x000fe20008410000 */
[----:B------:R-:W-:Y:S01]  /*2390*/  FMUL.FTZ R109, R106, UR4 ;  /* 0x000000046a6d7c20 */ /* 0x000fe20008410000 */
[----:B------:R-:W-:Y:S01]  /*23a0*/  @P2 FMUL.FTZ R185, R112, R117 ;  /* 0x0000007570b92220 */ /* 0x000fe20000410000 */
[----:B------:R-:W-:Y:S01]  /*23b0*/  FMUL.FTZ R106, R47, R112 ;  /* 0x000000702f6a7220 */ /* 0x000fe20000410000 */
[----:B------:R-:W-:Y:S01]  /*23c0*/  @P5 HADD2.F32 R114, -RZ, R110.H0_H0 ;  /* 0x2000006eff725230 */ /* 0x000fe20000004100 */
[----:B------:R-:W-:Y:S01]  /*23d0*/  FSEL R112, R104, RZ, P6 ;  /* 0x000000ff68707208 */ /* 0x000fe20003000000 */
[----:B------:R-:W-:-:S02]  /*23e0*/  @P4 HADD2.F32 R116, -RZ, R111.H0_H0 ;  /* 0x2000006fff744230 */ /* 0x000fc40000004100 */
[----:B------:R-:W-:Y:S01]  /*23f0*/  FMUL.FTZ R107, R48, R109 ;  /* 0x0000006d306b7220 */ /* 0x000fe20000410000 */
[----:B------:R-:W-:Y:S01]  /*2400*/  FMUL.FTZ R104, R50, R115 ;  /* 0x0000007332687220 */ /* 0x000fe20000410000 */
[----:B------:R-:W-:Y:S01]  /*2410*/  MOV R182, RZ ;  /* 0x000000ff00b67202 */ /* 0x000fe20000000f00 */
[----:B------:R-:W-:Y:S01]  /*2420*/  @P5 FMUL.FTZ R182, R109, R114 ;  /* 0x000000726db65220 */ /* 0x000fe20000410000 */
[----:B------:R-:W-:Y:S01]  /*2430*/  @P4 FMUL.FTZ R184, R115, R116 ;  /* 0x0000007473b84220 */ /* 0x000fe20000410000 */
[----:B------:R-:W-:Y:S01]  /*2440*/  FSEL R115, R106, RZ, P2 ;  /* 0x000000ff6a737208 */ /* 0x000fe20001000000 */
[-CC-:B------:R-:W-:Y:S01]  /*2450*/  FFMA.FTZ R207, R207, R203.reuse, R202.reuse ;  /* 0x000000cbcfcf7223 */ /* 0x180fe200000100ca */
[----:B------:R-:W-:Y:S01]  /*2460*/  FSEL R114, R107, RZ, P5 ;  /* 0x000000ff6b727208 */ /* 0x000fe20002800000 */
[-CC-:B------:R-:W-:Y:S01]  /*2470*/  FFMA.FTZ R209, R209, R203.reuse, R202.reuse ;  /* 0x000000cbd1d17223 */ /* 0x180fe200000100ca */
[----:B------:R-:W-:Y:S01]  /*2480*/  FSEL R116, R104, RZ, P4 ;  /* 0x000000ff68747208 */ /* 0x000fe20002000000 */
[-CC-:B------:R-:W-:Y:S01]  /*2490*/  FFMA.FTZ R205, R205, R203.reuse, R202.reuse ;  /* 0x000000cbcdcd7223 */ /* 0x180fe200000100ca */
[C---:B------:R-:W-:Y:S01]  /*24a0*/  ISETP.GE.U32.AND P2, PT, R128.reuse, RZ, PT ;  /* 0x000000ff8000720c */ /* 0x040fe20003f46070 */
[----:B------:R-:W-:Y:S01]  /*24b0*/  FFMA.FTZ R211, R211, R203, R202 ;  /* 0x000000cbd3d37223 */ /* 0x000fe200000100ca */
[----:B------:R-:W-:Y:S01]  /*24c0*/  LOP3.LUT P5, RZ, R128, 0xff, RZ, 0xc0, !PT ;  /* 0x000000ff80ff7812 */ /* 0x000fe200078ac0ff */
[----:B------:R-:W-:Y:S01]  /*24d0*/  FADD.FTZ R206, R206, -R207 ;  /* 0x800000cfcece7221 */ /* 0x000fe20000010000 */
[----:B------:R-:W-:Y:S01]  /*24e0*/  LOP3.LUT P4, RZ, R128, 0xff00, RZ, 0xc0, !PT ;  /* 0x0000ff0080ff7812 */ /* 0x000fe2000788c0ff */
[----:B------:R-:W-:Y:S01]  /*24f0*/  FADD.FTZ R208, R208, -R209 ;  /* 0x800000d1d0d07221 */ /* 0x000fe20000010000 */
[C---:B------:R-:W-:Y:S01]  /*2500*/  ISETP.GE.U32.AND.EX P2, PT, R129.reuse, 0x1000000, PT, P2 ;  /* 0x010000008100780c */ /* 0x040fe20003f46120 */
[----:B------:R-:W-:Y:S01]  /*2510*/  FADD.FTZ R212, R212, -R205 ;  /* 0x800000cdd4d47221 */ /* 0x000fe20000010000 */
[----:B------:R-:W-:Y:S01]  /*2520*/  LOP3.LUT P6, RZ, R129, 0xff00, RZ, 0xc0, !PT ;  /* 0x0000ff0081ff7812 */ /* 0x000fe200078cc0ff */
[----:B------:R-:W-:Y:S01]  /*2530*/  FADD.FTZ R210, R210, -R211 ;  /* 0x800000d3d2d27221 */ /* 0x000fe20000010000 */
[C---:B------:R-:W-:Y:S01]  /*2540*/  FMUL.FTZ R206, R165.reuse, R206 ;  /* 0x000000cea5ce7220 */ /* 0x040fe20000410000 */
[C---:B------:R-:W-:Y:S01]  /*2550*/  FMUL.FTZ R208, R165.reuse, R208 ;  /* 0x000000d0a5d07220 */ /* 0x040fe20000410000 */
[C---:B------:R-:W-:Y:S01]  /*2560*/  FMUL.FTZ R113, R165.reuse, R212 ;  /* 0x000000d4a5717220 */ /* 0x040fe20000410000 */
[----:B------:R-:W-:Y:S01]  /*2570*/  FMUL.FTZ R210, R165, R210 ;  /* 0x000000d2a5d27220 */ /* 0x000fe20000410000 */
[----:B------:R-:W-:-:S02]  /*2580*/  HFMA2 R205, -RZ, RZ, 0, 0 ;  /* 0x00000000ffcd7431 */ /* 0x000fc400000001ff */
[--C-:B------:R-:W-:Y:S02]  /*2590*/  @P5 HADD2.F32 R120, -RZ, R108.reuse.H0_H0 ;  /* 0x2000006cff785230 */ /* 0x100fe40000004100 */
[-C--:B------:R-:W-:Y:S01]  /*25a0*/  FMUL.FTZ R107, R208, R204.reuse ;  /* 0x000000ccd06b7220 */ /* 0x080fe20000410000 */
[----:B------:R-:W-:Y:S02]  /*25b0*/  @P4 HADD2.F32 R117, -RZ, R108.H1_H1 ;  /* 0x3000006cff754230 */ /* 0x000fe40000004100 */
[-C--:B------:R-:W-:Y:S01]  /*25c0*/  FMUL.FTZ R108, R206, R204.reuse ;  /* 0x000000ccce6c7220 */ /* 0x080fe20000410000 */
[-C--:B------:R-:W-:Y:S01]  /*25d0*/  FMUL.FTZ R104, R113, R204.reuse ;  /* 0x000000cc71687220 */ /* 0x080fe20000410000 */
[----:B------:R-:W-:Y:S02]  /*25e0*/  @P2 HADD2.F32 R111, -RZ, R111.H1_H1 ;  /* 0x3000006fff6f2230 */ /* 0x000fe40000004100 */
[----:B------:R-:W-:Y:S01]  /*25f0*/  FMUL.FTZ R106, R210, R204 ;  /* 0x000000ccd26a7220 */ /* 0x000fe20000410000 */
[----:B------:R-:W-:Y:S01]  /*2600*/  FMUL.FTZ R108, R108, UR4 ;  /* 0x000000046c6c7c20 */ /* 0x000fe20008410000 */
[----:B------:R-:W-:-:S02]  /*2610*/  @P6 HADD2.F32 R123, -RZ, R110.H1_H1 ;  /* 0x3000006eff7b6230 */ /* 0x000fc40000004100 */
[----:B------:R-:W-:Y:S01]  /*2620*/  FMUL.FTZ R110, R107, UR4 ;  /* 0x000000046b6e7c20 */ /* 0x000fe20008410000 */
[----:B------:R-:W-:Y:S01]  /*2630*/  FMUL.FTZ R109, R104, UR4 ;  /* 0x00000004686d7c20 */ /* 0x000fe20008410000 */
[----:B------:R-:W-:Y:S01]  /*2640*/  FMUL.FTZ R104, R106, UR4 ;  /* 0x000000046a687c20 */ /* 0x000fe20008410000 */
[----:B------:R-:W-:Y:S01]  /*2650*/  CS2R R128, SRZ ;  /* 0x0000000000807805 */ /* 0x000fe2000001ff00 */
[----:B------:R-:W-:Y:S01]  /*2660*/  @P2 FMUL.FTZ R205, R108, R111 ;  /* 0x0000006f6ccd2220 */ /* 0x000fe20000410000 */
[----:B------:R-:W-:Y:S01]  /*2670*/  FMUL.FTZ R111, R51, R108 ;  /* 0x0000006c336f7220 */ /* 0x000fe20000410000 */
[----:B------:R-:W-:Y:S01]  /*2680*/  @P6 FMUL.FTZ R129, R110, R123 ;  /* 0x0000007b6e816220 */ /* 0x000fe20000410000 */
[----:B------:R-:W-:Y:S01]  /*2690*/  @P5 FMUL.FTZ R128, R109, R120 ;  /* 0x000000786d805220 */ /* 0x000fe20000410000 */
[----:B------:R-:W-:Y:S01]  /*26a0*/  FMUL.FTZ R108, R44, R109 ;  /* 0x0000006d2c6c7220 */ /* 0x000fe20000410000 */
[----:B------:R-:W-:Y:S01]  /*26b0*/  FMUL.FTZ R110, R49, R110 ;  /* 0x0000006e316e7220 */ /* 0x000fe20000410000 */
[----:B------:R-:W-:Y:S01]  /*26c0*/  FMUL.FTZ R109, R45, R104 ;  /* 0x000000682d6d7220 */ /* 0x000fe20000410000 */
[----:B------:R-:W-:Y:S01]  /*26d0*/  MOV R207, RZ ;  /* 0x000000ff00cf7202 */ /* 0x000fe20000000f00 */
[----:B------:R-:W-:Y:S01]  /*26e0*/  @P4 FMUL.FTZ R207, R104, R117 ;  /* 0x0000007568cf4220 */ /* 0x000fe20000410000 */
        /* <DEDUP_REMOVED lines=10> */
[----:B------:R-:W-:Y:S02]  /*2790*/  F2FP.F16.F32.PACK_AB R109, R115, R112 ;  /* 0x00000070736d723e */ /* 0x000fe400000000ff */
[----:B------:R-:W-:-:S07]  /*27a0*/  F2FP.F16.F32.PACK_AB R108, R113, R108 ;  /* 0x0000006c716c723e */ /* 0x000fce00000000ff */
.L_x_5955:
        /* <DEDUP_REMOVED lines=12> */
[-C--:B------:R-:W-:Y:S01]  /*2870*/  FFMA.FTZ R195, R195, R203.reuse, R202 ;  /* 0x000000cbc3c37223 */ /* 0x080fe200000100ca */
[----:B------:R-:W-:Y:S01]  /*2880*/  FADD.FTZ R196, R197, -R196 ;  /* 0x800000c4c5c47221 */ /* 0x000fe20000010000 */
[----:B------:R-:W-:Y:S01]  /*2890*/  LOP3.LUT P5, RZ, R127, 0xff, RZ, 0xc0, !PT ;  /* 0x000000ff7fff7812 */ /* 0x000fe200078ac0ff */
[----:B------:R-:W-:Y:S01]  /*28a0*/  FADD.FTZ R192, R193, -R192 ;  /* 0x800000c0c1c07221 */ /* 0x000fe20000010000 */
[----:B------:R-:W-:Y:S01]  /*28b0*/  FFMA.FTZ R188, R188, R203, R202 ;  /* 0x000000cbbcbc7223 */ /* 0x000fe200000100ca */
[C---:B0-----:R-:W-:Y:S01]  /*28c0*/  FMUL.FTZ R105, R165.reuse, R196 ;  /* 0x000000c4a5697220 */ /* 0x041fe20000410000 */
[----:B------:R-:W-:Y:S02]  /*28d0*/  HFMA2 R183, -RZ, RZ, 0, 0 ;  /* 0x00000000ffb77431 */ /* 0x000fe400000001ff */
[----:B------:R-:W-:Y:S01]  /*28e0*/  FADD.FTZ R194, R194, -R195 ;  /* 0x800000c3c2c27221 */ /* 0x000fe20000010000 */
[----:B------:R-:W-:Y:S01]  /*28f0*/  FMUL.FTZ R123, R165, R192 ;  /* 0x000000c0a57b7220 */ /* 0x000fe20000410000 */
[----:B------:R-:W-:Y:S01]  /*2900*/  FMUL.FTZ R104, R105, R204 ;  /* 0x000000cc69687220 */ /* 0x000fe20000410000 */
[----:B------:R-:W-:Y:S01]  /*2910*/  LOP3.LUT P4, RZ, R127, 0xff0000, RZ, 0xc0, !PT ;  /* 0x00ff00007fff7812 */ /* 0x000fe2000788c0ff */
[----:B-----5:R-:W-:-:S02]  /*2920*/  @P6 HADD2.F32 R106, -RZ, R113.H0_H0 ;  /* 0x20000071ff6a6230 */ /* 0x020fc40000004100 */
[----:B------:R-:W-:Y:S01]  /*2930*/  FMUL.FTZ R194, R165, R194 ;  /* 0x000000c2a5c27220 */ /* 0x000fe20000410000 */
[----:B------:R-:W-:Y:S01]  /*2940*/  FMUL.FTZ R111, R104, UR4 ;  /* 0x00000004686f7c20 */ /* 0x000fe20008410000 */
[----:B------:R-:W-:Y:S01]  /*2950*/  FADD.FTZ R104, R189, -R188 ;  /* 0x800000bcbd687221 */ /* 0x000fe20000010000 */
[----:B------:R-:W-:Y:S01]  /*2960*/  LOP3.LUT P2, RZ, R126, 0xff000000, RZ, 0xc0, !PT ;  /* 0xff0000007eff7812 */ /* 0x000fe2000784c0ff */
[----:B------:R-:W-:Y:S02]  /*2970*/  @P5 HADD2.F32 R107, -RZ, R114.H0_H0 ;  /* 0x20000072ff6b5230 */ /* 0x000fe40000004100 */
[----:B------:R-:W-:Y:S01]  /*2980*/  @P6 FMUL.FTZ R183, R111, R106 ;  /* 0x0000006a6fb76220 */ /* 0x000fe20000410000 */
[----:B------:R-:W-:Y:S01]  /*2990*/  FMUL.FTZ R106, R123, R204 ;  /* 0x000000cc7b6a7220 */ /* 0x000fe20000410000 */
[----:B------:R-:W-:Y:S01]  /*29a0*/  FMUL.FTZ R195, R165, R104 ;  /* 0x00000068a5c37220 */ /* 0x000fe20000410000 */
[-C--:B------:R-:W-:Y:S01]  /*29b0*/  FMUL.FTZ R104, R194, R204.reuse ;  /* 0x000000ccc2687220 */ /* 0x080fe20000410000 */
[----:B------:R-:W-:Y:S01]  /*29c0*/  CS2R R188, SRZ ;  /* 0x0000000000bc7805 */ /* 0x000fe2000001ff00 */
[----:B------:R-:W-:Y:S01]  /*29d0*/  FMUL.FTZ R120, R106, UR4 ;  /* 0x000000046a787c20 */ /* 0x000fe20008410000 */
[----:B------:R-:W-:Y:S01]  /*29e0*/  FMUL.FTZ R108, R195, R204 ;  /* 0x000000ccc36c7220 */ /* 0x000fe20000410000 */
[----:B------:R-:W-:Y:S01]  /*29f0*/  FMUL.FTZ R110, R104, UR4 ;  /* 0x00000004686e7c20 */ /* 0x000fe20008410000 */
[----:B------:R-:W-:Y:S01]  /*2a00*/  FMUL.FTZ R104, R54, R111 ;  /* 0x0000006f36687220 */ /* 0x000fe20000410000 */
[----:B------:R-:W-:Y:S01]  /*2a10*/  @P5 FMUL.FTZ R189, R120, R107 ;  /* 0x0000006b78bd5220 */ /* 0x000fe20000410000 */
[----:B------:R-:W-:Y:S01]  /*2a20*/  FMUL.FTZ R108, R108, UR4 ;  /* 0x000000046c6c7c20 */ /* 0x000fe20008410000 */
[----:B------:R-:W-:Y:S01]  /*2a30*/  FMUL.FTZ R107, R56, R120 ;  /* 0x00000078386b7220 */ /* 0x000fe20000410000 */
[----:B------:R-:W-:Y:S01]  /*2a40*/  @P4 HADD2.F32 R109, -RZ, R115.H0_H0 ;  /* 0x20000073ff6d4230 */ /* 0x000fe20000004100 */
[----:B------:R-:W-:Y:S01]  /*2a50*/  FSEL R120, R104, RZ, P6 ;  /* 0x000000ff68787208 */ /* 0x000fe20003000000 */
[----:B------:R-:W-:Y:S01]  /*2a60*/  FFMA.FTZ R187, R187, R203, R202 ;  /* 0x000000cbbbbb7223 */ /* 0x000fe200000100ca */
[----:B------:R-:W-:-:S02]  /*2a70*/  @P2 HADD2.F32 R113, -RZ, R113.H1_H1 ;  /* 0x30000071ff712230 */ /* 0x000fc40000004100 */
[----:B------:R-:W-:Y:S01]  /*2a80*/  FMUL.FTZ R106, R55, R110 ;  /* 0x0000006e376a7220 */ /* 0x000fe20000410000 */
[----:B------:R-:W-:Y:S01]  /*2a90*/  FMUL.FTZ R104, R58, R108 ;  /* 0x0000006c3a687220 */ /* 0x000fe20000410000 */
[--C-:B------:R-:W-:Y:S01]  /*2aa0*/  FFMA.FTZ R200, R200, R203, R202.reuse ;  /* 0x000000cbc8c87223 */ /* 0x100fe200000100ca */
[----:B------:R-:W-:Y:S01]  /*2ab0*/  MOV R193, RZ ;  /* 0x000000ff00c17202 */ /* 0x000fe20000000f00 */
[----:B------:R-:W-:Y:S01]  /*2ac0*/  @P4 FMUL.FTZ R193, R108, R109 ;  /* 0x0000006d6cc14220 */ /* 0x000fe20000410000 */
[----:B------:R-:W-:Y:S01]  /*2ad0*/  FSEL R122, R107, RZ, P5 ;  /* 0x000000ff6b7a7208 */ /* 0x000fe20002800000 */
[-CC-:B------:R-:W-:Y:S01]  /*2ae0*/  FFMA.FTZ R191, R191, R203.reuse, R202.reuse ;  /* 0x000000cbbfbf7223 */ /* 0x180fe200000100ca */
[----:B------:R-:W-:Y:S01]  /*2af0*/  LOP3.LUT P5, RZ, R126, 0xff, RZ, 0xc0, !PT ;  /* 0x000000ff7eff7812 */ /* 0x000fe200078ac0ff */
[----:B------:R-:W-:Y:S01]  /*2b00*/  FADD.FTZ R108, R186, -R187 ;  /* 0x800000bbba6c7221 */ /* 0x000fe20000010000 */
[----:B------:R-:W-:Y:S01]  /*2b10*/  LOP3.LUT P6, RZ, R127, 0xff00, RZ, 0xc0, !PT ;  /* 0x0000ff007fff7812 */ /* 0x000fe200078cc0ff */
[----:B------:R-:W-:Y:S01]  /*2b20*/  FFMA.FTZ R199, R199, R203, R202 ;  /* 0x000000cbc7c77223 */ /* 0x000fe200000100ca */
[----:B------:R-:W-:Y:S01]  /*2b30*/  FADD.FTZ R200, R201, -R200 ;  /* 0x800000c8c9c87221 */ /* 0x000fe20000010000 */
[----:B------:R-:W-:Y:S01]  /*2b40*/  @P2 FMUL.FTZ R188, R110, R113 ;  /* 0x000000716ebc2220 */ /* 0x000fe20000410000 */
[----:B------:R-:W-:Y:S01]  /*2b50*/  FSEL R121, R106, RZ, P2 ;  /* 0x000000ff6a797208 */ /* 0x000fe20001000000 */
[C---:B------:R-:W-:Y:S01]  /*2b60*/  FMUL.FTZ R111, R165.reuse, R108 ;  /* 0x0000006ca56f7220 */ /* 0x040fe20000410000 */
[----:B------:R-:W-:Y:S01]  /*2b70*/  FSEL R192, R104, RZ, P4 ;  /* 0x000000ff68c07208 */ /* 0x000fe20002000000 */
[----:B------:R-:W-:Y:S01]  /*2b80*/  FADD.FTZ R104, R190, -R191 ;  /* 0x800000bfbe687221 */ /* 0x000fe20000010000 */
[----:B------:R-:W-:Y:S01]  /*2b90*/  ISETP.GE.U32.AND P2, PT, R126, RZ, PT ;  /* 0x000000ff7e00720c */ /* 0x000fe20003f46070 */
[----:B------:R-:W-:Y:S01]  /*2ba0*/  FADD.FTZ R198, R198, -R199 ;  /* 0x800000c7c6c67221 */ /* 0x000fe20000010000 */
[C---:B------:R-:W-:Y:S01]  /*2bb0*/  FMUL.FTZ R113, R165.reuse, R200 ;  /* 0x000000c8a5717220 */ /* 0x040fe20000410000 */
[----:B------:R-:W-:Y:S01]  /*2bc0*/  LOP3.LUT P4, RZ, R126, 0xff00, RZ, 0xc0, !PT ;  /* 0x0000ff007eff7812 */ /* 0x000fe2000788c0ff */
[----:B------:R-:W-:Y:S01]  /*2bd0*/  FMUL.FTZ R110, R165, R104 ;  /* 0x00000068a56e7220 */ /* 0x000fe20000410000 */
[----:B------:R-:W-:Y:S01]  /*2be0*/  ISETP.GE.U32.AND.EX P2, PT, R127, 0x1000000, PT, P2 ;  /* 0x010000007f00780c */ /* 0x000fe20003f46120 */
[----:B------:R-:W-:Y:S01]  /*2bf0*/  FMUL.FTZ R109, R111, R204 ;  /* 0x000000cc6f6d7220 */ /* 0x000fe20000410000 */
[----:B------:R-:W-:Y:S01]  /*2c00*/  FMUL.FTZ R198, R165, R198 ;  /* 0x000000c6a5c67220 */ /* 0x000fe20000410000 */
[-C--:B------:R-:W-:Y:S01]  /*2c10*/  FMUL.FTZ R104, R113, R204.reuse ;  /* 0x000000cc71687220 */ /* 0x080fe20000410000 */
[----:B------:R-:W-:Y:S01]  /*2c20*/  FMUL.FTZ R108, R110, R204 ;  /* 0x000000cc6e6c7220 */ /* 0x000fe20000410000 */
[----:B------:R-:W-:-:S02]  /*2c30*/  @P5 HADD2.F32 R106, -RZ, R112.H0_H0 ;  /* 0x20000070ff6a5230 */ /* 0x000fc40000004100 */
[----:B------:R-:W-:Y:S01]  /*2c40*/  FMUL.FTZ R196, R109, UR4 ;  /* 0x000000046dc47c20 */ /* 0x000fe20008410000 */
[----:B------:R-:W-:Y:S01]  /*2c50*/  FMUL.FTZ R107, R198, R204 ;  /* 0x000000ccc66b7220 */ /* 0x000fe20000410000 */
[----:B------:R-:W-:Y:S01]  /*2c60*/  FMUL.FTZ R109, R104, UR4 ;  /* 0x00000004686d7c20 */ /* 0x000fe20008410000 */
[----:B------:R-:W-:Y:S01]  /*2c70*/  @P6 HADD2.F32 R114, -RZ, R114.H1_H1 ;  /* 0x30000072ff726230 */ /* 0x000fe20000004100 */
[----:B------:R-:W-:Y:S01]  /*2c80*/  CS2R R126, SRZ ;  /* 0x00000000007e7805 */ /* 0x000fe2000001ff00 */
[----:B------:R-:W-:Y:S01]  /*2c90*/  FMUL.FTZ R108, R108, UR4 ;  /* 0x000000046c6c7c20 */ /* 0x000fe20008410000 */
[----:B------:R-:W-:Y:S01]  /*2ca0*/  FMUL.FTZ R104, R107, UR4 ;  /* 0x000000046b687c20 */ /* 0x000fe20008410000 */
[----:B------:R-:W-:Y:S01]  /*2cb0*/  @P5 FMUL.FTZ R127, R109, R106 ;  /* 0x0000006a6d7f5220 */ /* 0x000fe20000410000 */
[----:B------:R-:W-:Y:S01]  /*2cc0*/  F2FP.F16.F32.PACK_AB R106, R110, R123 ;  /* 0x0000007b6e6a723e */ /* 0x000fe200000000ff */
[----:B------:R-:W-:Y:S02]  /*2cd0*/  @P4 HADD2.F32 R112, -RZ, R112.H1_H1 ;  /* 0x30000070ff704230 */ /* 0x000fe40000004100 */
[----:B------:R-:W-:-:S02]  /*2ce0*/  HFMA2 R186, -RZ, RZ, 0, 0 ;  /* 0x00000000ffba7431 */ /* 0x000fc400000001ff */
[----:B------:R-:W-:Y:S01]  /*2cf0*/  @P6 FMUL.FTZ R126, R108, R114 ;  /* 0x000000726c7e6220 */ /* 0x000fe20000410000 */
[----:B------:R-:W-:Y:S01]  /*2d00*/  FMUL.FTZ R110, R57, R108 ;  /* 0x0000006c396e7220 */ /* 0x000fe20000410000 */
[----:B------:R-:W-:Y:S01]  /*2d10*/  @P2 HADD2.F32 R115, -RZ, R115.H1_H1 ;  /* 0x30000073ff732230 */ /* 0x000fe20000004100 */
[----:B------:R-:W-:Y:S01]  /*2d20*/  F2FP.F16.F32.PACK_AB R107, R111, R195 ;  /* 0x000000c36f6b723e */ /* 0x000fe200000000ff */
[----:B------:R-:W-:Y:S01]  /*2d30*/  FMUL.FTZ R108, R52, R109 ;  /* 0x0000006d346c7220 */ /* 0x000fe20000410000 */
[----:B------:R-:W-:Y:S01]  /*2d40*/  FMUL.FTZ R111, R59, R196 ;  /* 0x000000c43b6f7220 */ /* 0x000fe20000410000 */
[----:B------:R-:W-:Y:S01]  /*2d50*/  FMUL.FTZ R109, R53, R104 ;  /* 0x00000068356d7220 */ /* 0x000fe20000410000 */
[----:B------:R-:W-:Y:S01]  /*2d60*/  MOV R190, RZ ;  /* 0x000000ff00be7202 */ /* 0x000fe20000000f00 */
[----:B------:R-:W-:Y:S01]  /*2d70*/  @P4 FMUL.FTZ R190, R104, R112 ;  /* 0x0000007068be4220 */ /* 0x000fe20000410000 */
        /* <DEDUP_REMOVED lines=12> */
.L_x_5956:
[-CC-:B------:R-:W-:Y:S01]  /*2e40*/  FFMA.FTZ R196, R196, R203.reuse, R202.reuse ;  /* 0x000000cbc4c47223 */ /* 0x180fe200000100ca */
[C---:B------:R-:W-:Y:S01]  /*2e50*/  LOP3.LUT P6, RZ, R126.reuse, 0xff0000, RZ, 0xc0, !PT ;  /* 0x00ff00007eff7812 */ /* 0x040fe200078cc0ff */
[-C--:B------:R-:W-:Y:S01]  /*2e60*/  FFMA.FTZ R195, R195, R203.reuse, R202 ;  /* 0x000000cbc3c37223 */ /* 0x080fe200000100ca */
        /* <DEDUP_REMOVED lines=11> */
[--C-:B-----5:R-:W-:Y:S01]  /*2f20*/  @P6 HADD2.F32 R110, -RZ, R113.reuse.H0_H0 ;  /* 0x20000071ff6e6230 */ /* 0x120fe20000004100 */
[----:B------:R-:W-:Y:S01]  /*2f30*/  LOP3.LUT P5, RZ, R127, 0xff, RZ, 0xc0, !PT ;  /* 0x000000ff7fff7812 */ /* 0x000fe200078ac0ff */
[----:B------:R-:W-:Y:S01]  /*2f40*/  FMUL.FTZ R111, R108, UR4 ;  /* 0x000000046c6f7c20 */ /* 0x000fe20008410000 */
[----:B------:R-:W-:Y:S01]  /*2f50*/  FADD.FTZ R108, R189, -R188 ;  /* 0x800000bcbd6c7221 */ /* 0x000fe20000010000 */
[----:B------:R-:W-:Y:S02]  /*2f60*/  @P2 HADD2.F32 R123, -RZ, R113.H1_H1 ;  /* 0x30000071ff7b2230 */ /* 0x000fe40000004100 */
[C---:B------:R-:W-:Y:S01]  /*2f70*/  FMUL.FTZ R113, R165.reuse, R192 ;  /* 0x000000c0a5717220 */ /* 0x040fe20000410000 */
[----:B------:R-:W-:Y:S01]  /*2f80*/  @P6 FMUL.FTZ R183, R110, R111 ;  /* 0x0000006f6eb76220 */ /* 0x000fe20000410000 */
[----:B------:R-:W-:Y:S01]  /*2f90*/  FMUL.FTZ R121, R165, R108 ;  /* 0x0000006ca5797220 */ /* 0x000fe20000410000 */
[C---:B------:R-:W-:Y:S01]  /*2fa0*/  FMUL.FTZ R108, R204.reuse, R109 ;  /* 0x0000006dcc6c7220 */ /* 0x040fe20000410000 */
[----:B------:R-:W-:Y:S01]  /*2fb0*/  FMUL.FTZ R109, R204, R113 ;  /* 0x00000071cc6d7220 */ /* 0x000fe20000410000 */
[----:B------:R-:W-:-:S02]  /*2fc0*/  @P4 HADD2.F32 R192, -RZ, R115.H0_H0 ;  /* 0x20000073ffc04230 */ /* 0x000fc40000004100 */
[----:B------:R-:W-:Y:S01]  /*2fd0*/  FMUL.FTZ R110, R204, R121 ;  /* 0x00000079cc6e7220 */ /* 0x000fe20000410000 */
[----:B------:R-:W-:Y:S01]  /*2fe0*/  FMUL.FTZ R120, R108, UR4 ;  /* 0x000000046c787c20 */ /* 0x000fe20008410000 */
[----:B------:R-:W-:Y:S01]  /*2ff0*/  FMUL.FTZ R108, R54, R111 ;  /* 0x0000006f366c7220 */ /* 0x000fe20000410000 */
[----:B------:R-:W-:Y:S01]  /*3000*/  FMUL.FTZ R113, R109, UR4 ;  /* 0x000000046d717c20 */ /* 0x000fe20008410000 */
[----:B------:R-:W-:Y:S01]  /*3010*/  CS2R R188, SRZ ;  /* 0x0000000000bc7805 */ /* 0x000fe2000001ff00 */
        /* <DEDUP_REMOVED lines=8> */
[----:B------:R-:W-:Y:S01]  /*30a0*/  @P5 HADD2.F32 R122, -RZ, R114.H0_H0 ;  /* 0x20000072ff7a5230 */ /* 0x000fe20000004100 */
[----:B------:R-:W-:Y:S01]  /*30b0*/  ISETP.GE.U32.AND P2, PT, R126, RZ, PT ;  /* 0x000000ff7e00720c */ /* 0x000fe20003f46070 */
[--C-:B------:R-:W-:Y:S01]  /*30c0*/  FFMA.FTZ R191, R191, R203, R202.reuse ;  /* 0x000000cbbfbf7223 */ /* 0x100fe200000100ca */
[----:B------:R-:W-:Y:S01]  /*30d0*/  FMUL.FTZ R110, R56, R113 ;  /* 0x00000071386e7220 */ /* 0x000fe20000410000 */
[--C-:B------:R-:W-:Y:S01]  /*30e0*/  FFMA.FTZ R200, R200, R203, R202.reuse ;  /* 0x000000cbc8c87223 */ /* 0x100fe200000100ca */
[C---:B------:R-:W-:Y:S01]  /*30f0*/  ISETP.GE.U32.AND.EX P2, PT, R127.reuse, 0x1000000, PT, P2 ;  /* 0x010000007f00780c */ /* 0x040fe20003f46120 */
[----:B------:R-:W-:Y:S01]  /*3100*/  @P5 FMUL.FTZ R189, R122, R113 ;  /* 0x000000717abd5220 */ /* 0x000fe20000410000 */
[----:B------:R-:W-:Y:S01]  /*3110*/  LOP3.LUT P6, RZ, R127, 0xff00, RZ, 0xc0, !PT ;  /* 0x0000ff007fff7812 */ /* 0x000fe200078cc0ff */
[-C--:B------:R-:W-:Y:S01]  /*3120*/  FFMA.FTZ R187, R187, R203.reuse, R202 ;  /* 0x000000cbbbbb7223 */ /* 0x080fe200000100ca */
[----:B------:R-:W-:Y:S01]  /*3130*/  FSEL R192, R108, RZ, P4 ;  /* 0x000000ff6cc07208 */ /* 0x000fe20002000000 */
[----:B------:R-:W-:Y:S01]  /*3140*/  FADD.FTZ R108, R190, -R191 ;  /* 0x800000bfbe6c7221 */ /* 0x000fe20000010000 */
[----:B------:R-:W-:Y:S01]  /*3150*/  FADD.FTZ R200, R201, -R200 ;  /* 0x800000c8c9c87221 */ /* 0x000fe20000010000 */
[----:B------:R-:W-:Y:S01]  /*3160*/  FSEL R122, R110, RZ, P5 ;  /* 0x000000ff6e7a7208 */ /* 0x000fe20002800000 */
[----:B------:R-:W-:Y:S01]  /*3170*/  FFMA.FTZ R199, R199, R203, R202 ;  /* 0x000000cbc7c77223 */ /* 0x000fe200000100ca */
[C---:B------:R-:W-:Y:S01]  /*3180*/  LOP3.LUT P5, RZ, R126.reuse, 0xff, RZ, 0xc0, !PT ;  /* 0x000000ff7eff7812 */ /* 0x040fe200078ac0ff */
[C---:B------:R-:W-:Y:S01]  /*3190*/  FMUL.FTZ R109, R165.reuse, R108 ;  /* 0x0000006ca56d7220 */ /* 0x040fe20000410000 */
[----:B------:R-:W-:Y:S01]  /*31a0*/  LOP3.LUT P4, RZ, R126, 0xff00, RZ, 0xc0, !PT ;  /* 0x0000ff007eff7812 */ /* 0x000fe2000788c0ff */
[----:B------:R-:W-:Y:S01]  /*31b0*/  FADD.FTZ R110, R186, -R187 ;  /* 0x800000bbba6e7221 */ /* 0x000fe20000010000 */
[----:B------:R-:W-:Y:S01]  /*31c0*/  FMUL.FTZ R111, R165, R200 ;  /* 0x000000c8a56f7220 */ /* 0x000fe20000410000 */
[----:B------:R-:W-:Y:S01]  /*31d0*/  FADD.FTZ R198, R198, -R199 ;  /* 0x800000c7c6c67221 */ /* 0x000fe20000010000 */
[----:B------:R-:W-:-:S02]  /*31e0*/  @P2 HADD2.F32 R187, -RZ, R115.H1_H1 ;  /* 0x30000073ffbb2230 */ /* 0x000fc40000004100 */
[C---:B------:R-:W-:Y:S01]  /*31f0*/  FMUL.FTZ R109, R204.reuse, R109 ;  /* 0x0000006dcc6d7220 */ /* 0x040fe20000410000 */
[C---:B------:R-:W-:Y:S01]  /*3200*/  FMUL.FTZ R115, R165.reuse, R110 ;  /* 0x0000006ea5737220 */ /* 0x040fe20000410000 */
[C---:B------:R-:W-:Y:S01]  /*3210*/  FMUL.FTZ R108, R204.reuse, R111 ;  /* 0x0000006fcc6c7220 */ /* 0x040fe20000410000 */
[----:B------:R-:W-:Y:S01]  /*3220*/  FMUL.FTZ R111, R165, R198 ;  /* 0x000000c6a56f7220 */ /* 0x000fe20000410000 */
[----:B------:R-:W-:Y:S02]  /*3230*/  @P6 HADD2.F32 R123, -RZ, R114.H1_H1 ;  /* 0x30000072ff7b6230 */ /* 0x000fe40000004100 */
[----:B------:R-:W-:Y:S01]  /*3240*/  FMUL.FTZ R114, R109, UR4 ;  /* 0x000000046d727c20 */ /* 0x000fe20008410000 */
[----:B------:R-:W-:Y:S01]  /*3250*/  FMUL.FTZ R110, R204, R115 ;  /* 0x00000073cc6e7220 */ /* 0x000fe20000410000 */
[----:B------:R-:W-:Y:S01]  /*3260*/  FMUL.FTZ R109, R108, UR4 ;  /* 0x000000046c6d7c20 */ /* 0x000fe20008410000 */
[----:B------:R-:W-:Y:S01]  /*3270*/  FMUL.FTZ R108, R204, R111 ;  /* 0x0000006fcc6c7220 */ /* 0x000fe20000410000 */
[----:B------:R-:W-:-:S02]  /*3280*/  HFMA2 R186, -RZ, RZ, 0, 0 ;  /* 0x00000000ffba7431 */ /* 0x000fc400000001ff */
[--C-:B------:R-:W-:Y:S02]  /*3290*/  @P5 HADD2.F32 R190, -RZ, R112.reuse.H0_H0 ;  /* 0x20000070ffbe5230 */ /* 0x100fe40000004100 */
[----:B------:R-:W-:Y:S01]  /*32a0*/  FMUL.FTZ R110, R110, UR4 ;  /* 0x000000046e6e7c20 */ /* 0x000fe20008410000 */
[----:B------:R-:W-:Y:S02]  /*32b0*/  @P4 HADD2.F32 R113, -RZ, R112.H1_H1 ;  /* 0x30000070ff714230 */ /* 0x000fe40000004100 */
[----:B------:R-:W-:Y:S01]  /*32c0*/  FMUL.FTZ R112, R108, UR4 ;  /* 0x000000046c707c20 */ /* 0x000fe20008410000 */
[----:B------:R-:W-:Y:S01]  /*32d0*/  CS2R R126, SRZ ;  /* 0x00000000007e7805 */ /* 0x000fe2000001ff00 */
        /* <DEDUP_REMOVED lines=13> */
[----:B------:R-:W-:Y:S02]  /*33b0*/  F2FP.F16.F32.PACK_AB R111, R111, R192 ;  /* 0x000000c06f6f723e */ /* 0x000fe400000000ff */
[----:B------:R-:W-:Y:S02]  /*33c0*/  F2FP.F16.F32.PACK_AB R110, R115, R122 ;  /* 0x0000007a736e723e */ /* 0x000fe400000000ff */
[----:B------:R-:W-:Y:S02]  /*33d0*/  F2FP.F16.F32.PACK_AB R109, R121, R120 ;  /* 0x00000078796d723e */ /* 0x000fe400000000ff */
[----:B------:R-:W-:-:S07]  /*33e0*/  F2FP.F16.F32.PACK_AB R108, R113, R108 ;  /* 0x0000006c716c723e */ /* 0x000fce00000000ff */
.L_x_5957:
        /* <DEDUP_REMOVED lines=9> */
[----:B------:R-:W-:Y:S01]  /*3480*/  LOP3.LUT P5, RZ, R124, 0xff0000, RZ, 0xc0, !PT ;  /* 0x00ff00007cff7812 */ /* 0x000fe200078ac0ff */
[-CC-:B0-----:R-:W-:Y:S01]  /*3490*/  FFMA.FTZ R104, R173, R203.reuse, R202.reuse ;  /* 0x000000cbad687223 */ /* 0x181fe200000100ca */
[-C--:B------:R-:W-:Y:S01]  /*34a0*/  FFMA.FTZ R107, R174, R203.reuse, R202 ;  /* 0x000000cbae6b7223 */ /* 0x080fe200000100ca */
[----:B------:R-:W-:Y:S01]  /*34b0*/  FADD.FTZ R170, R169, -R170 ;  /* 0x800000aaa9aa7221 */ /* 0x000fe20000010000 */
[----:B------:R-:W-:Y:S01]  /*34c0*/  FFMA.FTZ R108, R177, R203, R202 ;  /* 0x000000cbb16c7223 */ /* 0x000fe200000100ca */
[----:B------:R-:W-:Y:S01]  /*34d0*/  FADD.FTZ R106, R171, -R104 ;  /* 0x80000068ab6a7221 */ /* 0x000fe20000010000 */
[----:B------:R-:W-:Y:S01]  /*34e0*/  LOP3.LUT P4, RZ, R125, 0xff, RZ, 0xc0, !PT ;  /* 0x000000ff7dff7812 */ /* 0x000fe2000788c0ff */
[----:B------:R-:W-:Y:S01]  /*34f0*/  FMUL.FTZ R111, R165, R170 ;  /* 0x000000aaa56f7220 */ /* 0x000fe20000410000 */
[----:B------:R-:W-:Y:S01]  /*3500*/  FADD.FTZ R172, R172, -R107 ;  /* 0x8000006bacac7221 */ /* 0x000fe20000010000 */
[----:B------:R-:W-:Y:S01]  /*3510*/  FADD.FTZ R108, R175, -R108 ;  /* 0x8000006caf6c7221 */ /* 0x000fe20000010000 */
[----:B------:R-:W-:Y:S01]  /*3520*/  FMUL.FTZ R110, R165, R106 ;  /* 0x0000006aa56e7220 */ /* 0x000fe20000410000 */
[----:B------:R-:W-:Y:S01]  /*3530*/  FMUL.FTZ R104, R111, R204 ;  /* 0x000000cc6f687220 */ /* 0x000fe20000410000 */
[C---:B------:R-:W-:Y:S01]  /*3540*/  FMUL.FTZ R171, R165.reuse, R172 ;  /* 0x000000aca5ab7220 */ /* 0x040fe20000410000 */
[----:B-----5:R-:W-:Y:S01]  /*3550*/  @P5 HADD2.F32 R105, -RZ, R113.H0_H0 ;  /* 0x20000071ff695230 */ /* 0x020fe20000004100 */
[----:B------:R-:W-:Y:S01]  /*3560*/  LOP3.LUT P2, RZ, R124, 0xff000000, RZ, 0xc0, !PT ;  /* 0xff0000007cff7812 */ /* 0x000fe2000784c0ff */
[----:B------:R-:W-:Y:S01]  /*3570*/  FMUL.FTZ R109, R104, UR4 ;  /* 0x00000004686d7c20 */ /* 0x000fe20008410000 */
[----:B------:R-:W-:Y:S01]  /*3580*/  CS2R R118, SRZ ;  /* 0x0000000000767805 */ /* 0x000fe2000001ff00 */
[----:B------:R-:W-:Y:S01]  /*3590*/  FMUL.FTZ R170, R165, R108 ;  /* 0x0000006ca5aa7220 */ /* 0x000fe20000410000 */
[-C--:B------:R-:W-:Y:S01]  /*35a0*/  FMUL.FTZ R104, R110, R204.reuse ;  /* 0x000000cc6e687220 */ /* 0x080fe20000410000 */
[----:B------:R-:W-:Y:S01]  /*35b0*/  @P5 FMUL.FTZ R119, R109, R105 ;  /* 0x000000696d775220 */ /* 0x000fe20000410000 */
[-C--:B------:R-:W-:Y:S01]  /*35c0*/  FMUL.FTZ R105, R171, R204.reuse ;  /* 0x000000ccab697220 */ /* 0x080fe20000410000 */
[----:B------:R-:W-:Y:S01]  /*35d0*/  LOP3.LUT P6, RZ, R125, 0xff00, RZ, 0xc0, !PT ;  /* 0x0000ff007dff7812 */ /* 0x000fe200078cc0ff */
[----:B------:R-:W-:Y:S01]  /*35e0*/  FMUL.FTZ R107, R170, R204 ;  /* 0x000000ccaa6b7220 */ /* 0x000fe20000410000 */
[----:B------:R-:W-:Y:S01]  /*35f0*/  FMUL.FTZ R108, R104, UR4 ;  /* 0x00000004686c7c20 */ /* 0x000fe20008410000 */
[----:B------:R-:W-:-:S02]  /*3600*/  @P4 HADD2.F32 R106, -RZ, R114.H0_H0 ;  /* 0x20000072ff6a4230 */ /* 0x000fc40000004100 */
[----:B------:R-:W-:Y:S01]  /*3610*/  FMUL.FTZ R104, R62, R109 ;  /* 0x0000006d3e687220 */ /* 0x000fe20000410000 */
[----:B------:R-:W-:Y:S01]  /*3620*/  FMUL.FTZ R123, R105, UR4 ;  /* 0x00000004697b7c20 */ /* 0x000fe20008410000 */
[----:B------:R-:W-:Y:S01]  /*3630*/  FMUL.FTZ R107, R107, UR4 ;  /* 0x000000046b6b7c20 */ /* 0x000fe20008410000 */
[----:B------:R-:W-:Y:S01]  /*3640*/  CS2R R120, SRZ ;  /* 0x0000000000787805 */ /* 0x000fe2000001ff00 */
[----:B------:R-:W-:Y:S01]  /*3650*/  FMUL.FTZ R105, R63, R108 ;  /* 0x0000006c3f697220 */ /* 0x000fe20000410000 */
[----:B------:R-:W-:Y:S01]  /*3660*/  @P4 FMUL.FTZ R121, R123, R106 ;  /* 0x0000006a7b794220 */ /* 0x000fe20000410000 */
[----:B------:R-:W-:Y:S01]  /*3670*/  FSEL R122, R104, RZ, P5 ;  /* 0x000000ff687a7208 */ /* 0x000fe20002800000 */
[----:B------:R-:W-:Y:S01]  /*3680*/  FMUL.FTZ R106, R64, R123 ;  /* 0x0000007b406a7220 */ /* 0x000fe20000410000 */
[----:B------:R-:W-:Y:S01]  /*3690*/  FMUL.FTZ R104, R65, R107 ;  /* 0x0000006b41687220 */ /* 0x000fe20000410000 */
[----:B------:R-:W-:Y:S01]  /*36a0*/  @P2 HADD2.F32 R113, -RZ, R113.H1_H1 ;  /* 0x30000071ff712230 */ /* 0x000fe20000004100 */
[----:B------:R-:W-:Y:S01]  /*36b0*/  FSEL R169, R105, RZ, P2 ;  /* 0x000000ff69a97208 */ /* 0x000fe20001000000 */
[----:B------:R-:W-:Y:S01]  /*36c0*/  @P6 HADD2.F32 R114, -RZ, R114.H1_H1 ;  /* 0x30000072ff726230 */ /* 0x000fe20000004100 */
[----:B------:R-:W-:Y:S01]  /*36d0*/  FSEL R166, R106, RZ, P4 ;  /* 0x000000ff6aa67208 */ /* 0x000fe20002000000 */
[--C-:B------:R-:W-:Y:S01]  /*36e0*/  FFMA.FTZ R105, R178, R203, R202.reuse ;  /* 0x000000cbb2697223 */ /* 0x100fe200000100ca */
[----:B------:R-:W-:Y:S01]  /*36f0*/  FSEL R173, R104, RZ, P6 ;  /* 0x000000ff68ad7208 */ /* 0x000fe20003000000 */
[----:B------:R-:W-:Y:S01]  /*3700*/  @P2 FMUL.FTZ R118, R108, R113 ;  /* 0x000000716c762220 */ /* 0x000fe20000410000 */
[-CC-:B------:R-:W-:Y:S01]  /*3710*/  FFMA.FTZ R104, R167, R203.reuse, R202.reuse ;  /* 0x000000cba7687223 */ /* 0x180fe200000100ca */
[-CC-:B------:R-:W-:Y:S01]  /*3720*/  FFMA.FTZ R106, R181, R203.reuse, R202.reuse ;  /* 0x000000cbb56a7223 */ /* 0x180fe200000100ca */
[----:B------:R-:W-:Y:S01]  /*3730*/  ISETP.GE.U32.AND P2, PT, R124, RZ, PT ;  /* 0x000000ff7c00720c */ /* 0x000fe20003f46070 */
[----:B------:R-:W-:Y:S01]  /*3740*/  FFMA.FTZ R203, R168, R203, R202 ;  /* 0x000000cba8cb7223 */ /* 0x000fe200000100ca */
[----:B------:R-:W-:Y:S01]  /*3750*/  LOP3.LUT P5, RZ, R124, 0xff, RZ, 0xc0, !PT ;  /* 0x000000ff7cff7812 */ /* 0x000fe200078ac0ff */
[----:B------:R-:W-:Y:S01]  /*3760*/  @P6 FMUL.FTZ R120, R107, R114 ;  /* 0x000000726b786220 */ /* 0x000fe20000410000 */
[----:B------:R-:W-:Y:S01]  /*3770*/  FADD.FTZ R104, R131, -R104 ;  /* 0x8000006883687221 */ /* 0x000fe20000010000 */
[----:B------:R-:W-:Y:S01]  /*3780*/  FADD.FTZ R176, R176, -R105 ;  /* 0x80000069b0b07221 */ /* 0x000fe20000010000 */
[----:B------:R-:W-:Y:S01]  /*3790*/  FADD.FTZ R106, R179, -R106 ;  /* 0x8000006ab36a7221 */ /* 0x000fe20000010000 */
[C---:B------:R-:W-:Y:S01]  /*37a0*/  LOP3.LUT P6, RZ, R125.reuse, 0xff0000, RZ, 0xc0, !PT ;  /* 0x00ff00007dff7812 */ /* 0x040fe200078cc0ff */
[----:B------:R-:W-:Y:S01]  /*37b0*/  FADD.FTZ R130, R130, -R203 ;  /* 0x800000cb82827221 */ /* 0x000fe20000010000 */
[----:B------:R-:W-:Y:S01]  /*37c0*/  ISETP.GE.U32.AND.EX P2, PT, R125, 0x1000000, PT, P2 ;  /* 0x010000007d00780c */ /* 0x000fe20003f46120 */
[C---:B------:R-:W-:Y:S01]  /*37d0*/  FMUL.FTZ R113, R165.reuse, R104 ;  /* 0x00000068a5717220 */ /* 0x040fe20000410000 */
[C---:B------:R-:W-:Y:S01]  /*37e0*/  FMUL.FTZ R131, R165.reuse, R176 ;  /* 0x000000b0a5837220 */ /* 0x040fe20000410000 */
[C---:B------:R-:W-:Y:S01]  /*37f0*/  FMUL.FTZ R167, R165.reuse, R106 ;  /* 0x0000006aa5a77220 */ /* 0x040fe20000410000 */
[----:B------:R-:W-:Y:S01]  /*3800*/  FMUL.FTZ R165, R165, R130 ;  /* 0x00000082a5a57220 */ /* 0x000fe20000410000 */
[----:B------:R-:W-:Y:S01]  /*3810*/  LOP3.LUT P4, RZ, R124, 0xff00, RZ, 0xc0, !PT ;  /* 0x0000ff007cff7812 */ /* 0x000fe2000788c0ff */
[-C--:B------:R-:W-:Y:S01]  /*3820*/  FMUL.FTZ R106, R131, R204.reuse ;  /* 0x000000cc836a7220 */ /* 0x080fe20000410000 */
[-C--:B------:R-:W-:Y:S01]  /*3830*/  FMUL.FTZ R108, R167, R204.reuse ;  /* 0x000000cca76c7220 */ /* 0x080fe20000410000 */
[----:B------:R-:W-:Y:S01]  /*3840*/  FMUL.FTZ R104, R165, R204 ;  /* 0x000000cca5687220 */ /* 0x000fe20000410000 */
[----:B------:R-:W-:-:S02]  /*3850*/  @P5 HADD2.F32 R105, -RZ, R112.H0_H0 ;  /* 0x20000070ff695230 */ /* 0x000fc40000004100 */
[----:B------:R-:W-:Y:S01]  /*3860*/  FMUL.FTZ R204, R113, R204 ;  /* 0x000000cc71cc7220 */ /* 0x000fe20000410000 */
[--C-:B------:R-:W-:Y:S02]  /*3870*/  @P6 HADD2.F32 R107, -RZ, R115.reuse.H0_H0 ;  /* 0x20000073ff6b6230 */ /* 0x100fe40000004100 */
[----:B------:R-:W-:Y:S01]  /*3880*/  FMUL.FTZ R104, R104, UR4 ;  /* 0x0000000468687c20 */ /* 0x000fe20008410000 */
[----:B------:R-:W-:Y:S01]  /*3890*/  @P2 HADD2.F32 R109, -RZ, R115.H1_H1 ;  /* 0x30000073ff6d2230 */ /* 0x000fe20000004100 */
[----:B------:R-:W-:Y:S01]  /*38a0*/  CS2R R114, SRZ ;  /* 0x0000000000727805 */ /* 0x000fe2000001ff00 */
[----:B------:R-:W-:Y:S01]  /*38b0*/  FMUL.FTZ R108, R108, UR4 ;  /* 0x000000046c6c7c20 */ /* 0x000fe20008410000 */
[----:B------:R-:W-:Y:S01]  /*38c0*/  FMUL.FTZ R124, R106, UR4 ;  /* 0x000000046a7c7c20 */ /* 0x000fe20008410000 */
[----:B------:R-:W-:Y:S01]  /*38d0*/  FMUL.FTZ R204, R204, UR4 ;  /* 0x00000004cccc7c20 */ /* 0x000fe20008410000 */
[----:B------:R-:W-:Y:S01]  /*38e0*/  @P5 FMUL.FTZ R115, R104, R105 ;  /* 0x0000006968735220 */ /* 0x000fe20000410000 */
[----:B------:R-:W-:Y:S01]  /*38f0*/  MOV R125, RZ ;  /* 0x000000ff007d7202 */ /* 0x000fe20000000f00 */
[----:B------:R-:W-:Y:S01]  /*3900*/  @P4 HADD2.F32 R112, -RZ, R112.H1_H1 ;  /* 0x30000070ff704230 */ /* 0x000fe20000004100 */
[----:B------:R-:W-:Y:S01]  /*3910*/  F2FP.F16.F32.PACK_AB R105, R110, R111 ;  /* 0x0000006f6e69723e */ /* 0x000fe200000000ff */
[----:B------:R-:W-:Y:S01]  /*3920*/  @P2 FMUL.FTZ R125, R108, R109 ;  /* 0x0000006d6c7d2220 */ /* 0x000fe20000410000 */
[----:B------:R-:W-:Y:S01]  /*3930*/  FMUL.FTZ R111, R67, R108 ;  /* 0x0000006c436f7220 */ /* 0x000fe20000410000 */
[----:B------:R-:W-:Y:S01]  /*3940*/  FMUL.FTZ R110, R66, R124 ;  /* 0x0000007c426e7220 */ /* 0x000fe20000410000 */
[----:B------:R-:W-:Y:S01]  /*3950*/  FMUL.FTZ R108, R60, R104 ;  /* 0x000000683c6c7220 */ /* 0x000fe20000410000 */
[----:B------:R-:W-:Y:S01]  /*3960*/  FMUL.FTZ R109, R61, R204 ;  /* 0x000000cc3d6d7220 */ /* 0x000fe20000410000 */
[----:B------:R-:W-:-:S02]  /*3970*/  HFMA2 R123, -RZ, RZ, 0, 0 ;  /* 0x00000000ff7b7431 */ /* 0x000fc400000001ff */
[----:B------:R-:W-:Y:S01]  /*3980*/  @P4 FMUL.FTZ R114, R204, R112 ;  /* 0x00000070cc724220 */ /* 0x000fe20000410000 */
[----:B------:R-:W-:Y:S02]  /*3990*/  F2FP.F16.F32.PACK_AB R104, R113, R165 ;  /* 0x000000a57168723e */ /* 0x000fe400000000ff */
[----:B------:R-:W-:Y:S02]  /*39a0*/  FSEL R112, R110, RZ, P6 ;  /* 0x000000ff6e707208 */ /* 0x000fe40003000000 */
[----:B------:R-:W-:Y:S01]  /*39b0*/  FSEL R111, R111, RZ, P2 ;  /* 0x000000ff6f6f7208 */ /* 0x000fe20001000000 */
[----:B------:R-:W-:Y:S01]  /*39c0*/  @P6 FMUL.FTZ R123, R124, R107 ;  /* 0x0000006b7c7b6220 */ /* 0x000fe20000410000 */
[----:B------:R-:W-:Y:S02]  /*39d0*/  FSEL R108, R108, RZ, P5 ;  /* 0x000000ff6c6c7208 */ /* 0x000fe40002800000 */
[----:B------:R-:W-:Y:S02]  /*39e0*/  FSEL R113, R109, RZ, P4 ;  /* 0x000000ff6d717208 */ /* 0x000fe40002000000 */
[----:B------:R-:W-:-:S02]  /*39f0*/  F2FP.F16.F32.PACK_AB R106, R170, R171 ;  /* 0x000000abaa6a723e */ /* 0x000fc400000000ff */
[----:B------:R-:W-:Y:S02]  /*3a00*/  F2FP.F16.F32.PACK_AB R107, R167, R131 ;  /* 0x00000083a76b723e */ /* 0x000fe400000000ff */
[----:B------:R-:W-:Y:S02]  /*3a10*/  F2FP.F16.F32.PACK_AB R110, R173, R166 ;  /* 0x000000a6ad6e723e */ /* 0x000fe400000000ff */
[----:B------:R-:W-:Y:S02]  /*3a20*/  F2FP.F16.F32.PACK_AB R109, R169, R122 ;  /* 0x0000007aa96d723e */ /* 0x000fe400000000ff */
[----:B------:R-:W-:Y:S02]  /*3a30*/  F2FP.F16.F32.PACK_AB R111, R111, R112 ;  /* 0x000000706f6f723e */ /* 0x000fe400000000ff */
[----:B------:R-:W-:Y:S01]  /*3a40*/  F2FP.F16.F32.PACK_AB R108, R113, R108 ;  /* 0x0000006c716c723e */ /* 0x000fe200000000ff */
[----:B------:R-:W-:Y:S06]  /*3a50*/  BRA `(.L_x_5959) ;  /* 0x0000000400707947 */ /* 0x000fec0003800000 */
.L_x_5958:
[-CC-:B------:R-:W-:Y:S01]  /*3a60*/  FFMA.FTZ R170, R170, R203.reuse, R202.reuse ;  /* 0x000000cbaaaa7223 */ /* 0x180fe200000100ca */
[C---:B------:R-:W-:Y:S01]  /*3a70*/  LOP3.LUT P6, RZ, R124.reuse, 0xff0000, RZ, 0xc0, !PT ;  /* 0x00ff00007cff7812 */ /* 0x040fe200078cc0ff */
[-C--:B0-----:R-:W-:Y:S01]  /*3a80*/  FFMA.FTZ R108, R173, R203.reuse, R202 ;  /* 0x000000cbad6c7223 */ /* 0x081fe200000100ca */
[----:B------:R-:W-:Y:S01]  /*3a90*/  LOP3.LUT P2, RZ, R124, 0xff000000, RZ, 0xc0, !PT ;  /* 0xff0000007cff7812 */ /* 0x000fe2000784c0ff */
[----:B------:R-:W-:Y:S01]  /*3aa0*/  FADD.FTZ R170, R169, -R170 ;  /* 0x800000aaa9aa7221 */ /* 0x000fe20000010000 */
[----:B------:R-:W-:Y:S01]  /*3ab0*/  FFMA.FTZ R121, R174, R203, R202 ;  /* 0x000000cbae797223 */ /* 0x000fe200000100ca */
[----:B------:R-:W-:Y:S01]  /*3ac0*/  FADD.FTZ R120, R171, -R108 ;  /* 0x8000006cab787221 */ /* 0x000fe20000010000 */
[----:B------:R-:W-:Y:S01]  /*3ad0*/  LOP3.LUT P5, RZ, R125, 0xff, RZ, 0xc0, !PT ;  /* 0x000000ff7dff7812 */ /* 0x000fe200078ac0ff */
[----:B------:R-:W-:Y:S01]  /*3ae0*/  FMUL.FTZ R109, R165, R170 ;  /* 0x000000aaa56d7220 */ /* 0x000fe20000410000 */
[----:B------:R-:W-:Y:S01]  /*3af0*/  FADD.FTZ R172, R172, -R121 ;  /* 0x80000079acac7221 */ /* 0x000fe20000010000 */
[----:B------:R-:W-:-:S02]  /*3b00*/  LOP3.LUT P4, RZ, R125, 0xff0000, RZ, 0xc0, !PT ;  /* 0x00ff00007dff7812 */ /* 0x000fc4000788c0ff */
[----:B------:R-:W-:Y:S01]  /*3b10*/  CS2R R118, SRZ ;  /* 0x0000000000767805 */ /* 0x000fe2000001ff00 */
[----:B------:R-:W-:Y:S01]  /*3b20*/  FMUL.FTZ R108, R204, R109 ;  /* 0x0000006dcc6c7220 */ /* 0x000fe20000410000 */
[----:B------:R-:W-:Y:S01]  /*3b30*/  FFMA.FTZ R109, R178, R203, R202 ;  /* 0x000000cbb26d7223 */ /* 0x000fe200000100ca */
[--C-:B-----5:R-:W-:Y:S02]  /*3b40*/  @P6 HADD2.F32 R110, -RZ, R113.reuse.H0_H0 ;  /* 0x20000071ff6e6230 */ /* 0x120fe40000004100 */
[----:B------:R-:W-:Y:S02]  /*3b50*/  HFMA2 R121, -RZ, RZ, 0, 0 ;  /* 0x00000000ff797431 */ /* 0x000fe400000001ff */
[----:B------:R-:W-:Y:S02]  /*3b60*/  @P2 HADD2.F32 R171, -RZ, R113.H1_H1 ;  /* 0x30000071ffab2230 */ /* 0x000fe40000004100 */
[----:B------:R-:W-:Y:S01]  /*3b70*/  FADD.FTZ R176, R176, -R109 ;  /* 0x8000006db0b07221 */ /* 0x000fe20000010000 */
[C---:B------:R-:W-:Y:S01]  /*3b80*/  FMUL.FTZ R109, R165.reuse, R120 ;  /* 0x00000078a56d7220 */ /* 0x040fe20000410000 */
[C---:B------:R-:W-:Y:S01]  /*3b90*/  FMUL.FTZ R113, R165.reuse, R172 ;  /* 0x000000aca5717220 */ /* 0x040fe20000410000 */
[----:B------:R-:W-:Y:S01]  /*3ba0*/  FMUL.FTZ R111, R108, UR4 ;  /* 0x000000046c6f7c20 */ /* 0x000fe20008410000 */
[----:B------:R-:W-:Y:S01]  /*3bb0*/  FMUL.FTZ R169, R165, R176 ;  /* 0x000000b0a5a97220 */ /* 0x000fe20000410000 */
[C---:B------:R-:W-:Y:S01]  /*3bc0*/  FMUL.FTZ R108, R204.reuse, R109 ;  /* 0x0000006dcc6c7220 */ /* 0x040fe20000410000 */
[----:B------:R-:W-:Y:S01]  /*3bd0*/  FMUL.FTZ R109, R204, R113 ;  /* 0x00000071cc6d7220 */ /* 0x000fe20000410000 */
[----:B------:R-:W-:Y:S01]  /*3be0*/  @P6 FMUL.FTZ R119, R110, R111 ;  /* 0x0000006f6e776220 */ /* 0x000fe20000410000 */
[----:B------:R-:W-:Y:S01]  /*3bf0*/  FMUL.FTZ R110, R204, R169 ;  /* 0x000000a9cc6e7220 */ /* 0x000fe20000410000 */
[----:B------:R-:W-:-:S02]  /*3c00*/  @P5 HADD2.F32 R122, -RZ, R114.H0_H0 ;  /* 0x20000072ff7a5230 */ /* 0x000fc40000004100 */
[----:B------:R-:W-:Y:S01]  /*3c10*/  FMUL.FTZ R120, R108, UR4 ;  /* 0x000000046c787c20 */ /* 0x000fe20008410000 */
[----:B------:R-:W-:Y:S01]  /*3c20*/  FMUL.FTZ R113, R109, UR4 ;  /* 0x000000046d717c20 */ /* 0x000fe20008410000 */
[----:B------:R-:W-:Y:S01]  /*3c30*/  FMUL.FTZ R108, R62, R111 ;  /* 0x0000006f3e6c7220 */ /* 0x000fe20000410000 */
[----:B------:R-:W-:Y:S02]  /*3c40*/  @P4 HADD2.F32 R166, -RZ, R115.H0_H0 ;  /* 0x20000073ffa64230 */ /* 0x000fe40000004100 */
[----:B------:R-:W-:Y:S01]  /*3c50*/  FMUL.FTZ R169, R110, UR4 ;  /* 0x000000046ea97c20 */ /* 0x000fe20008410000 */
[-C--:B------:R-:W-:Y:S01]  /*3c60*/  FMUL.FTZ R109, R63, R120.reuse ;  /* 0x000000783f6d7220 */ /* 0x080fe20000410000 */
[-C--:B------:R-:W-:Y:S01]  /*3c70*/  @P5 FMUL.FTZ R121, R122, R113.reuse ;  /* 0x000000717a795220 */ /* 0x080fe20000410000 */
[----:B------:R-:W-:Y:S01]  /*3c80*/  FSEL R122, R108, RZ, P6 ;  /* 0x000000ff6c7a7208 */ /* 0x000fe20003000000 */
[----:B------:R-:W-:Y:S01]  /*3c90*/  FMUL.FTZ R110, R64, R113 ;  /* 0x00000071406e7220 */ /* 0x000fe20000410000 */
[----:B------:R-:W-:Y:S01]  /*3ca0*/  MOV R123, RZ ;  /* 0x000000ff007b7202 */ /* 0x000fe20000000f00 */
[-C--:B------:R-:W-:Y:S01]  /*3cb0*/  FMUL.FTZ R108, R66, R169.reuse ;  /* 0x000000a9426c7220 */ /* 0x080fe20000410000 */
[----:B------:R-:W-:Y:S01]  /*3cc0*/  @P4 FMUL.FTZ R123, R166, R169 ;  /* 0x000000a9a67b4220 */ /* 0x000fe20000410000 */
[----:B------:R-:W-:Y:S01]  /*3cd0*/  @P2 FMUL.FTZ R118, R171, R120 ;  /* 0x00000078ab762220 */ /* 0x000fe20000410000 */
[----:B------:R-:W-:Y:S01]  /*3ce0*/  FSEL R169, R109, RZ, P2 ;  /* 0x000000ff6da97208 */ /* 0x000fe20001000000 */
[----:B------:R-:W-:Y:S01]  /*3cf0*/  FFMA.FTZ R120, R181, R203, R202 ;  /* 0x000000cbb5787223 */ /* 0x000fe200000100ca */
[----:B------:R-:W-:-:S02]  /*3d00*/  ISETP.GE.U32.AND P2, PT, R124, RZ, PT ;  /* 0x000000ff7c00720c */ /* 0x000fc40003f46070 */
[----:B------:R-:W-:Y:S01]  /*3d10*/  FSEL R166, R110, RZ, P5 ;  /* 0x000000ff6ea67208 */ /* 0x000fe20002800000 */
[-CC-:B------:R-:W-:Y:S01]  /*3d20*/  FFMA.FTZ R110, R177, R203.reuse, R202.reuse ;  /* 0x000000cbb16e7223 */ /* 0x180fe200000100ca */
[----:B------:R-:W-:Y:S01]  /*3d30*/  FSEL R170, R108, RZ, P4 ;  /* 0x000000ff6caa7208 */ /* 0x000fe20002000000 */
[-CC-:B------:R-:W-:Y:S01]  /*3d40*/  FFMA.FTZ R108, R167, R203.reuse, R202.reuse ;  /* 0x000000cba76c7223 */ /* 0x180fe200000100ca */
[C---:B------:R-:W-:Y:S01]  /*3d50*/  LOP3.LUT P6, RZ, R125.reuse, 0xff00, RZ, 0xc0, !PT ;  /* 0x0000ff007dff7812 */ /* 0x040fe200078cc0ff */
[----:B------:R-:W-:Y:S01]  /*3d60*/  FFMA.FTZ R203, R168, R203, R202 ;  /* 0x000000cba8cb7223 */ /* 0x000fe200000100ca */
[----:B------:R-:W-:Y:S01]  /*3d70*/  ISETP.GE.U32.AND.EX P2, PT, R125, 0x1000000, PT, P2 ;  /* 0x010000007d00780c */ /* 0x000fe20003f46120 */
[----:B------:R-:W-:Y:S01]  /*3d80*/  FADD.FTZ R108, R131, -R108 ;  /* 0x8000006c836c7221 */ /* 0x000fe20000010000 */
[C---:B------:R-:W-:Y:S01]  /*3d90*/  LOP3.LUT P5, RZ, R124.reuse, 0xff, RZ, 0xc0, !PT ;  /* 0x000000ff7cff7812 */ /* 0x040fe200078ac0ff */
[----:B------:R-:W-:Y:S01]  /*3da0*/  FADD.FTZ R110, R175, -R110 ;  /* 0x8000006eaf6e7221 */ /* 0x000fe20000010000 */
[----:B------:R-:W-:Y:S01]  /*3db0*/  LOP3.LUT P4, RZ, R124, 0xff00, RZ, 0xc0, !PT ;  /* 0x0000ff007cff7812 */ /* 0x000fe2000788c0ff */
[----:B------:R-:W-:Y:S01]  /*3dc0*/  FADD.FTZ R120, R179, -R120 ;  /* 0x80000078b3787221 */ /* 0x000fe20000010000 */
[----:B------:R-:W-:Y:S01]  /*3dd0*/  FADD.FTZ R130, R130, -R203 ;  /* 0x800000cb82827221 */ /* 0x000fe20000010000 */
[C---:B------:R-:W-:Y:S01]  /*3de0*/  FMUL.FTZ R111, R165.reuse, R108 ;  /* 0x0000006ca56f7220 */ /* 0x040fe20000410000 */
[C---:B------:R-:W-:Y:S01]  /*3df0*/  FMUL.FTZ R109, R165.reuse, R110 ;  /* 0x0000006ea56d7220 */ /* 0x040fe20000410000 */
[C---:B------:R-:W-:Y:S01]  /*3e00*/  FMUL.FTZ R167, R165.reuse, R120 ;  /* 0x00000078a5a77220 */ /* 0x040fe20000410000 */
[----:B------:R-:W-:Y:S01]  /*3e10*/  FMUL.FTZ R165, R165, R130 ;  /* 0x00000082a5a57220 */ /* 0x000fe20000410000 */
[----:B------:R-:W-:-:S02]  /*3e20*/  @P6 HADD2.F32 R131, -RZ, R114.H1_H1 ;  /* 0x30000072ff836230 */ /* 0x000fc40000004100 */
[C---:B------:R-:W-:Y:S01]  /*3e30*/  FMUL.FTZ R109, R204.reuse, R109 ;  /* 0x0000006dcc6d7220 */ /* 0x040fe20000410000 */
[C---:B------:R-:W-:Y:S01]  /*3e40*/  FMUL.FTZ R110, R204.reuse, R167 ;  /* 0x000000a7cc6e7220 */ /* 0x040fe20000410000 */
[C---:B------:R-:W-:Y:S01]  /*3e50*/  FMUL.FTZ R108, R204.reuse, R165 ;  /* 0x000000a5cc6c7220 */ /* 0x040fe20000410000 */
[----:B------:R-:W-:Y:S02]  /*3e60*/  @P2 HADD2.F32 R171, -RZ, R115.H1_H1 ;  /* 0x30000073ffab2230 */ /* 0x000fe40000004100 */
[----:B------:R-:W-:Y:S01]  /*3e70*/  FMUL.FTZ R204, R204, R111 ;  /* 0x0000006fcccc7220 */ /* 0x000fe20000410000 */
[--C-:B------:R-:W-:Y:S02]  /*3e80*/  @P5 HADD2.F32 R114, -RZ, R112.reuse.H0_H0 ;  /* 0x20000070ff725230 */ /* 0x100fe40000004100 */
[----:B------:R-:W-:Y:S02]  /*3e90*/  HFMA2 R115, -RZ, RZ, 0, 0 ;  /* 0x00000000ff737431 */ /* 0x000fe400000001ff */
[----:B------:R-:W-:-:S02]  /*3ea0*/  @P4 HADD2.F32 R113, -RZ, R112.H1_H1 ;  /* 0x30000070ff714230 */ /* 0x000fc40000004100 */
[----:B------:R-:W-:Y:S01]  /*3eb0*/  FMUL.FTZ R112, R109, UR4 ;  /* 0x000000046d707c20 */ /* 0x000fe20008410000 */
[----:B------:R-:W-:Y:S01]  /*3ec0*/  FMUL.FTZ R110, R110, UR4 ;  /* 0x000000046e6e7c20 */ /* 0x000fe20008410000 */
[----:B------:R-:W-:Y:S01]  /*3ed0*/  FMUL.FTZ R109, R108, UR4 ;  /* 0x000000046c6d7c20 */ /* 0x000fe20008410000 */
[----:B------:R-:W-:Y:S01]  /*3ee0*/  FMUL.FTZ R204, R204, UR4 ;  /* 0x00000004cccc7c20 */ /* 0x000fe20008410000 */
[----:B------:R-:W-:Y:S01]  /*3ef0*/  HFMA2 R120, -RZ, RZ, 0, 0 ;  /* 0x00000000ff787431 */ /* 0x000fe200000001ff */
        /* <DEDUP_REMOVED lines=18> */
.L_x_5959:
[----:B------:R-:W0:Y:S01]  /*4020*/  @P0 LDC.64 R112, c[0x0][0x478] ;  /* 0x00011e00ff700b82 */ /* 0x000e220000000a00 */
[----:B------:R-:W-:-:S04]  /*4030*/  IMAD.WIDE.U32 R116, R164, 0x10, R116 ;  /* 0x00000010a4747825 */ /* 0x000fc800078e0074 */
[----:B0-----:R-:W-:-:S05]  /*4040*/  @P0 IMAD.WIDE.U32 R112, R164, 0x10, R112 ;  /* 0x00000010a4700825 */ /* 0x001fca00078e0070 */
[----:B------:R0:W-:Y:S04]  /*4050*/  @P0 STG.E.128 desc[UR6][R112.64], R104 ;  /* 0x0000006870000986 */ /* 0x0001e8000c101d06 */
[----:B------:R0:W-:Y:S01]  /*4060*/  STG.E.128 desc[UR6][R116.64], R108 ;  /* 0x0000006c74007986 */ /* 0x0001e2000c101d06 */
[----:B------:R-:W-:Y:S05]  /*4070*/  BRA `(.L_x_5960) ;  /* 0x00000028000c7947 */ /* 0x000fea0003800000 */
.L_x_5953:
        /* <DEDUP_REMOVED lines=8> */
[C---:B-----5:R-:W-:Y:S01]  /*4100*/  LOP3.LUT P0, RZ, R128.reuse, 0xff0000, RZ, 0xc0, !PT ;  /* 0x00ff000080ff7812 */ /* 0x060fe2000780c0ff */
[--C-:B------:R-:W-:Y:S01]  /*4110*/  HADD2.F32 R114, -RZ, R93.reuse.H1_H1 ;  /* 0x3000005dff727230 */ /* 0x100fe20000004100 */
[----:B------:R-:W-:Y:S01]  /*4120*/  LOP3.LUT P2, RZ, R128, 0xff000000, RZ, 0xc0, !PT ;  /* 0xff00000080ff7812 */ /* 0x000fe2000784c0ff */
[----:B------:R-:W-:Y:S01]  /*4130*/  FADD.FTZ R115, R222, -R223 ;  /* 0x800000dfde737221 */ /* 0x000fe20000010000 */
[----:B------:R-:W-:Y:S01]  /*4140*/  FFMA.FTZ R221, R221, R203, R202 ;  /* 0x000000cbdddd7223 */ /* 0x000fe200000100ca */
[----:B------:R-:W-:Y:S02]  /*4150*/  HADD2.F32 R112, -RZ, R93.H0_H0 ;  /* 0x2000005dff707230 */ /* 0x000fe40000004100 */
[----:B------:R-:W-:Y:S01]  /*4160*/  FADD.FTZ R113, R224, -R225 ;  /* 0x800000e1e0717221 */ /* 0x000fe20000010000 */
[----:B------:R-:W-:-:S02]  /*4170*/  HADD2.F32 R116, -RZ, R94.H0_H0 ;  /* 0x2000005eff747230 */ /* 0x000fc40000004100 */
[----:B------:R-:W-:Y:S01]  /*4180*/  FADD.FTZ R117, R182, -R221 ;  /* 0x800000ddb6757221 */ /* 0x000fe20000010000 */
[C---:B------:R-:W-:Y:S01]  /*4190*/  FFMA.FTZ R115, R165.reuse, R115, R114 ;  /* 0x00000073a5737223 */ /* 0x040fe20000010072 */
[----:B------:R-:W-:Y:S01]  /*41a0*/  FFMA.FTZ R113, R165, R113, R112 ;  /* 0x00000071a5717223 */ /* 0x000fe20000010070 */
[----:B------:R-:W-:Y:S01]  /*41b0*/  LOP3.LUT P6, RZ, R129, 0xff, RZ, 0xc0, !PT ;  /* 0x000000ff81ff7812 */ /* 0x000fe200078cc0ff */
[----:B------:R-:W-:Y:S01]  /*41c0*/  FFMA.FTZ R117, R165, R117, R116 ;  /* 0x00000075a5757223 */ /* 0x000fe20000010074 */
[-C--:B------:R-:W-:Y:S01]  /*41d0*/  FMUL.FTZ R115, R115, R204.reuse ;  /* 0x000000cc73737220 */ /* 0x080fe20000410000 */
[-C--:B------:R-:W-:Y:S01]  /*41e0*/  FMUL.FTZ R113, R113, R204.reuse ;  /* 0x000000cc71717220 */ /* 0x080fe20000410000 */
[--C-:B------:R-:W-:Y:S02]  /*41f0*/  @P0 HADD2.F32 R112, -RZ, R109.reuse.H0_H0 ;  /* 0x2000006dff700230 */ /* 0x100fe40000004100 */
[----:B------:R-:W-:Y:S01]  /*4200*/  FMUL.FTZ R117, R117, R204 ;  /* 0x000000cc75757220 */ /* 0x000fe20000410000 */
[----:B------:R-:W-:-:S02]  /*4210*/  @P2 HADD2.F32 R109, -RZ, R109.H1_H1 ;  /* 0x3000006dff6d2230 */ /* 0x000fc40000004100 */
[----:B------:R-:W-:Y:S01]  /*4220*/  FMUL.FTZ R116, R115, UR4 ;  /* 0x0000000473747c20 */ /* 0x000fe20008410000 */
[----:B------:R-:W-:Y:S02]  /*4230*/  HFMA2 R180, -RZ, RZ, 0, 0 ;  /* 0x00000000ffb47431 */ /* 0x000fe400000001ff */
[----:B------:R-:W-:Y:S01]  /*4240*/  FMUL.FTZ R113, R113, UR4 ;  /* 0x0000000471717c20 */ /* 0x000fe20008410000 */
[----:B------:R-:W-:Y:S01]  /*4250*/  MOV R185, RZ ;  /* 0x000000ff00b97202 */ /* 0x000fe20000000f00 */
[----:B------:R-:W-:Y:S01]  /*4260*/  FMUL.FTZ R117, R117, UR4 ;  /* 0x0000000475757c20 */ /* 0x000fe20008410000 */
[----:B------:R-:W-:Y:S01]  /*4270*/  @P2 FMUL.FTZ R185, R116, R109 ;  /* 0x0000006d74b92220 */ /* 0x000fe20000410000 */
[----:B------:R-:W-:Y:S01]  /*4280*/  FMUL.FTZ R109, R46, R113 ;  /* 0x000000712e6d7220 */ /* 0x000fe20000410000 */
[----:B------:R-:W-:Y:S02]  /*4290*/  HFMA2 R182, -RZ, RZ, 0, 0 ;  /* 0x00000000ffb67431 */ /* 0x000fe400000001ff */
[----:B------:R-:W-:Y:S01]  /*42a0*/  @P0 FMUL.FTZ R180, R113, R112 ;  /* 0x0000007071b40220 */ /* 0x000fe20000410000 */
[----:B------:R-:W-:-:S02]  /*42b0*/  @P6 HADD2.F32 R114, -RZ, R110.H0_H0 ;  /* 0x2000006eff726230 */ /* 0x000fc40000004100 */
[----:B------:R-:W-:Y:S01]  /*42c0*/  FMUL.FTZ R113, R48, R117 ;  /* 0x0000007530717220 */ /* 0x000fe20000410000 */
[----:B------:R-:W-:Y:S01]  /*42d0*/  FMUL.FTZ R112, R47, R116 ;  /* 0x000000742f707220 */ /* 0x000fe20000410000 */
[----:B------:R-:W-:Y:S01]  /*42e0*/  FSEL R109, R109, RZ, P0 ;  /* 0x000000ff6d6d7208 */ /* 0x000fe20000000000 */
[-CC-:B------:R-:W-:Y:S01]  /*42f0*/  FFMA.FTZ R209, R209, R203.reuse, R202.reuse ;  /* 0x000000cbd1d17223 */ /* 0x180fe200000100ca */
[C---:B------:R-:W-:Y:S01]  /*4300*/  ISETP.GE.U32.AND P0, PT, R128.reuse, RZ, PT ;  /* 0x000000ff8000720c */ /* 0x040fe20003f06070 */
[----:B------:R-:W-:Y:S01]  /*4310*/  @P6 FMUL.FTZ R182, R117, R114 ;  /* 0x0000007275b66220 */ /* 0x000fe20000410000 */
[-CC-:B------:R-:W-:Y:S01]  /*4320*/  FFMA.FTZ R211, R211, R203.reuse, R202.reuse ;  /* 0x000000cbd3d37223 */ /* 0x180fe200000100ca */
[----:B------:R-:W-:Y:S01]  /*4330*/  LOP3.LUT P5, RZ, R129, 0xff00, RZ, 0xc0, !PT ;  /* 0x0000ff0081ff7812 */ /* 0x000fe200078ac0ff */
[-CC-:B------:R-:W-:Y:S01]  /*4340*/  FFMA.FTZ R213, R213, R203.reuse, R202.reuse ;  /* 0x000000cbd5d57223 */ /* 0x180fe200000100ca */
[----:B------:R-:W-:Y:S01]  /*4350*/  FSEL R113, R113, RZ, P6 ;  /* 0x000000ff71717208 */ /* 0x000fe20003000000 */
[-CC-:B------:R-:W-:Y:S01]  /*4360*/  FFMA.FTZ R207, R207, R203.reuse, R202.reuse ;  /* 0x000000cbcfcf7223 */ /* 0x180fe200000100ca */
[----:B------:R-:W-:Y:S01]  /*4370*/  FFMA.FTZ R205, R205, R203, R202 ;  /* 0x000000cbcdcd7223 */ /* 0x000fe200000100ca */
[----:B------:R-:W-:Y:S01]  /*4380*/  LOP3.LUT P4, RZ, R128, 0xff, RZ, 0xc0, !PT ;  /* 0x000000ff80ff7812 */ /* 0x000fe2000788c0ff */
[----:B------:R-:W-:Y:S01]  /*4390*/  HADD2.F32 R120, -RZ, R94.H1_H1 ;  /* 0x3000005eff787230 */ /* 0x000fe20000004100 */
[----:B------:R-:W-:Y:S01]  /*43a0*/  FSEL R112, R112, RZ, P2 ;  /* 0x000000ff70707208 */ /* 0x000fe20001000000 */
[----:B------:R-:W-:Y:S01]  /*43b0*/  FADD.FTZ R121, R208, -R209 ;  /* 0x800000d1d0797221 */ /* 0x000fe20000010000 */
[C---:B------:R-:W-:Y:S01]  /*43c0*/  LOP3.LUT P6, RZ, R129.reuse, 0xff0000, RZ, 0xc0, !PT ;  /* 0x00ff000081ff7812 */ /* 0x040fe200078cc0ff */
[--C-:B------:R-:W-:Y:S01]  /*43d0*/  HADD2.F32 R122, -RZ, R95.reuse.H0_H0 ;  /* 0x2000005fff7a7230 */ /* 0x100fe20000004100 */
[----:B------:R-:W-:Y:S01]  /*43e0*/  LOP3.LUT P2, RZ, R128, 0xff00, RZ, 0xc0, !PT ;  /* 0x0000ff0080ff7812 */ /* 0x000fe2000784c0ff */
[----:B------:R-:W-:Y:S01]  /*43f0*/  HADD2.F32 R128, -RZ, R95.H1_H1 ;  /* 0x3000005fff807230 */ /* 0x000fe20000004100 */
[----:B------:R-:W-:Y:S01]  /*4400*/  ISETP.GE.U32.AND.EX P0, PT, R129, 0x1000000, PT, P0 ;  /* 0x010000008100780c */ /* 0x000fe20003f06100 */
[----:B------:R-:W-:-:S02]  /*4410*/  HADD2.F32 R114, -RZ, R92.H0_H0 ;  /* 0x2000005cff727230 */ /* 0x000fc40000004100 */
        /* <DEDUP_REMOVED lines=15> */
[----:B------:R-:W-:-:S02]  /*4510*/  @P5 HADD2.F32 R114, -RZ, R110.H1_H1 ;  /* 0x3000006eff725230 */ /* 0x000fc40000004100 */
[----:B------:R-:W-:Y:S02]  /*4520*/  HFMA2 R205, -RZ, RZ, 0, 0 ;  /* 0x00000000ffcd7431 */ /* 0x000fe400000001ff */
[--C-:B------:R-:W-:Y:S02]  /*4530*/  @P4 HADD2.F32 R110, -RZ, R108.reuse.H0_H0 ;  /* 0x2000006cff6e4230 */ /* 0x100fe40000004100 */
[----:B------:R-:W-:Y:S01]  /*4540*/  FMUL.FTZ R120, R121, UR4 ;  /* 0x0000000479787c20 */ /* 0x000fe20008410000 */
[--C-:B------:R-:W-:Y:S02]  /*4550*/  @P6 HADD2.F32 R116, -RZ, R111.reuse.H0_H0 ;  /* 0x2000006fff746230 */ /* 0x100fe40000004100 */
[----:B------:R-:W-:Y:S01]  /*4560*/  FMUL.FTZ R123, R123, UR4 ;  /* 0x000000047b7b7c20 */ /* 0x000fe20008410000 */
[----:B------:R-:W-:Y:S02]  /*4570*/  @P2 HADD2.F32 R108, -RZ, R108.H1_H1 ;  /* 0x3000006cff6c2230 */ /* 0x000fe40000004100 */
[----:B------:R-:W-:Y:S01]  /*4580*/  FMUL.FTZ R122, R209, UR4 ;  /* 0x00000004d17a7c20 */ /* 0x000fe20008410000 */
[----:B------:R-:W-:-:S02]  /*4590*/  @P0 HADD2.F32 R111, -RZ, R111.H1_H1 ;  /* 0x3000006fff6f0230 */ /* 0x000fc40000004100 */
[----:B------:R-:W-:Y:S01]  /*45a0*/  FMUL.FTZ R121, R115, UR4 ;  /* 0x0000000473797c20 */ /* 0x000fe20008410000 */
[----:B------:R-:W-:Y:S01]  /*45b0*/  FMUL.FTZ R117, R117, UR4 ;  /* 0x0000000475757c20 */ /* 0x000fe20008410000 */
[----:B------:R-:W-:Y:S02]  /*45c0*/  CS2R R128, SRZ ;  /* 0x0000000000807805 */ /* 0x000fe4000001ff00 */
        /* <DEDUP_REMOVED lines=22> */
.L_x_5961:
[-CC-:B------:R-:W-:Y:S01]  /*4730*/  FFMA.FTZ R225, R225, R203.reuse, R202.reuse ;  /* 0x000000cbe1e17223 */ /* 0x180fe200000100ca */
[-CC-:B------:R-:W-:Y:S01]  /*4740*/  FFMA.FTZ R223, R223, R203.reuse, R202.reuse ;  /* 0x000000cbdfdf7223 */ /* 0x180fe200000100ca */
[C---:B-----5:R-:W-:Y:S01]  /*4750*/  LOP3.LUT P0, RZ, R128.reuse, 0xff0000, RZ, 0xc0, !PT ;  /* 0x00ff000080ff7812 */ /* 0x060fe2000780c0ff */
[--C-:B------:R-:W-:Y:S01]  /*4760*/  HADD2.F32 R104, -RZ, R93.reuse.H0_H0 ;  /* 0x2000005dff687230 */ /* 0x100fe20000004100 */
[----:B------:R-:W-:Y:S01]  /*4770*/  LOP3.LUT P2, RZ, R128, 0xff000000, RZ, 0xc0, !PT ;  /* 0xff00000080ff7812 */ /* 0x000fe2000784c0ff */
[----:B------:R-:W-:Y:S01]  /*4780*/  FADD.FTZ R224, R224, -R225 ;  /* 0x800000e1e0e07221 */ /* 0x000fe20000010000 */
[----:B------:R-:W-:Y:S02]  /*4790*/  HADD2.F32 R107, -RZ, R93.H1_H1 ;  /* 0x3000005dff6b7230 */ /* 0x000fe40000004100 */
[----:B------:R-:W-:Y:S01]  /*47a0*/  FADD.FTZ R222, R222, -R223 ;  /* 0x800000dfdede7221 */ /* 0x000fe20000010000 */
[----:B------:R-:W-:Y:S01]  /*47b0*/  FFMA.FTZ R221, R221, R203, R202 ;  /* 0x000000cbdddd7223 */ /* 0x000fe200000100ca */
[----:B------:R-:W-:-:S02]  /*47c0*/  HADD2.F32 R113, -RZ, R94.H0_H0 ;  /* 0x2000005eff717230 */ /* 0x000fc40000004100 */
[C---:B------:R-:W-:Y:S01]  /*47d0*/  FFMA.FTZ R105, R165.reuse, R224, R104 ;  /* 0x000000e0a5697223 */ /* 0x040fe20000010068 */
[----:B------:R-:W-:Y:S01]  /*47e0*/  FFMA.FTZ R104, R165, R222, R107 ;  /* 0x000000dea5687223 */ /* 0x000fe2000001006b */
[----:B------:R-:W-:Y:S01]  /*47f0*/  FADD.FTZ R182, R182, -R221 ;  /* 0x800000ddb6b67221 */ /* 0x000fe20000010000 */
[----:B------:R-:W-:Y:S01]  /*4800*/  LOP3.LUT P6, RZ, R129, 0xff, RZ, 0xc0, !PT ;  /* 0x000000ff81ff7812 */ /* 0x000fe200078cc0ff */
[-C--:B------:R-:W-:Y:S01]  /*4810*/  FMUL.FTZ R106, R105, R204.reuse ;  /* 0x000000cc696a7220 */ /* 0x080fe20000410000 */
[----:B------:R-:W-:Y:S01]  /*4820*/  FMUL.FTZ R107, R104, R204 ;  /* 0x000000cc686b7220 */ /* 0x000fe20000410000 */
[----:B------:R-:W-:Y:S01]  /*4830*/  FFMA.FTZ R113, R165, R182, R113 ;  /* 0x000000b6a5717223 */ /* 0x000fe20000010071 */
[--C-:B------:R-:W-:Y:S02]  /*4840*/  @P0 HADD2.F32 R114, -RZ, R109.reuse.H0_H0 ;  /* 0x2000006dff720230 */ /* 0x100fe40000004100 */
[----:B------:R-:W-:Y:S01]  /*4850*/  FMUL.FTZ R115, R106, UR4 ;  /* 0x000000046a737c20 */ /* 0x000fe20008410000 */
[----:B------:R-:W-:-:S02]  /*4860*/  @P2 HADD2.F32 R117, -RZ, R109.H1_H1 ;  /* 0x3000006dff752230 */ /* 0x000fc40000004100 */
[----:B------:R-:W-:Y:S01]  /*4870*/  FMUL.FTZ R109, R113, R204 ;  /* 0x000000cc716d7220 */ /* 0x000fe20000410000 */
[----:B------:R-:W-:Y:S01]  /*4880*/  FMUL.FTZ R112, R107, UR4 ;  /* 0x000000046b707c20 */ /* 0x000fe20008410000 */
[----:B------:R-:W-:Y:S01]  /*4890*/  HFMA2 R180, -RZ, RZ, 0, 0 ;  /* 0x00000000ffb47431 */ /* 0x000fe200000001ff */
[----:B------:R-:W-:Y:S01]  /*48a0*/  MOV R185, RZ ;  /* 0x000000ff00b97202 */ /* 0x000fe20000000f00 */
[----:B------:R-:W-:Y:S01]  /*48b0*/  FMUL.FTZ R107, R109, UR4 ;  /* 0x000000046d6b7c20 */ /* 0x000fe20008410000 */
[-C--:B------:R-:W-:Y:S01]  /*48c0*/  @P2 FMUL.FTZ R185, R117, R112.reuse ;  /* 0x0000007075b92220 */ /* 0x080fe20000410000 */
[----:B------:R-:W-:Y:S01]  /*48d0*/  FMUL.FTZ R109, R46, R115 ;  /* 0x000000732e6d7220 */ /* 0x000fe20000410000 */
[----:B------:R-:W-:Y:S01]  /*48e0*/  FMUL.FTZ R112, R47, R112 ;  /* 0x000000702f707220 */ /* 0x000fe20000410000 */
[----:B------:R-:W-:Y:S01]  /*48f0*/  FFMA.FTZ R209, R209, R203, R202 ;  /* 0x000000cbd1d17223 */ /* 0x000fe200000100ca */
[----:B------:R-:W-:Y:S02]  /*4900*/  HFMA2 R182, -RZ, RZ, 0, 0 ;  /* 0x00000000ffb67431 */ /* 0x000fe400000001ff */
[----:B------:R-:W-:Y:S01]  /*4910*/  @P0 FMUL.FTZ R180, R114, R115 ;  /* 0x0000007372b40220 */ /* 0x000fe20000410000 */
[----:B------:R-:W-:Y:S01]  /*4920*/  LOP3.LUT P5, RZ, R129, 0xff00, RZ, 0xc0, !PT ;  /* 0x0000ff0081ff7812 */ /* 0x000fe200078ac0ff */
[----:B------:R-:W-:-:S02]  /*4930*/  @P6 HADD2.F32 R116, -RZ, R110.H0_H0 ;  /* 0x2000006eff746230 */ /* 0x000fc40000004100 */
[----:B------:R-:W-:Y:S01]  /*4940*/  FMUL.FTZ R114, R48, R107 ;  /* 0x0000006b30727220 */ /* 0x000fe20000410000 */
[----:B------:R-:W-:Y:S01]  /*4950*/  HADD2.F32 R106, -RZ, R94.H1_H1 ;  /* 0x3000005eff6a7230 */ /* 0x000fe20000004100 */
[----:B------:R-:W-:Y:S01]  /*4960*/  FSEL R109, R109, RZ, P0 ;  /* 0x000000ff6d6d7208 */ /* 0x000fe20000000000 */
[----:B------:R-:W-:Y:S01]  /*4970*/  FADD.FTZ R208, R208, -R209 ;  /* 0x800000d1d0d07221 */ /* 0x000fe20000010000 */
[----:B------:R-:W-:Y:S01]  /*4980*/  FSEL R112, R112, RZ, P2 ;  /* 0x000000ff70707208 */ /* 0x000fe20001000000 */
[-CC-:B------:R-:W-:Y:S01]  /*4990*/  FFMA.FTZ R213, R213, R203.reuse, R202.reuse ;  /* 0x000000cbd5d57223 */ /* 0x180fe200000100ca */
[C---:B------:R-:W-:Y:S01]  /*49a0*/  LOP3.LUT P4, RZ, R128.reuse, 0xff, RZ, 0xc0, !PT ;  /* 0x000000ff80ff7812 */ /* 0x040fe2000788c0ff */
[--C-:B------:R-:W-:Y:S01]  /*49b0*/  FFMA.FTZ R205, R205, R203, R202.reuse ;  /* 0x000000cbcdcd7223 */ /* 0x100fe200000100ca */
[----:B------:R-:W-:Y:S01]  /*49c0*/  ISETP.GE.U32.AND P0, PT, R128, RZ, PT ;  /* 0x000000ff8000720c */ /* 0x000fe20003f06070 */
[----:B------:R-:W-:Y:S01]  /*49d0*/  @P6 FMUL.FTZ R182, R116, R107 ;  /* 0x0000006b74b66220 */ /* 0x000fe20000410000 */
[----:B------:R-:W-:Y:S01]  /*49e0*/  LOP3.LUT P2, RZ, R128, 0xff00, RZ, 0xc0, !PT ;  /* 0x0000ff0080ff7812 */ /* 0x000fe2000784c0ff */
[----:B------:R-:W-:Y:S01]  /*49f0*/  FFMA.FTZ R207, R207, R203, R202 ;  /* 0x000000cbcfcf7223 */ /* 0x000fe200000100ca */
[----:B------:R-:W-:Y:S01]  /*4a00*/  FSEL R114, R114, RZ, P6 ;  /* 0x000000ff72727208 */ /* 0x000fe20003000000 */
[----:B------:R-:W-:-:S02]  /*4a10*/  HADD2.F32 R115, -RZ, R95.H0_H0 ;  /* 0x2000005fff737230 */ /* 0x000fc40000004100 */
[----:B------:R-:W-:Y:S01]  /*4a20*/  FFMA.FTZ R208, R165, R208, R106 ;  /* 0x000000d0a5d07223 */ /* 0x000fe2000001006a */
[----:B------:R-:W-:Y:S01]  /*4a30*/  FFMA.FTZ R211, R211, R203, R202 ;  /* 0x000000cbd3d37223 */ /* 0x000fe200000100ca */
[C---:B------:R-:W-:Y:S01]  /*4a40*/  LOP3.LUT P6, RZ, R129.reuse, 0xff0000, RZ, 0xc0, !PT ;  /* 0x00ff000081ff7812 */ /* 0x040fe200078cc0ff */
[----:B------:R-:W-:Y:S01]  /*4a50*/  FADD.FTZ R184, R184, -R213 ;  /* 0x800000d5b8b87221 */ /* 0x000fe20000010000 */
[----:B------:R-:W-:Y:S01]  /*4a60*/  ISETP.GE.U32.AND.EX P0, PT, R129, 0x1000000, PT, P0 ;  /* 0x010000008100780c */ /* 0x000fe20003f06100 */
[--C-:B------:R-:W-:Y:S02]  /*4a70*/  HADD2.F32 R107, -RZ, R92.reuse.H0_H0 ;  /* 0x2000005cff6b7230 */ /* 0x100fe40000004100 */
[----:B------:R-:W-:Y:S01]  /*4a80*/  FADD.FTZ R212, R212, -R205 ;  /* 0x800000cdd4d47221 */ /* 0x000fe20000010000 */
[----:B------:R-:W-:Y:S02]  /*4a90*/  HADD2.F32 R121, -RZ, R95.H1_H1 ;  /* 0x3000005fff797230 */ /* 0x000fe40000004100 */
[----:B------:R-:W-:Y:S01]  /*4aa0*/  FADD.FTZ R206, R206, -R207 ;  /* 0x800000cfcece7221 */ /* 0x000fe20000010000 */
[----:B------:R-:W-:-:S02]  /*4ab0*/  HADD2.F32 R117, -RZ, R92.H1_H1 ;  /* 0x3000005cff757230 */ /* 0x000fc40000004100 */
[----:B------:R-:W-:Y:S01]  /*4ac0*/  FMUL.FTZ R106, R208, R204 ;  /* 0x000000ccd06a7220 */ /* 0x000fe20000410000 */
[----:B------:R-:W-:Y:S01]  /*4ad0*/  FADD.FTZ R210, R210, -R211 ;  /* 0x800000d3d2d27221 */ /* 0x000fe20000010000 */
[C---:B------:R-:W-:Y:S01]  /*4ae0*/  FFMA.FTZ R123, R165.reuse, R184, R115 ;  /* 0x000000b8a57b7223 */ /* 0x040fe20000010073 */
[C---:B------:R-:W-:Y:S01]  /*4af0*/  FFMA.FTZ R115, R165.reuse, R212, R107 ;  /* 0x000000d4a5737223 */ /* 0x040fe2000001006b */
[----:B------:R-:W-:Y:S02]  /*4b00*/  @P5 HADD2.F32 R107, -RZ, R110.H1_H1 ;  /* 0x3000006eff6b5230 */ /* 0x000fe40000004100 */
[C---:B------:R-:W-:Y:S01]  /*4b10*/  FFMA.FTZ R206, R165.reuse, R206, R121 ;  /* 0x000000cea5ce7223 */ /* 0x040fe20000010079 */
[----:B------:R-:W-:Y:S01]  /*4b20*/  FMUL.FTZ R116, R106, UR4 ;  /* 0x000000046a747c20 */ /* 0x000fe20008410000 */
[----:B------:R-:W-:Y:S01]  /*4b30*/  FFMA.FTZ R210, R165, R210, R117 ;  /* 0x000000d2a5d27223 */ /* 0x000fe20000010075 */
[----:B------:R-:W-:Y:S01]  /*4b40*/  CS2R R128, SRZ ;  /* 0x0000000000807805 */ /* 0x000fe2000001ff00 */
[----:B------:R-:W-:-:S02]  /*4b50*/  @P4 HADD2.F32 R120, -RZ, R108.H0_H0 ;  /* 0x2000006cff784230 */ /* 0x000fc40000004100 */
[----:B------:R-:W-:Y:S01]  /*4b60*/  @P5 FMUL.FTZ R129, R107, R116 ;  /* 0x000000746b815220 */ /* 0x000fe20000410000 */
[----:B------:R-:W-:Y:S02]  /*4b70*/  @P2 HADD2.F32 R121, -RZ, R108.H1_H1 ;  /* 0x3000006cff792230 */ /* 0x000fe40000004100 */
[-C--:B------:R-:W-:Y:S01]  /*4b80*/  FMUL.FTZ R108, R123, R204.reuse ;  /* 0x000000cc7b6c7220 */ /* 0x080fe20000410000 */
[-C--:B------:R-:W-:Y:S01]  /*4b90*/  FMUL.FTZ R110, R206, R204.reuse ;  /* 0x000000ccce6e7220 */ /* 0x080fe20000410000 */
[-C--:B------:R-:W-:Y:S01]  /*4ba0*/  FMUL.FTZ R107, R210, R204.reuse ;  /* 0x000000ccd26b7220 */ /* 0x080fe20000410000 */
[--C-:B------:R-:W-:Y:S02]  /*4bb0*/  @P6 HADD2.F32 R122, -RZ, R111.reuse.H0_H0 ;  /* 0x2000006fff7a6230 */ /* 0x100fe40000004100 */
[----:B------:R-:W-:Y:S01]  /*4bc0*/  FMUL.FTZ R106, R115, R204 ;  /* 0x000000cc736a7220 */ /* 0x000fe20000410000 */
[----:B------:R-:W-:Y:S02]  /*4bd0*/  @P0 HADD2.F32 R209, -RZ, R111.H1_H1 ;  /* 0x3000006fffd10230 */ /* 0x000fe40000004100 */
[----:B------:R-:W-:-:S02]  /*4be0*/  HFMA2 R205, -RZ, RZ, 0, 0 ;  /* 0x00000000ffcd7431 */ /* 0x000fc400000001ff */
[----:B------:R-:W-:Y:S01]  /*4bf0*/  FMUL.FTZ R111, R108, UR4 ;  /* 0x000000046c6f7c20 */ /* 0x000fe20008410000 */
[----:B------:R-:W-:Y:S01]  /*4c00*/  FMUL.FTZ R108, R110, UR4 ;  /* 0x000000046e6c7c20 */ /* 0x000fe20008410000 */
[----:B------:R-:W-:Y:S01]  /*4c10*/  FMUL.FTZ R110, R107, UR4 ;  /* 0x000000046b6e7c20 */ /* 0x000fe20008410000 */
[----:B------:R-:W-:Y:S01]  /*4c20*/  FMUL.FTZ R117, R106, UR4 ;  /* 0x000000046a757c20 */ /* 0x000fe20008410000 */
[----:B------:R-:W-:Y:S01]  /*4c30*/  F2FP.F16.F32.PACK_AB R105, R104, R105 ;  /* 0x000000696869723e */ /* 0x000fe200000000ff */
[----:B------:R-:W-:Y:S01]  /*4c40*/  @P0 FMUL.FTZ R205, R209, R108 ;  /* 0x0000006cd1cd0220 */ /* 0x000fe20000410000 */
[----:B------:R-:W-:Y:S01]  /*4c50*/  MOV R184, RZ ;  /* 0x000000ff00b87202 */ /* 0x000fe20000000f00 */
[----:B------:R-:W-:Y:S01]  /*4c60*/  @P6 FMUL.FTZ R184, R122, R111 ;  /* 0x0000006f7ab86220 */ /* 0x000fe20000410000 */
[----:B------:R-:W-:Y:S01]  /*4c70*/  MOV R207, RZ ;  /* 0x000000ff00cf7202 */ /* 0x000fe20000000f00 */
[----:B------:R-:W-:Y:S01]  /*4c80*/  @P2 FMUL.FTZ R207, R121, R110 ;  /* 0x0000006e79cf2220 */ /* 0x000fe20000410000 */
[----:B------:R-:W-:Y:S01]  /*4c90*/  F2FP.F16.F32.PACK_AB R106, R208, R113 ;  /* 0x00000071d06a723e */ /* 0x000fe200000000ff */
[----:B------:R-:W-:Y:S01]  /*4ca0*/  FMUL.FTZ R113, R50, R111 ;  /* 0x0000006f32717220 */ /* 0x000fe20000410000 */
[----:B------:R-:W-:Y:S01]  /*4cb0*/  F2FP.F16.F32.PACK_AB R104, R210, R115 ;  /* 0x00000073d268723e */ /* 0x000fe200000000ff */
        /* <DEDUP_REMOVED lines=14> */
[----:B------:R-:W-:-:S07]  /*4da0*/  F2FP.F16.F32.PACK_AB R108, R113, R108 ;  /* 0x0000006c716c723e */ /* 0x000fce00000000ff */
.L_x_5962:
        /* <DEDUP_REMOVED lines=13> */
[--C-:B0-----:R-:W-:Y:S02]  /*4e80*/  HADD2.F32 R104, -RZ, R97.reuse.H0_H0 ;  /* 0x20000061ff687230 */ /* 0x101fe40000004100 */
[-C--:B------:R-:W-:Y:S01]  /*4e90*/  FFMA.FTZ R195, R195, R203.reuse, R202 ;  /* 0x000000cbc3c37223 */ /* 0x080fe200000100ca */
[----:B------:R-:W-:Y:S01]  /*4ea0*/  FADD.FTZ R105, R197, -R196 ;  /* 0x800000c4c5697221 */ /* 0x000fe20000010000 */
[-CC-:B------:R-:W-:Y:S01]  /*4eb0*/  FFMA.FTZ R192, R192, R203.reuse, R202.reuse ;  /* 0x000000cbc0c07223 */ /* 0x180fe200000100ca */
[----:B------:R-:W-:Y:S02]  /*4ec0*/  HADD2.F32 R106, -RZ, R97.H1_H1 ;  /* 0x30000061ff6a7230 */ /* 0x000fe40000004100 */
[----:B------:R-:W-:Y:S01]  /*4ed0*/  FFMA.FTZ R188, R188, R203, R202 ;  /* 0x000000cbbcbc7223 */ /* 0x000fe200000100ca */
[----:B------:R-:W-:Y:S01]  /*4ee0*/  FFMA.FTZ R105, R165, R105, R104 ;  /* 0x00000069a5697223 */ /* 0x000fe20000010068 */
[----:B------:R-:W-:Y:S01]  /*4ef0*/  FADD.FTZ R195, R194, -R195 ;  /* 0x800000c3c2c37221 */ /* 0x000fe20000010000 */
[----:B------:R-:W-:Y:S01]  /*4f00*/  HADD2.F32 R108, -RZ, R98.H0_H0 ;  /* 0x20000062ff6c7230 */ /* 0x000fe20000004100 */
[----:B------:R-:W-:Y:S01]  /*4f10*/  LOP3.LUT P4, RZ, R127, 0xff0000, RZ, 0xc0, !PT ;  /* 0x00ff00007fff7812 */ /* 0x000fe2000788c0ff */
[----:B------:R-:W-:Y:S01]  /*4f20*/  FMUL.FTZ R104, R105, R204 ;  /* 0x000000cc69687220 */ /* 0x000fe20000410000 */
[----:B------:R-:W-:Y:S01]  /*4f30*/  FADD.FTZ R123, R193, -R192 ;  /* 0x800000c0c17b7221 */ /* 0x000fe20000010000 */
[----:B------:R-:W-:-:S02]  /*4f40*/  HADD2.F32 R110, -RZ, R99.H0_H0 ;  /* 0x20000063ff6e7230 */ /* 0x000fc40000004100 */
[----:B------:R-:W-:Y:S01]  /*4f50*/  FADD.FTZ R189, R189, -R188 ;  /* 0x800000bcbdbd7221 */ /* 0x000fe20000010000 */
[----:B------:R-:W-:Y:S01]  /*4f60*/  FFMA.FTZ R122, R165, R195, R106 ;  /* 0x000000c3a57a7223 */ /* 0x000fe2000001006a */
[----:B------:R-:W-:Y:S01]  /*4f70*/  LOP3.LUT P2, RZ, R127, 0xff, RZ, 0xc0, !PT ;  /* 0x000000ff7fff7812 */ /* 0x000fe2000784c0ff */
[----:B------:R-:W-:Y:S01]  /*4f80*/  HFMA2 R183, -RZ, RZ, 0, 0 ;  /* 0x00000000ffb77431 */ /* 0x000fe200000001ff */
[----:B------:R-:W-:Y:S01]  /*4f90*/  LOP3.LUT P5, RZ, R126, 0xff000000, RZ, 0xc0, !PT ;  /* 0xff0000007eff7812 */ /* 0x000fe200078ac0ff */
[----:B-----5:R-:W-:Y:S02]  /*4fa0*/  @P6 HADD2.F32 R106, -RZ, R113.H0_H0 ;  /* 0x20000071ff6a6230 */ /* 0x020fe40000004100 */
[----:B------:R-:W-:Y:S01]  /*4fb0*/  FMUL.FTZ R111, R104, UR4 ;  /* 0x00000004686f7c20 */ /* 0x000fe20008410000 */
[C---:B------:R-:W-:Y:S01]  /*4fc0*/  FFMA.FTZ R123, R165.reuse, R123, R108 ;  /* 0x0000007ba57b7223 */ /* 0x040fe2000001006c */
[----:B------:R-:W-:Y:S01]  /*4fd0*/  FFMA.FTZ R195, R165, R189, R110 ;  /* 0x000000bda5c37223 */ /* 0x000fe2000001006e */
[----:B------:R-:W-:Y:S01]  /*4fe0*/  FMUL.FTZ R104, R122, R204 ;  /* 0x000000cc7a687220 */ /* 0x000fe20000410000 */
[----:B------:R-:W-:Y:S01]  /*4ff0*/  @P6 FMUL.FTZ R183, R111, R106 ;  /* 0x0000006a6fb76220 */ /* 0x000fe20000410000 */
[-C--:B------:R-:W-:Y:S01]  /*5000*/  FMUL.FTZ R106, R123, R204.reuse ;  /* 0x000000cc7b6a7220 */ /* 0x080fe20000410000 */
[----:B------:R-:W-:Y:S01]  /*5010*/  FMUL.FTZ R108, R195, R204 ;  /* 0x000000ccc36c7220 */ /* 0x000fe20000410000 */
[----:B------:R-:W-:Y:S01]  /*5020*/  FMUL.FTZ R110, R104, UR4 ;  /* 0x00000004686e7c20 */ /* 0x000fe20008410000 */
[----:B------:R-:W-:Y:S01]  /*5030*/  FMUL.FTZ R104, R54, R111 ;  /* 0x0000006f36687220 */ /* 0x000fe20000410000 */
[----:B------:R-:W-:-:S02]  /*5040*/  @P4 HADD2.F32 R109, -RZ, R115.H0_H0 ;  /* 0x20000073ff6d4230 */ /* 0x000fc40000004100 */
[----:B------:R-:W-:Y:S01]  /*5050*/  FMUL.FTZ R120, R106, UR4 ;  /* 0x000000046a787c20 */ /* 0x000fe20008410000 */
[----:B------:R-:W-:Y:S01]  /*5060*/  FMUL.FTZ R108, R108, UR4 ;  /* 0x000000046c6c7c20 */ /* 0x000fe20008410000 */
[----:B------:R-:W-:Y:S02]  /*5070*/  @P2 HADD2.F32 R107, -RZ, R114.H0_H0 ;  /* 0x20000072ff6b2230 */ /* 0x000fe40000004100 */
[----:B------:R-:W-:Y:S01]  /*5080*/  FMUL.FTZ R106, R55, R110 ;  /* 0x0000006e376a7220 */ /* 0x000fe20000410000 */
[----:B------:R-:W-:Y:S01]  /*5090*/  @P5 HADD2.F32 R113, -RZ, R113.H1_H1 ;  /* 0x30000071ff715230 */ /* 0x000fe20000004100 */
[----:B------:R-:W-:Y:S01]  /*50a0*/  FSEL R121, R104, RZ, P6 ;  /* 0x000000ff68797208 */ /* 0x000fe20003000000 */
[----:B------:R-:W-:Y:S01]  /*50b0*/  FMUL.FTZ R104, R56, R120 ;  /* 0x0000007838687220 */ /* 0x000fe20000410000 */
[----:B------:R-:W-:Y:S02]  /*50c0*/  MOV R193, RZ ;  /* 0x000000ff00c17202 */ /* 0x000fe40000000f00 */
[----:B------:R-:W-:Y:S01]  /*50d0*/  CS2R R188, SRZ ;  /* 0x0000000000bc7805 */ /* 0x000fe2000001ff00 */
[----:B------:R-:W-:Y:S01]  /*50e0*/  @P4 FMUL.FTZ R193, R108, R109 ;  /* 0x0000006d6cc14220 */ /* 0x000fe20000410000 */
[--C-:B------:R-:W-:Y:S01]  /*50f0*/  FFMA.FTZ R109, R187, R203, R202.reuse ;  /* 0x000000cbbb6d7223 */ /* 0x100fe200000100ca */
[----:B------:R-:W-:Y:S01]  /*5100*/  @P2 FMUL.FTZ R189, R120, R107 ;  /* 0x0000006b78bd2220 */ /* 0x000fe20000410000 */
[-CC-:B------:R-:W-:Y:S01]  /*5110*/  FFMA.FTZ R191, R191, R203.reuse, R202.reuse ;  /* 0x000000cbbfbf7223 */ /* 0x180fe200000100ca */
[--C-:B------:R-:W-:Y:S01]  /*5120*/  FFMA.FTZ R200, R200, R203, R202.reuse ;  /* 0x000000cbc8c87223 */ /* 0x100fe200000100ca */
[----:B------:R-:W-:Y:S01]  /*5130*/  @P5 FMUL.FTZ R188, R110, R113 ;  /* 0x000000716ebc5220 */ /* 0x000fe20000410000 */
[----:B------:R-:W-:Y:S01]  /*5140*/  FMUL.FTZ R107, R58, R108 ;  /* 0x0000006c3a6b7220 */ /* 0x000fe20000410000 */
[----:B------:R-:W-:Y:S01]  /*5150*/  FSEL R192, R106, RZ, P5 ;  /* 0x000000ff6ac07208 */ /* 0x000fe20002800000 */
[----:B------:R-:W-:Y:S01]  /*5160*/  FFMA.FTZ R199, R199, R203, R202 ;  /* 0x000000cbc7c77223 */ /* 0x000fe200000100ca */
[----:B------:R-:W-:Y:S01]  /*5170*/  LOP3.LUT P6, RZ, R127, 0xff00, RZ, 0xc0, !PT ;  /* 0x0000ff007fff7812 */ /* 0x000fe200078cc0ff */
[----:B------:R-:W-:Y:S01]  /*5180*/  HADD2.F32 R110, -RZ, R99.H1_H1 ;  /* 0x30000063ff6e7230 */ /* 0x000fe20000004100 */
[----:B------:R-:W-:Y:S01]  /*5190*/  LOP3.LUT P5, RZ, R126, 0xff, RZ, 0xc0, !PT ;  /* 0x000000ff7eff7812 */ /* 0x000fe200078ac0ff */
[----:B------:R-:W-:Y:S01]  /*51a0*/  FADD.FTZ R109, R186, -R109 ;  /* 0x8000006dba6d7221 */ /* 0x000fe20000010000 */
[----:B------:R-:W-:Y:S01]  /*51b0*/  FSEL R187, R104, RZ, P2 ;  /* 0x000000ff68bb7208 */ /* 0x000fe20001000000 */
[----:B------:R-:W-:-:S02]  /*51c0*/  HADD2.F32 R108, -RZ, R98.H1_H1 ;  /* 0x30000062ff6c7230 */ /* 0x000fc40000004100 */
[----:B------:R-:W-:Y:S01]  /*51d0*/  FADD.FTZ R111, R190, -R191 ;  /* 0x800000bfbe6f7221 */ /* 0x000fe20000010000 */
[--C-:B------:R-:W-:Y:S02]  /*51e0*/  HADD2.F32 R104, -RZ, R96.reuse.H0_H0 ;  /* 0x20000060ff687230 */ /* 0x100fe40000004100 */
[----:B------:R-:W-:Y:S01]  /*51f0*/  FADD.FTZ R113, R201, -R200 ;  /* 0x800000c8c9717221 */ /* 0x000fe20000010000 */
[----:B------:R-:W-:Y:S01]  /*5200*/  HADD2.F32 R106, -RZ, R96.H1_H1 ;  /* 0x30000060ff6a7230 */ /* 0x000fe20000004100 */
[----:B------:R-:W-:Y:S01]  /*5210*/  FSEL R194, R107, RZ, P4 ;  /* 0x000000ff6bc27208 */ /* 0x000fe20002000000 */
[----:B------:R-:W-:Y:S01]  /*5220*/  FADD.FTZ R199, R198, -R199 ;  /* 0x800000c7c6c77221 */ /* 0x000fe20000010000 */
[C---:B------:R-:W-:Y:S01]  /*5230*/  LOP3.LUT P4, RZ, R126.reuse, 0xff00, RZ, 0xc0, !PT ;  /* 0x0000ff007eff7812 */ /* 0x040fe2000788c0ff */
[C---:B------:R-:W-:Y:S01]  /*5240*/  FFMA.FTZ R110, R165.reuse, R109, R110 ;  /* 0x0000006da56e7223 */ /* 0x040fe2000001006e */
[C---:B------:R-:W-:Y:S01]  /*5250*/  FFMA.FTZ R111, R165.reuse, R111, R108 ;  /* 0x0000006fa56f7223 */ /* 0x040fe2000001006c */
[C---:B------:R-:W-:Y:S01]  /*5260*/  FFMA.FTZ R113, R165.reuse, R113, R104 ;  /* 0x00000071a5717223 */ /* 0x040fe20000010068 */
[----:B------:R-:W-:Y:S01]  /*5270*/  ISETP.GE.U32.AND P2, PT, R126, RZ, PT ;  /* 0x000000ff7e00720c */ /* 0x000fe20003f46070 */
[----:B------:R-:W-:Y:S01]  /*5280*/  FFMA.FTZ R120, R165, R199, R106 ;  /* 0x000000c7a5787223 */ /* 0x000fe2000001006a */
[-C--:B------:R-:W-:Y:S01]  /*5290*/  FMUL.FTZ R109, R110, R204.reuse ;  /* 0x000000cc6e6d7220 */ /* 0x080fe20000410000 */
[-C--:B------:R-:W-:Y:S01]  /*52a0*/  FMUL.FTZ R108, R111, R204.reuse ;  /* 0x000000cc6f6c7220 */ /* 0x080fe20000410000 */
[-C--:B------:R-:W-:Y:S01]  /*52b0*/  FMUL.FTZ R104, R113, R204.reuse ;  /* 0x000000cc71687220 */ /* 0x080fe20000410000 */
[----:B------:R-:W-:Y:S01]  /*52c0*/  ISETP.GE.U32.AND.EX P2, PT, R127, 0x1000000, PT, P2 ;  /* 0x010000007f00780c */ /* 0x000fe20003f46120 */
[----:B------:R-:W-:Y:S01]  /*52d0*/  FMUL.FTZ R107, R120, R204 ;  /* 0x000000cc786b7220 */ /* 0x000fe20000410000 */
[----:B------:R-:W-:-:S02]  /*52e0*/  @P6 HADD2.F32 R114, -RZ, R114.H1_H1 ;  /* 0x30000072ff726230 */ /* 0x000fc40000004100 */
[----:B------:R-:W-:Y:S01]  /*52f0*/  FMUL.FTZ R196, R109, UR4 ;  /* 0x000000046dc47c20 */ /* 0x000fe20008410000 */
[--C-:B------:R-:W-:Y:S02]  /*5300*/  @P5 HADD2.F32 R106, -RZ, R112.reuse.H0_H0 ;  /* 0x20000070ff6a5230 */ /* 0x100fe40000004100 */
[----:B------:R-:W-:Y:S01]  /*5310*/  FMUL.FTZ R108, R108, UR4 ;  /* 0x000000046c6c7c20 */ /* 0x000fe20008410000 */
[----:B------:R-:W-:Y:S01]  /*5320*/  FMUL.FTZ R109, R104, UR4 ;  /* 0x00000004686d7c20 */ /* 0x000fe20008410000 */
[----:B------:R-:W-:Y:S01]  /*5330*/  CS2R R126, SRZ ;  /* 0x00000000007e7805 */ /* 0x000fe2000001ff00 */
[----:B------:R-:W-:Y:S01]  /*5340*/  FMUL.FTZ R104, R107, UR4 ;  /* 0x000000046b687c20 */ /* 0x000fe20008410000 */
[----:B------:R-:W-:Y:S01]  /*5350*/  F2FP.F16.F32.PACK_AB R107, R110, R195 ;  /* 0x000000c36e6b723e */ /* 0x000fe200000000ff */
[----:B------:R-:W-:Y:S02]  /*5360*/  @P4 HADD2.F32 R112, -RZ, R112.H1_H1 ;  /* 0x30000070ff704230 */ /* 0x000fe40000004100 */
[----:B------:R-:W-:Y:S01]  /*5370*/  @P6 FMUL.FTZ R126, R108, R114 ;  /* 0x000000726c7e6220 */ /* 0x000fe20000410000 */
[----:B------:R-:W-:Y:S01]  /*5380*/  @P5 FMUL.FTZ R127, R109, R106 ;  /* 0x0000006a6d7f5220 */ /* 0x000fe20000410000 */
[----:B------:R-:W-:Y:S01]  /*5390*/  FMUL.FTZ R110, R57, R108 ;  /* 0x0000006c396e7220 */ /* 0x000fe20000410000 */
[----:B------:R-:W-:Y:S01]  /*53a0*/  F2FP.F16.F32.PACK_AB R106, R111, R123 ;  /* 0x0000007b6f6a723e */ /* 0x000fe200000000ff */
[----:B------:R-:W-:Y:S01]  /*53b0*/  FMUL.FTZ R108, R52, R109 ;  /* 0x0000006d346c7220 */ /* 0x000fe20000410000 */
[----:B------:R-:W-:Y:S01]  /*53c0*/  FMUL.FTZ R111, R59, R196 ;  /* 0x000000c43b6f7220 */ /* 0x000fe20000410000 */
[----:B------:R-:W-:Y:S01]  /*53d0*/  FMUL.FTZ R109, R53, R104 ;  /* 0x00000068356d7220 */ /* 0x000fe20000410000 */
[----:B------:R-:W-:Y:S01]  /*53e0*/  MOV R190, RZ ;  /* 0x000000ff00be7202 */ /* 0x000fe20000000f00 */
[----:B------:R-:W-:-:S02]  /*53f0*/  HFMA2 R186, -RZ, RZ, 0, 0 ;  /* 0x00000000ffba7431 */ /* 0x000fc400000001ff */
[----:B------:R-:W-:Y:S01]  /*5400*/  @P4 FMUL.FTZ R190, R104, R112 ;  /* 0x0000007068be4220 */ /* 0x000fe20000410000 */
[----:B------:R-:W-:Y:S01]  /*5410*/  @P2 HADD2.F32 R115, -RZ, R115.H1_H1 ;  /* 0x30000073ff732230 */ /* 0x000fe20000004100 */
[----:B------:R-:W-:Y:S02]  /*5420*/  F2FP.F16.F32.PACK_AB R104, R120, R113 ;  /* 0x000000717868723e */ /* 0x000fe400000000ff */
[----:B------:R-:W-:Y:S02]  /*5430*/  FSEL R111, R111, RZ, P2 ;  /* 0x000000ff6f6f7208 */ /* 0x000fe40001000000 */
[----:B------:R-:W-:Y:S01]  /*5440*/  FSEL R110, R110, RZ, P6 ;  /* 0x000000ff6e6e7208 */ /* 0x000fe20003000000 */
[----:B------:R-:W-:Y:S01]  /*5450*/  @P2 FMUL.FTZ R186, R196, R115 ;  /* 0x00000073c4ba2220 */ /* 0x000fe20000410000 */
[----:B------:R-:W-:Y:S02]  /*5460*/  FSEL R108, R108, RZ, P5 ;  /* 0x000000ff6c6c7208 */ /* 0x000fe40002800000 */
[----:B------:R-:W-:-:S02]  /*5470*/  FSEL R113, R109, RZ, P4 ;  /* 0x000000ff6d717208 */ /* 0x000fc40002000000 */
[----:B------:R-:W-:Y:S02]  /*5480*/  F2FP.F16.F32.PACK_AB R105, R122, R105 ;  /* 0x000000697a69723e */ /* 0x000fe400000000ff */
[----:B------:R-:W-:Y:S02]  /*5490*/  F2FP.F16.F32.PACK_AB R111, R111, R194 ;  /* 0x000000c26f6f723e */ /* 0x000fe400000000ff */
[----:B------:R-:W-:Y:S02]  /*54a0*/  F2FP.F16.F32.PACK_AB R110, R110, R187 ;  /* 0x000000bb6e6e723e */ /* 0x000fe400000000ff */
[----:B------:R-:W-:Y:S02]  /*54b0*/  F2FP.F16.F32.PACK_AB R109, R192, R121 ;  /* 0x00000079c06d723e */ /* 0x000fe400000000ff */
[----:B------:R-:W-:Y:S01]  /*54c0*/  F2FP.F16.F32.PACK_AB R108, R113, R108 ;  /* 0x0000006c716c723e */ /* 0x000fe200000000ff */
[----:B------:R-:W-:Y:S06]  /*54d0*/  BRA `(.L_x_5964) ;  /* 0x00000004008c7947 */ /* 0x000fec0003800000 */
.L_x_5963:
[-CC-:B------:R-:W-:Y:S01]  /*54e0*/  FFMA.FTZ R196, R196, R203.reuse, R202.reuse ;  /* 0x000000cbc4c47223 */ /* 0x180fe200000100ca */
[--C-:B0-----:R-:W-:Y:S02]  /*54f0*/  HADD2.F32 R108, -RZ, R97.reuse.H0_H0 ;  /* 0x20000061ff6c7230 */ /* 0x101fe40000004100 */
[-C--:B------:R-:W-:Y:S01]  /*5500*/  FFMA.FTZ R195, R195, R203.reuse, R202 ;  /* 0x000000cbc3c37223 */ /* 0x080fe200000100ca */
[----:B------:R-:W-:Y:S01]  /*5510*/  LOP3.LUT P6, RZ, R126, 0xff0000, RZ, 0xc0, !PT ;  /* 0x00ff00007eff7812 */ /* 0x000fe200078cc0ff */
[----:B------:R-:W-:Y:S01]  /*5520*/  FADD.FTZ R196, R197, -R196 ;  /* 0x800000c4c5c47221 */ /* 0x000fe20000010000 */
[----:B------:R-:W-:Y:S01]  /*5530*/  FFMA.FTZ R192, R192, R203, R202 ;  /* 0x000000cbc0c07223 */ /* 0x000fe200000100ca */
[----:B------:R-:W-:Y:S01]  /*5540*/  HADD2.F32 R111, -RZ, R97.H1_H1 ;  /* 0x30000061ff6f7230 */ /* 0x000fe20000004100 */
[----:B------:R-:W-:Y:S01]  /*5550*/  LOP3.LUT P5, RZ, R126, 0xff000000, RZ, 0xc0, !PT ;  /* 0xff0000007eff7812 */ /* 0x000fe200078ac0ff */
[----:B------:R-:W-:Y:S01]  /*5560*/  FFMA.FTZ R109, R165, R196, R108 ;  /* 0x000000c4a56d7223 */ /* 0x000fe2000001006c */
[----:B------:R-:W-:Y:S01]  /*5570*/  FADD.FTZ R194, R194, -R195 ;  /* 0x800000c3c2c27221 */ /* 0x000fe20000010000 */
[----:B------:R-:W-:-:S02]  /*5580*/  HADD2.F32 R120, -RZ, R98.H0_H0 ;  /* 0x20000062ff787230 */ /* 0x000fc40000004100 */
[----:B------:R-:W-:Y:S01]  /*5590*/  FFMA.FTZ R188, R188, R203, R202 ;  /* 0x000000cbbcbc7223 */ /* 0x000fe200000100ca */
[----:B------:R-:W-:Y:S01]  /*55a0*/  FADD.FTZ R192, R193, -R192 ;  /* 0x800000c0c1c07221 */ /* 0x000fe20000010000 */
[----:B------:R-:W-:Y:S01]  /*55b0*/  FMUL.FTZ R108, R204, R109 ;  /* 0x0000006dcc6c7220 */ /* 0x000fe20000410000 */
[----:B------:R-:W-:Y:S01]  /*55c0*/  FFMA.FTZ R121, R165, R194, R111 ;  /* 0x000000c2a5797223 */ /* 0x000fe2000001006f */
[C---:B------:R-:W-:Y:S01]  /*55d0*/  LOP3.LUT P2, RZ, R127.reuse, 0xff, RZ, 0xc0, !PT ;  /* 0x000000ff7fff7812 */ /* 0x040fe2000784c0ff */
[----:B------:R-:W-:Y:S01]  /*55e0*/  HADD2.F32 R123, -RZ, R99.H0_H0 ;  /* 0x20000063ff7b7230 */ /* 0x000fe20000004100 */
[----:B------:R-:W-:Y:S01]  /*55f0*/  LOP3.LUT P4, RZ, R127, 0xff0000, RZ, 0xc0, !PT ;  /* 0x00ff00007fff7812 */ /* 0x000fe2000788c0ff */
[----:B------:R-:W-:Y:S01]  /*5600*/  FADD.FTZ R188, R189, -R188 ;  /* 0x800000bcbdbc7221 */ /* 0x000fe20000010000 */
[----:B------:R-:W-:Y:S01]  /*5610*/  FMUL.FTZ R111, R108, UR4 ;  /* 0x000000046c6f7c20 */ /* 0x000fe20008410000 */
[----:B------:R-:W-:Y:S01]  /*5620*/  FFMA.FTZ R109, R165, R192, R120 ;  /* 0x000000c0a56d7223 */ /* 0x000fe20000010078 */
[----:B------:R-:W-:Y:S01]  /*5630*/  FMUL.FTZ R108, R204, R121 ;  /* 0x00000079cc6c7220 */ /* 0x000fe20000410000 */
[----:B------:R-:W-:-:S02]  /*5640*/  HFMA2 R183, -RZ, RZ, 0, 0 ;  /* 0x00000000ffb77431 */ /* 0x000fc400000001ff */
[--C-:B-----5:R-:W-:Y:S02]  /*5650*/  @P6 HADD2.F32 R110, -RZ, R113.reuse.H0_H0 ;  /* 0x20000071ff6e6230 */ /* 0x120fe40000004100 */
[----:B------:R-:W-:Y:S01]  /*5660*/  FFMA.FTZ R195, R165, R188, R123 ;  /* 0x000000bca5c37223 */ /* 0x000fe2000001007b */
[----:B------:R-:W-:Y:S01]  /*5670*/  FMUL.FTZ R109, R204, R109 ;  /* 0x0000006dcc6d7220 */ /* 0x000fe20000410000 */
[----:B------:R-:W-:Y:S02]  /*5680*/  @P5 HADD2.F32 R123, -RZ, R113.H1_H1 ;  /* 0x30000071ff7b5230 */ /* 0x000fe40000004100 */
[----:B------:R-:W-:Y:S01]  /*5690*/  FMUL.FTZ R120, R108, UR4 ;  /* 0x000000046c787c20 */ /* 0x000fe20008410000 */
[-C--:B------:R-:W-:Y:S01]  /*56a0*/  FMUL.FTZ R108, R54, R111.reuse ;  /* 0x0000006f366c7220 */ /* 0x080fe20000410000 */
[----:B------:R-:W-:Y:S01]  /*56b0*/  @P6 FMUL.FTZ R183, R110, R111 ;  /* 0x0000006f6eb76220 */ /* 0x000fe20000410000 */
[----:B------:R-:W-:Y:S01]  /*56c0*/  CS2R R188, SRZ ;  /* 0x0000000000bc7805 */ /* 0x000fe2000001ff00 */
[----:B------:R-:W-:Y:S01]  /*56d0*/  FMUL.FTZ R113, R109, UR4 ;  /* 0x000000046d717c20 */ /* 0x000fe20008410000 */
[----:B------:R-:W-:Y:S01]  /*56e0*/  FMUL.FTZ R110, R204, R195 ;  /* 0x000000c3cc6e7220 */ /* 0x000fe20000410000 */
[-C--:B------:R-:W-:Y:S01]  /*56f0*/  @P5 FMUL.FTZ R188, R123, R120.reuse ;  /* 0x000000787bbc5220 */ /* 0x080fe20000410000 */
[----:B------:R-:W-:Y:S01]  /*5700*/  FMUL.FTZ R109, R55, R120 ;  /* 0x00000078376d7220 */ /* 0x000fe20000410000 */
[----:B------:R-:W-:Y:S01]  /*5710*/  @P2 HADD2.F32 R122, -RZ, R114.H0_H0 ;  /* 0x20000072ff7a2230 */ /* 0x000fe20000004100 */
[----:B------:R-:W-:Y:S01]  /*5720*/  FSEL R120, R108, RZ, P6 ;  /* 0x000000ff6c787208 */ /* 0x000fe20003000000 */
[----:B------:R-:W-:-:S02]  /*5730*/  @P4 HADD2.F32 R192, -RZ, R115.H0_H0 ;  /* 0x20000073ffc04230 */ /* 0x000fc40000004100 */
[----:B------:R-:W-:Y:S01]  /*5740*/  FMUL.FTZ R108, R56, R113 ;  /* 0x00000071386c7220 */ /* 0x000fe20000410000 */
[----:B------:R-:W-:Y:S01]  /*5750*/  FMUL.FTZ R121, R110, UR4 ;  /* 0x000000046e797c20 */ /* 0x000fe20008410000 */
[-CC-:B------:R-:W-:Y:S01]  /*5760*/  FFMA.FTZ R191, R191, R203.reuse, R202.reuse ;  /* 0x000000cbbfbf7223 */ /* 0x180fe200000100ca */
[--C-:B------:R-:W-:Y:S01]  /*5770*/  FFMA.FTZ R187, R187, R203, R202.reuse ;  /* 0x000000cbbbbb7223 */ /* 0x100fe200000100ca */
[----:B------:R-:W-:Y:S01]  /*5780*/  MOV R193, RZ ;  /* 0x000000ff00c17202 */ /* 0x000fe20000000f00 */
[----:B------:R-:W-:Y:S01]  /*5790*/  @P2 FMUL.FTZ R189, R122, R113 ;  /* 0x000000717abd2220 */ /* 0x000fe20000410000 */
[----:B------:R-:W-:Y:S01]  /*57a0*/  FFMA.FTZ R200, R200, R203, R202 ;  /* 0x000000cbc8c87223 */ /* 0x000fe200000100ca */
[-C--:B------:R-:W-:Y:S01]  /*57b0*/  @P4 FMUL.FTZ R193, R192, R121.reuse ;  /* 0x00000079c0c14220 */ /* 0x080fe20000410000 */
[----:B------:R-:W-:Y:S01]  /*57c0*/  LOP3.LUT P6, RZ, R127, 0xff00, RZ, 0xc0, !PT ;  /* 0x0000ff007fff7812 */ /* 0x000fe200078cc0ff */
[----:B------:R-:W-:Y:S01]  /*57d0*/  FMUL.FTZ R110, R58, R121 ;  /* 0x000000793a6e7220 */ /* 0x000fe20000410000 */
[----:B------:R-:W-:Y:S01]  /*57e0*/  FSEL R122, R108, RZ, P2 ;  /* 0x000000ff6c7a7208 */ /* 0x000fe20001000000 */
[----:B------:R-:W-:Y:S01]  /*57f0*/  HADD2.F32 R108, -RZ, R98.H1_H1 ;  /* 0x30000062ff6c7230 */ /* 0x000fe20000004100 */
[----:B------:R-:W-:Y:S01]  /*5800*/  FSEL R121, R109, RZ, P5 ;  /* 0x000000ff6d797208 */ /* 0x000fe20002800000 */
[----:B------:R-:W-:Y:S01]  /*5810*/  HADD2.F32 R111, -RZ, R99.H1_H1 ;  /* 0x30000063ff6f7230 */ /* 0x000fe20000004100 */
[----:B------:R-:W-:Y:S01]  /*5820*/  ISETP.GE.U32.AND P2, PT, R126, RZ, PT ;  /* 0x000000ff7e00720c */ /* 0x000fe20003f46070 */
[----:B------:R-:W-:Y:S01]  /*5830*/  FADD.FTZ R190, R190, -R191 ;  /* 0x800000bfbebe7221 */ /* 0x000fe20000010000 */
[----:B------:R-:W-:Y:S01]  /*5840*/  FADD.FTZ R186, R186, -R187 ;  /* 0x800000bbbaba7221 */ /* 0x000fe20000010000 */
[----:B------:R-:W-:-:S02]  /*5850*/  HADD2.F32 R109, -RZ, R96.H0_H0 ;  /* 0x20000060ff6d7230 */ /* 0x000fc40000004100 */
[----:B------:R-:W-:Y:S01]  /*5860*/  FADD.FTZ R200, R201, -R200 ;  /* 0x800000c8c9c87221 */ /* 0x000fe20000010000 */
[----:B------:R-:W-:Y:S01]  /*5870*/  FFMA.FTZ R199, R199, R203, R202 ;  /* 0x000000cbc7c77223 */ /* 0x000fe200000100ca */
[----:B------:R-:W-:Y:S01]  /*5880*/  LOP3.LUT P5, RZ, R126, 0xff, RZ, 0xc0, !PT ;  /* 0x000000ff7eff7812 */ /* 0x000fe200078ac0ff */
[----:B------:R-:W-:Y:S01]  /*5890*/  FFMA.FTZ R191, R165, R186, R111 ;  /* 0x000000baa5bf7223 */ /* 0x000fe2000001006f */
[----:B------:R-:W-:Y:S01]  /*58a0*/  FSEL R192, R110, RZ, P4 ;  /* 0x000000ff6ec07208 */ /* 0x000fe20002000000 */
[----:B------:R-:W-:Y:S01]  /*58b0*/  HADD2.F32 R113, -RZ, R96.H1_H1 ;  /* 0x30000060ff717230 */ /* 0x000fe20000004100 */
[----:B------:R-:W-:Y:S01]  /*58c0*/  ISETP.GE.U32.AND.EX P2, PT, R127, 0x1000000, PT, P2 ;  /* 0x010000007f00780c */ /* 0x000fe20003f46120 */
[C---:B------:R-:W-:Y:S01]  /*58d0*/  FFMA.FTZ R127, R165.reuse, R190, R108 ;  /* 0x000000bea57f7223 */ /* 0x040fe2000001006c */
[----:B------:R-:W-:Y:S01]  /*58e0*/  LOP3.LUT P4, RZ, R126, 0xff00, RZ, 0xc0, !PT ;  /* 0x0000ff007eff7812 */ /* 0x000fe2000788c0ff */
[----:B------:R-:W-:Y:S01]  /*58f0*/  FFMA.FTZ R111, R165, R200, R109 ;  /* 0x000000c8a56f7223 */ /* 0x000fe2000001006d */
[----:B------:R-:W-:Y:S01]  /*5900*/  FADD.FTZ R198, R198, -R199 ;  /* 0x800000c7c6c67221 */ /* 0x000fe20000010000 */
[----:B------:R-:W-:Y:S01]  /*5910*/  FMUL.FTZ R109, R204, R127 ;  /* 0x0000007fcc6d7220 */ /* 0x000fe20000410000 */
[----:B------:R-:W-:-:S02]  /*5920*/  @P6 HADD2.F32 R187, -RZ, R114.H1_H1 ;  /* 0x30000072ffbb6230 */ /* 0x000fc40000004100 */
[C---:B------:R-:W-:Y:S01]  /*5930*/  FMUL.FTZ R108, R204.reuse, R111 ;  /* 0x0000006fcc6c7220 */ /* 0x040fe20000410000 */
[----:B------:R-:W-:Y:S01]  /*5940*/  FFMA.FTZ R113, R165, R198, R113 ;  /* 0x000000c6a5717223 */ /* 0x000fe20000010071 */
[----:B------:R-:W-:Y:S01]  /*5950*/  FMUL.FTZ R114, R109, UR4 ;  /* 0x000000046d727c20 */ /* 0x000fe20008410000 */
[----:B------:R-:W-:Y:S01]  /*5960*/  FMUL.FTZ R110, R204, R191 ;  /* 0x000000bfcc6e7220 */ /* 0x000fe20000410000 */
[----:B------:R-:W-:Y:S01]  /*5970*/  FMUL.FTZ R109, R108, UR4 ;  /* 0x000000046c6d7c20 */ /* 0x000fe20008410000 */
[----:B------:R-:W-:Y:S01]  /*5980*/  FMUL.FTZ R108, R204, R113 ;  /* 0x00000071cc6c7220 */ /* 0x000fe20000410000 */
[----:B------:R-:W-:Y:S02]  /*5990*/  HFMA2 R186, -RZ, RZ, 0, 0 ;  /* 0x00000000ffba7431 */ /* 0x000fe400000001ff */
[--C-:B------:R-:W-:Y:S02]  /*59a0*/  @P5 HADD2.F32 R190, -RZ, R112.reuse.H0_H0 ;  /* 0x20000070ffbe5230 */ /* 0x100fe40000004100 */
[----:B------:R-:W-:Y:S01]  /*59b0*/  FMUL.FTZ R110, R110, UR4 ;  /* 0x000000046e6e7c20 */ /* 0x000fe20008410000 */
[----:B------:R-:W-:Y:S01]  /*59c0*/  @P2 HADD2.F32 R115, -RZ, R115.H1_H1 ;  /* 0x30000073ff732230 */ /* 0x000fe20000004100 */
[----:B------:R-:W-:Y:S01]  /*59d0*/  CS2R R126, SRZ ;  /* 0x00000000007e7805 */ /* 0x000fe2000001ff00 */
[----:B------:R-:W-:-:S02]  /*59e0*/  @P4 HADD2.F32 R123, -RZ, R112.H1_H1 ;  /* 0x30000070ff7b4230 */ /* 0x000fc40000004100 */
[----:B------:R-:W-:Y:S01]  /*59f0*/  FMUL.FTZ R112, R108, UR4 ;  /* 0x000000046c707c20 */ /* 0x000fe20008410000 */
        /* <DEDUP_REMOVED lines=17> */
.L_x_5964:
        /* <DEDUP_REMOVED lines=9> */
[----:B------:R-:W-:Y:S01]  /*5ba0*/  LOP3.LUT P6, RZ, R124, 0xff0000, RZ, 0xc0, !PT ;  /* 0x00ff00007cff7812 */ /* 0x000fe200078cc0ff */
[-C--:B0-----:R-:W-:Y:S01]  /*5bb0*/  FFMA.FTZ R108, R173, R203.reuse, R202 ;  /* 0x000000cbad6c7223 */ /* 0x081fe200000100ca */
[--C-:B------:R-:W-:Y:S02]  /*5bc0*/  HADD2.F32 R104, -RZ, R101.reuse.H0_H0 ;  /* 0x20000065ff687230 */ /* 0x100fe40000004100 */
[----:B------:R-:W-:Y:S01]  /*5bd0*/  FADD.FTZ R111, R169, -R170 ;  /* 0x800000aaa96f7221 */ /* 0x000fe20000010000 */
[----:B------:R-:W-:Y:S02]  /*5be0*/  HADD2.F32 R106, -RZ, R101.H1_H1 ;  /* 0x30000065ff6a7230 */ /* 0x000fe40000004100 */
[----:B------:R-:W-:Y:S01]  /*5bf0*/  FADD.FTZ R171, R171, -R108 ;  /* 0x8000006cabab7221 */ /* 0x000fe20000010000 */
[----:B------:R-:W-:Y:S01]  /*5c00*/  FFMA.FTZ R105, R174, R203, R202 ;  /* 0x000000cbae697223 */ /* 0x000fe200000100ca */
[C---:B------:R-:W-:Y:S01]  /*5c10*/  FFMA.FTZ R111, R165.reuse, R111, R104 ;  /* 0x0000006fa56f7223 */ /* 0x040fe20000010068 */
[----:B------:R-:W-:Y:S01]  /*5c20*/  FFMA.FTZ R107, R178, R203, R202 ;  /* 0x000000cbb26b7223 */ /* 0x000fe200000100ca */
[----:B------:R-:W-:Y:S01]  /*5c30*/  FFMA.FTZ R166, R165, R171, R106 ;  /* 0x000000aba5a67223 */ /* 0x000fe2000001006a */
[----:B------:R-:W-:Y:S01]  /*5c40*/  LOP3.LUT P5, RZ, R125, 0xff, RZ, 0xc0, !PT ;  /* 0x000000ff7dff7812 */ /* 0x000fe200078ac0ff */
[----:B------:R-:W-:Y:S01]  /*5c50*/  FMUL.FTZ R104, R111, R204 ;  /* 0x000000cc6f687220 */ /* 0x000fe20000410000 */
[----:B------:R-:W-:-:S02]  /*5c60*/  HADD2.F32 R106, -RZ, R102.H0_H0 ;  /* 0x20000066ff6a7230 */ /* 0x000fc40000004100 */
[----:B------:R-:W-:Y:S01]  /*5c70*/  FADD.FTZ R169, R172, -R105 ;  /* 0x80000069aca97221 */ /* 0x000fe20000010000 */
[----:B------:R-:W-:Y:S02]  /*5c80*/  HADD2.F32 R108, -RZ, R103.H0_H0 ;  /* 0x20000067ff6c7230 */ /* 0x000fe40000004100 */
[----:B------:R-:W-:Y:S01]  /*5c90*/  FADD.FTZ R107, R176, -R107 ;  /* 0x8000006bb06b7221 */ /* 0x000fe20000010000 */
[----:B------:R-:W-:Y:S01]  /*5ca0*/  LOP3.LUT P2, RZ, R124, 0xff000000, RZ, 0xc0, !PT ;  /* 0xff0000007cff7812 */ /* 0x000fe2000784c0ff */
[----:B-----5:R-:W-:Y:S02]  /*5cb0*/  @P6 HADD2.F32 R105, -RZ, R113.H0_H0 ;  /* 0x20000071ff696230 */ /* 0x020fe40000004100 */
[----:B------:R-:W-:Y:S01]  /*5cc0*/  FMUL.FTZ R109, R104, UR4 ;  /* 0x00000004686d7c20 */ /* 0x000fe20008410000 */
[C---:B------:R-:W-:Y:S01]  /*5cd0*/  FFMA.FTZ R169, R165.reuse, R169, R106 ;  /* 0x000000a9a5a97223 */ /* 0x040fe2000001006a */
[----:B------:R-:W-:Y:S01]  /*5ce0*/  CS2R R118, SRZ ;  /* 0x0000000000767805 */ /* 0x000fe2000001ff00 */
[----:B------:R-:W-:Y:S01]  /*5cf0*/  FFMA.FTZ R171, R165, R107, R108 ;  /* 0x0000006ba5ab7223 */ /* 0x000fe2000001006c */
[----:B------:R-:W-:Y:S01]  /*5d00*/  LOP3.LUT P4, RZ, R125, 0xff0000, RZ, 0xc0, !PT ;  /* 0x00ff00007dff7812 */ /* 0x000fe2000788c0ff */
[----:B------:R-:W-:Y:S01]  /*5d10*/  @P6 FMUL.FTZ R119, R109, R105 ;  /* 0x000000696d776220 */ /* 0x000fe20000410000 */
[-C--:B------:R-:W-:Y:S01]  /*5d20*/  FMUL.FTZ R104, R166, R204.reuse ;  /* 0x000000cca6687220 */ /* 0x080fe20000410000 */
[----:B------:R-:W-:Y:S01]  /*5d30*/  FMUL.FTZ R105, R169, R204 ;  /* 0x000000cca9697220 */ /* 0x000fe20000410000 */
[----:B------:R-:W-:-:S02]  /*5d40*/  HFMA2 R121, -RZ, RZ, 0, 0 ;  /* 0x00000000ff797431 */ /* 0x000fc400000001ff */
[----:B------:R-:W-:Y:S01]  /*5d50*/  FMUL.FTZ R107, R171, R204 ;  /* 0x000000ccab6b7220 */ /* 0x000fe20000410000 */
[--C-:B------:R-:W-:Y:S01]  /*5d60*/  FFMA.FTZ R120, R167, R203, R202.reuse ;  /* 0x000000cba7787223 */ /* 0x100fe200000100ca */
[----:B------:R-:W-:Y:S02]  /*5d70*/  @P5 HADD2.F32 R106, -RZ, R114.H0_H0 ;  /* 0x20000072ff6a5230 */ /* 0x000fe40000004100 */
[----:B------:R-:W-:Y:S01]  /*5d80*/  FMUL.FTZ R110, R104, UR4 ;  /* 0x00000004686e7c20 */ /* 0x000fe20008410000 */
[----:B------:R-:W-:Y:S01]  /*5d90*/  FMUL.FTZ R167, R105, UR4 ;  /* 0x0000000469a77c20 */ /* 0x000fe20008410000 */
[----:B------:R-:W-:Y:S01]  /*5da0*/  FMUL.FTZ R104, R62, R109 ;  /* 0x0000006d3e687220 */ /* 0x000fe20000410000 */
[----:B------:R-:W-:Y:S01]  /*5db0*/  FMUL.FTZ R107, R107, UR4 ;  /* 0x000000046b6b7c20 */ /* 0x000fe20008410000 */
[----:B------:R-:W-:Y:S02]  /*5dc0*/  @P2 HADD2.F32 R113, -RZ, R113.H1_H1 ;  /* 0x30000071ff712230 */ /* 0x000fe40000004100 */
[----:B------:R-:W-:Y:S01]  /*5dd0*/  FMUL.FTZ R105, R63, R110 ;  /* 0x0000006e3f697220 */ /* 0x000fe20000410000 */
[----:B------:R-:W-:Y:S01]  /*5de0*/  @P5 FMUL.FTZ R121, R167, R106 ;  /* 0x0000006aa7795220 */ /* 0x000fe20000410000 */
[----:B------:R-:W-:Y:S01]  /*5df0*/  FMUL.FTZ R106, R64, R167 ;  /* 0x000000a7406a7220 */ /* 0x000fe20000410000 */
[----:B------:R-:W-:Y:S01]  /*5e00*/  FSEL R122, R104, RZ, P6 ;  /* 0x000000ff687a7208 */ /* 0x000fe20003000000 */
[----:B------:R-:W-:Y:S01]  /*5e10*/  FMUL.FTZ R104, R66, R107 ;  /* 0x0000006b42687220 */ /* 0x000fe20000410000 */
[-CC-:B------:R-:W-:Y:S01]  /*5e20*/  FFMA.FTZ R174, R177, R203.reuse, R202.reuse ;  /* 0x000000cbb1ae7223 */ /* 0x180fe200000100ca */
[----:B------:R-:W-:Y:S01]  /*5e30*/  FFMA.FTZ R178, R181, R203, R202 ;  /* 0x000000cbb5b27223 */ /* 0x000fe200000100ca */
[----:B------:R-:W-:-:S02]  /*5e40*/  @P4 HADD2.F32 R108, -RZ, R115.H0_H0 ;  /* 0x20000073ff6c4230 */ /* 0x000fc40000004100 */
[----:B------:R-:W-:Y:S01]  /*5e50*/  @P2 FMUL.FTZ R118, R110, R113 ;  /* 0x000000716e762220 */ /* 0x000fe20000410000 */
[----:B------:R-:W-:Y:S01]  /*5e60*/  FSEL R167, R105, RZ, P2 ;  /* 0x000000ff69a77208 */ /* 0x000fe20001000000 */
[----:B------:R-:W-:Y:S01]  /*5e70*/  FFMA.FTZ R203, R168, R203, R202 ;  /* 0x000000cba8cb7223 */ /* 0x000fe200000100ca */
[----:B------:R-:W-:Y:S01]  /*5e80*/  ISETP.GE.U32.AND P2, PT, R124, RZ, PT ;  /* 0x000000ff7c00720c */ /* 0x000fe20003f46070 */
[----:B------:R-:W-:Y:S01]  /*5e90*/  HADD2.F32 R110, -RZ, R103.H1_H1 ;  /* 0x30000067ff6e7230 */ /* 0x000fe20000004100 */
[----:B------:R-:W-:Y:S01]  /*5ea0*/  FSEL R168, R106, RZ, P5 ;  /* 0x000000ff6aa87208 */ /* 0x000fe20002800000 */
[----:B------:R-:W-:Y:S01]  /*5eb0*/  FADD.FTZ R113, R130, -R203 ;  /* 0x800000cb82717221 */ /* 0x000fe20000010000 */
[----:B------:R-:W-:Y:S01]  /*5ec0*/  LOP3.LUT P5, RZ, R124, 0xff, RZ, 0xc0, !PT ;  /* 0x000000ff7cff7812 */ /* 0x000fe200078ac0ff */
[----:B------:R-:W-:Y:S01]  /*5ed0*/  FADD.FTZ R179, R179, -R178 ;  /* 0x800000b2b3b37221 */ /* 0x000fe20000010000 */
[----:B------:R-:W-:Y:S01]  /*5ee0*/  FSEL R170, R104, RZ, P4 ;  /* 0x000000ff68aa7208 */ /* 0x000fe20002000000 */
[----:B------:R-:W-:Y:S01]  /*5ef0*/  HADD2.F32 R104, -RZ, R100.H0_H0 ;  /* 0x20000064ff687230 */ /* 0x000fe20000004100 */
[----:B------:R-:W-:Y:S01]  /*5f00*/  MOV R123, RZ ;  /* 0x000000ff007b7202 */ /* 0x000fe20000000f00 */
[----:B------:R-:W-:Y:S01]  /*5f10*/  @P4 FMUL.FTZ R123, R107, R108 ;  /* 0x0000006c6b7b4220 */ /* 0x000fe20000410000 */
[C---:B------:R-:W-:Y:S01]  /*5f20*/  LOP3.LUT P6, RZ, R125.reuse, 0xff00, RZ, 0xc0, !PT ;  /* 0x0000ff007dff7812 */ /* 0x040fe200078cc0ff */
[----:B------:R-:W-:Y:S01]  /*5f30*/  HADD2.F32 R108, -RZ, R102.H1_H1 ;  /* 0x30000066ff6c7230 */ /* 0x000fe20000004100 */
[----:B------:R-:W-:Y:S01]  /*5f40*/  ISETP.GE.U32.AND.EX P2, PT, R125, 0x1000000, PT, P2 ;  /* 0x010000007d00780c */ /* 0x000fe20003f46120 */
[----:B------:R-:W-:Y:S01]  /*5f50*/  HADD2.F32 R106, -RZ, R100.H1_H1 ;  /* 0x30000064ff6a7230 */ /* 0x000fe20000004100 */
[----:B------:R-:W-:Y:S01]  /*5f60*/  LOP3.LUT P4, RZ, R124, 0xff00, RZ, 0xc0, !PT ;  /* 0x0000ff007cff7812 */ /* 0x000fe2000788c0ff */
        /* <DEDUP_REMOVED lines=9> */
[----:B------:R-:W-:-:S02]  /*6000*/  @P5 HADD2.F32 R105, -RZ, R112.H0_H0 ;  /* 0x20000070ff695230 */ /* 0x000fc40000004100 */
[----:B------:R-:W-:Y:S01]  /*6010*/  FMUL.FTZ R204, R165, R204 ;  /* 0x000000cca5cc7220 */ /* 0x000fe20000410000 */
[----:B------:R-:W-:Y:S02]  /*6020*/  HFMA2 R120, -RZ, RZ, 0, 0 ;  /* 0x00000000ff787431 */ /* 0x000fe400000001ff */
[----:B------:R-:W-:Y:S01]  /*6030*/  FMUL.FTZ R104, R104, UR4 ;  /* 0x0000000468687c20 */ /* 0x000fe20008410000 */
[----:B------:R-:W-:Y:S02]  /*6040*/  @P6 HADD2.F32 R107, -RZ, R114.H1_H1 ;  /* 0x30000072ff6b6230 */ /* 0x000fe40000004100 */
[----:B------:R-:W-:Y:S01]  /*6050*/  FMUL.FTZ R110, R106, UR4 ;  /* 0x000000046a6e7c20 */ /* 0x000fe20008410000 */
[----:B------:R-:W-:Y:S01]  /*6060*/  @P2 HADD2.F32 R109, -RZ, R115.H1_H1 ;  /* 0x30000073ff6d2230 */ /* 0x000fe20000004100 */
[----:B------:R-:W-:Y:S01]  /*6070*/  CS2R R114, SRZ ;  /* 0x0000000000727805 */ /* 0x000fe2000001ff00 */
[----:B------:R-:W-:Y:S01]  /*6080*/  FMUL.FTZ R108, R108, UR4 ;  /* 0x000000046c6c7c20 */ /* 0x000fe20008410000 */
[----:B------:R-:W-:Y:S01]  /*6090*/  FMUL.FTZ R204, R204, UR4 ;  /* 0x00000004cccc7c20 */ /* 0x000fe20008410000 */
[----:B------:R-:W-:Y:S01]  /*60a0*/  @P5 FMUL.FTZ R115, R104, R105 ;  /* 0x0000006968735220 */ /* 0x000fe20000410000 */
[----:B------:R-:W-:Y:S01]  /*60b0*/  MOV R125, RZ ;  /* 0x000000ff007d7202 */ /* 0x000fe20000000f00 */
[----:B------:R-:W-:Y:S01]  /*60c0*/  @P6 FMUL.FTZ R120, R110, R107 ;  /* 0x0000006b6e786220 */ /* 0x000fe20000410000 */
[----:B------:R-:W-:Y:S01]  /*60d0*/  F2FP.F16.F32.PACK_AB R105, R166, R111 ;  /* 0x0000006fa669723e */ /* 0x000fe200000000ff */
[----:B------:R-:W-:Y:S01]  /*60e0*/  @P2 FMUL.FTZ R125, R108, R109 ;  /* 0x0000006d6c7d2220 */ /* 0x000fe20000410000 */
[----:B------:R-:W-:Y:S01]  /*60f0*/  FMUL.FTZ R111, R67, R108 ;  /* 0x0000006c436f7220 */ /* 0x000fe20000410000 */
[----:B------:R-:W-:Y:S01]  /*6100*/  FMUL.FTZ R110, R65, R110 ;  /* 0x0000006e416e7220 */ /* 0x000fe20000410000 */
[----:B------:R-:W-:Y:S01]  /*6110*/  FMUL.FTZ R108, R60, R104 ;  /* 0x000000683c6c7220 */ /* 0x000fe20000410000 */
[----:B------:R-:W-:Y:S01]  /*6120*/  FMUL.FTZ R109, R61, R204 ;  /* 0x000000cc3d6d7220 */ /* 0x000fe20000410000 */
[----:B------:R-:W-:Y:S01]  /*6130*/  @P4 HADD2.F32 R112, -RZ, R112.H1_H1 ;  /* 0x30000070ff704230 */ /* 0x000fe20000004100 */
[----:B------:R-:W-:-:S02]  /*6140*/  F2FP.F16.F32.PACK_AB R104, R165, R113 ;  /* 0x00000071a568723e */ /* 0x000fc400000000ff */
[----:B------:R-:W-:Y:S02]  /*6150*/  FSEL R111, R111, RZ, P2 ;  /* 0x000000ff6f6f7208 */ /* 0x000fe40001000000 */
[----:B------:R-:W-:Y:S01]  /*6160*/  FSEL R131, R110, RZ, P6 ;  /* 0x000000ff6e837208 */ /* 0x000fe20003000000 */
[----:B------:R-:W-:Y:S01]  /*6170*/  @P4 FMUL.FTZ R114, R204, R112 ;  /* 0x00000070cc724220 */ /* 0x000fe20000410000 */
        /* <DEDUP_REMOVED lines=8> */
[----:B------:R-:W-:Y:S06]  /*6200*/  BRA `(.L_x_5966) ;  /* 0x0000000400947947 */ /* 0x000fec0003800000 */
.L_x_5965:
[-CC-:B------:R-:W-:Y:S01]  /*6210*/  FFMA.FTZ R170, R170, R203.reuse, R202.reuse ;  /* 0x000000cbaaaa7223 */ /* 0x180fe200000100ca */
[----:B------:R-:W-:Y:S01]  /*6220*/  LOP3.LUT P6, RZ, R124, 0xff0000, RZ, 0xc0, !PT ;  /* 0x00ff00007cff7812 */ /* 0x000fe200078cc0ff */
[-C--:B0-----:R-:W-:Y:S01]  /*6230*/  FFMA.FTZ R109, R174, R203.reuse, R202 ;  /* 0x000000cbae6d7223 */ /* 0x081fe200000100ca */
[--C-:B------:R-:W-:Y:S02]  /*6240*/  HADD2.F32 R108, -RZ, R101.reuse.H0_H0 ;  /* 0x20000065ff6c7230 */ /* 0x100fe40000004100 */
[----:B------:R-:W-:Y:S01]  /*6250*/  FADD.FTZ R170, R169, -R170 ;  /* 0x800000aaa9aa7221 */ /* 0x000fe20000010000 */
[-C--:B------:R-:W-:Y:S01]  /*6260*/  FFMA.FTZ R110, R173, R203.reuse, R202 ;  /* 0x000000cbad6e7223 */ /* 0x080fe200000100ca */
[----:B------:R-:W-:Y:S01]  /*6270*/  FADD.FTZ R172, R172, -R109 ;  /* 0x8000006dacac7221 */ /* 0x000fe20000010000 */
[----:B------:R-:W-:Y:S02]  /*6280*/  HADD2.F32 R111, -RZ, R101.H1_H1 ;  /* 0x30000065ff6f7230 */ /* 0x000fe40000004100 */
[----:B------:R-:W-:Y:S01]  /*6290*/  FFMA.FTZ R109, R165, R170, R108 ;  /* 0x000000aaa56d7223 */ /* 0x000fe2000001006c */
[-C--:B------:R-:W-:Y:S01]  /*62a0*/  FFMA.FTZ R119, R178, R203.reuse, R202 ;  /* 0x000000cbb2777223 */ /* 0x080fe200000100ca */
[----:B------:R-:W-:Y:S01]  /*62b0*/  FADD.FTZ R110, R171, -R110 ;  /* 0x8000006eab6e7221 */ /* 0x000fe20000010000 */
[----:B------:R-:W-:Y:S01]  /*62c0*/  LOP3.LUT P2, RZ, R124, 0xff000000, RZ, 0xc0, !PT ;  /* 0xff0000007cff7812 */ /* 0x000fe2000784c0ff */
[----:B------:R-:W-:Y:S01]  /*62d0*/  HADD2.F32 R118, -RZ, R102.H0_H0 ;  /* 0x20000066ff767230 */ /* 0x000fe20000004100 */
[----:B------:R-:W-:Y:S01]  /*62e0*/  LOP3.LUT P5, RZ, R125, 0xff, RZ, 0xc0, !PT ;  /* 0x000000ff7dff7812 */ /* 0x000fe200078ac0ff */
[----:B------:R-:W-:Y:S01]  /*62f0*/  FFMA.FTZ R192, R167, R203, R202 ;  /* 0x000000cba7c07223 */ /* 0x000fe200000100ca */
[----:B------:R-:W-:Y:S01]  /*6300*/  LOP3.LUT P4, RZ, R125, 0xff0000, RZ, 0xc0, !PT ;  /* 0x00ff00007dff7812 */ /* 0x000fe2000788c0ff */
[----:B------:R-:W-:Y:S01]  /*6310*/  FMUL.FTZ R108, R204, R109 ;  /* 0x0000006dcc6c7220 */ /* 0x000fe20000410000 */
[----:B------:R-:W-:-:S02]  /*6320*/  HADD2.F32 R121, -RZ, R103.H0_H0 ;  /* 0x20000067ff797230 */ /* 0x000fc40000004100 */
[----:B------:R-:W-:Y:S01]  /*6330*/  FADD.FTZ R176, R176, -R119 ;  /* 0x80000077b0b07221 */ /* 0x000fe20000010000 */
[C---:B------:R-:W-:Y:S01]  /*6340*/  FFMA.FTZ R167, R165.reuse, R110, R111 ;  /* 0x0000006ea5a77223 */ /* 0x040fe2000001006f */
[----:B------:R-:W-:Y:S02]  /*6350*/  HFMA2 R119, -RZ, RZ, 0, 0 ;  /* 0x00000000ff777431 */ /* 0x000fe400000001ff */
[----:B-----5:R-:W-:Y:S02]  /*6360*/  @P6 HADD2.F32 R110, -RZ, R113.H0_H0 ;  /* 0x20000071ff6e6230 */ /* 0x020fe40000004100 */
[C---:B------:R-:W-:Y:S01]  /*6370*/  FFMA.FTZ R109, R165.reuse, R172, R118 ;  /* 0x000000aca56d7223 */ /* 0x040fe20000010076 */
[----:B------:R-:W-:Y:S01]  /*6380*/  FMUL.FTZ R111, R108, UR4 ;  /* 0x000000046c6f7c20 */ /* 0x000fe20008410000 */
[----:B------:R-:W-:Y:S01]  /*6390*/  FFMA.FTZ R171, R165, R176, R121 ;  /* 0x000000b0a5ab7223 */ /* 0x000fe20000010079 */
[C---:B------:R-:W-:Y:S01]  /*63a0*/  FMUL.FTZ R108, R204.reuse, R167 ;  /* 0x000000a7cc6c7220 */ /* 0x040fe20000410000 */
[----:B------:R-:W-:Y:S01]  /*63b0*/  FMUL.FTZ R109, R204, R109 ;  /* 0x0000006dcc6d7220 */ /* 0x000fe20000410000 */
[----:B------:R-:W-:Y:S01]  /*63c0*/  @P6 FMUL.FTZ R119, R110, R111 ;  /* 0x0000006f6e776220 */ /* 0x000fe20000410000 */
[----:B------:R-:W-:-:S02]  /*63d0*/  HFMA2 R121, -RZ, RZ, 0, 0 ;  /* 0x00000000ff797431 */ /* 0x000fc400000001ff */
[----:B------:R-:W-:Y:S01]  /*63e0*/  FMUL.FTZ R110, R204, R171 ;  /* 0x000000abcc6e7220 */ /* 0x000fe20000410000 */
[----:B------:R-:W-:Y:S01]  /*63f0*/  FMUL.FTZ R120, R108, UR4 ;  /* 0x000000046c787c20 */ /* 0x000fe20008410000 */
[----:B------:R-:W-:Y:S02]  /*6400*/  @P2 HADD2.F32 R169, -RZ, R113.H1_H1 ;  /* 0x30000071ffa92230 */ /* 0x000fe40000004100 */
[----:B------:R-:W-:Y:S01]  /*6410*/  FMUL.FTZ R113, R109, UR4 ;  /* 0x000000046d717c20 */ /* 0x000fe20008410000 */
[----:B------:R-:W-:Y:S02]  /*6420*/  @P5 HADD2.F32 R122, -RZ, R114.H0_H0 ;  /* 0x20000072ff7a5230 */ /* 0x000fe40000004100 */
[----:B------:R-:W-:Y:S01]  /*6430*/  FMUL.FTZ R108, R62, R111 ;  /* 0x0000006f3e6c7220 */ /* 0x000fe20000410000 */
[----:B------:R-:W-:Y:S02]  /*6440*/  @P4 HADD2.F32 R166, -RZ, R115.H0_H0 ;  /* 0x20000073ffa64230 */ /* 0x000fe40000004100 */
[----:B------:R-:W-:Y:S01]  /*6450*/  FMUL.FTZ R167, R110, UR4 ;  /* 0x000000046ea77c20 */ /* 0x000fe20008410000 */
[-C--:B------:R-:W-:Y:S01]  /*6460*/  FMUL.FTZ R109, R63, R120.reuse ;  /* 0x000000783f6d7220 */ /* 0x080fe20000410000 */
[----:B------:R-:W-:Y:S01]  /*6470*/  @P5 FMUL.FTZ R121, R122, R113 ;  /* 0x000000717a795220 */ /* 0x000fe20000410000 */
[----:B------:R-:W-:Y:S01]  /*6480*/  MOV R123, RZ ;  /* 0x000000ff007b7202 */ /* 0x000fe20000000f00 */
[-C--:B------:R-:W-:Y:S01]  /*6490*/  @P4 FMUL.FTZ R123, R166, R167.reuse ;  /* 0x000000a7a67b4220 */ /* 0x080fe20000410000 */
[----:B------:R-:W-:Y:S01]  /*64a0*/  FSEL R122, R108, RZ, P6 ;  /* 0x000000ff6c7a7208 */ /* 0x000fe20003000000 */
[----:B------:R-:W-:Y:S01]  /*64b0*/  FMUL.FTZ R108, R66, R167 ;  /* 0x000000a7426c7220 */ /* 0x000fe20000410000 */
[----:B------:R-:W-:Y:S01]  /*64c0*/  MOV R118, RZ ;  /* 0x000000ff00767202 */ /* 0x000fe20000000f00 */
[----:B------:R-:W-:Y:S01]  /*64d0*/  @P2 FMUL.FTZ R118, R169, R120 ;  /* 0x00000078a9762220 */ /* 0x000fe20000410000 */
[----:B------:R-:W-:Y:S01]  /*64e0*/  FMUL.FTZ R110, R64, R113 ;  /* 0x00000071406e7220 */ /* 0x000fe20000410000 */
[----:B------:R-:W-:Y:S01]  /*64f0*/  FSEL R167, R109, RZ, P2 ;  /* 0x000000ff6da77208 */ /* 0x000fe20001000000 */
[-CC-:B------:R-:W-:Y:S01]  /*6500*/  FFMA.FTZ R174, R177, R203.reuse, R202.reuse ;  /* 0x000000cbb1ae7223 */ /* 0x180fe200000100ca */
[----:B------:R-:W-:Y:S01]  /*6510*/  ISETP.GE.U32.AND P2, PT, R124, RZ, PT ;  /* 0x000000ff7c00720c */ /* 0x000fe20003f46070 */
[-CC-:B------:R-:W-:Y:S01]  /*6520*/  FFMA.FTZ R178, R181, R203.reuse, R202.reuse ;  /* 0x000000cbb5b27223 */ /* 0x180fe200000100ca */
[----:B------:R-:W-:Y:S01]  /*6530*/  FFMA.FTZ R203, R168, R203, R202 ;  /* 0x000000cba8cb7223 */ /* 0x000fe200000100ca */
[----:B------:R-:W-:Y:S01]  /*6540*/  LOP3.LUT P6, RZ, R125, 0xff00, RZ, 0xc0, !PT ;  /* 0x0000ff007dff7812 */ /* 0x000fe200078cc0ff */
[----:B------:R-:W-:Y:S01]  /*6550*/  HADD2.F32 R111, -RZ, R103.H1_H1 ;  /* 0x30000067ff6f7230 */ /* 0x000fe20000004100 */
[----:B------:R-:W-:Y:S01]  /*6560*/  FSEL R166, R110, RZ, P5 ;  /* 0x000000ff6ea67208 */ /* 0x000fe20002800000 */
[----:B------:R-:W-:Y:S01]  /*6570*/  FADD.FTZ R174, R175, -R174 ;  /* 0x800000aeafae7221 */ /* 0x000fe20000010000 */
[----:B------:R-:W-:Y:S01]  /*6580*/  FSEL R168, R108, RZ, P4 ;  /* 0x000000ff6ca87208 */ /* 0x000fe20002000000 */
[----:B------:R-:W-:Y:S01]  /*6590*/  HADD2.F32 R108, -RZ, R102.H1_H1 ;  /* 0x30000066ff6c7230 */ /* 0x000fe20000004100 */
[----:B------:R-:W-:Y:S01]  /*65a0*/  ISETP.GE.U32.AND.EX P2, PT, R125, 0x1000000, PT, P2 ;  /* 0x010000007d00780c */ /* 0x000fe20003f46120 */
[----:B------:R-:W-:Y:S01]  /*65b0*/  FADD.FTZ R178, R179, -R178 ;  /* 0x800000b2b3b27221 */ /* 0x000fe20000010000 */
[C---:B------:R-:W-:Y:S01]  /*65c0*/  LOP3.LUT P5, RZ, R124.reuse, 0xff, RZ, 0xc0, !PT ;  /* 0x000000ff7cff7812 */ /* 0x040fe200078ac0ff */
[--C-:B------:R-:W-:Y:S01]  /*65d0*/  HADD2.F32 R109, -RZ, R100.reuse.H0_H0 ;  /* 0x20000064ff6d7230 */ /* 0x100fe20000004100 */
[----:B------:R-:W-:Y:S01]  /*65e0*/  LOP3.LUT P4, RZ, R124, 0xff00, RZ, 0xc0, !PT ;  /* 0x0000ff007cff7812 */ /* 0x000fe2000788c0ff */
[----:B------:R-:W-:Y:S01]  /*65f0*/  FADD.FTZ R130, R130, -R203 ;  /* 0x800000cb82827221 */ /* 0x000fe20000010000 */
[----:B------:R-:W-:-:S02]  /*6600*/  HADD2.F32 R113, -RZ, R100.H1_H1 ;  /* 0x30000064ff717230 */ /* 0x000fc40000004100 */
[----:B------:R-:W-:Y:S01]  /*6610*/  FADD.FTZ R192, R131, -R192 ;  /* 0x800000c083c07221 */ /* 0x000fe20000010000 */
[C---:B------:R-:W-:Y:S01]  /*6620*/  FFMA.FTZ R169, R165.reuse, R174, R108 ;  /* 0x000000aea5a97223 */ /* 0x040fe2000001006c */
[C---:B------:R-:W-:Y:S01]  /*6630*/  FFMA.FTZ R171, R165.reuse, R178, R111 ;  /* 0x000000b2a5ab7223 */ /* 0x040fe2000001006f */
[C---:B------:R-:W-:Y:S01]  /*6640*/  FFMA.FTZ R111, R165.reuse, R130, R109 ;  /* 0x00000082a56f7223 */ /* 0x040fe2000001006d */
[----:B------:R-:W-:Y:S01]  /*6650*/  FFMA.FTZ R113, R165, R192, R113 ;  /* 0x000000c0a5717223 */ /* 0x000fe20000010071 */
[C---:B------:R-:W-:Y:S01]  /*6660*/  FMUL.FTZ R109, R204.reuse, R169 ;  /* 0x000000a9cc6d7220 */ /* 0x040fe20000410000 */
[C---:B------:R-:W-:Y:S01]  /*6670*/  FMUL.FTZ R110, R204.reuse, R171 ;  /* 0x000000abcc6e7220 */ /* 0x040fe20000410000 */
[C---:B------:R-:W-:Y:S01]  /*6680*/  FMUL.FTZ R108, R204.reuse, R111 ;  /* 0x0000006fcc6c7220 */ /* 0x040fe20000410000 */
[----:B------:R-:W-:Y:S02]  /*6690*/  @P6 HADD2.F32 R165, -RZ, R114.H1_H1 ;  /* 0x30000072ffa56230 */ /* 0x000fe40000004100 */
[----:B------:R-:W-:Y:S01]  /*66a0*/  FMUL.FTZ R204, R204, R113 ;  /* 0x00000071cccc7220 */ /* 0x000fe20000410000 */
[----:B------:R-:W-:-:S02]  /*66b0*/  @P2 HADD2.F32 R173, -RZ, R115.H1_H1 ;  /* 0x30000073ffad2230 */ /* 0x000fc40000004100 */
[----:B------:R-:W-:Y:S02]  /*66c0*/  HFMA2 R115, -RZ, RZ, 0, 0 ;  /* 0x00000000ff737431 */ /* 0x000fe400000001ff */
[--C-:B------:R-:W-:Y:S02]  /*66d0*/  @P5 HADD2.F32 R114, -RZ, R112.reuse.H0_H0 ;  /* 0x20000070ff725230 */ /* 0x100fe40000004100 */
[----:B------:R-:W-:Y:S01]  /*66e0*/  FMUL.FTZ R110, R110, UR4 ;  /* 0x000000046e6e7c20 */ /* 0x000fe20008410000 */
[----:B------:R-:W-:Y:S02]  /*66f0*/  @P4 HADD2.F32 R131, -RZ, R112.H1_H1 ;  /* 0x30000070ff834230 */ /* 0x000fe40000004100 */
[----:B------:R-:W-:Y:S01]  /*6700*/  FMUL.FTZ R112, R109, UR4 ;  /* 0x000000046d707c20 */ /* 0x000fe20008410000 */
[----:B------:R-:W-:Y:S01]  /*6710*/  FMUL.FTZ R109, R108, UR4 ;  /* 0x000000046c6d7c20 */ /* 0x000fe20008410000 */
        /* <DEDUP_REMOVED lines=8> */
[----:B------:R-:W-:Y:S01]  /*67a0*/  HFMA2 R120, -RZ, RZ, 0, 0 ;  /* 0x00000000ff787431 */ /* 0x000fe200000001ff */
[----:B------:R-:W-:Y:S01]  /*67b0*/  MOV R114, RZ ;  /* 0x000000ff00727202 */ /* 0x000fe20000000f00 */
[----:B------:R-:W-:Y:S01]  /*67c0*/  @P4 FMUL.FTZ R114, R131, R204 ;  /* 0x000000cc83724220 */ /* 0x000fe20000410000 */
[----:B------:R-:W-:-:S02]  /*67d0*/  FSEL R111, R111, RZ, P2 ;  /* 0x000000ff6f6f7208 */ /* 0x000fc40001000000 */
[----:B------:R-:W-:Y:S01]  /*67e0*/  FSEL R131, R110, RZ, P6 ;  /* 0x000000ff6e837208 */ /* 0x000fe20003000000 */
[----:B------:R-:W-:Y:S01]  /*67f0*/  @P6 FMUL.FTZ R120, R165, R112 ;  /* 0x00000070a5786220 */ /* 0x000fe20000410000 */
[----:B------:R-:W-:Y:S02]  /*6800*/  FSEL R108, R108, RZ, P5 ;  /* 0x000000ff6c6c7208 */ /* 0x000fe40002800000 */
[----:B------:R-:W-:Y:S02]  /*6810*/  FSEL R113, R109, RZ, P4 ;  /* 0x000000ff6d717208 */ /* 0x000fe40002000000 */
[----:B------:R-:W-:Y:S02]  /*6820*/  F2FP.F16.F32.PACK_AB R111, R111, R168 ;  /* 0x000000a86f6f723e */ /* 0x000fe400000000ff */
[----:B------:R-:W-:Y:S02]  /*6830*/  F2FP.F16.F32.PACK_AB R110, R131, R166 ;  /* 0x000000a6836e723e */ /* 0x000fe400000000ff */
[----:B------:R-:W-:-:S02]  /*6840*/  F2FP.F16.F32.PACK_AB R109, R167, R122 ;  /* 0x0000007aa76d723e */ /* 0x000fc400000000ff */
[----:B------:R-:W-:-:S07]  /*6850*/  F2FP.F16.F32.PACK_AB R108, R113, R108 ;  /* 0x0000006c716c723e */ /* 0x000fce00000000ff */
.L_x_5966:
[----:B------:R-:W0:Y:S01]  /*6860*/  @P0 LDC.64 R112, c[0x0][0x478] ;  /* 0x00011e00ff700b82 */ /* 0x000e220000000a00 */
[----:B------:R-:W-:-:S04]  /*6870*/  IMAD.WIDE.U32 R116, R164, 0x10, R116 ;  /* 0x00000010a4747825 */ /* 0x000fc800078e0074 */
[----:B0-----:R-:W-:-:S05]  /*6880*/  @P0 IMAD.WIDE.U32 R112, R164, 0x10, R112 ;  /* 0x00000010a4700825 */ /* 0x001fca00078e0070 */
[----:B------:R1:W-:Y:S04]  /*6890*/  @P0 STG.E.128 desc[UR6][R112.64], R104 ;  /* 0x0000006870000986 */ /* 0x0003e8000c101d06 */
[----:B------:R1:W-:Y:S02]  /*68a0*/  STG.E.128 desc[UR6][R116.64], R108 ;  /* 0x0000006c74007986 */ /* 0x0003e4000c101d06 */
.L_x_5960:
        /* <DEDUP_REMOVED lines=101> */
.L_x_5952:
        /* <DEDUP_REMOVED lines=28> */
.L_x_5968:
        /* <DEDUP_REMOVED lines=12> */
.L_x_10769:


//--------------------- .text._ZN10layer_norm22ln_bwd_finalize_kernelINS_22Kernel_traits_finalizeILj6144Ef6__halfS2_S2_fjLb1ELj1024ELj4ENS_18Kernel_traits_baseILj6144EfS2_S2_S2_fjLj1024EEEEELb1ELb0EEEvNS_9BwdParamsE --------------------------
	.section	.text._ZN10layer_norm22ln_bwd_finalize_kernelINS_22Kernel_traits_finalizeILj6144Ef6__halfS2_S2_fjLb1ELj1024ELj4ENS_18Kernel_traits_baseILj6144EfS2_S2_S2_fjLj1024EEEEELb1ELb0EEEvNS_9BwdParamsE,"ax",@progbits
	.align	128
        .global         _ZN10layer_norm22ln_bwd_finalize_kernelINS_22Kernel_traits_finalizeILj6144Ef6__halfS2_S2_fjLb1ELj1024ELj4ENS_18Kernel_traits_baseILj6144EfS2_S2_S2_fjLj1024EEEEELb1ELb0EEEvNS_9BwdParamsE
        .type           _ZN10layer_norm22ln_bwd_finalize_kernelINS_22Kernel_traits_finalizeILj6144Ef6__halfS2_S2_fjLb1ELj1024ELj4ENS_18Kernel_traits_baseILj6144EfS2_S2_S2_fjLj1024EEEEELb1ELb0EEEvNS_9BwdParamsE,@function
        .size           _ZN10layer_norm22ln_bwd_finalize_kernelINS_22Kernel_traits_finalizeILj6144Ef6__halfS2_S2_fjLb1ELj1024ELj4ENS_18Kernel_traits_baseILj6144EfS2_S2_S2_fjLj1024EEEEELb1ELb0EEEvNS_9BwdParamsE,(.L_x_10770 - _ZN10layer_norm22ln_bwd_finalize_kernelINS_22Kernel_traits_finalizeILj6144Ef6__halfS2_S2_fjLb1ELj1024ELj4ENS_18Kernel_traits_baseILj6144EfS2_S2_S2_fjLj1024EEEEELb1ELb0EEEvNS_9BwdParamsE)
        .other          _ZN10layer_norm22ln_bwd_finalize_kernelINS_22Kernel_traits_finalizeILj6144Ef6__halfS2_S2_fjLb1ELj1024ELj4ENS_18Kernel_traits_baseILj6144EfS2_S2_S2_fjLj1024EEEEELb1ELb0EEEvNS_9BwdParamsE,@"STO_CUDA_ENTRY STV_DEFAULT"
_ZN10layer_norm22ln_bwd_finalize_kernelINS_22Kernel_traits_finalizeILj6144Ef6__halfS2_S2_fjLb1ELj1024ELj4ENS_18Kernel_traits_baseILj6144EfS2_S2_S2_fjLj1024EEEEELb1ELb0EEEvNS_9BwdParamsE:
.text._ZN10layer_norm22ln_bwd_finalize_kernelINS_22Kernel_traits_finalizeILj6144Ef6__halfS2_S2_fjLb1ELj1024ELj4ENS_18Kernel_traits_baseILj6144EfS2_S2_S2_fjLj1024EEEEELb1ELb0EEEvNS_9BwdParamsE:
        /* <DEDUP_REMOVED lines=57> */
.L_x_5973:
        /* <DEDUP_REMOVED lines=87> */
.L_x_5972:
[----:B------:R-:W-:Y:S05]  /*0900*/  BSYNC.RECONVERGENT B1 ;  /* 0x0000000000017941 */ /* 0x000fea0003800200 */
.L_x_5971:
        /* <DEDUP_REMOVED lines=50> */
.L_x_5975:
[----:B------:R-:W-:Y:S05]  /*0c30*/  BSYNC.RECONVERGENT B1 ;  /* 0x0000000000017941 */ /* 0x000fea0003800200 */
.L_x_5974:
        /* <DEDUP_REMOVED lines=29> */
.L_x_5977:
[----:B------:R-:W-:Y:S05]  /*0e10*/  BSYNC.RECONVERGENT B1 ;  /* 0x0000000000017941 */ /* 0x000fea0003800200 */
.L_x_5976:
        /* <DEDUP_REMOVED lines=14> */
.L_x_5970:
[----:B------:R-:W-:Y:S05]  /*0f00*/  BSYNC.RECONVERGENT B0 ;  /* 0x0000000000007941 */ /* 0x000fea0003800200 */
.L_x_5969:
        /* <DEDUP_REMOVED lines=75> */
.L_x_5978:
        /* <DEDUP_REMOVED lines=12> */
.L_x_10770:


//--------------------- .text._ZN10layer_norm13ln_bwd_kernelINS_13Kernel_traitsIf6__halfS2_S2_fjLj6144ELj1ELj1ELj8ELj16ENS_18Kernel_traits_baseILj6144EfS2_S2_S2_fjLj256EEEEELb1ELb1ELb1ELb0EEEvNS_9BwdParamsE --------------------------
	.section	.text._ZN10layer_norm13ln_bwd_kernelINS_13Kernel_traitsIf6__halfS2_S2_fjLj6144ELj1ELj1ELj8ELj16ENS_18Kernel_traits_baseILj6144EfS2_S2_S2_fjLj256EEEEELb1ELb1ELb1ELb0EEEvNS_9BwdParamsE,"ax",@progbits
	.align	128
        .global         _ZN10layer_norm13ln_bwd_kernelINS_13Kernel_traitsIf6__halfS2_S2_fjLj6144ELj1ELj1ELj8ELj16ENS_18Kernel_traits_baseILj6144EfS2_S2_S2_fjLj256EEEEELb1ELb1ELb1ELb0EEEvNS_9BwdParamsE
        .type           _ZN10layer_norm13ln_bwd_kernelINS_13Kernel_traitsIf6__halfS2_S2_fjLj6144ELj1ELj1ELj8ELj16ENS_18Kernel_traits_baseILj6144EfS2_S2_S2_fjLj256EEEEELb1ELb1ELb1ELb0EEEvNS_9BwdParamsE,@function
        .size           _ZN10layer_norm13ln_bwd_kernelINS_13Kernel_traitsIf6__halfS2_S2_fjLj6144ELj1ELj1ELj8ELj16ENS_18Kernel_traits_baseILj6144EfS2_S2_S2_fjLj256EEEEELb1ELb1ELb1ELb0EEEvNS_9BwdParamsE,(.L_x_10771 - _ZN10layer_norm13ln_bwd_kernelINS_13Kernel_traitsIf6__halfS2_S2_fjLj6144ELj1ELj1ELj8ELj16ENS_18Kernel_traits_baseILj6144EfS2_S2_S2_fjLj256EEEEELb1ELb1ELb1ELb0EEEvNS_9BwdParamsE)
        .other          _ZN10layer_norm13ln_bwd_kernelINS_13Kernel_traitsIf6__halfS2_S2_fjLj6144ELj1ELj1ELj8ELj16ENS_18Kernel_traits_baseILj6144EfS2_S2_S2_fjLj256EEEEELb1ELb1ELb1ELb0EEEvNS_9BwdParamsE,@"STO_CUDA_ENTRY STV_DEFAULT"
_ZN10layer_norm13ln_bwd_kernelINS_13Kernel_traitsIf6__halfS2_S2_fjLj6144ELj1ELj1ELj8ELj16ENS_18Kernel_traits_baseILj6144EfS2_S2_S2_fjLj256EEEEELb1ELb1ELb1ELb0EEEvNS_9BwdParamsE:
.text._ZN10layer_norm13ln_bwd_kernelINS_13Kernel_traitsIf6__halfS2_S2_fjLj6144ELj1ELj1ELj8ELj16ENS_18Kernel_traits_baseILj6144EfS2_S2_S2_fjLj256EEEEELb1ELb1ELb1ELb0EEEvNS_9BwdParamsE:
        /* <DEDUP_REMOVED lines=122> */
.L_x_6095:
        /* <DEDUP_REMOVED lines=58> */
[--C-:B---3--:R-:W-:Y:S02]  /*0b40*/  HADD2.F32 R20, -RZ, R12.reuse.H0_H0 ;  /* 0x2000000cff147230 */ /* 0x108fe40000004100 */
[----:B------:R-:W-:Y:S02]  /*0b50*/  HADD2.F32 R12, -RZ, R12.H1_H1 ;  /* 0x3000000cff0c7230 */ /* 0x000fe40000004100 */
[----:B------:R-:W-:-:S02]  /*0b60*/  HADD2.F32 R24, -RZ, R13.H1_H1 ;  /* 0x3000000dff187230 */ /* 0x000fc40000004100 */
[C---:B------:R-:W-:Y:S01]  /*0b70*/  FADD.FTZ R3, -R181.reuse, R20 ;  /* 0x00000014b5037221 */ /* 0x040fe20000010100 */
[----:B------:R-:W-:Y:S02]  /*0b80*/  HADD2.F32 R22, -RZ, R13.H0_H0 ;  /* 0x2000000dff167230 */ /* 0x000fe40000004100 */
[----:B----4-:R-:W-:Y:S02]  /*0b90*/  HADD2.F32 R9, -RZ, R16.H0_H0 ;  /* 0x20000010ff097230 */ /* 0x010fe40000004100 */
[--C-:B------:R-:W-:Y:S02]  /*0ba0*/  HADD2.F32 R174, -RZ, R14.reuse.H0_H0 ;  /* 0x2000000effae7230 */ /* 0x100fe40000004100 */
[----:B0-----:R-:W-:Y:S01]  /*0bb0*/  FADD.FTZ R11, -R181, R12 ;  /* 0x0000000cb50b7221 */ /* 0x001fe20000010100 */
[----:B------:R-:W-:Y:S02]  /*0bc0*/  HADD2.F32 R14, -RZ, R14.H1_H1 ;  /* 0x3000000eff0e7230 */ /* 0x000fe40000004100 */
[----:B------:R-:W-:-:S02]  /*0bd0*/  HADD2.F32 R178, -RZ, R15.H0_H0 ;  /* 0x2000000fffb27230 */ /* 0x000fc40000004100 */
[----:B------:R-:W-:Y:S02]  /*0be0*/  HADD2.F32 R184, -RZ, R15.H1_H1 ;  /* 0x3000000fffb87230 */ /* 0x000fe40000004100 */
[----:B------:R-:W-:Y:S01]  /*0bf0*/  FMUL.FTZ R12, R148, R9 ;  /* 0x00000009940c7220 */ /* 0x000fe20000410000 */
[----:B------:R-:W-:Y:S02]  /*0c00*/  HADD2.F32 R16, -RZ, R16.H1_H1 ;  /* 0x30000010ff107230 */ /* 0x000fe40000004100 */
[--C-:B------:R-:W-:Y:S02]  /*0c10*/  HADD2.F32 R15, -RZ, R17.reuse.H0_H0 ;  /* 0x20000011ff0f7230 */ /* 0x100fe40000004100 */
[----:B------:R-:W-:Y:S02]  /*0c20*/  HADD2.F32 R172, -RZ, R17.H1_H1 ;  /* 0x30000011ffac7230 */ /* 0x000fe40000004100 */
[----:B------:R-:W-:Y:S01]  /*0c30*/  FADD.FTZ R17, -R181, R24 ;  /* 0x00000018b5117221 */ /* 0x000fe20000010100 */
[----:B------:R-:W-:Y:S01]  /*0c40*/  FMUL.FTZ R3, R6, R3 ;  /* 0x0000000306037220 */ /* 0x000fe20000410000 */
[----:B------:R-:W-:-:S02]  /*0c50*/  HADD2.F32 R177, -RZ, R19.H0_H0 ;  /* 0x20000013ffb17230 */ /* 0x000fc40000004100 */
[C---:B------:R-:W-:Y:S01]  /*0c60*/  FADD.FTZ R13, -R181.reuse, R22 ;  /* 0x00000016b50d7221 */ /* 0x040fe20000010100 */
[----:B------:R-:W-:Y:S02]  /*0c70*/  HADD2.F32 R186, -RZ, R19.H1_H1 ;  /* 0x30000013ffba7230 */ /* 0x000fe40000004100 */
[C---:B------:R-:W-:Y:S01]  /*0c80*/  FADD.FTZ R19, -R181.reuse, R174 ;  /* 0x000000aeb5137221 */ /* 0x040fe20000010100 */
[----:B------:R-:W-:Y:S01]  /*0c90*/  FADD.FTZ R173, -R181, R14 ;  /* 0x0000000eb5ad7221 */ /* 0x000fe20000010100 */
[C---:B------:R-:W-:Y:S01]  /*0ca0*/  FMUL.FTZ R10, R6.reuse, R11 ;  /* 0x0000000b060a7220 */ /* 0x040fe20000410000 */
[----:B------:R-:W-:Y:S01]  /*0cb0*/  FMUL.FTZ R11, R149, R16 ;  /* 0x00000010950b7220 */ /* 0x000fe20000410000 */
[----:B------:R-:W-:Y:S01]  /*0cc0*/  FMUL.FTZ R14, R6, R17 ;  /* 0x00000011060e7220 */ /* 0x000fe20000410000 */
[----:B------:R-:W-:Y:S01]  /*0cd0*/  FADD.FTZ R22, RZ, R12 ;  /* 0x0000000cff167221 */ /* 0x000fe20000010000 */
[----:B------:R-:W-:Y:S01]  /*0ce0*/  FADD.FTZ R76, R76, R9 ;  /* 0x000000094c4c7221 */ /* 0x000fe20000010000 */
[C---:B------:R-:W-:Y:S01]  /*0cf0*/  FFMA.FTZ R100, R3.reuse, R9, R100 ;  /* 0x0000000903647223 */ /* 0x040fe20000010064 */
[----:B------:R-:W-:Y:S01]  /*0d00*/  FFMA.FTZ R17, R3, R12, RZ ;  /* 0x0000000c03117223 */ /* 0x000fe200000100ff */
[----:B------:R-:W-:Y:S01]  /*0d10*/  FMUL.FTZ R9, R6, R13 ;  /* 0x0000000d06097220 */ /* 0x000fe20000410000 */
[----:B------:R-:W-:-:S02]  /*0d20*/  HADD2.F32 R21, -RZ, R18.H0_H0 ;  /* 0x20000012ff157230 */ /* 0x000fc40000004100 */
[----:B------:R-:W-:Y:S01]  /*0d30*/  FADD.FTZ R77, R77, R16 ;  /* 0x000000104d4d7221 */ /* 0x000fe20000010000 */
[----:B------:R-:W-:Y:S01]  /*0d40*/  FFMA.FTZ R101, R10, R16, R101 ;  /* 0x000000100a657223 */ /* 0x000fe20000010065 */
[----:B------:R-:W-:Y:S01]  /*0d50*/  FMUL.FTZ R13, R6, R19 ;  /* 0x00000013060d7220 */ /* 0x000fe20000410000 */
[----:B------:R-:W-:Y:S01]  /*0d60*/  FMUL.FTZ R16, R150, R15 ;  /* 0x0000000f96107220 */ /* 0x000fe20000410000 */
[----:B------:R-:W-:Y:S01]  /*0d70*/  FADD.FTZ R19, R22, R11 ;  /* 0x0000000b16137221 */ /* 0x000fe20000010000 */
[----:B------:R-:W-:Y:S01]  /*0d80*/  FFMA.FTZ R22, R10, R11, R17 ;  /* 0x0000000b0a167223 */ /* 0x000fe20000010011 */
[----:B------:R-:W-:Y:S02]  /*0d90*/  HADD2.F32 R176, -RZ, R18.H1_H1 ;  /* 0x30000012ffb07230 */ /* 0x000fe40000004100 */
        /* <DEDUP_REMOVED lines=13> */
[----:B------:R-:W-:Y:S01]  /*0e70*/  FMUL.FTZ R17, R145, R176 ;  /* 0x000000b091117220 */ /* 0x000fe20000410000 */
[----:B------:R-:W-:Y:S01]  /*0e80*/  FADD.FTZ R172, R173, R18 ;  /* 0x00000012adac7221 */ /* 0x000fe20000010000 */
[----:B------:R-:W-:Y:S01]  /*0e90*/  FADD.FTZ R175, -R181, R178 ;  /* 0x000000b2b5af7221 */ /* 0x000fe20000010100 */
[----:B------:R-:W-:Y:S01]  /*0ea0*/  FFMA.FTZ R21, R13, R18, R24 ;  /* 0x000000120d157223 */ /* 0x000fe20000010018 */
[----:B------:R-:W-:Y:S01]  /*0eb0*/  FMUL.FTZ R22, R146, R177 ;  /* 0x000000b192167220 */ /* 0x000fe20000410000 */
        /* <DEDUP_REMOVED lines=16> */
.L_x_5983:
[----:B----4-:R-:W-:Y:S05]  /*0fc0*/  BSYNC.RECONVERGENT B1 ;  /* 0x0000000000017941 */ /* 0x010fea0003800200 */
.L_x_5982:
        /* <DEDUP_REMOVED lines=18> */
[----:B------:R-:W-:Y:S01]  /*10f0*/  IADD3 R182, PT, PT, R182, 0x100, RZ ;  /* 0x00000100b6b67810 */ /* 0x000fe20007ffe0ff */
[----:B--2---:R-:W-:Y:S02]  /*1100*/  HADD2.F32 R188, -RZ, R172.H0_H0 ;  /* 0x200000acffbc7230 */ /* 0x004fe40000004100 */
[--C-:B------:R-:W-:Y:S02]  /*1110*/  HADD2.F32 R194, -RZ, R173.reuse.H1_H1 ;  /* 0x300000adffc27230 */ /* 0x100fe40000004100 */
[----:B------:R-:W-:-:S02]  /*1120*/  HADD2.F32 R192, -RZ, R173.H0_H0 ;  /* 0x200000adffc07230 */ /* 0x000fc40000004100 */
[C---:B------:R-:W-:Y:S01]  /*1130*/  FADD.FTZ R23, -R181.reuse, R188 ;  /* 0x000000bcb5177221 */ /* 0x040fe20000010100 */
[----:B------:R-:W-:Y:S02]  /*1140*/  HADD2.F32 R190, -RZ, R172.H1_H1 ;  /* 0x300000acffbe7230 */ /* 0x000fe40000004100 */
[----:B0-----:R-:W-:Y:S01]  /*1150*/  FADD.FTZ R187, -R181, R194 ;  /* 0x000000c2b5bb7221 */ /* 0x001fe20000010100 */
[----:B------:R-:W-:Y:S02]  /*1160*/  HADD2.F32 R202, -RZ, R174.H0_H0 ;  /* 0x200000aeffca7230 */ /* 0x000fe40000004100 */
[----:B------:R-:W-:Y:S01]  /*1170*/  FMUL.FTZ R23, R6, R23 ;  /* 0x0000001706177220 */ /* 0x000fe20000410000 */
[----:B---3--:R-:W-:Y:S02]  /*1180*/  HADD2.F32 R25, -RZ, R176.H0_H0 ;  /* 0x200000b0ff197230 */ /* 0x008fe40000004100 */
[--C-:B------:R-:W-:Y:S02]  /*1190*/  HADD2.F32 R173, -RZ, R177.reuse.H0_H0 ;  /* 0x200000b1ffad7230 */ /* 0x100fe40000004100 */
[----:B------:R-:W-:-:S02]  /*11a0*/  HADD2.F32 R172, -RZ, R177.H1_H1 ;  /* 0x300000b1ffac7230 */ /* 0x000fc40000004100 */
[--C-:B------:R-:W-:Y:S02]  /*11b0*/  HADD2.F32 R177, -RZ, R179.reuse.H0_H0 ;  /* 0x200000b3ffb17230 */ /* 0x100fe40000004100 */
[----:B------:R-:W-:Y:S02]  /*11c0*/  HADD2.F32 R186, -RZ, R179.H1_H1 ;  /* 0x300000b3ffba7230 */ /* 0x000fe40000004100 */
[C---:B------:R-:W-:Y:S01]  /*11d0*/  FADD.FTZ R179, -R181.reuse, R192 ;  /* 0x000000c0b5b37221 */ /* 0x040fe20000010100 */
[C---:B------:R-:W-:Y:S01]  /*11e0*/  FADD.FTZ R27, -R181.reuse, R190 ;  /* 0x000000beb51b7221 */ /* 0x040fe20000010100 */
[----:B------:R-:W-:Y:S02]  /*11f0*/  HADD2.F32 R176, -RZ, R176.H1_H1 ;  /* 0x300000b0ffb07230 */ /* 0x000fe40000004100 */
[----:B------:R-:W-:Y:S01]  /*1200*/  FADD.FTZ R189, -R181, R202 ;  /* 0x000000cab5bd7221 */ /* 0x000fe20000010100 */
[----:B------:R-:W-:Y:S01]  /*1210*/  FADD.FTZ R68, R68, R25 ;  /* 0x0000001944447221 */ /* 0x000fe20000010000 */
[-C--:B------:R-:W-:Y:S01]  /*1220*/  FFMA.FTZ R92, R23, R25.reuse, R92 ;  /* 0x00000019175c7223 */ /* 0x080fe2000001005c */
[----:B------:R-:W-:Y:S01]  /*1230*/  FMUL.FTZ R188, R132, R25 ;  /* 0x0000001984bc7220 */ /* 0x000fe20000410000 */
[C---:B------:R-:W-:Y:S01]  /*1240*/  FMUL.FTZ R190, R6.reuse, R187 ;  /* 0x000000bb06be7220 */ /* 0x040fe20000410000 */
[----:B------:R-:W-:Y:S01]  /*1250*/  FMUL.FTZ R25, R6, R179 ;  /* 0x000000b306197220 */ /* 0x000fe20000410000 */
[----:B------:R-:W-:-:S02]  /*1260*/  HADD2.F32 R204, -RZ, R175.H0_H0 ;  /* 0x200000afffcc7230 */ /* 0x000fc40000004100 */
[----:B------:R-:W-:Y:S02]  /*1270*/  HADD2.F32 R206, -RZ, R175.H1_H1 ;  /* 0x300000afffce7230 */ /* 0x000fe40000004100 */
[C---:B------:R-:W-:Y:S01]  /*1280*/  FMUL.FTZ R26, R6.reuse, R27 ;  /* 0x0000001b061a7220 */ /* 0x040fe20000410000 */
[----:B------:R-:W-:Y:S02]  /*1290*/  HADD2.F32 R175, -RZ, R178.H0_H0 ;  /* 0x200000b2ffaf7230 */ /* 0x000fe40000004100 */
        /* <DEDUP_REMOVED lines=16> */
[----:B------:R-:W-:Y:S02]  /*13a0*/  FADD.FTZ R195, -R181, R174 ;  /* 0x000000aeb5c37221 */ /* 0x000fe40000010100 */
[----:B------:R-:W-:Y:S01]  /*13b0*/  FADD.FTZ R174, R175, R192 ;  /* 0x000000c0afae7221 */ /* 0x000fe20000010000 */
[----:B------:R-:W-:Y:S01]  /*13c0*/  FFMA.FTZ R173, R25, R192, R172 ;  /* 0x000000c019ad7223 */ /* 0x000fe200000100ac */
[----:B------:R-:W-:Y:S02]  /*13d0*/  HADD2.F32 R178, -RZ, R178.H1_H1 ;  /* 0x300000b2ffb27230 */ /* 0x000fe40000004100 */
[----:B------:R-:W-:Y:S01]  /*13e0*/  FADD.FTZ R175, R174, R191 ;  /* 0x000000bfaeaf7221 */ /* 0x000fe20000010000 */
[----:B------:R-:W-:Y:S01]  /*13f0*/  FFMA.FTZ R172, R190, R191, R173 ;  /* 0x000000bfbeac7223 */ /* 0x000fe200000100ad */
[C---:B------:R-:W-:Y:S01]  /*1400*/  FMUL.FTZ R202, R6.reuse, R195 ;  /* 0x000000c306ca7220 */ /* 0x040fe20000410000 */
[----:B------:R-:W-:Y:S01]  /*1410*/  FADD.FTZ R203, -R181, R204 ;  /* 0x000000ccb5cb7221 */ /* 0x000fe20000010100 */
        /* <DEDUP_REMOVED lines=22> */
.L_x_5985:
[----:B------:R-:W-:Y:S05]  /*1580*/  BSYNC.RECONVERGENT B1 ;  /* 0x0000000000017941 */ /* 0x000fea0003800200 */
.L_x_5984:
        /* <DEDUP_REMOVED lines=15> */
[----:B---3--:R-:W-:Y:S02]  /*1680*/  HADD2.F32 R208, -RZ, R173.H1_H1 ;  /* 0x300000adffd07230 */ /* 0x008fe40000004100 */
[--C-:B------:R-:W-:Y:S02]  /*1690*/  HADD2.F32 R180, -RZ, R172.reuse.H0_H0 ;  /* 0x200000acffb47230 */ /* 0x100fe40000004100 */
[----:B------:R-:W-:Y:S02]  /*16a0*/  HADD2.F32 R172, -RZ, R172.H1_H1 ;  /* 0x300000acffac7230 */ /* 0x000fe40000004100 */
[----:B------:R-:W-:Y:S02]  /*16b0*/  HADD2.F32 R212, -RZ, R175.H0_H0 ;  /* 0x200000afffd47230 */ /* 0x000fe40000004100 */
[----:B0-----:R-:W-:Y:S01]  /*16c0*/  FADD.FTZ R183, -R181, R208 ;  /* 0x000000d0b5b77221 */ /* 0x001fe20000010100 */
[----:B------:R-:W-:-:S02]  /*16d0*/  HADD2.F32 R186, -RZ, R173.H0_H0 ;  /* 0x200000adffba7230 */ /* 0x000fc40000004100 */
[----:B------:R-:W-:Y:S02]  /*16e0*/  HADD2.F32 R210, -RZ, R174.H0_H0 ;  /* 0x200000aeffd27230 */ /* 0x000fe40000004100 */
[C---:B------:R-:W-:Y:S01]  /*16f0*/  FADD.FTZ R193, -R181.reuse, R180 ;  /* 0x000000b4b5c17221 */ /* 0x040fe20000010100 */
[----:B----4-:R-:W-:Y:S02]  /*1700*/  HADD2.F32 R173, -RZ, R176.H0_H0 ;  /* 0x200000b0ffad7230 */ /* 0x010fe40000004100 */
[----:B------:R-:W-:Y:S02]  /*1710*/  HADD2.F32 R214, -RZ, R175.H1_H1 ;  /* 0x300000afffd67230 */ /* 0x000fe40000004100 */
[C---:B------:R-:W-:Y:S01]  /*1720*/  FADD.FTZ R175, -R181.reuse, R172 ;  /* 0x000000acb5af7221 */ /* 0x040fe20000010100 */
[----:B------:R-:W-:Y:S02]  /*1730*/  HADD2.F32 R174, -RZ, R174.H1_H1 ;  /* 0x300000aeffae7230 */ /* 0x000fe40000004100 */
[----:B------:R-:W-:Y:S01]  /*1740*/  FADD.FTZ R217, -R181, R212 ;  /* 0x000000d4b5d97221 */ /* 0x000fe20000010100 */
[----:B------:R-:W-:-:S02]  /*1750*/  HADD2.F32 R172, -RZ, R177.H1_H1 ;  /* 0x300000b1ffac7230 */ /* 0x000fc40000004100 */
[C---:B------:R-:W-:Y:S01]  /*1760*/  FADD.FTZ R213, -R181.reuse, R210 ;  /* 0x000000d2b5d57221 */ /* 0x040fe20000010100 */
[----:B------:R-:W-:Y:S02]  /*1770*/  HADD2.F32 R176, -RZ, R176.H1_H1 ;  /* 0x300000b0ffb07230 */ /* 0x000fe40000004100 */
[C---:B------:R-:W-:Y:S01]  /*1780*/  FMUL.FTZ R212, R6.reuse, R183 ;  /* 0x000000b706d47220 */ /* 0x040fe20000410000 */
[----:B------:R-:W-:Y:S01]  /*1790*/  FMUL.FTZ R193, R6, R193 ;  /* 0x000000c106c17220 */ /* 0x000fe20000410000 */
[----:B------:R-:W-:Y:S01]  /*17a0*/  FMUL.FTZ R210, R116, R173 ;  /* 0x000000ad74d27220 */ /* 0x000fe20000410000 */
[C---:B------:R-:W-:Y:S01]  /*17b0*/  FADD.FTZ R207, -R181.reuse, R186 ;  /* 0x000000bab5cf7221 */ /* 0x040fe20000010100 */
[C---:B------:R-:W-:Y:S01]  /*17c0*/  FADD.FTZ R187, -R181.reuse, R174 ;  /* 0x000000aeb5bb7221 */ /* 0x040fe20000010100 */
[----:B------:R-:W-:Y:S01]  /*17d0*/  FADD.FTZ R221, -R181, R214 ;  /* 0x000000d6b5dd7221 */ /* 0x000fe20000010100 */
[----:B------:R-:W-:Y:S01]  /*17e0*/  FADD.FTZ R63, R63, R172 ;  /* 0x000000ac3f3f7221 */ /* 0x000fe20000010000 */
[-C--:B------:R-:W-:Y:S01]  /*17f0*/  FFMA.FTZ R87, R212, R172.reuse, R87 ;  /* 0x000000acd4577223 */ /* 0x080fe20000010057 */
[----:B------:R-:W-:Y:S01]  /*1800*/  FMUL.FTZ R211, R119, R172 ;  /* 0x000000ac77d37220 */ /* 0x000fe20000410000 */
[----:B------:R-:W-:-:S02]  /*1810*/  HADD2.F32 R181, -RZ, R177.H0_H0 ;  /* 0x200000b1ffb57230 */ /* 0x000fc40000004100 */
        /* <DEDUP_REMOVED lines=47> */
.L_x_5981:
        /* <DEDUP_REMOVED lines=33> */
.L_x_5987:
        /* <DEDUP_REMOVED lines=26> */
.L_x_5986:
[----:B----4-:R-:W-:Y:S05]  /*1ec0*/  BSYNC.RECONVERGENT B0 ;  /* 0x0000000000007941 */ /* 0x010fea0003800200 */
.L_x_5980:
        /* <DEDUP_REMOVED lines=32> */
.L_x_5989:
[----:B------:R-:W-:Y:S05]  /*20d0*/  BSYNC.RECONVERGENT B0 ;  /* 0x0000000000007941 */ /* 0x000fea0003800200 */
.L_x_5988:
        /* <DEDUP_REMOVED lines=51> */
.L_x_5992:
        /* <DEDUP_REMOVED lines=13> */
[----:B------:R-:W-:Y:S02]  /*24e0*/  @P5 HADD2.F32 R172, -RZ, R160.H0_H0 ;  /* 0x200000a0ffac5230 */ /* 0x000fe40000004100 */
[----:B------:R-:W-:-:S04]  /*24f0*/  FMUL.FTZ R173, R173, UR17 ;  /* 0x00000011adad7c20 */ /* 0x000fc80008410000 */
[----:B------:R-:W-:Y:S01]  /*2500*/  FMUL.FTZ R175, R173, UR16 ;  /* 0x00000010adaf7c20 */ /* 0x000fe20008410000 */
[----:B------:R-:W-:-:S03]  /*2510*/  HFMA2 R173, -RZ, RZ, 0, 0 ;  /* 0x00000000ffad7431 */ /* 0x000fc600000001ff */
[----:B------:R-:W-:Y:S01]  /*2520*/  FMUL.FTZ R174, R140, R175 ;  /* 0x000000af8cae7220 */ /* 0x000fe20000410000 */
[----:B------:R-:W-:-:S04]  /*2530*/  @P5 FMUL.FTZ R173, R175, R172 ;  /* 0x000000acafad5220 */ /* 0x000fc80000410000 */
[----:B------:R-:W-:Y:S01]  /*2540*/  FSEL R174, R174, RZ, P5 ;  /* 0x000000ffaeae7208 */ /* 0x000fe20002800000 */
[----:B------:R-:W-:-:S03]  /*2550*/  FADD.FTZ R52, R52, R173 ;  /* 0x000000ad34347221 */ /* 0x000fc60000010000 */
[----:B------:R-:W-:-:S04]  /*2560*/  F2FP.F16.F32.PACK_AB R174, RZ, R174 ;  /* 0x000000aeffae723e */ /* 0x000fc800000000ff */
[----:B------:R-:W-:-:S07]  /*2570*/  PRMT R164, R174, 0x7610, R164 ;  /* 0x00007610aea47816 */ /* 0x000fce00000000a4 */
.L_x_5995:
[----:B------:R-:W-:Y:S05]  /*2580*/  @!P4 BRA `(.L_x_5996) ;  /* 0x000000000040c947 */ /* 0x000fea0003800000 */
[----:B------:R-:W-:Y:S01]  /*2590*/  FFMA.FTZ R172, R10, R8, R7 ;  /* 0x000000080aac7223 */ /* 0x000fe20000010007 */
[----:B------:R-:W-:Y:S02]  /*25a0*/  ISETP.GT.AND P5, PT, R4, RZ, PT ;  /* 0x000000ff0400720c */ /* 0x000fe40003fa4270 */
[----:B-----5:R-:W-:Y:S01]  /*25b0*/  LOP3.LUT P0, RZ, R198, 0xff00, RZ, 0xc0, !PT ;  /* 0x0000ff00c6ff7812 */ /* 0x020fe2000780c0ff */
[----:B------:R-:W-:Y:S01]  /*25c0*/  FADD.FTZ R173, R11, -R172 ;  /* 0x800000ac0bad7221 */ /* 0x000fe20000010000 */
[----:B------:R-:W-:-:S03]  /*25d0*/  MOV R172, RZ ;  /* 0x000000ff00ac7202 */ /* 0x000fc60000000f00 */
[----:B------:R-:W-:-:S05]  /*25e0*/  FMUL.FTZ R173, R6, R173 ;  /* 0x000000ad06ad7220 */ /* 0x000fca0000410000 */
[----:B------:R-:W-:-:S05]  /*25f0*/  FSEL R173, R173, RZ, P5 ;  /* 0x000000ffadad7208 */ /* 0x000fca0002800000 */
[----:B------:R-:W-:-:S04]  /*2600*/  FMUL.FTZ R173, R173, UR17 ;  /* 0x00000011adad7c20 */ /* 0x000fc80008410000 */
[----:B------:R-:W-:Y:S01]  /*2610*/  FMUL.FTZ R176, R173, UR16 ;  /* 0x00000010adb07c20 */ /* 0x000fe20008410000 */
[----:B------:R-:W-:-:S03]  /*2620*/  @P0 HADD2.F32 R173, -RZ, R160.H1_H1 ;  /* 0x300000a0ffad0230 */ /* 0x000fc60000004100 */
[----:B------:R-:W-:Y:S02]  /*2630*/  FMUL.FTZ R174, R141, R176 ;  /* 0x000000b08dae7220 */ /* 0x000fe40000410000 */
[----:B------:R-:W-:-:S03]  /*2640*/  @P0 FMUL.FTZ R172, R176, R173 ;  /* 0x000000adb0ac0220 */ /* 0x000fc60000410000 */
[----:B------:R-:W-:Y:S01]  /*2650*/  FSEL R174, R174, RZ, P0 ;  /* 0x000000ffaeae7208 */ /* 0x000fe20000000000 */
[----:B------:R-:W-:-:S03]  /*2660*/  FADD.FTZ R53, R53, R172 ;  /* 0x000000ac35357221 */ /* 0x000fc60000010000 */
[----:B------:R-:W-:-:S04]  /*2670*/  F2FP.F16.F32.PACK_AB R174, RZ, R174 ;  /* 0x000000aeffae723e */ /* 0x000fc800000000ff */
[----:B------:R-:W-:-:S07]  /*2680*/  PRMT R164, R164, 0x5410, R174 ;  /* 0x00005410a4a47816 */ /* 0x000fce00000000ae */
.L_x_5996:
        /* <DEDUP_REMOVED lines=17> */
.L_x_5997:
        /* <DEDUP_REMOVED lines=17> */
.L_x_5998:
        /* <DEDUP_REMOVED lines=17> */
.L_x_5999:
        /* <DEDUP_REMOVED lines=17> */
.L_x_6000:
        /* <DEDUP_REMOVED lines=17> */
.L_x_6001:
[----:B------:R-:W-:Y:S05]  /*2be0*/  @!P4 BRA `(.L_x_6002) ;  /* 0x0000001800ccc947 */ /* 0x000fea0003800000 */
[----:B------:R-:W-:Y:S01]  /*2bf0*/  FFMA.FTZ R172, R24, R8, R7 ;  /* 0x0000000818ac7223 */ /* 0x000fe20000010007 */
[----:B------:R-:W-:Y:S02]  /*2c00*/  ISETP.GT.AND P5, PT, R4, RZ, PT ;  /* 0x000000ff0400720c */ /* 0x000fe40003fa4270 */
[----:B-----5:R-:W-:Y:S01]  /*2c10*/  ISETP.GE.U32.AND P0, PT, R198, RZ, PT ;  /* 0x000000ffc600720c */ /* 0x020fe20003f06070 */
[----:B------:R-:W-:Y:S01]  /*2c20*/  FADD.FTZ R173, R21, -R172 ;  /* 0x800000ac15ad7221 */ /* 0x000fe20000010000 */
[----:B------:R-:W-:Y:S02]  /*2c30*/  MOV R172, RZ ;  /* 0x000000ff00ac7202 */ /* 0x000fe40000000f00 */
[----:B------:R-:W-:Y:S01]  /*2c40*/  ISETP.GE.U32.AND.EX P0, PT, R199, 0x1000000, PT, P0 ;  /* 0x01000000c700780c */ /* 0x000fe20003f06100 */
        /* <DEDUP_REMOVED lines=10> */
[----:B------:R-:W-:Y:S01]  /*2cf0*/  PRMT R167, R167, 0x5410, R174 ;  /* 0x00005410a7a77816 */ /* 0x000fe200000000ae */
[----:B------:R-:W-:Y:S06]  /*2d00*/  BRA `(.L_x_6002) ;  /* 0x0000001800847947 */ /* 0x000fec0003800000 */
.L_x_5994:
        /* <DEDUP_REMOVED lines=16> */
[----:B------:R-:W-:Y:S01]  /*2e10*/  @P5 HADD2.F32 R172, -RZ, R160.H0_H0 ;  /* 0x200000a0ffac5230 */ /* 0x000fe20000004100 */
[----:B------:R-:W-:-:S04]  /*2e20*/  FSEL R168, R168, RZ, P5 ;  /* 0x000000ffa8a87208 */ /* 0x000fc80002800000 */
[----:B------:R-:W-:Y:S01]  /*2e30*/  @P5 FMUL.FTZ R169, R172, R171 ;  /* 0x000000abaca95220 */ /* 0x000fe20000410000 */
[----:B------:R-:W-:-:S03]  /*2e40*/  F2FP.F16.F32.PACK_AB R168, RZ, R168 ;  /* 0x000000a8ffa8723e */ /* 0x000fc600000000ff */
[----:B------:R-:W-:Y:S01]  /*2e50*/  FADD.FTZ R52, R52, R169 ;  /* 0x000000a934347221 */ /* 0x000fe20000010000 */
[----:B------:R-:W-:-:S07]  /*2e60*/  PRMT R164, R168, 0x7610, R164 ;  /* 0x00007610a8a47816 */ /* 0x000fce00000000a4 */
.L_x_6003:
[----:B------:R-:W-:Y:S01]  /*2e70*/  F2FP.F16.F32.PACK_AB R168, RZ, R170 ;  /* 0x000000aaffa8723e */ /* 0x000fe200000000ff */
        /* <DEDUP_REMOVED lines=9> */
[----:B------:R-:W-:Y:S01]  /*2f10*/  @P5 HADD2.F32 R171, -RZ, R160.H1_H1 ;  /* 0x300000a0ffab5230 */ /* 0x000fe20000004100 */
[----:B------:R-:W-:-:S04]  /*2f20*/  FSEL R169, R169, RZ, P5 ;  /* 0x000000ffa9a97208 */ /* 0x000fc80002800000 */
[----:B------:R-:W-:Y:S01]  /*2f30*/  @P5 FMUL.FTZ R170, R171, R174 ;  /* 0x000000aeabaa5220 */ /* 0x000fe20000410000 */
[----:B------:R-:W-:-:S03]  /*2f40*/  F2FP.F16.F32.PACK_AB R169, RZ, R169 ;  /* 0x000000a9ffa9723e */ /* 0x000fc600000000ff */
[----:B------:R-:W-:Y:S01]  /*2f50*/  FADD.FTZ R53, R53, R170 ;  /* 0x000000aa35357221 */ /* 0x000fe20000010000 */
[----:B------:R-:W-:-:S07]  /*2f60*/  PRMT R164, R164, 0x5410, R169 ;  /* 0x00005410a4a47816 */ /* 0x000fce00000000a9 */
.L_x_6004:
[----:B------:R-:W-:Y:S01]  /*2f70*/  F2FP.F16.F32.PACK_AB R172, RZ, R172 ;  /* 0x000000acffac723e */ /* 0x000fe200000000ff */
        /* <DEDUP_REMOVED lines=9> */
[----:B------:R-:W-:Y:S01]  /*3010*/  @P5 HADD2.F32 R174, -RZ, R161.H0_H0 ;  /* 0x200000a1ffae5230 */ /* 0x000fe20000004100 */
[----:B------:R-:W-:-:S04]  /*3020*/  FSEL R170, R170, RZ, P5 ;  /* 0x000000ffaaaa7208 */ /* 0x000fc80002800000 */
[----:B------:R-:W-:Y:S01]  /*3030*/  @P5 FMUL.FTZ R169, R174, R173 ;  /* 0x000000adaea95220 */ /* 0x000fe20000410000 */
[----:B------:R-:W-:-:S03]  /*3040*/  F2FP.F16.F32.PACK_AB R170, RZ, R170 ;  /* 0x000000aaffaa723e */ /* 0x000fc600000000ff */
[----:B------:R-:W-:Y:S01]  /*3050*/  FADD.FTZ R54, R54, R169 ;  /* 0x000000a936367221 */ /* 0x000fe20000010000 */
[----:B------:R-:W-:-:S07]  /*3060*/  PRMT R165, R170, 0x7610, R165 ;  /* 0x00007610aaa57816 */ /* 0x000fce00000000a5 */
.L_x_6005:
        /* <DEDUP_REMOVED lines=15> */
[----:B------:R-:W-:Y:S01]  /*3160*/  @P5 HADD2.F32 R175, -RZ, R161.H1_H1 ;  /* 0x300000a1ffaf5230 */ /* 0x000fe20000004100 */
[----:B------:R-:W-:-:S04]  /*3170*/  FSEL R171, R171, RZ, P5 ;  /* 0x000000ffabab7208 */ /* 0x000fc80002800000 */
[----:B------:R-:W-:Y:S01]  /*3180*/  @P5 FMUL.FTZ R170, R175, R174 ;  /* 0x000000aeafaa5220 */ /* 0x000fe20000410000 */
[----:B------:R-:W-:-:S03]  /*3190*/  F2FP.F16.F32.PACK_AB R171, RZ, R171 ;  /* 0x000000abffab723e */ /* 0x000fc600000000ff */
[----:B------:R-:W-:Y:S01]  /*31a0*/  FADD.FTZ R55, R55, R170 ;  /* 0x000000aa37377221 */ /* 0x000fe20000010000 */
[----:B------:R-:W-:-:S07]  /*31b0*/  PRMT R165, R165, 0x5410, R171 ;  /* 0x00005410a5a57816 */ /* 0x000fce00000000ab */
.L_x_6006:
        /* <DEDUP_REMOVED lines=17> */
.L_x_6007:
[----:B------:R-:W-:Y:S01]  /*32d0*/  F2FP.F16.F32.PACK_AB R174, RZ, R174 ;  /* 0x000000aeffae723e */ /* 0x000fe200000000ff */
        /* <DEDUP_REMOVED lines=15> */
.L_x_6008:
[----:B------:R-:W-:Y:S02]  /*33d0*/  F2FP.F16.F32.PACK_AB R175, RZ, R175 ;  /* 0x000000afffaf723e */ /* 0x000fe400000000ff */
        /* <DEDUP_REMOVED lines=14> */
.L_x_6009:
        /* <DEDUP_REMOVED lines=12> */
[----:B------:R-:W-:Y:S01]  /*3580*/  @P0 HADD2.F32 R175, -RZ, R163.H1_H1 ;  /* 0x300000a3ffaf0230 */ /* 0x000fe20000004100 */
[----:B------:R-:W-:-:S04]  /*3590*/  F2FP.F16.F32.PACK_AB R173, RZ, R173 ;  /* 0x000000adffad723e */ /* 0x000fc800000000ff */
[----:B------:R-:W-:Y:S01]  /*35a0*/  @P0 FMUL.FTZ R172, R175, R174 ;  /* 0x000000aeafac0220 */ /* 0x000fe20000410000 */
[----:B------:R-:W-:-:S03]  /*35b0*/  PRMT R167, R167, 0x5410, R173 ;  /* 0x00005410a7a77816 */ /* 0x000fc600000000ad */
[----:B------:R-:W-:Y:S01]  /*35c0*/  FADD.FTZ R51, R51, R172 ;  /* 0x000000ac33337221 */ /* 0x000fe20000010000 */
[----:B------:R-:W-:Y:S06]  /*35d0*/  BRA `(.L_x_6002) ;  /* 0x0000001000507947 */ /* 0x000fec0003800000 */
.L_x_5993:
        /* <DEDUP_REMOVED lines=12> */
[----:B------:R-:W-:-:S03]  /*36a0*/  FMUL.FTZ R173, R173, UR17 ;  /* 0x00000011adad7c20 */ /* 0x000fc60008410000 */
[----:B------:R-:W-:Y:S02]  /*36b0*/  @P0 HADD2.F32 R174, -RZ, R160.H0_H0 ;  /* 0x200000a0ffae0230 */ /* 0x000fe40000004100 */
[----:B------:R-:W-:Y:S01]  /*36c0*/  FMUL.FTZ R175, R173, UR16 ;  /* 0x00000010adaf7c20 */ /* 0x000fe20008410000 */
[----:B------:R-:W-:-:S03]  /*36d0*/  HFMA2 R173, -RZ, RZ, 0, 0 ;  /* 0x00000000ffad7431 */ /* 0x000fc600000001ff */
[-C--:B------:R-:W-:Y:S01]  /*36e0*/  FMUL.FTZ R172, R140, R175.reuse ;  /* 0x000000af8cac7220 */ /* 0x080fe20000410000 */
[----:B------:R-:W-:-:S04]  /*36f0*/  @P0 FMUL.FTZ R173, R174, R175 ;  /* 0x000000afaead0220 */ /* 0x000fc80000410000 */
[----:B------:R-:W-:Y:S01]  /*3700*/  FSEL R172, R172, RZ, P0 ;  /* 0x000000ffacac7208 */ /* 0x000fe20000000000 */
[----:B------:R-:W-:-:S03]  /*3710*/  FADD.FTZ R52, R52, R173 ;  /* 0x000000ad34347221 */ /* 0x000fc60000010000 */
[----:B------:R-:W-:-:S04]  /*3720*/  F2FP.F16.F32.PACK_AB R172, RZ, R172 ;  /* 0x000000acffac723e */ /* 0x000fc800000000ff */
[----:B------:R-:W-:-:S07]  /*3730*/  PRMT R164, R172, 0x7610, R164 ;  /* 0x00007610aca47816 */ /* 0x000fce00000000a4 */
.L_x_6011:
[----:B------:R-:W-:Y:S05]  /*3740*/  @!P4 BRA `(.L_x_6012) ;  /* 0x00000000003cc947 */ /* 0x000fea0003800000 */
[----:B------:R-:W-:Y:S01]  /*3750*/  @P5 FFMA.FTZ R172, R10, R8, R7 ;  /* 0x000000080aac5223 */ /* 0x000fe20000010007 */
[----:B-----5:R-:W-:Y:S01]  /*3760*/  HADD2.F32 R173, -RZ, R28.H1_H1 ;  /* 0x3000001cffad7230 */ /* 0x020fe20000004100 */
[----:B------:R-:W-:Y:S02]  /*3770*/  LOP3.LUT P0, RZ, R198, 0xff00, RZ, 0xc0, !PT ;  /* 0x0000ff00c6ff7812 */ /* 0x000fe4000780c0ff */
[----:B------:R-:W-:-:S04]  /*3780*/  @P5 FADD.FTZ R172, R11, -R172 ;  /* 0x800000ac0bac5221 */ /* 0x000fc80000010000 */
[----:B------:R-:W-:Y:S01]  /*3790*/  @P5 FFMA.FTZ R173, R6, R172, R173 ;  /* 0x000000ac06ad5223 */ /* 0x000fe200000100ad */
[----:B------:R-:W-:-:S03]  /*37a0*/  MOV R172, RZ ;  /* 0x000000ff00ac7202 */ /* 0x000fc60000000f00 */
[----:B------:R-:W-:-:S03]  /*37b0*/  FMUL.FTZ R173, R173, UR17 ;  /* 0x00000011adad7c20 */ /* 0x000fc60008410000 */
[----:B------:R-:W-:Y:S02]  /*37c0*/  @P0 HADD2.F32 R175, -RZ, R160.H1_H1 ;  /* 0x300000a0ffaf0230 */ /* 0x000fe40000004100 */
[----:B------:R-:W-:-:S04]  /*37d0*/  FMUL.FTZ R174, R173, UR16 ;  /* 0x00000010adae7c20 */ /* 0x000fc80008410000 */
[-C--:B------:R-:W-:Y:S01]  /*37e0*/  FMUL.FTZ R173, R141, R174.reuse ;  /* 0x000000ae8dad7220 */ /* 0x080fe20000410000 */
[----:B------:R-:W-:-:S04]  /*37f0*/  @P0 FMUL.FTZ R172, R175, R174 ;  /* 0x000000aeafac0220 */ /* 0x000fc80000410000 */
[----:B------:R-:W-:Y:S01]  /*3800*/  FSEL R173, R173, RZ, P0 ;  /* 0x000000ffadad7208 */ /* 0x000fe20000000000 */
[----:B------:R-:W-:-:S03]  /*3810*/  FADD.FTZ R53, R53, R172 ;  /* 0x000000ac35357221 */ /* 0x000fc60000010000 */
[----:B------:R-:W-:-:S04]  /*3820*/  F2FP.F16.F32.PACK_AB R173, RZ, R173 ;  /* 0x000000adffad723e */ /* 0x000fc800000000ff */
[----:B------:R-:W-:-:S07]  /*3830*/  PRMT R164, R164, 0x5410, R173 ;  /* 0x00005410a4a47816 */ /* 0x000fce00000000ad */
.L_x_6012:
[----:B------:R-:W-:Y:S05]  /*3840*/  @!P4 BRA `(.L_x_6013) ;  /* 0x00000000003cc947 */ /* 0x000fea0003800000 */
        /* <DEDUP_REMOVED lines=15> */
.L_x_6013:
        /* <DEDUP_REMOVED lines=16> */
.L_x_6014:
        /* <DEDUP_REMOVED lines=16> */
.L_x_6015:
        /* <DEDUP_REMOVED lines=16> */
.L_x_6016:
        /* <DEDUP_REMOVED lines=16> */
.L_x_6017:
[----:B------:R-:W-:Y:S05]  /*3d40*/  @!P4 BRA `(.L_x_6002) ;  /* 0x000000080074c947 */ /* 0x000fea0003800000 */
[----:B------:R-:W-:Y:S01]  /*3d50*/  @P5 FFMA.FTZ R172, R24, R8, R7 ;  /* 0x0000000818ac5223 */ /* 0x000fe20000010007 */
[----:B-----5:R-:W-:Y:S01]  /*3d60*/  HADD2.F32 R173, -RZ, R31.H1_H1 ;  /* 0x3000001fffad7230 */ /* 0x020fe20000004100 */
[----:B------:R-:W-:Y:S02]  /*3d70*/  ISETP.GE.U32.AND P0, PT, R198, RZ, PT ;  /* 0x000000ffc600720c */ /* 0x000fe40003f06070 */
[----:B------:R-:W-:Y:S02]  /*3d80*/  @P5 FADD.FTZ R172, R21, -R172 ;  /* 0x800000ac15ac5221 */ /* 0x000fe40000010000 */
[----:B------:R-:W-:Y:S02]  /*3d90*/  ISETP.GE.U32.AND.EX P0, PT, R199, 0x1000000, PT, P0 ;  /* 0x01000000c700780c */ /* 0x000fe40003f06100 */
[----:B------:R-:W-:Y:S01]  /*3da0*/  @P5 FFMA.FTZ R173, R6, R172, R173 ;  /* 0x000000ac06ad5223 */ /* 0x000fe200000100ad */
[----:B------:R-:W-:-:S03]  /*3db0*/  MOV R172, RZ ;  /* 0x000000ff00ac7202 */ /* 0x000fc60000000f00 */
[----:B------:R-:W-:-:S04]  /*3dc0*/  FMUL.FTZ R173, R173, UR17 ;  /* 0x00000011adad7c20 */ /* 0x000fc80008410000 */
[----:B------:R-:W-:-:S03]  /*3dd0*/  FMUL.FTZ R174, R173, UR16 ;  /* 0x00000010adae7c20 */ /* 0x000fc60008410000 */
[----:B------:R-:W-:Y:S02]  /*3de0*/  @P0 HADD2.F32 R175, -RZ, R163.H1_H1 ;  /* 0x300000a3ffaf0230 */ /* 0x000fe40000004100 */
[----:B------:R-:W-:-:S03]  /*3df0*/  FMUL.FTZ R173, R139, R174 ;  /* 0x000000ae8bad7220 */ /* 0x000fc60000410000 */
[----:B------:R-:W-:Y:S02]  /*3e00*/  @P0 FMUL.FTZ R172, R175, R174 ;  /* 0x000000aeafac0220 */ /* 0x000fe40000410000 */
[----:B------:R-:W-:Y:S02]  /*3e10*/  FSEL R173, R173, RZ, P0 ;  /* 0x000000ffadad7208 */ /* 0x000fe40000000000 */
[----:B------:R-:W-:Y:S02]  /*3e20*/  FADD.FTZ R51, R51, R172 ;  /* 0x000000ac33337221 */ /* 0x000fe40000010000 */
[----:B------:R-:W-:-:S04]  /*3e30*/  F2FP.F16.F32.PACK_AB R173, RZ, R173 ;  /* 0x000000adffad723e */ /* 0x000fc800000000ff */
[----:B------:R-:W-:Y:S01]  /*3e40*/  PRMT R167, R167, 0x5410, R173 ;  /* 0x00005410a7a77816 */ /* 0x000fe200000000ad */
[----:B------:R-:W-:Y:S06]  /*3e50*/  BRA `(.L_x_6002) ;  /* 0x0000000800307947 */ /* 0x000fec0003800000 */
.L_x_6010:
        /* <DEDUP_REMOVED lines=21> */
[----:B------:R-:W-:Y:S01]  /*3fb0*/  @P0 FFMA.FTZ R172, R24, R8, R7 ;  /* 0x0000000818ac0223 */ /* 0x000fe20000010007 */
[----:B------:R-:W-:Y:S01]  /*3fc0*/  @P0 FADD.FTZ R169, R18, -R169 ;  /* 0x800000a912a90221 */ /* 0x000fe20000010000 */
[----:B------:R-:W-:Y:S01]  /*3fd0*/  @P0 FADD.FTZ R168, R17, -R168 ;  /* 0x800000a811a80221 */ /* 0x000fe20000010000 */
[----:B------:R-:W-:Y:S01]  /*3fe0*/  @P0 FFMA.FTZ R225, R6, R170, R225 ;  /* 0x000000aa06e10223 */ /* 0x000fe200000100e1 */
[----:B------:R-:W-:-:S02]  /*3ff0*/  HADD2.F32 R171, -RZ, R31.H0_H0 ;  /* 0x2000001fffab7230 */ /* 0x000fc40000004100 */
[----:B------:R-:W-:Y:S01]  /*4000*/  @P0 FADD.FTZ R170, R22, -R175 ;  /* 0x800000af16aa0221 */ /* 0x000fe20000010000 */
[----:B------:R-:W-:Y:S02]  /*4010*/  HADD2.F32 R173, -RZ, R31.H1_H1 ;  /* 0x3000001fffad7230 */ /* 0x000fe40000004100 */
[----:B------:R-:W-:Y:S01]  /*4020*/  @P0 FADD.FTZ R172, R21, -R172 ;  /* 0x800000ac15ac0221 */ /* 0x000fe20000010000 */
[C---:B------:R-:W-:Y:S01]  /*4030*/  @P0 FFMA.FTZ R185, R6.reuse, R169, R185 ;  /* 0x000000a906b90223 */ /* 0x040fe200000100b9 */
[C---:B------:R-:W-:Y:S01]  /*4040*/  @P0 FFMA.FTZ R181, R6.reuse, R168, R181 ;  /* 0x000000a806b50223 */ /* 0x040fe200000100b5 */
[C---:B------:R-:W-:Y:S01]  /*4050*/  @P0 FFMA.FTZ R171, R6.reuse, R170, R171 ;  /* 0x000000aa06ab0223 */ /* 0x040fe200000100ab */
[----:B------:R-:W-:Y:S01]  /*4060*/  @P0 FFMA.FTZ R173, R6, R172, R173 ;  /* 0x000000ac06ad0223 */ /* 0x000fe200000100ad */
[----:B------:R-:W-:Y:S02]  /*4070*/  F2FP.F16.F32.PACK_AB R168, RZ, R187 ;  /* 0x000000bbffa8723e */ /* 0x000fe400000000ff */
[----:B------:R-:W-:-:S02]  /*4080*/  F2FP.F16.F32.PACK_AB R172, RZ, R223 ;  /* 0x000000dfffac723e */ /* 0x000fc400000000ff */
[----:B------:R-:W-:Y:S02]  /*4090*/  F2FP.F16.F32.PACK_AB R169, RZ, R225 ;  /* 0x000000e1ffa9723e */ /* 0x000fe400000000ff */
[----:B------:R-:W-:Y:S02]  /*40a0*/  F2FP.F16.F32.PACK_AB R174, RZ, R183 ;  /* 0x000000b7ffae723e */ /* 0x000fe400000000ff */
[----:B------:R-:W-:Y:S02]  /*40b0*/  F2FP.F16.F32.PACK_AB R175, RZ, R185 ;  /* 0x000000b9ffaf723e */ /* 0x000fe400000000ff */
[----:B------:R-:W-:Y:S01]  /*40c0*/  F2FP.F16.F32.PACK_AB R170, RZ, R181 ;  /* 0x000000b5ffaa723e */ /* 0x000fe200000000ff */
[----:B------:R-:W-:Y:S06]  /*40d0*/  @!P4 BRA `(.L_x_6018) ;  /* 0x00000000002cc947 */ /* 0x000fec0003800000 */
[----:B------:R-:W-:Y:S01]  /*40e0*/  LOP3.LUT P0, RZ, R198, 0xff, RZ, 0xc0, !PT ;  /* 0x000000ffc6ff7812 */ /* 0x000fe2000780c0ff */
        /* <DEDUP_REMOVED lines=10> */
.L_x_6018:
[----:B------:R-:W-:Y:S05]  /*4190*/  @!P4 BRA `(.L_x_6019) ;  /* 0x00000000002cc947 */ /* 0x000fea0003800000 */
[----:B------:R-:W-:Y:S01]  /*41a0*/  LOP3.LUT P0, RZ, R198, 0xff00, RZ, 0xc0, !PT ;  /* 0x0000ff00c6ff7812 */ /* 0x000fe2000780c0ff */
        /* <DEDUP_REMOVED lines=10> */
.L_x_6019:
[----:B------:R-:W-:Y:S05]  /*4250*/  @!P4 BRA `(.L_x_6020) ;  /* 0x00000000002cc947 */ /* 0x000fea0003800000 */
[----:B------:R-:W-:Y:S01]  /*4260*/  LOP3.LUT P0, RZ, R198, 0xff0000, RZ, 0xc0, !PT ;  /* 0x00ff0000c6ff7812 */ /* 0x000fe2000780c0ff */
        /* <DEDUP_REMOVED lines=10> */
.L_x_6020:
        /* <DEDUP_REMOVED lines=12> */
.L_x_6021:
        /* <DEDUP_REMOVED lines=12> */
.L_x_6022:
        /* <DEDUP_REMOVED lines=12> */
.L_x_6023:
        /* <DEDUP_REMOVED lines=12> */
.L_x_6024:
[----:B------:R-:W-:Y:S02]  /*4610*/  F2FP.F16.F32.PACK_AB R171, R173, R171 ;  /* 0x000000abadab723e */ /* 0x000fe400000000ff */
        /* <DEDUP_REMOVED lines=11> */
[----:B------:R-:W-:Y:S01]  /*46d0*/  @P0 HADD2.F32 R175, -RZ, R163.H1_H1 ;  /* 0x300000a3ffaf0230 */ /* 0x000fe20000004100 */
[----:B------:R-:W-:-:S04]  /*46e0*/  F2FP.F16.F32.PACK_AB R173, RZ, R173 ;  /* 0x000000adffad723e */ /* 0x000fc800000000ff */
[----:B------:R-:W-:Y:S01]  /*46f0*/  @P0 FMUL.FTZ R172, R175, R174 ;  /* 0x000000aeafac0220 */ /* 0x000fe20000410000 */
[----:B------:R-:W-:-:S03]  /*4700*/  PRMT R167, R167, 0x5410, R173 ;  /* 0x00005410a7a77816 */ /* 0x000fc600000000ad */
[----:B------:R-:W-:-:S07]  /*4710*/  FADD.FTZ R51, R51, R172 ;  /* 0x000000ac33337221 */ /* 0x000fce0000010000 */
.L_x_6002:
        /* <DEDUP_REMOVED lines=10> */
.L_x_5991:
[----:B------:R-:W-:Y:S05]  /*47c0*/  BSYNC.RECONVERGENT B0 ;  /* 0x0000000000007941 */ /* 0x000fea0003800200 */
.L_x_5990:
        /* <DEDUP_REMOVED lines=8> */
.L_x_6027:
[----:B------:R-:W-:Y:S05]  /*4850*/  BRA.U !UP0, `(.L_x_6028) ;  /* 0x0000001108507547 */ /* 0x000fea000b800000 */
[----:B------:R-:W-:-:S04]  /*4860*/  UISETP.NE.U32.AND UP0, UPT, UR6, URZ, UPT ;  /* 0x000000ff0600728c */ /* 0x000fc8000bf05070 */
[----:B------:R-:W-:-:S06]  /*4870*/  UISETP.NE.AND.EX UP0, UPT, UR7, URZ, UPT, UP0 ;  /* 0x000000ff0700728c */ /* 0x000fcc000bf05300 */
[----:B------:R-:W-:-:S13]  /*4880*/  PLOP3.LUT P0, PT, PT, PT, UP0, 0x80, 0x8 ;  /* 0x000000000008781c */ /* 0x000fda0003f0f008 */
[----:B------:R-:W-:Y:S05]  /*4890*/  @!P0 BRA `(.L_x_6029) ;  /* 0x0000000800348947 */ /* 0x000fea0003800000 */
[----:B------:R-:W-:Y:S01]  /*48a0*/  ISETP.GT.AND P5, PT, R4, RZ, PT ;  /* 0x000000ff0400720c */ /* 0x000fe20003fa4270 */
[--C-:B-----5:R-:W-:Y:S02]  /*48b0*/  HADD2.F32 R187, -RZ, R152.reuse.H0_H0 ;  /* 0x20000098ffbb7230 */ /* 0x120fe40000004100 */
[----:B------:R-:W-:Y:S02]  /*48c0*/  HADD2.F32 R223, -RZ, R152.H1_H1 ;  /* 0x30000098ffdf7230 */ /* 0x000fe40000004100 */
[--C-:B------:R-:W-:Y:S02]  /*48d0*/  HADD2.F32 R183, -RZ, R153.reuse.H1_H1 ;  /* 0x30000099ffb77230 */ /* 0x100fe40000004100 */
[----:B------:R-:W-:Y:S02]  /*48e0*/  HADD2.F32 R225, -RZ, R153.H0_H0 ;  /* 0x20000099ffe17230 */ /* 0x000fe40000004100 */
[--C-:B------:R-:W-:Y:S02]  /*48f0*/  HADD2.F32 R185, -RZ, R154.reuse.H0_H0 ;  /* 0x2000009affb97230 */ /* 0x100fe40000004100 */
[----:B------:R-:W-:-:S02]  /*4900*/  HADD2.F32 R181, -RZ, R154.H1_H1 ;  /* 0x3000009affb57230 */ /* 0x000fc40000004100 */
[-CC-:B0-----:R-:W-:Y:S01]  /*4910*/  @P5 FFMA.FTZ R169, R23, R8.reuse, R7.reuse ;  /* 0x0000000817a95223 */ /* 0x181fe20000010007 */
        /* <DEDUP_REMOVED lines=12> */
[-CC-:B------:R-:W-:Y:S01]  /*49e0*/  @P5 FFMA.FTZ R175, R203, R8.reuse, R7.reuse ;  /* 0x00000008cbaf5223 */ /* 0x180fe20000010007 */
        /* <DEDUP_REMOVED lines=30> */
.L_x_6030:
        /* <DEDUP_REMOVED lines=12> */
.L_x_6031:
        /* <DEDUP_REMOVED lines=12> */
.L_x_6032:
        /* <DEDUP_REMOVED lines=12> */
.L_x_6033:
        /* <DEDUP_REMOVED lines=12> */
.L_x_6034:
        /* <DEDUP_REMOVED lines=12> */
.L_x_6035:
        /* <DEDUP_REMOVED lines=12> */
.L_x_6036:
        /* <DEDUP_REMOVED lines=18> */
.L_x_6029:
[----:B------:R-:W-:Y:S01]  /*5170*/  ISETP.GT.AND P6, PT, R4, RZ, PT ;  /* 0x000000ff0400720c */ /* 0x000fe20003fc4270 */
[----:B------:R-:W-:-:S12]  /*5180*/  @!P4 BRA `(.L_x_6038) ;  /* 0x00000000003cc947 */ /* 0x000fd80003800000 */
[----:B0-----:R-:W-:Y:S01]  /*5190*/  @P6 FFMA.FTZ R175, R23, R8, R7 ;  /* 0x0000000817af6223 */ /* 0x001fe20000010007 */
        /* <DEDUP_REMOVED lines=14> */
.L_x_6038:
[----:B------:R-:W-:Y:S05]  /*5280*/  @!P4 BRA `(.L_x_6039) ;  /* 0x00000000003cc947 */ /* 0x000fea0003800000 */
[----:B0-----:R-:W-:Y:S01]  /*5290*/  @P6 FFMA.FTZ R172, R26, R8, R7 ;  /* 0x000000081aac6223 */ /* 0x001fe20000010007 */
        /* <DEDUP_REMOVED lines=14> */
.L_x_6039:
[----:B------:R-:W-:Y:S05]  /*5380*/  @!P4 BRA `(.L_x_6040) ;  /* 0x00000000003cc947 */ /* 0x000fea0003800000 */
        /* <DEDUP_REMOVED lines=15> */
.L_x_6040:
        /* <DEDUP_REMOVED lines=16> */
.L_x_6041:
        /* <DEDUP_REMOVED lines=16> */
.L_x_6042:
        /* <DEDUP_REMOVED lines=16> */
.L_x_6043:
        /* <DEDUP_REMOVED lines=16> */
.L_x_6044:
[----:B------:R-:W-:Y:S05]  /*5880*/  @!P4 BRA `(.L_x_6037) ;  /* 0x0000001000acc947 */ /* 0x000fea0003800000 */
[----:B0-----:R-:W-:Y:S01]  /*5890*/  @P6 FFMA.FTZ R172, R206, R8, R7 ;  /* 0x00000008ceac6223 */ /* 0x001fe20000010007 */
        /* <DEDUP_REMOVED lines=16> */
.L_x_6028:
        /* <DEDUP_REMOVED lines=26> */
.L_x_6046:
        /* <DEDUP_REMOVED lines=16> */
.L_x_6047:
        /* <DEDUP_REMOVED lines=16> */
.L_x_6048:
[-C--:B------:R-:W-:Y:S01]  /*5d40*/  FFMA.FTZ R174, R202, R8.reuse, R7 ;  /* 0x00000008caae7223 */ /* 0x080fe20000010007 */
        /* <DEDUP_REMOVED lines=20> */
.L_x_6049:
        /* <DEDUP_REMOVED lines=17> */
.L_x_6050:
        /* <DEDUP_REMOVED lines=16> */
.L_x_6051:
        /* <DEDUP_REMOVED lines=15> */
.L_x_6052:
        /* <DEDUP_REMOVED lines=18> */
.L_x_6045:
        /* <DEDUP_REMOVED lines=8> */
[----:B------:R-:W-:Y:S02]  /*6330*/  @P6 HADD2.F32 R174, -RZ, R160.H0_H0 ;  /* 0x200000a0ffae6230 */ /* 0x000fe40000004100 */
[----:B------:R-:W-:-:S04]  /*6340*/  FMUL.FTZ R172, R172, UR17 ;  /* 0x00000011acac7c20 */ /* 0x000fc80008410000 */
[----:B------:R-:W-:-:S04]  /*6350*/  FMUL.FTZ R175, R172, UR16 ;  /* 0x00000010acaf7c20 */ /* 0x000fc80008410000 */
[-C--:B------:R-:W-:Y:S01]  /*6360*/  FMUL.FTZ R172, R124, R175.reuse ;  /* 0x000000af7cac7220 */ /* 0x080fe20000410000 */
[----:B------:R-:W-:-:S04]  /*6370*/  @P6 FMUL.FTZ R173, R174, R175 ;  /* 0x000000afaead6220 */ /* 0x000fc80000410000 */
[----:B------:R-:W-:Y:S01]  /*6380*/  FSEL R172, R172, RZ, P6 ;  /* 0x000000ffacac7208 */ /* 0x000fe20003000000 */
[----:B------:R-:W-:-:S03]  /*6390*/  FADD.FTZ R44, R44, R173 ;  /* 0x000000ad2c2c7221 */ /* 0x000fc60000010000 */
[----:B------:R-:W-:-:S04]  /*63a0*/  F2FP.F16.F32.PACK_AB R172, RZ, R172 ;  /* 0x000000acffac723e */ /* 0x000fc800000000ff */
[----:B------:R-:W-:-:S07]  /*63b0*/  PRMT R164, R172, 0x7610, R164 ;  /* 0x00007610aca47816 */ /* 0x000fce00000000a4 */
.L_x_6053:
[----:B------:R-:W-:Y:S05]  /*63c0*/  @!P4 BRA `(.L_x_6054) ;  /* 0x000000000040c947 */ /* 0x000fea0003800000 */
[----:B------:R-:W-:Y:S01]  /*63d0*/  FFMA.FTZ R172, R26, R8, R7 ;  /* 0x000000081aac7223 */ /* 0x000fe20000010007 */
[----:B------:R-:W-:Y:S02]  /*63e0*/  ISETP.GT.AND P5, PT, R4, RZ, PT ;  /* 0x000000ff0400720c */ /* 0x000fe40003fa4270 */
[----:B-----5:R-:W-:Y:S01]  /*63f0*/  LOP3.LUT P6, RZ, R196, 0xff00, RZ, 0xc0, !PT ;  /* 0x0000ff00c4ff7812 */ /* 0x020fe200078cc0ff */
[----:B------:R-:W-:-:S04]  /*6400*/  FADD.FTZ R173, R27, -R172 ;  /* 0x800000ac1bad7221 */ /* 0x000fc80000010000 */
[----:B------:R-:W-:-:S05]  /*6410*/  FMUL.FTZ R172, R6, R173 ;  /* 0x000000ad06ac7220 */ /* 0x000fca0000410000 */
[----:B------:R-:W-:-:S03]  /*6420*/  FSEL R172, R172, RZ, P5 ;  /* 0x000000ffacac7208 */ /* 0x000fc60002800000 */
[----:B------:R-:W-:Y:S02]  /*6430*/  @P6 HADD2.F32 R175, -RZ, R160.H1_H1 ;  /* 0x300000a0ffaf6230 */ /* 0x000fe40000004100 */
[----:B------:R-:W-:-:S04]  /*6440*/  FMUL.FTZ R172, R172, UR17 ;  /* 0x00000011acac7c20 */ /* 0x000fc80008410000 */
[----:B------:R-:W-:Y:S01]  /*6450*/  FMUL.FTZ R174, R172, UR16 ;  /* 0x00000010acae7c20 */ /* 0x000fe20008410000 */
[----:B------:R-:W-:-:S03]  /*6460*/  MOV R172, RZ ;  /* 0x000000ff00ac7202 */ /* 0x000fc60000000f00 */
[-C--:B------:R-:W-:Y:S01]  /*6470*/  FMUL.FTZ R173, R125, R174.reuse ;  /* 0x000000ae7dad7220 */ /* 0x080fe20000410000 */
[----:B------:R-:W-:-:S04]  /*6480*/  @P6 FMUL.FTZ R172, R175, R174 ;  /* 0x000000aeafac6220 */ /* 0x000fc80000410000 */
[----:B------:R-:W-:Y:S01]  /*6490*/  FSEL R173, R173, RZ, P6 ;  /* 0x000000ffadad7208 */ /* 0x000fe20003000000 */
[----:B------:R-:W-:-:S03]  /*64a0*/  FADD.FTZ R45, R45, R172 ;  /* 0x000000ac2d2d7221 */ /* 0x000fc60000010000 */
[----:B------:R-:W-:-:S04]  /*64b0*/  F2FP.F16.F32.PACK_AB R173, RZ, R173 ;  /* 0x000000adffad723e */ /* 0x000fc800000000ff */
[----:B------:R-:W-:-:S07]  /*64c0*/  PRMT R164, R164, 0x5410, R173 ;  /* 0x00005410a4a47816 */ /* 0x000fce00000000ad */
.L_x_6054:
        /* <DEDUP_REMOVED lines=17> */
.L_x_6055:
        /* <DEDUP_REMOVED lines=17> */
.L_x_6056:
        /* <DEDUP_REMOVED lines=17> */
.L_x_6057:
        /* <DEDUP_REMOVED lines=17> */
.L_x_6058:
        /* <DEDUP_REMOVED lines=17> */
.L_x_6059:
        /* <DEDUP_REMOVED lines=8> */
[----:B------:R-:W-:Y:S02]  /*6aa0*/  FMUL.FTZ R172, R172, UR17 ;  /* 0x00000011acac7c20 */ /* 0x000fe40008410000 */
[----:B------:R-:W-:Y:S02]  /*6ab0*/  @P5 HADD2.F32 R175, -RZ, R163.H1_H1 ;  /* 0x300000a3ffaf5230 */ /* 0x000fe40000004100 */
        /* <DEDUP_REMOVED lines=8> */
.L_x_6037:
        /* <DEDUP_REMOVED lines=8> */
.L_x_6026:
[----:B------:R-:W-:Y:S05]  /*6bc0*/  BSYNC.RECONVERGENT B0 ;  /* 0x0000000000007941 */ /* 0x000fea0003800200 */
.L_x_6025:
        /* <DEDUP_REMOVED lines=8> */
.L_x_6062:
[----:B------:R-:W-:Y:S05]  /*6c50*/  BRA.U !UP0, `(.L_x_6063) ;  /* 0x0000001108507547 */ /* 0x000fea000b800000 */
[----:B------:R-:W-:-:S04]  /*6c60*/  UISETP.NE.U32.AND UP0, UPT, UR6, URZ, UPT ;  /* 0x000000ff0600728c */ /* 0x000fc8000bf05070 */
[----:B------:R-:W-:-:S06]  /*6c70*/  UISETP.NE.AND.EX UP0, UPT, UR7, URZ, UPT, UP0 ;  /* 0x000000ff0700728c */ /* 0x000fcc000bf05300 */
[----:B------:R-:W-:-:S13]  /*6c80*/  PLOP3.LUT P0, PT, PT, PT, UP0, 0x80, 0x8 ;  /* 0x000000000008781c */ /* 0x000fda0003f0f008 */
[----:B------:R-:W-:Y:S05]  /*6c90*/  @!P0 BRA `(.L_x_6064) ;  /* 0x0000000800348947 */ /* 0x000fea0003800000 */
[----:B------:R-:W-:Y:S01]  /*6ca0*/  ISETP.GT.AND P5, PT, R4, RZ, PT ;  /* 0x000000ff0400720c */ /* 0x000fe20003fa4270 */
[--C-:B-----5:R-:W-:Y:S02]  /*6cb0*/  HADD2.F32 R181, -RZ, R156.reuse.H1_H1 ;  /* 0x3000009cffb57230 */ /* 0x120fe40000004100 */
[----:B0-2---:R-:W-:Y:S02]  /*6cc0*/  HADD2.F32 R175, -RZ, R156.H0_H0 ;  /* 0x2000009cffaf7230 */ /* 0x005fe40000004100 */
[--C-:B------:R-:W-:Y:S02]  /*6cd0*/  HADD2.F32 R183, -RZ, R157.reuse.H0_H0 ;  /* 0x2000009dffb77230 */ /* 0x100fe40000004100 */
[----:B------:R-:W-:Y:S02]  /*6ce0*/  HADD2.F32 R185, -RZ, R157.H1_H1 ;  /* 0x3000009dffb97230 */ /* 0x000fe40000004100 */
[--C-:B------:R-:W-:Y:S02]  /*6cf0*/  HADD2.F32 R187, -RZ, R158.reuse.H0_H0 ;  /* 0x2000009effbb7230 */ /* 0x100fe40000004100 */
[----:B------:R-:W-:-:S02]  /*6d00*/  HADD2.F32 R173, -RZ, R158.H1_H1 ;  /* 0x3000009effad7230 */ /* 0x000fc40000004100 */
        /* <DEDUP_REMOVED lines=14> */
[----:B------:R-:W-:Y:S01]  /*6df0*/  @P5 FFMA.FTZ R181, R6, R4, R181 ;  /* 0x0000000406b55223 */ /* 0x000fe200000100b5 */
[----:B------:R-:W-:-:S02]  /*6e00*/  HADD2.F32 R171, -RZ, R159.H0_H0 ;  /* 0x2000009fffab7230 */ /* 0x000fc40000004100 */
[C---:B------:R-:W-:Y:S01]  /*6e10*/  @P5 FFMA.FTZ R175, R6.reuse, R169, R175 ;  /* 0x000000a906af5223 */ /* 0x040fe200000100af */
[----:B------:R-:W-:Y:S02]  /*6e20*/  HADD2.F32 R7, -RZ, R159.H1_H1 ;  /* 0x3000009fff077230 */ /* 0x000fe40000004100 */
        /* <DEDUP_REMOVED lines=26> */
.L_x_6065:
        /* <DEDUP_REMOVED lines=12> */
.L_x_6066:
        /* <DEDUP_REMOVED lines=12> */
.L_x_6067:
        /* <DEDUP_REMOVED lines=12> */
.L_x_6068:
        /* <DEDUP_REMOVED lines=12> */
.L_x_6069:
        /* <DEDUP_REMOVED lines=12> */
.L_x_6070:
        /* <DEDUP_REMOVED lines=12> */
.L_x_6071:
        /* <DEDUP_REMOVED lines=18> */
.L_x_6064:
[----:B------:R-:W-:Y:S01]  /*7570*/  ISETP.GT.AND P6, PT, R4, RZ, PT ;  /* 0x000000ff0400720c */ /* 0x000fe20003fc4270 */
[----:B------:R-:W-:-:S12]  /*7580*/  @!P4 BRA `(.L_x_6073) ;  /* 0x00000000003cc947 */ /* 0x000fd80003800000 */
[----:B0-2---:R-:W-:Y:S01]  /*7590*/  @P6 FFMA.FTZ R175, R193, R8, R7 ;  /* 0x00000008c1af6223 */ /* 0x005fe20000010007 */
        /* <DEDUP_REMOVED lines=14> */
.L_x_6073:
[----:B------:R-:W-:Y:S05]  /*7680*/  @!P4 BRA `(.L_x_6074) ;  /* 0x00000000003cc947 */ /* 0x000fea0003800000 */
[----:B------:R-:W-:Y:S01]  /*7690*/  @P6 FFMA.FTZ R4, R208, R8, R7 ;  /* 0x00000008d0046223 */ /* 0x000fe20000010007 */
[----:B0-2--5:R-:W-:Y:S01]  /*76a0*/  HADD2.F32 R173, -RZ, R156.H1_H1 ;  /* 0x3000009cffad7230 */ /* 0x025fe20000004100 */
[----:B------:R-:W-:Y:S02]  /*76b0*/  LOP3.LUT P5, RZ, R200, 0xff00, RZ, 0xc0, !PT ;  /* 0x0000ff00c8ff7812 */ /* 0x000fe400078ac0ff */
[----:B------:R-:W-:-:S04]  /*76c0*/  @P6 FADD.FTZ R4, R209, -R4 ;  /* 0x80000004d1046221 */ /* 0x000fc80000010000 */
[----:B------:R-:W-:Y:S01]  /*76d0*/  @P6 FFMA.FTZ R173, R6, R4, R173 ;  /* 0x0000000406ad6223 */ /* 0x000fe200000100ad */
[----:B------:R-:W-:-:S03]  /*76e0*/  MOV R4, RZ ;  /* 0x000000ff00047202 */ /* 0x000fc60000000f00 */
[----:B------:R-:W-:-:S04]  /*76f0*/  FMUL.FTZ R173, R173, UR17 ;  /* 0x00000011adad7c20 */ /* 0x000fc80008410000 */
[----:B------:R-:W-:Y:S01]  /*7700*/  FMUL.FTZ R174, R173, UR16 ;  /* 0x00000010adae7c20 */ /* 0x000fe20008410000 */
[----:B------:R-:W-:-:S03]  /*7710*/  @P5 HADD2.F32 R173, -RZ, R160.H1_H1 ;  /* 0x300000a0ffad5230 */ /* 0x000fc60000004100 */
[-C--:B------:R-:W-:Y:S02]  /*7720*/  FMUL.FTZ R172, R109, R174.reuse ;  /* 0x000000ae6dac7220 */ /* 0x080fe40000410000 */
[----:B------:R-:W-:-:S03]  /*7730*/  @P5 FMUL.FTZ R4, R173, R174 ;  /* 0x000000aead045220 */ /* 0x000fc60000410000 */
[----:B------:R-:W-:Y:S01]  /*7740*/  FSEL R172, R172, RZ, P5 ;  /* 0x000000ffacac7208 */ /* 0x000fe20002800000 */
[----:B------:R-:W-:-:S03]  /*7750*/  FADD.FTZ R37, R37, R4 ;  /* 0x0000000425257221 */ /* 0x000fc60000010000 */
[----:B------:R-:W-:-:S04]  /*7760*/  F2FP.F16.F32.PACK_AB R172, RZ, R172 ;  /* 0x000000acffac723e */ /* 0x000fc800000000ff */
[----:B------:R-:W-:-:S07]  /*7770*/  PRMT R164, R164, 0x5410, R172 ;  /* 0x00005410a4a47816 */ /* 0x000fce00000000ac */
.L_x_6074:
[----:B------:R-:W-:Y:S05]  /*7780*/  @!P4 BRA `(.L_x_6075) ;  /* 0x00000000003cc947 */ /* 0x000fea0003800000 */
        /* <DEDUP_REMOVED lines=15> */
.L_x_6075:
        /* <DEDUP_REMOVED lines=16> */
.L_x_6076:
        /* <DEDUP_REMOVED lines=16> */
.L_x_6077:
        /* <DEDUP_REMOVED lines=16> */
.L_x_6078:
        /* <DEDUP_REMOVED lines=16> */
.L_x_6079:
[----:B------:R-:W-:Y:S05]  /*7c80*/  @!P4 BRA `(.L_x_6072) ;  /* 0x0000001000acc947 */ /* 0x000fea0003800000 */
[----:B------:R-:W-:Y:S01]  /*7c90*/  @P6 FFMA.FTZ R8, R222, R8, R7 ;  /* 0x00000008de086223 */ /* 0x000fe20000010007 */
[----:B-----5:R-:W-:Y:S01]  /*7ca0*/  HADD2.F32 R7, -RZ, R159.H1_H1 ;  /* 0x3000009fff077230 */ /* 0x020fe20000004100 */
[----:B------:R-:W-:Y:S02]  /*7cb0*/  ISETP.GE.U32.AND P5, PT, R200, RZ, PT ;  /* 0x000000ffc800720c */ /* 0x000fe40003fa6070 */
[----:B------:R-:W-:Y:S01]  /*7cc0*/  @P6 FADD.FTZ R8, R219, -R8 ;  /* 0x80000008db086221 */ /* 0x000fe20000010000 */
[----:B------:R-:W-:Y:S02]  /*7cd0*/  MOV R4, RZ ;  /* 0x000000ff00047202 */ /* 0x000fe40000000f00 */
[----:B------:R-:W-:Y:S01]  /*7ce0*/  ISETP.GE.U32.AND.EX P5, PT, R201, 0x1000000, PT, P5 ;  /* 0x01000000c900780c */ /* 0x000fe20003fa6150 */
[----:B------:R-:W-:-:S04]  /*7cf0*/  @P6 FFMA.FTZ R7, R6, R8, R7 ;  /* 0x0000000806076223 */ /* 0x000fc80000010007 */
[----:B------:R-:W-:-:S04]  /*7d00*/  FMUL.FTZ R7, R7, UR17 ;  /* 0x0000001107077c20 */ /* 0x000fc80008410000 */
[----:B------:R-:W-:-:S04]  /*7d10*/  FMUL.FTZ R8, R7, UR16 ;  /* 0x0000001007087c20 */ /* 0x000fc80008410000 */
[----:B------:R-:W-:Y:S01]  /*7d20*/  FMUL.FTZ R6, R107, R8 ;  /* 0x000000086b067220 */ /* 0x000fe20000410000 */
[----:B------:R-:W-:-:S04]  /*7d30*/  @P5 HADD2.F32 R7, -RZ, R163.H1_H1 ;  /* 0x300000a3ff075230 */ /* 0x000fc80000004100 */
[----:B------:R-:W-:Y:S01]  /*7d40*/  FSEL R6, R6, RZ, P5 ;  /* 0x000000ff06067208 */ /* 0x000fe20002800000 */
[----:B------:R-:W-:-:S03]  /*7d50*/  @P5 FMUL.FTZ R4, R7, R8 ;  /* 0x0000000807045220 */ /* 0x000fc60000410000 */
[----:B------:R-:W-:Y:S01]  /*7d60*/  F2FP.F16.F32.PACK_AB R6, RZ, R6 ;  /* 0x00000006ff06723e */ /* 0x000fe200000000ff */
[----:B------:R-:W-:-:S03]  /*7d70*/  FADD.FTZ R35, R35, R4 ;  /* 0x0000000423237221 */ /* 0x000fc60000010000 */
[----:B0-2---:R-:W-:Y:S01]  /*7d80*/  PRMT R167, R167, 0x5410, R6 ;  /* 0x00005410a7a77816 */ /* 0x005fe20000000006 */
[----:B------:R-:W-:Y:S06]  /*7d90*/  BRA `(.L_x_6072) ;  /* 0x0000001000687947 */ /* 0x000fec0003800000 */
.L_x_6063:
        /* <DEDUP_REMOVED lines=42> */
.L_x_6081:
[----:B------:R-:W-:Y:S02]  /*8040*/  F2FP.F16.F32.PACK_AB R168, RZ, R170 ;  /* 0x000000aaffa8723e */ /* 0x000fe400000000ff */
        /* <DEDUP_REMOVED lines=13> */
.L_x_6082:
[----:B------:R-:W-:Y:S02]  /*8120*/  F2FP.F16.F32.PACK_AB R7, RZ, R169 ;  /* 0x000000a9ff07723e */ /* 0x000fe400000000ff */
        /* <DEDUP_REMOVED lines=13> */
.L_x_6083:
        /* <DEDUP_REMOVED lines=14> */
.L_x_6084:
        /* <DEDUP_REMOVED lines=14> */
.L_x_6085:
[----:B------:R-:W-:Y:S02]  /*83c0*/  F2FP.F16.F32.PACK_AB R170, RZ, R173 ;  /* 0x000000adffaa723e */ /* 0x000fe400000000ff */
        /* <DEDUP_REMOVED lines=13> */
.L_x_6086:
        /* <DEDUP_REMOVED lines=15> */
.L_x_6087:
        /* <DEDUP_REMOVED lines=18> */
.L_x_6080:
        /* <DEDUP_REMOVED lines=17> */
.L_x_6088:
        /* <DEDUP_REMOVED lines=8> */
[----:B------:R-:W-:Y:S02]  /*8840*/  @P6 HADD2.F32 R175, -RZ, R160.H1_H1 ;  /* 0x300000a0ffaf6230 */ /* 0x000fe40000004100 */
        /* <DEDUP_REMOVED lines=8> */
.L_x_6089:
        /* <DEDUP_REMOVED lines=17> */
.L_x_6090:
        /* <DEDUP_REMOVED lines=17> */
.L_x_6091:
        /* <DEDUP_REMOVED lines=17> */
.L_x_6092:
        /* <DEDUP_REMOVED lines=17> */
.L_x_6093:
        /* <DEDUP_REMOVED lines=17> */
.L_x_6094:
        /* <DEDUP_REMOVED lines=18> */
.L_x_6072:
[----:B0-2---:R-:W0:Y:S08]  /*8f40*/  @P0 LDC.64 R172, c[0x0][0x478] ;  /* 0x00011e00ffac0b82 */ /* 0x005e300000000a00 */
[----:B------:R-:W1:Y:S01]  /*8f50*/  @P4 LDC.64 R6, c[0x0][0x468] ;  /* 0x00011a00ff064b82 */ /* 0x000e620000000a00 */
[----:B0-----:R-:W-:-:S05]  /*8f60*/  @P0 IMAD.WIDE.U32 R172, R179, 0x10, R172 ;  /* 0x00000010b3ac0825 */ /* 0x001fca00078e00ac */
[----:B------:R3:W-:Y:S01]  /*8f70*/  @P0 STG.E.128 desc[UR10][R172.64], R168 ;  /* 0x000000a8ac000986 */ /* 0x0007e2000c101d0a */
[----:B-1----:R-:W-:-:S05]  /*8f80*/  @P4 IMAD.WIDE.U32 R6, R177, 0x10, R6 ;  /* 0x00000010b1064825 */ /* 0x002fca00078e0006 */
[----:B------:R3:W-:Y:S02]  /*8f90*/  @P4 STG.E.128 desc[UR10][R6.64], R164 ;  /* 0x000000a406004986 */ /* 0x0007e4000c101d0a */
.L_x_6061:
[----:B------:R-:W-:Y:S05]  /*8fa0*/  BSYNC.RECONVERGENT B0 ;  /* 0x0000000000007941 */ /* 0x000fea0003800200 */
.L_x_6060:
[----:B---3--:R-:W1:Y:S01]  /*8fb0*/  LDC.64 R6, c[0x0][0x380] ;  /* 0x0000e000ff067b82 */ /* 0x008e620000000a00 */
[----:B------:R-:W-:Y:S01]  /*8fc0*/  UPLOP3.LUT UP1, UPT, UPT, UPT, UP1, 0x40, 0x4 ;  /* 0x000000000004789c */ /* 0x000fe20003f2e810 */
[----:B-1----:R-:W-:-:S04]  /*8fd0*/  IADD3 R5, PT, PT, R5, R6, RZ ;  /* 0x0000000605057210 */ /* 0x002fc80007ffe0ff */
[----:B------:R-:W-:-:S13]  /*8fe0*/  ISETP.GE.AND P0, PT, R5, R7, PT ;  /* 0x000000070500720c */ /* 0x000fda0003f06270 */
[----:B------:R-:W-:Y:S05]  /*8ff0*/  @!P0 BRA `(.L_x_6095) ;  /* 0xffffff7400e88947 */ /* 0x000fea000383ffff */
.L_x_5979:
        /* <DEDUP_REMOVED lines=18> */
.L_x_6097:
[----:B------:R-:W-:Y:S05]  /*9120*/  BSYNC.RECONVERGENT B0 ;  /* 0x0000000000007941 */ /* 0x000fea0003800200 */
.L_x_6096:
        /* <DEDUP_REMOVED lines=15> */
.L_x_6099:
[----:B------:R-:W-:Y:S05]  /*9220*/  BSYNC.RECONVERGENT B0 ;  /* 0x0000000000007941 */ /* 0x000fea0003800200 */
.L_x_6098:
        /* <DEDUP_REMOVED lines=14> */
.L_x_6100:
        /* <DEDUP_REMOVED lines=15> */
.L_x_10771:


//--------------------- .text._ZN10layer_norm22ln_bwd_finalize_kernelINS_22Kernel_traits_finalizeILj6144Ef6__halfS2_S2_fjLb1ELj1024ELj4ENS_18Kernel_traits_baseILj6144EfS2_S2_S2_fjLj1024EEEEELb1ELb1EEEvNS_9BwdParamsE --------------------------
	.section	.text._ZN10layer_norm22ln_bwd_finalize_kernelINS_22Kernel_traits_finalizeILj6144Ef6__halfS2_S2_fjLb1ELj1024ELj4ENS_18Kernel_traits_baseILj6144EfS2_S2_S2_fjLj1024EEEEELb1ELb1EEEvNS_9BwdParamsE,"ax",@progbits
	.align	128
        .global         _ZN10layer_norm22ln_bwd_finalize_kernelINS_22Kernel_traits_finalizeILj6144Ef6__halfS2_S2_fjLb1ELj1024ELj4ENS_18Kernel_traits_baseILj6144EfS2_S2_S2_fjLj1024EEEEELb1ELb1EEEvNS_9BwdParamsE
        .type           _ZN10layer_norm22ln_bwd_finalize_kernelINS_22Kernel_traits_finalizeILj6144Ef6__halfS2_S2_fjLb1ELj1024ELj4ENS_18Kernel_traits_baseILj6144EfS2_S2_S2_fjLj1024EEEEELb1ELb1EEEvNS_9BwdParamsE,@function
        .size           _ZN10layer_norm22ln_bwd_finalize_kernelINS_22Kernel_traits_finalizeILj6144Ef6__halfS2_S2_fjLb1ELj1024ELj4ENS_18Kernel_traits_baseILj6144EfS2_S2_S2_fjLj1024EEEEELb1ELb1EEEvNS_9BwdParamsE,(.L_x_10772 - _ZN10layer_norm22ln_bwd_finalize_kernelINS_22Kernel_traits_finalizeILj6144Ef6__halfS2_S2_fjLb1ELj1024ELj4ENS_18Kernel_traits_baseILj6144EfS2_S2_S2_fjLj1024EEEEELb1ELb1EEEvNS_9BwdParamsE)
        .other          _ZN10layer_norm22ln_bwd_finalize_kernelINS_22Kernel_traits_finalizeILj6144Ef6__halfS2_S2_fjLb1ELj1024ELj4ENS_18Kernel_traits_baseILj6144EfS2_S2_S2_fjLj1024EEEEELb1ELb1EEEvNS_9BwdParamsE,@"STO_CUDA_ENTRY STV_DEFAULT"
_ZN10layer_norm22ln_bwd_finalize_kernelINS_22Kernel_traits_finalizeILj6144Ef6__halfS2_S2_fjLb1ELj1024ELj4ENS_18Kernel_traits_baseILj6144EfS2_S2_S2_fjLj1024EEEEELb1ELb1EEEvNS_9BwdParamsE:
.text._ZN10layer_norm22ln_bwd_finalize_kernelINS_22Kernel_traits_finalizeILj6144Ef6__halfS2_S2_fjLb1ELj1024ELj4ENS_18Kernel_traits_baseILj6144EfS2_S2_S2_fjLj1024EEEEELb1ELb1EEEvNS_9BwdParamsE:
        /* <DEDUP_REMOVED lines=56> */
.L_x_6105:
        /* <DEDUP_REMOVED lines=87> */
.L_x_6104:
[----:B------:R-:W-:Y:S05]  /*08f0*/  BSYNC.RECONVERGENT B1 ;  /* 0x0000000000017941 */ /* 0x000fea0003800200 */
.L_x_6103:
        /* <DEDUP_REMOVED lines=51> */
.L_x_6107:
[----:B------:R-:W-:Y:S05]  /*0c30*/  BSYNC.RECONVERGENT B1 ;  /* 0x0000000000017941 */ /* 0x000fea0003800200 */
.L_x_6106:
        /* <DEDUP_REMOVED lines=30> */
.L_x_6109:
[----:B------:R-:W-:Y:S05]  /*0e20*/  BSYNC.RECONVERGENT B1 ;  /* 0x0000000000017941 */ /* 0x000fea0003800200 */
.L_x_6108:
        /* <DEDUP_REMOVED lines=15> */
.L_x_6102:
[----:B------:R-:W-:Y:S05]  /*0f20*/  BSYNC.RECONVERGENT B0 ;  /* 0x0000000000007941 */ /* 0x000fea0003800200 */
.L_x_6101:
        /* <DEDUP_REMOVED lines=72> */
.L_x_6110:
        /* <DEDUP_REMOVED lines=13> */
.L_x_10772:


//--------------------- .text._ZN10layer_norm13ln_bwd_kernelINS_13Kernel_traitsIf6__halfS2_S2_fjLj6144ELj1ELj1ELj8ELj16ENS_18Kernel_traits_baseILj6144EfS2_S2_S2_fjLj256EEEEELb1ELb1ELb1ELb1EEEvNS_9BwdParamsE --------------------------
	.section	.text._ZN10layer_norm13ln_bwd_kernelINS_13Kernel_traitsIf6__halfS2_S2_fjLj6144ELj1ELj1ELj8ELj16ENS_18Kernel_traits_baseILj6144EfS2_S2_S2_fjLj256EEEEELb1ELb1ELb1ELb1EEEvNS_9BwdParamsE,"ax",@progbits
	.align	128
        .global         _ZN10layer_norm13ln_bwd_kernelINS_13Kernel_traitsIf6__halfS2_S2_fjLj6144ELj1ELj1ELj8ELj16ENS_18Kernel_traits_baseILj6144EfS2_S2_S2_fjLj256EEEEELb1ELb1ELb1ELb1EEEvNS_9BwdParamsE
        .type           _ZN10layer_norm13ln_bwd_kernelINS_13Kernel_traitsIf6__halfS2_S2_fjLj6144ELj1ELj1ELj8ELj16ENS_18Kernel_traits_baseILj6144EfS2_S2_S2_fjLj256EEEEELb1ELb1ELb1ELb1EEEvNS_9BwdParamsE,@function
        .size           _ZN10layer_norm13ln_bwd_kernelINS_13Kernel_traitsIf6__halfS2_S2_fjLj6144ELj1ELj1ELj8ELj16ENS_18Kernel_traits_baseILj6144EfS2_S2_S2_fjLj256EEEEELb1ELb1ELb1ELb1EEEvNS_9BwdParamsE,(.L_x_10773 - _ZN10layer_norm13ln_bwd_kernelINS_13Kernel_traitsIf6__halfS2_S2_fjLj6144ELj1ELj1ELj8ELj16ENS_18Kernel_traits_baseILj6144EfS2_S2_S2_fjLj256EEEEELb1ELb1ELb1ELb1EEEvNS_9BwdParamsE)
        .other          _ZN10layer_norm13ln_bwd_kernelINS_13Kernel_traitsIf6__halfS2_S2_fjLj6144ELj1ELj1ELj8ELj16ENS_18Kernel_traits_baseILj6144EfS2_S2_S2_fjLj256EEEEELb1ELb1ELb1ELb1EEEvNS_9BwdParamsE,@"STO_CUDA_ENTRY STV_DEFAULT"
_ZN10layer_norm13ln_bwd_kernelINS_13Kernel_traitsIf6__halfS2_S2_fjLj6144ELj1ELj1ELj8ELj16ENS_18Kernel_traits_baseILj6144EfS2_S2_S2_fjLj256EEEEELb1ELb1ELb1ELb1EEEvNS_9BwdParamsE:
.text._ZN10layer_norm13ln_bwd_kernelINS_13Kernel_traitsIf6__halfS2_S2_fjLj6144ELj1ELj1ELj8ELj16ENS_18Kernel_traits_baseILj6144EfS2_S2_S2_fjLj256EEEEELb1ELb1ELb1ELb1EEEvNS_9BwdParamsE:
        /* <DEDUP_REMOVED lines=68> */
.L_x_6214:
        /* <DEDUP_REMOVED lines=29> */
[C---:B--2---:R-:W-:Y:S02]  /*0610*/  IMAD.WIDE.U32 R176, R3.reuse, 0x10, R154 ;  /* 0x0000001003b07825 */ /* 0x044fe400078e009a */
[----:B------:R-:W2:Y:S02]  /*0620*/  LDG.E.128 R180, desc[UR12][R180.64] ;  /* 0x0000000cb4b47981 */ /* 0x000ea4000c1e1d00 */
[----:B------:R-:W-:Y:S02]  /*0630*/  IMAD.WIDE R150, R0, 0x4, R152 ;  /* 0x0000000400967825 */ /* 0x000fe400078e0298 */
[----:B------:R-:W3:Y:S01]  /*0640*/  LDG.E.128 R176, desc[UR12][R176.64] ;  /* 0x0000000cb0b07981 */ /* 0x000ee2000c1e1d00 */
[----:B------:R-:W-:Y:S01]  /*0650*/  IADD3 R157, PT, PT, R3, 0x100, RZ ;  /* 0x00000100039d7810 */ /* 0x000fe20007ffe0ff */
[----:B------:R-:W-:Y:S02]  /*0660*/  IMAD.WIDE.U32 R172, R149, 0x10, R160 ;  /* 0x0000001095ac7825 */ /* 0x000fe400078e00a0 */
[----:B------:R1:W4:Y:S04]  /*0670*/  LDG.E R198, desc[UR12][R150.64] ;  /* 0x0000000c96c67981 */ /* 0x000328000c1e1900 */
[----:B------:R-:W4:Y:S01]  /*0680*/  LDG.E.128 R172, desc[UR12][R172.64] ;  /* 0x0000000cacac7981 */ /* 0x000f22000c1e1d00 */
[----:B------:R-:W-:Y:S01]  /*0690*/  IMAD.WIDE.U32 R156, R157, 0x10, R154 ;  /* 0x000000109d9c7825 */ /* 0x000fe200078e009a */
[----:B------:R-:W-:-:S02]  /*06a0*/  IADD3 R171, PT, PT, R167, 0x200, RZ ;  /* 0x00000200a7ab7810 */ /* 0x000fc40007ffe0ff */
[----:B------:R-:W-:-:S03]  /*06b0*/  IADD3 R153, PT, PT, R3, 0x200, RZ ;  /* 0x0000020003997810 */ /* 0x000fc60007ffe0ff */
[----:B------:R-:W-:Y:S01]  /*06c0*/  IMAD.WIDE.U32 R160, R171, 0x10, R160 ;  /* 0x00000010aba07825 */ /* 0x000fe200078e00a0 */
[----:B------:R-:W4:Y:S03]  /*06d0*/  LDG.E.128 R156, desc[UR12][R156.64] ;  /* 0x0000000c9c9c7981 */ /* 0x000f26000c1e1d00 */
[----:B------:R-:W-:Y:S02]  /*06e0*/  IMAD.WIDE.U32 R152, R153, 0x10, R154 ;  /* 0x0000001099987825 */ /* 0x000fe400078e009a */
[----:B------:R-:W4:Y:S04]  /*06f0*/  LDG.E.128 R160, desc[UR12][R160.64] ;  /* 0x0000000ca0a07981 */ /* 0x000f28000c1e1d00 */
[----:B------:R-:W4:Y:S01]  /*0700*/  LDG.E.128 R152, desc[UR12][R152.64] ;  /* 0x0000000c98987981 */ /* 0x000f22000c1e1d00 */
        /* <DEDUP_REMOVED lines=26> */
[--C-:B--2---:R-:W-:Y:S02]  /*08b0*/  HADD2.F32 R3, -RZ, R180.reuse.H0_H0 ;  /* 0x200000b4ff037230 */ /* 0x104fe40000004100 */
[----:B------:R-:W-:Y:S02]  /*08c0*/  HADD2.F32 R149, -RZ, R180.H1_H1 ;  /* 0x300000b4ff957230 */ /* 0x000fe40000004100 */
[----:B---3--:R-:W-:-:S02]  /*08d0*/  HADD2.F32 R185, -RZ, R177.H0_H0 ;  /* 0x200000b1ffb97230 */ /* 0x008fc40000004100 */
[----:B------:R-:W-:Y:S01]  /*08e0*/  HADD2.F32 R180, -RZ, R177.H1_H1 ;  /* 0x300000b1ffb47230 */ /* 0x000fe20000004100 */
[----:B----4-:R-:W-:Y:S01]  /*08f0*/  FSEL R198, R198, RZ, !P0 ;  /* 0x000000ffc6c67208 */ /* 0x010fe20004000000 */
[--C-:B------:R-:W-:Y:S02]  /*0900*/  HADD2.F32 R189, -RZ, R181.reuse.H0_H0 ;  /* 0x200000b5ffbd7230 */ /* 0x100fe40000004100 */
[----:B------:R-:W-:Y:S02]  /*0910*/  HADD2.F32 R190, -RZ, R181.H1_H1 ;  /* 0x300000b5ffbe7230 */ /* 0x000fe40000004100 */
[----:B------:R-:W-:Y:S02]  /*0920*/  HADD2.F32 R177, -RZ, R172.H0_H0 ;  /* 0x200000acffb17230 */ /* 0x000fe40000004100 */
[--C-:B------:R-:W-:Y:S02]  /*0930*/  HADD2.F32 R181, -RZ, R178.reuse.H0_H0 ;  /* 0x200000b2ffb57230 */ /* 0x100fe40000004100 */
[----:B------:R-:W-:-:S02]  /*0940*/  HADD2.F32 R184, -RZ, R178.H1_H1 ;  /* 0x300000b2ffb87230 */ /* 0x000fc40000004100 */
[----:B------:R-:W-:Y:S02]  /*0950*/  HADD2.F32 R172, -RZ, R172.H1_H1 ;  /* 0x300000acffac7230 */ /* 0x000fe40000004100 */
[--C-:B------:R-:W-:Y:S02]  /*0960*/  HADD2.F32 R178, -RZ, R173.reuse.H0_H0 ;  /* 0x200000adffb27230 */ /* 0x100fe40000004100 */
[----:B0-----:R-:W-:Y:S02]  /*0970*/  HADD2.F32 R186, -RZ, R173.H1_H1 ;  /* 0x300000adffba7230 */ /* 0x001fe40000004100 */
[C---:B------:R-:W-:Y:S01]  /*0980*/  FADD.FTZ R173, -R198.reuse, R149 ;  /* 0x00000095c6ad7221 */ /* 0x040fe20000010100 */
[--C-:B------:R-:W-:Y:S02]  /*0990*/  HADD2.F32 R171, -RZ, R176.reuse.H0_H0 ;  /* 0x200000b0ffab7230 */ /* 0x100fe40000004100 */
[----:B------:R-:W-:Y:S01]  /*09a0*/  FADD.FTZ R221, -R198, R172 ;  /* 0x000000acc6dd7221 */ /* 0x000fe20000010100 */
[----:B------:R-:W-:-:S02]  /*09b0*/  HADD2.F32 R176, -RZ, R176.H1_H1 ;  /* 0x300000b0ffb07230 */ /* 0x000fc40000004100 */
[----:B------:R-:W-:Y:S01]  /*09c0*/  FMUL.FTZ R172, R170, R173 ;  /* 0x000000adaaac7220 */ /* 0x000fe20000410000 */
[--C-:B------:R-:W-:Y:S02]  /*09d0*/  HADD2.F32 R193, -RZ, R182.reuse.H0_H0 ;  /* 0x200000b6ffc17230 */ /* 0x100fe40000004100 */
[--C-:B------:R-:W-:Y:S02]  /*09e0*/  HADD2.F32 R197, -RZ, R175.reuse.H0_H0 ;  /* 0x200000afffc57230 */ /* 0x100fe40000004100 */
[----:B------:R-:W-:Y:S02]  /*09f0*/  HADD2.F32 R207, -RZ, R175.H1_H1 ;  /* 0x300000afffcf7230 */ /* 0x000fe40000004100 */
[C---:B------:R-:W-:Y:S01]  /*0a00*/  FADD.FTZ R175, -R198.reuse, R190 ;  /* 0x000000bec6af7221 */ /* 0x040fe20000010100 */
[----:B------:R-:W-:Y:S02]  /*0a10*/  HADD2.F32 R182, -RZ, R182.H1_H1 ;  /* 0x300000b6ffb67230 */ /* 0x000fe40000004100 */
[----:B------:R-:W-:Y:S01]  /*0a20*/  FADD.FTZ R3, -R198, R3 ;  /* 0x00000003c6037221 */ /* 0x000fe20000010100 */
[----:B------:R-:W-:-:S02]  /*0a30*/  HADD2.F32 R194, -RZ, R174.H0_H0 ;  /* 0x200000aeffc27230 */ /* 0x000fc40000004100 */
[----:B------:R-:W-:Y:S01]  /*0a40*/  FADD.FTZ R77, R77, R176 ;  /* 0x000000b04d4d7221 */ /* 0x000fe20000010000 */
[--C-:B------:R-:W-:Y:S02]  /*0a50*/  HADD2.F32 R150, -RZ, R183.reuse.H0_H0 ;  /* 0x200000b7ff967230 */ /* 0x100fe40000004100 */
[-C--:B------:R-:W-:Y:S01]  /*0a60*/  FFMA.FTZ R53, R172, R176.reuse, R53 ;  /* 0x000000b0ac357223 */ /* 0x080fe20000010035 */
[----:B------:R-:W-:Y:S02]  /*0a70*/  HADD2.F32 R151, -RZ, R183.H1_H1 ;  /* 0x300000b7ff977230 */ /* 0x000fe40000004100 */
[----:B------:R-:W-:Y:S01]  /*0a80*/  FMUL.FTZ R173, R49, R176 ;  /* 0x000000b031ad7220 */ /* 0x000fe20000410000 */
[----:B------:R-:W-:Y:S02]  /*0a90*/  HADD2.F32 R174, -RZ, R174.H1_H1 ;  /* 0x300000aeffae7230 */ /* 0x000fe40000004100 */
[----:B------:R-:W-:Y:S01]  /*0aa0*/  FADD.FTZ R193, -R198, R193 ;  /* 0x000000c1c6c17221 */ /* 0x000fe20000010100 */
[----:B------:R-:W-:-:S02]  /*0ab0*/  HADD2.F32 R183, -RZ, R179.H0_H0 ;  /* 0x200000b3ffb77230 */ /* 0x000fc40000004100 */
[----:B------:R-:W-:Y:S01]  /*0ac0*/  FMUL.FTZ R176, R170, R175 ;  /* 0x000000afaab07220 */ /* 0x000fe20000410000 */
[----:B------:R-:W-:Y:S02]  /*0ad0*/  HADD2.F32 R188, -RZ, R179.H1_H1 ;  /* 0x300000b3ffbc7230 */ /* 0x000fe40000004100 */
[----:B------:R-:W-:Y:S01]  /*0ae0*/  FADD.FTZ R179, -R198, R182 ;  /* 0x000000b6c6b37221 */ /* 0x000fe20000010100 */
[----:B------:R-:W-:Y:S01]  /*0af0*/  FMUL.FTZ R3, R170, R3 ;  /* 0x00000003aa037220 */ /* 0x000fe20000410000 */
[C---:B------:R-:W-:Y:S01]  /*0b00*/  FADD.FTZ R189, -R198.reuse, R189 ;  /* 0x000000bdc6bd7221 */ /* 0x040fe20000010100 */
[C---:B------:R-:W-:Y:S01]  /*0b10*/  FADD.FTZ R217, -R198.reuse, R177 ;  /* 0x000000b1c6d97221 */ /* 0x040fe20000010100 */
[----:B------:R-:W-:Y:S01]  /*0b20*/  FADD.FTZ R229, -R198, R174 ;  /* 0x000000aec6e57221 */ /* 0x000fe20000010100 */
[----:B------:R-:W-:Y:S01]  /*0b30*/  FADD.FTZ R79, R79, R180 ;  /* 0x000000b44f4f7221 */ /* 0x000fe20000010000 */
[----:B------:R-:W-:Y:S01]  /*0b40*/  FMUL.FTZ R175, R170, R193 ;  /* 0x000000c1aaaf7220 */ /* 0x000fe20000410000 */
[-C--:B------:R-:W-:Y:S01]  /*0b50*/  FFMA.FTZ R55, R176, R180.reuse, R55 ;  /* 0x000000b4b0377223 */ /* 0x080fe20000010037 */
[----:B------:R-:W-:Y:S01]  /*0b60*/  FMUL.FTZ R177, R51, R180 ;  /* 0x000000b433b17220 */ /* 0x000fe20000410000 */
[----:B------:R-:W-:Y:S01]  /*0b70*/  FADD.FTZ R211, -R198, R150 ;  /* 0x00000096c6d37221 */ /* 0x000fe20000010100 */
[----:B------:R-:W-:Y:S01]  /*0b80*/  FADD.FTZ R76, R76, R171 ;  /* 0x000000ab4c4c7221 */ /* 0x000fe20000010000 */
[-C--:B------:R-:W-:Y:S01]  /*0b90*/  FFMA.FTZ R52, R3, R171.reuse, R52 ;  /* 0x000000ab03347223 */ /* 0x080fe20000010034 */
[----:B------:R-:W-:Y:S01]  /*0ba0*/  FMUL.FTZ R174, R48, R171 ;  /* 0x000000ab30ae7220 */ /* 0x000fe20000410000 */
[----:B------:R-:W-:Y:S01]  /*0bb0*/  FMUL.FTZ R180, R170, R179 ;  /* 0x000000b3aab47220 */ /* 0x000fe20000410000 */
[----:B------:R-:W-:Y:S01]  /*0bc0*/  FADD.FTZ R215, -R198, R151 ;  /* 0x00000097c6d77221 */ /* 0x000fe20000010100 */
[----:B------:R-:W-:Y:S01]  /*0bd0*/  FMUL.FTZ R171, R170, R189 ;  /* 0x000000bdaaab7220 */ /* 0x000fe20000410000 */
[----:B------:R-:W-:Y:S01]  /*0be0*/  FADD.FTZ R80, R80, R181 ;  /* 0x000000b550507221 */ /* 0x000fe20000010000 */
[-C--:B------:R-:W-:Y:S01]  /*0bf0*/  FFMA.FTZ R56, R175, R181.reuse, R56 ;  /* 0x000000b5af387223 */ /* 0x080fe20000010038 */
[----:B------:R-:W-:Y:S01]  /*0c00*/  FMUL.FTZ R182, R44, R181 ;  /* 0x000000b52cb67220 */ /* 0x000fe20000410000 */
[----:B------:R-:W-:Y:S01]  /*0c10*/  FADD.FTZ R223, -R198, R178 ;  /* 0x000000b2c6df7221 */ /* 0x000fe20000010100 */
[----:B------:R-:W-:Y:S01]  /*0c20*/  FADD.FTZ R81, R81, R184 ;  /* 0x000000b851517221 */ /* 0x000fe20000010000 */
[----:B------:R-:W-:Y:S01]  /*0c30*/  FMUL.FTZ R179, R170, R211 ;  /* 0x000000d3aab37220 */ /* 0x000fe20000410000 */
[-C--:B------:R-:W-:Y:S01]  /*0c40*/  FFMA.FTZ R57, R180, R184.reuse, R57 ;  /* 0x000000b8b4397223 */ /* 0x080fe20000010039 */
[----:B------:R-:W-:Y:S01]  /*0c50*/  FMUL.FTZ R181, R45, R184 ;  /* 0x000000b82db57220 */ /* 0x000fe20000410000 */
[----:B------:R-:W-:-:S02]  /*0c60*/  HADD2.F32 R187, -RZ, R156.H0_H0 ;  /* 0x2000009cffbb7230 */ /* 0x000fc40000004100 */
[----:B------:R-:W-:Y:S01]  /*0c70*/  FADD.FTZ R78, R78, R185 ;  /* 0x000000b94e4e7221 */ /* 0x000fe20000010000 */
[-C--:B------:R-:W-:Y:S01]  /*0c80*/  FFMA.FTZ R54, R171, R185.reuse, R54 ;  /* 0x000000b9ab367223 */ /* 0x080fe20000010036 */
[----:B------:R-:W-:Y:S01]  /*0c90*/  FMUL.FTZ R178, R50, R185 ;  /* 0x000000b932b27220 */ /* 0x000fe20000410000 */
[C---:B------:R-:W-:Y:S01]  /*0ca0*/  FMUL.FTZ R184, R170.reuse, R215 ;  /* 0x000000d7aab87220 */ /* 0x040fe20000410000 */
[----:B------:R-:W-:Y:S01]  /*0cb0*/  FMUL.FTZ R185, R170, R217 ;  /* 0x000000d9aab97220 */ /* 0x000fe20000410000 */
[----:B------:R-:W-:Y:S01]  /*0cc0*/  FADD.FTZ R225, -R198, R186 ;  /* 0x000000bac6e17221 */ /* 0x000fe20000010100 */
[----:B------:R-:W-:Y:S01]  /*0cd0*/  FADD.FTZ R82, R82, R183 ;  /* 0x000000b752527221 */ /* 0x000fe20000010000 */
[-C--:B------:R-:W-:Y:S01]  /*0ce0*/  FFMA.FTZ R58, R179, R183.reuse, R58 ;  /* 0x000000b7b33a7223 */ /* 0x080fe2000001003a */
[----:B------:R-:W-:Y:S01]  /*0cf0*/  FMUL.FTZ R186, R46, R183 ;  /* 0x000000b72eba7220 */ /* 0x000fe20000410000 */
[----:B------:R-:W-:Y:S02]  /*0d00*/  HADD2.F32 R192, -RZ, R156.H1_H1 ;  /* 0x3000009cffc07230 */ /* 0x000fe40000004100 */
[----:B------:R-:W-:Y:S01]  /*0d10*/  FADD.FTZ R83, R83, R188 ;  /* 0x000000bc53537221 */ /* 0x000fe20000010000 */
[-C--:B------:R-:W-:Y:S01]  /*0d20*/  FFMA.FTZ R59, R184, R188.reuse, R59 ;  /* 0x000000bcb83b7223 */ /* 0x080fe2000001003b */
[----:B------:R-:W-:Y:S01]  /*0d30*/  FMUL.FTZ R183, R47, R188 ;  /* 0x000000bc2fb77220 */ /* 0x000fe20000410000 */
[----:B------:R-:W-:-:S02]  /*0d40*/  HADD2.F32 R191, -RZ, R157.H0_H0 ;  /* 0x2000009dffbf7230 */ /* 0x000fc40000004100 */
[----:B------:R-:W-:Y:S01]  /*0d50*/  FADD.FTZ R84, R84, R187 ;  /* 0x000000bb54547221 */ /* 0x000fe20000010000 */
[--C-:B------:R-:W-:Y:S02]  /*0d60*/  HADD2.F32 R201, -RZ, R160.reuse.H0_H0 ;  /* 0x200000a0ffc97230 */ /* 0x100fe40000004100 */
[----:B------:R-:W-:Y:S01]  /*0d70*/  FMUL.FTZ R188, R170, R221 ;  /* 0x000000ddaabc7220 */ /* 0x000fe20000410000 */
[-C--:B------:R-:W-:Y:S01]  /*0d80*/  FFMA.FTZ R60, R185, R187.reuse, R60 ;  /* 0x000000bbb93c7223 */ /* 0x080fe2000001003c */
[----:B------:R-:W-:Y:S01]  /*0d90*/  FMUL.FTZ R190, R40, R187 ;  /* 0x000000bb28be7220 */ /* 0x000fe20000410000 */
[----:B------:R-:W-:Y:S02]  /*0da0*/  HADD2.F32 R160, -RZ, R160.H1_H1 ;  /* 0x300000a0ffa07230 */ /* 0x000fe40000004100 */
[----:B------:R-:W-:Y:S01]  /*0db0*/  FMUL.FTZ R187, R170, R223 ;  /* 0x000000dfaabb7220 */ /* 0x000fe20000410000 */
[----:B------:R-:W-:Y:S01]  /*0dc0*/  FADD.FTZ R227, -R198, R194 ;  /* 0x000000c2c6e37221 */ /* 0x000fe20000010100 */
[----:B------:R-:W-:-:S02]  /*0dd0*/  HADD2.F32 R196, -RZ, R157.H1_H1 ;  /* 0x3000009dffc47230 */ /* 0x000fc40000004100 */
[----:B------:R-:W-:Y:S01]  /*0de0*/  FADD.FTZ R85, R85, R192 ;  /* 0x000000c055557221 */ /* 0x000fe20000010000 */
[--C-:B------:R-:W-:Y:S02]  /*0df0*/  HADD2.F32 R195, -RZ, R158.reuse.H0_H0 ;  /* 0x2000009effc37230 */ /* 0x100fe40000004100 */
[-C--:B------:R-:W-:Y:S01]  /*0e00*/  FFMA.FTZ R61, R188, R192.reuse, R61 ;  /* 0x000000c0bc3d7223 */ /* 0x080fe2000001003d */
[----:B------:R-:W-:Y:S02]  /*0e10*/  HADD2.F32 R200, -RZ, R158.H1_H1 ;  /* 0x3000009effc87230 */ /* 0x000fe40000004100 */
[----:B------:R-:W-:Y:S01]  /*0e20*/  FMUL.FTZ R189, R41, R192 ;  /* 0x000000c029bd7220 */ /* 0x000fe20000410000 */
[--C-:B------:R-:W-:Y:S02]  /*0e30*/  HADD2.F32 R213, -RZ, R163.reuse.H0_H0 ;  /* 0x200000a3ffd57230 */ /* 0x100fe40000004100 */
[----:B------:R-:W-:Y:S01]  /*0e40*/  FADD.FTZ R86, R86, R191 ;  /* 0x000000bf56567221 */ /* 0x000fe20000010000 */
[----:B------:R-:W-:-:S02]  /*0e50*/  HADD2.F32 R158, -RZ, R163.H1_H1 ;  /* 0x300000a3ff9e7230 */ /* 0x000fc40000004100 */
[----:B------:R-:W-:Y:S01]  /*0e60*/  FMUL.FTZ R192, R170, R225 ;  /* 0x000000e1aac07220 */ /* 0x000fe20000410000 */
[-C--:B------:R-:W-:Y:S01]  /*0e70*/  FFMA.FTZ R62, R187, R191.reuse, R62 ;  /* 0x000000bfbb3e7223 */ /* 0x080fe2000001003e */
[----:B------:R-:W-:Y:S01]  /*0e80*/  FMUL.FTZ R194, R42, R191 ;  /* 0x000000bf2ac27220 */ /* 0x000fe20000410000 */
[----:B------:R-:W-:Y:S01]  /*0e90*/  FADD.FTZ R163, -R198, R160 ;  /* 0x000000a0c6a37221 */ /* 0x000fe20000010100 */
[----:B------:R-:W-:Y:S01]  /*0ea0*/  FMUL.FTZ R191, R170, R227 ;  /* 0x000000e3aabf7220 */ /* 0x000fe20000410000 */
[--C-:B------:R-:W-:Y:S02]  /*0eb0*/  HADD2.F32 R151, -RZ, R155.reuse.H0_H0 ;  /* 0x2000009bff977230 */ /* 0x100fe40000004100 */
[----:B------:R-:W-:Y:S01]  /*0ec0*/  FADD.FTZ R160, RZ, R174 ;  /* 0x000000aeffa07221 */ /* 0x000fe20000010000 */
[----:B------:R-:W-:Y:S02]  /*0ed0*/  HADD2.F32 R150, -RZ, R155.H1_H1 ;  /* 0x3000009bff967230 */ /* 0x000fe40000004100 */
[----:B------:R-:W-:Y:S01]  /*0ee0*/  FFMA.FTZ R155, R3, R174, RZ ;  /* 0x000000ae039b7223 */ /* 0x000fe200000100ff */
        /* <DEDUP_REMOVED lines=9> */
[----:B------:R-:W-:Y:S02]  /*0f80*/  HADD2.F32 R156, -RZ, R159.H1_H1 ;  /* 0x3000009fff9c7230 */ /* 0x000fe40000004100 */
[--C-:B------:R-:W-:Y:S02]  /*0f90*/  HADD2.F32 R209, -RZ, R162.reuse.H0_H0 ;  /* 0x200000a2ffd17230 */ /* 0x100fe40000004100 */
[----:B------:R-:W-:Y:S02]  /*0fa0*/  HADD2.F32 R157, -RZ, R162.H1_H1 ;  /* 0x300000a2ff9d7230 */ /* 0x000fe40000004100 */
[----:B------:R-:W-:Y:S01]  /*0fb0*/  FADD.FTZ R162, R195, R178 ;  /* 0x000000b2c3a27221 */ /* 0x000fe20000010000 */
[--C-:B------:R-:W-:Y:S02]  /*0fc0*/  HADD2.F32 R205, -RZ, R161.reuse.H0_H0 ;  /* 0x200000a1ffcd7230 */ /* 0x100fe40000004100 */
[----:B------:R-:W-:Y:S01]  /*0fd0*/  FFMA.FTZ R155, R171, R178, R160 ;  /* 0x000000b2ab9b7223 */ /* 0x000fe200000100a0 */
[----:B------:R-:W-:-:S02]  /*0fe0*/  HADD2.F32 R159, -RZ, R161.H1_H1 ;  /* 0x300000a1ff9f7230 */ /* 0x000fc40000004100 */
[----:B------:R-:W-:Y:S01]  /*0ff0*/  FADD.FTZ R197, -R198, R197 ;  /* 0x000000c5c6c57221 */ /* 0x000fe20000010100 */
        /* <DEDUP_REMOVED lines=63> */
[----:B------:R-:W-:Y:S02]  /*13f0*/  HADD2.F32 R153, -RZ, R154.H0_H0 ;  /* 0x2000009aff997230 */ /* 0x000fe40000004100 */
        /* <DEDUP_REMOVED lines=13> */
[----:B------:R-:W-:Y:S02]  /*14d0*/  HADD2.F32 R154, -RZ, R154.H1_H1 ;  /* 0x3000009aff9a7230 */ /* 0x000fe40000004100 */
        /* <DEDUP_REMOVED lines=22> */
[----:B------:R-:W-:Y:S06]  /*1640*/  BRA `(.L_x_6113) ;  /* 0x0000000000b47947 */ /* 0x000fec0003800000 */
.L_x_6112:
        /* <DEDUP_REMOVED lines=45> */
.L_x_6113:
        /* <DEDUP_REMOVED lines=41> */
.L_x_6115:
[----:B------:R-:W-:Y:S05]  /*1bb0*/  BSYNC.RECONVERGENT B0 ;  /* 0x0000000000007941 */ /* 0x000fea0003800200 */
.L_x_6114:
        /* <DEDUP_REMOVED lines=66> */
.L_x_6118:
        /* <DEDUP_REMOVED lines=17> */
.L_x_6119:
        /* <DEDUP_REMOVED lines=17> */
.L_x_6120:
        /* <DEDUP_REMOVED lines=17> */
.L_x_6121:
        /* <DEDUP_REMOVED lines=17> */
.L_x_6122:
        /* <DEDUP_REMOVED lines=17> */
.L_x_6123:
        /* <DEDUP_REMOVED lines=17> */
.L_x_6124:
        /* <DEDUP_REMOVED lines=19> */
.L_x_6117:
        /* <DEDUP_REMOVED lines=22> */
.L_x_6126:
        /* <DEDUP_REMOVED lines=16> */
.L_x_6127:
        /* <DEDUP_REMOVED lines=16> */
.L_x_6128:
        /* <DEDUP_REMOVED lines=21> */
.L_x_6129:
[----:B------:R-:W-:Y:S01]  /*2c20*/  FADD.FTZ R157, R186, -R159 ;  /* 0x8000009fba9d7221 */ /* 0x000fe20000010000 */
[----:B------:R-:W-:Y:S01]  /*2c30*/  F2FP.F16.F32.PACK_AB R150, RZ, R150 ;  /* 0x00000096ff96723e */ /* 0x000fe200000000ff */
        /* <DEDUP_REMOVED lines=15> */
.L_x_6130:
        /* <DEDUP_REMOVED lines=16> */
.L_x_6131:
        /* <DEDUP_REMOVED lines=15> */
.L_x_6132:
        /* <DEDUP_REMOVED lines=18> */
.L_x_6116:
        /* <DEDUP_REMOVED lines=22> */
.L_x_6134:
        /* <DEDUP_REMOVED lines=16> */
.L_x_6135:
        /* <DEDUP_REMOVED lines=16> */
.L_x_6136:
        /* <DEDUP_REMOVED lines=16> */
.L_x_6137:
        /* <DEDUP_REMOVED lines=16> */
.L_x_6138:
        /* <DEDUP_REMOVED lines=16> */
.L_x_6139:
        /* <DEDUP_REMOVED lines=16> */
.L_x_6140:
        /* <DEDUP_REMOVED lines=18> */
.L_x_6133:
        /* <DEDUP_REMOVED lines=51> */
.L_x_6141:
        /* <DEDUP_REMOVED lines=12> */
.L_x_6142:
        /* <DEDUP_REMOVED lines=12> */
.L_x_6143:
        /* <DEDUP_REMOVED lines=12> */
.L_x_6144:
        /* <DEDUP_REMOVED lines=12> */
.L_x_6145:
        /* <DEDUP_REMOVED lines=12> */
.L_x_6146:
        /* <DEDUP_REMOVED lines=12> */
.L_x_6147:
        /* <DEDUP_REMOVED lines=17> */
.L_x_6125:
        /* <DEDUP_REMOVED lines=15> */
.L_x_6148:
[----:B------:R-:W-:Y:S05]  /*4270*/  @!P1 BRA `(.L_x_6149) ;  /* 0x0000001000449947 */ /* 0x000fea0003800000 */
        /* <DEDUP_REMOVED lines=52> */
.L_x_6151:
        /* <DEDUP_REMOVED lines=12> */
.L_x_6152:
        /* <DEDUP_REMOVED lines=12> */
.L_x_6153:
        /* <DEDUP_REMOVED lines=12> */
.L_x_6154:
        /* <DEDUP_REMOVED lines=12> */
.L_x_6155:
        /* <DEDUP_REMOVED lines=12> */
.L_x_6156:
        /* <DEDUP_REMOVED lines=12> */
.L_x_6157:
        /* <DEDUP_REMOVED lines=18> */
.L_x_6150:
        /* <DEDUP_REMOVED lines=17> */
.L_x_6159:
        /* <DEDUP_REMOVED lines=16> */
.L_x_6160:
        /* <DEDUP_REMOVED lines=16> */
.L_x_6161:
        /* <DEDUP_REMOVED lines=16> */
.L_x_6162:
        /* <DEDUP_REMOVED lines=16> */
.L_x_6163:
        /* <DEDUP_REMOVED lines=16> */
.L_x_6164:
        /* <DEDUP_REMOVED lines=16> */
.L_x_6165:
        /* <DEDUP_REMOVED lines=18> */
.L_x_6149:
        /* <DEDUP_REMOVED lines=23> */
.L_x_6167:
        /* <DEDUP_REMOVED lines=16> */
.L_x_6168:
        /* <DEDUP_REMOVED lines=16> */
.L_x_6169:
        /* <DEDUP_REMOVED lines=21> */
.L_x_6170:
        /* <DEDUP_REMOVED lines=17> */
.L_x_6171:
        /* <DEDUP_REMOVED lines=16> */
.L_x_6172:
        /* <DEDUP_REMOVED lines=15> */
.L_x_6173:
        /* <DEDUP_REMOVED lines=18> */
.L_x_6166:
[----:B------:R-:W-:Y:S05]  /*5c70*/  @!P2 BRA `(.L_x_6174) ;  /* 0x000000000040a947 */ /* 0x000fea0003800000 */
[----:B0-----:R-:W-:Y:S01]  /*5c80*/  FFMA.FTZ R149, R185, R153, R152 ;  /* 0x00000099b9957223 */ /* 0x001fe20000010098 */
        /* <DEDUP_REMOVED lines=15> */
.L_x_6174:
        /* <DEDUP_REMOVED lines=17> */
.L_x_6175:
        /* <DEDUP_REMOVED lines=17> */
.L_x_6176:
        /* <DEDUP_REMOVED lines=17> */
.L_x_6177:
        /* <DEDUP_REMOVED lines=17> */
.L_x_6178:
        /* <DEDUP_REMOVED lines=17> */
.L_x_6179:
        /* <DEDUP_REMOVED lines=17> */
.L_x_6180:
[----:B------:R-:W-:Y:S05]  /*63e0*/  @!P2 BRA `(.L_x_6158) ;  /* 0x000000000044a947 */ /* 0x000fea0003800000 */
[----:B0-----:R-:W-:Y:S01]  /*63f0*/  FFMA.FTZ R148, R202, R153, R152 ;  /* 0x00000099ca947223 */ /* 0x001fe20000010098 */
[----:B------:R-:W-:Y:S02]  /*6400*/  ISETP.GT.AND P4, PT, R2, RZ, PT ;  /* 0x000000ff0200720c */ /* 0x000fe40003f84270 */
[----:B-----5:R-:W-:Y:S01]  /*6410*/  ISETP.GE.U32.AND P3, PT, R166, RZ, PT ;  /* 0x000000ffa600720c */ /* 0x020fe20003f66070 */
[----:B------:R-:W-:Y:S01]  /*6420*/  FADD.FTZ R149, R199, -R148 ;  /* 0x80000094c7957221 */ /* 0x000fe20000010000 */
[----:B------:R-:W-:Y:S02]  /*6430*/  MOV R148, RZ ;  /* 0x000000ff00947202 */ /* 0x000fe40000000f00 */
[----:B------:R-:W-:Y:S01]  /*6440*/  ISETP.GE.U32.AND.EX P3, PT, R167, 0x1000000, PT, P3 ;  /* 0x01000000a700780c */ /* 0x000fe20003f66130 */
[----:B------:R-:W-:-:S05]  /*6450*/  FMUL.FTZ R149, R170, R149 ;  /* 0x00000095aa957220 */ /* 0x000fca0000410000 */
[----:B------:R-:W-:-:S05]  /*6460*/  FSEL R149, R149, RZ, P4 ;  /* 0x000000ff95957208 */ /* 0x000fca0002000000 */
[----:B------:R-:W-:Y:S02]  /*6470*/  FMUL.FTZ R149, R149, UR17 ;  /* 0x0000001195957c20 */ /* 0x000fe40008410000 */
        /* <DEDUP_REMOVED lines=8> */
.L_x_6158:
        /* <DEDUP_REMOVED lines=12> */
.L_x_6181:
[----:B------:R-:W-:Y:S05]  /*65c0*/  @!P1 BRA `(.L_x_6182) ;  /* 0x0000001000449947 */ /* 0x000fea0003800000 */
[----:B------:R-:W-:Y:S05]  /*65d0*/  @!P0 BRA `(.L_x_6183) ;  /* 0x0000000800348947 */ /* 0x000fea0003800000 */
[----:B------:R-:W-:Y:S01]  /*65e0*/  ISETP.GT.AND P1, PT, R2, RZ, PT ;  /* 0x000000ff0200720c */ /* 0x000fe20003f24270 */
[----:B0----5:R-:W-:Y:S02]  /*65f0*/  HADD2.F32 R151, -RZ, R144.H0_H0 ;  /* 0x20000090ff977230 */ /* 0x021fe40000004100 */
[--C-:B------:R-:W-:Y:S02]  /*6600*/  HADD2.F32 R157, -RZ, R145.reuse.H0_H0 ;  /* 0x20000091ff9d7230 */ /* 0x100fe40000004100 */
[----:B------:R-:W-:Y:S02]  /*6610*/  HADD2.F32 R159, -RZ, R145.H1_H1 ;  /* 0x30000091ff9f7230 */ /* 0x000fe40000004100 */
[--C-:B------:R-:W-:Y:S02]  /*6620*/  HADD2.F32 R161, -RZ, R146.reuse.H0_H0 ;  /* 0x20000092ffa17230 */ /* 0x100fe40000004100 */
[----:B------:R-:W-:Y:S02]  /*6630*/  HADD2.F32 R167, -RZ, R146.H1_H1 ;  /* 0x30000092ffa77230 */ /* 0x000fe40000004100 */
        /* <DEDUP_REMOVED lines=19> */
[C---:B------:R-:W-:Y:S01]  /*6770*/  @P1 FFMA.FTZ R157, R170.reuse, R140, R157 ;  /* 0x0000008caa9d1223 */ /* 0x040fe2000001009d */
[----:B------:R-:W-:Y:S01]  /*6780*/  @P1 FFMA.FTZ R159, R170, R142, R159 ;  /* 0x0000008eaa9f1223 */ /* 0x000fe2000001009f */
[----:B------:R-:W-:Y:S01]  /*6790*/  @P1 FADD.FTZ R2, R216, -R169 ;  /* 0x800000a9d8021221 */ /* 0x000fe20000010000 */
[C---:B------:R-:W-:Y:S01]  /*67a0*/  @P1 FFMA.FTZ R161, R170.reuse, R163, R161 ;  /* 0x000000a3aaa11223 */ /* 0x040fe200000100a1 */
[C---:B------:R-:W-:Y:S01]  /*67b0*/  @P1 FFMA.FTZ R167, R170.reuse, R148, R167 ;  /* 0x00000094aaa71223 */ /* 0x040fe200000100a7 */
        /* <DEDUP_REMOVED lines=21> */
.L_x_6184:
        /* <DEDUP_REMOVED lines=12> */
.L_x_6185:
        /* <DEDUP_REMOVED lines=12> */
.L_x_6186:
        /* <DEDUP_REMOVED lines=12> */
.L_x_6187:
        /* <DEDUP_REMOVED lines=12> */
.L_x_6188:
        /* <DEDUP_REMOVED lines=12> */
.L_x_6189:
[----:B------:R-:W-:Y:S05]  /*6cd0*/  @!P2 BRA `(.L_x_6190) ;  /* 0x00000000002ca947 */ /* 0x000fea0003800000 */
        /* <DEDUP_REMOVED lines=11> */
.L_x_6190:
        /* <DEDUP_REMOVED lines=18> */
.L_x_6183:
        /* <DEDUP_REMOVED lines=17> */
.L_x_6192:
[----:B------:R-:W-:Y:S05]  /*6fc0*/  @!P2 BRA `(.L_x_6193) ;  /* 0x00000000003ca947 */ /* 0x000fea0003800000 */
[----:B------:R-:W-:Y:S01]  /*6fd0*/  @P3 FFMA.FTZ R2, R206, R153, R152 ;  /* 0x00000099ce023223 */ /* 0x000fe20000010098 */
[----:B0----5:R-:W-:Y:S01]  /*6fe0*/  HADD2.F32 R149, -RZ, R144.H1_H1 ;  /* 0x30000090ff957230 */ /* 0x021fe20000004100 */
        /* <DEDUP_REMOVED lines=13> */
.L_x_6193:
        /* <DEDUP_REMOVED lines=16> */
.L_x_6194:
        /* <DEDUP_REMOVED lines=16> */
.L_x_6195:
        /* <DEDUP_REMOVED lines=16> */
.L_x_6196:
        /* <DEDUP_REMOVED lines=16> */
.L_x_6197:
        /* <DEDUP_REMOVED lines=16> */
.L_x_6198:
[----:B------:R-:W-:Y:S05]  /*75c0*/  @!P2 BRA `(.L_x_6191) ;  /* 0x000000100088a947 */ /* 0x000fea0003800000 */
[----:B------:R-:W-:Y:S01]  /*75d0*/  @P3 FFMA.FTZ R152, R218, R153, R152 ;  /* 0x00000099da983223 */ /* 0x000fe20000010098 */
[----:B0----5:R-:W-:Y:S01]  /*75e0*/  HADD2.F32 R149, -RZ, R147.H1_H1 ;  /* 0x30000093ff957230 */ /* 0x021fe20000004100 */
        /* <DEDUP_REMOVED lines=13> */
[----:B------:R-:W-:Y:S01]  /*76c0*/  PRMT R139, R139, 0x5410, R148 ;  /* 0x000054108b8b7816 */ /* 0x000fe20000000094 */
[----:B------:R-:W-:Y:S06]  /*76d0*/  BRA `(.L_x_6191) ;  /* 0x0000001000447947 */ /* 0x000fec0003800000 */
.L_x_6182:
        /* <DEDUP_REMOVED lines=40> */
.L_x_6200:
[----:B------:R-:W-:Y:S05]  /*7960*/  @!P2 BRA `(.L_x_6201) ;  /* 0x00000000002ca947 */ /* 0x000fea0003800000 */
        /* <DEDUP_REMOVED lines=11> */
.L_x_6201:
[----:B------:R-:W-:Y:S02]  /*7a20*/  F2FP.F16.F32.PACK_AB R140, R152, R151 ;  /* 0x00000097988c723e */ /* 0x000fe400000000ff */
        /* <DEDUP_REMOVED lines=14> */
.L_x_6202:
        /* <DEDUP_REMOVED lines=12> */
.L_x_6203:
        /* <DEDUP_REMOVED lines=17> */
.L_x_6204:
        /* <DEDUP_REMOVED lines=12> */
.L_x_6205:
[----:B------:R-:W-:Y:S05]  /*7da0*/  @!P2 BRA `(.L_x_6206) ;  /* 0x00000000002ca947 */ /* 0x000fea0003800000 */
        /* <DEDUP_REMOVED lines=11> */
.L_x_6206:
[----:B------:R-:W-:Y:S02]  /*7e60*/  F2FP.F16.F32.PACK_AB R142, R151, R148 ;  /* 0x00000094978e723e */ /* 0x000fe400000000ff */
[----:B------:R-:W-:Y:S01]  /*7e70*/  F2FP.F16.F32.PACK_AB R143, R153, R152 ;  /* 0x00000098998f723e */ /* 0x000fe200000000ff */
        /* <DEDUP_REMOVED lines=14> */
.L_x_6199:
        /* <DEDUP_REMOVED lines=17> */
.L_x_6207:
        /* <DEDUP_REMOVED lines=17> */
.L_x_6208:
        /* <DEDUP_REMOVED lines=17> */
.L_x_6209:
        /* <DEDUP_REMOVED lines=17> */
.L_x_6210:
        /* <DEDUP_REMOVED lines=17> */
.L_x_6211:
        /* <DEDUP_REMOVED lines=17> */
.L_x_6212:
        /* <DEDUP_REMOVED lines=17> */
.L_x_6213:
[----:B------:R-:W-:Y:S05]  /*86d0*/  @!P2 BRA `(.L_x_6191) ;  /* 0x000000000044a947 */ /* 0x000fea0003800000 */
[----:B------:R-:W-:Y:S01]  /*86e0*/  FFMA.FTZ R152, R218, R153, R152 ;  /* 0x00000099da987223 */ /* 0x000fe20000010098 */
[----:B------:R-:W-:Y:S02]  /*86f0*/  ISETP.GT.AND P3, PT, R2, RZ, PT ;  /* 0x000000ff0200720c */ /* 0x000fe40003f64270 */
[----:B-----5:R-:W-:Y:S01]  /*8700*/  ISETP.GE.U32.AND P1, PT, R164, RZ, PT ;  /* 0x000000ffa400720c */ /* 0x020fe20003f26070 */
[----:B0-----:R-:W-:-:S03]  /*8710*/  FADD.FTZ R149, R215, -R152 ;  /* 0x80000098d7957221 */ /* 0x001fc60000010000 */
        /* <DEDUP_REMOVED lines=13> */
.L_x_6191:
        /* <DEDUP_REMOVED lines=12> */
.L_x_6111:
        /* <DEDUP_REMOVED lines=29> */
.L_x_6215:
        /* <DEDUP_REMOVED lines=16> */
.L_x_10773:


//--------------------- .text._ZN10layer_norm13ln_bwd_kernelINS_13Kernel_traitsI6__halfS2_fS2_fjLj6144ELj1ELj1ELj8ELj16ENS_18Kernel_traits_baseILj6144ES2_S2_fS2_fjLj256EEEEELb0ELb0ELb0ELb0EEEvNS_9BwdParamsE --------------------------
	.section	.text._ZN10layer_norm13ln_bwd_kernelINS_13Kernel_traitsI6__halfS2_fS2_fjLj6144ELj1ELj1ELj8ELj16ENS_18Kernel_traits_baseILj6144ES2_S2_fS2_fjLj256EEEEELb0ELb0ELb0ELb0EEEvNS_9BwdParamsE,"ax",@progbits
	.align	128
        .global         _ZN10layer_norm13ln_bwd_kernelINS_13Kernel_traitsI6__halfS2_fS2_fjLj6144ELj1ELj1ELj8ELj16ENS_18Kernel_traits_baseILj6144ES2_S2_fS2_fjLj256EEEEELb0ELb0ELb0ELb0EEEvNS_9BwdParamsE
        .type           _ZN10layer_norm13ln_bwd_kernelINS_13Kernel_traitsI6__halfS2_fS2_fjLj6144ELj1ELj1ELj8ELj16ENS_18Kernel_traits_baseILj6144ES2_S2_fS2_fjLj256EEEEELb0ELb0ELb0ELb0EEEvNS_9BwdParamsE,@function
        .size           _ZN10layer_norm13ln_bwd_kernelINS_13Kernel_traitsI6__halfS2_fS2_fjLj6144ELj1ELj1ELj8ELj16ENS_18Kernel_traits_baseILj6144ES2_S2_fS2_fjLj256EEEEELb0ELb0ELb0ELb0EEEvNS_9BwdParamsE,(.L_x_10774 - _ZN10layer_norm13ln_bwd_kernelINS_13Kernel_traitsI6__halfS2_fS2_fjLj6144ELj1ELj1ELj8ELj16ENS_18Kernel_traits_baseILj6144ES2_S2_fS2_fjLj256EEEEELb0ELb0ELb0ELb0EEEvNS_9BwdParamsE)
        .other          _ZN10layer_norm13ln_bwd_kernelINS_13Kernel_traitsI6__halfS2_fS2_fjLj6144ELj1ELj1ELj8ELj16ENS_18Kernel_traits_baseILj6144ES2_S2_fS2_fjLj256EEEEELb0ELb0ELb0ELb0EEEvNS_9BwdParamsE,@"STO_CUDA_ENTRY STV_DEFAULT"
_ZN10layer_norm13ln_bwd_kernelINS_13Kernel_traitsI6__halfS2_fS2_fjLj6144ELj1ELj1ELj8ELj16ENS_18Kernel_traits_baseILj6144ES2_S2_fS2_fjLj256EEEEELb0ELb0ELb0ELb0EEEvNS_9BwdParamsE:
.text._ZN10layer_norm13ln_bwd_kernelINS_13Kernel_traitsI6__halfS2_fS2_fjLj6144ELj1ELj1ELj8ELj16ENS_18Kernel_traits_baseILj6144ES2_S2_fS2_fjLj256EEEEELb0ELb0ELb0ELb0EEEvNS_9BwdParamsE:
        /* <DEDUP_REMOVED lines=85> */
.L_x_6248:
        /* <DEDUP_REMOVED lines=11> */
[----:B------:R-:W-:Y:S02]  /*0600*/  ISETP.NE.AND P5, PT, RZ, UR7, PT ;  /* 0x00000007ff007c0c */ /* 0x000fe4000bfa5270 */
[C---:B------:R-:W-:Y:S01]  /*0610*/  ISETP.GE.U32.AND P3, PT, R0.reuse, 0x200, PT ;  /* 0x000002000000780c */ /* 0x040fe20003f66070 */
[----:B------:R0:W5:Y:S01]  /*0620*/  LDG.E R157, desc[UR8][R94.64] ;  /* 0x000000085e9d7981 */ /* 0x000162000c1e1900 */
[----:B------:R-:W-:Y:S01]  /*0630*/  ISETP.GE.U32.AND P2, PT, R0, 0x300, PT ;  /* 0x000003000000780c */ /* 0x000fe20003f46070 */
[----:B----4-:R-:W-:-:S05]  /*0640*/  IMAD R98, R105, R104, RZ ;  /* 0x0000006869627224 */ /* 0x010fca00078e02ff */
[----:B------:R-:W-:-:S04]  /*0650*/  SHF.R.S32.HI R99, RZ, 0x1f, R98 ;  /* 0x0000001fff637819 */ /* 0x000fc80000011462 */
[----:B------:R-:W-:Y:S01]  /*0660*/  LEA.HI R99, R99, R98, RZ, 0x3 ;  /* 0x0000006263637211 */ /* 0x000fe200078f18ff */
[----:B------:R-:W-:Y:S01]  /*0670*/  BSSY.RECONVERGENT B0, `(.L_x_6217) ;  /* 0x000005d000007945 */ /* 0x000fe20003800200 */
        /* <DEDUP_REMOVED lines=14> */
[----:B------:R-:W-:-:S13]  /*0760*/  ISETP.NE.AND.EX P1, PT, RZ, UR11, PT, P1 ;  /* 0x0000000bff007c0c */ /* 0x000fda000bf25310 */
[----:B------:R-:W1:Y:S01]  /*0770*/  @P1 LDC.64 R114, c[0x0][0x438] ;  /* 0x00010e00ff721b82 */ /* 0x000e620000000a00 */
[----:B------:R-:W-:Y:S02]  /*0780*/  HADD2.F32 R128, -RZ, R126.H0_H0 ;  /* 0x2000007eff807230 */ /* 0x000fe40000004100 */
[----:B------:R-:W-:Y:S02]  /*0790*/  HADD2.F32 R108, -RZ, R124.H0_H0 ;  /* 0x2000007cff6c7230 */ /* 0x000fe40000004100 */
[----:B0-----:R-:W-:Y:S02]  /*07a0*/  HADD2.F32 R117, -RZ, R125.H1_H1 ;  /* 0x3000007dff757230 */ /* 0x001fe40000004100 */
[----:B-1----:R-:W-:-:S05]  /*07b0*/  @P1 IMAD.WIDE.U32 R114, R106, 0x20, R114 ;  /* 0x000000206a721825 */ /* 0x002fca00078e0072 */
[----:B------:R-:W5:Y:S04]  /*07c0*/  @P1 LDG.E.128 R8, desc[UR8][R114.64] ;  /* 0x0000000872081981 */ /* 0x000f68000c1e1d00 */
[----:B------:R0:W5:Y:S02]  /*07d0*/  @P1 LDG.E.128 R4, desc[UR8][R114.64+0x10] ;  /* 0x0000100872041981 */ /* 0x000164000c1e1d00 */
[----:B0-----:R-:W-:Y:S02]  /*07e0*/  HADD2.F32 R115, -RZ, R124.H1_H1 ;  /* 0x3000007cff737230 */ /* 0x001fe40000004100 */
[----:B------:R-:W-:Y:S02]  /*07f0*/  HADD2.F32 R134, -RZ, R127.H0_H0 ;  /* 0x2000007fff867230 */ /* 0x000fe40000004100 */
[----:B------:R-:W-:-:S02]  /*0800*/  HADD2.F32 R116, -RZ, R125.H0_H0 ;  /* 0x2000007dff747230 */ /* 0x000fc40000004100 */
[----:B------:R-:W-:Y:S02]  /*0810*/  HADD2.F32 R131, -RZ, R126.H1_H1 ;  /* 0x3000007eff837230 */ /* 0x000fe40000004100 */
[----:B------:R-:W-:Y:S01]  /*0820*/  HADD2.F32 R155, -RZ, R127.H1_H1 ;  /* 0x3000007fff9b7230 */ /* 0x000fe20000004100 */
[----:B------:R-:W-:Y:S01]  /*0830*/  IADD3 R163, PT, PT, R106, 0x100, RZ ;  /* 0x000001006aa37810 */ /* 0x000fe20007ffe0ff */
[C---:B--2---:R-:W-:Y:S01]  /*0840*/  FADD.FTZ R122, -R160.reuse, R101 ;  /* 0x00000065a07a7221 */ /* 0x044fe20000010100 */
[----:B------:R-:W-:-:S03]  /*0850*/  FADD.FTZ R100, -R160, R100 ;  /* 0x00000064a0647221 */ /* 0x000fc60000010100 */
[----:B-----5:R-:W-:Y:S01]  /*0860*/  FMUL.FTZ R114, R157, R122 ;  /* 0x0000007a9d727220 */ /* 0x020fe20000410000 */
[--C-:B----4-:R-:W-:Y:S02]  /*0870*/  HADD2.F32 R113, -RZ, R92.reuse.H0_H0 ;  /* 0x2000005cff717230 */ /* 0x110fe40000004100 */
[----:B------:R-:W-:Y:S02]  /*0880*/  HADD2.F32 R92, -RZ, R92.H1_H1 ;  /* 0x3000005cff5c7230 */ /* 0x000fe40000004100 */
[----:B------:R-:W-:Y:S01]  /*0890*/  FADD.FTZ R96, -R160, R96 ;  /* 0x00000060a0607221 */ /* 0x000fe20000010100 */
[--C-:B------:R-:W-:Y:S02]  /*08a0*/  HADD2.F32 R101, -RZ, R93.reuse.H0_H0 ;  /* 0x2000005dff657230 */ /* 0x100fe40000004100 */
[-C--:B------:R-:W-:Y:S01]  /*08b0*/  FMUL.FTZ R115, R115, R92.reuse ;  /* 0x0000005c73737220 */ /* 0x080fe20000410000 */
[----:B------:R-:W-:Y:S01]  /*08c0*/  FADD.FTZ R33, R33, R92 ;  /* 0x0000005c21217221 */ /* 0x000fe20000010000 */
[----:B------:R-:W-:Y:S01]  /*08d0*/  FFMA.FTZ R57, R114, R92, R57 ;  /* 0x0000005c72397223 */ /* 0x000fe20000010039 */
[----:B------:R-:W-:-:S02]  /*08e0*/  HADD2.F32 R92, -RZ, R93.H1_H1 ;  /* 0x3000005dff5c7230 */ /* 0x000fc40000004100 */
[C---:B------:R-:W-:Y:S01]  /*08f0*/  FMUL.FTZ R3, R157.reuse, R100 ;  /* 0x000000649d037220 */ /* 0x040fe20000410000 */
[----:B------:R-:W-:Y:S02]  /*0900*/  HADD2.F32 R93, -RZ, R94.H0_H0 ;  /* 0x2000005eff5d7230 */ /* 0x000fe40000004100 */
[----:B------:R-:W-:Y:S01]  /*0910*/  FMUL.FTZ R119, R157, R96 ;  /* 0x000000609d777220 */ /* 0x000fe20000410000 */
[C---:B------:R-:W-:Y:S01]  /*0920*/  FADD.FTZ R100, -R160.reuse, R103 ;  /* 0x00000067a0647221 */ /* 0x040fe20000010100 */
[----:B------:R-:W-:Y:S01]  /*0930*/  FADD.FTZ R98, -R160, R98 ;  /* 0x00000062a0627221 */ /* 0x000fe20000010100 */
[-C--:B------:R-:W-:Y:S01]  /*0940*/  FMUL.FTZ R128, R128, R93.reuse ;  /* 0x0000005d80807220 */ /* 0x080fe20000410000 */
[----:B------:R-:W-:Y:S01]  /*0950*/  FADD.FTZ R28, R28, R93 ;  /* 0x0000005d1c1c7221 */ /* 0x000fe20000010000 */
[----:B------:R-:W-:Y:S01]  /*0960*/  FFMA.FTZ R52, R119, R93, R52 ;  /* 0x0000005d77347223 */ /* 0x000fe20000010034 */
[----:B------:R-:W-:Y:S01]  /*0970*/  FMUL.FTZ R122, R157, R100 ;  /* 0x000000649d7a7220 */ /* 0x000fe20000410000 */
[----:B------:R-:W-:-:S02]  /*0980*/  HADD2.F32 R93, -RZ, R95.H0_H0 ;  /* 0x2000005fff5d7230 */ /* 0x000fc40000004100 */
[----:B------:R-:W-:Y:S01]  /*0990*/  FMUL.FTZ R108, R108, R113 ;  /* 0x000000716c6c7220 */ /* 0x000fe20000410000 */
[----:B------:R-:W-:Y:S01]  /*09a0*/  FMUL.FTZ R129, R157, R98 ;  /* 0x000000629d817220 */ /* 0x000fe20000410000 */
[-C--:B------:R-:W-:Y:S01]  /*09b0*/  FMUL.FTZ R117, R117, R92.reuse ;  /* 0x0000005c75757220 */ /* 0x080fe20000410000 */
[----:B------:R-:W-:Y:S01]  /*09c0*/  FADD.FTZ R35, R35, R92 ;  /* 0x0000005c23237221 */ /* 0x000fe20000010000 */
[----:B------:R-:W-:Y:S01]  /*09d0*/  FFMA.FTZ R59, R122, R92, R59 ;  /* 0x0000005c7a3b7223 */ /* 0x000fe2000001003b */
[----:B------:R-:W-:Y:S01]  /*09e0*/  FADD.FTZ R132, -R160, R97 ;  /* 0x00000061a0847221 */ /* 0x000fe20000010100 */
[-C--:B------:R-:W-:Y:S01]  /*09f0*/  FMUL.FTZ R134, R134, R93.reuse ;  /* 0x0000005d86867220 */ /* 0x080fe20000410000 */
[----:B------:R-:W-:Y:S01]  /*0a00*/  FADD.FTZ R30, R30, R93 ;  /* 0x0000005d1e1e7221 */ /* 0x000fe20000010000 */
[----:B------:R-:W-:Y:S01]  /*0a10*/  FFMA.FTZ R54, R129, R93, R54 ;  /* 0x0000005d81367223 */ /* 0x000fe20000010036 */
[----:B------:R-:W-:Y:S01]  /*0a20*/  FADD.FTZ R92, RZ, R108 ;  /* 0x0000006cff5c7221 */ /* 0x000fe20000010000 */
[----:B------:R-:W-:Y:S01]  /*0a30*/  FADD.FTZ R102, -R160, R102 ;  /* 0x00000066a0667221 */ /* 0x000fe20000010100 */
[----:B------:R-:W-:Y:S01]  /*0a40*/  FFMA.FTZ R93, R3, R108, RZ ;  /* 0x0000006c035d7223 */ /* 0x000fe200000100ff */
[----:B------:R-:W-:-:S02]  /*0a50*/  HADD2.F32 R94, -RZ, R94.H1_H1 ;  /* 0x3000005eff5e7230 */ /* 0x000fc40000004100 */
[----:B------:R-:W-:Y:S01]  /*0a60*/  FADD.FTZ R32, R32, R113 ;  /* 0x0000007120207221 */ /* 0x000fe20000010000 */
[----:B------:R-:W-:Y:S01]  /*0a70*/  FFMA.FTZ R56, R3, R113, R56 ;  /* 0x0000007103387223 */ /* 0x000fe20000010038 */
[C---:B------:R-:W-:Y:S01]  /*0a80*/  FMUL.FTZ R132, R157.reuse, R132 ;  /* 0x000000849d847220 */ /* 0x040fe20000410000 */
        /* <DEDUP_REMOVED lines=11> */
[----:B------:R-:W-:-:S03]  /*0b40*/  FFMA.FTZ R92, R122, R117, R93 ;  /* 0x000000757a5c7223 */ /* 0x000fc6000001005d */
[----:B------:R-:W-:Y:S01]  /*0b50*/  FADD.FTZ R94, R95, R128 ;  /* 0x000000805f5e7221 */ /* 0x000fe20000010000 */
[----:B------:R-:W-:Y:S01]  /*0b60*/  FFMA.FTZ R93, R119, R128, R92 ;  /* 0x00000080775d7223 */ /* 0x000fe2000001005c */
[----:B------:R-:W-:Y:S02]  /*0b70*/  FADD.FTZ R158, -R160, R99 ;  /* 0x00000063a09e7221 */ /* 0x000fe40000010100 */
        /* <DEDUP_REMOVED lines=12> */
.L_x_6218:
[----:B---3--:R-:W-:Y:S05]  /*0c40*/  BSYNC.RECONVERGENT B0 ;  /* 0x0000000000007941 */ /* 0x008fea0003800200 */
.L_x_6217:
        /* <DEDUP_REMOVED lines=12> */
[----:B------:R-:W-:Y:S02]  /*0d10*/  HADD2.F32 R109, -RZ, R64.H0_H0 ;  /* 0x20000040ff6d7230 */ /* 0x000fe40000004100 */
[----:B------:R-:W-:Y:S02]  /*0d20*/  HADD2.F32 R130, -RZ, R66.H0_H0 ;  /* 0x20000042ff827230 */ /* 0x000fe40000004100 */
[----:B------:R-:W-:Y:S02]  /*0d30*/  HADD2.F32 R138, -RZ, R67.H0_H0 ;  /* 0x20000043ff8a7230 */ /* 0x000fe40000004100 */
[----:B0-----:R-:W-:-:S05]  /*0d40*/  @P1 IMAD.WIDE.U32 R120, R163, 0x20, R120 ;  /* 0x00000020a3781825 */ /* 0x001fca00078e0078 */
[----:B------:R-:W5:Y:S04]  /*0d50*/  @P1 LDG.E.128 R68, desc[UR8][R120.64] ;  /* 0x0000000878441981 */ /* 0x000f68000c1e1d00 */
[----:B------:R0:W5:Y:S01]  /*0d60*/  @P1 LDG.E.128 R72, desc[UR8][R120.64+0x10] ;  /* 0x0000100878481981 */ /* 0x000162000c1e1d00 */
[----:B------:R-:W-:Y:S02]  /*0d70*/  HADD2.F32 R133, -RZ, R66.H1_H1 ;  /* 0x30000042ff857230 */ /* 0x000fe40000004100 */
[----:B0-----:R-:W-:Y:S02]  /*0d80*/  HADD2.F32 R121, -RZ, R65.H1_H1 ;  /* 0x30000041ff797230 */ /* 0x001fe40000004100 */
[----:B------:R-:W-:Y:S01]  /*0d90*/  HADD2.F32 R153, -RZ, R67.H1_H1 ;  /* 0x30000043ff997230 */ /* 0x000fe20000004100 */
[----:B------:R-:W-:Y:S01]  /*0da0*/  IADD3 R163, PT, PT, R163, 0x100, RZ ;  /* 0x00000100a3a37810 */ /* 0x000fe20007ffe0ff */
[----:B--2---:R-:W-:-:S04]  /*0db0*/  FADD.FTZ R100, -R160, R100 ;  /* 0x00000064a0647221 */ /* 0x004fc80000010100 */
[----:B-----5:R-:W-:Y:S01]  /*0dc0*/  FMUL.FTZ R107, R157, R100 ;  /* 0x000000649d6b7220 */ /* 0x020fe20000410000 */
[C---:B------:R-:W-:Y:S01]  /*0dd0*/  FADD.FTZ R120, -R160.reuse, R103 ;  /* 0x00000067a0787221 */ /* 0x040fe20000010100 */
[--C-:B----4-:R-:W-:Y:S02]  /*0de0*/  HADD2.F32 R112, -RZ, R92.reuse.H0_H0 ;  /* 0x2000005cff707230 */ /* 0x110fe40000004100 */
[----:B------:R-:W-:Y:S02]  /*0df0*/  HADD2.F32 R100, -RZ, R92.H1_H1 ;  /* 0x3000005cff647230 */ /* 0x000fe40000004100 */
[----:B------:R-:W-:Y:S02]  /*0e00*/  HADD2.F32 R92, -RZ, R64.H1_H1 ;  /* 0x30000040ff5c7230 */ /* 0x000fe40000004100 */
[----:B------:R-:W-:Y:S01]  /*0e10*/  FMUL.FTZ R110, R109, R112 ;  /* 0x000000706d6e7220 */ /* 0x000fe20000410000 */
[C---:B---3--:R-:W-:Y:S01]  /*0e20*/  FADD.FTZ R96, -R160.reuse, R96 ;  /* 0x00000060a0607221 */ /* 0x048fe20000010100 */
[----:B------:R-:W-:Y:S01]  /*0e30*/  FADD.FTZ R118, -R160, R101 ;  /* 0x00000065a0767221 */ /* 0x000fe20000010100 */
[----:B------:R-:W-:-:S02]  /*0e40*/  HADD2.F32 R101, -RZ, R93.H0_H0 ;  /* 0x2000005dff657230 */ /* 0x000fc40000004100 */
[----:B------:R-:W-:Y:S01]  /*0e50*/  FMUL.FTZ R109, R92, R100 ;  /* 0x000000645c6d7220 */ /* 0x000fe20000410000 */
[----:B------:R-:W-:Y:S02]  /*0e60*/  HADD2.F32 R92, -RZ, R93.H1_H1 ;  /* 0x3000005dff5c7230 */ /* 0x000fe40000004100 */
[C---:B------:R-:W-:Y:S01]  /*0e70*/  FMUL.FTZ R120, R157.reuse, R120 ;  /* 0x000000789d787220 */ /* 0x040fe20000410000 */
[----:B------:R-:W-:Y:S02]  /*0e80*/  HADD2.F32 R93, -RZ, R94.H0_H0 ;  /* 0x2000005eff5d7230 */ /* 0x000fe40000004100 */
[C---:B------:R-:W-:Y:S01]  /*0e90*/  FADD.FTZ R98, -R160.reuse, R98 ;  /* 0x00000062a0627221 */ /* 0x040fe20000010100 */
[----:B------:R-:W-:Y:S01]  /*0ea0*/  FMUL.FTZ R123, R157, R96 ;  /* 0x000000609d7b7220 */ /* 0x000fe20000410000 */
[----:B------:R-:W-:Y:S01]  /*0eb0*/  FADD.FTZ R136, -R160, R97 ;  /* 0x00000061a0887221 */ /* 0x000fe20000010100 */
[----:B------:R-:W-:Y:S01]  /*0ec0*/  FADD.FTZ R24, R24, R112 ;  /* 0x0000007018187221 */ /* 0x000fe20000010000 */
[----:B------:R-:W-:Y:S01]  /*0ed0*/  FFMA.FTZ R48, R107, R112, R48 ;  /* 0x000000706b307223 */ /* 0x000fe20000010030 */
[----:B------:R-:W-:-:S02]  /*0ee0*/  HADD2.F32 R97, -RZ, R95.H0_H0 ;  /* 0x2000005fff617230 */ /* 0x000fc40000004100 */
[----:B------:R-:W-:Y:S01]  /*0ef0*/  FMUL.FTZ R112, R157, R118 ;  /* 0x000000769d707220 */ /* 0x000fe20000410000 */
[----:B------:R-:W-:Y:S01]  /*0f00*/  FADD.FTZ R27, R27, R92 ;  /* 0x0000005c1b1b7221 */ /* 0x000fe20000010000 */
[-C--:B------:R-:W-:Y:S01]  /*0f10*/  FFMA.FTZ R51, R120, R92.reuse, R51 ;  /* 0x0000005c78337223 */ /* 0x080fe20000010033 */
[----:B------:R-:W-:Y:S01]  /*0f20*/  FMUL.FTZ R121, R121, R92 ;  /* 0x0000005c79797220 */ /* 0x000fe20000410000 */
[----:B------:R-:W-:Y:S01]  /*0f30*/  FMUL.FTZ R135, R157, R98 ;  /* 0x000000629d877220 */ /* 0x000fe20000410000 */
[----:B------:R-:W-:Y:S02]  /*0f40*/  HADD2.F32 R118, -RZ, R65.H0_H0 ;  /* 0x20000041ff767230 */ /* 0x000fe40000004100 */
[----:B------:R-:W-:Y:S01]  /*0f50*/  FADD.FTZ R20, R20, R93 ;  /* 0x0000005d14147221 */ /* 0x000fe20000010000 */
[-C--:B------:R-:W-:Y:S01]  /*0f60*/  FFMA.FTZ R44, R123, R93.reuse, R44 ;  /* 0x0000005d7b2c7223 */ /* 0x080fe2000001002c */
[----:B------:R-:W-:Y:S01]  /*0f70*/  FMUL.FTZ R130, R130, R93 ;  /* 0x0000005d82827220 */ /* 0x000fe20000410000 */
[----:B------:R-:W-:Y:S01]  /*0f80*/  FADD.FTZ R92, R161, R110 ;  /* 0x0000006ea15c7221 */ /* 0x000fe20000010000 */
[----:B------:R-:W-:Y:S01]  /*0f90*/  FADD.FTZ R102, -R160, R102 ;  /* 0x00000066a0667221 */ /* 0x000fe20000010100 */
[----:B------:R-:W-:Y:S01]  /*0fa0*/  FFMA.FTZ R93, R107, R110, R162 ;  /* 0x0000006e6b5d7223 */ /* 0x000fe200000100a2 */
[----:B------:R-:W-:-:S02]  /*0fb0*/  HADD2.F32 R94, -RZ, R94.H1_H1 ;  /* 0x3000005eff5e7230 */ /* 0x000fc40000004100 */
[----:B------:R-:W-:Y:S01]  /*0fc0*/  FADD.FTZ R22, R22, R97 ;  /* 0x0000006116167221 */ /* 0x000fe20000010000 */
[-C--:B------:R-:W-:Y:S01]  /*0fd0*/  FFMA.FTZ R46, R135, R97.reuse, R46 ;  /* 0x00000061872e7223 */ /* 0x080fe2000001002e */
[----:B------:R-:W-:Y:S01]  /*0fe0*/  FMUL.FTZ R138, R138, R97 ;  /* 0x000000618a8a7220 */ /* 0x000fe20000410000 */
        /* <DEDUP_REMOVED lines=30> */
.L_x_6220:
[----:B------:R-:W-:Y:S05]  /*11d0*/  BSYNC.RECONVERGENT B0 ;  /* 0x0000000000007941 */ /* 0x000fea0003800200 */
.L_x_6219:
        /* <DEDUP_REMOVED lines=12> */
[--C-:B0-----:R-:W-:Y:S02]  /*12a0*/  HADD2.F32 R142, -RZ, R60.reuse.H0_H0 ;  /* 0x2000003cff8e7230 */ /* 0x101fe40000004100 */
[----:B------:R-:W-:Y:S02]  /*12b0*/  HADD2.F32 R139, -RZ, R60.H1_H1 ;  /* 0x3000003cff8b7230 */ /* 0x000fe40000004100 */
[--C-:B------:R-:W-:Y:S02]  /*12c0*/  HADD2.F32 R143, -RZ, R61.reuse.H1_H1 ;  /* 0x3000003dff8f7230 */ /* 0x100fe40000004100 */
[----:B------:R-:W-:Y:S02]  /*12d0*/  HADD2.F32 R150, -RZ, R62.H0_H0 ;  /* 0x2000003eff967230 */ /* 0x000fe40000004100 */
[----:B------:R-:W-:Y:S02]  /*12e0*/  HADD2.F32 R146, -RZ, R61.H0_H0 ;  /* 0x2000003dff927230 */ /* 0x000fe40000004100 */
[----:B-1----:R-:W-:-:S05]  /*12f0*/  @P1 IMAD.WIDE.U32 R140, R163, 0x20, R140 ;  /* 0x00000020a38c1825 */ /* 0x002fca00078e008c */
[----:B------:R-:W5:Y:S04]  /*1300*/  @P1 LDG.E.128 R76, desc[UR8][R140.64] ;  /* 0x000000088c4c1981 */ /* 0x000f68000c1e1d00 */
[----:B------:R0:W5:Y:S01]  /*1310*/  @P1 LDG.E.128 R80, desc[UR8][R140.64+0x10] ;  /* 0x000010088c501981 */ /* 0x000162000c1e1d00 */
[----:B------:R-:W-:Y:S02]  /*1320*/  HADD2.F32 R152, -RZ, R62.H1_H1 ;  /* 0x3000003eff987230 */ /* 0x000fe40000004100 */
[--C-:B------:R-:W-:Y:S02]  /*1330*/  HADD2.F32 R147, -RZ, R63.reuse.H0_H0 ;  /* 0x2000003fff937230 */ /* 0x100fe40000004100 */
[----:B------:R-:W-:Y:S02]  /*1340*/  HADD2.F32 R151, -RZ, R63.H1_H1 ;  /* 0x3000003fff977230 */ /* 0x000fe40000004100 */
[C---:B--2---:R-:W-:Y:S01]  /*1350*/  FADD.FTZ R96, -R160.reuse, R96 ;  /* 0x00000060a0607221 */ /* 0x044fe20000010100 */
[C---:B------:R-:W-:Y:S01]  /*1360*/  FADD.FTZ R144, -R160.reuse, R97 ;  /* 0x00000061a0907221 */ /* 0x040fe20000010100 */
[C---:B------:R-:W-:Y:S01]  /*1370*/  FADD.FTZ R148, -R160.reuse, R99 ;  /* 0x00000063a0947221 */ /* 0x040fe20000010100 */
[C---:B------:R-:W-:Y:S01]  /*1380*/  FADD.FTZ R98, -R160.reuse, R98 ;  /* 0x00000062a0627221 */ /* 0x040fe20000010100 */
[C---:B-----5:R-:W-:Y:S01]  /*1390*/  FMUL.FTZ R137, R157.reuse, R96 ;  /* 0x000000609d897220 */ /* 0x060fe20000410000 */
[C---:B0-----:R-:W-:Y:S01]  /*13a0*/  FMUL.FTZ R140, R157.reuse, R144 ;  /* 0x000000909d8c7220 */ /* 0x041fe20000410000 */
[----:B---3--:R-:W-:Y:S01]  /*13b0*/  FADD.FTZ R100, -R160, R100 ;  /* 0x00000064a0647221 */ /* 0x008fe20000010100 */
[C---:B------:R-:W-:Y:S01]  /*13c0*/  FMUL.FTZ R144, R157.reuse, R148 ;  /* 0x000000949d907220 */ /* 0x040fe20000410000 */
[----:B------:R-:W-:Y:S01]  /*13d0*/  FMUL.FTZ R141, R157, R98 ;  /* 0x000000629d8d7220 */ /* 0x000fe20000410000 */
[----:B----4-:R-:W-:-:S02]  /*13e0*/  HADD2.F32 R97, -RZ, R92.H0_H0 ;  /* 0x2000005cff617230 */ /* 0x010fc40000004100 */
[----:B------:R-:W-:Y:S01]  /*13f0*/  FMUL.FTZ R145, R157, R100 ;  /* 0x000000649d917220 */ /* 0x000fe20000410000 */
[----:B------:R-:W-:Y:S02]  /*1400*/  HADD2.F32 R92, -RZ, R92.H1_H1 ;  /* 0x3000005cff5c7230 */ /* 0x000fe40000004100 */
[C---:B------:R-:W-:Y:S01]  /*1410*/  FADD.FTZ R154, -R160.reuse, R101 ;  /* 0x00000065a09a7221 */ /* 0x040fe20000010100 */
        /* <DEDUP_REMOVED lines=11> */
[--C-:B------:R-:W-:Y:S02]  /*14d0*/  HADD2.F32 R93, -RZ, R94.reuse.H0_H0 ;  /* 0x2000005eff5d7230 */ /* 0x100fe40000004100 */
[----:B------:R-:W-:Y:S01]  /*14e0*/  FMUL.FTZ R146, R146, R97 ;  /* 0x0000006192927220 */ /* 0x000fe20000410000 */
[----:B------:R-:W-:Y:S01]  /*14f0*/  FADD.FTZ R18, R18, R97 ;  /* 0x0000006112127221 */ /* 0x000fe20000010000 */
[-C--:B------:R-:W-:Y:S01]  /*1500*/  FMUL.FTZ R143, R143, R92.reuse ;  /* 0x0000005c8f8f7220 */ /* 0x080fe20000410000 */
[----:B------:R-:W-:Y:S01]  /*1510*/  FADD.FTZ R19, R19, R92 ;  /* 0x0000005c13137221 */ /* 0x000fe20000010000 */
[----:B------:R-:W-:Y:S01]  /*1520*/  FFMA.FTZ R43, R144, R92, R43 ;  /* 0x0000005c902b7223 */ /* 0x000fe2000001002b */
[----:B------:R-:W-:Y:S01]  /*1530*/  FADD.FTZ R12, R12, R93 ;  /* 0x0000005d0c0c7221 */ /* 0x000fe20000010000 */
[-C--:B------:R-:W-:Y:S01]  /*1540*/  FFMA.FTZ R36, R145, R93.reuse, R36 ;  /* 0x0000005d91247223 */ /* 0x080fe20000010024 */
[----:B------:R-:W-:Y:S01]  /*1550*/  FMUL.FTZ R150, R150, R93 ;  /* 0x0000005d96967220 */ /* 0x000fe20000410000 */
[----:B------:R-:W-:Y:S01]  /*1560*/  FADD.FTZ R92, R161, R142 ;  /* 0x0000008ea15c7221 */ /* 0x000fe20000010000 */
[----:B------:R-:W-:Y:S01]  /*1570*/  FFMA.FTZ R93, R137, R142, R162 ;  /* 0x0000008e895d7223 */ /* 0x000fe200000100a2 */
[----:B------:R-:W-:Y:S01]  /*1580*/  FFMA.FTZ R42, R141, R97, R42 ;  /* 0x000000618d2a7223 */ /* 0x000fe2000001002a */
[----:B------:R-:W-:-:S02]  /*1590*/  HADD2.F32 R94, -RZ, R94.H1_H1 ;  /* 0x3000005eff5e7230 */ /* 0x000fc40000004100 */
[----:B------:R-:W-:Y:S01]  /*15a0*/  FADD.FTZ R97, R92, R139 ;  /* 0x0000008b5c617221 */ /* 0x000fe20000010000 */
[----:B------:R-:W-:Y:S01]  /*15b0*/  FFMA.FTZ R92, R140, R139, R93 ;  /* 0x0000008b8c5c7223 */ /* 0x000fe2000001005d */
[--C-:B------:R-:W-:Y:S02]  /*15c0*/  HADD2.F32 R96, -RZ, R95.reuse.H0_H0 ;  /* 0x2000005fff607230 */ /* 0x100fe40000004100 */
[----:B------:R-:W-:Y:S01]  /*15d0*/  FADD.FTZ R160, -R160, R103 ;  /* 0x00000067a0a07221 */ /* 0x000fe20000010100 */
[-C--:B------:R-:W-:Y:S01]  /*15e0*/  FMUL.FTZ R152, R152, R94.reuse ;  /* 0x0000005e98987220 */ /* 0x080fe20000410000 */
[----:B------:R-:W-:Y:S01]  /*15f0*/  FADD.FTZ R13, R13, R94 ;  /* 0x0000005e0d0d7221 */ /* 0x000fe20000010000 */
[----:B------:R-:W-:Y:S01]  /*1600*/  FFMA.FTZ R37, R154, R94, R37 ;  /* 0x0000005e9a257223 */ /* 0x000fe20000010025 */
[----:B------:R-:W-:Y:S01]  /*1610*/  FADD.FTZ R94, R97, R146 ;  /* 0x00000092615e7221 */ /* 0x000fe20000010000 */
[----:B------:R-:W-:Y:S01]  /*1620*/  FFMA.FTZ R93, R141, R146, R92 ;  /* 0x000000928d5d7223 */ /* 0x000fe2000001005c */
[----:B------:R-:W-:Y:S01]  /*1630*/  FADD.FTZ R14, R14, R96 ;  /* 0x000000600e0e7221 */ /* 0x000fe20000010000 */
[-C--:B------:R-:W-:Y:S01]  /*1640*/  FFMA.FTZ R38, R149, R96.reuse, R38 ;  /* 0x0000006095267223 */ /* 0x080fe20000010026 */
[----:B------:R-:W-:Y:S01]  /*1650*/  FADD.FTZ R97, R94, R143 ;  /* 0x0000008f5e617221 */ /* 0x000fe20000010000 */
[----:B------:R-:W-:Y:S01]  /*1660*/  FFMA.FTZ R92, R144, R143, R93 ;  /* 0x0000008f905c7223 */ /* 0x000fe2000001005d */
[----:B------:R-:W-:Y:S01]  /*1670*/  FMUL.FTZ R147, R147, R96 ;  /* 0x0000006093937220 */ /* 0x000fe20000410000 */
[----:B------:R-:W-:-:S02]  /*1680*/  HADD2.F32 R96, -RZ, R95.H1_H1 ;  /* 0x3000005fff607230 */ /* 0x000fc40000004100 */
[----:B------:R-:W-:Y:S01]  /*1690*/  FADD.FTZ R97, R97, R150 ;  /* 0x0000009661617221 */ /* 0x000fe20000010000 */
[----:B------:R-:W-:Y:S01]  /*16a0*/  FFMA.FTZ R93, R145, R150, R92 ;  /* 0x00000096915d7223 */ /* 0x000fe2000001005c */
[----:B------:R-:W-:Y:S02]  /*16b0*/  FMUL.FTZ R148, R157, R160 ;  /* 0x000000a09d947220 */ /* 0x000fe40000410000 */
[----:B------:R-:W-:Y:S01]  /*16c0*/  FADD.FTZ R92, R97, R152 ;  /* 0x00000098615c7221 */ /* 0x000fe20000010000 */
[----:B------:R-:W-:Y:S01]  /*16d0*/  FFMA.FTZ R94, R154, R152, R93 ;  /* 0x000000989a5e7223 */ /* 0x000fe2000001005d */
[-C--:B------:R-:W-:Y:S01]  /*16e0*/  FMUL.FTZ R151, R151, R96.reuse ;  /* 0x0000006097977220 */ /* 0x080fe20000410000 */
[----:B------:R-:W-:Y:S01]  /*16f0*/  FADD.FTZ R15, R15, R96 ;  /* 0x000000600f0f7221 */ /* 0x000fe20000010000 */
[----:B------:R-:W-:Y:S01]  /*1700*/  FADD.FTZ R92, R92, R147 ;  /* 0x000000935c5c7221 */ /* 0x000fe20000010000 */
[----:B------:R-:W-:Y:S01]  /*1710*/  FFMA.FTZ R94, R149, R147, R94 ;  /* 0x00000093955e7223 */ /* 0x000fe2000001005e */
[----:B------:R-:W-:-:S02]  /*1720*/  FFMA.FTZ R39, R148, R96, R39 ;  /* 0x0000006094277223 */ /* 0x000fc40000010027 */
[----:B------:R-:W-:Y:S01]  /*1730*/  FADD.FTZ R161, R92, R151 ;  /* 0x000000975ca17221 */ /* 0x000fe20000010000 */
[----:B------:R-:W-:-:S07]  /*1740*/  FFMA.FTZ R162, R148, R151, R94 ;  /* 0x0000009794a27223 */ /* 0x000fce000001005e */
.L_x_6222:
[----:B------:R-:W-:Y:S05]  /*1750*/  BSYNC.RECONVERGENT B0 ;  /* 0x0000000000007941 */ /* 0x000fea0003800200 */
.L_x_6221:
        /* <DEDUP_REMOVED lines=31> */
.L_x_6224:
[----:B------:R-:W-:Y:S05]  /*1950*/  BSYNC.RECONVERGENT B0 ;  /* 0x0000000000007941 */ /* 0x000fea0003800200 */
.L_x_6223:
        /* <DEDUP_REMOVED lines=13> */
[----:B------:R-:W-:-:S09]  /*1a30*/  @!UP1 UIADD3 UR5, UPT, UPT, UR4, 0x6010, URZ ;  /* 0x0000601004059890 */ /* 0x000fd2000fffe0ff */
[----:B0-----:R-:W0:Y:S01]  /*1a40*/  LDS.128 R92, [UR5] ;  /* 0x00000005ff5c7984 */ /* 0x001e220008000c00 */
[----:B------:R-:W-:Y:S02]  /*1a50*/  UIADD3 UR5, UPT, UPT, UR4, 0x6060, URZ ;  /* 0x0000606004057890 */ /* 0x000fe4000fffe0ff */
[----:B------:R-:W-:Y:S01]  /*1a60*/  @!UP1 UIADD3 UR5, UPT, UPT, UR4, 0x6020, URZ ;  /* 0x0000602004059890 */ /* 0x000fe2000fffe0ff */
[----:B-1----:R-:W-:Y:S01]  /*1a70*/  FADD.FTZ R101, RZ, R96 ;  /* 0x00000060ff657221 */ /* 0x002fe20000010000 */
[----:B------:R-:W-:-:S03]  /*1a80*/  FADD.FTZ R96, RZ, R97 ;  /* 0x00000061ff607221 */ /* 0x000fc60000010000 */
[----:B------:R-:W-:Y:S01]  /*1a90*/  FADD.FTZ R101, R98, R101 ;  /* 0x0000006562657221 */ /* 0x000fe20000010000 */
[----:B------:R-:W-:-:S03]  /*1aa0*/  FADD.FTZ R160, R99, R96 ;  /* 0x0000006063a07221 */ /* 0x000fc60000010000 */
[----:B------:R-:W1:Y:S01]  /*1ab0*/  LDS.128 R96, [UR5] ;  /* 0x00000005ff607984 */ /* 0x000e620008000c00 */
[----:B0-----:R-:W-:Y:S01]  /*1ac0*/  FADD.FTZ R161, R101, R92 ;  /* 0x0000005c65a17221 */ /* 0x001fe20000010000 */
[----:B------:R-:W-:Y:S02]  /*1ad0*/  FADD.FTZ R160, R160, R93 ;  /* 0x0000005da0a07221 */ /* 0x000fe40000010000 */
[----:B------:R-:W0:Y:S01]  /*1ae0*/  LDS.128 R100, [UR6] ;  /* 0x00000006ff647984 */ /* 0x000e220008000c00 */
        /* <DEDUP_REMOVED lines=8> */
[----:B0-----:R-:W-:Y:S01]  /*1b70*/  FADD.FTZ R161, R161, R100 ;  /* 0x00000064a1a17221 */ /* 0x001fe20000010000 */
        /* <DEDUP_REMOVED lines=29> */
[----:B------:R-:W-:Y:S01]  /*1d50*/  F2FP.F16.F32.PACK_AB R92, R95, R92 ;  /* 0x0000005c5f5c723e */ /* 0x000fe200000000ff */
        /* <DEDUP_REMOVED lines=17> */
[----:B------:R-:W-:Y:S01]  /*1e70*/  F2FP.F16.F32.PACK_AB R95, R102, R95 ;  /* 0x0000005f665f723e */ /* 0x000fe200000000ff */
[----:B------:R-:W-:Y:S06]  /*1e80*/  BRA `(.L_x_6230) ;  /* 0x0000000000907947 */ /* 0x000fec0003800000 */
.L_x_6229:
        /* <DEDUP_REMOVED lines=10> */
[----:B------:R-:W-:Y:S01]  /*1f30*/  FMUL.FTZ R85, R157, R88 ;  /* 0x000000589d557220 */ /* 0x000fe20000410000 */
[-CC-:B------:R-:W-:Y:S01]  /*1f40*/  FFMA.FTZ R89, R113, R97.reuse, R98.reuse ;  /* 0x0000006171597223 */ /* 0x180fe20000010062 */
[-C--:B------:R-:W-:Y:S01]  /*1f50*/  FMUL.FTZ R95, R86, R96.reuse ;  /* 0x00000060565f7220 */ /* 0x080fe20000410000 */
[----:B------:R-:W-:Y:S01]  /*1f60*/  FMUL.FTZ R88, R87, R96 ;  /* 0x0000006057587220 */ /* 0x000fe20000410000 */
[----:B------:R-:W-:Y:S01]  /*1f70*/  FMUL.FTZ R84, R157, R84 ;  /* 0x000000549d547220 */ /* 0x000fe20000410000 */
[----:B------:R-:W-:Y:S01]  /*1f80*/  FADD.FTZ R100, R116, -R89 ;  /* 0x8000005974647221 */ /* 0x000fe20000010000 */
[-CC-:B------:R-:W-:Y:S01]  /*1f90*/  FFMA.FTZ R89, R3, R97.reuse, R98.reuse ;  /* 0x0000006103597223 */ /* 0x180fe20000010062 */
[--C-:B------:R-:W-:Y:S01]  /*1fa0*/  FFMA.FTZ R90, R114, R97, R98.reuse ;  /* 0x00000061725a7223 */ /* 0x100fe20000010062 */
[----:B------:R-:W-:Y:S01]  /*1fb0*/  F2FP.F16.F32.PACK_AB R95, R88, R95 ;  /* 0x0000005f585f723e */ /* 0x000fe200000000ff */
[----:B------:R-:W-:Y:S01]  /*1fc0*/  FFMA.FTZ R88, R122, R97, R98 ;  /* 0x000000617a587223 */ /* 0x000fe20000010062 */
[-C--:B------:R-:W-:Y:S01]  /*1fd0*/  FMUL.FTZ R94, R84, R96.reuse ;  /* 0x00000060545e7220 */ /* 0x080fe20000410000 */
[----:B------:R-:W-:Y:S01]  /*1fe0*/  FMUL.FTZ R91, R85, R96 ;  /* 0x00000060555b7220 */ /* 0x000fe20000410000 */
[----:B------:R-:W-:Y:S01]  /*1ff0*/  FADD.FTZ R92, R115, -R90 ;  /* 0x8000005a735c7221 */ /* 0x000fe20000010000 */
[----:B------:R-:W-:Y:S01]  /*2000*/  FADD.FTZ R102, R117, -R88 ;  /* 0x8000005875667221 */ /* 0x000fe20000010000 */
[----:B------:R-:W-:Y:S01]  /*2010*/  FADD.FTZ R88, R108, -R89 ;  /* 0x800000596c587221 */ /* 0x000fe20000010000 */
[----:B------:R-:W-:Y:S01]  /*2020*/  FMUL.FTZ R90, R157, R100 ;  /* 0x000000649d5a7220 */ /* 0x000fe20000410000 */
[----:B------:R-:W-:Y:S01]  /*2030*/  F2FP.F16.F32.PACK_AB R94, R91, R94 ;  /* 0x0000005e5b5e723e */ /* 0x000fe200000000ff */
[C---:B------:R-:W-:Y:S01]  /*2040*/  FMUL.FTZ R91, R157.reuse, R102 ;  /* 0x000000669d5b7220 */ /* 0x040fe20000410000 */
[C---:B------:R-:W-:Y:S01]  /*2050*/  FMUL.FTZ R88, R157.reuse, R88 ;  /* 0x000000589d587220 */ /* 0x040fe20000410000 */
[----:B------:R-:W-:Y:S01]  /*2060*/  FMUL.FTZ R89, R157, R92 ;  /* 0x0000005c9d597220 */ /* 0x000fe20000410000 */
[-C--:B------:R-:W-:Y:S01]  /*2070*/  FMUL.FTZ R93, R90, R96.reuse ;  /* 0x000000605a5d7220 */ /* 0x080fe20000410000 */
[-C--:B------:R-:W-:Y:S01]  /*2080*/  FMUL.FTZ R100, R91, R96.reuse ;  /* 0x000000605b647220 */ /* 0x080fe20000410000 */
[-C--:B------:R-:W-:Y:S01]  /*2090*/  FMUL.FTZ R92, R88, R96.reuse ;  /* 0x00000060585c7220 */ /* 0x080fe20000410000 */
[----:B------:R-:W-:-:S03]  /*20a0*/  FMUL.FTZ R99, R89, R96 ;  /* 0x0000006059637220 */ /* 0x000fc60000410000 */
[----:B------:R-:W-:Y:S02]  /*20b0*/  F2FP.F16.F32.PACK_AB R93, R100, R93 ;  /* 0x0000005d645d723e */ /* 0x000fe400000000ff */
[----:B------:R-:W-:-:S07]  /*20c0*/  F2FP.F16.F32.PACK_AB R92, R99, R92 ;  /* 0x0000005c635c723e */ /* 0x000fce00000000ff */
.L_x_6230:
        /* <DEDUP_REMOVED lines=8> */
.L_x_6228:
[----:B------:R-:W-:Y:S05]  /*2150*/  BSYNC.RECONVERGENT B1 ;  /* 0x0000000000017941 */ /* 0x000fea0003800200 */
.L_x_6227:
        /* <DEDUP_REMOVED lines=40> */
[----:B------:R-:W-:Y:S01]  /*23e0*/  F2FP.F16.F32.PACK_AB R92, R99, R92 ;  /* 0x0000005c635c723e */ /* 0x000fe200000000ff */
[----:B------:R-:W-:Y:S06]  /*23f0*/  BRA `(.L_x_6234) ;  /* 0x0000000000907947 */ /* 0x000fec0003800000 */
.L_x_6233:
        /* <DEDUP_REMOVED lines=35> */
[----:B------:R-:W-:-:S07]  /*2630*/  F2FP.F16.F32.PACK_AB R95, R102, R95 ;  /* 0x0000005f665f723e */ /* 0x000fce00000000ff */
.L_x_6234:
        /* <DEDUP_REMOVED lines=8> */
.L_x_6232:
[----:B------:R-:W-:Y:S05]  /*26c0*/  BSYNC.RECONVERGENT B1 ;  /* 0x0000000000017941 */ /* 0x000fea0003800200 */
.L_x_6231:
        /* <DEDUP_REMOVED lines=41> */
.L_x_6236:
        /* <DEDUP_REMOVED lines=36> */
.L_x_6237:
        /* <DEDUP_REMOVED lines=8> */
.L_x_6226:
        /* <DEDUP_REMOVED lines=19> */
[----:B------:R-:W-:Y:S01]  /*2d50*/  FFMA.FTZ R93, R113, R97, R98 ;  /* 0x00000061715d7223 */ /* 0x000fe20000010062 */
[C---:B------:R-:W-:Y:S01]  /*2d60*/  FFMA.FTZ R101, R157.reuse, R100, R5 ;  /* 0x000000649d657223 */ /* 0x040fe20000010005 */
[----:B------:R-:W-:-:S02]  /*2d70*/  FFMA.FTZ R159, R157, R102, R7 ;  /* 0x000000669d9f7223 */ /* 0x000fc40000010007 */
[----:B------:R-:W-:Y:S01]  /*2d80*/  F2FP.F16.F32.PACK_AB R92, R95, R92 ;  /* 0x0000005c5f5c723e */ /* 0x000fe200000000ff */
[-CC-:B------:R-:W-:Y:S01]  /*2d90*/  FFMA.FTZ R95, R119, R97.reuse, R98.reuse ;  /* 0x00000061775f7223 */ /* 0x180fe20000010062 */
[----:B------:R-:W-:Y:S01]  /*2da0*/  FADD.FTZ R93, R116, -R93 ;  /* 0x8000005d745d7221 */ /* 0x000fe20000010000 */
[-C--:B------:R-:W-:Y:S01]  /*2db0*/  FMUL.FTZ R100, R101, R96.reuse ;  /* 0x0000006065647220 */ /* 0x080fe20000410000 */
[----:B------:R-:W-:Y:S01]  /*2dc0*/  FMUL.FTZ R102, R159, R96 ;  /* 0x000000609f667220 */ /* 0x000fe20000410000 */
[----:B------:R-:W-:Y:S01]  /*2dd0*/  FADD.FTZ R99, R128, -R95 ;  /* 0x8000005f80637221 */ /* 0x000fe20000010000 */
[----:B------:R-:W-:Y:S01]  /*2de0*/  FFMA.FTZ R95, R129, R97, R98 ;  /* 0x00000061815f7223 */ /* 0x000fe20000010062 */
[C---:B------:R-:W-:Y:S02]  /*2df0*/  FFMA.FTZ R93, R157.reuse, R93, R10 ;  /* 0x0000005d9d5d7223 */ /* 0x040fe4000001000a */
[C---:B------:R-:W-:Y:S01]  /*2e00*/  FFMA.FTZ R99, R157.reuse, R99, R4 ;  /* 0x000000639d637223 */ /* 0x040fe20000010004 */
[----:B------:R-:W-:Y:S01]  /*2e10*/  FADD.FTZ R103, R134, -R95 ;  /* 0x8000005f86677221 */ /* 0x000fe20000010000 */
[----:B------:R-:W-:Y:S01]  /*2e20*/  FFMA.FTZ R95, R157, R94, R11 ;  /* 0x0000005e9d5f7223 */ /* 0x000fe2000001000b */
[-C--:B------:R-:W-:Y:S01]  /*2e30*/  FMUL.FTZ R93, R93, R96.reuse ;  /* 0x000000605d5d7220 */ /* 0x080fe20000410000 */
[-C--:B------:R-:W-:Y:S01]  /*2e40*/  FMUL.FTZ R99, R99, R96.reuse ;  /* 0x0000006063637220 */ /* 0x080fe20000410000 */
[----:B------:R-:W-:Y:S01]  /*2e50*/  FFMA.FTZ R103, R157, R103, R6 ;  /* 0x000000679d677223 */ /* 0x000fe20000010006 */
[----:B------:R-:W-:-:S03]  /*2e60*/  FMUL.FTZ R94, R95, R96 ;  /* 0x000000605f5e7220 */ /* 0x000fc60000410000 */
[----:B------:R-:W-:Y:S02]  /*2e70*/  FMUL.FTZ R95, R103, R96 ;  /* 0x00000060675f7220 */ /* 0x000fe40000410000 */
[----:B------:R-:W-:Y:S02]  /*2e80*/  F2FP.F16.F32.PACK_AB R93, R94, R93 ;  /* 0x0000005d5e5d723e */ /* 0x000fe400000000ff */
[----:B------:R-:W-:Y:S02]  /*2e90*/  F2FP.F16.F32.PACK_AB R94, R100, R99 ;  /* 0x00000063645e723e */ /* 0x000fe400000000ff */
[----:B------:R-:W-:Y:S01]  /*2ea0*/  F2FP.F16.F32.PACK_AB R95, R102, R95 ;  /* 0x0000005f665f723e */ /* 0x000fe200000000ff */
[----:B------:R-:W-:Y:S06]  /*2eb0*/  BRA `(.L_x_6241) ;  /* 0x0000000000907947 */ /* 0x000fec0003800000 */
.L_x_6240:
        /* <DEDUP_REMOVED lines=14> */
[-CC-:B------:R-:W-:Y:S01]  /*2fa0*/  FFMA.FTZ R89, R113, R97.reuse, R98.reuse ;  /* 0x0000006171597223 */ /* 0x180fe20000010062 */
[--C-:B------:R-:W-:Y:S01]  /*2fb0*/  FFMA.FTZ R92, R122, R97, R98.reuse ;  /* 0x000000617a5c7223 */ /* 0x100fe20000010062 */
[-C--:B------:R-:W-:Y:S01]  /*2fc0*/  FMUL.FTZ R94, R84, R96.reuse ;  /* 0x00000060545e7220 */ /* 0x080fe20000410000 */
[----:B------:R-:W-:Y:S01]  /*2fd0*/  FMUL.FTZ R91, R85, R96 ;  /* 0x00000060555b7220 */ /* 0x000fe20000410000 */
[----:B------:R-:W-:Y:S01]  /*2fe0*/  FADD.FTZ R90, R116, -R89 ;  /* 0x80000059745a7221 */ /* 0x000fe20000010000 */
[----:B------:R-:W-:Y:S01]  /*2ff0*/  F2FP.F16.F32.PACK_AB R95, R88, R95 ;  /* 0x0000005f585f723e */ /* 0x000fe200000000ff */
[-CC-:B------:R-:W-:Y:S01]  /*3000*/  FFMA.FTZ R89, R3, R97.reuse, R98.reuse ;  /* 0x0000006103597223 */ /* 0x180fe20000010062 */
[----:B------:R-:W-:Y:S01]  /*3010*/  FFMA.FTZ R88, R114, R97, R98 ;  /* 0x0000006172587223 */ /* 0x000fe20000010062 */
[----:B------:R-:W-:Y:S01]  /*3020*/  FADD.FTZ R100, R117, -R92 ;  /* 0x8000005c75647221 */ /* 0x000fe20000010000 */
[----:B------:R-:W-:Y:S01]  /*3030*/  F2FP.F16.F32.PACK_AB R94, R91, R94 ;  /* 0x0000005e5b5e723e */ /* 0x000fe200000000ff */
        /* <DEDUP_REMOVED lines=9> */
[----:B------:R-:W-:-:S03]  /*30d0*/  FMUL.FTZ R99, R89, R96 ;  /* 0x0000006059637220 */ /* 0x000fc60000410000 */
[----:B------:R-:W-:Y:S02]  /*30e0*/  F2FP.F16.F32.PACK_AB R93, R100, R93 ;  /* 0x0000005d645d723e */ /* 0x000fe400000000ff */
[----:B------:R-:W-:-:S07]  /*30f0*/  F2FP.F16.F32.PACK_AB R92, R99, R92 ;  /* 0x0000005c635c723e */ /* 0x000fce00000000ff */
.L_x_6241:
        /* <DEDUP_REMOVED lines=10> */
.L_x_6239:
[----:B------:R-:W-:Y:S05]  /*31a0*/  BSYNC.RECONVERGENT B1 ;  /* 0x0000000000017941 */ /* 0x000fea0003800200 */
.L_x_6238:
        /* <DEDUP_REMOVED lines=20> */
[----:B------:R-:W-:Y:S01]  /*32f0*/  FMUL.FTZ R88, R87, R96 ;  /* 0x0000006057587220 */ /* 0x000fe20000410000 */
[-CC-:B------:R-:W-:Y:S01]  /*3300*/  FFMA.FTZ R91, R111, R97.reuse, R98.reuse ;  /* 0x000000616f5b7223 */ /* 0x180fe20000010062 */
[----:B------:R-:W-:-:S02]  /*3310*/  FFMA.FTZ R90, R120, R97, R98 ;  /* 0x00000061785a7223 */ /* 0x000fc40000010062 */
[----:B------:R-:W-:Y:S01]  /*3320*/  F2FP.F16.F32.PACK_AB R94, R89, R94 ;  /* 0x0000005e595e723e */ /* 0x000fe200000000ff */
[--C-:B------:R-:W-:Y:S01]  /*3330*/  FFMA.FTZ R89, R107, R97, R98.reuse ;  /* 0x000000616b597223 */ /* 0x100fe20000010062 */
[----:B------:R-:W-:Y:S01]  /*3340*/  F2FP.F16.F32.PACK_AB R95, R88, R95 ;  /* 0x0000005f585f723e */ /* 0x000fe200000000ff */
        /* <DEDUP_REMOVED lines=12> */
[----:B------:R-:W-:-:S04]  /*3410*/  FMUL.FTZ R99, R89, R96 ;  /* 0x0000006059637220 */ /* 0x000fc80000410000 */
[----:B------:R-:W-:Y:S02]  /*3420*/  F2FP.F16.F32.PACK_AB R93, R100, R93 ;  /* 0x0000005d645d723e */ /* 0x000fe400000000ff */
[----:B------:R-:W-:Y:S01]  /*3430*/  F2FP.F16.F32.PACK_AB R92, R99, R92 ;  /* 0x0000005c635c723e */ /* 0x000fe200000000ff */
[----:B------:R-:W-:Y:S06]  /*3440*/  BRA `(.L_x_6245) ;  /* 0x0000000000907947 */ /* 0x000fec0003800000 */
.L_x_6244:
[-CC-:B0-----:R-:W-:Y:S01]  /*3450*/  FFMA.FTZ R93, R107, R97.reuse, R98.reuse ;  /* 0x000000616b5d7223 */ /* 0x181fe20000010062 */
        /* <DEDUP_REMOVED lines=34> */
[----:B------:R-:W-:-:S07]  /*3680*/  F2FP.F16.F32.PACK_AB R95, R102, R95 ;  /* 0x0000005f665f723e */ /* 0x000fce00000000ff */
.L_x_6245:
        /* <DEDUP_REMOVED lines=8> */
.L_x_6243:
[----:B------:R-:W-:Y:S05]  /*3710*/  BSYNC.RECONVERGENT B1 ;  /* 0x0000000000017941 */ /* 0x000fea0003800200 */
.L_x_6242:
        /* <DEDUP_REMOVED lines=16> */
[----:B------:R-:W-:Y:S01]  /*3820*/  FFMA.FTZ R87, R157, R88, R83 ;  /* 0x000000589d577223 */ /* 0x000fe20000010053 */
[----:B------:R-:W-:Y:S01]  /*3830*/  FADD.FTZ R85, R142, -R85 ;  /* 0x800000558e557221 */ /* 0x000fe20000010000 */
[----:B------:R-:W-:Y:S01]  /*3840*/  FADD.FTZ R84, R139, -R84 ;  /* 0x800000548b547221 */ /* 0x000fe20000010000 */
[----:B------:R-:W-:Y:S01]  /*3850*/  FFMA.FTZ R86, R157, R97, R82 ;  /* 0x000000619d567223 */ /* 0x000fe20000010052 */
[----:B------:R-:W-:Y:S01]  /*3860*/  FADD.FTZ R93, R150, -R89 ;  /* 0x80000059965d7221 */ /* 0x000fe20000010000 */
[----:B------:R-:W-:Y:S01]  /*3870*/  FADD.FTZ R98, R152, -R95 ;  /* 0x8000005f98627221 */ /* 0x000fe20000010000 */
[-C--:B------:R-:W-:Y:S01]  /*3880*/  FMUL.FTZ R92, R87, R96.reuse ;  /* 0x00000060575c7220 */ /* 0x080fe20000410000 */
[----:B------:R-:W-:Y:S01]  /*3890*/  FMUL.FTZ R95, R86, R96 ;  /* 0x00000060565f7220 */ /* 0x000fe20000410000 */
[C---:B------:R-:W-:Y:S01]  /*38a0*/  FFMA.FTZ R88, R157.reuse, R85, R76 ;  /* 0x000000559d587223 */ /* 0x040fe2000001004c */
[C---:B------:R-:W-:Y:S01]  /*38b0*/  FFMA.FTZ R89, R157.reuse, R84, R77 ;  /* 0x000000549d597223 */ /* 0x040fe2000001004d */
[C---:B------:R-:W-:Y:S01]  /*38c0*/  FFMA.FTZ R90, R157.reuse, R91, R78 ;  /* 0x0000005b9d5a7223 */ /* 0x040fe2000001004e */
[C---:B------:R-:W-:Y:S01]  /*38d0*/  FFMA.FTZ R84, R157.reuse, R93, R80 ;  /* 0x0000005d9d547223 */ /* 0x040fe20000010050 */
[C---:B------:R-:W-:Y:S01]  /*38e0*/  FFMA.FTZ R85, R157.reuse, R98, R81 ;  /* 0x000000629d557223 */ /* 0x040fe20000010051 */
[----:B------:R-:W-:Y:S01]  /*38f0*/  FFMA.FTZ R91, R157, R94, R79 ;  /* 0x0000005e9d5b7223 */ /* 0x000fe2000001004f */
[----:B------:R-:W-:Y:S01]  /*3900*/  F2FP.F16.F32.PACK_AB R95, R92, R95 ;  /* 0x0000005f5c5f723e */ /* 0x000fe200000000ff */
        /* <DEDUP_REMOVED lines=10> */
.L_x_6246:
        /* <DEDUP_REMOVED lines=36> */
.L_x_6247:
[----:B------:R-:W0:Y:S08]  /*3bf0*/  @P1 LDC.64 R96, c[0x0][0x478] ;  /* 0x00011e00ff601b82 */ /* 0x000e300000000a00 */
[----:B------:R-:W1:Y:S01]  /*3c00*/  LDC.64 R98, c[0x0][0x468] ;  /* 0x00011a00ff627b82 */ /* 0x000e620000000a00 */
[----:B0-----:R-:W-:-:S05]  /*3c10*/  @P1 IMAD.WIDE.U32 R96, R106, 0x20, R96 ;  /* 0x000000206a601825 */ /* 0x001fca00078e0060 */
[----:B------:R3:W-:Y:S01]  /*3c20*/  @P1 STG.E.128 desc[UR8][R96.64], R88 ;  /* 0x0000005860001986 */ /* 0x0007e2000c101d08 */
[----:B-1----:R-:W-:-:S03]  /*3c30*/  IMAD.WIDE.U32 R98, R106, 0x10, R98 ;  /* 0x000000106a627825 */ /* 0x002fc600078e0062 */
[----:B------:R3:W-:Y:S04]  /*3c40*/  @P1 STG.E.128 desc[UR8][R96.64+0x10], R84 ;  /* 0x0000105460001986 */ /* 0x0007e8000c101d08 */
[----:B------:R3:W-:Y:S02]  /*3c50*/  STG.E.128 desc[UR8][R98.64], R92 ;  /* 0x0000005c62007986 */ /* 0x0007e4000c101d08 */
.L_x_6235:
[----:B------:R-:W-:Y:S05]  /*3c60*/  BSYNC.RECONVERGENT B0 ;  /* 0x0000000000007941 */ /* 0x000fea0003800200 */
.L_x_6225:
[----:B0-234-:R-:W0:Y:S01]  /*3c70*/  LDC.64 R92, c[0x0][0x380] ;  /* 0x0000e000ff5c7b82 */ /* 0x01de220000000a00 */
[----:B------:R-:W-:Y:S01]  /*3c80*/  UPLOP3.LUT UP1, UPT, UPT, UPT, UP1, 0x40, 0x4 ;  /* 0x000000000004789c */ /* 0x000fe20003f2e810 */
[----:B0-----:R-:W-:-:S04]  /*3c90*/  IADD3 R105, PT, PT, R105, R92, RZ ;  /* 0x0000005c69697210 */ /* 0x001fc80007ffe0ff */
[----:B------:R-:W-:-:S13]  /*3ca0*/  ISETP.GE.AND P1, PT, R105, R93, PT ;  /* 0x0000005d6900720c */ /* 0x000fda0003f26270 */
[----:B------:R-:W-:Y:S05]  /*3cb0*/  @!P1 BRA `(.L_x_6248) ;  /* 0xffffffc800249947 */ /* 0x000fea000383ffff */
.L_x_6216:
        /* <DEDUP_REMOVED lines=31> */
.L_x_6249:
        /* <DEDUP_REMOVED lines=13> */
.L_x_10774:


//--------------------- .text._ZN10layer_norm13ln_bwd_kernelINS_13Kernel_traitsI6__halfS2_fS2_fjLj6144ELj1ELj1ELj8ELj16ENS_18Kernel_traits_baseILj6144ES2_S2_fS2_fjLj256EEEEELb0ELb0ELb0ELb1EEEvNS_9BwdParamsE --------------------------
	.section	.text._ZN10layer_norm13ln_bwd_kernelINS_13Kernel_traitsI6__halfS2_fS2_fjLj6144ELj1ELj1ELj8ELj16ENS_18Kernel_traits_baseILj6144ES2_S2_fS2_fjLj256EEEEELb0ELb0ELb0ELb1EEEvNS_9BwdParamsE,"ax",@progbits
	.align	128
        .global         _ZN10layer_norm13ln_bwd_kernelINS_13Kernel_traitsI6__halfS2_fS2_fjLj6144ELj1ELj1ELj8ELj16ENS_18Kernel_traits_baseILj6144ES2_S2_fS2_fjLj256EEEEELb0ELb0ELb0ELb1EEEvNS_9BwdParamsE
        .type           _ZN10layer_norm13ln_bwd_kernelINS_13Kernel_traitsI6__halfS2_fS2_fjLj6144ELj1ELj1ELj8ELj16ENS_18Kernel_traits_baseILj6144ES2_S2_fS2_fjLj256EEEEELb0ELb0ELb0ELb1EEEvNS_9BwdParamsE,@function
        .size           _ZN10layer_norm13ln_bwd_kernelINS_13Kernel_traitsI6__halfS2_fS2_fjLj6144ELj1ELj1ELj8ELj16ENS_18Kernel_traits_baseILj6144ES2_S2_fS2_fjLj256EEEEELb0ELb0ELb0ELb1EEEvNS_9BwdParamsE,(.L_x_10775 - _ZN10layer_norm13ln_bwd_kernelINS_13Kernel_traitsI6__halfS2_fS2_fjLj6144ELj1ELj1ELj8ELj16ENS_18Kernel_traits_baseILj6144ES2_S2_fS2_fjLj256EEEEELb0ELb0ELb0ELb1EEEvNS_9BwdParamsE)
        .other          _ZN10layer_norm13ln_bwd_kernelINS_13Kernel_traitsI6__halfS2_fS2_fjLj6144ELj1ELj1ELj8ELj16ENS_18Kernel_traits_baseILj6144ES2_S2_fS2_fjLj256EEEEELb0ELb0ELb0ELb1EEEvNS_9BwdParamsE,@"STO_CUDA_ENTRY STV_DEFAULT"
_ZN10layer_norm13ln_bwd_kernelINS_13Kernel_traitsI6__halfS2_fS2_fjLj6144ELj1ELj1ELj8ELj16ENS_18Kernel_traits_baseILj6144ES2_S2_fS2_fjLj256EEEEELb0ELb0ELb0ELb1EEEvNS_9BwdParamsE:
.text._ZN10layer_norm13ln_bwd_kernelINS_13Kernel_traitsI6__halfS2_fS2_fjLj6144ELj1ELj1ELj8ELj16ENS_18Kernel_traits_baseILj6144ES2_S2_fS2_fjLj256EEEEELb0ELb0ELb0ELb1EEEvNS_9BwdParamsE:
        /* <DEDUP_REMOVED lines=64> */
[----:B------:R-:W-:Y:S02]  /*0400*/  CS2R R72, SRZ ;  /* 0x0000000000487805 */ /* 0x000fe4000001ff00 */
[----:B------:R-:W-:Y:S01]  /*0410*/  MOV R123, RZ ;  /* 0x000000ff007b7202 */ /* 0x000fe20000000f00 */
[----:B------:R-:W0:Y:S01]  /*0420*/  LDCU.64 UR14, c[0x0][0x478] ;  /* 0x00008f00ff0e77ac */ /* 0x000e220008000a00 */
[----:B------:R-:W0:Y:S01]  /*0430*/  LDCU.64 UR10, c[0x0][0x438] ;  /* 0x00008700ff0a77ac */ /* 0x000e220008000a00 */
[----:B-----5:R-:W-:Y:S01]  /*0440*/  HFMA2 R113, -RZ, RZ, 0, 0 ;  /* 0x00000000ff717431 */ /* 0x020fe200000001ff */
[----:B--2---:R-:W-:-:S04]  /*0450*/  ISETP.NE.U32.AND P0, PT, R2, RZ, PT ;  /* 0x000000ff0200720c */ /* 0x004fc80003f05070 */
[----:B------:R-:W-:Y:S01]  /*0460*/  ISETP.NE.AND.EX P0, PT, R3, RZ, PT, P0 ;  /* 0x000000ff0300720c */ /* 0x000fe20003f05300 */
[--C-:B---3--:R-:W-:Y:S02]  /*0470*/  HADD2.F32 R146, -RZ, R136.reuse.H0_H0 ;  /* 0x20000088ff927230 */ /* 0x108fe40000004100 */
[----:B------:R-:W-:Y:S02]  /*0480*/  HADD2.F32 R145, -RZ, R136.H1_H1 ;  /* 0x30000088ff917230 */ /* 0x000fe40000004100 */
[--C-:B------:R-:W-:Y:S02]  /*0490*/  HADD2.F32 R144, -RZ, R137.reuse.H0_H0 ;  /* 0x20000089ff907230 */ /* 0x100fe40000004100 */
[----:B------:R-:W-:Y:S02]  /*04a0*/  HADD2.F32 R143, -RZ, R137.H1_H1 ;  /* 0x30000089ff8f7230 */ /* 0x000fe40000004100 */
[--C-:B------:R-:W-:Y:S02]  /*04b0*/  HADD2.F32 R142, -RZ, R138.reuse.H0_H0 ;  /* 0x2000008aff8e7230 */ /* 0x100fe40000004100 */
[----:B------:R-:W-:-:S02]  /*04c0*/  HADD2.F32 R141, -RZ, R138.H1_H1 ;  /* 0x3000008aff8d7230 */ /* 0x000fc40000004100 */
[----:B------:R-:W-:Y:S02]  /*04d0*/  HADD2.F32 R140, -RZ, R139.H0_H0 ;  /* 0x2000008bff8c7230 */ /* 0x000fe40000004100 */
[--C-:B----4-:R-:W-:Y:S02]  /*04e0*/  HADD2.F32 R138, -RZ, R128.reuse.H0_H0 ;  /* 0x20000080ff8a7230 */ /* 0x110fe40000004100 */
[----:B------:R-:W-:Y:S02]  /*04f0*/  HADD2.F32 R137, -RZ, R128.H1_H1 ;  /* 0x30000080ff897230 */ /* 0x000fe40000004100 */
[--C-:B------:R-:W-:Y:S02]  /*0500*/  HADD2.F32 R136, -RZ, R129.reuse.H0_H0 ;  /* 0x20000081ff887230 */ /* 0x100fe40000004100 */
[----:B------:R-:W-:Y:S02]  /*0510*/  HADD2.F32 R135, -RZ, R129.H1_H1 ;  /* 0x30000081ff877230 */ /* 0x000fe40000004100 */
[----:B------:R-:W-:-:S02]  /*0520*/  HADD2.F32 R134, -RZ, R130.H0_H0 ;  /* 0x20000082ff867230 */ /* 0x000fc40000004100 */
[----:B------:R-:W-:Y:S02]  /*0530*/  HADD2.F32 R133, -RZ, R130.H1_H1 ;  /* 0x30000082ff857230 */ /* 0x000fe40000004100 */
[----:B------:R-:W-:Y:S02]  /*0540*/  HADD2.F32 R132, -RZ, R131.H0_H0 ;  /* 0x20000083ff847230 */ /* 0x000fe40000004100 */
[----:B------:R-:W-:Y:S02]  /*0550*/  HADD2.F32 R139, -RZ, R139.H1_H1 ;  /* 0x3000008bff8b7230 */ /* 0x000fe40000004100 */
[----:B------:R-:W-:Y:S02]  /*0560*/  HADD2.F32 R131, -RZ, R131.H1_H1 ;  /* 0x30000083ff837230 */ /* 0x000fe40000004100 */
[--C-:B------:R-:W-:Y:S02]  /*0570*/  HADD2.F32 R130, -RZ, R4.reuse.H0_H0 ;  /* 0x20000004ff827230 */ /* 0x100fe40000004100 */
[----:B------:R-:W-:-:S02]  /*0580*/  HADD2.F32 R129, -RZ, R4.H1_H1 ;  /* 0x30000004ff817230 */ /* 0x000fc40000004100 */
[--C-:B------:R-:W-:Y:S02]  /*0590*/  HADD2.F32 R128, -RZ, R5.reuse.H0_H0 ;  /* 0x20000005ff807230 */ /* 0x100fe40000004100 */
[----:B------:R-:W-:Y:S02]  /*05a0*/  HADD2.F32 R127, -RZ, R5.H1_H1 ;  /* 0x30000005ff7f7230 */ /* 0x000fe40000004100 */
[--C-:B------:R-:W-:Y:S02]  /*05b0*/  HADD2.F32 R126, -RZ, R6.reuse.H0_H0 ;  /* 0x20000006ff7e7230 */ /* 0x100fe40000004100 */
[----:B------:R-:W-:Y:S02]  /*05c0*/  HADD2.F32 R125, -RZ, R6.H1_H1 ;  /* 0x30000006ff7d7230 */ /* 0x000fe40000004100 */
[--C-:B------:R-:W-:Y:S02]  /*05d0*/  HADD2.F32 R124, -RZ, R7.reuse.H0_H0 ;  /* 0x20000007ff7c7230 */ /* 0x100fe40000004100 */
[----:B01----:R-:W-:-:S07]  /*05e0*/  HADD2.F32 R122, -RZ, R7.H1_H1 ;  /* 0x30000007ff7a7230 */ /* 0x003fce0000004100 */
.L_x_6267:
        /* <DEDUP_REMOVED lines=21> */
[--C-:B0-----:R-:W-:Y:S01]  /*0740*/  IMAD.WIDE.U32 R60, R151, 0x10, R68.reuse ;  /* 0x00000010973c7825 */ /* 0x101fe200078e0044 */
[----:B------:R-:W4:Y:S03]  /*0750*/  LDG.E.128 R44, desc[UR6][R148.64] ;  /* 0x00000006942c7981 */ /* 0x000f26000c1e1d00 */
[----:B------:R-:W-:Y:S01]  /*0760*/  IMAD.WIDE.U32 R66, R147, 0x10, R68 ;  /* 0x0000001093427825 */ /* 0x000fe200078e0044 */
[----:B------:R-:W4:Y:S03]  /*0770*/  LDG.E.128 R48, desc[UR6][R148.64+0x10] ;  /* 0x0000100694307981 */ /* 0x000f26000c1e1d00 */
[----:B-1----:R-:W-:Y:S01]  /*0780*/  IMAD.WIDE R2, R120, 0x4, R2 ;  /* 0x0000000478027825 */ /* 0x002fe200078e0202 */
[----:B------:R-:W4:Y:S04]  /*0790*/  LDG.E.128 R52, desc[UR6][R152.64] ;  /* 0x0000000698347981 */ /* 0x000f28000c1e1d00 */
[----:B------:R0:W4:Y:S01]  /*07a0*/  LDG.E.128 R56, desc[UR6][R152.64+0x10] ;  /* 0x0000100698387981 */ /* 0x000122000c1e1d00 */
[----:B------:R-:W-:-:S03]  /*07b0*/  IMAD.WIDE.U32 R68, R121, 0x10, R68 ;  /* 0x0000001079447825 */ /* 0x000fc600078e0044 */
[----:B------:R-:W4:Y:S04]  /*07c0*/  LDG.E.128 R60, desc[UR6][R60.64] ;  /* 0x000000063c3c7981 */ /* 0x000f28000c1e1d00 */
        /* <DEDUP_REMOVED lines=19> */
[----:B------:R-:W-:Y:S01]  /*0900*/  FSEL R194, R150, RZ, !P3 ;  /* 0x000000ff96c27208 */ /* 0x000fe20005800000 */
[----:B--2---:R-:W-:-:S04]  /*0910*/  @P0 HADD2.F32 R148, -RZ, R0.H0_H0 ;  /* 0x20000000ff940230 */ /* 0x004fc80000004100 */
[C---:B---3--:R-:W-:Y:S01]  /*0920*/  FADD.FTZ R0, -R194.reuse, R36 ;  /* 0x00000024c2007221 */ /* 0x048fe20000010100 */
[C---:B------:R-:W-:Y:S01]  /*0930*/  FADD.FTZ R36, -R194.reuse, R37 ;  /* 0x00000025c2247221 */ /* 0x040fe20000010100 */
[C---:B------:R-:W-:Y:S01]  /*0940*/  FADD.FTZ R38, -R194.reuse, R38 ;  /* 0x00000026c2267221 */ /* 0x040fe20000010100 */
[C---:B------:R-:W-:Y:S01]  /*0950*/  FADD.FTZ R150, -R194.reuse, R39 ;  /* 0x00000027c2967221 */ /* 0x040fe20000010100 */
[C---:B----4-:R-:W-:Y:S01]  /*0960*/  FADD.FTZ R152, -R194.reuse, R40 ;  /* 0x00000028c2987221 */ /* 0x050fe20000010100 */
        /* <DEDUP_REMOVED lines=22> */
[----:B------:R-:W-:Y:S01]  /*0ad0*/  FMUL.FTZ R41, R149, R36 ;  /* 0x0000002495297220 */ /* 0x000fe20000410000 */
[----:B------:R-:W-:Y:S02]  /*0ae0*/  HADD2.F32 R37, -RZ, R62.H0_H0 ;  /* 0x2000003eff257230 */ /* 0x000fe40000004100 */
[----:B------:R-:W-:Y:S01]  /*0af0*/  FADD.FTZ R119, R59, R119 ;  /* 0x000000773b777221 */ /* 0x000fe20000010000 */
[--C-:B------:R-:W-:Y:S02]  /*0b00*/  HADD2.F32 R57, -RZ, R67.reuse.H0_H0 ;  /* 0x20000043ff397230 */ /* 0x100fe40000004100 */
[----:B------:R-:W-:Y:S01]  /*0b10*/  FFMA.FTZ R123, R0, R59, R123 ;  /* 0x0000003b007b7223 */ /* 0x000fe2000001007b */
[----:B------:R-:W-:-:S02]  /*0b20*/  HADD2.F32 R56, -RZ, R67.H1_H1 ;  /* 0x30000043ff387230 */ /* 0x000fc40000004100 */
[C---:B------:R-:W-:Y:S01]  /*0b30*/  FMUL.FTZ R67, R149.reuse, R152 ;  /* 0x0000009895437220 */ /* 0x040fe20000410000 */
[----:B------:R-:W-:Y:S01]  /*0b40*/  FMUL.FTZ R59, R146, R59 ;  /* 0x0000003b923b7220 */ /* 0x000fe20000410000 */
[--C-:B------:R-:W-:Y:S02]  /*0b50*/  HADD2.F32 R42, -RZ, R61.reuse.H0_H0 ;  /* 0x2000003dff2a7230 */ /* 0x100fe40000004100 */
[----:B------:R-:W-:Y:S01]  /*0b60*/  FMUL.FTZ R43, R149, R38 ;  /* 0x00000026952b7220 */ /* 0x000fe20000410000 */
[--C-:B------:R-:W-:Y:S02]  /*0b70*/  HADD2.F32 R167, -RZ, R70.reuse.H0_H0 ;  /* 0x20000046ffa77230 */ /* 0x100fe40000004100 */
[----:B------:R-:W-:Y:S01]  /*0b80*/  FADD.FTZ R117, R40, R117 ;  /* 0x0000007528757221 */ /* 0x000fe20000010000 */
[----:B------:R-:W-:Y:S02]  /*0b90*/  HADD2.F32 R192, -RZ, R70.H1_H1 ;  /* 0x30000046ffc07230 */ /* 0x000fe40000004100 */
[-C--:B------:R-:W-:Y:S01]  /*0ba0*/  FFMA.FTZ R118, R41, R40.reuse, R118 ;  /* 0x0000002829767223 */ /* 0x080fe20000010076 */
[----:B------:R-:W-:Y:S01]  /*0bb0*/  FADD.FTZ R92, R37, R92 ;  /* 0x0000005c255c7221 */ /* 0x000fe20000010000 */
[-C--:B------:R-:W-:Y:S01]  /*0bc0*/  FFMA.FTZ R72, R67, R37.reuse, R72 ;  /* 0x0000002543487223 */ /* 0x080fe20000010048 */
[----:B------:R-:W-:Y:S01]  /*0bd0*/  FMUL.FTZ R70, R142, R37 ;  /* 0x000000258e467220 */ /* 0x000fe20000410000 */
[----:B------:R-:W-:Y:S01]  /*0be0*/  FMUL.FTZ R40, R145, R40 ;  /* 0x0000002891287220 */ /* 0x000fe20000410000 */
[----:B------:R-:W-:Y:S01]  /*0bf0*/  FADD.FTZ R37, RZ, R59 ;  /* 0x0000003bff257221 */ /* 0x000fe20000010000 */
[----:B------:R-:W-:-:S02]  /*0c00*/  HADD2.F32 R44, -RZ, R61.H1_H1 ;  /* 0x3000003dff2c7230 */ /* 0x000fc40000004100 */
[----:B------:R-:W-:Y:S01]  /*0c10*/  FADD.FTZ R115, R42, R115 ;  /* 0x000000732a737221 */ /* 0x000fe20000010000 */
[-C--:B------:R-:W-:Y:S01]  /*0c20*/  FFMA.FTZ R116, R43, R42.reuse, R116 ;  /* 0x0000002a2b747223 */ /* 0x080fe20000010074 */
[----:B------:R-:W-:Y:S01]  /*0c30*/  FMUL.FTZ R42, R144, R42 ;  /* 0x0000002a902a7220 */ /* 0x000fe20000410000 */
[----:B------:R-:W-:Y:S01]  /*0c40*/  FADD.FTZ R37, R40, R37 ;  /* 0x0000002528257221 */ /* 0x000fe20000010000 */
[--C-:B------:R-:W-:Y:S02]  /*0c50*/  HADD2.F32 R49, -RZ, R64.reuse.H0_H0 ;  /* 0x20000040ff317230 */ /* 0x100fe40000004100 */
[----:B------:R-:W-:Y:S02]  /*0c60*/  HADD2.F32 R50, -RZ, R64.H1_H1 ;  /* 0x30000040ff327230 */ /* 0x000fe40000004100 */
[----:B------:R-:W-:Y:S01]  /*0c70*/  FMUL.FTZ R64, R143, R44 ;  /* 0x0000002c8f407220 */ /* 0x000fe20000410000 */
[----:B------:R-:W-:Y:S01]  /*0c80*/  FADD.FTZ R37, R42, R37 ;  /* 0x000000252a257221 */ /* 0x000fe20000010000 */
[----:B------:R-:W-:-:S02]  /*0c90*/  HADD2.F32 R62, -RZ, R62.H1_H1 ;  /* 0x3000003eff3e7230 */ /* 0x000fc40000004100 */
[C---:B------:R-:W-:Y:S01]  /*0ca0*/  FMUL.FTZ R152, R149.reuse, R158 ;  /* 0x0000009e95987220 */ /* 0x040fe20000410000 */
[----:B------:R-:W-:Y:S02]  /*0cb0*/  HADD2.F32 R46, -RZ, R63.H1_H1 ;  /* 0x3000003fff2e7230 */ /* 0x000fe40000004100 */
[----:B------:R-:W-:Y:S01]  /*0cc0*/  FADD.FTZ R37, R64, R37 ;  /* 0x0000002540257221 */ /* 0x000fe20000010000 */
[----:B-1----:R-:W-:Y:S02]  /*0cd0*/  HADD2.F32 R3, -RZ, R65.H0_H0 ;  /* 0x20000041ff037230 */ /* 0x002fe40000004100 */
[----:B------:R-:W-:Y:S01]  /*0ce0*/  FMUL.FTZ R47, R149, R164 ;  /* 0x000000a4952f7220 */ /* 0x000fe20000410000 */
[----:B------:R-:W-:Y:S02]  /*0cf0*/  HADD2.F32 R39, -RZ, R63.H0_H0 ;  /* 0x2000003fff277230 */ /* 0x000fe40000004100 */
[----:B------:R-:W-:Y:S01]  /*0d00*/  FMUL.FTZ R155, R141, R62 ;  /* 0x0000003e8d9b7220 */ /* 0x000fe20000410000 */
[----:B------:R-:W-:Y:S01]  /*0d10*/  FADD.FTZ R36, R70, R37 ;  /* 0x0000002546247221 */ /* 0x000fe20000010000 */
[----:B------:R-:W-:-:S02]  /*0d20*/  HADD2.F32 R2, -RZ, R65.H1_H1 ;  /* 0x30000041ff027230 */ /* 0x000fc40000004100 */
[----:B------:R-:W-:Y:S01]  /*0d30*/  FADD.FTZ R95, R46, R95 ;  /* 0x0000005f2e5f7221 */ /* 0x000fe20000010000 */
[--C-:B------:R-:W-:Y:S02]  /*0d40*/  HADD2.F32 R169, -RZ, R71.reuse.H0_H0 ;  /* 0x20000047ffa97230 */ /* 0x100fe40000004100 */
[-C--:B------:R-:W-:Y:S01]  /*0d50*/  FFMA.FTZ R75, R152, R46.reuse, R75 ;  /* 0x0000002e984b7223 */ /* 0x080fe2000001004b */
[----:B------:R-:W-:Y:S02]  /*0d60*/  HADD2.F32 R171, -RZ, R71.H1_H1 ;  /* 0x30000047ffab7230 */ /* 0x000fe40000004100 */
[----:B------:R-:W-:Y:S01]  /*0d70*/  FMUL.FTZ R159, R139, R46 ;  /* 0x0000002e8b9f7220 */ /* 0x000fe20000410000 */
[C---:B------:R-:W-:Y:S01]  /*0d80*/  FMUL.FTZ R71, R149.reuse, R156 ;  /* 0x0000009c95477220 */ /* 0x040fe20000410000 */
[----:B------:R-:W-:Y:S01]  /*0d90*/  FMUL.FTZ R46, R149, R166 ;  /* 0x000000a6952e7220 */ /* 0x000fe20000410000 */
[----:B------:R-:W-:Y:S01]  /*0da0*/  FADD.FTZ R98, R3, R98 ;  /* 0x0000006203627221 */ /* 0x000fe20000010000 */
[-C--:B------:R-:W-:Y:S01]  /*0db0*/  FFMA.FTZ R78, R47, R3.reuse, R78 ;  /* 0x000000032f4e7223 */ /* 0x080fe2000001004e */
[----:B------:R-:W-:Y:S01]  /*0dc0*/  FMUL.FTZ R52, R136, R3 ;  /* 0x0000000388347220 */ /* 0x000fe20000410000 */
[----:B------:R-:W-:Y:S01]  /*0dd0*/  FMUL.FTZ R156, R140, R39 ;  /* 0x000000278c9c7220 */ /* 0x000fe20000410000 */
[----:B------:R-:W-:Y:S01]  /*0de0*/  FADD.FTZ R3, R155, R36 ;  /* 0x000000249b037221 */ /* 0x000fe20000010000 */
[----:B------:R-:W-:Y:S01]  /*0df0*/  FADD.FTZ R99, R2, R99 ;  /* 0x0000006302637221 */ /* 0x000fe20000010000 */
[-C--:B------:R-:W-:Y:S01]  /*0e00*/  FFMA.FTZ R79, R46, R2.reuse, R79 ;  /* 0x000000022e4f7223 */ /* 0x080fe2000001004f */
[----:B------:R-:W-:Y:S01]  /*0e10*/  FMUL.FTZ R61, R135, R2 ;  /* 0x00000002873d7220 */ /* 0x000fe20000410000 */
[----:B------:R-:W-:Y:S01]  /*0e20*/  FADD.FTZ R2, R156, R3 ;  /* 0x000000039c027221 */ /* 0x000fe20000010000 */
[----:B------:R-:W-:-:S03]  /*0e30*/  FMUL.FTZ R48, R138, R49 ;  /* 0x000000318a307220 */ /* 0x000fc60000410000 */
[----:B------:R-:W-:Y:S01]  /*0e40*/  FADD.FTZ R3, R159, R2 ;  /* 0x000000029f037221 */ /* 0x000fe20000010000 */
[----:B------:R-:W-:-:S03]  /*0e50*/  FMUL.FTZ R51, R137, R50 ;  /* 0x0000003289337220 */ /* 0x000fc60000410000 */
[----:B------:R-:W-:Y:S01]  /*0e60*/  FADD.FTZ R2, R48, R3 ;  /* 0x0000000330027221 */ /* 0x000fe20000010000 */
[----:B------:R-:W-:-:S03]  /*0e70*/  HADD2.F32 R53, -RZ, R66.H0_H0 ;  /* 0x20000042ff357230 */ /* 0x000fc60000004100 */
[----:B------:R-:W-:Y:S01]  /*0e80*/  FADD.FTZ R3, R51, R2 ;  /* 0x0000000233037221 */ /* 0x000fe20000010000 */
[----:B------:R-:W-:-:S03]  /*0e90*/  HADD2.F32 R54, -RZ, R66.H1_H1 ;  /* 0x30000042ff367230 */ /* 0x000fc60000004100 */
[----:B------:R-:W-:Y:S01]  /*0ea0*/  FADD.FTZ R2, R52, R3 ;  /* 0x0000000334027221 */ /* 0x000fe20000010000 */
[----:B------:R-:W-:-:S03]  /*0eb0*/  FMUL.FTZ R66, R134, R53 ;  /* 0x0000003586427220 */ /* 0x000fc60000410000 */
[----:B------:R-:W-:Y:S01]  /*0ec0*/  FADD.FTZ R3, R61, R2 ;  /* 0x000000023d037221 */ /* 0x000fe20000010000 */
[----:B------:R-:W-:-:S03]  /*0ed0*/  FMUL.FTZ R153, R133, R54 ;  /* 0x0000003685997220 */ /* 0x000fc60000410000 */
[----:B------:R-:W-:Y:S01]  /*0ee0*/  FADD.FTZ R2, R66, R3 ;  /* 0x0000000342027221 */ /* 0x000fe20000010000 */
[----:B------:R-:W-:Y:S01]  /*0ef0*/  FMUL.FTZ R158, R132, R57 ;  /* 0x00000039849e7220 */ /* 0x000fe20000410000 */
[--C-:B------:R-:W-:Y:S02]  /*0f00*/  HADD2.F32 R161, -RZ, R68.reuse.H0_H0 ;  /* 0x20000044ffa17230 */ /* 0x100fe40000004100 */
[----:B------:R-:W-:Y:S01]  /*0f10*/  FADD.FTZ R3, R153, R2 ;  /* 0x0000000299037221 */ /* 0x000fe20000010000 */
[----:B------:R-:W-:Y:S02]  /*0f20*/  HADD2.F32 R180, -RZ, R68.H1_H1 ;  /* 0x30000044ffb47230 */ /* 0x000fe40000004100 */
[----:B------:R-:W-:Y:S01]  /*0f30*/  FMUL.FTZ R68, R149, R154 ;  /* 0x0000009a95447220 */ /* 0x000fe20000410000 */
[----:B------:R-:W-:Y:S01]  /*0f40*/  FMUL.FTZ R163, R131, R56 ;  /* 0x0000003883a37220 */ /* 0x000fe20000410000 */
[----:B------:R-:W-:Y:S01]  /*0f50*/  FADD.FTZ R2, R158, R3 ;  /* 0x000000039e027221 */ /* 0x000fe20000010000 */
[----:B------:R-:W-:Y:S01]  /*0f60*/  FADD.FTZ R93, R62, R93 ;  /* 0x0000005d3e5d7221 */ /* 0x000fe20000010000 */
[----:B------:R-:W-:Y:S01]  /*0f70*/  FFMA.FTZ R73, R68, R62, R73 ;  /* 0x0000003e44497223 */ /* 0x000fe20000010049 */
[----:B------:R-:W-:Y:S01]  /*0f80*/  FMUL.FTZ R62, R130, R161 ;  /* 0x000000a1823e7220 */ /* 0x000fe20000410000 */
[----:B------:R-:W-:Y:S01]  /*0f90*/  FADD.FTZ R3, R163, R2 ;  /* 0x00000002a3037221 */ /* 0x000fe20000010000 */
[----:B------:R-:W-:Y:S01]  /*0fa0*/  FMUL.FTZ R45, R149, R160 ;  /* 0x000000a0952d7220 */ /* 0x000fe20000410000 */
[----:B------:R-:W-:-:S02]  /*0fb0*/  HADD2.F32 R165, -RZ, R69.H0_H0 ;  /* 0x20000045ffa57230 */ /* 0x000fc40000004100 */
[----:B------:R-:W-:Y:S02]  /*0fc0*/  HADD2.F32 R186, -RZ, R69.H1_H1 ;  /* 0x30000045ffba7230 */ /* 0x000fe40000004100 */
[----:B------:R-:W-:Y:S01]  /*0fd0*/  FMUL.FTZ R69, R129, R180 ;  /* 0x000000b481457220 */ /* 0x000fe20000410000 */
[----:B------:R-:W-:Y:S01]  /*0fe0*/  FADD.FTZ R2, R62, R3 ;  /* 0x000000033e027221 */ /* 0x000fe20000010000 */
[----:B------:R-:W-:Y:S01]  /*0ff0*/  FADD.FTZ R96, R49, R96 ;  /* 0x0000006031607221 */ /* 0x000fe20000010000 */
[----:B------:R-:W-:Y:S01]  /*1000*/  FFMA.FTZ R76, R45, R49, R76 ;  /* 0x000000312d4c7223 */ /* 0x000fe2000001004c */
[C---:B------:R-:W-:Y:S01]  /*1010*/  FMUL.FTZ R55, R149.reuse, R150 ;  /* 0x0000009695377220 */ /* 0x040fe20000410000 */
[C---:B------:R-:W-:Y:S01]  /*1020*/  FMUL.FTZ R49, R149.reuse, R176 ;  /* 0x000000b095317220 */ /* 0x040fe20000410000 */
        /* <DEDUP_REMOVED lines=25> */
[----:B------:R-:W-:Y:S01]  /*11c0*/  FADD.FTZ R108, R167, R108 ;  /* 0x0000006ca76c7221 */ /* 0x000fe20000010000 */
[----:B------:R-:W-:Y:S01]  /*11d0*/  FFMA.FTZ R88, R57, R167, R88 ;  /* 0x000000a739587223 */ /* 0x000fe20000010058 */
[----:B------:R-:W-:Y:S01]  /*11e0*/  FMUL.FTZ R167, R122, R171 ;  /* 0x000000ab7aa77220 */ /* 0x000fe20000410000 */
[----:B------:R-:W-:-:S04]  /*11f0*/  FADD.FTZ R2, R3, R162 ;  /* 0x000000a203027221 */ /* 0x000fc80000010000 */
        /* <DEDUP_REMOVED lines=20> */
[----:B------:R-:W-:-:S03]  /*1340*/  FADD.FTZ R97, R50, R97 ;  /* 0x0000006132617221 */ /* 0x000fc60000010000 */
[----:B------:R-:W-:Y:S01]  /*1350*/  FFMA.FTZ R2, R154, R163, R3 ;  /* 0x000000a39a027223 */ /* 0x000fe20000010003 */
[----:B------:R-:W-:Y:S01]  /*1360*/  FFMA.FTZ R77, R44, R50, R77 ;  /* 0x000000322c4d7223 */ /* 0x000fe2000001004d */
[----:B------:R-:W-:Y:S02]  /*1370*/  FMUL.FTZ R50, R149, R178 ;  /* 0x000000b295327220 */ /* 0x000fe40000410000 */
        /* <DEDUP_REMOVED lines=11> */
[----:B------:R-:W-:-:S03]  /*1430*/  FMUL.FTZ R63, R149, R58 ;  /* 0x0000003a953f7220 */ /* 0x000fc60000410000 */
        /* <DEDUP_REMOVED lines=45> */
.L_x_6252:
[----:B------:R-:W-:Y:S05]  /*1710*/  BSYNC.RECONVERGENT B0 ;  /* 0x0000000000007941 */ /* 0x000fea0003800200 */
.L_x_6251:
        /* <DEDUP_REMOVED lines=76> */
.L_x_6254:
        /* <DEDUP_REMOVED lines=28> */
[----:B------:R-:W-:Y:S01]  /*1da0*/  F2FP.F16.F32.PACK_AB R39, R0, R39 ;  /* 0x000000270027723e */ /* 0x000fe200000000ff */
[----:B------:R-:W-:Y:S01]  /*1db0*/  FMUL.FTZ R37, R34, R148 ;  /* 0x0000009422257220 */ /* 0x000fe20000410000 */
[----:B------:R-:W-:Y:S01]  /*1dc0*/  F2FP.F16.F32.PACK_AB R38, R3, R38 ;  /* 0x000000260326723e */ /* 0x000fe200000000ff */
[-C--:B------:R-:W-:Y:S01]  /*1dd0*/  FMUL.FTZ R0, R35, R148.reuse ;  /* 0x0000009423007220 */ /* 0x080fe20000410000 */
[-C--:B------:R-:W-:Y:S01]  /*1de0*/  FMUL.FTZ R36, R32, R148.reuse ;  /* 0x0000009420247220 */ /* 0x080fe20000410000 */
[----:B------:R-:W-:-:S03]  /*1df0*/  FMUL.FTZ R3, R33, R148 ;  /* 0x0000009421037220 */ /* 0x000fc60000410000 */
[----:B------:R-:W-:Y:S02]  /*1e00*/  F2FP.F16.F32.PACK_AB R37, R0, R37 ;  /* 0x000000250025723e */ /* 0x000fe400000000ff */
[----:B------:R-:W-:-:S07]  /*1e10*/  F2FP.F16.F32.PACK_AB R36, R3, R36 ;  /* 0x000000240324723e */ /* 0x000fce00000000ff */
.L_x_6255:
        /* <DEDUP_REMOVED lines=47> */
.L_x_6256:
        /* <DEDUP_REMOVED lines=32> */
[----:B------:R-:W-:Y:S02]  /*2310*/  F2FP.F16.F32.PACK_AB R38, R43, R38 ;  /* 0x000000262b26723e */ /* 0x000fe400000000ff */
[----:B------:R-:W-:Y:S02]  /*2320*/  F2FP.F16.F32.PACK_AB R39, R40, R157 ;  /* 0x0000009d2827723e */ /* 0x000fe400000000ff */
[----:B------:R-:W-:Y:S02]  /*2330*/  F2FP.F16.F32.PACK_AB R37, R0, R47 ;  /* 0x0000002f0025723e */ /* 0x000fe400000000ff */
[----:B------:R-:W-:-:S07]  /*2340*/  F2FP.F16.F32.PACK_AB R36, R41, R36 ;  /* 0x000000242924723e */ /* 0x000fce00000000ff */
.L_x_6257:
        /* <DEDUP_REMOVED lines=44> */
.L_x_6258:
        /* <DEDUP_REMOVED lines=36> */
.L_x_6259:
[----:B------:R-:W0:Y:S01]  /*2850*/  @P1 LDC.64 R40, c[0x0][0x478] ;  /* 0x00011e00ff281b82 */ /* 0x000e220000000a00 */
[----:B------:R-:W-:-:S04]  /*2860*/  IMAD.WIDE.U32 R2, R121, 0x10, R2 ;  /* 0x0000001079027825 */ /* 0x000fc800078e0002 */
[----:B0-----:R-:W-:-:S05]  /*2870*/  @P1 IMAD.WIDE.U32 R40, R121, 0x20, R40 ;  /* 0x0000002079281825 */ /* 0x001fca00078e0028 */
[----:B------:R1:W-:Y:S04]  /*2880*/  @P1 STG.E.128 desc[UR6][R40.64], R32 ;  /* 0x0000002028001986 */ /* 0x0003e8000c101d06 */
[----:B------:R1:W-:Y:S04]  /*2890*/  @P1 STG.E.128 desc[UR6][R40.64+0x10], R28 ;  /* 0x0000101c28001986 */ /* 0x0003e8000c101d06 */
[----:B------:R1:W-:Y:S01]  /*28a0*/  STG.E.128 desc[UR6][R2.64], R36 ;  /* 0x0000002402007986 */ /* 0x0003e2000c101d06 */
[----:B------:R-:W-:Y:S05]  /*28b0*/  BRA `(.L_x_6260) ;  /* 0x0000000c00cc7947 */ /* 0x000fea0003800000 */
.L_x_6253:
        /* <DEDUP_REMOVED lines=23> */
[----:B------:R-:W-:Y:S01]  /*2a30*/  F2FP.F16.F32.PACK_AB R39, R0, R3 ;  /* 0x000000030027723e */ /* 0x000fe200000000ff */
        /* <DEDUP_REMOVED lines=12> */
[----:B------:R-:W-:Y:S02]  /*2b00*/  F2FP.F16.F32.PACK_AB R38, R59, R38 ;  /* 0x000000263b26723e */ /* 0x000fe400000000ff */
[----:B------:R-:W-:Y:S02]  /*2b10*/  F2FP.F16.F32.PACK_AB R37, R0, R41 ;  /* 0x000000290025723e */ /* 0x000fe400000000ff */
[----:B------:R-:W-:Y:S01]  /*2b20*/  F2FP.F16.F32.PACK_AB R36, R36, R3 ;  /* 0x000000032424723e */ /* 0x000fe200000000ff */
[----:B------:R-:W-:Y:S06]  /*2b30*/  BRA `(.L_x_6262) ;  /* 0x0000000000907947 */ /* 0x000fec0003800000 */
.L_x_6261:
        /* <DEDUP_REMOVED lines=36> */
.L_x_6262:
        /* <DEDUP_REMOVED lines=45> */
.L_x_6263:
        /* <DEDUP_REMOVED lines=36> */
.L_x_6264:
        /* <DEDUP_REMOVED lines=44> */
.L_x_6265:
        /* <DEDUP_REMOVED lines=36> */
.L_x_6266:
[----:B------:R-:W0:Y:S01]  /*3790*/  @P1 LDC.64 R40, c[0x0][0x478] ;  /* 0x00011e00ff281b82 */ /* 0x000e220000000a00 */
[----:B------:R-:W-:-:S04]  /*37a0*/  IMAD.WIDE.U32 R2, R121, 0x10, R2 ;  /* 0x0000001079027825 */ /* 0x000fc800078e0002 */
[----:B0-----:R-:W-:-:S05]  /*37b0*/  @P1 IMAD.WIDE.U32 R40, R121, 0x20, R40 ;  /* 0x0000002079281825 */ /* 0x001fca00078e0028 */
[----:B------:R0:W-:Y:S04]  /*37c0*/  @P1 STG.E.128 desc[UR6][R40.64], R32 ;  /* 0x0000002028001986 */ /* 0x0001e8000c101d06 */
[----:B------:R0:W-:Y:S04]  /*37d0*/  @P1 STG.E.128 desc[UR6][R40.64+0x10], R28 ;  /* 0x0000101c28001986 */ /* 0x0001e8000c101d06 */
[----:B------:R0:W-:Y:S02]  /*37e0*/  STG.E.128 desc[UR6][R2.64], R36 ;  /* 0x0000002402007986 */ /* 0x0001e4000c101d06 */
.L_x_6260:
        /* <DEDUP_REMOVED lines=13> */
.L_x_6250:
        /* <DEDUP_REMOVED lines=21> */
.L_x_6268:
        /* <DEDUP_REMOVED lines=15> */
.L_x_10775:


//--------------------- .text._ZN10layer_norm13ln_bwd_kernelINS_13Kernel_traitsI6__halfS2_fS2_fjLj6144ELj1ELj1ELj8ELj16ENS_18Kernel_traits_baseILj6144ES2_S2_fS2_fjLj256EEEEELb0ELb0ELb1ELb0EEEvNS_9BwdParamsE --------------------------
	.section	.text._ZN10layer_norm13ln_bwd_kernelINS_13Kernel_traitsI6__halfS2_fS2_fjLj6144ELj1ELj1ELj8ELj16ENS_18Kernel_traits_baseILj6144ES2_S2_fS2_fjLj256EEEEELb0ELb0ELb1ELb0EEEvNS_9BwdParamsE,"ax",@progbits
	.align	128
        .global         _ZN10layer_norm13ln_bwd_kernelINS_13Kernel_traitsI6__halfS2_fS2_fjLj6144ELj1ELj1ELj8ELj16ENS_18Kernel_traits_baseILj6144ES2_S2_fS2_fjLj256EEEEELb0ELb0ELb1ELb0EEEvNS_9BwdParamsE
        .type           _ZN10layer_norm13ln_bwd_kernelINS_13Kernel_traitsI6__halfS2_fS2_fjLj6144ELj1ELj1ELj8ELj16ENS_18Kernel_traits_baseILj6144ES2_S2_fS2_fjLj256EEEEELb0ELb0ELb1ELb0EEEvNS_9BwdParamsE,@function
        .size           _ZN10layer_norm13ln_bwd_kernelINS_13Kernel_traitsI6__halfS2_fS2_fjLj6144ELj1ELj1ELj8ELj16ENS_18Kernel_traits_baseILj6144ES2_S2_fS2_fjLj256EEEEELb0ELb0ELb1ELb0EEEvNS_9BwdParamsE,(.L_x_10776 - _ZN10layer_norm13ln_bwd_kernelINS_13Kernel_traitsI6__halfS2_fS2_fjLj6144ELj1ELj1ELj8ELj16ENS_18Kernel_traits_baseILj6144ES2_S2_fS2_fjLj256EEEEELb0ELb0ELb1ELb0EEEvNS_9BwdParamsE)
        .other          _ZN10layer_norm13ln_bwd_kernelINS_13Kernel_traitsI6__halfS2_fS2_fjLj6144ELj1ELj1ELj8ELj16ENS_18Kernel_traits_baseILj6144ES2_S2_fS2_fjLj256EEEEELb0ELb0ELb1ELb0EEEvNS_9BwdParamsE,@"STO_CUDA_ENTRY STV_DEFAULT"
_ZN10layer_norm13ln_bwd_kernelINS_13Kernel_traitsI6__halfS2_fS2_fjLj6144ELj1ELj1ELj8ELj16ENS_18Kernel_traits_baseILj6144ES2_S2_fS2_fjLj256EEEEELb0ELb0ELb1ELb0EEEvNS_9BwdParamsE:
.text._ZN10layer_norm13ln_bwd_kernelINS_13Kernel_traitsI6__halfS2_fS2_fjLj6144ELj1ELj1ELj8ELj16ENS_18Kernel_traits_baseILj6144ES2_S2_fS2_fjLj256EEEEELb0ELb0ELb1ELb0EEEvNS_9BwdParamsE:
        /* <DEDUP_REMOVED lines=83> */
.L_x_6339:
        /* <DEDUP_REMOVED lines=26> */
[----:B------:R-:W-:-:S02]  /*06d0*/  CS2R R168, SRZ ;  /* 0x0000000000a87805 */ /* 0x000fc4000001ff00 */
[----:B------:R-:W-:Y:S02]  /*06e0*/  LEA.HI R99, R99, R98, RZ, 0x3 ;  /* 0x0000006263637211 */ /* 0x000fe400078f18ff */
[----:B------:R-:W-:Y:S02]  /*06f0*/  SHF.R.S32.HI R101, RZ, 0x1f, R100 ;  /* 0x0000001fff657819 */ /* 0x000fe40000011464 */
[----:B------:R-:W-:Y:S02]  /*0700*/  ISETP.GE.U32.AND P2, PT, R0, 0x300, PT ;  /* 0x000003000000780c */ /* 0x000fe40003f46070 */
[----:B------:R-:W-:Y:S02]  /*0710*/  LEA.HI R101, R101, R100, RZ, 0x3 ;  /* 0x0000006465657211 */ /* 0x000fe400078f18ff */
[-C--:B0-----:R-:W-:Y:S02]  /*0720*/  LEA.HI.SX32 R164, R99, R118.reuse, 0x1d ;  /* 0x0000007663a47211 */ /* 0x081fe400078feaff */
        /* <DEDUP_REMOVED lines=15> */
[----:B------:R-:W-:Y:S02]  /*0820*/  HADD2.F32 R151, -RZ, R133.H1_H1 ;  /* 0x30000085ff977230 */ /* 0x000fe40000004100 */
[----:B------:R-:W-:Y:S02]  /*0830*/  HADD2.F32 R158, -RZ, R135.H0_H0 ;  /* 0x20000087ff9e7230 */ /* 0x000fe40000004100 */
[----:B------:R-:W-:Y:S02]  /*0840*/  HADD2.F32 R144, -RZ, R133.H0_H0 ;  /* 0x20000085ff907230 */ /* 0x000fe40000004100 */
[----:B0-----:R-:W-:-:S05]  /*0850*/  @P0 IMAD.WIDE.U32 R154, R166, 0x20, R154 ;  /* 0x00000020a69a0825 */ /* 0x001fca00078e009a */
[----:B------:R-:W5:Y:S04]  /*0860*/  @P0 LDG.E.128 R8, desc[UR10][R154.64] ;  /* 0x0000000a9a080981 */ /* 0x000f68000c1e1d00 */
[----:B------:R0:W5:Y:S02]  /*0870*/  @P0 LDG.E.128 R4, desc[UR10][R154.64+0x10] ;  /* 0x0000100a9a040981 */ /* 0x000164000c1e1d00 */
[--C-:B0-----:R-:W-:Y:S02]  /*0880*/  HADD2.F32 R154, -RZ, R134.reuse.H0_H0 ;  /* 0x20000086ff9a7230 */ /* 0x101fe40000004100 */
[----:B------:R-:W-:Y:S02]  /*0890*/  HADD2.F32 R155, -RZ, R134.H1_H1 ;  /* 0x30000086ff9b7230 */ /* 0x000fe40000004100 */
[----:B------:R-:W-:Y:S01]  /*08a0*/  HADD2.F32 R159, -RZ, R135.H1_H1 ;  /* 0x30000087ff9f7230 */ /* 0x000fe20000004100 */
[----:B------:R-:W-:-:S02]  /*08b0*/  IADD3 R167, PT, PT, R167, 0x100, RZ ;  /* 0x00000100a7a77810 */ /* 0x000fc40007ffe0ff */
[----:B------:R-:W-:Y:S01]  /*08c0*/  IADD3 R166, PT, PT, R166, 0x100, RZ ;  /* 0x00000100a6a67810 */ /* 0x000fe20007ffe0ff */
[C---:B--2---:R-:W-:Y:S01]  /*08d0*/  FADD.FTZ R3, -R165.reuse, R104 ;  /* 0x00000068a5037221 */ /* 0x044fe20000010100 */
[----:B------:R-:W-:-:S03]  /*08e0*/  FADD.FTZ R105, -R165, R105 ;  /* 0x00000069a5697221 */ /* 0x000fc60000010100 */
[C---:B-----5:R-:W-:Y:S01]  /*08f0*/  FMUL.FTZ R3, R124.reuse, R3 ;  /* 0x000000037c037220 */ /* 0x060fe20000410000 */
[--C-:B----4-:R-:W-:Y:S02]  /*0900*/  HADD2.F32 R129, -RZ, R96.reuse.H0_H0 ;  /* 0x20000060ff817230 */ /* 0x110fe40000004100 */
[----:B------:R-:W-:Y:S01]  /*0910*/  FMUL.FTZ R130, R124, R105 ;  /* 0x000000697c827220 */ /* 0x000fe20000410000 */
[----:B------:R-:W-:Y:S02]  /*0920*/  HADD2.F32 R96, -RZ, R96.H1_H1 ;  /* 0x30000060ff607230 */ /* 0x000fe40000004100 */
[----:B------:R-:W-:Y:S01]  /*0930*/  FADD.FTZ R32, R32, R129 ;  /* 0x0000008120207221 */ /* 0x000fe20000010000 */
[-C--:B------:R-:W-:Y:S01]  /*0940*/  FFMA.FTZ R56, R3, R129.reuse, R56 ;  /* 0x0000008103387223 */ /* 0x080fe20000010038 */
[----:B------:R-:W-:Y:S01]  /*0950*/  FMUL.FTZ R126, R126, R129 ;  /* 0x000000817e7e7220 */ /* 0x000fe20000410000 */
[----:B------:R-:W-:Y:S02]  /*0960*/  HADD2.F32 R129, -RZ, R132.H1_H1 ;  /* 0x30000084ff817230 */ /* 0x000fe40000004100 */
[----:B---3--:R-:W-:Y:S01]  /*0970*/  FADD.FTZ R153, -R165, R100 ;  /* 0x00000064a5997221 */ /* 0x008fe20000010100 */
[----:B------:R-:W-:Y:S01]  /*0980*/  FADD.FTZ R33, R33, R96 ;  /* 0x0000006021217221 */ /* 0x000fe20000010000 */
[----:B------:R-:W-:Y:S01]  /*0990*/  FFMA.FTZ R57, R130, R96, R57 ;  /* 0x0000006082397223 */ /* 0x000fe20000010039 */
[----:B------:R-:W-:-:S02]  /*09a0*/  HADD2.F32 R105, -RZ, R97.H0_H0 ;  /* 0x20000061ff697230 */ /* 0x000fc40000004100 */
[----:B------:R-:W-:Y:S01]  /*09b0*/  FMUL.FTZ R129, R129, R96 ;  /* 0x0000006081817220 */ /* 0x000fe20000410000 */
[----:B------:R-:W-:Y:S02]  /*09c0*/  HADD2.F32 R96, -RZ, R97.H1_H1 ;  /* 0x30000061ff607230 */ /* 0x000fe40000004100 */
[----:B------:R-:W-:Y:S01]  /*09d0*/  FMUL.FTZ R153, R124, R153 ;  /* 0x000000997c997220 */ /* 0x000fe20000410000 */
[----:B------:R-:W-:Y:S02]  /*09e0*/  HADD2.F32 R97, -RZ, R98.H0_H0 ;  /* 0x20000062ff617230 */ /* 0x000fe40000004100 */
[C---:B------:R-:W-:Y:S01]  /*09f0*/  FADD.FTZ R107, -R165.reuse, R107 ;  /* 0x0000006ba56b7221 */ /* 0x040fe20000010100 */
[----:B------:R-:W-:Y:S02]  /*0a00*/  FADD.FTZ R157, -R165, R102 ;  /* 0x00000066a59d7221 */ /* 0x000fe40000010100 */
[----:B------:R-:W-:Y:S01]  /*0a10*/  FADD.FTZ R28, R28, R97 ;  /* 0x000000611c1c7221 */ /* 0x000fe20000010000 */
[-C--:B------:R-:W-:Y:S01]  /*0a20*/  FFMA.FTZ R52, R153, R97.reuse, R52 ;  /* 0x0000006199347223 */ /* 0x080fe20000010034 */
[----:B------:R-:W-:Y:S01]  /*0a30*/  FMUL.FTZ R154, R154, R97 ;  /* 0x000000619a9a7220 */ /* 0x000fe20000410000 */
[----:B------:R-:W-:Y:S01]  /*0a40*/  FMUL.FTZ R146, R124, R107 ;  /* 0x0000006b7c927220 */ /* 0x000fe20000410000 */
[----:B------:R-:W-:-:S02]  /*0a50*/  HADD2.F32 R97, -RZ, R99.H0_H0 ;  /* 0x20000063ff617230 */ /* 0x000fc40000004100 */
        /* <DEDUP_REMOVED lines=8> */
[----:B------:R-:W-:Y:S01]  /*0ae0*/  FADD.FTZ R96, RZ, R126 ;  /* 0x0000007eff607221 */ /* 0x000fe20000010000 */
[----:B------:R-:W-:Y:S01]  /*0af0*/  FADD.FTZ R131, -R165, R106 ;  /* 0x0000006aa5837221 */ /* 0x000fe20000010100 */
[----:B------:R-:W-:Y:S01]  /*0b00*/  FFMA.FTZ R97, R3, R126, RZ ;  /* 0x0000007e03617223 */ /* 0x000fe200000100ff */
[----:B------:R-:W-:-:S02]  /*0b10*/  HADD2.F32 R98, -RZ, R98.H1_H1 ;  /* 0x30000062ff627230 */ /* 0x000fc40000004100 */
        /* <DEDUP_REMOVED lines=28> */
.L_x_6273:
[----:B----4-:R-:W-:Y:S05]  /*0ce0*/  BSYNC.RECONVERGENT B1 ;  /* 0x0000000000017941 */ /* 0x010fea0003800200 */
.L_x_6272:
        /* <DEDUP_REMOVED lines=12> */
[----:B0-----:R-:W-:Y:S02]  /*0db0*/  HADD2.F32 R111, -RZ, R64.H1_H1 ;  /* 0x30000040ff6f7230 */ /* 0x001fe40000004100 */
[----:B------:R-:W-:Y:S02]  /*0dc0*/  HADD2.F32 R116, -RZ, R66.H0_H0 ;  /* 0x20000042ff747230 */ /* 0x000fe40000004100 */
[----:B------:R-:W-:Y:S02]  /*0dd0*/  HADD2.F32 R122, -RZ, R67.H0_H0 ;  /* 0x20000043ff7a7230 */ /* 0x000fe40000004100 */
[----:B-1----:R-:W-:-:S04]  /*0de0*/  @P0 IMAD.WIDE.U32 R112, R166, 0x20, R108 ;  /* 0x00000020a6700825 */ /* 0x002fc800078e006c */
[----:B------:R-:W-:Y:S01]  /*0df0*/  HADD2.F32 R108, -RZ, R64.H0_H0 ;  /* 0x20000040ff6c7230 */ /* 0x000fe20000004100 */
[----:B------:R-:W5:Y:S04]  /*0e00*/  @P0 LDG.E.128 R68, desc[UR10][R112.64] ;  /* 0x0000000a70440981 */ /* 0x000f68000c1e1d00 */
[----:B------:R0:W5:Y:S01]  /*0e10*/  @P0 LDG.E.128 R72, desc[UR10][R112.64+0x10] ;  /* 0x0000100a70480981 */ /* 0x000162000c1e1d00 */
[----:B------:R-:W-:Y:S02]  /*0e20*/  HADD2.F32 R123, -RZ, R66.H1_H1 ;  /* 0x30000042ff7b7230 */ /* 0x000fe40000004100 */
[----:B0-----:R-:W-:Y:S02]  /*0e30*/  HADD2.F32 R112, -RZ, R65.H0_H0 ;  /* 0x20000041ff707230 */ /* 0x001fe40000004100 */
[----:B------:R-:W-:Y:S01]  /*0e40*/  HADD2.F32 R161, -RZ, R67.H1_H1 ;  /* 0x30000043ffa17230 */ /* 0x000fe20000004100 */
[----:B------:R-:W-:-:S02]  /*0e50*/  IADD3 R167, PT, PT, R167, 0x100, RZ ;  /* 0x00000100a7a77810 */ /* 0x000fc40007ffe0ff */
[----:B------:R-:W-:Y:S01]  /*0e60*/  IADD3 R166, PT, PT, R166, 0x100, RZ ;  /* 0x00000100a6a67810 */ /* 0x000fe20007ffe0ff */
[C---:B--2---:R-:W-:Y:S01]  /*0e70*/  FADD.FTZ R109, -R165.reuse, R104 ;  /* 0x00000068a56d7221 */ /* 0x044fe20000010100 */
[C---:B------:R-:W-:Y:S01]  /*0e80*/  FADD.FTZ R105, -R165.reuse, R105 ;  /* 0x00000069a5697221 */ /* 0x040fe20000010100 */
[C---:B------:R-:W-:Y:S02]  /*0e90*/  FADD.FTZ R107, -R165.reuse, R107 ;  /* 0x0000006ba56b7221 */ /* 0x040fe40000010100 */
[C---:B-----5:R-:W-:Y:S01]  /*0ea0*/  FMUL.FTZ R109, R124.reuse, R109 ;  /* 0x0000006d7c6d7220 */ /* 0x060fe20000410000 */
[----:B------:R-:W-:Y:S01]  /*0eb0*/  FMUL.FTZ R110, R124, R105 ;  /* 0x000000697c6e7220 */ /* 0x000fe20000410000 */
[--C-:B----4-:R-:W-:Y:S02]  /*0ec0*/  HADD2.F32 R117, -RZ, R96.reuse.H0_H0 ;  /* 0x20000060ff757230 */ /* 0x110fe40000004100 */
[----:B------:R-:W-:Y:S02]  /*0ed0*/  HADD2.F32 R96, -RZ, R96.H1_H1 ;  /* 0x30000060ff607230 */ /* 0x000fe40000004100 */
[C---:B---3--:R-:W-:Y:S01]  /*0ee0*/  FADD.FTZ R119, -R165.reuse, R100 ;  /* 0x00000064a5777221 */ /* 0x048fe20000010100 */
[----:B------:R-:W-:Y:S01]  /*0ef0*/  FADD.FTZ R101, -R165, R101 ;  /* 0x00000065a5657221 */ /* 0x000fe20000010100 */
[----:B------:R-:W-:Y:S01]  /*0f00*/  FADD.FTZ R24, R24, R117 ;  /* 0x0000007518187221 */ /* 0x000fe20000010000 */
[-C--:B------:R-:W-:Y:S01]  /*0f10*/  FFMA.FTZ R48, R109, R117.reuse, R48 ;  /* 0x000000756d307223 */ /* 0x080fe20000010030 */
[----:B------:R-:W-:Y:S01]  /*0f20*/  FMUL.FTZ R108, R108, R117 ;  /* 0x000000756c6c7220 */ /* 0x000fe20000410000 */
[----:B------:R-:W-:Y:S01]  /*0f30*/  FADD.FTZ R25, R25, R96 ;  /* 0x0000006019197221 */ /* 0x000fe20000010000 */
[-C--:B------:R-:W-:Y:S01]  /*0f40*/  FFMA.FTZ R49, R110, R96.reuse, R49 ;  /* 0x000000606e317223 */ /* 0x080fe20000010031 */
[----:B------:R-:W-:Y:S01]  /*0f50*/  FMUL.FTZ R111, R111, R96 ;  /* 0x000000606f6f7220 */ /* 0x000fe20000410000 */
[----:B------:R-:W-:-:S02]  /*0f60*/  HADD2.F32 R105, -RZ, R97.H0_H0 ;  /* 0x20000061ff697230 */ /* 0x000fc40000004100 */
[C---:B------:R-:W-:Y:S01]  /*0f70*/  FMUL.FTZ R114, R124.reuse, R107 ;  /* 0x0000006b7c727220 */ /* 0x040fe20000410000 */
[----:B------:R-:W-:Y:S02]  /*0f80*/  HADD2.F32 R96, -RZ, R97.H1_H1 ;  /* 0x30000061ff607230 */ /* 0x000fe40000004100 */
[----:B------:R-:W-:Y:S01]  /*0f90*/  FADD.FTZ R125, -R165, R102 ;  /* 0x00000066a57d7221 */ /* 0x000fe20000010100 */
[----:B------:R-:W-:Y:S02]  /*0fa0*/  HADD2.F32 R117, -RZ, R65.H1_H1 ;  /* 0x30000041ff757230 */ /* 0x000fe40000004100 */
[C---:B------:R-:W-:Y:S01]  /*0fb0*/  FMUL.FTZ R119, R124.reuse, R119 ;  /* 0x000000777c777220 */ /* 0x040fe20000410000 */
[----:B------:R-:W-:Y:S02]  /*0fc0*/  HADD2.F32 R97, -RZ, R98.H0_H0 ;  /* 0x20000062ff617230 */ /* 0x000fe40000004100 */
[----:B------:R-:W-:Y:S01]  /*0fd0*/  FMUL.FTZ R120, R124, R101 ;  /* 0x000000657c787220 */ /* 0x000fe20000410000 */
[----:B------:R-:W-:-:S02]  /*0fe0*/  HADD2.F32 R101, -RZ, R99.H0_H0 ;  /* 0x20000063ff657230 */ /* 0x000fc40000004100 */
        /* <DEDUP_REMOVED lines=41> */
.L_x_6275:
[----:B------:R-:W-:Y:S05]  /*1280*/  BSYNC.RECONVERGENT B1 ;  /* 0x0000000000017941 */ /* 0x000fea0003800200 */
.L_x_6274:
        /* <DEDUP_REMOVED lines=11> */
[----:B------:R-:W-:Y:S02]  /*1340*/  HADD2.F32 R128, -RZ, R60.H0_H0 ;  /* 0x2000003cff807230 */ /* 0x000fe40000004100 */
[----:B------:R-:W-:Y:S02]  /*1350*/  HADD2.F32 R142, -RZ, R62.H0_H0 ;  /* 0x2000003eff8e7230 */ /* 0x000fe40000004100 */
[----:B0-----:R-:W-:Y:S02]  /*1360*/  HADD2.F32 R138, -RZ, R61.H0_H0 ;  /* 0x2000003dff8a7230 */ /* 0x001fe40000004100 */
[----:B-1----:R-:W-:-:S05]  /*1370*/  @P0 IMAD.WIDE.U32 R136, R166, 0x20, R136 ;  /* 0x00000020a6880825 */ /* 0x002fca00078e0088 */
[----:B------:R-:W5:Y:S04]  /*1380*/  @P0 LDG.E.128 R76, desc[UR10][R136.64] ;  /* 0x0000000a884c0981 */ /* 0x000f68000c1e1d00 */
[----:B------:R0:W5:Y:S01]  /*1390*/  @P0 LDG.E.128 R80, desc[UR10][R136.64+0x10] ;  /* 0x0000100a88500981 */ /* 0x000162000c1e1d00 */
[--C-:B------:R-:W-:Y:S02]  /*13a0*/  HADD2.F32 R150, -RZ, R63.reuse.H0_H0 ;  /* 0x2000003fff967230 */ /* 0x100fe40000004100 */
[----:B------:R-:W-:Y:S02]  /*13b0*/  HADD2.F32 R149, -RZ, R63.H1_H1 ;  /* 0x3000003fff957230 */ /* 0x000fe40000004100 */
[----:B0-----:R-:W-:Y:S02]  /*13c0*/  HADD2.F32 R137, -RZ, R60.H1_H1 ;  /* 0x3000003cff897230 */ /* 0x001fe40000004100 */
[C---:B--2---:R-:W-:Y:S01]  /*13d0*/  FADD.FTZ R127, -R165.reuse, R100 ;  /* 0x00000064a57f7221 */ /* 0x044fe20000010100 */
[C---:B------:R-:W-:Y:S01]  /*13e0*/  FADD.FTZ R141, -R165.reuse, R101 ;  /* 0x00000065a58d7221 */ /* 0x040fe20000010100 */
[C---:B------:R-:W-:Y:S01]  /*13f0*/  FADD.FTZ R143, -R165.reuse, R102 ;  /* 0x00000066a58f7221 */ /* 0x040fe20000010100 */
[C---:B------:R-:W-:Y:S01]  /*1400*/  FADD.FTZ R103, -R165.reuse, R103 ;  /* 0x00000067a5677221 */ /* 0x040fe20000010100 */
[C---:B-----5:R-:W-:Y:S01]  /*1410*/  FMUL.FTZ R127, R124.reuse, R127 ;  /* 0x0000007f7c7f7220 */ /* 0x060fe20000410000 */
[----:B------:R-:W-:Y:S01]  /*1420*/  FMUL.FTZ R136, R124, R141 ;  /* 0x0000008d7c887220 */ /* 0x000fe20000410000 */
[----:B---3--:R-:W-:Y:S01]  /*1430*/  FADD.FTZ R145, -R165, R104 ;  /* 0x00000068a5917221 */ /* 0x008fe20000010100 */
[----:B------:R-:W-:-:S02]  /*1440*/  HADD2.F32 R141, -RZ, R61.H1_H1 ;  /* 0x3000003dff8d7230 */ /* 0x000fc40000004100 */
[C---:B------:R-:W-:Y:S01]  /*1450*/  FMUL.FTZ R139, R124.reuse, R143 ;  /* 0x0000008f7c8b7220 */ /* 0x040fe20000410000 */
[--C-:B----4-:R-:W-:Y:S02]  /*1460*/  HADD2.F32 R101, -RZ, R96.reuse.H0_H0 ;  /* 0x20000060ff657230 */ /* 0x110fe40000004100 */
[C---:B------:R-:W-:Y:S01]  /*1470*/  FMUL.FTZ R140, R124.reuse, R103 ;  /* 0x000000677c8c7220 */ /* 0x040fe20000410000 */
[----:B------:R-:W-:Y:S02]  /*1480*/  HADD2.F32 R96, -RZ, R96.H1_H1 ;  /* 0x30000060ff607230 */ /* 0x000fe40000004100 */
[----:B------:R-:W-:Y:S01]  /*1490*/  FMUL.FTZ R143, R124, R145 ;  /* 0x000000917c8f7220 */ /* 0x000fe20000410000 */
        /* <DEDUP_REMOVED lines=8> */
[----:B------:R-:W-:Y:S01]  /*1520*/  FMUL.FTZ R148, R124, R105 ;  /* 0x000000697c947220 */ /* 0x000fe20000410000 */
[----:B------:R-:W-:Y:S02]  /*1530*/  HADD2.F32 R96, -RZ, R97.H1_H1 ;  /* 0x30000061ff607230 */ /* 0x000fe40000004100 */
[----:B------:R-:W-:Y:S01]  /*1540*/  FADD.FTZ R147, -R165, R106 ;  /* 0x0000006aa5937221 */ /* 0x000fe20000010100 */
[--C-:B------:R-:W-:Y:S02]  /*1550*/  HADD2.F32 R97, -RZ, R98.reuse.H0_H0 ;  /* 0x20000062ff617230 */ /* 0x100fe40000004100 */
        /* <DEDUP_REMOVED lines=11> */
[----:B------:R-:W-:-:S02]  /*1610*/  HADD2.F32 R98, -RZ, R98.H1_H1 ;  /* 0x30000062ff627230 */ /* 0x000fc40000004100 */
[----:B------:R-:W-:Y:S01]  /*1620*/  FADD.FTZ R101, R96, R137 ;  /* 0x0000008960657221 */ /* 0x000fe20000010000 */
[----:B------:R-:W-:Y:S02]  /*1630*/  HADD2.F32 R145, -RZ, R62.H1_H1 ;  /* 0x3000003eff917230 */ /* 0x000fe40000004100 */
[----:B------:R-:W-:Y:S01]  /*1640*/  FFMA.FTZ R96, R136, R137, R97 ;  /* 0x0000008988607223 */ /* 0x000fe20000010061 */
[--C-:B------:R-:W-:Y:S02]  /*1650*/  HADD2.F32 R103, -RZ, R99.reuse.H0_H0 ;  /* 0x20000063ff677230 */ /* 0x100fe40000004100 */
        /* <DEDUP_REMOVED lines=26> */
.L_x_6271:
        /* <DEDUP_REMOVED lines=27> */
.L_x_6276:
[----:B----4-:R-:W-:Y:S05]  /*19b0*/  BSYNC.RECONVERGENT B0 ;  /* 0x0000000000007941 */ /* 0x010fea0003800200 */
.L_x_6270:
        /* <DEDUP_REMOVED lines=31> */
.L_x_6278:
[----:B------:R-:W-:Y:S05]  /*1bb0*/  BSYNC.RECONVERGENT B0 ;  /* 0x0000000000007941 */ /* 0x000fea0003800200 */
.L_x_6277:
[----:B------:R-:W1:Y:S08]  /*1bc0*/  S2UR UR5, SR_CgaCtaId ;  /* 0x00000000000579c3 */ /* 0x000e700000008800 */
[----:B------:R-:W-:Y:S01]  /*1bd0*/  BAR.SYNC.DEFER_BLOCKING 0x0 ;  /* 0x0000000000007b1d */ /* 0x000fe20000010000 */
[----:B-----5:R-:W-:Y:S02]  /*1be0*/  ISETP.GE.AND P3, PT, R163, 0x1, PT ;  /* 0x00000001a300780c */ /* 0x020fe40003f66270 */
[----:B------:R-:W-:-:S02]  /*1bf0*/  ISETP.GE.U32.AND P2, PT, R0, 0x100, PT ;  /* 0x000001000000780c */ /* 0x000fc40003f46070 */
[----:B------:R-:W-:Y:S01]  /*1c00*/  ISETP.NE.AND P0, PT, RZ, UR9, PT ;  /* 0x00000009ff007c0c */ /* 0x000fe2000bf05270 */
[----:B------:R-:W-:Y:S01]  /*1c10*/  UMOV UR4, 0x400 ;  /* 0x0000040000047882 */ /* 0x000fe20000000000 */
[----:B------:R-:W-:Y:S07]  /*1c20*/  BSSY.RECONVERGENT B0, `(.L_x_6279) ;  /* 0x0000170000007945 */ /* 0x000fee0003800200 */
[----:B0-----:R-:W-:-:S05]  /*1c30*/  @P3 IADD3 R104, PT, PT, R163, -0x1, RZ ;  /* 0xffffffffa3683810 */ /* 0x001fca0007ffe0ff */
[----:B------:R-:W-:Y:S01]  /*1c40*/  @P3 IMAD R104, R104, R121, RZ ;  /* 0x0000007968683224 */ /* 0x000fe200078e02ff */
[----:B-1----:R-:W-:-:S04]  /*1c50*/  ULEA UR4, UR5, UR4, 0x18 ;  /* 0x0000000405047291 */ /* 0x002fc8000f8ec0ff */
[----:B------:R-:W-:Y:S02]  /*1c60*/  UIADD3 UR5, UPT, UPT, UR4, 0x6040, URZ ;  /* 0x0000604004057890 */ /* 0x000fe4000fffe0ff */
[----:B------:R-:W-:Y:S02]  /*1c70*/  @!UP1 UIADD3 UR5, UPT, UPT, UR4, 0x6000, URZ ;  /* 0x0000600004059890 */ /* 0x000fe4000fffe0ff */
[----:B------:R-:W-:Y:S02]  /*1c80*/  UIADD3 UR8, UPT, UPT, UR4, 0x6050, URZ ;  /* 0x0000605004087890 */ /* 0x000fe4000fffe0ff */
[----:B------:R-:W-:-:S05]  /*1c90*/  @!UP1 UIADD3 UR8, UPT, UPT, UR4, 0x6010, URZ ;  /* 0x0000601004089890 */ /* 0x000fca000fffe0ff */
[----:B------:R-:W0:Y:S01]  /*1ca0*/  LDS.128 R100, [UR5] ;  /* 0x00000005ff647984 */ /* 0x000e220008000c00 */
        /* <DEDUP_REMOVED lines=17> */
[----:B------:R-:W-:Y:S01]  /*1dc0*/  FADD.FTZ R105, R102, R105 ;  /* 0x0000006966697221 */ /* 0x000fe20000010000 */
[----:B------:R-:W-:-:S04]  /*1dd0*/  FADD.FTZ R100, R103, R100 ;  /* 0x0000006467647221 */ /* 0x000fc80000010000 */
[----:B0-----:R-:W-:Y:S01]  /*1de0*/  FADD.FTZ R100, R100, R97 ;  /* 0x0000006164647221 */ /* 0x001fe20000010000 */
[----:B------:R-:W-:Y:S01]  /*1df0*/  @P3 SHF.R.S32.HI R97, RZ, 0x1f, R104 ;  /* 0x0000001fff613819 */ /* 0x000fe20000011468 */
[----:B------:R-:W-:Y:S01]  /*1e00*/  FADD.FTZ R105, R105, R96 ;  /* 0x0000006069697221 */ /* 0x000fe20000010000 */
[----:B------:R-:W-:Y:S02]  /*1e10*/  HFMA2 R96, -RZ, RZ, 0, 0 ;  /* 0x00000000ff607431 */ /* 0x000fe400000001ff */
[----:B------:R-:W-:-:S04]  /*1e20*/  @P3 LEA.HI R97, R97, R104, RZ, 0x3 ;  /* 0x0000006861613211 */ /* 0x000fc800078f18ff */
[----:B------:R-:W-:Y:S01]  /*1e30*/  @P3 LEA.HI.SX32 R96, R97, R118, 0x1d ;  /* 0x0000007661603211 */ /* 0x000fe200078feaff */
        /* <DEDUP_REMOVED lines=23> */
.L_x_6283:
        /* <DEDUP_REMOVED lines=9> */
.L_x_6284:
        /* <DEDUP_REMOVED lines=9> */
.L_x_6285:
        /* <DEDUP_REMOVED lines=9> */
.L_x_6286:
        /* <DEDUP_REMOVED lines=9> */
.L_x_6287:
        /* <DEDUP_REMOVED lines=9> */
.L_x_6288:
        /* <DEDUP_REMOVED lines=9> */
.L_x_6289:
        /* <DEDUP_REMOVED lines=10> */
.L_x_6282:
        /* <DEDUP_REMOVED lines=42> */
.L_x_6291:
        /* <DEDUP_REMOVED lines=9> */
.L_x_6292:
        /* <DEDUP_REMOVED lines=9> */
.L_x_6293:
        /* <DEDUP_REMOVED lines=9> */
.L_x_6294:
        /* <DEDUP_REMOVED lines=9> */
.L_x_6295:
        /* <DEDUP_REMOVED lines=9> */
.L_x_6296:
        /* <DEDUP_REMOVED lines=9> */
.L_x_6297:
[----:B------:R-:W-:Y:S05]  /*29b0*/  @!P3 BRA `(.L_x_6290) ;  /* 0x00000008002cb947 */ /* 0x000fea0003800000 */
[----:B------:R-:W-:-:S05]  /*29c0*/  FMUL.FTZ R99, R95, UR15 ;  /* 0x0000000f5f637c20 */ /* 0x000fca0008410000 */
[----:B------:R-:W-:-:S04]  /*29d0*/  F2FP.F16.F32.PACK_AB R99, RZ, R99 ;  /* 0x00000063ff63723e */ /* 0x000fc800000000ff */
[----:B------:R-:W-:Y:S01]  /*29e0*/  PRMT R87, R87, 0x5410, R99 ;  /* 0x0000541057577816 */ /* 0x000fe20000000063 */
[----:B------:R-:W-:Y:S06]  /*29f0*/  BRA `(.L_x_6290) ;  /* 0x00000008001c7947 */ /* 0x000fec0003800000 */
.L_x_6281:
[----:B------:R-:W-:Y:S01]  /*2a00*/  UMOV UR4, UR6 ;  /* 0x0000000600047c82 */ /* 0x000fe20008000000 */
[----:B------:R-:W-:Y:S01]  /*2a10*/  UMOV UR5, UR7 ;  /* 0x0000000700057c82 */ /* 0x000fe20008000000 */
[----:B------:R-:W-:-:S04]  /*2a20*/  UISETP.NE.U32.AND UP0, UPT, UR4, URZ, UPT ;  /* 0x000000ff0400728c */ /* 0x000fc8000bf05070 */
[----:B------:R-:W-:-:S09]  /*2a30*/  UISETP.NE.AND.EX UP0, UPT, UR5, URZ, UPT, UP0 ;  /* 0x000000ff0500728c */ /* 0x000fd2000bf05300 */
[----:B------:R-:W-:Y:S05]  /*2a40*/  BRA.U UP0, `(.L_x_6298) ;  /* 0x0000000500047547 */ /* 0x000fea000b800000 */
[----:B------:R-:W0:Y:S01]  /*2a50*/  @P3 LDC R102, c[0x0][0x40c] ;  /* 0x00010300ff663b82 */ /* 0x000e220000000800 */
[-CC-:B------:R-:W-:Y:S01]  /*2a60*/  @P1 FFMA.FTZ R99, R3, R98.reuse, R97.reuse ;  /* 0x0000006203631223 */ /* 0x180fe20000010061 */
[----:B------:R-:W-:-:S03]  /*2a70*/  @P1 FFMA.FTZ R100, R130, R98, R97 ;  /* 0x0000006282641223 */ /* 0x000fc60000010061 */
[----:B------:R-:W-:Y:S01]  /*2a80*/  @P1 FADD.FTZ R101, R126, -R99 ;  /* 0x800000637e651221 */ /* 0x000fe20000010000 */
[----:B------:R-:W-:Y:S02]  /*2a90*/  MOV R99, R8 ;  /* 0x0000000800637202 */ /* 0x000fe40000000f00 */
[----:B------:R-:W1:Y:S01]  /*2aa0*/  @P3 LDC R103, c[0x0][0x40c] ;  /* 0x00010300ff673b82 */ /* 0x000e620000000800 */
[----:B------:R-:W-:Y:S01]  /*2ab0*/  @P1 FFMA.FTZ R99, R124, R101, R8 ;  /* 0x000000657c631223 */ /* 0x000fe20000010008 */
[----:B------:R-:W-:Y:S01]  /*2ac0*/  @P1 FADD.FTZ R101, R129, -R100 ;  /* 0x8000006481651221 */ /* 0x000fe20000010000 */
[----:B------:R-:W-:-:S03]  /*2ad0*/  MOV R100, R9 ;  /* 0x0000000900647202 */ /* 0x000fc60000000f00 */
[----:B------:R-:W-:Y:S01]  /*2ae0*/  @P1 FFMA.FTZ R100, R124, R101, R9 ;  /* 0x000000657c641223 */ /* 0x000fe20000010009 */
[--C-:B------:R-:W-:Y:S01]  /*2af0*/  @P1 FFMA.FTZ R101, R131, R98, R97.reuse ;  /* 0x0000006283651223 */ /* 0x100fe20000010061 */
[----:B------:R-:W2:Y:S08]  /*2b00*/  @P3 LDC R104, c[0x0][0x40c] ;  /* 0x00010300ff683b82 */ /* 0x000eb00000000800 */
[----:B------:R-:W3:Y:S01]  /*2b10*/  @P3 LDC R105, c[0x0][0x40c] ;  /* 0x00010300ff693b82 */ /* 0x000ee20000000800 */
[----:B0-----:R-:W-:Y:S01]  /*2b20*/  @P3 FMUL.FTZ R99, R99, R102 ;  /* 0x0000006663633220 */ /* 0x001fe20000410000 */
[----:B------:R-:W-:-:S04]  /*2b30*/  @P1 FFMA.FTZ R102, R146, R98, R97 ;  /* 0x0000006292661223 */ /* 0x000fc80000010061 */
[----:B------:R-:W-:Y:S01]  /*2b40*/  @P3 F2FP.F16.F32.PACK_AB R99, RZ, R99 ;  /* 0x00000063ff63323e */ /* 0x000fe200000000ff */
[----:B-1----:R-:W-:Y:S01]  /*2b50*/  @P3 FMUL.FTZ R100, R100, R103 ;  /* 0x0000006764643220 */ /* 0x002fe20000410000 */
[----:B------:R-:W-:Y:S02]  /*2b60*/  @P1 FADD.FTZ R103, R144, -R101 ;  /* 0x8000006590671221 */ /* 0x000fe40000010000 */
[----:B------:R-:W-:Y:S01]  /*2b70*/  @P3 PRMT R84, R99, 0x7610, R84 ;  /* 0x0000761063543816 */ /* 0x000fe20000000054 */
[----:B------:R-:W-:Y:S01]  /*2b80*/  @P1 FFMA.FTZ R99, R153, R98, R97 ;  /* 0x0000006299631223 */ /* 0x000fe20000010061 */
[----:B------:R-:W-:Y:S01]  /*2b90*/  MOV R101, R10 ;  /* 0x0000000a00657202 */ /* 0x000fe20000000f00 */
[----:B------:R-:W-:Y:S01]  /*2ba0*/  @P1 FFMA.FTZ R101, R124, R103, R10 ;  /* 0x000000677c651223 */ /* 0x000fe2000001000a */
[----:B------:R-:W-:Y:S01]  /*2bb0*/  @P3 F2FP.F16.F32.PACK_AB R100, RZ, R100 ;  /* 0x00000064ff64323e */ /* 0x000fe200000000ff */
[----:B------:R-:W-:Y:S01]  /*2bc0*/  @P1 FADD.FTZ R103, R151, -R102 ;  /* 0x8000006697671221 */ /* 0x000fe20000010000 */
[----:B------:R-:W-:Y:S01]  /*2bd0*/  @P1 FADD.FTZ R99, R154, -R99 ;  /* 0x800000639a631221 */ /* 0x000fe20000010000 */
[----:B------:R-:W-:-:S02]  /*2be0*/  MOV R102, R11 ;  /* 0x0000000b00667202 */ /* 0x000fc40000000f00 */
[----:B------:R-:W-:Y:S01]  /*2bf0*/  @P3 PRMT R84, R84, 0x5410, R100 ;  /* 0x0000541054543816 */ /* 0x000fe20000000064 */
[----:B------:R-:W-:Y:S01]  /*2c00*/  @P1 FFMA.FTZ R100, R156, R98, R97 ;  /* 0x000000629c641223 */ /* 0x000fe20000010061 */
[C---:B------:R-:W-:Y:S01]  /*2c10*/  @P1 FFMA.FTZ R102, R124.reuse, R103, R11 ;  /* 0x000000677c661223 */ /* 0x040fe2000001000b */
[----:B------:R-:W-:Y:S01]  /*2c20*/  MOV R103, R4 ;  /* 0x0000000400677202 */ /* 0x000fe20000000f00 */
[C---:B------:R-:W-:Y:S01]  /*2c30*/  @P1 FFMA.FTZ R103, R124.reuse, R99, R4 ;  /* 0x000000637c671223 */ /* 0x040fe20000010004 */
[----:B------:R-:W-:Y:S01]  /*2c40*/  @P1 FADD.FTZ R100, R155, -R100 ;  /* 0x800000649b641221 */ /* 0x000fe20000010000 */
[----:B--2---:R-:W-:Y:S01]  /*2c50*/  @P3 FMUL.FTZ R99, R101, R104 ;  /* 0x0000006865633220 */ /* 0x004fe20000410000 */
[----:B------:R-:W-:Y:S02]  /*2c60*/  MOV R104, R5 ;  /* 0x0000000500687202 */ /* 0x000fe40000000f00 */
[----:B------:R-:W-:Y:S01]  /*2c70*/  @P1 FFMA.FTZ R104, R124, R100, R5 ;  /* 0x000000647c681223 */ /* 0x000fe20000010005 */
[----:B---3--:R-:W-:Y:S01]  /*2c80*/  @P3 FMUL.FTZ R100, R102, R105 ;  /* 0x0000006966643220 */ /* 0x008fe20000410000 */
[----:B------:R-:W-:Y:S01]  /*2c90*/  @P3 F2FP.F16.F32.PACK_AB R99, RZ, R99 ;  /* 0x00000063ff63323e */ /* 0x000fe200000000ff */
[----:B------:R-:W0:Y:S03]  /*2ca0*/  @P3 LDC R102, c[0x0][0x40c] ;  /* 0x00010300ff663b82 */ /* 0x000e260000000800 */
[----:B------:R-:W-:-:S02]  /*2cb0*/  @P3 F2FP.F16.F32.PACK_AB R100, RZ, R100 ;  /* 0x00000064ff64323e */ /* 0x000fc400000000ff */
[----:B------:R-:W-:-:S03]  /*2cc0*/  @P3 PRMT R85, R99, 0x7610, R85 ;  /* 0x0000761063553816 */ /* 0x000fc60000000055 */
[----:B------:R-:W1:Y:S01]  /*2cd0*/  @P3 LDC R105, c[0x0][0x40c] ;  /* 0x00010300ff693b82 */ /* 0x000e620000000800 */
[----:B------:R-:W-:Y:S01]  /*2ce0*/  @P3 PRMT R85, R85, 0x5410, R100 ;  /* 0x0000541055553816 */ /* 0x000fe20000000064 */
[----:B0-----:R-:W-:Y:S01]  /*2cf0*/  @P3 FMUL.FTZ R101, R103, R102 ;  /* 0x0000006667653220 */ /* 0x001fe20000410000 */
[----:B------:R-:W-:-:S04]  /*2d00*/  @P1 FFMA.FTZ R103, R157, R98, R97 ;  /* 0x000000629d671223 */ /* 0x000fc80000010061 */
[----:B------:R-:W-:Y:S01]  /*2d10*/  @P3 F2FP.F16.F32.PACK_AB R101, RZ, R101 ;  /* 0x00000065ff65323e */ /* 0x000fe200000000ff */
[----:B-1----:R-:W-:Y:S01]  /*2d20*/  @P3 FMUL.FTZ R102, R104, R105 ;  /* 0x0000006968663220 */ /* 0x002fe20000410000 */
[----:B------:R-:W-:Y:S01]  /*2d30*/  @P1 FADD.FTZ R105, R158, -R103 ;  /* 0x800000679e691221 */ /* 0x000fe20000010000 */
[----:B------:R-:W0:Y:S01]  /*2d40*/  @P3 LDC R104, c[0x0][0x40c] ;  /* 0x00010300ff683b82 */ /* 0x000e220000000800 */
[----:B------:R-:W-:Y:S02]  /*2d50*/  MOV R103, R6 ;  /* 0x0000000600677202 */ /* 0x000fe40000000f00 */
[----:B------:R-:W-:Y:S01]  /*2d60*/  @P1 FFMA.FTZ R103, R124, R105, R6 ;  /* 0x000000697c671223 */ /* 0x000fe20000010006 */
[----:B------:R-:W-:Y:S02]  /*2d70*/  @P3 F2FP.F16.F32.PACK_AB R102, RZ, R102 ;  /* 0x00000066ff66323e */ /* 0x000fe400000000ff */
[----:B------:R-:W-:-:S04]  /*2d80*/  @P3 PRMT R86, R101, 0x7610, R86 ;  /* 0x0000761065563816 */ /* 0x000fc80000000056 */
[----:B------:R-:W-:Y:S01]  /*2d90*/  @P3 PRMT R86, R86, 0x5410, R102 ;  /* 0x0000541056563816 */ /* 0x000fe20000000066 */
[----:B0-----:R-:W-:-:S05]  /*2da0*/  @P3 FMUL.FTZ R103, R103, R104 ;  /* 0x0000006867673220 */ /* 0x001fca0000410000 */
[----:B------:R-:W-:-:S04]  /*2db0*/  @P3 F2FP.F16.F32.PACK_AB R103, RZ, R103 ;  /* 0x00000067ff67323e */ /* 0x000fc800000000ff */
[----:B------:R-:W-:Y:S01]  /*2dc0*/  @P3 PRMT R87, R103, 0x7610, R87 ;  /* 0x0000761067573816 */ /* 0x000fe20000000057 */
[----:B------:R-:W-:Y:S06]  /*2dd0*/  @!P3 BRA `(.L_x_6290) ;  /* 0x000000040024b947 */ /* 0x000fec0003800000 */
[----:B------:R-:W-:Y:S01]  /*2de0*/  @P1 FFMA.FTZ R100, R160, R98, R97 ;  /* 0x00000062a0641223 */ /* 0x000fe20000010061 */
[----:B------:R-:W-:-:S03]  /*2df0*/  MOV R99, R7 ;  /* 0x0000000700637202 */ /* 0x000fc60000000f00 */
[----:B------:R-:W-:-:S04]  /*2e00*/  @P1 FADD.FTZ R100, R159, -R100 ;  /* 0x800000649f641221 */ /* 0x000fc80000010000 */
[----:B------:R-:W-:-:S04]  /*2e10*/  @P1 FFMA.FTZ R99, R124, R100, R7 ;  /* 0x000000647c631223 */ /* 0x000fc80000010007 */
[----:B------:R-:W-:-:S05]  /*2e20*/  FMUL.FTZ R99, R99, UR15 ;  /* 0x0000000f63637c20 */ /* 0x000fca0008410000 */
[----:B------:R-:W-:-:S04]  /*2e30*/  F2FP.F16.F32.PACK_AB R99, RZ, R99 ;  /* 0x00000063ff63723e */ /* 0x000fc800000000ff */
[----:B------:R-:W-:Y:S01]  /*2e40*/  PRMT R87, R87, 0x5410, R99 ;  /* 0x0000541057577816 */ /* 0x000fe20000000063 */
[----:B------:R-:W-:Y:S06]  /*2e50*/  BRA `(.L_x_6290) ;  /* 0x0000000400047947 */ /* 0x000fec0003800000 */
.L_x_6298:
[----:B------:R-:W0:Y:S01]  /*2e60*/  @P3 LDC R90, c[0x0][0x40c] ;  /* 0x00010300ff5a3b82 */ /* 0x000e220000000800 */
[-CC-:B------:R-:W-:Y:S01]  /*2e70*/  @P1 FFMA.FTZ R88, R160, R98.reuse, R97.reuse ;  /* 0x00000062a0581223 */ /* 0x180fe20000010061 */
[-CC-:B------:R-:W-:Y:S01]  /*2e80*/  @P1 FFMA.FTZ R89, R157, R98.reuse, R97.reuse ;  /* 0x000000629d591223 */ /* 0x180fe20000010061 */
        /* <DEDUP_REMOVED lines=8> */
[--C-:B------:R-:W-:Y:S01]  /*2f10*/  @P1 FFMA.FTZ R89, R3, R98, R97.reuse ;  /* 0x0000006203591223 */ /* 0x100fe20000010061 */
[----:B------:R-:W-:Y:S01]  /*2f20*/  MOV R88, R8 ;  /* 0x0000000800587202 */ /* 0x000fe20000000f00 */
[----:B------:R-:W-:Y:S01]  /*2f30*/  @P1 FFMA.FTZ R102, R156, R98, R97 ;  /* 0x000000629c661223 */ /* 0x000fe20000010061 */
[----:B------:R-:W-:Y:S01]  /*2f40*/  @P1 FADD.FTZ R92, R151, -R92 ;  /* 0x8000005c975c1221 */ /* 0x000fe20000010000 */
[----:B------:R-:W-:Y:S01]  /*2f50*/  @P1 FADD.FTZ R91, R126, -R89 ;  /* 0x800000597e5b1221 */ /* 0x000fe20000010000 */
[----:B------:R-:W2:Y:S01]  /*2f60*/  @P3 LDC R95, c[0x0][0x40c] ;  /* 0x00010300ff5f3b82 */ /* 0x000ea20000000800 */
[----:B------:R-:W-:-:S02]  /*2f70*/  @P1 FADD.FTZ R102, R155, -R102 ;  /* 0x800000669b661221 */ /* 0x000fc40000010000 */
[----:B------:R-:W-:Y:S01]  /*2f80*/  @P1 FFMA.FTZ R88, R124, R91, R8 ;  /* 0x0000005b7c581223 */ /* 0x000fe20000010008 */
[----:B------:R-:W-:Y:S01]  /*2f90*/  @P1 FFMA.FTZ R91, R131, R98, R97 ;  /* 0x00000062835b1223 */ /* 0x000fe20000010061 */
[----:B0-----:R-:W-:-:S03]  /*2fa0*/  @P3 FMUL.FTZ R90, R105, R90 ;  /* 0x0000005a695a3220 */ /* 0x001fc60000410000 */
[----:B------:R-:W-:Y:S01]  /*2fb0*/  @P1 FADD.FTZ R91, R144, -R91 ;  /* 0x8000005b905b1221 */ /* 0x000fe20000010000 */
[----:B------:R-:W0:Y:S01]  /*2fc0*/  @P3 LDC R103, c[0x0][0x40c] ;  /* 0x00010300ff673b82 */ /* 0x000e220000000800 */
[----:B------:R-:W-:Y:S01]  /*2fd0*/  @P3 F2FP.F16.F32.PACK_AB R101, RZ, R90 ;  /* 0x0000005aff65323e */ /* 0x000fe200000000ff */
[-CC-:B------:R-:W-:Y:S01]  /*2fe0*/  @P1 FFMA.FTZ R90, R130, R98.reuse, R97.reuse ;  /* 0x00000062825a1223 */ /* 0x180fe20000010061 */
[----:B-1----:R-:W-:Y:S01]  /*2ff0*/  @P3 FMUL.FTZ R89, R94, R93 ;  /* 0x0000005d5e593220 */ /* 0x002fe20000410000 */
[----:B------:R-:W-:Y:S02]  /*3000*/  @P1 FFMA.FTZ R93, R153, R98, R97 ;  /* 0x00000062995d1223 */ /* 0x000fe40000010061 */
[----:B------:R-:W-:Y:S02]  /*3010*/  @P1 FADD.FTZ R90, R129, -R90 ;  /* 0x8000005a815a1221 */ /* 0x000fe40000010000 */
[----:B------:R-:W1:Y:S01]  /*3020*/  @P3 LDC R107, c[0x0][0x40c] ;  /* 0x00010300ff6b3b82 */ /* 0x000e620000000800 */
[----:B------:R-:W-:Y:S01]  /*3030*/  @P3 F2FP.F16.F32.PACK_AB R100, RZ, R89 ;  /* 0x00000059ff64323e */ /* 0x000fe200000000ff */
        /* <DEDUP_REMOVED lines=11> */
[----:B------:R-:W3:Y:S01]  /*30f0*/  @P3 LDC R104, c[0x0][0x40c] ;  /* 0x00010300ff683b82 */ /* 0x000ee20000000800 */
[----:B--2---:R-:W-:Y:S01]  /*3100*/  @P3 FMUL.FTZ R95, R88, R95 ;  /* 0x0000005f585f3220 */ /* 0x004fe20000410000 */
[----:B------:R-:W-:-:S04]  /*3110*/  @P3 PRMT R87, R100, 0x7610, R87 ;  /* 0x0000761064573816 */ /* 0x000fc80000000057 */
[----:B------:R-:W-:Y:S02]  /*3120*/  @P3 F2FP.F16.F32.PACK_AB R99, RZ, R95 ;  /* 0x0000005fff63323e */ /* 0x000fe400000000ff */
[----:B------:R-:W2:Y:S01]  /*3130*/  @P3 LDC R102, c[0x0][0x40c] ;  /* 0x00010300ff663b82 */ /* 0x000ea20000000800 */
[----:B------:R-:W-:Y:S02]  /*3140*/  @P3 PRMT R87, R87, 0x5410, R101 ;  /* 0x0000541057573816 */ /* 0x000fe40000000065 */
[----:B------:R-:W-:-:S05]  /*3150*/  @P3 PRMT R84, R99, 0x7610, R84 ;  /* 0x0000761063543816 */ /* 0x000fca0000000054 */
[----:B------:R-:W4:Y:S01]  /*3160*/  @P3 LDC R106, c[0x0][0x40c] ;  /* 0x00010300ff6a3b82 */ /* 0x000f220000000800 */
[----:B--2---:R-:W-:Y:S01]  /*3170*/  @P3 FMUL.FTZ R95, R89, R102 ;  /* 0x00000066595f3220 */ /* 0x004fe20000410000 */
[----:B---3--:R-:W-:-:S04]  /*3180*/  @P3 FMUL.FTZ R102, R91, R104 ;  /* 0x000000685b663220 */ /* 0x008fc80000410000 */
[----:B------:R-:W-:Y:S01]  /*3190*/  @P3 F2FP.F16.F32.PACK_AB R100, RZ, R95 ;  /* 0x0000005fff64323e */ /* 0x000fe200000000ff */
[----:B0-----:R-:W-:Y:S01]  /*31a0*/  @P3 FMUL.FTZ R95, R90, R103 ;  /* 0x000000675a5f3220 */ /* 0x001fe20000410000 */
[----:B-1----:R-:W-:Y:S01]  /*31b0*/  @P3 FMUL.FTZ R103, R92, R107 ;  /* 0x0000006b5c673220 */ /* 0x002fe20000410000 */
[----:B----4-:R-:W-:Y:S01]  /*31c0*/  @P3 FMUL.FTZ R104, R93, R106 ;  /* 0x0000006a5d683220 */ /* 0x010fe20000410000 */
[----:B------:R-:W-:Y:S02]  /*31d0*/  @P3 F2FP.F16.F32.PACK_AB R102, RZ, R102 ;  /* 0x00000066ff66323e */ /* 0x000fe400000000ff */
[----:B------:R-:W-:Y:S02]  /*31e0*/  @P3 F2FP.F16.F32.PACK_AB R101, RZ, R95 ;  /* 0x0000005fff65323e */ /* 0x000fe400000000ff */
[----:B------:R-:W-:Y:S02]  /*31f0*/  @P3 F2FP.F16.F32.PACK_AB R103, RZ, R103 ;  /* 0x00000067ff67323e */ /* 0x000fe400000000ff */
[----:B------:R-:W-:-:S02]  /*3200*/  @P3 F2FP.F16.F32.PACK_AB R104, RZ, R104 ;  /* 0x00000068ff68323e */ /* 0x000fc400000000ff */
[----:B------:R-:W-:Y:S02]  /*3210*/  @P3 PRMT R85, R101, 0x7610, R85 ;  /* 0x0000761065553816 */ /* 0x000fe40000000055 */
[----:B------:R-:W-:Y:S02]  /*3220*/  @P3 PRMT R86, R103, 0x7610, R86 ;  /* 0x0000761067563816 */ /* 0x000fe40000000056 */
[----:B------:R-:W-:Y:S02]  /*3230*/  MOV R95, R105 ;  /* 0x00000069005f7202 */ /* 0x000fe40000000f00 */
[----:B------:R-:W-:Y:S02]  /*3240*/  @P3 PRMT R84, R84, 0x5410, R100 ;  /* 0x0000541054543816 */ /* 0x000fe40000000064 */
[----:B------:R-:W-:Y:S02]  /*3250*/  @P3 PRMT R85, R85, 0x5410, R102 ;  /* 0x0000541055553816 */ /* 0x000fe40000000066 */
[----:B------:R-:W-:-:S07]  /*3260*/  @P3 PRMT R86, R86, 0x5410, R104 ;  /* 0x0000541056563816 */ /* 0x000fce0000000068 */
.L_x_6290:
        /* <DEDUP_REMOVED lines=11> */
.L_x_6280:
[----:B------:R-:W-:Y:S05]  /*3320*/  BSYNC.RECONVERGENT B0 ;  /* 0x0000000000007941 */ /* 0x000fea0003800200 */
.L_x_6279:
        /* <DEDUP_REMOVED lines=14> */
[-C--:B------:R-:W-:Y:S01]  /*3410*/  @P1 FFMA.FTZ R91, R113, R98.reuse, R97 ;  /* 0x00000062715b1223 */ /* 0x080fe20000010061 */
[----:B------:R-:W-:Y:S01]  /*3420*/  @P1 FADD.FTZ R89, R108, -R89 ;  /* 0x800000596c591221 */ /* 0x000fe20000010000 */
[----:B------:R-:W-:Y:S01]  /*3430*/  @P1 FADD.FTZ R90, R111, -R90 ;  /* 0x8000005a6f5a1221 */ /* 0x000fe20000010000 */
[----:B------:R-:W-:Y:S01]  /*3440*/  @P1 FFMA.FTZ R94, R120, R98, R97 ;  /* 0x00000062785e1223 */ /* 0x000fe20000010061 */
[----:B------:R-:W1:Y:S01]  /*3450*/  @P3 LDC R95, c[0x0][0x40c] ;  /* 0x00010300ff5f3b82 */ /* 0x000e620000000800 */
[C---:B------:R-:W-:Y:S01]  /*3460*/  @P1 FFMA.FTZ R88, R124.reuse, R89, R68 ;  /* 0x000000597c581223 */ /* 0x040fe20000010044 */
[----:B------:R-:W-:Y:S01]  /*3470*/  MOV R89, R69 ;  /* 0x0000004500597202 */ /* 0x000fe20000000f00 */
[----:B------:R-:W-:Y:S01]  /*3480*/  @P1 FFMA.FTZ R89, R124, R90, R69 ;  /* 0x0000005a7c591223 */ /* 0x000fe20000010045 */
[----:B------:R-:W-:Y:S01]  /*3490*/  @P1 FADD.FTZ R93, R112, -R91 ;  /* 0x8000005b705d1221 */ /* 0x000fe20000010000 */
[----:B------:R-:W-:Y:S01]  /*34a0*/  MOV R90, R70 ;  /* 0x00000046005a7202 */ /* 0x000fe20000000f00 */
[-CC-:B------:R-:W-:Y:S01]  /*34b0*/  @P1 FFMA.FTZ R100, R162, R98.reuse, R97.reuse ;  /* 0x00000062a2641223 */ /* 0x180fe20000010061 */
[-CC-:B------:R-:W-:Y:S01]  /*34c0*/  @P1 FFMA.FTZ R101, R125, R98.reuse, R97.reuse ;  /* 0x000000627d651223 */ /* 0x180fe20000010061 */
[----:B------:R-:W2:Y:S01]  /*34d0*/  @P3 LDC R103, c[0x0][0x40c] ;  /* 0x00010300ff673b82 */ /* 0x000ea20000000800 */
[----:B------:R-:W-:Y:S01]  /*34e0*/  @P1 FFMA.FTZ R90, R124, R93, R70 ;  /* 0x0000005d7c5a1223 */ /* 0x000fe20000010046 */
[----:B------:R-:W-:Y:S01]  /*34f0*/  @P1 FFMA.FTZ R93, R119, R98, R97 ;  /* 0x00000062775d1223 */ /* 0x000fe20000010061 */
[----:B------:R-:W-:Y:S01]  /*3500*/  @P1 FADD.FTZ R94, R123, -R94 ;  /* 0x8000005e7b5e1221 */ /* 0x000fe20000010000 */
[----:B------:R-:W-:Y:S01]  /*3510*/  @P1 FADD.FTZ R100, R161, -R100 ;  /* 0x80000064a1641221 */ /* 0x000fe20000010000 */
[----:B------:R-:W-:Y:S01]  /*3520*/  @P1 FADD.FTZ R101, R122, -R101 ;  /* 0x800000657a651221 */ /* 0x000fe20000010000 */
[----:B------:R-:W-:-:S02]  /*3530*/  @P1 FADD.FTZ R93, R116, -R93 ;  /* 0x8000005d745d1221 */ /* 0x000fc40000010000 */
[----:B------:R-:W3:Y:S01]  /*3540*/  @P3 LDC R105, c[0x0][0x40c] ;  /* 0x00010300ff693b82 */ /* 0x000ee20000000800 */
[----:B0-----:R-:W-:-:S05]  /*3550*/  @P3 FMUL.FTZ R92, R89, R92 ;  /* 0x0000005c595c3220 */ /* 0x001fca0000410000 */
[----:B------:R-:W-:Y:S01]  /*3560*/  @P3 F2FP.F16.F32.PACK_AB R99, RZ, R92 ;  /* 0x0000005cff63323e */ /* 0x000fe200000000ff */
[----:B------:R-:W-:Y:S01]  /*3570*/  @P1 FFMA.FTZ R92, R114, R98, R97 ;  /* 0x00000062725c1223 */ /* 0x000fe20000010061 */
[----:B------:R-:W0:Y:S01]  /*3580*/  @P3 LDC R102, c[0x0][0x40c] ;  /* 0x00010300ff663b82 */ /* 0x000e220000000800 */
[----:B-1----:R-:W-:Y:S02]  /*3590*/  @P3 FMUL.FTZ R91, R88, R95 ;  /* 0x0000005f585b3220 */ /* 0x002fe40000410000 */
[----:B------:R-:W-:-:S03]  /*35a0*/  @P1 FADD.FTZ R92, R117, -R92 ;  /* 0x8000005c755c1221 */ /* 0x000fc60000010000 */
[----:B------:R-:W-:Y:S02]  /*35b0*/  @P3 F2FP.F16.F32.PACK_AB R95, RZ, R91 ;  /* 0x0000005bff5f323e */ /* 0x000fe400000000ff */
[----:B------:R-:W1:Y:S01]  /*35c0*/  @P3 LDC R104, c[0x0][0x40c] ;  /* 0x00010300ff683b82 */ /* 0x000e620000000800 */
[----:B------:R-:W-:Y:S01]  /*35d0*/  MOV R91, R71 ;  /* 0x00000047005b7202 */ /* 0x000fe20000000f00 */
[C---:B------:R-:W-:Y:S01]  /*35e0*/  @P1 FFMA.FTZ R91, R124.reuse, R92, R71 ;  /* 0x0000005c7c5b1223 */ /* 0x040fe20000010047 */
[----:B------:R-:W-:Y:S01]  /*35f0*/  MOV R92, R72 ;  /* 0x00000048005c7202 */ /* 0x000fe20000000f00 */
[----:B------:R-:W-:Y:S01]  /*3600*/  @P1 FFMA.FTZ R92, R124, R93, R72 ;  /* 0x0000005d7c5c1223 */ /* 0x000fe20000010048 */
[----:B------:R-:W-:Y:S01]  /*3610*/  @P3 PRMT R84, R95, 0x7610, R84 ;  /* 0x000076105f543816 */ /* 0x000fe20000000054 */
[----:B--2---:R-:W-:Y:S01]  /*3620*/  @P3 FMUL.FTZ R95, R90, R103 ;  /* 0x000000675a5f3220 */ /* 0x004fe20000410000 */
[----:B------:R-:W-:Y:S01]  /*3630*/  MOV R93, R73 ;  /* 0x00000049005d7202 */ /* 0x000fe20000000f00 */
[----:B------:R-:W2:Y:S01]  /*3640*/  @P3 LDC R107, c[0x0][0x40c] ;  /* 0x00010300ff6b3b82 */ /* 0x000ea20000000800 */
[C---:B------:R-:W-:Y:S01]  /*3650*/  @P1 FFMA.FTZ R93, R124.reuse, R94, R73 ;  /* 0x0000005e7c5d1223 */ /* 0x040fe20000010049 */
[----:B------:R-:W-:Y:S01]  /*3660*/  MOV R103, R75 ;  /* 0x0000004b00677202 */ /* 0x000fe20000000f00 */
[C---:B------:R-:W-:Y:S01]  /*3670*/  @P1 FFMA.FTZ R103, R124.reuse, R100, R75 ;  /* 0x000000647c671223 */ /* 0x040fe2000001004b */
[----:B------:R-:W-:Y:S01]  /*3680*/  MOV R94, R74 ;  /* 0x0000004a005e7202 */ /* 0x000fe20000000f00 */
[----:B------:R-:W-:Y:S01]  /*3690*/  @P1 FFMA.FTZ R94, R124, R101, R74 ;  /* 0x000000657c5e1223 */ /* 0x000fe2000001004a */
[----:B---3--:R-:W-:Y:S01]  /*36a0*/  @P3 FMUL.FTZ R100, R92, R105 ;  /* 0x000000695c643220 */ /* 0x008fe20000410000 */
[----:B------:R-:W-:Y:S01]  /*36b0*/  @P3 PRMT R84, R84, 0x5410, R99 ;  /* 0x0000541054543816 */ /* 0x000fe20000000063 */
[----:B0-----:R-:W-:Y:S01]  /*36c0*/  @P3 FMUL.FTZ R99, R91, R102 ;  /* 0x000000665b633220 */ /* 0x001fe20000410000 */
[----:B------:R-:W-:-:S02]  /*36d0*/  @P3 F2FP.F16.F32.PACK_AB R95, RZ, R95 ;  /* 0x0000005fff5f323e */ /* 0x000fc400000000ff */
[----:B------:R-:W-:Y:S02]  /*36e0*/  @P3 F2FP.F16.F32.PACK_AB R100, RZ, R100 ;  /* 0x00000064ff64323e */ /* 0x000fe400000000ff */
[----:B------:R-:W-:Y:S02]  /*36f0*/  @P3 F2FP.F16.F32.PACK_AB R99, RZ, R99 ;  /* 0x00000063ff63323e */ /* 0x000fe400000000ff */
[----:B------:R-:W-:Y:S01]  /*3700*/  @P3 PRMT R85, R95, 0x7610, R85 ;  /* 0x000076105f553816 */ /* 0x000fe20000000055 */
[----:B-1----:R-:W-:Y:S01]  /*3710*/  @P3 FMUL.FTZ R101, R93, R104 ;  /* 0x000000685d653220 */ /* 0x002fe20000410000 */
[----:B------:R-:W-:Y:S02]  /*3720*/  @P3 PRMT R86, R100, 0x7610, R86 ;  /* 0x0000761064563816 */ /* 0x000fe40000000056 */
[----:B------:R-:W-:Y:S02]  /*3730*/  @P3 PRMT R85, R85, 0x5410, R99 ;  /* 0x0000541055553816 */ /* 0x000fe40000000063 */
[----:B------:R-:W-:-:S02]  /*3740*/  @P3 F2FP.F16.F32.PACK_AB R101, RZ, R101 ;  /* 0x00000065ff65323e */ /* 0x000fc400000000ff */
[----:B------:R-:W-:Y:S01]  /*3750*/  MOV R95, R103 ;  /* 0x00000067005f7202 */ /* 0x000fe20000000f00 */
        /* <DEDUP_REMOVED lines=9> */
.L_x_6302:
[----:B0-----:R-:W0:Y:S01]  /*37f0*/  @P3 LDC R102, c[0x0][0x40c] ;  /* 0x00010300ff663b82 */ /* 0x001e220000000800 */
        /* <DEDUP_REMOVED lines=64> */
.L_x_6301:
        /* <DEDUP_REMOVED lines=46> */
.L_x_6305:
        /* <DEDUP_REMOVED lines=9> */
.L_x_6306:
        /* <DEDUP_REMOVED lines=9> */
.L_x_6307:
        /* <DEDUP_REMOVED lines=9> */
.L_x_6308:
        /* <DEDUP_REMOVED lines=9> */
.L_x_6309:
        /* <DEDUP_REMOVED lines=9> */
.L_x_6310:
        /* <DEDUP_REMOVED lines=9> */
.L_x_6311:
[----:B------:R-:W-:Y:S01]  /*4240*/  MOV R88, R99 ;  /* 0x0000006300587202 */ /* 0x000fe20000000f00 */
[----:B------:R-:W-:Y:S06]  /*4250*/  @!P3 BRA `(.L_x_6303) ;  /* 0x000000040034b947 */ /* 0x000fec0003800000 */
[----:B------:R-:W-:-:S05]  /*4260*/  FMUL.FTZ R88, R95, UR15 ;  /* 0x0000000f5f587c20 */ /* 0x000fca0008410000 */
[----:B------:R-:W-:-:S04]  /*4270*/  F2FP.F16.F32.PACK_AB R88, RZ, R88 ;  /* 0x00000058ff58723e */ /* 0x000fc800000000ff */
[----:B------:R-:W-:Y:S02]  /*4280*/  PRMT R87, R87, 0x5410, R88 ;  /* 0x0000541057577816 */ /* 0x000fe40000000058 */
[----:B------:R-:W-:Y:S01]  /*4290*/  MOV R88, R99 ;  /* 0x0000006300587202 */ /* 0x000fe20000000f00 */
[----:B------:R-:W-:Y:S06]  /*42a0*/  BRA `(.L_x_6303) ;  /* 0x0000000400207947 */ /* 0x000fec0003800000 */
.L_x_6304:
        /* <DEDUP_REMOVED lines=9> */
.L_x_6312:
        /* <DEDUP_REMOVED lines=9> */
.L_x_6313:
        /* <DEDUP_REMOVED lines=9> */
.L_x_6314:
        /* <DEDUP_REMOVED lines=9> */
.L_x_6315:
        /* <DEDUP_REMOVED lines=9> */
.L_x_6316:
        /* <DEDUP_REMOVED lines=9> */
.L_x_6317:
        /* <DEDUP_REMOVED lines=9> */
.L_x_6318:
        /* <DEDUP_REMOVED lines=9> */
.L_x_6303:
        /* <DEDUP_REMOVED lines=9> */
.L_x_6300:
[----:B------:R-:W-:Y:S05]  /*47c0*/  BSYNC.RECONVERGENT B0 ;  /* 0x0000000000007941 */ /* 0x000fea0003800200 */
.L_x_6299:
        /* <DEDUP_REMOVED lines=20> */
[----:B------:R-:W1:Y:S01]  /*4910*/  @P3 LDC R98, c[0x0][0x40c] ;  /* 0x00010300ff623b82 */ /* 0x000e620000000800 */
[----:B------:R-:W-:Y:S01]  /*4920*/  @P1 FADD.FTZ R89, R128, -R89 ;  /* 0x8000005980591221 */ /* 0x000fe20000010000 */
[----:B------:R-:W-:Y:S01]  /*4930*/  MOV R101, R83 ;  /* 0x0000005300657202 */ /* 0x000fe20000000f00 */
[C---:B------:R-:W-:Y:S01]  /*4940*/  @P1 FFMA.FTZ R101, R124.reuse, R88, R83 ;  /* 0x000000587c651223 */ /* 0x040fe20000010053 */
[----:B------:R-:W-:Y:S01]  /*4950*/  @P1 FADD.FTZ R90, R137, -R90 ;  /* 0x8000005a895a1221 */ /* 0x000fe20000010000 */
[----:B------:R-:W-:Y:S01]  /*4960*/  MOV R88, R76 ;  /* 0x0000004c00587202 */ /* 0x000fe20000000f00 */
[----:B------:R-:W-:Y:S01]  /*4970*/  @P1 FFMA.FTZ R88, R124, R89, R76 ;  /* 0x000000597c581223 */ /* 0x000fe2000001004c */
[----:B------:R-:W-:Y:S01]  /*4980*/  @P1 FADD.FTZ R91, R138, -R91 ;  /* 0x8000005b8a5b1221 */ /* 0x000fe20000010000 */
[----:B------:R-:W2:Y:S01]  /*4990*/  @P3 LDC R99, c[0x0][0x40c] ;  /* 0x00010300ff633b82 */ /* 0x000ea20000000800 */
[----:B------:R-:W-:Y:S01]  /*49a0*/  MOV R89, R77 ;  /* 0x0000004d00597202 */ /* 0x000fe20000000f00 */
[C---:B------:R-:W-:Y:S01]  /*49b0*/  @P1 FFMA.FTZ R89, R124.reuse, R90, R77 ;  /* 0x0000005a7c591223 */ /* 0x040fe2000001004d */
[----:B------:R-:W-:Y:S01]  /*49c0*/  @P1 FADD.FTZ R92, R141, -R92 ;  /* 0x8000005c8d5c1221 */ /* 0x000fe20000010000 */
[----:B------:R-:W-:Y:S01]  /*49d0*/  MOV R90, R78 ;  /* 0x0000004e005a7202 */ /* 0x000fe20000000f00 */
[----:B------:R-:W-:Y:S01]  /*49e0*/  @P1 FFMA.FTZ R90, R124, R91, R78 ;  /* 0x0000005b7c5a1223 */ /* 0x000fe2000001004e */
[----:B------:R-:W-:Y:S01]  /*49f0*/  @P1 FADD.FTZ R93, R142, -R93 ;  /* 0x8000005d8e5d1221 */ /* 0x000fe20000010000 */
[----:B------:R-:W-:Y:S01]  /*4a00*/  MOV R91, R79 ;  /* 0x0000004f005b7202 */ /* 0x000fe20000000f00 */
[----:B------:R-:W3:Y:S01]  /*4a10*/  @P3 LDC R103, c[0x0][0x40c] ;  /* 0x00010300ff673b82 */ /* 0x000ee20000000800 */
[C---:B------:R-:W-:Y:S01]  /*4a20*/  @P1 FFMA.FTZ R91, R124.reuse, R92, R79 ;  /* 0x0000005c7c5b1223 */ /* 0x040fe2000001004f */
[----:B------:R-:W-:Y:S01]  /*4a30*/  @P1 FADD.FTZ R94, R145, -R94 ;  /* 0x8000005e915e1221 */ /* 0x000fe20000010000 */
[----:B------:R-:W-:Y:S01]  /*4a40*/  MOV R92, R80 ;  /* 0x00000050005c7202 */ /* 0x000fe20000000f00 */
[----:B------:R-:W-:Y:S01]  /*4a50*/  @P1 FFMA.FTZ R92, R124, R93, R80 ;  /* 0x0000005d7c5c1223 */ /* 0x000fe20000010050 */
[----:B------:R-:W-:Y:S01]  /*4a60*/  @P1 FADD.FTZ R97, R150, -R97 ;  /* 0x8000006196611221 */ /* 0x000fe20000010000 */
[----:B------:R-:W-:Y:S01]  /*4a70*/  MOV R93, R81 ;  /* 0x00000051005d7202 */ /* 0x000fe20000000f00 */
[----:B0-----:R-:W-:Y:S01]  /*4a80*/  @P3 FMUL.FTZ R95, R88, R95 ;  /* 0x0000005f585f3220 */ /* 0x001fe20000410000 */
[----:B------:R-:W0:Y:S01]  /*4a90*/  @P3 LDC R100, c[0x0][0x40c] ;  /* 0x00010300ff643b82 */ /* 0x000e220000000800 */
[C---:B------:R-:W-:Y:S01]  /*4aa0*/  @P1 FFMA.FTZ R93, R124.reuse, R94, R81 ;  /* 0x0000005e7c5d1223 */ /* 0x040fe20000010051 */
[----:B------:R-:W-:Y:S01]  /*4ab0*/  MOV R94, R82 ;  /* 0x00000052005e7202 */ /* 0x000fe20000000f00 */
[----:B------:R-:W-:Y:S01]  /*4ac0*/  @P1 FFMA.FTZ R94, R124, R97, R82 ;  /* 0x000000617c5e1223 */ /* 0x000fe20000010052 */
[----:B-1----:R-:W-:Y:S01]  /*4ad0*/  @P3 FMUL.FTZ R97, R89, R98 ;  /* 0x0000006259613220 */ /* 0x002fe20000410000 */
[----:B------:R-:W-:-:S03]  /*4ae0*/  @P3 F2FP.F16.F32.PACK_AB R95, RZ, R95 ;  /* 0x0000005fff5f323e */ /* 0x000fc600000000ff */
[----:B------:R-:W1:Y:S01]  /*4af0*/  @P3 LDC R102, c[0x0][0x40c] ;  /* 0x00010300ff663b82 */ /* 0x000e620000000800 */
[----:B------:R-:W-:Y:S01]  /*4b00*/  @P3 F2FP.F16.F32.PACK_AB R97, RZ, R97 ;  /* 0x00000061ff61323e */ /* 0x000fe200000000ff */
[----:B--2---:R-:W-:Y:S01]  /*4b10*/  @P3 FMUL.FTZ R98, R90, R99 ;  /* 0x000000635a623220 */ /* 0x004fe20000410000 */
[----:B------:R-:W-:-:S04]  /*4b20*/  @P3 PRMT R84, R95, 0x7610, R84 ;  /* 0x000076105f543816 */ /* 0x000fc80000000054 */
[----:B------:R-:W-:Y:S01]  /*4b30*/  @P3 PRMT R84, R84, 0x5410, R97 ;  /* 0x0000541054543816 */ /* 0x000fe20000000061 */
[----:B------:R-:W2:Y:S01]  /*4b40*/  @P3 LDC R105, c[0x0][0x40c] ;  /* 0x00010300ff693b82 */ /* 0x000ea20000000800 */
[----:B---3--:R-:W-:Y:S01]  /*4b50*/  @P3 FMUL.FTZ R95, R92, R103 ;  /* 0x000000675c5f3220 */ /* 0x008fe20000410000 */
[----:B------:R-:W-:-:S04]  /*4b60*/  @P3 F2FP.F16.F32.PACK_AB R98, RZ, R98 ;  /* 0x00000062ff62323e */ /* 0x000fc800000000ff */
[----:B------:R-:W-:Y:S01]  /*4b70*/  @P3 F2FP.F16.F32.PACK_AB R95, RZ, R95 ;  /* 0x0000005fff5f323e */ /* 0x000fe200000000ff */
[----:B0-----:R-:W-:Y:S01]  /*4b80*/  @P3 FMUL.FTZ R99, R91, R100 ;  /* 0x000000645b633220 */ /* 0x001fe20000410000 */
[----:B------:R-:W-:Y:S02]  /*4b90*/  @P3 PRMT R85, R98, 0x7610, R85 ;  /* 0x0000761062553816 */ /* 0x000fe40000000055 */
[----:B------:R-:W-:Y:S02]  /*4ba0*/  @P3 PRMT R86, R95, 0x7610, R86 ;  /* 0x000076105f563816 */ /* 0x000fe40000000056 */
[----:B------:R-:W-:Y:S02]  /*4bb0*/  @P3 F2FP.F16.F32.PACK_AB R99, RZ, R99 ;  /* 0x00000063ff63323e */ /* 0x000fe400000000ff */
[----:B------:R-:W-:Y:S01]  /*4bc0*/  MOV R95, R101 ;  /* 0x00000065005f7202 */ /* 0x000fe20000000f00 */
[----:B-1----:R-:W-:Y:S01]  /*4bd0*/  @P3 FMUL.FTZ R97, R93, R102 ;  /* 0x000000665d613220 */ /* 0x002fe20000410000 */
[----:B------:R-:W-:-:S04]  /*4be0*/  @P3 PRMT R85, R85, 0x5410, R99 ;  /* 0x0000541055553816 */ /* 0x000fc80000000063 */
        /* <DEDUP_REMOVED lines=10> */
.L_x_6322:
[-CC-:B------:R-:W-:Y:S01]  /*4c90*/  @P1 FFMA.FTZ R99, R127, R98.reuse, R97.reuse ;  /* 0x000000627f631223 */ /* 0x180fe20000010061 */
[----:B0-2---:R-:W0:Y:S01]  /*4ca0*/  @P3 LDC R102, c[0x0][0x40c] ;  /* 0x00010300ff663b82 */ /* 0x005e220000000800 */
[----:B------:R-:W-:Y:S02]  /*4cb0*/  @P1 FFMA.FTZ R100, R136, R98, R97 ;  /* 0x0000006288641223 */ /* 0x000fe40000010061 */
[----:B------:R-:W-:Y:S01]  /*4cc0*/  @P1 FADD.FTZ R101, R128, -R99 ;  /* 0x8000006380651221 */ /* 0x000fe20000010000 */
[----:B------:R-:W-:-:S03]  /*4cd0*/  MOV R99, R76 ;  /* 0x0000004c00637202 */ /* 0x000fc60000000f00 */
[----:B------:R-:W-:Y:S01]  /*4ce0*/  @P1 FFMA.FTZ R99, R124, R101, R76 ;  /* 0x000000657c631223 */ /* 0x000fe2000001004c */
[----:B------:R-:W1:Y:S01]  /*4cf0*/  @P3 LDC R103, c[0x0][0x40c] ;  /* 0x00010300ff673b82 */ /* 0x000e620000000800 */
[----:B------:R-:W-:Y:S01]  /*4d00*/  @P1 FADD.FTZ R101, R137, -R100 ;  /* 0x8000006489651221 */ /* 0x000fe20000010000 */
[----:B------:R-:W-:-:S03]  /*4d10*/  MOV R100, R77 ;  /* 0x0000004d00647202 */ /* 0x000fc60000000f00 */
[----:B------:R-:W-:Y:S01]  /*4d20*/  @P1 FFMA.FTZ R100, R124, R101, R77 ;  /* 0x000000657c641223 */ /* 0x000fe2000001004d */
[----:B------:R-:W-:Y:S02]  /*4d30*/  @P1 FFMA.FTZ R101, R139, R98, R97 ;  /* 0x000000628b651223 */ /* 0x000fe40000010061 */
[----:B------:R-:W2:Y:S02]  /*4d40*/  @P3 LDC R104, c[0x0][0x40c] ;  /* 0x00010300ff683b82 */ /* 0x000ea40000000800 */
[----:B------:R-:W-:Y:S01]  /*4d50*/  @P1 FADD.FTZ R105, R138, -R101 ;  /* 0x800000658a691221 */ /* 0x000fe20000010000 */
[----:B------:R-:W-:-:S03]  /*4d60*/  MOV R101, R78 ;  /* 0x0000004e00657202 */ /* 0x000fc60000000f00 */
[----:B------:R-:W-:Y:S02]  /*4d70*/  @P1 FFMA.FTZ R101, R124, R105, R78 ;  /* 0x000000697c651223 */ /* 0x000fe4000001004e */
[----:B------:R-:W3:Y:S01]  /*4d80*/  @P3 LDC R105, c[0x0][0x40c] ;  /* 0x00010300ff693b82 */ /* 0x000ee20000000800 */
[----:B0-----:R-:W-:Y:S01]  /*4d90*/  @P3 FMUL.FTZ R99, R99, R102 ;  /* 0x0000006663633220 */ /* 0x001fe20000410000 */
[----:B------:R-:W-:-:S04]  /*4da0*/  @P1 FFMA.FTZ R102, R140, R98, R97 ;  /* 0x000000628c661223 */ /* 0x000fc80000010061 */
[----:B------:R-:W-:Y:S02]  /*4db0*/  @P3 F2FP.F16.F32.PACK_AB R99, RZ, R99 ;  /* 0x00000063ff63323e */ /* 0x000fe400000000ff */
[----:B------:R-:W0:Y:S01]  /*4dc0*/  @P3 LDC R106, c[0x0][0x40c] ;  /* 0x00010300ff6a3b82 */ /* 0x000e220000000800 */
[----:B-1----:R-:W-:Y:S01]  /*4dd0*/  @P3 FMUL.FTZ R100, R100, R103 ;  /* 0x0000006764643220 */ /* 0x002fe20000410000 */
[----:B------:R-:W-:Y:S01]  /*4de0*/  @P1 FADD.FTZ R103, R141, -R102 ;  /* 0x800000668d671221 */ /* 0x000fe20000010000 */
[----:B------:R-:W-:Y:S02]  /*4df0*/  @P3 PRMT R84, R99, 0x7610, R84 ;  /* 0x0000761063543816 */ /* 0x000fe40000000054 */
[----:B------:R-:W-:Y:S01]  /*4e00*/  MOV R102, R79 ;  /* 0x0000004f00667202 */ /* 0x000fe20000000f00 */
[----:B------:R-:W-:Y:S01]  /*4e10*/  @P1 FFMA.FTZ R102, R124, R103, R79 ;  /* 0x000000677c661223 */ /* 0x000fe2000001004f */
[----:B------:R-:W-:Y:S01]  /*4e20*/  @P3 F2FP.F16.F32.PACK_AB R100, RZ, R100 ;  /* 0x00000064ff64323e */ /* 0x000fe200000000ff */
[--C-:B------:R-:W-:Y:S01]  /*4e30*/  @P1 FFMA.FTZ R103, R143, R98, R97.reuse ;  /* 0x000000628f671223 */ /* 0x100fe20000010061 */
[----:B--2---:R-:W-:Y:S01]  /*4e40*/  @P3 FMUL.FTZ R99, R101, R104 ;  /* 0x0000006865633220 */ /* 0x004fe20000410000 */
[-CC-:B------:R-:W-:Y:S01]  /*4e50*/  @P1 FFMA.FTZ R101, R147, R98.reuse, R97.reuse ;  /* 0x0000006293651223 */ /* 0x180fe20000010061 */
[----:B------:R-:W-:Y:S01]  /*4e60*/  @P3 PRMT R84, R84, 0x5410, R100 ;  /* 0x0000541054543816 */ /* 0x000fe20000000064 */
[----:B------:R-:W-:Y:S01]  /*4e70*/  @P1 FFMA.FTZ R100, R148, R98, R97 ;  /* 0x0000006294641223 */ /* 0x000fe20000010061 */
[----:B------:R-:W-:Y:S01]  /*4e80*/  @P1 FADD.FTZ R107, R142, -R103 ;  /* 0x800000678e6b1221 */ /* 0x000fe20000010000 */
[----:B------:R-:W-:Y:S01]  /*4e90*/  MOV R103, R80 ;  /* 0x0000005000677202 */ /* 0x000fe20000000f00 */
[----:B------:R-:W-:Y:S01]  /*4ea0*/  @P1 FADD.FTZ R101, R150, -R101 ;  /* 0x8000006596651221 */ /* 0x000fe20000010000 */
[----:B------:R-:W-:Y:S01]  /*4eb0*/  @P1 FADD.FTZ R100, R145, -R100 ;  /* 0x8000006491641221 */ /* 0x000fe20000010000 */
[----:B------:R-:W-:Y:S01]  /*4ec0*/  @P1 FFMA.FTZ R103, R124, R107, R80 ;  /* 0x0000006b7c671223 */ /* 0x000fe20000010050 */
[----:B------:R-:W-:-:S02]  /*4ed0*/  MOV R104, R81 ;  /* 0x0000005100687202 */ /* 0x000fc40000000f00 */
[----:B------:R-:W-:Y:S01]  /*4ee0*/  @P1 FFMA.FTZ R104, R124, R100, R81 ;  /* 0x000000647c681223 */ /* 0x000fe20000010051 */
[----:B---3--:R-:W-:Y:S01]  /*4ef0*/  @P3 FMUL.FTZ R100, R102, R105 ;  /* 0x0000006966643220 */ /* 0x008fe20000410000 */
[----:B------:R-:W-:Y:S01]  /*4f00*/  MOV R105, R82 ;  /* 0x0000005200697202 */ /* 0x000fe20000000f00 */
[----:B------:R-:W-:Y:S01]  /*4f10*/  @P1 FFMA.FTZ R105, R124, R101, R82 ;  /* 0x000000657c691223 */ /* 0x000fe20000010052 */
[----:B0-----:R-:W-:Y:S01]  /*4f20*/  @P3 FMUL.FTZ R101, R103, R106 ;  /* 0x0000006a67653220 */ /* 0x001fe20000410000 */
[----:B------:R-:W-:Y:S01]  /*4f30*/  @P3 F2FP.F16.F32.PACK_AB R99, RZ, R99 ;  /* 0x00000063ff63323e */ /* 0x000fe200000000ff */
[----:B------:R-:W0:Y:S01]  /*4f40*/  @P3 LDC R103, c[0x0][0x40c] ;  /* 0x00010300ff673b82 */ /* 0x000e220000000800 */
[----:B------:R-:W-:Y:S02]  /*4f50*/  @P3 F2FP.F16.F32.PACK_AB R100, RZ, R100 ;  /* 0x00000064ff64323e */ /* 0x000fe400000000ff */
[----:B------:R-:W-:Y:S02]  /*4f60*/  @P3 F2FP.F16.F32.PACK_AB R101, RZ, R101 ;  /* 0x00000065ff65323e */ /* 0x000fe400000000ff */
[----:B------:R-:W-:-:S02]  /*4f70*/  @P3 PRMT R85, R99, 0x7610, R85 ;  /* 0x0000761063553816 */ /* 0x000fc40000000055 */
[----:B------:R-:W-:Y:S01]  /*4f80*/  @P3 PRMT R86, R101, 0x7610, R86 ;  /* 0x0000761065563816 */ /* 0x000fe20000000056 */
[----:B------:R-:W1:Y:S01]  /*4f90*/  @P3 LDC R106, c[0x0][0x40c] ;  /* 0x00010300ff6a3b82 */ /* 0x000e620000000800 */
[----:B------:R-:W-:Y:S01]  /*4fa0*/  @P3 PRMT R85, R85, 0x5410, R100 ;  /* 0x0000541055553816 */ /* 0x000fe20000000064 */
[----:B0-----:R-:W-:-:S05]  /*4fb0*/  @P3 FMUL.FTZ R102, R104, R103 ;  /* 0x0000006768663220 */ /* 0x001fca0000410000 */
[----:B------:R-:W-:Y:S01]  /*4fc0*/  @P3 F2FP.F16.F32.PACK_AB R102, RZ, R102 ;  /* 0x00000066ff66323e */ /* 0x000fe200000000ff */
[----:B-1----:R-:W-:-:S03]  /*4fd0*/  @P3 FMUL.FTZ R103, R105, R106 ;  /* 0x0000006a69673220 */ /* 0x002fc60000410000 */
[----:B------:R-:W-:Y:S02]  /*4fe0*/  @P3 PRMT R86, R86, 0x5410, R102 ;  /* 0x0000541056563816 */ /* 0x000fe40000000066 */
        /* <DEDUP_REMOVED lines=11> */
.L_x_6321:
[----:B0-2---:R-:W0:Y:S02]  /*50a0*/  LDC.64 R100, c[0x0][0x478] ;  /* 0x00011e00ff647b82 */ /* 0x005e240000000a00 */
[----:B0-----:R-:W-:-:S04]  /*50b0*/  ISETP.NE.U32.AND P0, PT, R100, RZ, PT ;  /* 0x000000ff6400720c */ /* 0x001fc80003f05070 */
[----:B------:R-:W-:-:S13]  /*50c0*/  ISETP.NE.AND.EX P0, PT, R101, RZ, PT, P0 ;  /* 0x000000ff6500720c */ /* 0x000fda0003f05300 */
[----:B------:R-:W-:Y:S05]  /*50d0*/  @!P0 BRA `(.L_x_6324) ;  /* 0x0000000400948947 */ /* 0x000fea0003800000 */
[----:B------:R-:W-:Y:S01]  /*50e0*/  ISETP.GT.AND P1, PT, R115, RZ, PT ;  /* 0x000000ff7300720c */ /* 0x000fe20003f24270 */
[----:B------:R-:W-:Y:S01]  /*50f0*/  FFMA.FTZ R94, R152, R98, R97 ;  /* 0x00000062985e7223 */ /* 0x000fe20000010061 */
[----:B------:R-:W-:Y:S11]  /*5100*/  @!P3 BRA `(.L_x_6325) ;  /* 0x000000000020b947 */ /* 0x000ff60003800000 */
        /* <DEDUP_REMOVED lines=8> */
.L_x_6325:
        /* <DEDUP_REMOVED lines=9> */
.L_x_6326:
        /* <DEDUP_REMOVED lines=9> */
.L_x_6327:
        /* <DEDUP_REMOVED lines=9> */
.L_x_6328:
        /* <DEDUP_REMOVED lines=9> */
.L_x_6329:
        /* <DEDUP_REMOVED lines=9> */
.L_x_6330:
        /* <DEDUP_REMOVED lines=9> */
.L_x_6331:
        /* <DEDUP_REMOVED lines=32> */
[----:B------:R-:W-:-:S05]  /*56f0*/  FMUL.FTZ R97, R95, UR15 ;  /* 0x0000000f5f617c20 */ /* 0x000fca0008410000 */
[----:B------:R-:W-:-:S04]  /*5700*/  F2FP.F16.F32.PACK_AB R97, RZ, R97 ;  /* 0x00000061ff61723e */ /* 0x000fc800000000ff */
[----:B------:R-:W-:Y:S01]  /*5710*/  PRMT R87, R87, 0x5410, R97 ;  /* 0x0000541057577816 */ /* 0x000fe20000000061 */
[----:B------:R-:W-:Y:S06]  /*5720*/  BRA `(.L_x_6323) ;  /* 0x0000000400207947 */ /* 0x000fec0003800000 */
.L_x_6324:
        /* <DEDUP_REMOVED lines=10> */
.L_x_6332:
        /* <DEDUP_REMOVED lines=9> */
.L_x_6333:
        /* <DEDUP_REMOVED lines=9> */
.L_x_6334:
        /* <DEDUP_REMOVED lines=9> */
.L_x_6335:
        /* <DEDUP_REMOVED lines=9> */
.L_x_6336:
        /* <DEDUP_REMOVED lines=9> */
.L_x_6337:
        /* <DEDUP_REMOVED lines=10> */
.L_x_6338:
[----:B------:R-:W-:Y:S01]  /*5b40*/  FADD.FTZ R97, R149, -R100 ;  /* 0x8000006495617221 */ /* 0x000fe20000010000 */
[----:B------:R-:W-:-:S03]  /*5b50*/  ISETP.GT.AND P1, PT, R115, RZ, PT ;  /* 0x000000ff7300720c */ /* 0x000fc60003f24270 */
[----:B------:R-:W-:-:S05]  /*5b60*/  FMUL.FTZ R97, R124, R97 ;  /* 0x000000617c617220 */ /* 0x000fca0000410000 */
[----:B------:R-:W-:-:S05]  /*5b70*/  FSEL R97, R97, RZ, P1 ;  /* 0x000000ff61617208 */ /* 0x000fca0000800000 */
[----:B0-----:R-:W-:-:S05]  /*5b80*/  @P3 FMUL.FTZ R97, R97, R102 ;  /* 0x0000006661613220 */ /* 0x001fca0000410000 */
[----:B------:R-:W-:-:S04]  /*5b90*/  @P3 F2FP.F16.F32.PACK_AB R97, RZ, R97 ;  /* 0x00000061ff61323e */ /* 0x000fc800000000ff */
[----:B------:R-:W-:-:S07]  /*5ba0*/  @P3 PRMT R87, R87, 0x5410, R97 ;  /* 0x0000541057573816 */ /* 0x000fce0000000061 */
.L_x_6323:
[----:B------:R-:W0:Y:S08]  /*5bb0*/  @P0 LDC.64 R98, c[0x0][0x478] ;  /* 0x00011e00ff620b82 */ /* 0x000e300000000a00 */
[----:B------:R-:W1:Y:S01]  /*5bc0*/  @P3 LDC.64 R100, c[0x0][0x468] ;  /* 0x00011a00ff643b82 */ /* 0x000e620000000a00 */
[----:B0-----:R-:W-:-:S05]  /*5bd0*/  @P0 IMAD.WIDE.U32 R164, R164, 0x20, R98 ;  /* 0x00000020a4a40825 */ /* 0x001fca00078e0062 */
[----:B------:R3:W-:Y:S01]  /*5be0*/  @P0 STG.E.128 desc[UR10][R164.64], R88 ;  /* 0x00000058a4000986 */ /* 0x0007e2000c101d0a */
[----:B-1----:R-:W-:-:S03]  /*5bf0*/  @P3 IMAD.WIDE.U32 R96, R96, 0x10, R100 ;  /* 0x0000001060603825 */ /* 0x002fc600078e0064 */
[----:B------:R3:W-:Y:S04]  /*5c00*/  @P0 STG.E.128 desc[UR10][R164.64+0x10], R92 ;  /* 0x0000105ca4000986 */ /* 0x0007e8000c101d0a */
[----:B------:R3:W-:Y:S02]  /*5c10*/  @P3 STG.E.128 desc[UR10][R96.64], R84 ;  /* 0x0000005460003986 */ /* 0x0007e4000c101d0a */
.L_x_6320:
[----:B------:R-:W-:Y:S05]  /*5c20*/  BSYNC.RECONVERGENT B0 ;  /* 0x0000000000007941 */ /* 0x000fea0003800200 */
.L_x_6319:
[----:B---3--:R-:W1:Y:S01]  /*5c30*/  LDC.64 R96, c[0x0][0x380] ;  /* 0x0000e000ff607b82 */ /* 0x008e620000000a00 */
[----:B------:R-:W-:Y:S01]  /*5c40*/  UPLOP3.LUT UP1, UPT, UPT, UPT, UP1, 0x40, 0x4 ;  /* 0x000000000004789c */ /* 0x000fe20003f2e810 */
[----:B-1----:R-:W-:-:S04]  /*5c50*/  IADD3 R2, PT, PT, R2, R96, RZ ;  /* 0x0000006002027210 */ /* 0x002fc80007ffe0ff */
[----:B------:R-:W-:-:S13]  /*5c60*/  ISETP.GE.AND P0, PT, R2, R97, PT ;  /* 0x000000610200720c */ /* 0x000fda0003f06270 */
[----:B------:R-:W-:Y:S05]  /*5c70*/  @!P0 BRA `(.L_x_6339) ;  /* 0xffffffa8002c8947 */ /* 0x000fea000383ffff */
.L_x_6269:
        /* <DEDUP_REMOVED lines=31> */
.L_x_6340:
        /* <DEDUP_REMOVED lines=9> */
.L_x_10776:


//--------------------- .text._ZN10layer_norm13ln_bwd_kernelINS_13Kernel_traitsI6__halfS2_fS2_fjLj6144ELj1ELj1ELj8ELj16ENS_18Kernel_traits_baseILj6144ES2_S2_fS2_fjLj256EEEEELb0ELb0ELb1ELb1EEEvNS_9BwdParamsE --------------------------
	.section	.text._ZN10layer_norm13ln_bwd_kernelINS_13Kernel_traitsI6__halfS2_fS2_fjLj6144ELj1ELj1ELj8ELj16ENS_18Kernel_traits_baseILj6144ES2_S2_fS2_fjLj256EEEEELb0ELb0ELb1ELb1EEEvNS_9BwdParamsE,"ax",@progbits
	.align	128
        .global         _ZN10layer_norm13ln_bwd_kernelINS_13Kernel_traitsI6__halfS2_fS2_fjLj6144ELj1ELj1ELj8ELj16ENS_18Kernel_traits_baseILj6144ES2_S2_fS2_fjLj256EEEEELb0ELb0ELb1ELb1EEEvNS_9BwdParamsE
        .type           _ZN10layer_norm13ln_bwd_kernelINS_13Kernel_traitsI6__halfS2_fS2_fjLj6144ELj1ELj1ELj8ELj16ENS_18Kernel_traits_baseILj6144ES2_S2_fS2_fjLj256EEEEELb0ELb0ELb1ELb1EEEvNS_9BwdParamsE,@function
        .size           _ZN10layer_norm13ln_bwd_kernelINS_13Kernel_traitsI6__halfS2_fS2_fjLj6144ELj1ELj1ELj8ELj16ENS_18Kernel_traits_baseILj6144ES2_S2_fS2_fjLj256EEEEELb0ELb0ELb1ELb1EEEvNS_9BwdParamsE,(.L_x_10777 - _ZN10layer_norm13ln_bwd_kernelINS_13Kernel_traitsI6__halfS2_fS2_fjLj6144ELj1ELj1ELj8ELj16ENS_18Kernel_traits_baseILj6144ES2_S2_fS2_fjLj256EEEEELb0ELb0ELb1ELb1EEEvNS_9BwdParamsE)
        .other          _ZN10layer_norm13ln_bwd_kernelINS_13Kernel_traitsI6__halfS2_fS2_fjLj6144ELj1ELj1ELj8ELj16ENS_18Kernel_traits_baseILj6144ES2_S2_fS2_fjLj256EEEEELb0ELb0ELb1ELb1EEEvNS_9BwdParamsE,@"STO_CUDA_ENTRY STV_DEFAULT"
_ZN10layer_norm13ln_bwd_kernelINS_13Kernel_traitsI6__halfS2_fS2_fjLj6144ELj1ELj1ELj8ELj16ENS_18Kernel_traits_baseILj6144ES2_S2_fS2_fjLj256EEEEELb0ELb0ELb1ELb1EEEvNS_9BwdParamsE:
.text._ZN10layer_norm13ln_bwd_kernelINS_13Kernel_traitsI6__halfS2_fS2_fjLj6144ELj1ELj1ELj8ELj16ENS_18Kernel_traits_baseILj6144ES2_S2_fS2_fjLj256EEEEELb0ELb0ELb1ELb1EEEvNS_9BwdParamsE:
        /* <DEDUP_REMOVED lines=45> */
.L_x_6400:
        /* <DEDUP_REMOVED lines=27> */
[----:B------:R-:W-:Y:S02]  /*0480*/  IADD3 R143, PT, PT, R149, 0x100, RZ ;  /* 0x00000100958f7810 */ /* 0x000fe40007ffe0ff */
[----:B------:R-:W-:Y:S02]  /*0490*/  IADD3 R113, PT, PT, R141, 0x100, RZ ;  /* 0x000001008d717810 */ /* 0x000fe40007ffe0ff */
[C---:B------:R-:W-:Y:S01]  /*04a0*/  IADD3 R151, PT, PT, R149.reuse, 0x200, RZ ;  /* 0x0000020095977810 */ /* 0x040fe20007ffe0ff */
[----:B--2---:R-:W-:-:S04]  /*04b0*/  IMAD.WIDE.U32 R98, R149, 0x20, R136 ;  /* 0x0000002095627825 */ /* 0x004fc800078e0088 */
[----:B---3--:R-:W-:Y:S01]  /*04c0*/  IMAD.WIDE.U32 R116, R141, 0x10, R138 ;  /* 0x000000108d747825 */ /* 0x008fe200078e008a */
[----:B------:R-:W2:Y:S03]  /*04d0*/  LDG.E.128 R144, desc[UR12][R98.64] ;  /* 0x0000000c62907981 */ /* 0x000ea6000c1e1d00 */
[----:B------:R-:W-:Y:S01]  /*04e0*/  IMAD.WIDE.U32 R110, R143, 0x20, R136 ;  /* 0x000000208f6e7825 */ /* 0x000fe200078e0088 */
[----:B------:R-:W3:Y:S03]  /*04f0*/  LDG.E.128 R100, desc[UR12][R98.64+0x10] ;  /* 0x0000100c62647981 */ /* 0x000ee6000c1e1d00 */
[----:B------:R-:W-:Y:S01]  /*0500*/  IMAD.WIDE.U32 R112, R113, 0x10, R138 ;  /* 0x0000001071707825 */ /* 0x000fe200078e008a */
[----:B------:R-:W3:Y:S03]  /*0510*/  LDG.E.128 R116, desc[UR12][R116.64] ;  /* 0x0000000c74747981 */ /* 0x000ee6000c1e1d00 */
[----:B------:R-:W-:Y:S01]  /*0520*/  IMAD.WIDE.U32 R136, R151, 0x20, R136 ;  /* 0x0000002097887825 */ /* 0x000fe200078e0088 */
[----:B------:R-:W3:Y:S04]  /*0530*/  LDG.E.128 R104, desc[UR12][R110.64] ;  /* 0x0000000c6e687981 */ /* 0x000ee8000c1e1d00 */
[----:B------:R-:W3:Y:S04]  /*0540*/  LDG.E.128 R112, desc[UR12][R112.64] ;  /* 0x0000000c70707981 */ /* 0x000ee8000c1e1d00 */
[----:B------:R0:W3:Y:S04]  /*0550*/  LDG.E.128 R128, desc[UR12][R110.64+0x10] ;  /* 0x0000100c6e807981 */ /* 0x0000e8000c1e1d00 */
[----:B------:R-:W3:Y:S04]  /*0560*/  LDG.E.128 R120, desc[UR12][R136.64] ;  /* 0x0000000c88787981 */ /* 0x000ee8000c1e1d00 */
[----:B------:R0:W3:Y:S01]  /*0570*/  LDG.E.128 R124, desc[UR12][R136.64+0x10] ;  /* 0x0000100c887c7981 */ /* 0x0000e2000c1e1d00 */
[----:B-1----:R-:W-:-:S05]  /*0580*/  IADD3 R97, PT, PT, R141, 0x200, RZ ;  /* 0x000002008d617810 */ /* 0x002fca0007ffe0ff */
[----:B------:R-:W-:-:S06]  /*0590*/  IMAD.WIDE.U32 R96, R97, 0x10, R138 ;  /* 0x0000001061607825 */ /* 0x000fcc00078e008a */
[----:B------:R-:W3:Y:S01]  /*05a0*/  LDG.E.128 R96, desc[UR12][R96.64] ;  /* 0x0000000c60607981 */ /* 0x000ee2000c1e1d00 */
        /* <DEDUP_REMOVED lines=16> */
[----:B------:R-:W-:Y:S02]  /*06b0*/  HADD2.F32 R151, -RZ, R133.H1_H1 ;  /* 0x30000085ff977230 */ /* 0x000fe40000004100 */
[----:B------:R-:W-:-:S02]  /*06c0*/  HADD2.F32 R155, -RZ, R134.H1_H1 ;  /* 0x30000086ff9b7230 */ /* 0x000fc40000004100 */
[----:B------:R-:W-:Y:S01]  /*06d0*/  HADD2.F32 R159, -RZ, R135.H1_H1 ;  /* 0x30000087ff9f7230 */ /* 0x000fe20000004100 */
[----:B----4-:R-:W-:-:S05]  /*06e0*/  FSEL R3, R3, RZ, !P1 ;  /* 0x000000ff03037208 */ /* 0x010fca0004800000 */
[C---:B--2---:R-:W-:Y:S01]  /*06f0*/  FADD.FTZ R144, -R3.reuse, R144 ;  /* 0x0000009003907221 */ /* 0x044fe20000010100 */
[C---:B------:R-:W-:Y:S01]  /*0700*/  FADD.FTZ R140, -R3.reuse, R145 ;  /* 0x00000091038c7221 */ /* 0x040fe20000010100 */
[C---:B------:R-:W-:Y:S01]  /*0710*/  FADD.FTZ R146, -R3.reuse, R146 ;  /* 0x0000009203927221 */ /* 0x040fe20000010100 */
[C---:B---3--:R-:W-:Y:S01]  /*0720*/  FADD.FTZ R154, -R3.reuse, R103 ;  /* 0x00000067039a7221 */ /* 0x048fe20000010100 */
[C---:B------:R-:W-:Y:S01]  /*0730*/  FADD.FTZ R142, -R3.reuse, R147 ;  /* 0x00000093038e7221 */ /* 0x040fe20000010100 */
[C---:B------:R-:W-:Y:S01]  /*0740*/  FADD.FTZ R148, -R3.reuse, R101 ;  /* 0x0000006503947221 */ /* 0x040fe20000010100 */
[--C-:B0-----:R-:W-:Y:S02]  /*0750*/  HADD2.F32 R138, -RZ, R118.reuse.H0_H0 ;  /* 0x20000076ff8a7230 */ /* 0x101fe40000004100 */
[----:B------:R-:W-:Y:S02]  /*0760*/  HADD2.F32 R150, -RZ, R118.H1_H1 ;  /* 0x30000076ff967230 */ /* 0x000fe40000004100 */
[C---:B------:R-:W-:Y:S01]  /*0770*/  FADD.FTZ R118, -R3.reuse, R100 ;  /* 0x0000006403767221 */ /* 0x040fe20000010100 */
[----:B------:R-:W-:Y:S01]  /*0780*/  FADD.FTZ R160, -R3, R106 ;  /* 0x0000006a03a07221 */ /* 0x000fe20000010100 */
[----:B-1----:R-:W-:-:S02]  /*0790*/  HADD2.F32 R111, -RZ, R116.H0_H0 ;  /* 0x20000074ff6f7230 */ /* 0x002fc40000004100 */
[C---:B------:R-:W-:Y:S01]  /*07a0*/  FADD.FTZ R152, -R3.reuse, R102 ;  /* 0x0000006603987221 */ /* 0x040fe20000010100 */
[C---:B------:R-:W-:Y:S01]  /*07b0*/  FADD.FTZ R104, -R3.reuse, R104 ;  /* 0x0000006803687221 */ /* 0x040fe20000010100 */
[--C-:B------:R-:W-:Y:S02]  /*07c0*/  HADD2.F32 R103, -RZ, R112.reuse.H0_H0 ;  /* 0x20000070ff677230 */ /* 0x100fe40000004100 */
[C---:B------:R-:W-:Y:S01]  /*07d0*/  FADD.FTZ R158, -R3.reuse, R105 ;  /* 0x00000069039e7221 */ /* 0x040fe20000010100 */
[----:B------:R-:W-:Y:S02]  /*07e0*/  HADD2.F32 R106, -RZ, R112.H1_H1 ;  /* 0x30000070ff6a7230 */ /* 0x000fe40000004100 */
        /* <DEDUP_REMOVED lines=10> */
[C---:B------:R-:W-:Y:S01]  /*0890*/  FADD.FTZ R186, -R3.reuse, R124 ;  /* 0x0000007c03ba7221 */ /* 0x040fe20000010100 */
[C---:B------:R-:W-:Y:S01]  /*08a0*/  FADD.FTZ R188, -R3.reuse, R125 ;  /* 0x0000007d03bc7221 */ /* 0x040fe20000010100 */
[C---:B------:R-:W-:Y:S01]  /*08b0*/  FADD.FTZ R190, -R3.reuse, R126 ;  /* 0x0000007e03be7221 */ /* 0x040fe20000010100 */
[----:B------:R-:W-:Y:S01]  /*08c0*/  FADD.FTZ R100, -R3, R127 ;  /* 0x0000007f03647221 */ /* 0x000fe20000010100 */
[----:B------:R-:W-:Y:S02]  /*08d0*/  HADD2.F32 R116, -RZ, R116.H1_H1 ;  /* 0x30000074ff747230 */ /* 0x000fe40000004100 */
[----:B-----5:R-:W-:Y:S01]  /*08e0*/  FMUL.FTZ R3, R109, R144 ;  /* 0x000000906d037220 */ /* 0x020fe20000410000 */
[----:B------:R-:W-:Y:S02]  /*08f0*/  HADD2.F32 R101, -RZ, R28.H1_H1 ;  /* 0x3000001cff657230 */ /* 0x000fe40000004100 */
[-C--:B------:R-:W-:Y:S01]  /*0900*/  FMUL.FTZ R112, R112, R111.reuse ;  /* 0x0000006f70707220 */ /* 0x080fe20000410000 */
[----:B------:R-:W-:Y:S01]  /*0910*/  FADD.FTZ R68, R68, R111 ;  /* 0x0000006f44447221 */ /* 0x000fe20000010000 */
[----:B------:R-:W-:Y:S01]  /*0920*/  FFMA.FTZ R36, R3, R111, R36 ;  /* 0x0000006f03247223 */ /* 0x000fe20000010024 */
[----:B------:R-:W-:Y:S01]  /*0930*/  FMUL.FTZ R111, R101, R116 ;  /* 0x00000074656f7220 */ /* 0x000fe20000410000 */
[----:B------:R-:W-:-:S02]  /*0940*/  HADD2.F32 R101, -RZ, R30.H0_H0 ;  /* 0x2000001eff657230 */ /* 0x000fc40000004100 */
[--C-:B------:R-:W-:Y:S02]  /*0950*/  HADD2.F32 R137, -RZ, R117.reuse.H0_H0 ;  /* 0x20000075ff897230 */ /* 0x100fe40000004100 */
[----:B------:R-:W-:Y:S02]  /*0960*/  HADD2.F32 R136, -RZ, R117.H1_H1 ;  /* 0x30000075ff887230 */ /* 0x000fe40000004100 */
[C---:B------:R-:W-:Y:S01]  /*0970*/  FMUL.FTZ R117, R109.reuse, R118 ;  /* 0x000000766d757220 */ /* 0x040fe20000410000 */
[--C-:B------:R-:W-:Y:S02]  /*0980*/  HADD2.F32 R107, -RZ, R114.reuse.H0_H0 ;  /* 0x20000072ff6b7230 */ /* 0x100fe40000004100 */
[----:B------:R-:W-:Y:S02]  /*0990*/  HADD2.F32 R170, -RZ, R114.H1_H1 ;  /* 0x30000072ffaa7230 */ /* 0x000fe40000004100 */
[----:B------:R-:W-:Y:S01]  /*09a0*/  FMUL.FTZ R114, R109, R142 ;  /* 0x0000008e6d727220 */ /* 0x000fe20000410000 */
[----:B------:R-:W-:-:S02]  /*09b0*/  HADD2.F32 R143, -RZ, R115.H0_H0 ;  /* 0x20000073ff8f7230 */ /* 0x000fc40000004100 */
[----:B------:R-:W-:Y:S01]  /*09c0*/  FMUL.FTZ R118, R101, R138 ;  /* 0x0000008a65767220 */ /* 0x000fe20000410000 */
[----:B------:R-:W-:Y:S02]  /*09d0*/  HADD2.F32 R128, -RZ, R32.H0_H0 ;  /* 0x20000020ff807230 */ /* 0x000fe40000004100 */
[C---:B------:R-:W-:Y:S01]  /*09e0*/  FMUL.FTZ R125, R109.reuse, R104 ;  /* 0x000000686d7d7220 */ /* 0x040fe20000410000 */
[----:B------:R-:W-:Y:S02]  /*09f0*/  HADD2.F32 R142, -RZ, R35.H0_H0 ;  /* 0x20000023ff8e7230 */ /* 0x000fe40000004100 */
[C---:B------:R-:W-:Y:S01]  /*0a00*/  FMUL.FTZ R141, R109.reuse, R172 ;  /* 0x000000ac6d8d7220 */ /* 0x040fe20000410000 */
[----:B------:R-:W-:Y:S02]  /*0a10*/  HADD2.F32 R176, -RZ, R115.H1_H1 ;  /* 0x30000073ffb07230 */ /* 0x000fe40000004100 */
[----:B------:R-:W-:Y:S01]  /*0a20*/  FMUL.FTZ R110, R109, R140 ;  /* 0x0000008c6d6e7220 */ /* 0x000fe20000410000 */
[----:B------:R-:W-:-:S02]  /*0a30*/  HADD2.F32 R101, -RZ, R35.H1_H1 ;  /* 0x30000023ff657230 */ /* 0x000fc40000004100 */
[----:B------:R-:W-:Y:S02]  /*0a40*/  HADD2.F32 R102, -RZ, R29.H0_H0 ;  /* 0x2000001dff667230 */ /* 0x000fe40000004100 */
[-C--:B------:R-:W-:Y:S01]  /*0a50*/  FMUL.FTZ R128, R128, R103.reuse ;  /* 0x0000006780807220 */ /* 0x080fe20000410000 */
[--C-:B------:R-:W-:Y:S02]  /*0a60*/  HADD2.F32 R105, -RZ, R113.reuse.H0_H0 ;  /* 0x20000071ff697230 */ /* 0x100fe40000004100 */
[----:B------:R-:W-:Y:S01]  /*0a70*/  FFMA.FTZ R44, R125, R103, R44 ;  /* 0x000000677d2c7223 */ /* 0x000fe2000001002c */
[----:B------:R-:W-:Y:S02]  /*0a80*/  HADD2.F32 R164, -RZ, R113.H1_H1 ;  /* 0x30000071ffa47230 */ /* 0x000fe40000004100 */
[----:B------:R-:W-:Y:S01]  /*0a90*/  FMUL.FTZ R113, R109, R146 ;  /* 0x000000926d717220 */ /* 0x000fe20000410000 */
[----:B------:R-:W-:Y:S01]  /*0aa0*/  FADD.FTZ R60, R60, R103 ;  /* 0x000000673c3c7221 */ /* 0x000fe20000010000 */
[-C--:B------:R-:W-:Y:S01]  /*0ab0*/  FMUL.FTZ R142, R142, R143.reuse ;  /* 0x0000008f8e8e7220 */ /* 0x080fe20000410000 */
[----:B------:R-:W-:Y:S01]  /*0ac0*/  FADD.FTZ R58, R58, R143 ;  /* 0x0000008f3a3a7221 */ /* 0x000fe20000010000 */
[----:B------:R-:W-:Y:S01]  /*0ad0*/  FFMA.FTZ R82, R141, R143, R82 ;  /* 0x0000008f8d527223 */ /* 0x000fe20000010052 */
[----:B------:R-:W-:Y:S01]  /*0ae0*/  FFMA.FTZ R37, R110, R116, R37 ;  /* 0x000000746e257223 */ /* 0x000fe20000010025 */
[----:B------:R-:W-:Y:S01]  /*0af0*/  FADD.FTZ R69, R69, R116 ;  /* 0x0000007445457221 */ /* 0x000fe20000010000 */
[----:B------:R-:W-:-:S02]  /*0b00*/  HADD2.F32 R146, -RZ, R132.H0_H0 ;  /* 0x20000084ff927230 */ /* 0x000fc40000004100 */
[----:B------:R-:W-:Y:S01]  /*0b10*/  FMUL.FTZ R143, R101, R176 ;  /* 0x000000b0658f7220 */ /* 0x000fe20000410000 */
[--C-:B------:R-:W-:Y:S02]  /*0b20*/  HADD2.F32 R103, -RZ, R96.reuse.H0_H0 ;  /* 0x20000060ff677230 */ /* 0x100fe40000004100 */
[----:B------:R-:W-:Y:S01]  /*0b30*/  FMUL.FTZ R116, R102, R137 ;  /* 0x0000008966747220 */ /* 0x000fe20000410000 */
[----:B------:R-:W-:Y:S01]  /*0b40*/  FMUL.FTZ R145, R109, R178 ;  /* 0x000000b26d917220 */ /* 0x000fe20000410000 */
[----:B------:R-:W-:Y:S01]  /*0b50*/  FFMA.FTZ R101, R3, R112, RZ ;  /* 0x0000007003657223 */ /* 0x000fe200000100ff */
[----:B------:R-:W-:Y:S01]  /*0b60*/  FADD.FTZ R102, RZ, R112 ;  /* 0x00000070ff667221 */ /* 0x000fe20000010000 */
[----:B------:R-:W-:Y:S02]  /*0b70*/  HADD2.F32 R115, -RZ, R29.H1_H1 ;  /* 0x3000001dff737230 */ /* 0x000fe40000004100 */
[----:B------:R-:W-:Y:S01]  /*0b80*/  FMUL.FTZ R146, R146, R103 ;  /* 0x0000006792927220 */ /* 0x000fe20000410000 */
[----:B------:R-:W-:-:S02]  /*0b90*/  HADD2.F32 R104, -RZ, R96.H1_H1 ;  /* 0x30000060ff687230 */ /* 0x000fc40000004100 */
[----:B------:R-:W-:Y:S01]  /*0ba0*/  FFMA.FTZ R76, R145, R103, R76 ;  /* 0x00000067914c7223 */ /* 0x000fe2000001004c */
[----:B------:R-:W-:Y:S01]  /*0bb0*/  FADD.FTZ R52, R52, R103 ;  /* 0x0000006734347221 */ /* 0x000fe20000010000 */
[----:B------:R-:W-:Y:S01]  /*0bc0*/  FFMA.FTZ R96, R110, R111, R101 ;  /* 0x0000006f6e607223 */ /* 0x000fe20000010065 */
[----:B------:R-:W-:Y:S01]  /*0bd0*/  FADD.FTZ R103, R111, R102 ;  /* 0x000000666f677221 */ /* 0x000fe20000010000 */
[----:B------:R-:W-:Y:S01]  /*0be0*/  FMUL.FTZ R115, R115, R136 ;  /* 0x0000008873737220 */ /* 0x000fe20000410000 */
[----:B------:R-:W-:Y:S01]  /*0bf0*/  FMUL.FTZ R120, R109, R148 ;  /* 0x000000946d787220 */ /* 0x000fe20000410000 */
[----:B------:R-:W-:Y:S01]  /*0c00*/  FFMA.FTZ R101, R113, R116, R96 ;  /* 0x0000007471657223 */ /* 0x000fe20000010060 */
[----:B------:R-:W-:Y:S02]  /*0c10*/  HADD2.F32 R147, -RZ, R132.H1_H1 ;  /* 0x30000084ff937230 */ /* 0x000fe40000004100 */
[----:B------:R-:W-:Y:S01]  /*0c20*/  FADD.FTZ R102, R116, R103 ;  /* 0x0000006774667221 */ /* 0x000fe20000010000 */
[----:B------:R-:W-:-:S02]  /*0c30*/  HADD2.F32 R139, -RZ, R119.H0_H0 ;  /* 0x20000077ff8b7230 */ /* 0x000fc40000004100 */
[----:B------:R-:W-:Y:S01]  /*0c40*/  FMUL.FTZ R148, R109, R180 ;  /* 0x000000b46d947220 */ /* 0x000fe20000410000 */
[----:B------:R-:W-:Y:S02]  /*0c50*/  HADD2.F32 R156, -RZ, R119.H1_H1 ;  /* 0x30000077ff9c7230 */ /* 0x000fe40000004100 */
[----:B------:R-:W-:Y:S01]  /*0c60*/  FFMA.FTZ R96, R114, R115, R101 ;  /* 0x0000007372607223 */ /* 0x000fe20000010065 */
[----:B------:R-:W-:Y:S02]  /*0c70*/  HADD2.F32 R119, -RZ, R30.H1_H1 ;  /* 0x3000001eff777230 */ /* 0x000fe40000004100 */
[----:B------:R-:W-:Y:S01]  /*0c80*/  FADD.FTZ R101, R115, R102 ;  /* 0x0000006673657221 */ /* 0x000fe20000010000 */
[-C--:B------:R-:W-:Y:S01]  /*0c90*/  FMUL.FTZ R147, R147, R104.reuse ;  /* 0x0000006893937220 */ /* 0x080fe20000410000 */
[----:B------:R-:W-:Y:S01]  /*0ca0*/  FFMA.FTZ R77, R148, R104, R77 ;  /* 0x00000068944d7223 */ /* 0x000fe2000001004d */
[----:B------:R-:W-:Y:S01]  /*0cb0*/  FADD.FTZ R53, R53, R104 ;  /* 0x0000006835357221 */ /* 0x000fe20000010000 */
[----:B------:R-:W-:-:S02]  /*0cc0*/  HADD2.F32 R122, -RZ, R31.H0_H0 ;  /* 0x2000001fff7a7230 */ /* 0x000fc40000004100 */
[----:B------:R-:W-:Y:S01]  /*0cd0*/  FMUL.FTZ R119, R119, R150 ;  /* 0x0000009677777220 */ /* 0x000fe20000410000 */
[--C-:B------:R-:W-:Y:S02]  /*0ce0*/  HADD2.F32 R103, -RZ, R97.reuse.H0_H0 ;  /* 0x20000061ff677230 */ /* 0x100fe40000004100 */
[----:B------:R-:W-:Y:S02]  /*0cf0*/  HADD2.F32 R104, -RZ, R97.H1_H1 ;  /* 0x30000061ff687230 */ /* 0x000fe40000004100 */
[----:B------:R-:W-:Y:S01]  /*0d00*/  FFMA.FTZ R97, R117, R118, R96 ;  /* 0x0000007675617223 */ /* 0x000fe20000010060 */
[----:B------:R-:W-:Y:S01]  /*0d10*/  FADD.FTZ R102, R118, R101 ;  /* 0x0000006576667221 */ /* 0x000fe20000010000 */
[----:B------:R-:W-:Y:S02]  /*0d20*/  HADD2.F32 R123, -RZ, R31.H1_H1 ;  /* 0x3000001fff7b7230 */ /* 0x000fe40000004100 */
        /* <DEDUP_REMOVED lines=8> */
[----:B------:R-:W-:-:S02]  /*0db0*/  HADD2.F32 R127, -RZ, R32.H1_H1 ;  /* 0x30000020ff7f7230 */ /* 0x000fc40000004100 */
[----:B------:R-:W-:Y:S01]  /*0dc0*/  FFMA.FTZ R96, R124, R123, R97 ;  /* 0x0000007b7c607223 */ /* 0x000fe20000010061 */
[----:B------:R-:W-:Y:S01]  /*0dd0*/  FADD.FTZ R101, R123, R102 ;  /* 0x000000667b657221 */ /* 0x000fe20000010000 */
[----:B------:R-:W-:Y:S01]  /*0de0*/  FFMA.FTZ R39, R114, R136, R39 ;  /* 0x0000008872277223 */ /* 0x000fe20000010027 */
[----:B------:R-:W-:Y:S01]  /*0df0*/  FADD.FTZ R71, R71, R136 ;  /* 0x0000008847477221 */ /* 0x000fe20000010000 */
[--C-:B------:R-:W-:Y:S02]  /*0e00*/  HADD2.F32 R136, -RZ, R33.reuse.H0_H0 ;  /* 0x20000021ff887230 */ /* 0x100fe40000004100 */
[----:B------:R-:W-:Y:S01]  /*0e10*/  FMUL.FTZ R126, R109, R158 ;  /* 0x0000009e6d7e7220 */ /* 0x000fe20000410000 */
[----:B------:R-:W-:Y:S01]  /*0e20*/  FMUL.FTZ R127, R127, R106 ;  /* 0x0000006a7f7f7220 */ /* 0x000fe20000410000 */
[----:B------:R-:W-:Y:S01]  /*0e30*/  FFMA.FTZ R97, R125, R128, R96 ;  /* 0x000000807d617223 */ /* 0x000fe20000010060 */
[----:B------:R-:W-:Y:S01]  /*0e40*/  FADD.FTZ R102, R128, R101 ;  /* 0x0000006580667221 */ /* 0x000fe20000010000 */
[----:B------:R-:W-:-:S02]  /*0e50*/  HADD2.F32 R131, -RZ, R33.H1_H1 ;  /* 0x30000021ff837230 */ /* 0x000fc40000004100 */
[----:B------:R-:W-:Y:S01]  /*0e60*/  FMUL.FTZ R129, R109, R160 ;  /* 0x000000a06d817220 */ /* 0x000fe20000410000 */
[----:B------:R-:W-:Y:S01]  /*0e70*/  FMUL.FTZ R136, R136, R105 ;  /* 0x0000006988887220 */ /* 0x000fe20000410000 */
[----:B------:R-:W-:Y:S01]  /*0e80*/  FFMA.FTZ R96, R126, R127, R97 ;  /* 0x0000007f7e607223 */ /* 0x000fe20000010061 */
[----:B------:R-:W-:Y:S01]  /*0e90*/  FADD.FTZ R101, R127, R102 ;  /* 0x000000667f657221 */ /* 0x000fe20000010000 */
[----:B------:R-:W-:Y:S01]  /*0ea0*/  FADD.FTZ R64, R64, R138 ;  /* 0x0000008a40407221 */ /* 0x000fe20000010000 */
[----:B------:R-:W-:Y:S01]  /*0eb0*/  FFMA.FTZ R40, R117, R138, R40 ;  /* 0x0000008a75287223 */ /* 0x000fe20000010028 */
[----:B------:R-:W-:Y:S02]  /*0ec0*/  HADD2.F32 R138, -RZ, R34.H0_H0 ;  /* 0x20000022ff8a7230 */ /* 0x000fe40000004100 */
        /* <DEDUP_REMOVED lines=8> */
[----:B------:R-:W-:-:S02]  /*0f50*/  HADD2.F32 R150, -RZ, R133.H0_H0 ;  /* 0x20000085ff967230 */ /* 0x000fc40000004100 */
[----:B------:R-:W-:Y:S01]  /*0f60*/  FFMA.FTZ R38, R113, R137, R38 ;  /* 0x0000008971267223 */ /* 0x000fe20000010026 */
[----:B------:R-:W-:Y:S01]  /*0f70*/  FADD.FTZ R70, R70, R137 ;  /* 0x0000008946467221 */ /* 0x000fe20000010000 */
[----:B------:R-:W-:Y:S02]  /*0f80*/  HADD2.F32 R139, -RZ, R34.H1_H1 ;  /* 0x30000022ff8b7230 */ /* 0x000fe40000004100 */
        /* <DEDUP_REMOVED lines=10> */
[----:B------:R-:W-:-:S02]  /*1030*/  HADD2.F32 R103, -RZ, R98.H0_H0 ;  /* 0x20000062ff677230 */ /* 0x000fc40000004100 */
[----:B------:R-:W-:Y:S01]  /*1040*/  FFMA.FTZ R97, R137, R138, R96 ;  /* 0x0000008a89617223 */ /* 0x000fe20000010060 */
[----:B------:R-:W-:Y:S02]  /*1050*/  HADD2.F32 R102, -RZ, R98.H1_H1 ;  /* 0x30000062ff667230 */ /* 0x000fe40000004100 */
[----:B------:R-:W-:Y:S01]  /*1060*/  FADD.FTZ R98, R138, R101 ;  /* 0x000000658a627221 */ /* 0x000fe20000010000 */
[----:B------:R-:W-:-:S03]  /*1070*/  FFMA.FTZ R96, R140, R139, R97 ;  /* 0x0000008b8c607223 */ /* 0x000fc60000010061 */
[----:B------:R-:W-:Y:S01]  /*1080*/  FADD.FTZ R101, R139, R98 ;  /* 0x000000628b657221 */ /* 0x000fe20000010000 */
[----:B------:R-:W-:Y:S01]  /*1090*/  FMUL.FTZ R144, R109, R174 ;  /* 0x000000ae6d907220 */ /* 0x000fe20000410000 */
[----:B------:R-:W-:Y:S02]  /*10a0*/  FFMA.FTZ R97, R141, R142, R96 ;  /* 0x0000008e8d617223 */ /* 0x000fe40000010060 */
[----:B------:R-:W-:Y:S02]  /*10b0*/  FADD.FTZ R96, R142, R101 ;  /* 0x000000658e607221 */ /* 0x000fe40000010000 */
[----:B------:R-:W-:Y:S02]  /*10c0*/  FFMA.FTZ R98, R144, R143, R97 ;  /* 0x0000008f90627223 */ /* 0x000fe40000010061 */
[----:B------:R-:W-:Y:S02]  /*10d0*/  FADD.FTZ R97, R143, R96 ;  /* 0x000000608f617221 */ /* 0x000fe40000010000 */
[----:B------:R-:W-:-:S02]  /*10e0*/  FFMA.FTZ R101, R145, R146, R98 ;  /* 0x0000009291657223 */ /* 0x000fc40000010062 */
[----:B------:R-:W-:Y:S02]  /*10f0*/  FADD.FTZ R96, R146, R97 ;  /* 0x0000006192607221 */ /* 0x000fe40000010000 */
[----:B------:R-:W-:Y:S02]  /*1100*/  FFMA.FTZ R98, R148, R147, R101 ;  /* 0x0000009394627223 */ /* 0x000fe40000010065 */
[----:B------:R-:W-:Y:S01]  /*1110*/  FADD.FTZ R97, R96, R147 ;  /* 0x0000009360617221 */ /* 0x000fe20000010000 */
[----:B------:R-:W-:Y:S02]  /*1120*/  HADD2.F32 R154, -RZ, R134.H0_H0 ;  /* 0x20000086ff9a7230 */ /* 0x000fe40000004100 */
[----:B------:R-:W-:Y:S01]  /*1130*/  FMUL.FTZ R152, R109, R184 ;  /* 0x000000b86d987220 */ /* 0x000fe20000410000 */
[----:B------:R-:W-:Y:S01]  /*1140*/  FMUL.FTZ R151, R151, R104 ;  /* 0x0000006897977220 */ /* 0x000fe20000410000 */
[----:B------:R-:W-:Y:S01]  /*1150*/  FFMA.FTZ R101, R149, R150, R98 ;  /* 0x0000009695657223 */ /* 0x000fe20000010062 */
[----:B------:R-:W-:Y:S01]  /*1160*/  FADD.FTZ R96, R97, R150 ;  /* 0x0000009661607221 */ /* 0x000fe20000010000 */
[----:B------:R-:W-:Y:S01]  /*1170*/  FADD.FTZ R67, R67, R156 ;  /* 0x0000009c43437221 */ /* 0x000fe20000010000 */
[----:B------:R-:W-:Y:S01]  /*1180*/  FFMA.FTZ R43, R124, R156, R43 ;  /* 0x0000009c7c2b7223 */ /* 0x000fe2000001002b */
[C---:B------:R-:W-:Y:S01]  /*1190*/  FMUL.FTZ R153, R109.reuse, R186 ;  /* 0x000000ba6d997220 */ /* 0x040fe20000410000 */
[----:B------:R-:W-:Y:S01]  /*11a0*/  FMUL.FTZ R156, R109, R188 ;  /* 0x000000bc6d9c7220 */ /* 0x000fe20000410000 */
[----:B------:R-:W-:Y:S01]  /*11b0*/  FMUL.FTZ R154, R154, R103 ;  /* 0x000000679a9a7220 */ /* 0x000fe20000410000 */
[----:B------:R-:W-:Y:S01]  /*11c0*/  FFMA.FTZ R98, R152, R151, R101 ;  /* 0x0000009798627223 */ /* 0x000fe20000010065 */
[----:B------:R-:W-:Y:S01]  /*11d0*/  FADD.FTZ R97, R96, R151 ;  /* 0x0000009760617221 */ /* 0x000fe20000010000 */
[----:B------:R-:W-:Y:S01]  /*11e0*/  FFMA.FTZ R72, R153, R103, R72 ;  /* 0x0000006799487223 */ /* 0x000fe20000010048 */
[----:B------:R-:W-:Y:S01]  /*11f0*/  FADD.FTZ R48, R48, R103 ;  /* 0x0000006730307221 */ /* 0x000fe20000010000 */
[-C--:B------:R-:W-:Y:S01]  /*1200*/  FFMA.FTZ R73, R156, R102.reuse, R73 ;  /* 0x000000669c497223 */ /* 0x080fe20000010049 */
[----:B------:R-:W-:Y:S01]  /*1210*/  FADD.FTZ R49, R49, R102 ;  /* 0x0000006631317221 */ /* 0x000fe20000010000 */
[----:B------:R-:W-:Y:S01]  /*1220*/  FMUL.FTZ R155, R155, R102 ;  /* 0x000000669b9b7220 */ /* 0x000fe20000410000 */
[----:B------:R-:W-:-:S02]  /*1230*/  HADD2.F32 R103, -RZ, R99.H0_H0 ;  /* 0x20000063ff677230 */ /* 0x000fc40000004100 */
[----:B------:R-:W-:Y:S01]  /*1240*/  FADD.FTZ R96, R97, R154 ;  /* 0x0000009a61607221 */ /* 0x000fe20000010000 */
[----:B------:R-:W-:Y:S02]  /*1250*/  HADD2.F32 R158, -RZ, R135.H0_H0 ;  /* 0x20000087ff9e7230 */ /* 0x000fe40000004100 */
[----:B------:R-:W-:Y:S02]  /*1260*/  HADD2.F32 R102, -RZ, R99.H1_H1 ;  /* 0x30000063ff667230 */ /* 0x000fe40000004100 */
        /* <DEDUP_REMOVED lines=29> */
[----:B------:R-:W-:Y:S06]  /*1440*/  BRA `(.L_x_6343) ;  /* 0x0000000000507947 */ /* 0x000fec0003800000 */
.L_x_6342:
        /* <DEDUP_REMOVED lines=20> */
.L_x_6343:
        /* <DEDUP_REMOVED lines=32> */
.L_x_6345:
[----:B------:R-:W-:Y:S05]  /*1790*/  BSYNC.RECONVERGENT B0 ;  /* 0x0000000000007941 */ /* 0x000fea0003800200 */
.L_x_6344:
        /* <DEDUP_REMOVED lines=13> */
[-C--:B--2---:R-:W-:Y:S01]  /*1870*/  @P3 IMAD R108, R108, R163.reuse, RZ ;  /* 0x000000a36c6c3224 */ /* 0x084fe200078e02ff */
[----:B------:R-:W-:Y:S01]  /*1880*/  @!UP1 UIADD3 UR10, UPT, UPT, UR4, 0x6010, URZ ;  /* 0x00006010040a9890 */ /* 0x000fe2000fffe0ff */
[----:B------:R-:W-:-:S04]  /*1890*/  IMAD R163, R0, R163, RZ ;  /* 0x000000a300a37224 */ /* 0x000fc800078e02ff */
        /* <DEDUP_REMOVED lines=18> */
[----:B------:R-:W-:-:S02]  /*19c0*/  SHF.R.S32.HI R100, RZ, 0x1f, R163 ;  /* 0x0000001fff647819 */ /* 0x000fc400000114a3 */
[----:B------:R-:W-:Y:S01]  /*19d0*/  FADD.FTZ R97, R102, R97 ;  /* 0x0000006166617221 */ /* 0x000fe20000010000 */
[----:B------:R-:W-:Y:S01]  /*19e0*/  FADD.FTZ R96, R103, R96 ;  /* 0x0000006067607221 */ /* 0x000fe20000010000 */
[----:B------:R-:W-:Y:S02]  /*19f0*/  LEA.HI R100, R100, R163, RZ, 0x3 ;  /* 0x000000a364647211 */ /* 0x000fe400078f18ff */
[----:B-1----:R-:W-:Y:S01]  /*1a00*/  FADD.FTZ R97, R97, R104 ;  /* 0x0000006861617221 */ /* 0x002fe20000010000 */
[----:B------:R-:W-:-:S03]  /*1a10*/  FADD.FTZ R96, R96, R105 ;  /* 0x0000006960607221 */ /* 0x000fc60000010000 */
[----:B------:R-:W-:Y:S01]  /*1a20*/  FADD.FTZ R99, R106, R97 ;  /* 0x000000616a637221 */ /* 0x000fe20000010000 */
[----:B------:R-:W-:Y:S01]  /*1a30*/  @P3 SHF.R.S32.HI R97, RZ, 0x1f, R108 ;  /* 0x0000001fff613819 */ /* 0x000fe2000001146c */
[----:B------:R-:W-:Y:S01]  /*1a40*/  FADD.FTZ R98, R107, R96 ;  /* 0x000000606b627221 */ /* 0x000fe20000010000 */
[----:B------:R-:W-:Y:S01]  /*1a50*/  MOV R96, RZ ;  /* 0x000000ff00607202 */ /* 0x000fe20000000f00 */
[----:B------:R-:W-:Y:S01]  /*1a60*/  FMUL.FTZ R99, R99, UR15 ;  /* 0x0000000f63637c20 */ /* 0x000fe20008410000 */
[----:B------:R-:W-:Y:S01]  /*1a70*/  @P3 LEA.HI R108, R97, R108, RZ, 0x3 ;  /* 0x0000006c616c3211 */ /* 0x000fe200078f18ff */
[----:B------:R-:W-:Y:S01]  /*1a80*/  FMUL.FTZ R98, R98, UR15 ;  /* 0x0000000f62627c20 */ /* 0x000fe20008410000 */
[-C--:B------:R-:W-:Y:S02]  /*1a90*/  LEA.HI.SX32 R97, R100, R161.reuse, 0x1d ;  /* 0x000000a164617211 */ /* 0x080fe400078feaff */
[----:B------:R-:W-:Y:S02]  /*1aa0*/  @P3 LEA.HI.SX32 R96, R108, R161, 0x1d ;  /* 0x000000a16c603211 */ /* 0x000fe400078feaff */
        /* <DEDUP_REMOVED lines=16> */
.L_x_6348:
        /* <DEDUP_REMOVED lines=9> */
.L_x_6349:
        /* <DEDUP_REMOVED lines=9> */
.L_x_6350:
        /* <DEDUP_REMOVED lines=9> */
.L_x_6351:
        /* <DEDUP_REMOVED lines=9> */
.L_x_6352:
        /* <DEDUP_REMOVED lines=9> */
.L_x_6353:
        /* <DEDUP_REMOVED lines=9> */
.L_x_6354:
        /* <DEDUP_REMOVED lines=10> */
.L_x_6347:
        /* <DEDUP_REMOVED lines=42> */
.L_x_6356:
        /* <DEDUP_REMOVED lines=9> */
.L_x_6357:
        /* <DEDUP_REMOVED lines=9> */
.L_x_6358:
        /* <DEDUP_REMOVED lines=9> */
.L_x_6359:
        /* <DEDUP_REMOVED lines=9> */
.L_x_6360:
        /* <DEDUP_REMOVED lines=9> */
.L_x_6361:
        /* <DEDUP_REMOVED lines=9> */
.L_x_6362:
[----:B------:R-:W-:Y:S05]  /*25b0*/  @!P3 BRA `(.L_x_6355) ;  /* 0x00000008002cb947 */ /* 0x000fea0003800000 */
[----:B------:R-:W-:-:S05]  /*25c0*/  FMUL.FTZ R100, R95, UR16 ;  /* 0x000000105f647c20 */ /* 0x000fca0008410000 */
[----:B------:R-:W-:-:S04]  /*25d0*/  F2FP.F16.F32.PACK_AB R100, RZ, R100 ;  /* 0x00000064ff64723e */ /* 0x000fc800000000ff */
[----:B------:R-:W-:Y:S01]  /*25e0*/  PRMT R87, R87, 0x5410, R100 ;  /* 0x0000541057577816 */ /* 0x000fe20000000064 */
[----:B------:R-:W-:Y:S06]  /*25f0*/  BRA `(.L_x_6355) ;  /* 0x00000008001c7947 */ /* 0x000fec0003800000 */
.L_x_6346:
        /* <DEDUP_REMOVED lines=18> */
[----:B------:R-:W-:Y:S01]  /*2720*/  @P2 FADD.FTZ R106, R115, -R106 ;  /* 0x8000006a736a2221 */ /* 0x000fe20000010000 */
[----:B------:R-:W-:-:S02]  /*2730*/  MOV R102, R26 ;  /* 0x0000001a00667202 */ /* 0x000fc40000000f00 */
[----:B------:R-:W2:Y:S01]  /*2740*/  @P3 LDC R108, c[0x0][0x40c] ;  /* 0x00010300ff6c3b82 */ /* 0x000ea20000000800 */
[C---:B------:R-:W-:Y:S01]  /*2750*/  @P2 FFMA.FTZ R102, R109.reuse, R103, R26 ;  /* 0x000000676d662223 */ /* 0x040fe2000001001a */
[----:B------:R-:W-:Y:S01]  /*2760*/  MOV R103, R27 ;  /* 0x0000001b00677202 */ /* 0x000fe20000000f00 */
[----:B------:R-:W-:Y:S01]  /*2770*/  @P2 FFMA.FTZ R103, R109, R106, R27 ;  /* 0x0000006a6d672223 */ /* 0x000fe2000001001b */
[----:B------:R-:W-:Y:S01]  /*2780*/  @P2 FFMA.FTZ R106, R120, R98, R99 ;  /* 0x00000062786a2223 */ /* 0x000fe20000010063 */
[----:B0-----:R-:W-:-:S03]  /*2790*/  @P3 FMUL.FTZ R100, R100, R105 ;  /* 0x0000006964643220 */ /* 0x001fc60000410000 */
[----:B------:R-:W0:Y:S01]  /*27a0*/  @P3 LDC R107, c[0x0][0x40c] ;  /* 0x00010300ff6b3b82 */ /* 0x000e220000000800 */
[----:B------:R-:W-:Y:S01]  /*27b0*/  @P2 FFMA.FTZ R105, R117, R98, R99 ;  /* 0x0000006275692223 */ /* 0x000fe20000010063 */
[----:B------:R-:W-:Y:S01]  /*27c0*/  @P2 FADD.FTZ R106, R119, -R106 ;  /* 0x8000006a776a2221 */ /* 0x000fe20000010000 */
[----:B------:R-:W-:Y:S02]  /*27d0*/  @P3 F2FP.F16.F32.PACK_AB R100, RZ, R100 ;  /* 0x00000064ff64323e */ /* 0x000fe400000000ff */
[----:B------:R-:W-:Y:S01]  /*27e0*/  @P2 FADD.FTZ R105, R118, -R105 ;  /* 0x8000006976692221 */ /* 0x000fe20000010000 */
[----:B-1----:R-:W-:Y:S01]  /*27f0*/  @P3 FMUL.FTZ R101, R101, R104 ;  /* 0x0000006865653220 */ /* 0x002fe20000410000 */
[----:B------:R-:W-:Y:S02]  /*2800*/  @P3 PRMT R84, R100, 0x7610, R84 ;  /* 0x0000761064543816 */ /* 0x000fe40000000054 */
[----:B------:R-:W-:Y:S01]  /*2810*/  MOV R104, R20 ;  /* 0x0000001400687202 */ /* 0x000fe20000000f00 */
[----:B------:R-:W-:Y:S01]  /*2820*/  @P2 FFMA.FTZ R104, R109, R105, R20 ;  /* 0x000000696d682223 */ /* 0x000fe20000010014 */
[----:B------:R-:W-:-:S02]  /*2830*/  @P3 F2FP.F16.F32.PACK_AB R101, RZ, R101 ;  /* 0x00000065ff65323e */ /* 0x000fc400000000ff */
[----:B------:R-:W-:Y:S01]  /*2840*/  MOV R105, R21 ;  /* 0x0000001500697202 */ /* 0x000fe20000000f00 */
[----:B------:R-:W-:Y:S01]  /*2850*/  @P2 FFMA.FTZ R105, R109, R106, R21 ;  /* 0x0000006a6d692223 */ /* 0x000fe20000010015 */
[----:B------:R-:W-:Y:S01]  /*2860*/  @P3 PRMT R84, R84, 0x5410, R101 ;  /* 0x0000541054543816 */ /* 0x000fe20000000065 */
[----:B------:R-:W-:Y:S01]  /*2870*/  @P2 FFMA.FTZ R101, R121, R98, R99 ;  /* 0x0000006279652223 */ /* 0x000fe20000010063 */
[----:B------:R-:W-:-:S03]  /*2880*/  MOV R106, R22 ;  /* 0x00000016006a7202 */ /* 0x000fc60000000f00 */
[----:B------:R-:W-:Y:S01]  /*2890*/  @P2 FADD.FTZ R101, R122, -R101 ;  /* 0x800000657a652221 */ /* 0x000fe20000010000 */
[----:B0-----:R-:W-:-:S03]  /*28a0*/  @P3 FMUL.FTZ R100, R102, R107 ;  /* 0x0000006b66643220 */ /* 0x001fc60000410000 */
[----:B------:R-:W-:Y:S01]  /*28b0*/  @P2 FFMA.FTZ R106, R109, R101, R22 ;  /* 0x000000656d6a2223 */ /* 0x000fe20000010016 */
[----:B--2---:R-:W-:Y:S01]  /*28c0*/  @P3 FMUL.FTZ R101, R103, R108 ;  /* 0x0000006c67653220 */ /* 0x004fe20000410000 */
[----:B------:R-:W0:Y:S01]  /*28d0*/  @P3 LDC R107, c[0x0][0x40c] ;  /* 0x00010300ff6b3b82 */ /* 0x000e220000000800 */
[----:B------:R-:W-:-:S03]  /*28e0*/  @P3 F2FP.F16.F32.PACK_AB R100, RZ, R100 ;  /* 0x00000064ff64323e */ /* 0x000fc600000000ff */
[----:B------:R-:W-:Y:S02]  /*28f0*/  @P3 F2FP.F16.F32.PACK_AB R101, RZ, R101 ;  /* 0x00000065ff65323e */ /* 0x000fe400000000ff */
[----:B------:R-:W-:Y:S02]  /*2900*/  @P3 PRMT R85, R100, 0x7610, R85 ;  /* 0x0000761064553816 */ /* 0x000fe40000000055 */
[----:B------:R-:W1:Y:S02]  /*2910*/  @P3 LDC R103, c[0x0][0x40c] ;  /* 0x00010300ff673b82 */ /* 0x000e640000000800 */
[----:B------:R-:W-:-:S06]  /*2920*/  @P3 PRMT R85, R85, 0x5410, R101 ;  /* 0x0000541055553816 */ /* 0x000fcc0000000065 */
[----:B------:R-:W2:Y:S01]  /*2930*/  @P3 LDC R108, c[0x0][0x40c] ;  /* 0x00010300ff6c3b82 */ /* 0x000ea20000000800 */
[----:B-1----:R-:W-:Y:S01]  /*2940*/  @P3 FMUL.FTZ R102, R104, R103 ;  /* 0x0000006768663220 */ /* 0x002fe20000410000 */
[----:B0-----:R-:W-:-:S04]  /*2950*/  @P3 FMUL.FTZ R104, R106, R107 ;  /* 0x0000006b6a683220 */ /* 0x001fc80000410000 */
[----:B------:R-:W-:Y:S02]  /*2960*/  @P3 F2FP.F16.F32.PACK_AB R102, RZ, R102 ;  /* 0x00000066ff66323e */ /* 0x000fe400000000ff */
[----:B------:R-:W-:Y:S01]  /*2970*/  @P3 F2FP.F16.F32.PACK_AB R104, RZ, R104 ;  /* 0x00000068ff68323e */ /* 0x000fe200000000ff */
[----:B--2---:R-:W-:Y:S01]  /*2980*/  @P3 FMUL.FTZ R103, R105, R108 ;  /* 0x0000006c69673220 */ /* 0x004fe20000410000 */
[----:B------:R-:W-:Y:S02]  /*2990*/  @P3 PRMT R86, R102, 0x7610, R86 ;  /* 0x0000761066563816 */ /* 0x000fe40000000056 */
[----:B------:R-:W-:Y:S02]  /*29a0*/  @P3 PRMT R87, R104, 0x7610, R87 ;  /* 0x0000761068573816 */ /* 0x000fe40000000057 */
[----:B------:R-:W-:-:S04]  /*29b0*/  @P3 F2FP.F16.F32.PACK_AB R103, RZ, R103 ;  /* 0x00000067ff67323e */ /* 0x000fc800000000ff */
[----:B------:R-:W-:Y:S01]  /*29c0*/  @P3 PRMT R86, R86, 0x5410, R103 ;  /* 0x0000541056563816 */ /* 0x000fe20000000067 */
[----:B------:R-:W-:Y:S06]  /*29d0*/  @!P3 BRA `(.L_x_6355) ;  /* 0x000000040024b947 */ /* 0x000fec0003800000 */
[----:B------:R-:W-:-:S04]  /*29e0*/  @P2 FFMA.FTZ R100, R124, R98, R99 ;  /* 0x000000627c642223 */ /* 0x000fc80000010063 */
[----:B------:R-:W-:Y:S01]  /*29f0*/  @P2 FADD.FTZ R102, R123, -R100 ;  /* 0x800000647b662221 */ /* 0x000fe20000010000 */
[----:B------:R-:W-:-:S03]  /*2a00*/  MOV R100, R23 ;  /* 0x0000001700647202 */ /* 0x000fc60000000f00 */
[----:B------:R-:W-:-:S04]  /*2a10*/  @P2 FFMA.FTZ R100, R109, R102, R23 ;  /* 0x000000666d642223 */ /* 0x000fc80000010017 */
[----:B------:R-:W-:-:S05]  /*2a20*/  FMUL.FTZ R100, R100, UR16 ;  /* 0x0000001064647c20 */ /* 0x000fca0008410000 */
[----:B------:R-:W-:-:S04]  /*2a30*/  F2FP.F16.F32.PACK_AB R100, RZ, R100 ;  /* 0x00000064ff64723e */ /* 0x000fc800000000ff */
[----:B------:R-:W-:Y:S01]  /*2a40*/  PRMT R87, R87, 0x5410, R100 ;  /* 0x0000541057577816 */ /* 0x000fe20000000064 */
[----:B------:R-:W-:Y:S06]  /*2a50*/  BRA `(.L_x_6355) ;  /* 0x0000000400047947 */ /* 0x000fec0003800000 */
.L_x_6363:
        /* <DEDUP_REMOVED lines=11> */
[----:B------:R-:W-:Y:S01]  /*2b10*/  @P2 FADD.FTZ R92, R115, -R92 ;  /* 0x8000005c735c2221 */ /* 0x000fe20000010000 */
[----:B------:R-:W-:-:S04]  /*2b20*/  @P2 FFMA.FTZ R108, R120, R98, R99 ;  /* 0x00000062786c2223 */ /* 0x000fc80000010063 */
[----:B------:R-:W2:Y:S01]  /*2b30*/  @P3 LDC R95, c[0x0][0x40c] ;  /* 0x00010300ff5f3b82 */ /* 0x000ea20000000800 */
[----:B------:R-:W-:Y:S01]  /*2b40*/  @P2 FADD.FTZ R108, R119, -R108 ;  /* 0x8000006c776c2221 */ /* 0x000fe20000010000 */
[----:B0-----:R-:W-:-:S06]  /*2b50*/  @P3 FMUL.FTZ R88, R94, R91 ;  /* 0x0000005b5e583220 */ /* 0x001fcc0000410000 */
[----:B------:R-:W0:Y:S01]  /*2b60*/  @P3 LDC R100, c[0x0][0x40c] ;  /* 0x00010300ff643b82 */ /* 0x000e220000000800 */
[--C-:B------:R-:W-:Y:S01]  /*2b70*/  @P2 FFMA.FTZ R91, R3, R98, R99.reuse ;  /* 0x00000062035b2223 */ /* 0x100fe20000010063 */
[----:B------:R-:W-:Y:S01]  /*2b80*/  @P3 F2FP.F16.F32.PACK_AB R102, RZ, R88 ;  /* 0x00000058ff66323e */ /* 0x000fe200000000ff */
[----:B------:R-:W-:Y:S02]  /*2b90*/  @P2 FFMA.FTZ R88, R110, R98, R99 ;  /* 0x000000626e582223 */ /* 0x000fe40000010063 */
[----:B------:R-:W-:Y:S01]  /*2ba0*/  @P2 FADD.FTZ R91, R112, -R91 ;  /* 0x8000005b705b2221 */ /* 0x000fe20000010000 */
[----:B-1----:R-:W-:Y:S02]  /*2bb0*/  @P3 FMUL.FTZ R89, R106, R93 ;  /* 0x0000005d6a593220 */ /* 0x002fe40000410000 */
[----:B------:R-:W1:Y:S01]  /*2bc0*/  @P3 LDC R104, c[0x0][0x40c] ;  /* 0x00010300ff683b82 */ /* 0x000e620000000800 */
[----:B------:R-:W-:Y:S01]  /*2bd0*/  @P2 FADD.FTZ R90, R111, -R88 ;  /* 0x800000586f5a2221 */ /* 0x000fe20000010000 */
[----:B------:R-:W-:Y:S01]  /*2be0*/  MOV R88, R24 ;  /* 0x0000001800587202 */ /* 0x000fe20000000f00 */
[----:B------:R-:W-:Y:S01]  /*2bf0*/  @P2 FFMA.FTZ R88, R109, R91, R24 ;  /* 0x0000005b6d582223 */ /* 0x000fe20000010018 */
[-CC-:B------:R-:W-:Y:S01]  /*2c00*/  @P2 FFMA.FTZ R91, R113, R98.reuse, R99.reuse ;  /* 0x00000062715b2223 */ /* 0x180fe20000010063 */
[----:B------:R-:W-:Y:S01]  /*2c10*/  @P3 F2FP.F16.F32.PACK_AB R103, RZ, R89 ;  /* 0x00000059ff67323e */ /* 0x000fe200000000ff */
[----:B------:R-:W-:Y:S01]  /*2c20*/  @P2 FFMA.FTZ R93, R117, R98, R99 ;  /* 0x00000062755d2223 */ /* 0x000fe20000010063 */
[----:B------:R-:W-:Y:S01]  /*2c30*/  MOV R89, R25 ;  /* 0x0000001900597202 */ /* 0x000fe20000000f00 */
[----:B------:R-:W3:Y:S01]  /*2c40*/  @P3 LDC R105, c[0x0][0x40c] ;  /* 0x00010300ff693b82 */ /* 0x000ee20000000800 */
[----:B------:R-:W-:Y:S01]  /*2c50*/  @P2 FADD.FTZ R91, R116, -R91 ;  /* 0x8000005b745b2221 */ /* 0x000fe20000010000 */
[C---:B------:R-:W-:Y:S01]  /*2c60*/  @P2 FFMA.FTZ R89, R109.reuse, R90, R25 ;  /* 0x0000005a6d592223 */ /* 0x040fe20000010019 */
[----:B------:R-:W-:Y:S01]  /*2c70*/  MOV R90, R26 ;  /* 0x0000001a005a7202 */ /* 0x000fe20000000f00 */
[----:B------:R-:W-:Y:S01]  /*2c80*/  @P2 FADD.FTZ R93, R118, -R93 ;  /* 0x8000005d765d2221 */ /* 0x000fe20000010000 */
[C---:B------:R-:W-:Y:S01]  /*2c90*/  @P2 FFMA.FTZ R90, R109.reuse, R91, R26 ;  /* 0x0000005b6d5a2223 */ /* 0x040fe2000001001a */
[----:B------:R-:W-:Y:S01]  /*2ca0*/  MOV R91, R27 ;  /* 0x0000001b005b7202 */ /* 0x000fe20000000f00 */
[----:B------:R-:W-:Y:S01]  /*2cb0*/  @P2 FFMA.FTZ R91, R109, R92, R27 ;  /* 0x0000005c6d5b2223 */ /* 0x000fe2000001001b */
[----:B------:R-:W4:Y:S01]  /*2cc0*/  @P3 LDC R107, c[0x0][0x40c] ;  /* 0x00010300ff6b3b82 */ /* 0x000f220000000800 */
[----:B--2---:R-:W-:Y:S01]  /*2cd0*/  @P3 FMUL.FTZ R95, R88, R95 ;  /* 0x0000005f585f3220 */ /* 0x004fe20000410000 */
[----:B------:R-:W-:Y:S01]  /*2ce0*/  @P3 PRMT R87, R102, 0x7610, R87 ;  /* 0x0000761066573816 */ /* 0x000fe20000000057 */
[----:B0-----:R-:W-:Y:S01]  /*2cf0*/  @P3 FMUL.FTZ R101, R89, R100 ;  /* 0x0000006459653220 */ /* 0x001fe20000410000 */
[----:B------:R-:W-:Y:S01]  /*2d00*/  MOV R92, R20 ;  /* 0x00000014005c7202 */ /* 0x000fe20000000f00 */
[----:B------:R-:W-:Y:S01]  /*2d10*/  @P2 FFMA.FTZ R92, R109, R93, R20 ;  /* 0x0000005d6d5c2223 */ /* 0x000fe20000010014 */
[----:B------:R-:W-:-:S02]  /*2d20*/  @P3 PRMT R87, R87, 0x5410, R103 ;  /* 0x0000541057573816 */ /* 0x000fc40000000067 */
[----:B------:R-:W0:Y:S01]  /*2d30*/  @P3 LDC R162, c[0x0][0x40c] ;  /* 0x00010300ffa23b82 */ /* 0x000e220000000800 */
[----:B------:R-:W-:Y:S01]  /*2d40*/  MOV R93, R21 ;  /* 0x00000015005d7202 */ /* 0x000fe20000000f00 */
[----:B-1----:R-:W-:Y:S01]  /*2d50*/  @P3 FMUL.FTZ R103, R91, R104 ;  /* 0x000000685b673220 */ /* 0x002fe20000410000 */
[----:B------:R-:W-:Y:S01]  /*2d60*/  @P3 F2FP.F16.F32.PACK_AB R100, RZ, R95 ;  /* 0x0000005fff64323e */ /* 0x000fe200000000ff */
[----:B------:R-:W-:Y:S01]  /*2d70*/  @P2 FFMA.FTZ R93, R109, R108, R21 ;  /* 0x0000006c6d5d2223 */ /* 0x000fe20000010015 */
[----:B------:R-:W-:Y:S02]  /*2d80*/  @P3 F2FP.F16.F32.PACK_AB R101, RZ, R101 ;  /* 0x00000065ff65323e */ /* 0x000fe400000000ff */
[----:B------:R-:W-:Y:S01]  /*2d90*/  @P3 F2FP.F16.F32.PACK_AB R103, RZ, R103 ;  /* 0x00000067ff67323e */ /* 0x000fe200000000ff */
[----:B---3--:R-:W-:Y:S01]  /*2da0*/  @P3 FMUL.FTZ R95, R90, R105 ;  /* 0x000000695a5f3220 */ /* 0x008fe20000410000 */
[----:B------:R-:W-:-:S04]  /*2db0*/  @P3 PRMT R84, R100, 0x7610, R84 ;  /* 0x0000761064543816 */ /* 0x000fc80000000054 */
[----:B------:R-:W-:Y:S02]  /*2dc0*/  @P3 F2FP.F16.F32.PACK_AB R102, RZ, R95 ;  /* 0x0000005fff66323e */ /* 0x000fe400000000ff */
[----:B------:R-:W-:Y:S01]  /*2dd0*/  MOV R95, R106 ;  /* 0x0000006a005f7202 */ /* 0x000fe20000000f00 */
[----:B----4-:R-:W-:Y:S01]  /*2de0*/  @P3 FMUL.FTZ R104, R92, R107 ;  /* 0x0000006b5c683220 */ /* 0x010fe20000410000 */
[----:B------:R-:W-:Y:S02]  /*2df0*/  @P3 PRMT R85, R102, 0x7610, R85 ;  /* 0x0000761066553816 */ /* 0x000fe40000000055 */
[----:B------:R-:W-:Y:S02]  /*2e00*/  @P3 PRMT R84, R84, 0x5410, R101 ;  /* 0x0000541054543816 */ /* 0x000fe40000000065 */
[----:B------:R-:W-:Y:S02]  /*2e10*/  @P3 F2FP.F16.F32.PACK_AB R104, RZ, R104 ;  /* 0x00000068ff68323e */ /* 0x000fe400000000ff */
[----:B------:R-:W-:Y:S01]  /*2e20*/  @P3 PRMT R85, R85, 0x5410, R103 ;  /* 0x0000541055553816 */ /* 0x000fe20000000067 */
[----:B0-----:R-:W-:Y:S01]  /*2e30*/  @P3 FMUL.FTZ R105, R93, R162 ;  /* 0x000000a25d693220 */ /* 0x001fe20000410000 */
[----:B------:R-:W-:-:S04]  /*2e40*/  @P3 PRMT R86, R104, 0x7610, R86 ;  /* 0x0000761068563816 */ /* 0x000fc80000000056 */
[----:B------:R-:W-:-:S04]  /*2e50*/  @P3 F2FP.F16.F32.PACK_AB R105, RZ, R105 ;  /* 0x00000069ff69323e */ /* 0x000fc800000000ff */
[----:B------:R-:W-:-:S07]  /*2e60*/  @P3 PRMT R86, R86, 0x5410, R105 ;  /* 0x0000541056563816 */ /* 0x000fce0000000069 */
.L_x_6355:
        /* <DEDUP_REMOVED lines=13> */
[-CC-:B------:R-:W-:Y:S01]  /*2f40*/  @P2 FFMA.FTZ R89, R125, R98.reuse, R99.reuse ;  /* 0x000000627d592223 */ /* 0x180fe20000010063 */
[----:B------:R-:W-:Y:S01]  /*2f50*/  MOV R104, R15 ;  /* 0x0000000f00687202 */ /* 0x000fe20000000f00 */
[-CC-:B------:R-:W-:Y:S01]  /*2f60*/  @P2 FFMA.FTZ R91, R129, R98.reuse, R99.reuse ;  /* 0x00000062815b2223 */ /* 0x180fe20000010063 */
[----:B------:R-:W-:Y:S01]  /*2f70*/  @P2 FADD.FTZ R90, R143, -R88 ;  /* 0x800000588f5a2221 */ /* 0x000fe20000010000 */
[-CC-:B------:R-:W-:Y:S01]  /*2f80*/  @P2 FFMA.FTZ R88, R126, R98.reuse, R99.reuse ;  /* 0x000000627e582223 */ /* 0x180fe20000010063 */
[----:B------:R-:W-:Y:S01]  /*2f90*/  @P2 FFMA.FTZ R101, R141, R98, R99 ;  /* 0x000000628d652223 */ /* 0x000fe20000010063 */
[----:B------:R-:W1:Y:S01]  /*2fa0*/  @P3 LDC R95, c[0x0][0x40c] ;  /* 0x00010300ff5f3b82 */ /* 0x000e620000000800 */
[----:B------:R-:W-:Y:S01]  /*2fb0*/  @P2 FFMA.FTZ R104, R109, R90, R15 ;  /* 0x0000005a6d682223 */ /* 0x000fe2000001000f */
[----:B------:R-:W-:Y:S01]  /*2fc0*/  @P2 FADD.FTZ R92, R127, -R88 ;  /* 0x800000587f5c2221 */ /* 0x000fe20000010000 */
[----:B------:R-:W-:Y:S01]  /*2fd0*/  @P2 FADD.FTZ R90, R128, -R89 ;  /* 0x80000059805a2221 */ /* 0x000fe20000010000 */
[----:B------:R-:W-:Y:S01]  /*2fe0*/  MOV R89, R17 ;  /* 0x0000001100597202 */ /* 0x000fe20000000f00 */
[----:B------:R-:W-:Y:S01]  /*2ff0*/  @P2 FADD.FTZ R93, R136, -R91 ;  /* 0x8000005b885d2221 */ /* 0x000fe20000010000 */
[C---:B------:R-:W-:Y:S01]  /*3000*/  @P2 FFMA.FTZ R89, R109.reuse, R92, R17 ;  /* 0x0000005c6d592223 */ /* 0x040fe20000010011 */
[----:B------:R-:W-:Y:S01]  /*3010*/  MOV R88, R16 ;  /* 0x0000001000587202 */ /* 0x000fe20000000f00 */
[----:B------:R-:W2:Y:S01]  /*3020*/  @P3 LDC R103, c[0x0][0x40c] ;  /* 0x00010300ff673b82 */ /* 0x000ea20000000800 */
[C---:B------:R-:W-:Y:S01]  /*3030*/  @P2 FFMA.FTZ R88, R109.reuse, R90, R16 ;  /* 0x0000005a6d582223 */ /* 0x040fe20000010010 */
[----:B------:R-:W-:Y:S01]  /*3040*/  MOV R90, R18 ;  /* 0x00000012005a7202 */ /* 0x000fe20000000f00 */
[----:B------:R-:W-:Y:S01]  /*3050*/  @P2 FFMA.FTZ R90, R109, R93, R18 ;  /* 0x0000005d6d5a2223 */ /* 0x000fe20000010012 */
[----:B------:R-:W-:Y:S01]  /*3060*/  @P2 FFMA.FTZ R93, R137, R98, R99 ;  /* 0x00000062895d2223 */ /* 0x000fe20000010063 */
[----:B------:R-:W-:-:S03]  /*3070*/  @P2 FADD.FTZ R101, R142, -R101 ;  /* 0x800000658e652221 */ /* 0x000fc60000010000 */
[----:B------:R-:W3:Y:S01]  /*3080*/  @P3 LDC R105, c[0x0][0x40c] ;  /* 0x00010300ff693b82 */ /* 0x000ee20000000800 */
[----:B0-----:R-:W-:Y:S01]  /*3090*/  @P3 FMUL.FTZ R92, R89, R94 ;  /* 0x0000005e595c3220 */ /* 0x001fe20000410000 */
[----:B------:R-:W-:Y:S01]  /*30a0*/  @P2 FFMA.FTZ R94, R140, R98, R99 ;  /* 0x000000628c5e2223 */ /* 0x000fe20000010063 */
[----:B------:R-:W-:-:S03]  /*30b0*/  @P2 FADD.FTZ R93, R138, -R93 ;  /* 0x8000005d8a5d2221 */ /* 0x000fc60000010000 */
[----:B------:R-:W-:Y:S01]  /*30c0*/  @P3 F2FP.F16.F32.PACK_AB R100, RZ, R92 ;  /* 0x0000005cff64323e */ /* 0x000fe200000000ff */
[----:B------:R-:W-:Y:S01]  /*30d0*/  @P2 FFMA.FTZ R92, R130, R98, R99 ;  /* 0x00000062825c2223 */ /* 0x000fe20000010063 */
[----:B------:R-:W0:Y:S01]  /*30e0*/  @P3 LDC R102, c[0x0][0x40c] ;  /* 0x00010300ff663b82 */ /* 0x000e220000000800 */
[----:B-1----:R-:W-:Y:S01]  /*30f0*/  @P3 FMUL.FTZ R91, R88, R95 ;  /* 0x0000005f585b3220 */ /* 0x002fe20000410000 */
[----:B------:R-:W-:Y:S01]  /*3100*/  @P2 FADD.FTZ R94, R139, -R94 ;  /* 0x8000005e8b5e2221 */ /* 0x000fe20000010000 */
[----:B------:R-:W-:-:S03]  /*3110*/  @P2 FADD.FTZ R92, R131, -R92 ;  /* 0x8000005c835c2221 */ /* 0x000fc60000010000 */
[----:B------:R-:W-:Y:S02]  /*3120*/  @P3 F2FP.F16.F32.PACK_AB R95, RZ, R91 ;  /* 0x0000005bff5f323e */ /* 0x000fe400000000ff */
[----:B------:R-:W1:Y:S01]  /*3130*/  @P3 LDC R106, c[0x0][0x40c] ;  /* 0x00010300ff6a3b82 */ /* 0x000e620000000800 */
[----:B------:R-:W-:Y:S01]  /*3140*/  MOV R91, R19 ;  /* 0x00000013005b7202 */ /* 0x000fe20000000f00 */
[C---:B------:R-:W-:Y:S01]  /*3150*/  @P2 FFMA.FTZ R91, R109.reuse, R92, R19 ;  /* 0x0000005c6d5b2223 */ /* 0x040fe20000010013 */
[----:B------:R-:W-:Y:S01]  /*3160*/  MOV R92, R12 ;  /* 0x0000000c005c7202 */ /* 0x000fe20000000f00 */
[C---:B------:R-:W-:Y:S01]  /*3170*/  @P2 FFMA.FTZ R92, R109.reuse, R93, R12 ;  /* 0x0000005d6d5c2223 */ /* 0x040fe2000001000c */
[----:B------:R-:W-:Y:S01]  /*3180*/  MOV R93, R13 ;  /* 0x0000000d005d7202 */ /* 0x000fe20000000f00 */
[C---:B------:R-:W-:Y:S01]  /*3190*/  @P2 FFMA.FTZ R93, R109.reuse, R94, R13 ;  /* 0x0000005e6d5d2223 */ /* 0x040fe2000001000d */
[----:B------:R-:W-:Y:S01]  /*31a0*/  MOV R94, R14 ;  /* 0x0000000e005e7202 */ /* 0x000fe20000000f00 */
[----:B------:R-:W4:Y:S01]  /*31b0*/  @P3 LDC R107, c[0x0][0x40c] ;  /* 0x00010300ff6b3b82 */ /* 0x000f220000000800 */
[----:B------:R-:W-:Y:S01]  /*31c0*/  @P2 FFMA.FTZ R94, R109, R101, R14 ;  /* 0x000000656d5e2223 */ /* 0x000fe2000001000e */
[----:B------:R-:W-:Y:S01]  /*31d0*/  @P3 PRMT R84, R95, 0x7610, R84 ;  /* 0x000076105f543816 */ /* 0x000fe20000000054 */
[----:B--2---:R-:W-:Y:S01]  /*31e0*/  @P3 FMUL.FTZ R101, R90, R103 ;  /* 0x000000675a653220 */ /* 0x004fe20000410000 */
[----:B---3--:R-:W-:-:S02]  /*31f0*/  @P3 FMUL.FTZ R95, R92, R105 ;  /* 0x000000695c5f3220 */ /* 0x008fc40000410000 */
[----:B------:R-:W-:Y:S01]  /*3200*/  @P3 PRMT R84, R84, 0x5410, R100 ;  /* 0x0000541054543816 */ /* 0x000fe20000000064 */
[----:B0-----:R-:W-:Y:S01]  /*3210*/  @P3 FMUL.FTZ R102, R91, R102 ;  /* 0x000000665b663220 */ /* 0x001fe20000410000 */
[----:B------:R-:W-:Y:S02]  /*3220*/  @P3 F2FP.F16.F32.PACK_AB R101, RZ, R101 ;  /* 0x00000065ff65323e */ /* 0x000fe400000000ff */
[----:B------:R-:W-:Y:S02]  /*3230*/  @P3 F2FP.F16.F32.PACK_AB R95, RZ, R95 ;  /* 0x0000005fff5f323e */ /* 0x000fe400000000ff */
[----:B------:R-:W-:Y:S02]  /*3240*/  @P3 F2FP.F16.F32.PACK_AB R102, RZ, R102 ;  /* 0x00000066ff66323e */ /* 0x000fe400000000ff */
[----:B------:R-:W-:Y:S01]  /*3250*/  @P3 PRMT R85, R101, 0x7610, R85 ;  /* 0x0000761065553816 */ /* 0x000fe20000000055 */
[----:B-1----:R-:W-:Y:S01]  /*3260*/  @P3 FMUL.FTZ R100, R93, R106 ;  /* 0x0000006a5d643220 */ /* 0x002fe20000410000 */
[----:B------:R-:W-:-:S02]  /*3270*/  @P3 PRMT R86, R95, 0x7610, R86 ;  /* 0x000076105f563816 */ /* 0x000fc40000000056 */
[----:B------:R-:W-:Y:S02]  /*3280*/  @P3 PRMT R85, R85, 0x5410, R102 ;  /* 0x0000541055553816 */ /* 0x000fe40000000066 */
[----:B------:R-:W-:Y:S02]  /*3290*/  @P3 F2FP.F16.F32.PACK_AB R100, RZ, R100 ;  /* 0x00000064ff64323e */ /* 0x000fe400000000ff */
[----:B------:R-:W-:Y:S01]  /*32a0*/  MOV R95, R104 ;  /* 0x00000068005f7202 */ /* 0x000fe20000000f00 */
[----:B----4-:R-:W-:Y:S01]  /*32b0*/  @P3 FMUL.FTZ R103, R94, R107 ;  /* 0x0000006b5e673220 */ /* 0x010fe20000410000 */
        /* <DEDUP_REMOVED lines=8> */
.L_x_6365:
[----:B------:R-:W1:Y:S01]  /*3340*/  @P3 LDC R105, c[0x0][0x40c] ;  /* 0x00010300ff693b82 */ /* 0x000e620000000800 */
[-CC-:B0-----:R-:W-:Y:S01]  /*3350*/  @P2 FFMA.FTZ R101, R125, R98.reuse, R99.reuse ;  /* 0x000000627d652223 */ /* 0x181fe20000010063 */
[--C-:B------:R-:W-:Y:S01]  /*3360*/  @P2 FFMA.FTZ R102, R126, R98, R99.reuse ;  /* 0x000000627e662223 */ /* 0x100fe20000010063 */
[----:B------:R-:W-:Y:S01]  /*3370*/  MOV R100, R16 ;  /* 0x0000001000647202 */ /* 0x000fe20000000f00 */
[-C--:B------:R-:W-:Y:S01]  /*3380*/  @P2 FFMA.FTZ R103, R129, R98.reuse, R99 ;  /* 0x0000006281672223 */ /* 0x080fe20000010063 */
[----:B------:R-:W-:Y:S01]  /*3390*/  @P2 FADD.FTZ R101, R128, -R101 ;  /* 0x8000006580652221 */ /* 0x000fe20000010000 */
[----:B------:R-:W-:Y:S01]  /*33a0*/  @P2 FADD.FTZ R102, R127, -R102 ;  /* 0x800000667f662221 */ /* 0x000fe20000010000 */
[----:B------:R-:W-:Y:S01]  /*33b0*/  @P2 FFMA.FTZ R106, R130, R98, R99 ;  /* 0x00000062826a2223 */ /* 0x000fe20000010063 */
[----:B------:R-:W0:Y:S01]  /*33c0*/  @P3 LDC R104, c[0x0][0x40c] ;  /* 0x00010300ff683b82 */ /* 0x000e220000000800 */
        /* <DEDUP_REMOVED lines=11> */
[----:B-1----:R-:W-:-:S03]  /*3480*/  @P3 FMUL.FTZ R100, R100, R105 ;  /* 0x0000006964643220 */ /* 0x002fc60000410000 */
[----:B------:R-:W1:Y:S01]  /*3490*/  @P3 LDC R107, c[0x0][0x40c] ;  /* 0x00010300ff6b3b82 */ /* 0x000e620000000800 */
[----:B------:R-:W-:Y:S01]  /*34a0*/  @P2 FFMA.FTZ R105, R137, R98, R99 ;  /* 0x0000006289692223 */ /* 0x000fe20000010063 */
[----:B------:R-:W-:Y:S01]  /*34b0*/  @P2 FADD.FTZ R106, R139, -R106 ;  /* 0x8000006a8b6a2221 */ /* 0x000fe20000010000 */
[----:B------:R-:W-:Y:S02]  /*34c0*/  @P3 F2FP.F16.F32.PACK_AB R100, RZ, R100 ;  /* 0x00000064ff64323e */ /* 0x000fe400000000ff */
[----:B------:R-:W-:Y:S01]  /*34d0*/  @P2 FADD.FTZ R105, R138, -R105 ;  /* 0x800000698a692221 */ /* 0x000fe20000010000 */
[----:B0-----:R-:W-:Y:S01]  /*34e0*/  @P3 FMUL.FTZ R101, R101, R104 ;  /* 0x0000006865653220 */ /* 0x001fe20000410000 */
        /* <DEDUP_REMOVED lines=10> */
[----:B-1----:R-:W-:-:S03]  /*3590*/  @P3 FMUL.FTZ R100, R102, R107 ;  /* 0x0000006b66643220 */ /* 0x002fc60000410000 */
        /* <DEDUP_REMOVED lines=27> */
.L_x_6364:
        /* <DEDUP_REMOVED lines=43> */
.L_x_6368:
        /* <DEDUP_REMOVED lines=9> */
.L_x_6369:
        /* <DEDUP_REMOVED lines=9> */
.L_x_6370:
        /* <DEDUP_REMOVED lines=9> */
.L_x_6371:
        /* <DEDUP_REMOVED lines=9> */
.L_x_6372:
        /* <DEDUP_REMOVED lines=9> */
.L_x_6373:
        /* <DEDUP_REMOVED lines=9> */
.L_x_6374:
[----:B------:R-:W-:Y:S01]  /*3d60*/  MOV R88, R100 ;  /* 0x0000006400587202 */ /* 0x000fe20000000f00 */
[----:B------:R-:W-:Y:S06]  /*3d70*/  @!P3 BRA `(.L_x_6366) ;  /* 0x000000040034b947 */ /* 0x000fec0003800000 */
[----:B------:R-:W-:-:S05]  /*3d80*/  FMUL.FTZ R88, R95, UR16 ;  /* 0x000000105f587c20 */ /* 0x000fca0008410000 */
[----:B------:R-:W-:-:S04]  /*3d90*/  F2FP.F16.F32.PACK_AB R88, RZ, R88 ;  /* 0x00000058ff58723e */ /* 0x000fc800000000ff */
[----:B------:R-:W-:Y:S02]  /*3da0*/  PRMT R87, R87, 0x5410, R88 ;  /* 0x0000541057577816 */ /* 0x000fe40000000058 */
[----:B------:R-:W-:Y:S01]  /*3db0*/  MOV R88, R100 ;  /* 0x0000006400587202 */ /* 0x000fe20000000f00 */
[----:B------:R-:W-:Y:S06]  /*3dc0*/  BRA `(.L_x_6366) ;  /* 0x0000000400207947 */ /* 0x000fec0003800000 */
.L_x_6367:
        /* <DEDUP_REMOVED lines=9> */
.L_x_6375:
        /* <DEDUP_REMOVED lines=9> */
.L_x_6376:
        /* <DEDUP_REMOVED lines=9> */
.L_x_6377:
        /* <DEDUP_REMOVED lines=9> */
.L_x_6378:
        /* <DEDUP_REMOVED lines=9> */
.L_x_6379:
        /* <DEDUP_REMOVED lines=9> */
.L_x_6380:
        /* <DEDUP_REMOVED lines=9> */
.L_x_6381:
        /* <DEDUP_REMOVED lines=9> */
.L_x_6366:
[----:B0-----:R-:W0:Y:S01]  /*4250*/  @P1 LDC.64 R100, c[0x0][0x478] ;  /* 0x00011e00ff641b82 */ /* 0x001e220000000a00 */
[----:B------:R-:W-:-:S07]  /*4260*/  @P1 IADD3 R105, PT, PT, R97, 0x100, RZ ;  /* 0x0000010061691810 */ /* 0x000fce0007ffe0ff */
[----:B------:R-:W1:Y:S01]  /*4270*/  @P3 LDC.64 R102, c[0x0][0x468] ;  /* 0x00011a00ff663b82 */ /* 0x000e620000000a00 */
[----:B0-----:R-:W-:Y:S01]  /*4280*/  @P1 IMAD.WIDE.U32 R100, R105, 0x20, R100 ;  /* 0x0000002069641825 */ /* 0x001fe200078e0064 */
[----:B------:R-:W-:-:S04]  /*4290*/  @P3 IADD3 R105, PT, PT, R96, 0x100, RZ ;  /* 0x0000010060693810 */ /* 0x000fc80007ffe0ff */
        /* <DEDUP_REMOVED lines=8> */
[-CC-:B------:R-:W-:Y:S01]  /*4320*/  @P2 FFMA.FTZ R90, R160, R98.reuse, R99.reuse ;  /* 0x00000062a05a2223 */ /* 0x180fe20000010063 */
[-CC-:B------:R-:W-:Y:S01]  /*4330*/  @P2 FFMA.FTZ R2, R148, R98.reuse, R99.reuse ;  /* 0x0000006294022223 */ /* 0x180fe20000010063 */
[-CC-:B------:R-:W-:Y:S01]  /*4340*/  @P2 FFMA.FTZ R91, R149, R98.reuse, R99.reuse ;  /* 0x00000062955b2223 */ /* 0x180fe20000010063 */
[-CC-:B------:R-:W-:Y:S01]  /*4350*/  @P2 FFMA.FTZ R92, R152, R98.reuse, R99.reuse ;  /* 0x00000062985c2223 */ /* 0x180fe20000010063 */
[-CC-:B------:R-:W-:Y:S01]  /*4360*/  @P2 FFMA.FTZ R93, R153, R98.reuse, R99.reuse ;  /* 0x00000062995d2223 */ /* 0x180fe20000010063 */
[-CC-:B------:R-:W-:Y:S01]  /*4370*/  @P2 FFMA.FTZ R94, R156, R98.reuse, R99.reuse ;  /* 0x000000629c5e2223 */ /* 0x180fe20000010063 */
[----:B------:R-:W1:Y:S01]  /*4380*/  @P3 LDC R95, c[0x0][0x40c] ;  /* 0x00010300ff5f3b82 */ /* 0x000e620000000800 */
        /* <DEDUP_REMOVED lines=10> */
[----:B------:R-:W2:Y:S01]  /*4430*/  @P3 LDC R103, c[0x0][0x40c] ;  /* 0x00010300ff673b82 */ /* 0x000ea20000000800 */
[----:B------:R-:W-:Y:S01]  /*4440*/  @P2 FADD.FTZ R91, R150, -R91 ;  /* 0x8000005b965b2221 */ /* 0x000fe20000010000 */
[----:B------:R-:W-:Y:S01]  /*4450*/  @P2 FADD.FTZ R92, R151, -R92 ;  /* 0x8000005c975c2221 */ /* 0x000fe20000010000 */
[----:B------:R-:W-:Y:S01]  /*4460*/  @P2 FADD.FTZ R93, R154, -R93 ;  /* 0x8000005d9a5d2221 */ /* 0x000fe20000010000 */
[----:B------:R-:W-:Y:S01]  /*4470*/  @P2 FADD.FTZ R94, R155, -R94 ;  /* 0x8000005e9b5e2221 */ /* 0x000fe20000010000 */
[----:B0-----:R-:W-:Y:S01]  /*4480*/  @P3 FMUL.FTZ R90, R89, R100 ;  /* 0x00000064595a3220 */ /* 0x001fe20000410000 */
[----:B------:R-:W-:-:S02]  /*4490*/  @P2 FADD.FTZ R99, R158, -R99 ;  /* 0x800000639e632221 */ /* 0x000fc40000010000 */
[----:B------:R-:W0:Y:S01]  /*44a0*/  @P3 LDC R98, c[0x0][0x40c] ;  /* 0x00010300ff623b82 */ /* 0x000e220000000800 */
[----:B-1----:R-:W-:Y:S01]  /*44b0*/  @P3 FMUL.FTZ R2, R88, R95 ;  /* 0x0000005f58023220 */ /* 0x002fe20000410000 */
[----:B------:R-:W-:-:S06]  /*44c0*/  @P3 F2FP.F16.F32.PACK_AB R95, RZ, R90 ;  /* 0x0000005aff5f323e */ /* 0x000fcc00000000ff */
[----:B------:R-:W1:Y:S01]  /*44d0*/  @P3 LDC R105, c[0x0][0x40c] ;  /* 0x00010300ff693b82 */ /* 0x000e620000000800 */
[----:B------:R-:W-:Y:S01]  /*44e0*/  MOV R90, R10 ;  /* 0x0000000a005a7202 */ /* 0x000fe20000000f00 */
[C---:B------:R-:W-:Y:S01]  /*44f0*/  @P2 FFMA.FTZ R90, R109.reuse, R91, R10 ;  /* 0x0000005b6d5a2223 */ /* 0x040fe2000001000a */
[----:B------:R-:W-:Y:S02]  /*4500*/  @P3 F2FP.F16.F32.PACK_AB R2, RZ, R2 ;  /* 0x00000002ff02323e */ /* 0x000fe400000000ff */
[----:B------:R-:W-:Y:S01]  /*4510*/  MOV R91, R11 ;  /* 0x0000000b005b7202 */ /* 0x000fe20000000f00 */
[C---:B------:R-:W-:Y:S01]  /*4520*/  @P2 FFMA.FTZ R91, R109.reuse, R92, R11 ;  /* 0x0000005c6d5b2223 */ /* 0x040fe2000001000b */
[----:B------:R-:W-:Y:S01]  /*4530*/  @P3 PRMT R84, R2, 0x7610, R84 ;  /* 0x0000761002543816 */ /* 0x000fe20000000054 */
[----:B------:R-:W3:Y:S01]  /*4540*/  @P3 LDC R100, c[0x0][0x40c] ;  /* 0x00010300ff643b82 */ /* 0x000ee20000000800 */
        /* <DEDUP_REMOVED lines=8> */
[----:B0-----:R-:W-:Y:S01]  /*45d0*/  @P3 FMUL.FTZ R95, R91, R98 ;  /* 0x000000625b5f3220 */ /* 0x001fe20000410000 */
[----:B------:R-:W-:Y:S01]  /*45e0*/  @P2 FFMA.FTZ R94, R109, R99, R6 ;  /* 0x000000636d5e2223 */ /* 0x000fe20000010006 */
[----:B------:R-:W-:-:S03]  /*45f0*/  @P3 F2FP.F16.F32.PACK_AB R2, RZ, R2 ;  /* 0x00000002ff02323e */ /* 0x000fc600000000ff */
[----:B------:R-:W-:Y:S01]  /*4600*/  @P3 F2FP.F16.F32.PACK_AB R95, RZ, R95 ;  /* 0x0000005fff5f323e */ /* 0x000fe200000000ff */
[----:B-1----:R-:W-:Y:S01]  /*4610*/  @P3 FMUL.FTZ R98, R92, R105 ;  /* 0x000000695c623220 */ /* 0x002fe20000410000 */
[----:B------:R-:W-:-:S04]  /*4620*/  @P3 PRMT R85, R2, 0x7610, R85 ;  /* 0x0000761002553816 */ /* 0x000fc80000000055 */
[----:B------:R-:W-:Y:S02]  /*4630*/  @P3 F2FP.F16.F32.PACK_AB R98, RZ, R98 ;  /* 0x00000062ff62323e */ /* 0x000fe400000000ff */
[----:B------:R-:W-:Y:S01]  /*4640*/  @P3 PRMT R85, R85, 0x5410, R95 ;  /* 0x0000541055553816 */ /* 0x000fe2000000005f */
[----:B---3--:R-:W-:Y:S01]  /*4650*/  @P3 FMUL.FTZ R99, R93, R100 ;  /* 0x000000645d633220 */ /* 0x008fe20000410000 */
[----:B------:R-:W-:Y:S02]  /*4660*/  @P3 PRMT R86, R98, 0x7610, R86 ;  /* 0x0000761062563816 */ /* 0x000fe40000000056 */
[----:B------:R-:W-:Y:S02]  /*4670*/  MOV R95, R101 ;  /* 0x00000065005f7202 */ /* 0x000fe40000000f00 */
        /* <DEDUP_REMOVED lines=10> */
.L_x_6383:
[-CC-:B0-----:R-:W-:Y:S01]  /*4720*/  @P2 FFMA.FTZ R101, R145, R98.reuse, R99.reuse ;  /* 0x0000006291652223 */ /* 0x181fe20000010063 */
[----:B------:R-:W0:Y:S01]  /*4730*/  @P3 LDC R105, c[0x0][0x40c] ;  /* 0x00010300ff693b82 */ /* 0x000e220000000800 */
[----:B------:R-:W-:Y:S01]  /*4740*/  @P2 FFMA.FTZ R100, R148, R98, R99 ;  /* 0x0000006294642223 */ /* 0x000fe20000010063 */
[----:B------:R-:W-:Y:S01]  /*4750*/  MOV R2, R8 ;  /* 0x0000000800027202 */ /* 0x000fe20000000f00 */
[----:B------:R-:W-:Y:S01]  /*4760*/  @P2 FADD.FTZ R101, R146, -R101 ;  /* 0x8000006592652221 */ /* 0x000fe20000010000 */
[-CC-:B------:R-:W-:Y:S01]  /*4770*/  @P2 FFMA.FTZ R103, R153, R98.reuse, R99.reuse ;  /* 0x0000006299672223 */ /* 0x180fe20000010063 */
[----:B------:R-:W-:Y:S01]  /*4780*/  @P2 FADD.FTZ R102, R147, -R100 ;  /* 0x8000006493662221 */ /* 0x000fe20000010000 */
[----:B------:R-:W-:Y:S01]  /*4790*/  MOV R100, R9 ;  /* 0x0000000900647202 */ /* 0x000fe20000000f00 */
[----:B------:R-:W-:Y:S01]  /*47a0*/  @P2 FFMA.FTZ R2, R109, R101, R8 ;  /* 0x000000656d022223 */ /* 0x000fe20000010008 */
[----:B------:R-:W-:Y:S01]  /*47b0*/  @P2 FFMA.FTZ R101, R149, R98, R99 ;  /* 0x0000006295652223 */ /* 0x000fe20000010063 */
[----:B------:R-:W1:Y:S01]  /*47c0*/  @P3 LDC R107, c[0x0][0x40c] ;  /* 0x00010300ff6b3b82 */ /* 0x000e620000000800 */
[----:B------:R-:W-:-:S02]  /*47d0*/  @P2 FFMA.FTZ R100, R109, R102, R9 ;  /* 0x000000666d642223 */ /* 0x000fc40000010009 */
[----:B------:R-:W-:Y:S01]  /*47e0*/  @P2 FADD.FTZ R102, R150, -R101 ;  /* 0x8000006596662221 */ /* 0x000fe20000010000 */
[----:B------:R-:W-:-:S03]  /*47f0*/  MOV R101, R10 ;  /* 0x0000000a00657202 */ /* 0x000fc60000000f00 */
[----:B------:R-:W-:Y:S01]  /*4800*/  @P2 FFMA.FTZ R101, R109, R102, R10 ;  /* 0x000000666d652223 */ /* 0x000fe2000001000a */
[----:B------:R-:W2:Y:S01]  /*4810*/  @P3 LDC R106, c[0x0][0x40c] ;  /* 0x00010300ff6a3b82 */ /* 0x000ea20000000800 */
[----:B------:R-:W-:-:S04]  /*4820*/  @P2 FFMA.FTZ R102, R152, R98, R99 ;  /* 0x0000006298662223 */ /* 0x000fc80000010063 */
[----:B------:R-:W-:Y:S01]  /*4830*/  @P2 FADD.FTZ R104, R151, -R102 ;  /* 0x8000006697682221 */ /* 0x000fe20000010000 */
[----:B------:R-:W-:Y:S01]  /*4840*/  MOV R102, R11 ;  /* 0x0000000b00667202 */ /* 0x000fe20000000f00 */
[----:B0-----:R-:W-:Y:S01]  /*4850*/  @P3 FMUL.FTZ R2, R2, R105 ;  /* 0x0000006902023220 */ /* 0x001fe20000410000 */
[----:B------:R-:W-:Y:S01]  /*4860*/  @P2 FFMA.FTZ R105, R157, R98, R99 ;  /* 0x000000629d692223 */ /* 0x000fe20000010063 */
[C---:B------:R-:W-:Y:S01]  /*4870*/  @P2 FFMA.FTZ R102, R109.reuse, R104, R11 ;  /* 0x000000686d662223 */ /* 0x040fe2000001000b */
[----:B------:R-:W-:Y:S01]  /*4880*/  @P2 FADD.FTZ R104, R154, -R103 ;  /* 0x800000679a682221 */ /* 0x000fe20000010000 */
[----:B------:R-:W-:Y:S02]  /*4890*/  MOV R103, R4 ;  /* 0x0000000400677202 */ /* 0x000fe40000000f00 */
[----:B------:R-:W-:Y:S01]  /*48a0*/  @P3 F2FP.F16.F32.PACK_AB R2, RZ, R2 ;  /* 0x00000002ff02323e */ /* 0x000fe200000000ff */
[----:B------:R-:W-:Y:S01]  /*48b0*/  @P2 FFMA.FTZ R103, R109, R104, R4 ;  /* 0x000000686d672223 */ /* 0x000fe20000010004 */
[----:B------:R-:W-:Y:S01]  /*48c0*/  @P2 FFMA.FTZ R104, R156, R98, R99 ;  /* 0x000000629c682223 */ /* 0x000fe20000010063 */
[----:B-1----:R-:W-:Y:S01]  /*48d0*/  @P3 FMUL.FTZ R100, R100, R107 ;  /* 0x0000006b64643220 */ /* 0x002fe20000410000 */
[----:B------:R-:W-:Y:S01]  /*48e0*/  @P3 PRMT R84, R2, 0x7610, R84 ;  /* 0x0000761002543816 */ /* 0x000fe20000000054 */
[----:B------:R-:W-:Y:S01]  /*48f0*/  @P2 FADD.FTZ R107, R158, -R105 ;  /* 0x800000699e6b2221 */ /* 0x000fe20000010000 */
[----:B------:R-:W-:Y:S01]  /*4900*/  @P2 FADD.FTZ R108, R155, -R104 ;  /* 0x800000689b6c2221 */ /* 0x000fe20000010000 */
[----:B------:R-:W-:-:S02]  /*4910*/  MOV R104, R5 ;  /* 0x0000000500687202 */ /* 0x000fc40000000f00 */
[----:B------:R-:W-:Y:S01]  /*4920*/  MOV R105, R6 ;  /* 0x0000000600697202 */ /* 0x000fe20000000f00 */
[----:B------:R-:W-:Y:S01]  /*4930*/  @P2 FFMA.FTZ R104, R109, R108, R5 ;  /* 0x0000006c6d682223 */ /* 0x000fe20000010005 */
[----:B--2---:R-:W-:Y:S01]  /*4940*/  @P3 FMUL.FTZ R2, R101, R106 ;  /* 0x0000006a65023220 */ /* 0x004fe20000410000 */
[----:B------:R-:W-:Y:S01]  /*4950*/  @P2 FFMA.FTZ R105, R109, R107, R6 ;  /* 0x0000006b6d692223 */ /* 0x000fe20000010006 */
[----:B------:R-:W0:Y:S01]  /*4960*/  @P3 LDC R101, c[0x0][0x40c] ;  /* 0x00010300ff653b82 */ /* 0x000e220000000800 */
[----:B------:R-:W-:Y:S02]  /*4970*/  @P3 F2FP.F16.F32.PACK_AB R100, RZ, R100 ;  /* 0x00000064ff64323e */ /* 0x000fe400000000ff */
[----:B------:R-:W-:Y:S02]  /*4980*/  @P3 F2FP.F16.F32.PACK_AB R2, RZ, R2 ;  /* 0x00000002ff02323e */ /* 0x000fe400000000ff */
[----:B------:R-:W-:Y:S02]  /*4990*/  @P3 PRMT R84, R84, 0x5410, R100 ;  /* 0x0000541054543816 */ /* 0x000fe40000000064 */
[----:B------:R-:W-:Y:S01]  /*49a0*/  @P3 PRMT R85, R2, 0x7610, R85 ;  /* 0x0000761002553816 */ /* 0x000fe20000000055 */
[----:B------:R-:W1:Y:S08]  /*49b0*/  @P3 LDC R106, c[0x0][0x40c] ;  /* 0x00010300ff6a3b82 */ /* 0x000e700000000800 */
[----:B------:R-:W2:Y:S08]  /*49c0*/  @P3 LDC R107, c[0x0][0x40c] ;  /* 0x00010300ff6b3b82 */ /* 0x000eb00000000800 */
[----:B------:R-:W3:Y:S01]  /*49d0*/  @P3 LDC R108, c[0x0][0x40c] ;  /* 0x00010300ff6c3b82 */ /* 0x000ee20000000800 */
[----:B0-----:R-:W-:-:S05]  /*49e0*/  @P3 FMUL.FTZ R100, R102, R101 ;  /* 0x0000006566643220 */ /* 0x001fca0000410000 */
[----:B------:R-:W-:Y:S01]  /*49f0*/  @P3 F2FP.F16.F32.PACK_AB R100, RZ, R100 ;  /* 0x00000064ff64323e */ /* 0x000fe200000000ff */
[----:B-1----:R-:W-:-:S03]  /*4a00*/  @P3 FMUL.FTZ R101, R103, R106 ;  /* 0x0000006a67653220 */ /* 0x002fc60000410000 */
[----:B------:R-:W-:Y:S02]  /*4a10*/  @P3 PRMT R85, R85, 0x5410, R100 ;  /* 0x0000541055553816 */ /* 0x000fe40000000064 */
[----:B------:R-:W-:Y:S01]  /*4a20*/  @P3 F2FP.F16.F32.PACK_AB R101, RZ, R101 ;  /* 0x00000065ff65323e */ /* 0x000fe200000000ff */
[----:B--2---:R-:W-:-:S03]  /*4a30*/  @P3 FMUL.FTZ R102, R104, R107 ;  /* 0x0000006b68663220 */ /* 0x004fc60000410000 */
[----:B------:R-:W-:Y:S02]  /*4a40*/  @P3 PRMT R86, R101, 0x7610, R86 ;  /* 0x0000761065563816 */ /* 0x000fe40000000056 */
[----:B------:R-:W-:Y:S01]  /*4a50*/  @P3 F2FP.F16.F32.PACK_AB R102, RZ, R102 ;  /* 0x00000066ff66323e */ /* 0x000fe200000000ff */
[----:B---3--:R-:W-:-:S03]  /*4a60*/  @P3 FMUL.FTZ R103, R105, R108 ;  /* 0x0000006c69673220 */ /* 0x008fc60000410000 */
        /* <DEDUP_REMOVED lines=12> */
.L_x_6382:
[----:B------:R-:W-:Y:S05]  /*4b30*/  @!P1 BRA `(.L_x_6385) ;  /* 0x0000000400949947 */ /* 0x000fea0003800000 */
[----:B------:R-:W-:Y:S01]  /*4b40*/  ISETP.GT.AND P0, PT, R2, RZ, PT ;  /* 0x000000ff0200720c */ /* 0x000fe20003f04270 */
[----:B0-----:R-:W-:Y:S01]  /*4b50*/  FFMA.FTZ R90, R160, R98, R99 ;  /* 0x00000062a05a7223 */ /* 0x001fe20000010063 */
        /* <DEDUP_REMOVED lines=9> */
.L_x_6386:
        /* <DEDUP_REMOVED lines=9> */
.L_x_6387:
        /* <DEDUP_REMOVED lines=9> */
.L_x_6388:
        /* <DEDUP_REMOVED lines=9> */
.L_x_6389:
        /* <DEDUP_REMOVED lines=9> */
.L_x_6390:
        /* <DEDUP_REMOVED lines=9> */
.L_x_6391:
        /* <DEDUP_REMOVED lines=9> */
.L_x_6392:
        /* <DEDUP_REMOVED lines=36> */
.L_x_6385:
[----:B0-----:R-:W0:Y:S01]  /*5190*/  @P3 LDC R103, c[0x0][0x40c] ;  /* 0x00010300ff673b82 */ /* 0x001e220000000800 */
        /* <DEDUP_REMOVED lines=9> */
.L_x_6393:
        /* <DEDUP_REMOVED lines=9> */
.L_x_6394:
        /* <DEDUP_REMOVED lines=9> */
.L_x_6395:
        /* <DEDUP_REMOVED lines=9> */
.L_x_6396:
        /* <DEDUP_REMOVED lines=9> */
.L_x_6397:
        /* <DEDUP_REMOVED lines=9> */
.L_x_6398:
        /* <DEDUP_REMOVED lines=10> */
.L_x_6399:
[----:B------:R-:W-:Y:S01]  /*55a0*/  FADD.FTZ R100, R159, -R100 ;  /* 0x800000649f647221 */ /* 0x000fe20000010000 */
[----:B------:R-:W-:-:S03]  /*55b0*/  ISETP.GT.AND P0, PT, R2, RZ, PT ;  /* 0x000000ff0200720c */ /* 0x000fc60003f04270 */
[----:B------:R-:W-:-:S05]  /*55c0*/  FMUL.FTZ R100, R109, R100 ;  /* 0x000000646d647220 */ /* 0x000fca0000410000 */
[----:B------:R-:W-:-:S05]  /*55d0*/  FSEL R2, R100, RZ, P0 ;  /* 0x000000ff64027208 */ /* 0x000fca0000000000 */
[----:B0-----:R-:W-:-:S05]  /*55e0*/  @P3 FMUL.FTZ R2, R2, R103 ;  /* 0x0000006702023220 */ /* 0x001fca0000410000 */
[----:B------:R-:W-:-:S04]  /*55f0*/  @P3 F2FP.F16.F32.PACK_AB R2, RZ, R2 ;  /* 0x00000002ff02323e */ /* 0x000fc800000000ff */
[----:B------:R-:W-:-:S07]  /*5600*/  @P3 PRMT R87, R87, 0x5410, R2 ;  /* 0x0000541057573816 */ /* 0x000fce0000000002 */
.L_x_6384:
        /* <DEDUP_REMOVED lines=14> */
.L_x_6341:
        /* <DEDUP_REMOVED lines=21> */
.L_x_6401:
        /* <DEDUP_REMOVED lines=12> */
.L_x_10777:


//--------------------- .text._ZN10layer_norm13ln_bwd_kernelINS_13Kernel_traitsI6__halfS2_fS2_fjLj6144ELj1ELj1ELj8ELj16ENS_18Kernel_traits_baseILj6144ES2_S2_fS2_fjLj256EEEEELb0ELb1ELb0ELb0EEEvNS_9BwdParamsE --------------------------
	.section	.text._ZN10layer_norm13ln_bwd_kernelINS_13Kernel_traitsI6__halfS2_fS2_fjLj6144ELj1ELj1ELj8ELj16ENS_18Kernel_traits_baseILj6144ES2_S2_fS2_fjLj256EEEEELb0ELb1ELb0ELb0EEEvNS_9BwdParamsE,"ax",@progbits
	.align	128
        .global         _ZN10layer_norm13ln_bwd_kernelINS_13Kernel_traitsI6__halfS2_fS2_fjLj6144ELj1ELj1ELj8ELj16ENS_18Kernel_traits_baseILj6144ES2_S2_fS2_fjLj256EEEEELb0ELb1ELb0ELb0EEEvNS_9BwdParamsE
        .type           _ZN10layer_norm13ln_bwd_kernelINS_13Kernel_traitsI6__halfS2_fS2_fjLj6144ELj1ELj1ELj8ELj16ENS_18Kernel_traits_baseILj6144ES2_S2_fS2_fjLj256EEEEELb0ELb1ELb0ELb0EEEvNS_9BwdParamsE,@function
        .size           _ZN10layer_norm13ln_bwd_kernelINS_13Kernel_traitsI6__halfS2_fS2_fjLj6144ELj1ELj1ELj8ELj16ENS_18Kernel_traits_baseILj6144ES2_S2_fS2_fjLj256EEEEELb0ELb1ELb0ELb0EEEvNS_9BwdParamsE,(.L_x_10778 - _ZN10layer_norm13ln_bwd_kernelINS_13Kernel_traitsI6__halfS2_fS2_fjLj6144ELj1ELj1ELj8ELj16ENS_18Kernel_traits_baseILj6144ES2_S2_fS2_fjLj256EEEEELb0ELb1ELb0ELb0EEEvNS_9BwdParamsE)
        .other          _ZN10layer_norm13ln_bwd_kernelINS_13Kernel_traitsI6__halfS2_fS2_fjLj6144ELj1ELj1ELj8ELj16ENS_18Kernel_traits_baseILj6144ES2_S2_fS2_fjLj256EEEEELb0ELb1ELb0ELb0EEEvNS_9BwdParamsE,@"STO_CUDA_ENTRY STV_DEFAULT"
_ZN10layer_norm13ln_bwd_kernelINS_13Kernel_traitsI6__halfS2_fS2_fjLj6144ELj1ELj1ELj8ELj16ENS_18Kernel_traits_baseILj6144ES2_S2_fS2_fjLj256EEEEELb0ELb1ELb0ELb0EEEvNS_9BwdParamsE:
.text._ZN10layer_norm13ln_bwd_kernelINS_13Kernel_traitsI6__halfS2_fS2_fjLj6144ELj1ELj1ELj8ELj16ENS_18Kernel_traits_baseILj6144ES2_S2_fS2_fjLj256EEEEELb0ELb1ELb0ELb0EEEvNS_9BwdParamsE:
        /* <DEDUP_REMOVED lines=23> */
[----:B------:R-:W5:Y:S02]  /*0170*/  @P4 LDG.E.128 R76, desc[UR10][R4.64] ;  /* 0x0000000a044c4981 */ /* 0x000f64000c1e1d00 */
[----:B------:R-:W1:Y:S01]  /*0180*/  @P2 LDC.64 R16, c[0x0][0x3e8] ;  /* 0x0000fa00ff102b82 */ /* 0x000e620000000a00 */
[----:B----4-:R-:W-:-:S05]  /*0190*/  @P3 IMAD.WIDE.U32 R10, R19, 0x10, R6 ;  /* 0x00000010130a3825 */ /* 0x010fca00078e0006 */
[----:B------:R-:W5:Y:S01]  /*01a0*/  @P3 LDG.E.128 R72, desc[UR10][R10.64] ;  /* 0x0000000a0a483981 */ /* 0x000f62000c1e1d00 */
[C---:B---3--:R-:W-:Y:S01]  /*01b0*/  @P3 IMAD.WIDE.U32 R12, R19.reuse, 0x10, R8 ;  /* 0x00000010130c3825 */ /* 0x048fe200078e0008 */
[----:B------:R-:W-:Y:S01]  /*01c0*/  @P3 IADD3 R19, PT, PT, R19, 0x100, RZ ;  /* 0x0000010013133810 */ /* 0x000fe20007ffe0ff */
[----:B------:R-:W0:Y:S01]  /*01d0*/  S2UR UR4, SR_CTAID.X ;  /* 0x00000000000479c3 */ /* 0x000e220000002500 */
[----:B------:R-:W-:Y:S02]  /*01e0*/  CS2R R56, SRZ ;  /* 0x0000000000387805 */ /* 0x000fe4000001ff00 */
[----:B------:R-:W-:Y:S01]  /*01f0*/  CS2R R58, SRZ ;  /* 0x00000000003a7805 */ /* 0x000fe2000001ff00 */
[----:B------:R3:W5:Y:S01]  /*0200*/  @P3 LDG.E.128 R68, desc[UR10][R12.64] ;  /* 0x0000000a0c443981 */ /* 0x000762000c1e1d00 */
[----:B--2---:R-:W-:-:S05]  /*0210*/  @P2 IMAD.WIDE.U32 R6, R19, 0x10, R14 ;  /* 0x0000001013062825 */ /* 0x004fca00078e000e */
[----:B------:R2:W5:Y:S01]  /*0220*/  @P2 LDG.E.128 R64, desc[UR10][R6.64] ;  /* 0x0000000a06402981 */ /* 0x000562000c1e1d00 */
[----:B-1----:R-:W-:-:S05]  /*0230*/  @P2 IMAD.WIDE.U32 R8, R19, 0x10, R16 ;  /* 0x0000001013082825 */ /* 0x002fca00078e0010 */
[----:B------:R2:W5:Y:S01]  /*0240*/  @P2 LDG.E.128 R60, desc[UR10][R8.64] ;  /* 0x0000000a083c2981 */ /* 0x000562000c1e1d00 */
        /* <DEDUP_REMOVED lines=81> */
.L_x_6429:
        /* <DEDUP_REMOVED lines=8> */
[----:B-1----:R-:W-:Y:S01]  /*07e0*/  IMAD.WIDE R130, R2, 0x4, R130 ;  /* 0x0000000402827825 */ /* 0x002fe200078e0282 */
        /* <DEDUP_REMOVED lines=23> */
[----:B------:R-:W-:Y:S01]  /*0960*/  ISETP.NE.AND.EX P1, PT, RZ, UR13, PT, P1 ;  /* 0x0000000dff007c0c */ /* 0x000fe2000bf25310 */
[--C-:B0-----:R-:W-:Y:S02]  /*0970*/  HADD2.F32 R148, -RZ, R152.reuse.H0_H0 ;  /* 0x20000098ff947230 */ /* 0x101fe40000004100 */
[--C-:B------:R-:W-:Y:S02]  /*0980*/  HADD2.F32 R157, -RZ, R153.reuse.H1_H1 ;  /* 0x30000099ff9d7230 */ /* 0x100fe40000004100 */
[----:B------:R-:W-:Y:S02]  /*0990*/  HADD2.F32 R149, -RZ, R152.H1_H1 ;  /* 0x30000098ff957230 */ /* 0x000fe40000004100 */
[----:B------:R-:W-:-:S06]  /*09a0*/  HADD2.F32 R156, -RZ, R153.H0_H0 ;  /* 0x20000099ff9c7230 */ /* 0x000fcc0000004100 */
[----:B------:R-:W0:Y:S01]  /*09b0*/  @P1 LDC.64 R142, c[0x0][0x438] ;  /* 0x00010e00ff8e1b82 */ /* 0x000e220000000a00 */
[----:B------:R-:W-:Y:S02]  /*09c0*/  HADD2.F32 R161, -RZ, R154.H1_H1 ;  /* 0x3000009affa17230 */ /* 0x000fe40000004100 */
[--C-:B------:R-:W-:Y:S02]  /*09d0*/  HADD2.F32 R163, -RZ, R155.reuse.H0_H0 ;  /* 0x2000009bffa37230 */ /* 0x100fe40000004100 */
[----:B------:R-:W-:Y:S02]  /*09e0*/  HADD2.F32 R164, -RZ, R155.H1_H1 ;  /* 0x3000009bffa47230 */ /* 0x000fe40000004100 */
[----:B0-----:R-:W-:-:S05]  /*09f0*/  @P1 IMAD.WIDE.U32 R142, R0, 0x20, R142 ;  /* 0x00000020008e1825 */ /* 0x001fca00078e008e */
[----:B------:R-:W5:Y:S04]  /*0a00*/  @P1 LDG.E.128 R8, desc[UR10][R142.64] ;  /* 0x0000000a8e081981 */ /* 0x000f68000c1e1d00 */
[----:B------:R0:W5:Y:S01]  /*0a10*/  @P1 LDG.E.128 R4, desc[UR10][R142.64+0x10] ;  /* 0x0000100a8e041981 */ /* 0x000162000c1e1d00 */
[C---:B--2---:R-:W-:Y:S01]  /*0a20*/  FADD.FTZ R128, -R140.reuse, R128 ;  /* 0x000000808c807221 */ /* 0x044fe20000010100 */
[C---:B------:R-:W-:Y:S01]  /*0a30*/  FADD.FTZ R150, -R140.reuse, R129 ;  /* 0x000000818c967221 */ /* 0x040fe20000010100 */
[----:B------:R-:W-:Y:S02]  /*0a40*/  FADD.FTZ R158, -R140, R131 ;  /* 0x000000838c9e7221 */ /* 0x000fe40000010100 */
[----:B-----5:R-:W-:Y:S01]  /*0a50*/  FMUL.FTZ R3, R147, R128 ;  /* 0x0000008093037220 */ /* 0x020fe20000410000 */
[----:B------:R-:W-:-:S02]  /*0a60*/  HADD2.F32 R128, -RZ, R154.H0_H0 ;  /* 0x2000009aff807230 */ /* 0x000fc40000004100 */
[----:B------:R-:W-:Y:S01]  /*0a70*/  FMUL.FTZ R158, R147, R158 ;  /* 0x0000009e939e7220 */ /* 0x000fe20000410000 */
[----:B---3--:R-:W-:Y:S02]  /*0a80*/  HADD2.F32 R129, -RZ, R132.H0_H0 ;  /* 0x20000084ff817230 */ /* 0x008fe40000004100 */
[--C-:B------:R-:W-:Y:S02]  /*0a90*/  HADD2.F32 R131, -RZ, R133.reuse.H0_H0 ;  /* 0x20000085ff837230 */ /* 0x100fe40000004100 */
[----:B------:R-:W-:Y:S02]  /*0aa0*/  HADD2.F32 R160, -RZ, R133.H1_H1 ;  /* 0x30000085ffa07230 */ /* 0x000fe40000004100 */
[----:B------:R-:W-:Y:S01]  /*0ab0*/  FADD.FTZ R130, -R140, R130 ;  /* 0x000000828c827221 */ /* 0x000fe20000010100 */
[----:B------:R-:W-:Y:S02]  /*0ac0*/  HADD2.F32 R133, -RZ, R134.H0_H0 ;  /* 0x20000086ff857230 */ /* 0x000fe40000004100 */
[----:B------:R-:W-:Y:S01]  /*0ad0*/  FMUL.FTZ R148, R148, R129 ;  /* 0x0000008194947220 */ /* 0x000fe20000410000 */
[----:B------:R-:W-:-:S02]  /*0ae0*/  HADD2.F32 R132, -RZ, R132.H1_H1 ;  /* 0x30000084ff847230 */ /* 0x000fc40000004100 */
[-C--:B------:R-:W-:Y:S01]  /*0af0*/  FMUL.FTZ R157, R157, R160.reuse ;  /* 0x000000a09d9d7220 */ /* 0x080fe20000410000 */
[----:B------:R-:W-:Y:S01]  /*0b00*/  FADD.FTZ R35, R35, R160 ;  /* 0x000000a023237221 */ /* 0x000fe20000010000 */
[----:B------:R-:W-:Y:S01]  /*0b10*/  FFMA.FTZ R59, R158, R160, R59 ;  /* 0x000000a09e3b7223 */ /* 0x000fe2000001003b */
        /* <DEDUP_REMOVED lines=11> */
[----:B------:R-:W-:Y:S01]  /*0bd0*/  FADD.FTZ R131, R128, R149 ;  /* 0x0000009580837221 */ /* 0x000fe20000010000 */
[----:B------:R-:W-:Y:S01]  /*0be0*/  FFMA.FTZ R128, R150, R149, R129 ;  /* 0x0000009596807223 */ /* 0x000fe20000010081 */
[----:B----4-:R-:W-:-:S02]  /*0bf0*/  FADD.FTZ R136, -R140, R136 ;  /* 0x000000888c887221 */ /* 0x010fc40000010100 */
[----:B------:R-:W-:Y:S01]  /*0c00*/  FADD.FTZ R130, R131, R156 ;  /* 0x0000009c83827221 */ /* 0x000fe20000010000 */
[----:B------:R-:W-:Y:S01]  /*0c10*/  FFMA.FTZ R129, R151, R156, R128 ;  /* 0x0000009c97817223 */ /* 0x000fe20000010080 */
[----:B------:R-:W-:Y:S02]  /*0c20*/  HADD2.F32 R134, -RZ, R134.H1_H1 ;  /* 0x30000086ff867230 */ /* 0x000fe40000004100 */
[----:B------:R-:W-:Y:S01]  /*0c30*/  FADD.FTZ R162, -R140, R137 ;  /* 0x000000898ca27221 */ /* 0x000fe20000010100 */
[----:B------:R-:W-:Y:S01]  /*0c40*/  FMUL.FTZ R159, R147, R136 ;  /* 0x00000088939f7220 */ /* 0x000fe20000410000 */
[----:B------:R-:W-:Y:S01]  /*0c50*/  FADD.FTZ R131, R130, R157 ;  /* 0x0000009d82837221 */ /* 0x000fe20000010000 */
[----:B------:R-:W-:Y:S01]  /*0c60*/  FFMA.FTZ R128, R158, R157, R129 ;  /* 0x0000009d9e807223 */ /* 0x000fe20000010081 */
        /* <DEDUP_REMOVED lines=8> */
[----:B------:R-:W-:Y:S01]  /*0cf0*/  FMUL.FTZ R163, R163, R141 ;  /* 0x0000008da3a37220 */ /* 0x000fe20000410000 */
[C---:B------:R-:W-:Y:S01]  /*0d00*/  FMUL.FTZ R165, R147.reuse, R138 ;  /* 0x0000008a93a57220 */ /* 0x040fe20000410000 */
[----:B------:R-:W-:Y:S01]  /*0d10*/  FADD.FTZ R130, R130, R161 ;  /* 0x000000a182827221 */ /* 0x000fe20000010000 */
[----:B------:R-:W-:Y:S01]  /*0d20*/  FFMA.FTZ R128, R162, R161, R129 ;  /* 0x000000a1a2807223 */ /* 0x000fe20000010081 */
[----:B------:R-:W-:Y:S01]  /*0d30*/  FMUL.FTZ R164, R164, R135 ;  /* 0x00000087a4a47220 */ /* 0x000fe20000410000 */
[----:B------:R-:W-:Y:S01]  /*0d40*/  FMUL.FTZ R166, R147, R166 ;  /* 0x000000a693a67220 */ /* 0x000fe20000410000 */
[----:B0-----:R-:W-:Y:S01]  /*0d50*/  FADD.FTZ R143, R130, R163 ;  /* 0x000000a3828f7221 */ /* 0x001fe20000010000 */
        /* <DEDUP_REMOVED lines=14> */
.L_x_6404:
[----:B---3--:R-:W-:Y:S05]  /*0e40*/  BSYNC.RECONVERGENT B0 ;  /* 0x0000000000007941 */ /* 0x008fea0003800200 */
.L_x_6403:
        /* <DEDUP_REMOVED lines=12> */
[----:B------:R-:W-:Y:S02]  /*0f10*/  HADD2.F32 R173, -RZ, R73.H1_H1 ;  /* 0x30000049ffad7230 */ /* 0x000fe40000004100 */
[----:B0-----:R-:W-:-:S05]  /*0f20*/  @P1 IMAD.WIDE.U32 R168, R141, 0x20, R168 ;  /* 0x000000208da81825 */ /* 0x001fca00078e00a8 */
[----:B------:R-:W5:Y:S04]  /*0f30*/  @P1 LDG.E.128 R80, desc[UR10][R168.64] ;  /* 0x0000000aa8501981 */ /* 0x000f68000c1e1d00 */
[----:B------:R0:W5:Y:S02]  /*0f40*/  @P1 LDG.E.128 R84, desc[UR10][R168.64+0x10] ;  /* 0x0000100aa8541981 */ /* 0x000164000c1e1d00 */
[--C-:B0-----:R-:W-:Y:S02]  /*0f50*/  HADD2.F32 R168, -RZ, R72.reuse.H0_H0 ;  /* 0x20000048ffa87230 */ /* 0x101fe40000004100 */
[----:B------:R-:W-:Y:S02]  /*0f60*/  HADD2.F32 R169, -RZ, R72.H1_H1 ;  /* 0x30000048ffa97230 */ /* 0x000fe40000004100 */
[----:B------:R-:W-:-:S02]  /*0f70*/  HADD2.F32 R177, -RZ, R74.H1_H1 ;  /* 0x3000004affb17230 */ /* 0x000fc40000004100 */
[----:B------:R-:W-:Y:S01]  /*0f80*/  HADD2.F32 R179, -RZ, R75.H0_H0 ;  /* 0x2000004bffb37230 */ /* 0x000fe20000004100 */
[----:B------:R-:W-:Y:S01]  /*0f90*/  IADD3 R141, PT, PT, R141, 0x100, RZ ;  /* 0x000001008d8d7810 */ /* 0x000fe20007ffe0ff */
[C---:B--2---:R-:W-:Y:S01]  /*0fa0*/  FADD.FTZ R128, -R140.reuse, R128 ;  /* 0x000000808c807221 */ /* 0x044fe20000010100 */
[C---:B------:R-:W-:Y:S01]  /*0fb0*/  FADD.FTZ R172, -R140.reuse, R129 ;  /* 0x000000818cac7221 */ /* 0x040fe20000010100 */
[----:B------:R-:W-:Y:S02]  /*0fc0*/  FADD.FTZ R174, -R140, R131 ;  /* 0x000000838cae7221 */ /* 0x000fe40000010100 */
[C---:B-----5:R-:W-:Y:S01]  /*0fd0*/  FMUL.FTZ R167, R147.reuse, R128 ;  /* 0x0000008093a77220 */ /* 0x060fe20000410000 */
[----:B------:R-:W-:Y:S02]  /*0fe0*/  HADD2.F32 R128, -RZ, R74.H0_H0 ;  /* 0x2000004aff807230 */ /* 0x000fe40000004100 */
[----:B------:R-:W-:Y:S01]  /*0ff0*/  FMUL.FTZ R174, R147, R174 ;  /* 0x000000ae93ae7220 */ /* 0x000fe20000410000 */
[----:B----4-:R-:W-:-:S02]  /*1000*/  HADD2.F32 R129, -RZ, R132.H0_H0 ;  /* 0x20000084ff817230 */ /* 0x010fc40000004100 */
[--C-:B------:R-:W-:Y:S02]  /*1010*/  HADD2.F32 R131, -RZ, R133.reuse.H0_H0 ;  /* 0x20000085ff837230 */ /* 0x100fe40000004100 */
[----:B------:R-:W-:Y:S02]  /*1020*/  HADD2.F32 R176, -RZ, R133.H1_H1 ;  /* 0x30000085ffb07230 */ /* 0x000fe40000004100 */
[----:B------:R-:W-:Y:S01]  /*1030*/  FADD.FTZ R130, -R140, R130 ;  /* 0x000000828c827221 */ /* 0x000fe20000010100 */
[----:B------:R-:W-:Y:S02]  /*1040*/  HADD2.F32 R133, -RZ, R134.H0_H0 ;  /* 0x20000086ff857230 */ /* 0x000fe40000004100 */
[----:B------:R-:W-:Y:S01]  /*1050*/  FMUL.FTZ R168, R168, R129 ;  /* 0x00000081a8a87220 */ /* 0x000fe20000410000 */
[----:B------:R-:W-:Y:S02]  /*1060*/  HADD2.F32 R132, -RZ, R132.H1_H1 ;  /* 0x30000084ff847230 */ /* 0x000fe40000004100 */
[----:B------:R-:W-:Y:S01]  /*1070*/  FMUL.FTZ R170, R147, R172 ;  /* 0x000000ac93aa7220 */ /* 0x000fe20000410000 */
[----:B------:R-:W-:-:S02]  /*1080*/  HADD2.F32 R172, -RZ, R73.H0_H0 ;  /* 0x20000049ffac7230 */ /* 0x000fc40000004100 */
        /* <DEDUP_REMOVED lines=15> */
[----:B---3--:R-:W-:-:S02]  /*1180*/  FADD.FTZ R136, -R140, R136 ;  /* 0x000000888c887221 */ /* 0x008fc40000010100 */
        /* <DEDUP_REMOVED lines=36> */
.L_x_6406:
[----:B------:R-:W-:Y:S05]  /*13d0*/  BSYNC.RECONVERGENT B0 ;  /* 0x0000000000007941 */ /* 0x000fea0003800200 */
.L_x_6405:
        /* <DEDUP_REMOVED lines=15> */
[----:B------:R0:W5:Y:S01]  /*14d0*/  @P1 LDG.E.128 R92, desc[UR10][R184.64+0x10] ;  /* 0x0000100ab85c1981 */ /* 0x000162000c1e1d00 */
[----:B------:R-:W-:Y:S02]  /*14e0*/  HADD2.F32 R193, -RZ, R66.H1_H1 ;  /* 0x30000042ffc17230 */ /* 0x000fe40000004100 */
[----:B------:R-:W-:Y:S02]  /*14f0*/  HADD2.F32 R197, -RZ, R67.H1_H1 ;  /* 0x30000043ffc57230 */ /* 0x000fe40000004100 */
[--C-:B0-----:R-:W-:Y:S02]  /*1500*/  HADD2.F32 R185, -RZ, R64.reuse.H1_H1 ;  /* 0x30000040ffb97230 */ /* 0x101fe40000004100 */
[C---:B--2---:R-:W-:Y:S01]  /*1510*/  FADD.FTZ R188, -R140.reuse, R129 ;  /* 0x000000818cbc7221 */ /* 0x044fe20000010100 */
[----:B------:R-:W-:Y:S01]  /*1520*/  FADD.FTZ R190, -R140, R130 ;  /* 0x000000828cbe7221 */ /* 0x000fe20000010100 */
[----:B------:R-:W-:-:S02]  /*1530*/  HADD2.F32 R129, -RZ, R64.H0_H0 ;  /* 0x20000040ff817230 */ /* 0x000fc40000004100 */
[C---:B------:R-:W-:Y:S01]  /*1540*/  FADD.FTZ R128, -R140.reuse, R128 ;  /* 0x000000808c807221 */ /* 0x040fe20000010100 */
[C---:B------:R-:W-:Y:S01]  /*1550*/  FADD.FTZ R192, -R140.reuse, R131 ;  /* 0x000000838cc07221 */ /* 0x040fe20000010100 */
[C---:B-----5:R-:W-:Y:S01]  /*1560*/  FMUL.FTZ R186, R147.reuse, R188 ;  /* 0x000000bc93ba7220 */ /* 0x060fe20000410000 */
[----:B------:R-:W-:Y:S02]  /*1570*/  HADD2.F32 R188, -RZ, R65.H0_H0 ;  /* 0x20000041ffbc7230 */ /* 0x000fe40000004100 */
[C---:B------:R-:W-:Y:S01]  /*1580*/  FMUL.FTZ R183, R147.reuse, R128 ;  /* 0x0000008093b77220 */ /* 0x040fe20000410000 */
[----:B------:R-:W-:Y:S01]  /*1590*/  FMUL.FTZ R187, R147, R190 ;  /* 0x000000be93bb7220 */ /* 0x000fe20000410000 */
[--C-:B----4-:R-:W-:Y:S02]  /*15a0*/  HADD2.F32 R130, -RZ, R136.reuse.H0_H0 ;  /* 0x20000088ff827230 */ /* 0x110fe40000004100 */
[----:B---3--:R-:W-:Y:S01]  /*15b0*/  FADD.FTZ R194, -R140, R132 ;  /* 0x000000848cc27221 */ /* 0x008fe20000010100 */
[----:B------:R-:W-:-:S02]  /*15c0*/  HADD2.F32 R136, -RZ, R136.H1_H1 ;  /* 0x30000088ff887230 */ /* 0x000fc40000004100 */
[----:B------:R-:W-:Y:S01]  /*15d0*/  FADD.FTZ R196, -R140, R133 ;  /* 0x000000858cc47221 */ /* 0x000fe20000010100 */
[--C-:B------:R-:W-:Y:S02]  /*15e0*/  HADD2.F32 R131, -RZ, R137.reuse.H0_H0 ;  /* 0x20000089ff837230 */ /* 0x100fe40000004100 */
[----:B------:R-:W-:Y:S01]  /*15f0*/  FMUL.FTZ R184, R129, R130 ;  /* 0x0000008281b87220 */ /* 0x000fe20000410000 */
[----:B------:R-:W-:Y:S02]  /*1600*/  HADD2.F32 R132, -RZ, R137.H1_H1 ;  /* 0x30000089ff847230 */ /* 0x000fe40000004100 */
[----:B------:R-:W-:Y:S01]  /*1610*/  FMUL.FTZ R185, R185, R136 ;  /* 0x00000088b9b97220 */ /* 0x000fe20000410000 */
        /* <DEDUP_REMOVED lines=11> */
[----:B------:R-:W-:Y:S02]  /*16d0*/  HADD2.F32 R192, -RZ, R66.H0_H0 ;  /* 0x20000042ffc07230 */ /* 0x000fe40000004100 */
        /* <DEDUP_REMOVED lines=8> */
[----:B------:R-:W-:Y:S01]  /*1760*/  FADD.FTZ R198, -R140, R135 ;  /* 0x000000878cc67221 */ /* 0x000fe20000010100 */
[----:B------:R-:W-:Y:S01]  /*1770*/  FMUL.FTZ R194, R147, R196 ;  /* 0x000000c493c27220 */ /* 0x000fe20000410000 */
[----:B------:R-:W-:-:S02]  /*1780*/  HADD2.F32 R135, -RZ, R139.H0_H0 ;  /* 0x2000008bff877230 */ /* 0x000fc40000004100 */
[----:B------:R-:W-:Y:S01]  /*1790*/  FADD.FTZ R134, -R140, R134 ;  /* 0x000000868c867221 */ /* 0x000fe20000010100 */
        /* <DEDUP_REMOVED lines=27> */
.L_x_6408:
[----:B------:R-:W-:Y:S05]  /*1950*/  BSYNC.RECONVERGENT B0 ;  /* 0x0000000000007941 */ /* 0x000fea0003800200 */
.L_x_6407:
        /* <DEDUP_REMOVED lines=31> */
.L_x_6410:
[----:B------:R-:W-:Y:S05]  /*1b50*/  BSYNC.RECONVERGENT B0 ;  /* 0x0000000000007941 */ /* 0x000fea0003800200 */
.L_x_6409:
        /* <DEDUP_REMOVED lines=29> */
[----:B------:R-:W-:Y:S01]  /*1d30*/  FADD.FTZ R128, R139, R128 ;  /* 0x000000808b807221 */ /* 0x000fe20000010000 */
[----:B-----5:R-:W-:Y:S02]  /*1d40*/  @P0 HADD2.F32 R136, -RZ, R199.H0_H0 ;  /* 0x200000c7ff880230 */ /* 0x020fe40000004100 */
        /* <DEDUP_REMOVED lines=21> */
[----:B-----5:R-:W-:Y:S02]  /*1ea0*/  HADD2.F32 R134, -RZ, R131.H0_H0 ;  /* 0x20000083ff867230 */ /* 0x020fe40000004100 */
[----:B------:R-:W-:Y:S01]  /*1eb0*/  FFMA.FTZ R139, R166, R137, R138 ;  /* 0x00000089a68b7223 */ /* 0x000fe2000001008a */
[----:B------:R-:W-:-:S03]  /*1ec0*/  FADD.FTZ R132, R163, -R132 ;  /* 0x80000084a3847221 */ /* 0x000fc60000010000 */
[----:B------:R-:W-:Y:S01]  /*1ed0*/  FADD.FTZ R140, R164, -R139 ;  /* 0x8000008ba48c7221 */ /* 0x000fe20000010000 */
[C---:B------:R-:W-:Y:S01]  /*1ee0*/  FMUL.FTZ R135, R147.reuse, R132 ;  /* 0x0000008493877220 */ /* 0x040fe20000410000 */
[----:B------:R-:W-:Y:S01]  /*1ef0*/  FADD.FTZ R132, R160, -R133 ;  /* 0x80000085a0847221 */ /* 0x000fe20000010000 */
[--C-:B------:R-:W-:Y:S02]  /*1f00*/  HADD2.F32 R139, -RZ, R130.reuse.H0_H0 ;  /* 0x20000082ff8b7230 */ /* 0x100fe40000004100 */
[----:B------:R-:W-:Y:S01]  /*1f10*/  FMUL.FTZ R133, R147, R140 ;  /* 0x0000008c93857220 */ /* 0x000fe20000410000 */
[-C--:B------:R-:W-:Y:S01]  /*1f20*/  FMUL.FTZ R141, R135, R136.reuse ;  /* 0x00000088878d7220 */ /* 0x080fe20000410000 */
[----:B------:R-:W-:Y:S02]  /*1f30*/  HADD2.F32 R130, -RZ, R130.H1_H1 ;  /* 0x30000082ff827230 */ /* 0x000fe40000004100 */
[----:B------:R-:W-:Y:S01]  /*1f40*/  FMUL.FTZ R200, R133, R136 ;  /* 0x0000008885c87220 */ /* 0x000fe20000410000 */
[----:B------:R-:W-:Y:S01]  /*1f50*/  FFMA.FTZ R122, R141, R134, R122 ;  /* 0x000000868d7a7223 */ /* 0x000fe2000001007a */
[----:B------:R-:W-:-:S02]  /*1f60*/  HADD2.F32 R134, -RZ, R131.H1_H1 ;  /* 0x30000083ff867230 */ /* 0x000fc40000004100 */
[----:B------:R-:W-:Y:S01]  /*1f70*/  FMUL.FTZ R131, R147, R132 ;  /* 0x0000008493837220 */ /* 0x000fe20000410000 */
[----:B------:R-:W-:-:S03]  /*1f80*/  FFMA.FTZ R132, R162, R137, R138 ;  /* 0x00000089a2847223 */ /* 0x000fc6000001008a */
[----:B------:R-:W-:Y:S01]  /*1f90*/  FMUL.FTZ R135, R131, R136 ;  /* 0x0000008883877220 */ /* 0x000fe20000410000 */
[----:B------:R-:W-:Y:S01]  /*1fa0*/  FFMA.FTZ R131, R151, R137, R138 ;  /* 0x0000008997837223 */ /* 0x000fe2000001008a */
[----:B------:R-:W-:Y:S01]  /*1fb0*/  FFMA.FTZ R123, R200, R134, R123 ;  /* 0x00000086c87b7223 */ /* 0x000fe2000001007b */
[----:B------:R-:W-:Y:S01]  /*1fc0*/  FADD.FTZ R134, R161, -R132 ;  /* 0x80000084a1867221 */ /* 0x000fe20000010000 */
[----:B------:R-:W-:Y:S01]  /*1fd0*/  FFMA.FTZ R139, R135, R139, R120 ;  /* 0x0000008b878b7223 */ /* 0x000fe20000010078 */
[----:B------:R-:W-:Y:S01]  /*1fe0*/  FADD.FTZ R120, R156, -R131 ;  /* 0x800000839c787221 */ /* 0x000fe20000010000 */
[----:B------:R-:W-:Y:S01]  /*1ff0*/  FFMA.FTZ R132, R158, R137, R138 ;  /* 0x000000899e847223 */ /* 0x000fe2000001008a */
[C---:B------:R-:W-:Y:S02]  /*2000*/  FMUL.FTZ R133, R147.reuse, R134 ;  /* 0x0000008693857220 */ /* 0x040fe40000410000 */
[----:B------:R-:W-:Y:S01]  /*2010*/  FMUL.FTZ R131, R147, R120 ;  /* 0x0000007893837220 */ /* 0x000fe20000410000 */
[----:B------:R-:W-:Y:S01]  /*2020*/  FADD.FTZ R132, R157, -R132 ;  /* 0x800000849d847221 */ /* 0x000fe20000010000 */
[----:B------:R-:W-:-:S02]  /*2030*/  HADD2.F32 R120, -RZ, R129.H0_H0 ;  /* 0x20000081ff787230 */ /* 0x000fc40000004100 */
[-C--:B------:R-:W-:Y:S01]  /*2040*/  FMUL.FTZ R142, R133, R136.reuse ;  /* 0x00000088858e7220 */ /* 0x080fe20000410000 */
[----:B------:R-:W-:Y:S01]  /*2050*/  FMUL.FTZ R131, R131, R136 ;  /* 0x0000008883837220 */ /* 0x000fe20000410000 */
[----:B------:R-:W-:Y:S01]  /*2060*/  FMUL.FTZ R133, R147, R132 ;  /* 0x0000008493857220 */ /* 0x000fe20000410000 */
[----:B------:R-:W-:Y:S02]  /*2070*/  HADD2.F32 R129, -RZ, R129.H1_H1 ;  /* 0x30000081ff817230 */ /* 0x000fe40000004100 */
[----:B------:R-:W-:Y:S01]  /*2080*/  FFMA.FTZ R140, R142, R130, R121 ;  /* 0x000000828e8c7223 */ /* 0x000fe20000010079 */
[----:B------:R-:W-:Y:S01]  /*2090*/  FFMA.FTZ R126, R131, R120, R126 ;  /* 0x00000078837e7223 */ /* 0x000fe2000001007e */
[--C-:B------:R-:W-:Y:S02]  /*20a0*/  HADD2.F32 R120, -RZ, R79.reuse.H0_H0 ;  /* 0x2000004fff787230 */ /* 0x100fe40000004100 */
[----:B------:R-:W-:Y:S01]  /*20b0*/  FMUL.FTZ R134, R133, R136 ;  /* 0x0000008885867220 */ /* 0x000fe20000410000 */
[----:B------:R-:W-:-:S02]  /*20c0*/  HADD2.F32 R121, -RZ, R79.H1_H1 ;  /* 0x3000004fff797230 */ /* 0x000fc40000004100 */
[----:B------:R-:W-:Y:S02]  /*20d0*/  HADD2.F32 R130, -RZ, R128.H1_H1 ;  /* 0x30000080ff827230 */ /* 0x000fe40000004100 */
[----:B------:R-:W-:Y:S01]  /*20e0*/  FMUL.FTZ R143, R141, R120 ;  /* 0x000000788d8f7220 */ /* 0x000fe20000410000 */
[----:B------:R-:W-:Y:S01]  /*20f0*/  FFMA.FTZ R127, R134, R129, R127 ;  /* 0x00000081867f7223 */ /* 0x000fe2000001007f */
[----:B------:R-:W-:Y:S02]  /*2100*/  HADD2.F32 R120, -RZ, R78.H0_H0 ;  /* 0x2000004eff787230 */ /* 0x000fe40000004100 */
[----:B------:R-:W-:Y:S01]  /*2110*/  FMUL.FTZ R200, R200, R121 ;  /* 0x00000079c8c87220 */ /* 0x000fe20000410000 */
[----:B------:R-:W-:Y:S02]  /*2120*/  HADD2.F32 R129, -RZ, R128.H0_H0 ;  /* 0x20000080ff817230 */ /* 0x000fe40000004100 */
[-CC-:B------:R-:W-:Y:S01]  /*2130*/  FFMA.FTZ R121, R3, R137.reuse, R138.reuse ;  /* 0x0000008903797223 */ /* 0x180fe2000001008a */
[----:B------:R-:W-:Y:S01]  /*2140*/  FFMA.FTZ R128, R150, R137, R138 ;  /* 0x0000008996807223 */ /* 0x000fe2000001008a */
[----:B------:R-:W-:-:S02]  /*2150*/  HADD2.F32 R132, -RZ, R77.H0_H0 ;  /* 0x2000004dff847230 */ /* 0x000fc40000004100 */
[----:B------:R-:W-:Y:S01]  /*2160*/  FMUL.FTZ R141, R135, R120 ;  /* 0x00000078878d7220 */ /* 0x000fe20000410000 */
[----:B------:R-:W-:Y:S01]  /*2170*/  FADD.FTZ R120, R148, -R121 ;  /* 0x8000007994787221 */ /* 0x000fe20000010000 */
[----:B------:R-:W-:Y:S01]  /*2180*/  FADD.FTZ R128, R149, -R128 ;  /* 0x8000008095807221 */ /* 0x000fe20000010000 */
[----:B------:R-:W-:Y:S02]  /*2190*/  HADD2.F32 R133, -RZ, R78.H1_H1 ;  /* 0x3000004eff857230 */ /* 0x000fe40000004100 */
[----:B------:R-:W-:Y:S01]  /*21a0*/  FMUL.FTZ R132, R131, R132 ;  /* 0x0000008483847220 */ /* 0x000fe20000410000 */
        /* <DEDUP_REMOVED lines=13> */
[----:B------:R-:W-:Y:S02]  /*2280*/  F2FP.F16.F32.PACK_AB R131, R200, R143 ;  /* 0x0000008fc883723e */ /* 0x000fe400000000ff */
[----:B------:R-:W-:-:S02]  /*2290*/  F2FP.F16.F32.PACK_AB R130, R142, R141 ;  /* 0x0000008d8e82723e */ /* 0x000fc400000000ff */
[----:B------:R-:W-:Y:S02]  /*22a0*/  F2FP.F16.F32.PACK_AB R129, R135, R132 ;  /* 0x000000848781723e */ /* 0x000fe400000000ff */
[----:B------:R-:W-:Y:S01]  /*22b0*/  F2FP.F16.F32.PACK_AB R128, R133, R120 ;  /* 0x000000788580723e */ /* 0x000fe200000000ff */
[----:B------:R-:W-:Y:S06]  /*22c0*/  BRA `(.L_x_6415) ;  /* 0x0000000c004c7947 */ /* 0x000fec0003800000 */
.L_x_6414:
[-CC-:B------:R-:W-:Y:S01]  /*22d0*/  FFMA.FTZ R96, R165, R137.reuse, R138.reuse ;  /* 0x00000089a5607223 */ /* 0x180fe2000001008a */
[-CC-:B------:R-:W-:Y:S01]  /*22e0*/  FFMA.FTZ R97, R159, R137.reuse, R138.reuse ;  /* 0x000000899f617223 */ /* 0x180fe2000001008a */
[-C--:B------:R-:W-:Y:S01]  /*22f0*/  FFMA.FTZ R99, R166, R137.reuse, R138 ;  /* 0x00000089a6637223 */ /* 0x080fe2000001008a */
[--C-:B-----5:R-:W-:Y:S02]  /*2300*/  HADD2.F32 R100, -RZ, R131.reuse.H0_H0 ;  /* 0x20000083ff647230 */ /* 0x120fe40000004100 */
[----:B------:R-:W-:Y:S01]  /*2310*/  FADD.FTZ R96, R163, -R96 ;  /* 0x80000060a3607221 */ /* 0x000fe20000010000 */
[----:B------:R-:W-:Y:S02]  /*2320*/  HADD2.F32 R139, -RZ, R130.H0_H0 ;  /* 0x20000082ff8b7230 */ /* 0x000fe40000004100 */
[----:B------:R-:W-:Y:S01]  /*2330*/  FADD.FTZ R102, R164, -R99 ;  /* 0x80000063a4667221 */ /* 0x000fe20000010000 */
[----:B------:R-:W-:Y:S02]  /*2340*/  HADD2.F32 R131, -RZ, R131.H1_H1 ;  /* 0x30000083ff837230 */ /* 0x000fe40000004100 */
[----:B------:R-:W-:Y:S01]  /*2350*/  FMUL.FTZ R98, R147, R96 ;  /* 0x0000006093627220 */ /* 0x000fe20000410000 */
[----:B------:R-:W-:Y:S01]  /*2360*/  FADD.FTZ R96, R160, -R97 ;  /* 0x80000061a0607221 */ /* 0x000fe20000010000 */
[-C--:B------:R-:W-:Y:S01]  /*2370*/  FFMA.FTZ R97, R151, R137.reuse, R138 ;  /* 0x0000008997617223 */ /* 0x080fe2000001008a */
[C---:B------:R-:W-:Y:S01]  /*2380*/  FMUL.FTZ R99, R147.reuse, R102 ;  /* 0x0000006693637220 */ /* 0x040fe20000410000 */
[----:B------:R-:W-:Y:S01]  /*2390*/  FMUL.FTZ R101, R98, R136 ;  /* 0x0000008862657220 */ /* 0x000fe20000410000 */
[----:B------:R-:W-:Y:S01]  /*23a0*/  FMUL.FTZ R96, R147, R96 ;  /* 0x0000006093607220 */ /* 0x000fe20000410000 */
[----:B------:R-:W-:Y:S01]  /*23b0*/  FADD.FTZ R102, R156, -R97 ;  /* 0x800000619c667221 */ /* 0x000fe20000010000 */
[----:B------:R-:W-:Y:S01]  /*23c0*/  FMUL.FTZ R142, R99, R136 ;  /* 0x00000088638e7220 */ /* 0x000fe20000410000 */
[----:B------:R-:W-:Y:S01]  /*23d0*/  FFMA.FTZ R122, R101, R100, R122 ;  /* 0x00000064657a7223 */ /* 0x000fe2000001007a */
[----:B------:R-:W-:Y:S01]  /*23e0*/  FFMA.FTZ R100, R162, R137, R138 ;  /* 0x00000089a2647223 */ /* 0x000fe2000001008a */
[----:B------:R-:W-:Y:S01]  /*23f0*/  FMUL.FTZ R133, R96, R136 ;  /* 0x0000008860857220 */ /* 0x000fe20000410000 */
[----:B------:R-:W-:Y:S01]  /*2400*/  FMUL.FTZ R102, R147, R102 ;  /* 0x0000006693667220 */ /* 0x000fe20000410000 */
[----:B------:R-:W-:Y:S01]  /*2410*/  FFMA.FTZ R123, R142, R131, R123 ;  /* 0x000000838e7b7223 */ /* 0x000fe2000001007b */
[----:B------:R-:W-:Y:S01]  /*2420*/  FADD.FTZ R132, R161, -R100 ;  /* 0x80000064a1847221 */ /* 0x000fe20000010000 */
[----:B------:R-:W-:Y:S01]  /*2430*/  FFMA.FTZ R100, R158, R137, R138 ;  /* 0x000000899e647223 */ /* 0x000fe2000001008a */
[----:B------:R-:W-:Y:S01]  /*2440*/  FFMA.FTZ R139, R133, R139, R120 ;  /* 0x0000008b858b7223 */ /* 0x000fe20000010078 */
[----:B------:R-:W-:Y:S01]  /*2450*/  FMUL.FTZ R131, R102, R136 ;  /* 0x0000008866837220 */ /* 0x000fe20000410000 */
[----:B------:R-:W-:Y:S01]  /*2460*/  FMUL.FTZ R97, R147, R132 ;  /* 0x0000008493617220 */ /* 0x000fe20000410000 */
[----:B------:R-:W-:Y:S01]  /*2470*/  FADD.FTZ R120, R157, -R100 ;  /* 0x800000649d787221 */ /* 0x000fe20000010000 */
[----:B------:R-:W-:-:S02]  /*2480*/  HADD2.F32 R100, -RZ, R129.H0_H0 ;  /* 0x20000081ff647230 */ /* 0x000fc40000004100 */
[----:B------:R-:W-:Y:S02]  /*2490*/  HADD2.F32 R130, -RZ, R130.H1_H1 ;  /* 0x30000082ff827230 */ /* 0x000fe40000004100 */
[----:B------:R-:W-:Y:S01]  /*24a0*/  FMUL.FTZ R103, R147, R120 ;  /* 0x0000007893677220 */ /* 0x000fe20000410000 */
[----:B------:R-:W-:Y:S01]  /*24b0*/  FMUL.FTZ R132, R97, R136 ;  /* 0x0000008861847220 */ /* 0x000fe20000410000 */
[----:B------:R-:W-:Y:S01]  /*24c0*/  FFMA.FTZ R126, R131, R100, R126 ;  /* 0x00000064837e7223 */ /* 0x000fe2000001007e */
[----:B------:R-:W-:Y:S02]  /*24d0*/  HADD2.F32 R100, -RZ, R79.H0_H0 ;  /* 0x2000004fff647230 */ /* 0x000fe40000004100 */
[----:B------:R-:W-:Y:S01]  /*24e0*/  FMUL.FTZ R134, R103, R136 ;  /* 0x0000008867867220 */ /* 0x000fe20000410000 */
[----:B------:R-:W-:Y:S02]  /*24f0*/  HADD2.F32 R129, -RZ, R129.H1_H1 ;  /* 0x30000081ff817230 */ /* 0x000fe40000004100 */
[----:B------:R-:W-:Y:S01]  /*2500*/  FFMA.FTZ R140, R132, R130, R121 ;  /* 0x00000082848c7223 */ /* 0x000fe20000010079 */
[----:B------:R-:W-:-:S02]  /*2510*/  HADD2.F32 R121, -RZ, R79.H1_H1 ;  /* 0x3000004fff797230 */ /* 0x000fc40000004100 */
[----:B------:R-:W-:Y:S01]  /*2520*/  FMUL.FTZ R141, R101, R100 ;  /* 0x00000064658d7220 */ /* 0x000fe20000410000 */
[----:B------:R-:W-:Y:S02]  /*2530*/  HADD2.F32 R100, -RZ, R78.H0_H0 ;  /* 0x2000004eff647230 */ /* 0x000fe40000004100 */
[----:B------:R-:W-:Y:S01]  /*2540*/  FFMA.FTZ R127, R134, R129, R127 ;  /* 0x00000081867f7223 */ /* 0x000fe2000001007f */
[--C-:B------:R-:W-:Y:S02]  /*2550*/  HADD2.F32 R120, -RZ, R128.reuse.H0_H0 ;  /* 0x20000080ff787230 */ /* 0x100fe40000004100 */
[-CC-:B------:R-:W-:Y:S01]  /*2560*/  FFMA.FTZ R101, R3, R137.reuse, R138.reuse ;  /* 0x0000008903657223 */ /* 0x180fe2000001008a */
[----:B------:R-:W-:Y:S02]  /*2570*/  HADD2.F32 R129, -RZ, R128.H1_H1 ;  /* 0x30000080ff817230 */ /* 0x000fe40000004100 */
[----:B------:R-:W-:Y:S01]  /*2580*/  FFMA.FTZ R128, R150, R137, R138 ;  /* 0x0000008996807223 */ /* 0x000fe2000001008a */
[----:B------:R-:W-:Y:S01]  /*2590*/  FMUL.FTZ R135, R133, R100 ;  /* 0x0000006485877220 */ /* 0x000fe20000410000 */
[----:B------:R-:W-:Y:S01]  /*25a0*/  FMUL.FTZ R200, R142, R121 ;  /* 0x000000798ec87220 */ /* 0x000fe20000410000 */
[----:B------:R-:W-:Y:S01]  /*25b0*/  FADD.FTZ R100, R148, -R101 ;  /* 0x8000006594647221 */ /* 0x000fe20000010000 */
[----:B------:R-:W-:-:S02]  /*25c0*/  HADD2.F32 R121, -RZ, R78.H1_H1 ;  /* 0x3000004eff797230 */ /* 0x000fc40000004100 */
[----:B------:R-:W-:Y:S01]  /*25d0*/  FADD.FTZ R128, R149, -R128 ;  /* 0x8000008095807221 */ /* 0x000fe20000010000 */
[--C-:B------:R-:W-:Y:S02]  /*25e0*/  HADD2.F32 R130, -RZ, R77.reuse.H0_H0 ;  /* 0x2000004dff827230 */ /* 0x100fe40000004100 */
[C---:B------:R-:W-:Y:S01]  /*25f0*/  FMUL.FTZ R100, R147.reuse, R100 ;  /* 0x0000006493647220 */ /* 0x040fe20000410000 */
[----:B------:R-:W-:Y:S02]  /*2600*/  HADD2.F32 R133, -RZ, R77.H1_H1 ;  /* 0x3000004dff857230 */ /* 0x000fe40000004100 */
[----:B------:R-:W-:Y:S01]  /*2610*/  FMUL.FTZ R101, R147, R128 ;  /* 0x0000008093657220 */ /* 0x000fe20000410000 */
[----:B------:R-:W-:Y:S01]  /*2620*/  FMUL.FTZ R142, R132, R121 ;  /* 0x00000079848e7220 */ /* 0x000fe20000410000 */
[----:B------:R-:W-:Y:S01]  /*2630*/  FMUL.FTZ R132, R131, R130 ;  /* 0x0000008283847220 */ /* 0x000fe20000410000 */
[--C-:B------:R-:W-:Y:S02]  /*2640*/  HADD2.F32 R128, -RZ, R76.reuse.H0_H0 ;  /* 0x2000004cff807230 */ /* 0x100fe40000004100 */
[----:B------:R-:W-:Y:S01]  /*2650*/  FMUL.FTZ R121, R100, R136 ;  /* 0x0000008864797220 */ /* 0x000fe20000410000 */
[----:B------:R-:W-:-:S02]  /*2660*/  HADD2.F32 R131, -RZ, R76.H1_H1 ;  /* 0x3000004cff837230 */ /* 0x000fc40000004100 */
[----:B------:R-:W-:Y:S01]  /*2670*/  FMUL.FTZ R130, R101, R136 ;  /* 0x0000008865827220 */ /* 0x000fe20000410000 */
[----:B------:R-:W-:Y:S01]  /*2680*/  FMUL.FTZ R133, R134, R133 ;  /* 0x0000008586857220 */ /* 0x000fe20000410000 */
[C---:B------:R-:W-:Y:S01]  /*2690*/  FFMA.FTZ R124, R121.reuse, R120, R124 ;  /* 0x00000078797c7223 */ /* 0x040fe2000001007c */
[----:B------:R-:W-:Y:S01]  /*26a0*/  FMUL.FTZ R128, R121, R128 ;  /* 0x0000008079807220 */ /* 0x000fe20000410000 */
[C---:B------:R-:W-:Y:S01]  /*26b0*/  FMUL.FTZ R121, R130.reuse, R131 ;  /* 0x0000008382797220 */ /* 0x040fe20000410000 */
[----:B------:R-:W-:Y:S01]  /*26c0*/  FFMA.FTZ R125, R130, R129, R125 ;  /* 0x00000081827d7223 */ /* 0x000fe2000001007d */
[----:B------:R-:W-:Y:S02]  /*26d0*/  F2FP.F16.F32.PACK_AB R131, R200, R141 ;  /* 0x0000008dc883723e */ /* 0x000fe400000000ff */
[----:B------:R-:W-:Y:S02]  /*26e0*/  F2FP.F16.F32.PACK_AB R130, R142, R135 ;  /* 0x000000878e82723e */ /* 0x000fe400000000ff */
[----:B------:R-:W-:-:S02]  /*26f0*/  F2FP.F16.F32.PACK_AB R129, R133, R132 ;  /* 0x000000848581723e */ /* 0x000fc400000000ff */
[----:B------:R-:W-:Y:S01]  /*2700*/  F2FP.F16.F32.PACK_AB R128, R121, R128 ;  /* 0x000000807980723e */ /* 0x000fe200000000ff */
[----:B------:R-:W-:Y:S06]  /*2710*/  BRA `(.L_x_6415) ;  /* 0x0000000800387947 */ /* 0x000fec0003800000 */
.L_x_6413:
        /* <DEDUP_REMOVED lines=8> */
[--C-:B-----5:R-:W-:Y:S02]  /*27a0*/  HADD2.F32 R139, -RZ, R131.reuse.H0_H0 ;  /* 0x20000083ff8b7230 */ /* 0x120fe40000004100 */
[----:B------:R-:W-:Y:S01]  /*27b0*/  FADD.FTZ R132, R163, -R132 ;  /* 0x80000084a3847221 */ /* 0x000fe20000010000 */
[----:B------:R-:W-:Y:S01]  /*27c0*/  FADD.FTZ R135, R160, -R135 ;  /* 0x80000087a0877221 */ /* 0x000fe20000010000 */
[----:B------:R-:W-:Y:S02]  /*27d0*/  HADD2.F32 R140, -RZ, R131.H1_H1 ;  /* 0x30000083ff8c7230 */ /* 0x000fe40000004100 */
[----:B------:R-:W-:Y:S01]  /*27e0*/  FFMA.FTZ R134, R162, R137, R138 ;  /* 0x00000089a2867223 */ /* 0x000fe2000001008a */
[C---:B------:R-:W-:Y:S01]  /*27f0*/  FFMA.FTZ R133, R147.reuse, R132, R6 ;  /* 0x0000008493857223 */ /* 0x040fe20000010006 */
[----:B------:R-:W-:Y:S01]  /*2800*/  FADD.FTZ R132, R164, -R141 ;  /* 0x8000008da4847221 */ /* 0x000fe20000010000 */
[----:B------:R-:W-:Y:S01]  /*2810*/  FFMA.FTZ R131, R147, R135, R4 ;  /* 0x0000008793837223 */ /* 0x000fe20000010004 */
[----:B------:R-:W-:Y:S01]  /*2820*/  FADD.FTZ R134, R161, -R134 ;  /* 0x80000086a1867221 */ /* 0x000fe20000010000 */
[----:B------:R-:W-:Y:S01]  /*2830*/  FMUL.FTZ R141, R133, R136 ;  /* 0x00000088858d7220 */ /* 0x000fe20000410000 */
[----:B------:R-:W-:Y:S01]  /*2840*/  FFMA.FTZ R133, R147, R132, R7 ;  /* 0x0000008493857223 */ /* 0x000fe20000010007 */
[----:B------:R-:W-:Y:S01]  /*2850*/  FMUL.FTZ R135, R131, R136 ;  /* 0x0000008883877220 */ /* 0x000fe20000410000 */
[----:B------:R-:W-:-:S02]  /*2860*/  HADD2.F32 R142, -RZ, R79.H0_H0 ;  /* 0x2000004fff8e7230 */ /* 0x000fc40000004100 */
[----:B------:R-:W-:Y:S01]  /*2870*/  FFMA.FTZ R122, R139, R141, R122 ;  /* 0x0000008d8b7a7223 */ /* 0x000fe2000001007a */
[--C-:B------:R-:W-:Y:S02]  /*2880*/  HADD2.F32 R139, -RZ, R130.reuse.H0_H0 ;  /* 0x20000082ff8b7230 */ /* 0x100fe40000004100 */
[----:B------:R-:W-:Y:S01]  /*2890*/  FMUL.FTZ R132, R133, R136 ;  /* 0x0000008885847220 */ /* 0x000fe20000410000 */
[----:B------:R-:W-:Y:S01]  /*28a0*/  FFMA.FTZ R133, R147, R134, R5 ;  /* 0x0000008693857223 */ /* 0x000fe20000010005 */
[----:B------:R-:W-:Y:S01]  /*28b0*/  FFMA.FTZ R131, R151, R137, R138 ;  /* 0x0000008997837223 */ /* 0x000fe2000001008a */
[----:B------:R-:W-:Y:S02]  /*28c0*/  HADD2.F32 R134, -RZ, R129.H1_H1 ;  /* 0x30000081ff867230 */ /* 0x000fe40000004100 */
[----:B------:R-:W-:Y:S01]  /*28d0*/  FFMA.FTZ R139, R139, R135, R120 ;  /* 0x000000878b8b7223 */ /* 0x000fe20000010078 */
[----:B------:R-:W-:Y:S01]  /*28e0*/  FFMA.FTZ R120, R158, R137, R138 ;  /* 0x000000899e787223 */ /* 0x000fe2000001008a */
[----:B------:R-:W-:Y:S01]  /*28f0*/  FFMA.FTZ R123, R140, R132, R123 ;  /* 0x000000848c7b7223 */ /* 0x000fe2000001007b */
[----:B------:R-:W-:-:S02]  /*2900*/  HADD2.F32 R140, -RZ, R130.H1_H1 ;  /* 0x30000082ff8c7230 */ /* 0x000fc40000004100 */
[----:B------:R-:W-:Y:S01]  /*2910*/  FMUL.FTZ R141, R142, R141 ;  /* 0x0000008d8e8d7220 */ /* 0x000fe20000410000 */
[----:B------:R-:W-:Y:S01]  /*2920*/  FADD.FTZ R130, R157, -R120 ;  /* 0x800000789d827221 */ /* 0x000fe20000010000 */
[----:B------:R-:W-:Y:S01]  /*2930*/  FMUL.FTZ R120, R133, R136 ;  /* 0x0000008885787220 */ /* 0x000fe20000410000 */
[----:B------:R-:W-:Y:S01]  /*2940*/  FADD.FTZ R131, R156, -R131 ;  /* 0x800000839c837221 */ /* 0x000fe20000010000 */
[--C-:B------:R-:W-:Y:S02]  /*2950*/  HADD2.F32 R200, -RZ, R128.reuse.H1_H1 ;  /* 0x30000080ffc87230 */ /* 0x100fe40000004100 */
[C---:B------:R-:W-:Y:S01]  /*2960*/  FFMA.FTZ R133, R147.reuse, R130, R11 ;  /* 0x0000008293857223 */ /* 0x040fe2000001000b */
[----:B------:R-:W-:Y:S01]  /*2970*/  FFMA.FTZ R140, R140, R120, R121 ;  /* 0x000000788c8c7223 */ /* 0x000fe20000010079 */
[----:B------:R-:W-:Y:S02]  /*2980*/  HADD2.F32 R121, -RZ, R79.H1_H1 ;  /* 0x3000004fff797230 */ /* 0x000fe40000004100 */
[----:B------:R-:W-:Y:S01]  /*2990*/  FFMA.FTZ R131, R147, R131, R10 ;  /* 0x0000008393837223 */ /* 0x000fe2000001000a */
[----:B------:R-:W-:Y:S01]  /*29a0*/  FMUL.FTZ R130, R133, R136 ;  /* 0x0000008885827220 */ /* 0x000fe20000410000 */
[----:B------:R-:W-:-:S02]  /*29b0*/  HADD2.F32 R133, -RZ, R128.H0_H0 ;  /* 0x20000080ff857230 */ /* 0x000fc40000004100 */
[-CC-:B------:R-:W-:Y:S01]  /*29c0*/  FFMA.FTZ R128, R150, R137.reuse, R138.reuse ;  /* 0x0000008996807223 */ /* 0x180fe2000001008a */
[----:B------:R-:W-:Y:S01]  /*29d0*/  FMUL.FTZ R142, R121, R132 ;  /* 0x00000084798e7220 */ /* 0x000fe20000410000 */
[----:B------:R-:W-:Y:S01]  /*29e0*/  FFMA.FTZ R121, R3, R137, R138 ;  /* 0x0000008903797223 */ /* 0x000fe2000001008a */
[----:B------:R-:W-:Y:S01]  /*29f0*/  FFMA.FTZ R127, R134, R130, R127 ;  /* 0x00000082867f7223 */ /* 0x000fe2000001007f */
[----:B------:R-:W-:Y:S02]  /*2a00*/  HADD2.F32 R143, -RZ, R129.H0_H0 ;  /* 0x20000081ff8f7230 */ /* 0x000fe40000004100 */
[----:B------:R-:W-:Y:S01]  /*2a10*/  FADD.FTZ R128, R149, -R128 ;  /* 0x8000008095807221 */ /* 0x000fe20000010000 */
[--C-:B------:R-:W-:Y:S02]  /*2a20*/  HADD2.F32 R134, -RZ, R78.reuse.H0_H0 ;  /* 0x2000004eff867230 */ /* 0x100fe40000004100 */
[----:B------:R-:W-:Y:S01]  /*2a30*/  FADD.FTZ R121, R148, -R121 ;  /* 0x8000007994797221 */ /* 0x000fe20000010000 */
[----:B------:R-:W-:-:S02]  /*2a40*/  HADD2.F32 R129, -RZ, R78.H1_H1 ;  /* 0x3000004eff817230 */ /* 0x000fc40000004100 */
[----:B------:R-:W-:Y:S01]  /*2a50*/  FMUL.FTZ R131, R131, R136 ;  /* 0x0000008883837220 */ /* 0x000fe20000410000 */
[--C-:B------:R-:W-:Y:S02]  /*2a60*/  HADD2.F32 R132, -RZ, R77.reuse.H0_H0 ;  /* 0x2000004dff847230 */ /* 0x100fe40000004100 */
[----:B------:R-:W-:Y:S01]  /*2a70*/  FMUL.FTZ R135, R134, R135 ;  /* 0x0000008786877220 */ /* 0x000fe20000410000 */
[----:B------:R-:W-:Y:S01]  /*2a80*/  FFMA.FTZ R121, R147, R121, R8 ;  /* 0x0000007993797223 */ /* 0x000fe20000010008 */
[----:B------:R-:W-:Y:S01]  /*2a90*/  FMUL.FTZ R134, R129, R120 ;  /* 0x0000007881867220 */ /* 0x000fe20000410000 */
[----:B------:R-:W-:Y:S01]  /*2aa0*/  FFMA.FTZ R129, R147, R128, R9 ;  /* 0x0000008093817223 */ /* 0x000fe20000010009 */
[-C--:B------:R-:W-:Y:S01]  /*2ab0*/  FFMA.FTZ R126, R143, R131.reuse, R126 ;  /* 0x000000838f7e7223 */ /* 0x080fe2000001007e */
[----:B------:R-:W-:Y:S01]  /*2ac0*/  FMUL.FTZ R132, R132, R131 ;  /* 0x0000008384847220 */ /* 0x000fe20000410000 */
[----:B------:R-:W-:Y:S02]  /*2ad0*/  HADD2.F32 R128, -RZ, R76.H0_H0 ;  /* 0x2000004cff807230 */ /* 0x000fe40000004100 */
[----:B------:R-:W-:Y:S01]  /*2ae0*/  FMUL.FTZ R121, R121, R136 ;  /* 0x0000008879797220 */ /* 0x000fe20000410000 */
[----:B------:R-:W-:-:S02]  /*2af0*/  HADD2.F32 R143, -RZ, R77.H1_H1 ;  /* 0x3000004dff8f7230 */ /* 0x000fc40000004100 */
[----:B------:R-:W-:Y:S01]  /*2b00*/  FMUL.FTZ R120, R129, R136 ;  /* 0x0000008881787220 */ /* 0x000fe20000410000 */
[----:B------:R-:W-:Y:S02]  /*2b10*/  HADD2.F32 R131, -RZ, R76.H1_H1 ;  /* 0x3000004cff837230 */ /* 0x000fe40000004100 */
[-C--:B------:R-:W-:Y:S01]  /*2b20*/  FFMA.FTZ R124, R133, R121.reuse, R124 ;  /* 0x00000079857c7223 */ /* 0x080fe2000001007c */
[----:B------:R-:W-:Y:S01]  /*2b30*/  FMUL.FTZ R128, R128, R121 ;  /* 0x0000007980807220 */ /* 0x000fe20000410000 */
[----:B------:R-:W-:Y:S01]  /*2b40*/  FMUL.FTZ R129, R143, R130 ;  /* 0x000000828f817220 */ /* 0x000fe20000410000 */
[-C--:B------:R-:W-:Y:S01]  /*2b50*/  FFMA.FTZ R125, R200, R120.reuse, R125 ;  /* 0x00000078c87d7223 */ /* 0x080fe2000001007d */
[----:B------:R-:W-:Y:S01]  /*2b60*/  FMUL.FTZ R121, R131, R120 ;  /* 0x0000007883797220 */ /* 0x000fe20000410000 */
[----:B------:R-:W-:Y:S02]  /*2b70*/  F2FP.F16.F32.PACK_AB R131, R142, R141 ;  /* 0x0000008d8e83723e */ /* 0x000fe400000000ff */
[----:B------:R-:W-:-:S02]  /*2b80*/  F2FP.F16.F32.PACK_AB R130, R134, R135 ;  /* 0x000000878682723e */ /* 0x000fc400000000ff */
[----:B------:R-:W-:Y:S02]  /*2b90*/  F2FP.F16.F32.PACK_AB R129, R129, R132 ;  /* 0x000000848181723e */ /* 0x000fe400000000ff */
[----:B------:R-:W-:Y:S01]  /*2ba0*/  F2FP.F16.F32.PACK_AB R128, R121, R128 ;  /* 0x000000807980723e */ /* 0x000fe200000000ff */
[----:B------:R-:W-:Y:S06]  /*2bb0*/  BRA `(.L_x_6415) ;  /* 0x0000000400107947 */ /* 0x000fec0003800000 */
.L_x_6416:
[-CC-:B------:R-:W-:Y:S01]  /*2bc0*/  FFMA.FTZ R96, R165, R137.reuse, R138.reuse ;  /* 0x00000089a5607223 */ /* 0x180fe2000001008a */
[-CC-:B------:R-:W-:Y:S01]  /*2bd0*/  FFMA.FTZ R99, R166, R137.reuse, R138.reuse ;  /* 0x00000089a6637223 */ /* 0x180fe2000001008a */
[-C--:B------:R-:W-:Y:S01]  /*2be0*/  FFMA.FTZ R97, R159, R137.reuse, R138 ;  /* 0x000000899f617223 */ /* 0x080fe2000001008a */
[--C-:B-----5:R-:W-:Y:S02]  /*2bf0*/  HADD2.F32 R102, -RZ, R131.reuse.H1_H1 ;  /* 0x30000083ff667230 */ /* 0x120fe40000004100 */
[----:B------:R-:W-:Y:S01]  /*2c00*/  FADD.FTZ R96, R163, -R96 ;  /* 0x80000060a3607221 */ /* 0x000fe20000010000 */
[----:B------:R-:W-:Y:S02]  /*2c10*/  HADD2.F32 R101, -RZ, R131.H0_H0 ;  /* 0x20000083ff657230 */ /* 0x000fe40000004100 */
[----:B------:R-:W-:Y:S01]  /*2c20*/  FADD.FTZ R97, R160, -R97 ;  /* 0x80000061a0617221 */ /* 0x000fe20000010000 */
[----:B------:R-:W-:Y:S01]  /*2c30*/  FFMA.FTZ R100, R162, R137, R138 ;  /* 0x00000089a2647223 */ /* 0x000fe2000001008a */
[----:B------:R-:W-:Y:S01]  /*2c40*/  FFMA.FTZ R98, R147, R96, R6 ;  /* 0x0000006093627223 */ /* 0x000fe20000010006 */
[----:B------:R-:W-:Y:S01]  /*2c50*/  FADD.FTZ R96, R164, -R99 ;  /* 0x80000063a4607221 */ /* 0x000fe20000010000 */
[----:B------:R-:W-:-:S02]  /*2c60*/  HADD2.F32 R139, -RZ, R130.H0_H0 ;  /* 0x20000082ff8b7230 */ /* 0x000fc40000004100 */
[----:B------:R-:W-:Y:S01]  /*2c70*/  FMUL.FTZ R135, R98, R136 ;  /* 0x0000008862877220 */ /* 0x000fe20000410000 */
[C---:B------:R-:W-:Y:S01]  /*2c80*/  FFMA.FTZ R99, R147.reuse, R96, R7 ;  /* 0x0000006093637223 */ /* 0x040fe20000010007 */
[----:B------:R-:W-:Y:S01]  /*2c90*/  FFMA.FTZ R96, R147, R97, R4 ;  /* 0x0000006193607223 */ /* 0x000fe20000010004 */
[----:B------:R-:W-:Y:S01]  /*2ca0*/  FFMA.FTZ R97, R151, R137, R138 ;  /* 0x0000008997617223 */ /* 0x000fe2000001008a */
[----:B------:R-:W-:Y:S01]  /*2cb0*/  FFMA.FTZ R122, R101, R135, R122 ;  /* 0x00000087657a7223 */ /* 0x000fe2000001007a */
[-C--:B------:R-:W-:Y:S01]  /*2cc0*/  FMUL.FTZ R142, R99, R136.reuse ;  /* 0x00000088638e7220 */ /* 0x080fe20000410000 */
[----:B------:R-:W-:Y:S01]  /*2cd0*/  FMUL.FTZ R133, R96, R136 ;  /* 0x0000008860857220 */ /* 0x000fe20000410000 */
[----:B------:R-:W-:Y:S01]  /*2ce0*/  FADD.FTZ R101, R156, -R97 ;  /* 0x800000619c657221 */ /* 0x000fe20000010000 */
[----:B------:R-:W-:Y:S02]  /*2cf0*/  HADD2.F32 R130, -RZ, R130.H1_H1 ;  /* 0x30000082ff827230 */ /* 0x000fe40000004100 */
[----:B------:R-:W-:Y:S01]  /*2d00*/  FFMA.FTZ R123, R102, R142, R123 ;  /* 0x0000008e667b7223 */ /* 0x000fe2000001007b */
[----:B------:R-:W-:Y:S01]  /*2d10*/  FADD.FTZ R102, R161, -R100 ;  /* 0x80000064a1667221 */ /* 0x000fe20000010000 */
[----:B------:R-:W-:Y:S01]  /*2d20*/  FFMA.FTZ R100, R158, R137, R138 ;  /* 0x000000899e647223 */ /* 0x000fe2000001008a */
[----:B------:R-:W-:Y:S01]  /*2d30*/  FFMA.FTZ R139, R139, R133, R120 ;  /* 0x000000858b8b7223 */ /* 0x000fe20000010078 */
[----:B------:R-:W-:-:S02]  /*2d40*/  HADD2.F32 R120, -RZ, R79.H0_H0 ;  /* 0x2000004fff787230 */ /* 0x000fc40000004100 */
[C---:B------:R-:W-:Y:S01]  /*2d50*/  FFMA.FTZ R97, R147.reuse, R102, R5 ;  /* 0x0000006693617223 */ /* 0x040fe20000010005 */
[----:B------:R-:W-:Y:S01]  /*2d60*/  FFMA.FTZ R102, R147, R101, R10 ;  /* 0x0000006593667223 */ /* 0x000fe2000001000a */
[----:B------:R-:W-:Y:S01]  /*2d70*/  FADD.FTZ R100, R157, -R100 ;  /* 0x800000649d647221 */ /* 0x000fe20000010000 */
[--C-:B------:R-:W-:Y:S02]  /*2d80*/  HADD2.F32 R101, -RZ, R129.reuse.H0_H0 ;  /* 0x20000081ff657230 */ /* 0x100fe40000004100 */
[----:B------:R-:W-:Y:S01]  /*2d90*/  FMUL.FTZ R141, R120, R135 ;  /* 0x00000087788d7220 */ /* 0x000fe20000410000 */
[----:B------:R-:W-:Y:S01]  /*2da0*/  FMUL.FTZ R131, R102, R136 ;  /* 0x0000008866837220 */ /* 0x000fe20000410000 */
[----:B------:R-:W-:Y:S01]  /*2db0*/  FFMA.FTZ R103, R147, R100, R11 ;  /* 0x0000006493677223 */ /* 0x000fe2000001000b */
[----:B------:R-:W-:Y:S02]  /*2dc0*/  HADD2.F32 R100, -RZ, R129.H1_H1 ;  /* 0x30000081ff647230 */ /* 0x000fe40000004100 */
[----:B------:R-:W-:Y:S01]  /*2dd0*/  FMUL.FTZ R132, R97, R136 ;  /* 0x0000008861847220 */ /* 0x000fe20000410000 */
[----:B------:R-:W-:Y:S01]  /*2de0*/  FFMA.FTZ R126, R101, R131, R126 ;  /* 0x00000083657e7223 */ /* 0x000fe2000001007e */
[----:B------:R-:W-:-:S02]  /*2df0*/  HADD2.F32 R101, -RZ, R79.H1_H1 ;  /* 0x3000004fff657230 */ /* 0x000fc40000004100 */
[----:B------:R-:W-:Y:S01]  /*2e00*/  FMUL.FTZ R134, R103, R136 ;  /* 0x0000008867867220 */ /* 0x000fe20000410000 */
[----:B------:R-:W-:Y:S02]  /*2e10*/  HADD2.F32 R120, -RZ, R78.H0_H0 ;  /* 0x2000004eff787230 */ /* 0x000fe40000004100 */
[----:B------:R-:W-:Y:S01]  /*2e20*/  FFMA.FTZ R140, R130, R132, R121 ;  /* 0x00000084828c7223 */ /* 0x000fe20000010079 */
[--C-:B------:R-:W-:Y:S02]  /*2e30*/  HADD2.F32 R129, -RZ, R128.reuse.H0_H0 ;  /* 0x20000080ff817230 */ /* 0x100fe40000004100 */
[----:B------:R-:W-:Y:S01]  /*2e40*/  FMUL.FTZ R200, R101, R142 ;  /* 0x0000008e65c87220 */ /* 0x000fe20000410000 */
[----:B------:R-:W-:Y:S01]  /*2e50*/  FFMA.FTZ R127, R100, R134, R127 ;  /* 0x00000086647f7223 */ /* 0x000fe2000001007f */
[-CC-:B------:R-:W-:Y:S01]  /*2e60*/  FFMA.FTZ R101, R3, R137.reuse, R138.reuse ;  /* 0x0000008903657223 */ /* 0x180fe2000001008a */
[----:B------:R-:W-:Y:S01]  /*2e70*/  FFMA.FTZ R100, R150, R137, R138 ;  /* 0x0000008996647223 */ /* 0x000fe2000001008a */
[----:B------:R-:W-:Y:S01]  /*2e80*/  FMUL.FTZ R135, R120, R133 ;  /* 0x0000008578877220 */ /* 0x000fe20000410000 */
[----:B------:R-:W-:-:S02]  /*2e90*/  HADD2.F32 R130, -RZ, R128.H1_H1 ;  /* 0x30000080ff827230 */ /* 0x000fc40000004100 */
[----:B------:R-:W-:Y:S01]  /*2ea0*/  FADD.FTZ R101, R148, -R101 ;  /* 0x8000006594657221 */ /* 0x000fe20000010000 */
[----:B------:R-:W-:Y:S02]  /*2eb0*/  HADD2.F32 R121, -RZ, R78.H1_H1 ;  /* 0x3000004eff797230 */ /* 0x000fe40000004100 */
[----:B------:R-:W-:Y:S01]  /*2ec0*/  FADD.FTZ R120, R149, -R100 ;  /* 0x8000006495787221 */ /* 0x000fe20000010000 */
[--C-:B------:R-:W-:Y:S02]  /*2ed0*/  HADD2.F32 R128, -RZ, R77.reuse.H0_H0 ;  /* 0x2000004dff807230 */ /* 0x100fe40000004100 */
[C---:B------:R-:W-:Y:S01]  /*2ee0*/  FFMA.FTZ R100, R147.reuse, R101, R8 ;  /* 0x0000006593647223 */ /* 0x040fe20000010008 */
[----:B------:R-:W-:Y:S02]  /*2ef0*/  HADD2.F32 R133, -RZ, R77.H1_H1 ;  /* 0x3000004dff857230 */ /* 0x000fe40000004100 */
[----:B------:R-:W-:Y:S01]  /*2f00*/  FFMA.FTZ R101, R147, R120, R9 ;  /* 0x0000007893657223 */ /* 0x000fe20000010009 */
[----:B------:R-:W-:Y:S01]  /*2f10*/  FMUL.FTZ R142, R121, R132 ;  /* 0x00000084798e7220 */ /* 0x000fe20000410000 */
[----:B------:R-:W-:Y:S01]  /*2f20*/  FMUL.FTZ R132, R128, R131 ;  /* 0x0000008380847220 */ /* 0x000fe20000410000 */
[----:B------:R-:W-:-:S02]  /*2f30*/  HADD2.F32 R120, -RZ, R76.H0_H0 ;  /* 0x2000004cff787230 */ /* 0x000fc40000004100 */
[-C--:B------:R-:W-:Y:S01]  /*2f40*/  FMUL.FTZ R121, R100, R136.reuse ;  /* 0x0000008864797220 */ /* 0x080fe20000410000 */
[----:B------:R-:W-:Y:S02]  /*2f50*/  HADD2.F32 R131, -RZ, R76.H1_H1 ;  /* 0x3000004cff837230 */ /* 0x000fe40000004100 */
[----:B------:R-:W-:Y:S01]  /*2f60*/  FMUL.FTZ R128, R101, R136 ;  /* 0x0000008865807220 */ /* 0x000fe20000410000 */
[----:B------:R-:W-:Y:S01]  /*2f70*/  FMUL.FTZ R133, R133, R134 ;  /* 0x0000008685857220 */ /* 0x000fe20000410000 */
[-C--:B------:R-:W-:Y:S01]  /*2f80*/  FFMA.FTZ R124, R129, R121.reuse, R124 ;  /* 0x00000079817c7223 */ /* 0x080fe2000001007c */
[----:B------:R-:W-:Y:S01]  /*2f90*/  FMUL.FTZ R120, R120, R121 ;  /* 0x0000007978787220 */ /* 0x000fe20000410000 */
[-C--:B------:R-:W-:Y:S01]  /*2fa0*/  FMUL.FTZ R121, R131, R128.reuse ;  /* 0x0000008083797220 */ /* 0x080fe20000410000 */
[----:B------:R-:W-:Y:S01]  /*2fb0*/  FFMA.FTZ R125, R130, R128, R125 ;  /* 0x00000080827d7223 */ /* 0x000fe2000001007d */
[----:B------:R-:W-:Y:S02]  /*2fc0*/  F2FP.F16.F32.PACK_AB R131, R200, R141 ;  /* 0x0000008dc883723e */ /* 0x000fe400000000ff */
[----:B------:R-:W-:-:S02]  /*2fd0*/  F2FP.F16.F32.PACK_AB R130, R142, R135 ;  /* 0x000000878e82723e */ /* 0x000fc400000000ff */
[----:B------:R-:W-:Y:S02]  /*2fe0*/  F2FP.F16.F32.PACK_AB R129, R133, R132 ;  /* 0x000000848581723e */ /* 0x000fe400000000ff */
[----:B------:R-:W-:-:S07]  /*2ff0*/  F2FP.F16.F32.PACK_AB R128, R121, R120 ;  /* 0x000000787980723e */ /* 0x000fce00000000ff */
.L_x_6415:
        /* <DEDUP_REMOVED lines=10> */
[----:B------:R0:W-:Y:S04]  /*30a0*/  @P1 STG.E.128 desc[UR10][R132.64+0x10], R96 ;  /* 0x0000106084001986 */ /* 0x0001e8000c101d0a */
[----:B------:R0:W-:Y:S02]  /*30b0*/  STG.E.128 desc[UR10][R134.64], R128 ;  /* 0x0000008086007986 */ /* 0x0001e4000c101d0a */
.L_x_6412:
[----:B------:R-:W-:Y:S05]  /*30c0*/  BSYNC.RECONVERGENT B0 ;  /* 0x0000000000007941 */ /* 0x000fea0003800200 */
.L_x_6411:
        /* <DEDUP_REMOVED lines=15> */
[--C-:B-----5:R-:W-:Y:S02]  /*31c0*/  HADD2.F32 R139, -RZ, R130.reuse.H0_H0 ;  /* 0x20000082ff8b7230 */ /* 0x120fe40000004100 */
[----:B------:R-:W-:Y:S01]  /*31d0*/  FADD.FTZ R96, R179, -R96 ;  /* 0x80000060b3607221 */ /* 0x000fe20000010000 */
[----:B------:R-:W-:Y:S01]  /*31e0*/  FADD.FTZ R100, R180, -R99 ;  /* 0x80000063b4647221 */ /* 0x000fe20000010000 */
[----:B------:R-:W-:Y:S01]  /*31f0*/  FADD.FTZ R97, R176, -R97 ;  /* 0x80000061b0617221 */ /* 0x000fe20000010000 */
[----:B------:R-:W-:Y:S02]  /*3200*/  HADD2.F32 R130, -RZ, R130.H1_H1 ;  /* 0x30000082ff827230 */ /* 0x000fe40000004100 */
[----:B------:R-:W-:Y:S01]  /*3210*/  FFMA.FTZ R98, R147, R96, R86 ;  /* 0x0000006093627223 */ /* 0x000fe20000010056 */
[----:B------:R-:W-:-:S02]  /*3220*/  HADD2.F32 R96, -RZ, R131.H0_H0 ;  /* 0x20000083ff607230 */ /* 0x000fc40000004100 */
[----:B------:R-:W-:Y:S01]  /*3230*/  FFMA.FTZ R99, R147, R100, R87 ;  /* 0x0000006493637223 */ /* 0x000fe20000010057 */
[----:B------:R-:W-:Y:S01]  /*3240*/  FFMA.FTZ R100, R178, R137, R138 ;  /* 0x00000089b2647223 */ /* 0x000fe2000001008a */
[-C--:B------:R-:W-:Y:S01]  /*3250*/  FMUL.FTZ R135, R98, R136.reuse ;  /* 0x0000008862877220 */ /* 0x080fe20000410000 */
[----:B------:R-:W-:Y:S02]  /*3260*/  HADD2.F32 R131, -RZ, R131.H1_H1 ;  /* 0x30000083ff837230 */ /* 0x000fe40000004100 */
[----:B------:R-:W-:Y:S01]  /*3270*/  FMUL.FTZ R142, R99, R136 ;  /* 0x00000088638e7220 */ /* 0x000fe20000410000 */
[----:B------:R-:W-:Y:S01]  /*3280*/  FADD.FTZ R102, R177, -R100 ;  /* 0x80000064b1667221 */ /* 0x000fe20000010000 */
[----:B------:R-:W-:Y:S01]  /*3290*/  FFMA.FTZ R114, R135, R96, R114 ;  /* 0x0000006087727223 */ /* 0x000fe20000010072 */
[----:B------:R-:W-:Y:S01]  /*32a0*/  FFMA.FTZ R96, R147, R97, R84 ;  /* 0x0000006193607223 */ /* 0x000fe20000010054 */
[-CC-:B------:R-:W-:Y:S01]  /*32b0*/  FFMA.FTZ R97, R171, R137.reuse, R138.reuse ;  /* 0x00000089ab617223 */ /* 0x180fe2000001008a */
[----:B------:R-:W-:Y:S01]  /*32c0*/  FFMA.FTZ R100, R174, R137, R138 ;  /* 0x00000089ae647223 */ /* 0x000fe2000001008a */
[----:B------:R-:W-:Y:S01]  /*32d0*/  FFMA.FTZ R115, R142, R131, R115 ;  /* 0x000000838e737223 */ /* 0x000fe20000010073 */
[----:B------:R-:W-:Y:S01]  /*32e0*/  FMUL.FTZ R133, R96, R136 ;  /* 0x0000008860857220 */ /* 0x000fe20000410000 */
[----:B------:R-:W-:Y:S01]  /*32f0*/  FADD.FTZ R101, R172, -R97 ;  /* 0x80000061ac657221 */ /* 0x000fe20000010000 */
[----:B------:R-:W-:-:S02]  /*3300*/  FFMA.FTZ R97, R147, R102, R85 ;  /* 0x0000006693617223 */ /* 0x000fc40000010055 */
[----:B------:R-:W-:Y:S01]  /*3310*/  FFMA.FTZ R139, R133, R139, R112 ;  /* 0x0000008b858b7223 */ /* 0x000fe20000010070 */
[----:B------:R-:W-:Y:S01]  /*3320*/  FADD.FTZ R112, R173, -R100 ;  /* 0x80000064ad707221 */ /* 0x000fe20000010000 */
[----:B------:R-:W-:Y:S01]  /*3330*/  FFMA.FTZ R102, R147, R101, R82 ;  /* 0x0000006593667223 */ /* 0x000fe20000010052 */
[--C-:B------:R-:W-:Y:S02]  /*3340*/  HADD2.F32 R100, -RZ, R129.reuse.H0_H0 ;  /* 0x20000081ff647230 */ /* 0x100fe40000004100 */
[----:B------:R-:W-:Y:S01]  /*3350*/  FMUL.FTZ R132, R97, R136 ;  /* 0x0000008861847220 */ /* 0x000fe20000410000 */
[----:B------:R-:W-:Y:S01]  /*3360*/  FFMA.FTZ R103, R147, R112, R83 ;  /* 0x0000007093677223 */ /* 0x000fe20000010053 */
[----:B------:R-:W-:Y:S01]  /*3370*/  FMUL.FTZ R131, R102, R136 ;  /* 0x0000008866837220 */ /* 0x000fe20000410000 */
[----:B------:R-:W-:Y:S02]  /*3380*/  HADD2.F32 R129, -RZ, R129.H1_H1 ;  /* 0x30000081ff817230 */ /* 0x000fe40000004100 */
[----:B------:R-:W-:Y:S01]  /*3390*/  FFMA.FTZ R140, R132, R130, R113 ;  /* 0x00000082848c7223 */ /* 0x000fe20000010071 */
[----:B------:R-:W-:Y:S01]  /*33a0*/  FMUL.FTZ R134, R103, R136 ;  /* 0x0000008867867220 */ /* 0x000fe20000410000 */
[----:B------:R-:W-:Y:S01]  /*33b0*/  FFMA.FTZ R118, R131, R100, R118 ;  /* 0x0000006483767223 */ /* 0x000fe20000010076 */
[----:B------:R-:W-:-:S02]  /*33c0*/  HADD2.F32 R101, -RZ, R71.H1_H1 ;  /* 0x30000047ff657230 */ /* 0x000fc40000004100 */
[----:B------:R-:W-:Y:S02]  /*33d0*/  HADD2.F32 R100, -RZ, R71.H0_H0 ;  /* 0x20000047ff647230 */ /* 0x000fe40000004100 */
[----:B------:R-:W-:Y:S01]  /*33e0*/  FFMA.FTZ R119, R134, R129, R119 ;  /* 0x0000008186777223 */ /* 0x000fe20000010077 */
[--C-:B------:R-:W-:Y:S02]  /*33f0*/  HADD2.F32 R112, -RZ, R128.reuse.H0_H0 ;  /* 0x20000080ff707230 */ /* 0x100fe40000004100 */
[----:B------:R-:W-:Y:S01]  /*3400*/  FMUL.FTZ R200, R142, R101 ;  /* 0x000000658ec87220 */ /* 0x000fe20000410000 */
[----:B------:R-:W-:Y:S02]  /*3410*/  HADD2.F32 R129, -RZ, R128.H1_H1 ;  /* 0x30000080ff817230 */ /* 0x000fe40000004100 */
[----:B------:R-:W-:Y:S01]  /*3420*/  FMUL.FTZ R141, R135, R100 ;  /* 0x00000064878d7220 */ /* 0x000fe20000410000 */
[--C-:B------:R-:W-:Y:S02]  /*3430*/  HADD2.F32 R128, -RZ, R70.reuse.H0_H0 ;  /* 0x20000046ff807230 */ /* 0x100fe40000004100 */
[-CC-:B------:R-:W-:Y:S01]  /*3440*/  FFMA.FTZ R101, R167, R137.reuse, R138.reuse ;  /* 0x00000089a7657223 */ /* 0x180fe2000001008a */
[----:B------:R-:W-:Y:S01]  /*3450*/  FFMA.FTZ R100, R170, R137, R138 ;  /* 0x00000089aa647223 */ /* 0x000fe2000001008a */
[----:B------:R-:W-:-:S02]  /*3460*/  HADD2.F32 R113, -RZ, R70.H1_H1 ;  /* 0x30000046ff717230 */ /* 0x000fc40000004100 */
[----:B------:R-:W-:Y:S01]  /*3470*/  FMUL.FTZ R135, R133, R128 ;  /* 0x0000008085877220 */ /* 0x000fe20000410000 */
[----:B------:R-:W-:Y:S01]  /*3480*/  FADD.FTZ R101, R168, -R101 ;  /* 0x80000065a8657221 */ /* 0x000fe20000010000 */
[----:B------:R-:W-:Y:S01]  /*3490*/  FADD.FTZ R128, R169, -R100 ;  /* 0x80000064a9807221 */ /* 0x000fe20000010000 */
[--C-:B------:R-:W-:Y:S02]  /*34a0*/  HADD2.F32 R130, -RZ, R69.reuse.H0_H0 ;  /* 0x20000045ff827230 */ /* 0x100fe40000004100 */
[----:B------:R-:W-:Y:S01]  /*34b0*/  FMUL.FTZ R142, R132, R113 ;  /* 0x00000071848e7220 */ /* 0x000fe20000410000 */
[C---:B------:R-:W-:Y:S01]  /*34c0*/  FFMA.FTZ R100, R147.reuse, R101, R80 ;  /* 0x0000006593647223 */ /* 0x040fe20000010050 */
[----:B------:R-:W-:Y:S01]  /*34d0*/  FFMA.FTZ R101, R147, R128, R81 ;  /* 0x0000008093657223 */ /* 0x000fe20000010051 */
[----:B------:R-:W-:Y:S02]  /*34e0*/  HADD2.F32 R128, -RZ, R68.H0_H0 ;  /* 0x20000044ff807230 */ /* 0x000fe40000004100 */
[----:B------:R-:W-:Y:S01]  /*34f0*/  FMUL.FTZ R132, R131, R130 ;  /* 0x0000008283847220 */ /* 0x000fe20000410000 */
[----:B------:R-:W-:-:S02]  /*3500*/  HADD2.F32 R133, -RZ, R69.H1_H1 ;  /* 0x30000045ff857230 */ /* 0x000fc40000004100 */
[-C--:B------:R-:W-:Y:S01]  /*3510*/  FMUL.FTZ R113, R100, R136.reuse ;  /* 0x0000008864717220 */ /* 0x080fe20000410000 */
[----:B------:R-:W-:Y:S02]  /*3520*/  HADD2.F32 R131, -RZ, R68.H1_H1 ;  /* 0x30000044ff837230 */ /* 0x000fe40000004100 */
[----:B------:R-:W-:Y:S01]  /*3530*/  FMUL.FTZ R130, R101, R136 ;  /* 0x0000008865827220 */ /* 0x000fe20000410000 */
[C---:B------:R-:W-:Y:S01]  /*3540*/  FFMA.FTZ R116, R113.reuse, R112, R116 ;  /* 0x0000007071747223 */ /* 0x040fe20000010074 */
[----:B------:R-:W-:Y:S01]  /*3550*/  FMUL.FTZ R128, R113, R128 ;  /* 0x0000008071807220 */ /* 0x000fe20000410000 */
[----:B------:R-:W-:Y:S01]  /*3560*/  FMUL.FTZ R133, R134, R133 ;  /* 0x0000008586857220 */ /* 0x000fe20000410000 */
[C---:B------:R-:W-:Y:S01]  /*3570*/  FMUL.FTZ R113, R130.reuse, R131 ;  /* 0x0000008382717220 */ /* 0x040fe20000410000 */
[----:B------:R-:W-:Y:S01]  /*3580*/  FFMA.FTZ R117, R130, R129, R117 ;  /* 0x0000008182757223 */ /* 0x000fe20000010075 */
[----:B------:R-:W-:Y:S02]  /*3590*/  F2FP.F16.F32.PACK_AB R131, R200, R141 ;  /* 0x0000008dc883723e */ /* 0x000fe400000000ff */
[----:B------:R-:W-:-:S02]  /*35a0*/  F2FP.F16.F32.PACK_AB R130, R142, R135 ;  /* 0x000000878e82723e */ /* 0x000fc400000000ff */
[----:B------:R-:W-:Y:S02]  /*35b0*/  F2FP.F16.F32.PACK_AB R129, R133, R132 ;  /* 0x000000848581723e */ /* 0x000fe400000000ff */
[----:B------:R-:W-:Y:S01]  /*35c0*/  F2FP.F16.F32.PACK_AB R128, R113, R128 ;  /* 0x000000807180723e */ /* 0x000fe200000000ff */
[----:B------:R-:W-:Y:S06]  /*35d0*/  BRA `(.L_x_6421) ;  /* 0x0000000c00487947 */ /* 0x000fec0003800000 */
.L_x_6420:
[-CC-:B------:R-:W-:Y:S01]  /*35e0*/  FFMA.FTZ R132, R181, R137.reuse, R138.reuse ;  /* 0x00000089b5847223 */ /* 0x180fe2000001008a */
[-CC-:B------:R-:W-:Y:S01]  /*35f0*/  FFMA.FTZ R139, R182, R137.reuse, R138.reuse ;  /* 0x00000089b68b7223 */ /* 0x180fe2000001008a */
[----:B------:R-:W-:Y:S01]  /*3600*/  FFMA.FTZ R133, R175, R137, R138 ;  /* 0x00000089af857223 */ /* 0x000fe2000001008a */
[--C-:B-----5:R-:W-:Y:S02]  /*3610*/  HADD2.F32 R140, -RZ, R130.reuse.H1_H1 ;  /* 0x30000082ff8c7230 */ /* 0x120fe40000004100 */
[----:B------:R-:W-:Y:S01]  /*3620*/  FADD.FTZ R132, R179, -R132 ;  /* 0x80000084b3847221 */ /* 0x000fe20000010000 */
[----:B------:R-:W-:Y:S01]  /*3630*/  FADD.FTZ R134, R180, -R139 ;  /* 0x8000008bb4867221 */ /* 0x000fe20000010000 */
[----:B------:R-:W-:Y:S01]  /*3640*/  FADD.FTZ R133, R176, -R133 ;  /* 0x80000085b0857221 */ /* 0x000fe20000010000 */
[----:B------:R-:W-:Y:S02]  /*3650*/  HADD2.F32 R139, -RZ, R130.H0_H0 ;  /* 0x20000082ff8b7230 */ /* 0x000fe40000004100 */
[----:B------:R-:W-:Y:S01]  /*3660*/  FFMA.FTZ R135, R147, R132, R86 ;  /* 0x0000008493877223 */ /* 0x000fe20000010056 */
[----:B------:R-:W-:-:S02]  /*3670*/  HADD2.F32 R132, -RZ, R131.H0_H0 ;  /* 0x20000083ff847230 */ /* 0x000fc40000004100 */
[----:B------:R-:W-:Y:S01]  /*3680*/  FFMA.FTZ R133, R147, R133, R84 ;  /* 0x0000008593857223 */ /* 0x000fe20000010054 */
[----:B------:R-:W-:Y:S02]  /*3690*/  HADD2.F32 R131, -RZ, R131.H1_H1 ;  /* 0x30000083ff837230 */ /* 0x000fe40000004100 */
[----:B------:R-:W-:Y:S01]  /*36a0*/  FMUL.FTZ R143, R135, R136 ;  /* 0x00000088878f7220 */ /* 0x000fe20000410000 */
[----:B------:R-:W-:Y:S01]  /*36b0*/  FFMA.FTZ R135, R147, R134, R87 ;  /* 0x0000008693877223 */ /* 0x000fe20000010057 */
[----:B------:R-:W-:Y:S02]  /*36c0*/  FMUL.FTZ R141, R133, R136 ;  /* 0x00000088858d7220 */ /* 0x000fe40000410000 */
[----:B------:R-:W-:Y:S01]  /*36d0*/  FFMA.FTZ R114, R143, R132, R114 ;  /* 0x000000848f727223 */ /* 0x000fe20000010072 */
[----:B------:R-:W-:Y:S01]  /*36e0*/  FMUL.FTZ R200, R135, R136 ;  /* 0x0000008887c87220 */ /* 0x000fe20000410000 */
[----:B------:R-:W-:Y:S01]  /*36f0*/  FFMA.FTZ R132, R178, R137, R138 ;  /* 0x00000089b2847223 */ /* 0x000fe2000001008a */
[----:B------:R-:W-:Y:S01]  /*3700*/  FFMA.FTZ R139, R141, R139, R112 ;  /* 0x0000008b8d8b7223 */ /* 0x000fe20000010070 */
[----:B------:R-:W-:Y:S01]  /*3710*/  FFMA.FTZ R112, R174, R137, R138 ;  /* 0x00000089ae707223 */ /* 0x000fe2000001008a */
[----:B------:R-:W-:Y:S01]  /*3720*/  FFMA.FTZ R115, R200, R131, R115 ;  /* 0x00000083c8737223 */ /* 0x000fe20000010073 */
[----:B------:R-:W-:Y:S01]  /*3730*/  FADD.FTZ R132, R177, -R132 ;  /* 0x80000084b1847221 */ /* 0x000fe20000010000 */
[----:B------:R-:W-:Y:S01]  /*3740*/  FFMA.FTZ R131, R171, R137, R138 ;  /* 0x00000089ab837223 */ /* 0x000fe2000001008a */
[----:B------:R-:W-:Y:S01]  /*3750*/  FADD.FTZ R130, R173, -R112 ;  /* 0x80000070ad827221 */ /* 0x000fe20000010000 */
[----:B------:R-:W-:-:S02]  /*3760*/  HADD2.F32 R112, -RZ, R129.H0_H0 ;  /* 0x20000081ff707230 */ /* 0x000fc40000004100 */
[C---:B------:R-:W-:Y:S01]  /*3770*/  FFMA.FTZ R133, R147.reuse, R132, R85 ;  /* 0x0000008493857223 */ /* 0x040fe20000010055 */
[----:B------:R-:W-:Y:S01]  /*3780*/  FADD.FTZ R131, R172, -R131 ;  /* 0x80000083ac837221 */ /* 0x000fe20000010000 */
[----:B------:R-:W-:Y:S01]  /*3790*/  FFMA.FTZ R135, R147, R130, R83 ;  /* 0x0000008293877223 */ /* 0x000fe20000010053 */
[----:B------:R-:W-:Y:S02]  /*37a0*/  HADD2.F32 R129, -RZ, R129.H1_H1 ;  /* 0x30000081ff817230 */ /* 0x000fe40000004100 */
[-C--:B------:R-:W-:Y:S01]  /*37b0*/  FMUL.FTZ R142, R133, R136.reuse ;  /* 0x00000088858e7220 */ /* 0x080fe20000410000 */
[----:B------:R-:W-:Y:S01]  /*37c0*/  FFMA.FTZ R131, R147, R131, R82 ;  /* 0x0000008393837223 */ /* 0x000fe20000010052 */
[----:B------:R-:W-:Y:S01]  /*37d0*/  FMUL.FTZ R134, R135, R136 ;  /* 0x0000008887867220 */ /* 0x000fe20000410000 */
[--C-:B------:R-:W-:Y:S02]  /*37e0*/  HADD2.F32 R130, -RZ, R71.reuse.H0_H0 ;  /* 0x20000047ff827230 */ /* 0x100fe40000004100 */
[----:B------:R-:W-:Y:S01]  /*37f0*/  FFMA.FTZ R140, R142, R140, R113 ;  /* 0x0000008c8e8c7223 */ /* 0x000fe20000010071 */
[----:B------:R-:W-:Y:S01]  /*3800*/  FMUL.FTZ R133, R131, R136 ;  /* 0x0000008883857220 */ /* 0x000fe20000410000 */
[----:B------:R-:W-:-:S02]  /*3810*/  HADD2.F32 R113, -RZ, R71.H1_H1 ;  /* 0x30000047ff717230 */ /* 0x000fc40000004100 */
[----:B------:R-:W-:Y:S01]  /*3820*/  FFMA.FTZ R119, R134, R129, R119 ;  /* 0x0000008186777223 */ /* 0x000fe20000010077 */
[--C-:B------:R-:W-:Y:S02]  /*3830*/  HADD2.F32 R131, -RZ, R128.reuse.H1_H1 ;  /* 0x30000080ff837230 */ /* 0x100fe40000004100 */
[----:B------:R-:W-:Y:S01]  /*3840*/  FFMA.FTZ R118, R133, R112, R118 ;  /* 0x0000007085767223 */ /* 0x000fe20000010076 */
[----:B------:R-:W-:Y:S02]  /*3850*/  HADD2.F32 R112, -RZ, R128.H0_H0 ;  /* 0x20000080ff707230 */ /* 0x000fe40000004100 */
[----:B------:R-:W-:Y:S01]  /*3860*/  FMUL.FTZ R200, R200, R113 ;  /* 0x00000071c8c87220 */ /* 0x000fe20000410000 */
[-CC-:B------:R-:W-:Y:S01]  /*3870*/  FFMA.FTZ R113, R167, R137.reuse, R138.reuse ;  /* 0x00000089a7717223 */ /* 0x180fe2000001008a */
[----:B------:R-:W-:Y:S01]  /*3880*/  FFMA.FTZ R128, R170, R137, R138 ;  /* 0x00000089aa807223 */ /* 0x000fe2000001008a */
[--C-:B------:R-:W-:Y:S02]  /*3890*/  HADD2.F32 R129, -RZ, R70.reuse.H1_H1 ;  /* 0x30000046ff817230 */ /* 0x100fe40000004100 */
[----:B------:R-:W-:Y:S01]  /*38a0*/  FMUL.FTZ R143, R143, R130 ;  /* 0x000000828f8f7220 */ /* 0x000fe20000410000 */
[----:B------:R-:W-:-:S02]  /*38b0*/  HADD2.F32 R132, -RZ, R70.H0_H0 ;  /* 0x20000046ff847230 */ /* 0x000fc40000004100 */
[----:B------:R-:W-:Y:S01]  /*38c0*/  FADD.FTZ R113, R168, -R113 ;  /* 0x80000071a8717221 */ /* 0x000fe20000010000 */
[----:B------:R-:W-:Y:S01]  /*38d0*/  FADD.FTZ R128, R169, -R128 ;  /* 0x80000080a9807221 */ /* 0x000fe20000010000 */
[--C-:B------:R-:W-:Y:S02]  /*38e0*/  HADD2.F32 R130, -RZ, R69.reuse.H0_H0 ;  /* 0x20000045ff827230 */ /* 0x100fe40000004100 */
[----:B------:R-:W-:Y:S01]  /*38f0*/  FMUL.FTZ R142, R142, R129 ;  /* 0x000000818e8e7220 */ /* 0x000fe20000410000 */
[C---:B------:R-:W-:Y:S01]  /*3900*/  FFMA.FTZ R113, R147.reuse, R113, R80 ;  /* 0x0000007193717223 */ /* 0x040fe20000010050 */
[----:B------:R-:W-:Y:S01]  /*3910*/  FFMA.FTZ R129, R147, R128, R81 ;  /* 0x0000008093817223 */ /* 0x000fe20000010051 */
[----:B------:R-:W-:Y:S01]  /*3920*/  FMUL.FTZ R141, R141, R132 ;  /* 0x000000848d8d7220 */ /* 0x000fe20000410000 */
[----:B------:R-:W-:Y:S01]  /*3930*/  FMUL.FTZ R132, R133, R130 ;  /* 0x0000008285847220 */ /* 0x000fe20000410000 */
[----:B------:R-:W-:Y:S02]  /*3940*/  HADD2.F32 R135, -RZ, R69.H1_H1 ;  /* 0x30000045ff877230 */ /* 0x000fe40000004100 */
[----:B------:R-:W-:Y:S01]  /*3950*/  FMUL.FTZ R113, R113, R136 ;  /* 0x0000008871717220 */ /* 0x000fe20000410000 */
[----:B------:R-:W-:-:S02]  /*3960*/  HADD2.F32 R128, -RZ, R68.H0_H0 ;  /* 0x20000044ff807230 */ /* 0x000fc40000004100 */
[----:B------:R-:W-:Y:S01]  /*3970*/  FMUL.FTZ R130, R129, R136 ;  /* 0x0000008881827220 */ /* 0x000fe20000410000 */
[----:B------:R-:W-:Y:S02]  /*3980*/  HADD2.F32 R133, -RZ, R68.H1_H1 ;  /* 0x30000044ff857230 */ /* 0x000fe40000004100 */
[----:B------:R-:W-:Y:S01]  /*3990*/  FMUL.FTZ R129, R134, R135 ;  /* 0x0000008786817220 */ /* 0x000fe20000410000 */
[C---:B------:R-:W-:Y:S01]  /*39a0*/  FFMA.FTZ R116, R113.reuse, R112, R116 ;  /* 0x0000007071747223 */ /* 0x040fe20000010074 */
[----:B------:R-:W-:Y:S01]  /*39b0*/  FMUL.FTZ R128, R113, R128 ;  /* 0x0000008071807220 */ /* 0x000fe20000410000 */
[C---:B------:R-:W-:Y:S01]  /*39c0*/  FFMA.FTZ R117, R130.reuse, R131, R117 ;  /* 0x0000008382757223 */ /* 0x040fe20000010075 */
[----:B------:R-:W-:Y:S01]  /*39d0*/  FMUL.FTZ R133, R130, R133 ;  /* 0x0000008582857220 */ /* 0x000fe20000410000 */
[----:B------:R-:W-:Y:S02]  /*39e0*/  F2FP.F16.F32.PACK_AB R131, R200, R143 ;  /* 0x0000008fc883723e */ /* 0x000fe400000000ff */
[----:B------:R-:W-:-:S02]  /*39f0*/  F2FP.F16.F32.PACK_AB R130, R142, R141 ;  /* 0x0000008d8e82723e */ /* 0x000fc400000000ff */
[----:B------:R-:W-:Y:S02]  /*3a00*/  F2FP.F16.F32.PACK_AB R129, R129, R132 ;  /* 0x000000848181723e */ /* 0x000fe400000000ff */
[----:B------:R-:W-:Y:S01]  /*3a10*/  F2FP.F16.F32.PACK_AB R128, R133, R128 ;  /* 0x000000808580723e */ /* 0x000fe200000000ff */
[----:B------:R-:W-:Y:S06]  /*3a20*/  BRA `(.L_x_6421) ;  /* 0x0000000800347947 */ /* 0x000fec0003800000 */
.L_x_6419:
[----:B------:R-:W0:Y:S02]  /*3a30*/  LDC.64 R132, c[0x0][0x478] ;  /* 0x00011e00ff847b82 */ /* 0x000e240000000a00 */
[----:B0-----:R-:W-:-:S04]  /*3a40*/  ISETP.NE.U32.AND P1, PT, R132, RZ, PT ;  /* 0x000000ff8400720c */ /* 0x001fc80003f25070 */
[----:B------:R-:W-:-:S13]  /*3a50*/  ISETP.NE.AND.EX P1, PT, R133, RZ, PT, P1 ;  /* 0x000000ff8500720c */ /* 0x000fda0003f25310 */
[----:B------:R-:W-:Y:S05]  /*3a60*/  @!P1 BRA `(.L_x_6422) ;  /* 0x0000000400149947 */ /* 0x000fea0003800000 */
[-CC-:B------:R-:W-:Y:S01]  /*3a70*/  FFMA.FTZ R96, R181, R137.reuse, R138.reuse ;  /* 0x00000089b5607223 */ /* 0x180fe2000001008a */
[-CC-:B------:R-:W-:Y:S01]  /*3a80*/  FFMA.FTZ R99, R182, R137.reuse, R138.reuse ;  /* 0x00000089b6637223 */ /* 0x180fe2000001008a */
[-C--:B------:R-:W-:Y:S01]  /*3a90*/  FFMA.FTZ R97, R175, R137.reuse, R138 ;  /* 0x00000089af617223 */ /* 0x080fe2000001008a */
[--C-:B-----5:R-:W-:Y:S02]  /*3aa0*/  HADD2.F32 R102, -RZ, R131.reuse.H1_H1 ;  /* 0x30000083ff667230 */ /* 0x120fe40000004100 */
[----:B------:R-:W-:Y:S01]  /*3ab0*/  FADD.FTZ R96, R179, -R96 ;  /* 0x80000060b3607221 */ /* 0x000fe20000010000 */
[----:B------:R-:W-:Y:S01]  /*3ac0*/  FADD.FTZ R100, R180, -R99 ;  /* 0x80000063b4647221 */ /* 0x000fe20000010000 */
[----:B------:R-:W-:Y:S02]  /*3ad0*/  HADD2.F32 R101, -RZ, R131.H0_H0 ;  /* 0x20000083ff657230 */ /* 0x000fe40000004100 */
[C---:B------:R-:W-:Y:S01]  /*3ae0*/  FMUL.FTZ R98, R147.reuse, R96 ;  /* 0x0000006093627220 */ /* 0x040fe20000410000 */
[----:B------:R-:W-:Y:S01]  /*3af0*/  FADD.FTZ R96, R176, -R97 ;  /* 0x80000061b0607221 */ /* 0x000fe20000010000 */
[----:B------:R-:W-:Y:S01]  /*3b00*/  FMUL.FTZ R99, R147, R100 ;  /* 0x0000006493637220 */ /* 0x000fe20000410000 */
[----:B------:R-:W-:Y:S01]  /*3b10*/  FFMA.FTZ R100, R178, R137, R138 ;  /* 0x00000089b2647223 */ /* 0x000fe2000001008a */
[----:B------:R-:W-:-:S02]  /*3b20*/  HADD2.F32 R139, -RZ, R130.H0_H0 ;  /* 0x20000082ff8b7230 */ /* 0x000fc40000004100 */
[----:B------:R-:W-:Y:S01]  /*3b30*/  FMUL.FTZ R96, R147, R96 ;  /* 0x0000006093607220 */ /* 0x000fe20000410000 */
[-C--:B------:R-:W-:Y:S01]  /*3b40*/  FMUL.FTZ R132, R99, R136.reuse ;  /* 0x0000008863847220 */ /* 0x080fe20000410000 */
[-C--:B------:R-:W-:Y:S01]  /*3b50*/  FFMA.FTZ R97, R171, R137.reuse, R138 ;  /* 0x00000089ab617223 */ /* 0x080fe2000001008a */
[----:B------:R-:W-:Y:S01]  /*3b60*/  FADD.FTZ R134, R177, -R100 ;  /* 0x80000064b1867221 */ /* 0x000fe20000010000 */
[----:B------:R-:W-:Y:S01]  /*3b70*/  FMUL.FTZ R131, R96, R136 ;  /* 0x0000008860837220 */ /* 0x000fe20000410000 */
[----:B------:R-:W-:Y:S01]  /*3b80*/  FFMA.FTZ R100, R174, R137, R138 ;  /* 0x00000089ae647223 */ /* 0x000fe2000001008a */
[----:B------:R-:W-:Y:S01]  /*3b90*/  FFMA.FTZ R115, R102, R132, R115 ;  /* 0x0000008466737223 */ /* 0x000fe20000010073 */
[----:B------:R-:W-:Y:S01]  /*3ba0*/  FADD.FTZ R102, R172, -R97 ;  /* 0x80000061ac667221 */ /* 0x000fe20000010000 */
[----:B------:R-:W-:Y:S01]  /*3bb0*/  FFMA.FTZ R139, R139, R131, R112 ;  /* 0x000000838b8b7223 */ /* 0x000fe20000010070 */
[----:B------:R-:W-:Y:S01]  /*3bc0*/  FMUL.FTZ R97, R147, R134 ;  /* 0x0000008693617220 */ /* 0x000fe20000410000 */
[----:B------:R-:W-:Y:S01]  /*3bd0*/  FADD.FTZ R112, R173, -R100 ;  /* 0x80000064ad707221 */ /* 0x000fe20000010000 */
[----:B------:R-:W-:-:S02]  /*3be0*/  HADD2.F32 R130, -RZ, R130.H1_H1 ;  /* 0x30000082ff827230 */ /* 0x000fc40000004100 */
[-C--:B------:R-:W-:Y:S01]  /*3bf0*/  FMUL.FTZ R133, R98, R136.reuse ;  /* 0x0000008862857220 */ /* 0x080fe20000410000 */
[----:B------:R-:W-:Y:S01]  /*3c00*/  FMUL.FTZ R100, R97, R136 ;  /* 0x0000008861647220 */ /* 0x000fe20000410000 */
[C---:B------:R-:W-:Y:S01]  /*3c10*/  FMUL.FTZ R103, R147.reuse, R112 ;  /* 0x0000007093677220 */ /* 0x040fe20000410000 */
[----:B------:R-:W-:Y:S02]  /*3c20*/  HADD2.F32 R112, -RZ, R129.H1_H1 ;  /* 0x30000081ff707230 */ /* 0x000fe40000004100 */
[----:B------:R-:W-:Y:S01]  /*3c30*/  FMUL.FTZ R102, R147, R102 ;  /* 0x0000006693667220 */ /* 0x000fe20000410000 */
[----:B------:R-:W-:Y:S01]  /*3c40*/  FFMA.FTZ R140, R130, R100, R113 ;  /* 0x00000064828c7223 */ /* 0x000fe20000010071 */
[----:B------:R-:W-:Y:S01]  /*3c50*/  FMUL.FTZ R130, R103, R136 ;  /* 0x0000008867827220 */ /* 0x000fe20000410000 */
[----:B------:R-:W-:Y:S02]  /*3c60*/  HADD2.F32 R113, -RZ, R71.H1_H1 ;  /* 0x30000047ff717230 */ /* 0x000fe40000004100 */
[----:B------:R-:W-:Y:S01]  /*3c70*/  FFMA.FTZ R114, R101, R133, R114 ;  /* 0x0000008565727223 */ /* 0x000fe20000010072 */
[----:B------:R-:W-:-:S02]  /*3c80*/  HADD2.F32 R135, -RZ, R129.H0_H0 ;  /* 0x20000081ff877230 */ /* 0x000fc40000004100 */
[----:B------:R-:W-:Y:S01]  /*3c90*/  FMUL.FTZ R101, R102, R136 ;  /* 0x0000008866657220 */ /* 0x000fe20000410000 */
[----:B------:R-:W-:Y:S02]  /*3ca0*/  HADD2.F32 R134, -RZ, R71.H0_H0 ;  /* 0x20000047ff867230 */ /* 0x000fe40000004100 */
[----:B------:R-:W-:Y:S01]  /*3cb0*/  FFMA.FTZ R119, R112, R130, R119 ;  /* 0x0000008270777223 */ /* 0x000fe20000010077 */
[----:B------:R-:W-:Y:S02]  /*3cc0*/  HADD2.F32 R112, -RZ, R70.H0_H0 ;  /* 0x20000046ff707230 */ /* 0x000fe40000004100 */
[----:B------:R-:W-:Y:S01]  /*3cd0*/  FMUL.FTZ R142, R113, R132 ;  /* 0x00000084718e7220 */ /* 0x000fe20000410000 */
[--C-:B------:R-:W-:Y:S02]  /*3ce0*/  HADD2.F32 R141, -RZ, R128.reuse.H0_H0 ;  /* 0x20000080ff8d7230 */ /* 0x100fe40000004100 */
[----:B------:R-:W-:Y:S01]  /*3cf0*/  FFMA.FTZ R113, R167, R137, R138 ;  /* 0x00000089a7717223 */ /* 0x000fe2000001008a */
[----:B------:R-:W-:-:S02]  /*3d00*/  HADD2.F32 R200, -RZ, R128.H1_H1 ;  /* 0x30000080ffc87230 */ /* 0x000fc40000004100 */
[----:B------:R-:W-:Y:S01]  /*3d10*/  FFMA.FTZ R118, R135, R101, R118 ;  /* 0x0000006587767223 */ /* 0x000fe20000010076 */
[----:B------:R-:W-:Y:S01]  /*3d20*/  FFMA.FTZ R128, R170, R137, R138 ;  /* 0x00000089aa807223 */ /* 0x000fe2000001008a */
[----:B------:R-:W-:Y:S01]  /*3d30*/  FMUL.FTZ R135, R134, R133 ;  /* 0x0000008586877220 */ /* 0x000fe20000410000 */
[----:B------:R-:W-:Y:S02]  /*3d40*/  HADD2.F32 R129, -RZ, R70.H1_H1 ;  /* 0x30000046ff817230 */ /* 0x000fe40000004100 */
[----:B------:R-:W-:Y:S01]  /*3d50*/  FMUL.FTZ R133, R112, R131 ;  /* 0x0000008370857220 */ /* 0x000fe20000410000 */
[--C-:B------:R-:W-:Y:S02]  /*3d60*/  HADD2.F32 R132, -RZ, R69.reuse.H0_H0 ;  /* 0x20000045ff847230 */ /* 0x100fe40000004100 */
[----:B------:R-:W-:Y:S01]  /*3d70*/  FADD.FTZ R112, R168, -R113 ;  /* 0x80000071a8707221 */ /* 0x000fe20000010000 */
[----:B------:R-:W-:Y:S01]  /*3d80*/  FADD.FTZ R128, R169, -R128 ;  /* 0x80000080a9807221 */ /* 0x000fe20000010000 */
[----:B------:R-:W-:Y:S01]  /*3d90*/  FMUL.FTZ R134, R129, R100 ;  /* 0x0000006481867220 */ /* 0x000fe20000410000 */
[----:B------:R-:W-:-:S02]  /*3da0*/  HADD2.F32 R143, -RZ, R69.H1_H1 ;  /* 0x30000045ff8f7230 */ /* 0x000fc40000004100 */
[----:B------:R-:W-:Y:S01]  /*3db0*/  FMUL.FTZ R129, R132, R101 ;  /* 0x0000006584817220 */ /* 0x000fe20000410000 */
[C---:B------:R-:W-:Y:S01]  /*3dc0*/  FMUL.FTZ R100, R147.reuse, R112 ;  /* 0x0000007093647220 */ /* 0x040fe20000410000 */
[----:B------:R-:W-:Y:S01]  /*3dd0*/  FMUL.FTZ R101, R147, R128 ;  /* 0x0000008093657220 */ /* 0x000fe20000410000 */
[--C-:B------:R-:W-:Y:S02]  /*3de0*/  HADD2.F32 R128, -RZ, R68.reuse.H0_H0 ;  /* 0x20000044ff807230 */ /* 0x100fe40000004100 */
[----:B------:R-:W-:Y:S01]  /*3df0*/  FMUL.FTZ R132, R143, R130 ;  /* 0x000000828f847220 */ /* 0x000fe20000410000 */
[-C--:B------:R-:W-:Y:S01]  /*3e00*/  FMUL.FTZ R113, R100, R136.reuse ;  /* 0x0000008864717220 */ /* 0x080fe20000410000 */
[----:B------:R-:W-:Y:S02]  /*3e10*/  HADD2.F32 R131, -RZ, R68.H1_H1 ;  /* 0x30000044ff837230 */ /* 0x000fe40000004100 */
[----:B------:R-:W-:Y:S01]  /*3e20*/  FMUL.FTZ R112, R101, R136 ;  /* 0x0000008865707220 */ /* 0x000fe20000410000 */
[----:B------:R-:W-:Y:S01]  /*3e30*/  F2FP.F16.F32.PACK_AB R130, R134, R133 ;  /* 0x000000858682723e */ /* 0x000fe200000000ff */
[-C--:B------:R-:W-:Y:S01]  /*3e40*/  FFMA.FTZ R116, R141, R113.reuse, R116 ;  /* 0x000000718d747223 */ /* 0x080fe20000010074 */
[----:B------:R-:W-:Y:S01]  /*3e50*/  FMUL.FTZ R128, R128, R113 ;  /* 0x0000007180807220 */ /* 0x000fe20000410000 */
[-C--:B------:R-:W-:Y:S01]  /*3e60*/  FMUL.FTZ R113, R131, R112.reuse ;  /* 0x0000007083717220 */ /* 0x080fe20000410000 */
[----:B------:R-:W-:Y:S01]  /*3e70*/  FFMA.FTZ R117, R200, R112, R117 ;  /* 0x00000070c8757223 */ /* 0x000fe20000010075 */
[----:B------:R-:W-:-:S02]  /*3e80*/  F2FP.F16.F32.PACK_AB R131, R142, R135 ;  /* 0x000000878e83723e */ /* 0x000fc400000000ff */
[----:B------:R-:W-:Y:S02]  /*3e90*/  F2FP.F16.F32.PACK_AB R129, R132, R129 ;  /* 0x000000818481723e */ /* 0x000fe400000000ff */
[----:B------:R-:W-:Y:S01]  /*3ea0*/  F2FP.F16.F32.PACK_AB R128, R113, R128 ;  /* 0x000000807180723e */ /* 0x000fe200000000ff */
[----:B------:R-:W-:Y:S06]  /*3eb0*/  BRA `(.L_x_6421) ;  /* 0x0000000400107947 */ /* 0x000fec0003800000 */
.L_x_6422:
[-CC-:B------:R-:W-:Y:S01]  /*3ec0*/  FFMA.FTZ R132, R181, R137.reuse, R138.reuse ;  /* 0x00000089b5847223 */ /* 0x180fe2000001008a */
[-CC-:B------:R-:W-:Y:S01]  /*3ed0*/  FFMA.FTZ R141, R182, R137.reuse, R138.reuse ;  /* 0x00000089b68d7223 */ /* 0x180fe2000001008a */
[----:B------:R-:W-:Y:S01]  /*3ee0*/  FFMA.FTZ R133, R175, R137, R138 ;  /* 0x00000089af857223 */ /* 0x000fe2000001008a */
[----:B-----5:R-:W-:Y:S02]  /*3ef0*/  HADD2.F32 R139, -RZ, R131.H0_H0 ;  /* 0x20000083ff8b7230 */ /* 0x020fe40000004100 */
[----:B------:R-:W-:Y:S01]  /*3f00*/  FADD.FTZ R132, R179, -R132 ;  /* 0x80000084b3847221 */ /* 0x000fe20000010000 */
[----:B------:R-:W-:-:S03]  /*3f10*/  FADD.FTZ R134, R180, -R141 ;  /* 0x8000008db4867221 */ /* 0x000fc60000010000 */
[C---:B------:R-:W-:Y:S01]  /*3f20*/  FMUL.FTZ R135, R147.reuse, R132 ;  /* 0x0000008493877220 */ /* 0x040fe20000410000 */
[----:B------:R-:W-:Y:S01]  /*3f30*/  FADD.FTZ R132, R176, -R133 ;  /* 0x80000085b0847221 */ /* 0x000fe20000010000 */
[----:B------:R-:W-:Y:S01]  /*3f40*/  FMUL.FTZ R133, R147, R134 ;  /* 0x0000008693857220 */ /* 0x000fe20000410000 */
[----:B------:R-:W-:Y:S02]  /*3f50*/  HADD2.F32 R134, -RZ, R131.H1_H1 ;  /* 0x30000083ff867230 */ /* 0x000fe40000004100 */
[----:B------:R-:W-:Y:S01]  /*3f60*/  FMUL.FTZ R143, R135, R136 ;  /* 0x00000088878f7220 */ /* 0x000fe20000410000 */
[----:B------:R-:W-:Y:S01]  /*3f70*/  FMUL.FTZ R131, R147, R132 ;  /* 0x0000008493837220 */ /* 0x000fe20000410000 */
[----:B------:R-:W-:Y:S01]  /*3f80*/  FMUL.FTZ R200, R133, R136 ;  /* 0x0000008885c87220 */ /* 0x000fe20000410000 */
[----:B------:R-:W-:Y:S01]  /*3f90*/  FFMA.FTZ R132, R178, R137, R138 ;  /* 0x00000089b2847223 */ /* 0x000fe2000001008a */
[----:B------:R-:W-:Y:S01]  /*3fa0*/  FFMA.FTZ R114, R139, R143, R114 ;  /* 0x0000008f8b727223 */ /* 0x000fe20000010072 */
[----:B------:R-:W-:-:S02]  /*3fb0*/  HADD2.F32 R139, -RZ, R130.H0_H0 ;  /* 0x20000082ff8b7230 */ /* 0x000fc40000004100 */
[----:B------:R-:W-:Y:S01]  /*3fc0*/  FFMA.FTZ R115, R134, R200, R115 ;  /* 0x000000c886737223 */ /* 0x000fe20000010073 */
[----:B------:R-:W-:Y:S01]  /*3fd0*/  FADD.FTZ R134, R177, -R132 ;  /* 0x80000084b1867221 */ /* 0x000fe20000010000 */
[-CC-:B------:R-:W-:Y:S01]  /*3fe0*/  FFMA.FTZ R132, R174, R137.reuse, R138.reuse ;  /* 0x00000089ae847223 */ /* 0x180fe2000001008a */
[----:B------:R-:W-:Y:S01]  /*3ff0*/  FMUL.FTZ R141, R131, R136 ;  /* 0x00000088838d7220 */ /* 0x000fe20000410000 */
[----:B------:R-:W-:Y:S01]  /*4000*/  FFMA.FTZ R131, R171, R137, R138 ;  /* 0x00000089ab837223 */ /* 0x000fe2000001008a */
[----:B------:R-:W-:Y:S01]  /*4010*/  FMUL.FTZ R133, R147, R134 ;  /* 0x0000008693857220 */ /* 0x000fe20000410000 */
[----:B------:R-:W-:Y:S01]  /*4020*/  FADD.FTZ R132, R173, -R132 ;  /* 0x80000084ad847221 */ /* 0x000fe20000010000 */
[----:B------:R-:W-:Y:S01]  /*4030*/  FFMA.FTZ R139, R139, R141, R112 ;  /* 0x0000008d8b8b7223 */ /* 0x000fe20000010070 */
[----:B------:R-:W-:Y:S01]  /*4040*/  FADD.FTZ R112, R172, -R131 ;  /* 0x80000083ac707221 */ /* 0x000fe20000010000 */
[----:B------:R-:W-:Y:S02]  /*4050*/  HADD2.F32 R130, -RZ, R130.H1_H1 ;  /* 0x30000082ff827230 */ /* 0x000fe40000004100 */
[----:B------:R-:W-:Y:S01]  /*4060*/  FMUL.FTZ R142, R133, R136 ;  /* 0x00000088858e7220 */ /* 0x000fe20000410000 */
[C---:B------:R-:W-:Y:S01]  /*4070*/  FMUL.FTZ R135, R147.reuse, R132 ;  /* 0x0000008493877220 */ /* 0x040fe20000410000 */
[----:B------:R-:W-:Y:S01]  /*4080*/  FMUL.FTZ R131, R147, R112 ;  /* 0x0000007093837220 */ /* 0x000fe20000410000 */
[----:B------:R-:W-:-:S02]  /*4090*/  HADD2.F32 R112, -RZ, R129.H1_H1 ;  /* 0x30000081ff707230 */ /* 0x000fc40000004100 */
[----:B------:R-:W-:Y:S01]  /*40a0*/  FFMA.FTZ R140, R130, R142, R113 ;  /* 0x0000008e828c7223 */ /* 0x000fe20000010071 */
[-C--:B------:R-:W-:Y:S01]  /*40b0*/  FMUL.FTZ R134, R135, R136.reuse ;  /* 0x0000008887867220 */ /* 0x080fe20000410000 */
[--C-:B------:R-:W-:Y:S02]  /*40c0*/  HADD2.F32 R113, -RZ, R71.reuse.H1_H1 ;  /* 0x30000047ff717230 */ /* 0x100fe40000004100 */
[----:B------:R-:W-:Y:S01]  /*40d0*/  FMUL.FTZ R131, R131, R136 ;  /* 0x0000008883837220 */ /* 0x000fe20000410000 */
[----:B------:R-:W-:Y:S02]  /*40e0*/  HADD2.F32 R132, -RZ, R71.H0_H0 ;  /* 0x20000047ff847230 */ /* 0x000fe40000004100 */
[----:B------:R-:W-:Y:S01]  /*40f0*/  FFMA.FTZ R119, R112, R134, R119 ;  /* 0x0000008670777223 */ /* 0x000fe20000010077 */
[----:B------:R-:W-:Y:S02]  /*4100*/  HADD2.F32 R133, -RZ, R129.H0_H0 ;  /* 0x20000081ff857230 */ /* 0x000fe40000004100 */
[----:B------:R-:W-:Y:S01]  /*4110*/  FMUL.FTZ R200, R113, R200 ;  /* 0x000000c871c87220 */ /* 0x000fe20000410000 */
[----:B------:R-:W-:-:S02]  /*4120*/  HADD2.F32 R112, -RZ, R70.H0_H0 ;  /* 0x20000046ff707230 */ /* 0x000fc40000004100 */
[--C-:B------:R-:W-:Y:S01]  /*4130*/  FFMA.FTZ R113, R167, R137, R138.reuse ;  /* 0x00000089a7717223 */ /* 0x100fe2000001008a */
[--C-:B------:R-:W-:Y:S02]  /*4140*/  HADD2.F32 R129, -RZ, R128.reuse.H0_H0 ;  /* 0x20000080ff817230 */ /* 0x100fe40000004100 */
[----:B------:R-:W-:Y:S01]  /*4150*/  FMUL.FTZ R143, R132, R143 ;  /* 0x0000008f848f7220 */ /* 0x000fe20000410000 */
[----:B------:R-:W-:Y:S02]  /*4160*/  HADD2.F32 R130, -RZ, R128.H1_H1 ;  /* 0x30000080ff827230 */ /* 0x000fe40000004100 */
[----:B------:R-:W-:Y:S01]  /*4170*/  FFMA.FTZ R128, R170, R137, R138 ;  /* 0x00000089aa807223 */ /* 0x000fe2000001008a */
[----:B------:R-:W-:Y:S02]  /*4180*/  HADD2.F32 R132, -RZ, R69.H0_H0 ;  /* 0x20000045ff847230 */ /* 0x000fe40000004100 */
[----:B------:R-:W-:Y:S01]  /*4190*/  FMUL.FTZ R141, R112, R141 ;  /* 0x0000008d708d7220 */ /* 0x000fe20000410000 */
[----:B------:R-:W-:Y:S01]  /*41a0*/  FFMA.FTZ R118, R133, R131, R118 ;  /* 0x0000008385767223 */ /* 0x000fe20000010076 */
[----:B------:R-:W-:Y:S01]  /*41b0*/  FADD.FTZ R112, R168, -R113 ;  /* 0x80000071a8707221 */ /* 0x000fe20000010000 */
[----:B------:R-:W-:Y:S01]  /*41c0*/  FADD.FTZ R128, R169, -R128 ;  /* 0x80000080a9807221 */ /* 0x000fe20000010000 */
[----:B------:R-:W-:-:S02]  /*41d0*/  HADD2.F32 R133, -RZ, R70.H1_H1 ;  /* 0x30000046ff857230 */ /* 0x000fc40000004100 */
[----:B------:R-:W-:Y:S01]  /*41e0*/  FMUL.FTZ R132, R132, R131 ;  /* 0x0000008384847220 */ /* 0x000fe20000410000 */
[C---:B------:R-:W-:Y:S01]  /*41f0*/  FMUL.FTZ R113, R147.reuse, R112 ;  /* 0x0000007093717220 */ /* 0x040fe20000410000 */
[----:B------:R-:W-:Y:S01]  /*4200*/  FMUL.FTZ R131, R147, R128 ;  /* 0x0000008093837220 */ /* 0x000fe20000410000 */
[----:B------:R-:W-:Y:S02]  /*4210*/  HADD2.F32 R135, -RZ, R69.H1_H1 ;  /* 0x30000045ff877230 */ /* 0x000fe40000004100 */
[----:B------:R-:W-:Y:S01]  /*4220*/  FMUL.FTZ R142, R133, R142 ;  /* 0x0000008e858e7220 */ /* 0x000fe20000410000 */
[--C-:B------:R-:W-:Y:S02]  /*4230*/  HADD2.F32 R112, -RZ, R68.reuse.H0_H0 ;  /* 0x20000044ff707230 */ /* 0x100fe40000004100 */
[-C--:B------:R-:W-:Y:S01]  /*4240*/  FMUL.FTZ R113, R113, R136.reuse ;  /* 0x0000008871717220 */ /* 0x080fe20000410000 */
[----:B------:R-:W-:Y:S02]  /*4250*/  HADD2.F32 R133, -RZ, R68.H1_H1 ;  /* 0x30000044ff857230 */ /* 0x000fe40000004100 */
[----:B------:R-:W-:Y:S01]  /*4260*/  FMUL.FTZ R128, R131, R136 ;  /* 0x0000008883807220 */ /* 0x000fe20000410000 */
[----:B------:R-:W-:Y:S01]  /*4270*/  FMUL.FTZ R135, R135, R134 ;  /* 0x0000008687877220 */ /* 0x000fe20000410000 */
[-C--:B------:R-:W-:Y:S01]  /*4280*/  FMUL.FTZ R112, R112, R113.reuse ;  /* 0x0000007170707220 */ /* 0x080fe20000410000 */
[----:B------:R-:W-:Y:S01]  /*4290*/  FFMA.FTZ R116, R129, R113, R116 ;  /* 0x0000007181747223 */ /* 0x000fe20000010074 */
[-C--:B------:R-:W-:Y:S01]  /*42a0*/  FMUL.FTZ R133, R133, R128.reuse ;  /* 0x0000008085857220 */ /* 0x080fe20000410000 */
[----:B------:R-:W-:Y:S01]  /*42b0*/  FFMA.FTZ R117, R130, R128, R117 ;  /* 0x0000008082757223 */ /* 0x000fe20000010075 */
[----:B------:R-:W-:-:S02]  /*42c0*/  F2FP.F16.F32.PACK_AB R131, R200, R143 ;  /* 0x0000008fc883723e */ /* 0x000fc400000000ff */
[----:B------:R-:W-:Y:S02]  /*42d0*/  F2FP.F16.F32.PACK_AB R130, R142, R141 ;  /* 0x0000008d8e82723e */ /* 0x000fe400000000ff */
[----:B------:R-:W-:Y:S02]  /*42e0*/  F2FP.F16.F32.PACK_AB R129, R135, R132 ;  /* 0x000000848781723e */ /* 0x000fe400000000ff */
[----:B------:R-:W-:-:S07]  /*42f0*/  F2FP.F16.F32.PACK_AB R128, R133, R112 ;  /* 0x000000708580723e */ /* 0x000fce00000000ff */
.L_x_6421:
[----:B------:R-:W0:Y:S08]  /*4300*/  @P1 LDC.64 R132, c[0x0][0x478] ;  /* 0x00011e00ff841b82 */ /* 0x000e300000000a00 */
[----:B------:R-:W1:Y:S01]  /*4310*/  LDC.64 R112, c[0x0][0x468] ;  /* 0x00011a00ff707b82 */ /* 0x000e620000000a00 */
[----:B0-----:R-:W-:-:S05]  /*4320*/  @P1 IMAD.WIDE.U32 R132, R0, 0x20, R132 ;  /* 0x0000002000841825 */ /* 0x001fca00078e0084 */
[----:B------:R2:W-:Y:S01]  /*4330*/  @P1 STG.E.128 desc[UR10][R132.64], R100 ;  /* 0x0000006484001986 */ /* 0x0005e2000c101d0a */
[----:B-1----:R-:W-:-:S03]  /*4340*/  IMAD.WIDE.U32 R134, R0, 0x10, R112 ;  /* 0x0000001000867825 */ /* 0x002fc600078e0070 */
[----:B------:R2:W-:Y:S01]  /*4350*/  @P1 STG.E.128 desc[UR10][R132.64+0x10], R96 ;  /* 0x0000106084001986 */ /* 0x0005e2000c101d0a */
[----:B------:R-:W-:Y:S02]  /*4360*/  MOV R112, R139 ;  /* 0x0000008b00707202 */ /* 0x000fe40000000f00 */
[----:B------:R-:W-:Y:S01]  /*4370*/  MOV R113, R140 ;  /* 0x0000008c00717202 */ /* 0x000fe20000000f00 */
[----:B------:R2:W-:Y:S01]  /*4380*/  STG.E.128 desc[UR10][R134.64], R128 ;  /* 0x0000008086007986 */ /* 0x0005e2000c101d0a */
[----:B------:R-:W-:-:S07]  /*4390*/  IADD3 R0, PT, PT, R0, 0x100, RZ ;  /* 0x0000010000007810 */ /* 0x000fce0007ffe0ff */
.L_x_6418:
[----:B------:R-:W-:Y:S05]  /*43a0*/  BSYNC.RECONVERGENT B0 ;  /* 0x0000000000007941 */ /* 0x000fea0003800200 */
.L_x_6417:
        /* <DEDUP_REMOVED lines=21> */
[-CC-:B------:R-:W-:Y:S01]  /*4500*/  FFMA.FTZ R97, R187, R137.reuse, R138.reuse ;  /* 0x00000089bb617223 */ /* 0x180fe2000001008a */
[----:B------:R-:W-:Y:S01]  /*4510*/  FFMA.FTZ R99, R147, R96, R95 ;  /* 0x0000006093637223 */ /* 0x000fe2000001005f */
[----:B------:R-:W-:Y:S01]  /*4520*/  FFMA.FTZ R96, R190, R137, R138 ;  /* 0x00000089be607223 */ /* 0x000fe2000001008a */
[----:B-----5:R-:W-:-:S02]  /*4530*/  HADD2.F32 R100, -RZ, R131.H0_H0 ;  /* 0x20000083ff647230 */ /* 0x020fc40000004100 */
[----:B------:R-:W-:Y:S01]  /*4540*/  FADD.FTZ R103, R188, -R97 ;  /* 0x80000061bc677221 */ /* 0x000fe20000010000 */
[--C-:B------:R-:W-:Y:S02]  /*4550*/  HADD2.F32 R134, -RZ, R130.reuse.H0_H0 ;  /* 0x20000082ff867230 */ /* 0x100fe40000004100 */
[-C--:B------:R-:W-:Y:S01]  /*4560*/  FMUL.FTZ R139, R98, R136.reuse ;  /* 0x00000088628b7220 */ /* 0x080fe20000410000 */
[----:B------:R-:W-:Y:S02]  /*4570*/  HADD2.F32 R135, -RZ, R130.H1_H1 ;  /* 0x30000082ff877230 */ /* 0x000fe40000004100 */
[----:B------:R-:W-:Y:S01]  /*4580*/  FADD.FTZ R130, R189, -R96 ;  /* 0x80000060bd827221 */ /* 0x000fe20000010000 */
[----:B------:R-:W-:Y:S02]  /*4590*/  HADD2.F32 R131, -RZ, R131.H1_H1 ;  /* 0x30000083ff837230 */ /* 0x000fe40000004100 */
[----:B------:R-:W-:Y:S01]  /*45a0*/  FMUL.FTZ R140, R99, R136 ;  /* 0x00000088638c7220 */ /* 0x000fe20000410000 */
[C---:B------:R-:W-:Y:S01]  /*45b0*/  FFMA.FTZ R96, R147.reuse, R102, R92 ;  /* 0x0000006693607223 */ /* 0x040fe2000001005c */
[C---:B------:R-:W-:Y:S01]  /*45c0*/  FFMA.FTZ R97, R147.reuse, R132, R93 ;  /* 0x0000008493617223 */ /* 0x040fe2000001005d */
[----:B------:R-:W-:Y:S01]  /*45d0*/  FFMA.FTZ R102, R147, R103, R90 ;  /* 0x0000006793667223 */ /* 0x000fe2000001005a */
[----:B------:R-:W-:Y:S01]  /*45e0*/  FFMA.FTZ R106, R139, R100, R106 ;  /* 0x000000648b6a7223 */ /* 0x000fe2000001006a */
[----:B------:R-:W-:Y:S01]  /*45f0*/  FFMA.FTZ R107, R140, R131, R107 ;  /* 0x000000838c6b7223 */ /* 0x000fe2000001006b */
[----:B------:R-:W-:-:S02]  /*4600*/  HADD2.F32 R100, -RZ, R129.H0_H0 ;  /* 0x20000081ff647230 */ /* 0x000fc40000004100 */
[-C--:B------:R-:W-:Y:S01]  /*4610*/  FMUL.FTZ R132, R97, R136.reuse ;  /* 0x0000008861847220 */ /* 0x080fe20000410000 */
[----:B------:R-:W-:Y:S01]  /*4620*/  FMUL.FTZ R131, R102, R136 ;  /* 0x0000008866837220 */ /* 0x000fe20000410000 */
[----:B------:R-:W-:Y:S01]  /*4630*/  FFMA.FTZ R103, R147, R130, R91 ;  /* 0x0000008293677223 */ /* 0x000fe2000001005b */
[----:B------:R-:W-:Y:S02]  /*4640*/  HADD2.F32 R129, -RZ, R129.H1_H1 ;  /* 0x30000081ff817230 */ /* 0x000fe40000004100 */
[----:B------:R-:W-:Y:S01]  /*4650*/  FFMA.FTZ R135, R132, R135, R105 ;  /* 0x0000008784877223 */ /* 0x000fe20000010069 */
[----:B------:R-:W-:Y:S01]  /*4660*/  FFMA.FTZ R110, R131, R100, R110 ;  /* 0x00000064836e7223 */ /* 0x000fe2000001006e */
[--C-:B------:R-:W-:Y:S02]  /*4670*/  HADD2.F32 R105, -RZ, R63.reuse.H1_H1 ;  /* 0x3000003fff697230 */ /* 0x100fe40000004100 */
[----:B------:R-:W-:Y:S01]  /*4680*/  FMUL.FTZ R133, R96, R136 ;  /* 0x0000008860857220 */ /* 0x000fe20000410000 */
[----:B------:R-:W-:-:S02]  /*4690*/  HADD2.F32 R100, -RZ, R63.H0_H0 ;  /* 0x2000003fff647230 */ /* 0x000fc40000004100 */
[----:B------:R-:W-:Y:S01]  /*46a0*/  FMUL.FTZ R130, R103, R136 ;  /* 0x0000008867827220 */ /* 0x000fe20000410000 */
[--C-:B------:R-:W-:Y:S01]  /*46b0*/  FFMA.FTZ R101, R183, R137, R138.reuse ;  /* 0x00000089b7657223 */ /* 0x100fe2000001008a */
[----:B------:R-:W-:Y:S01]  /*46c0*/  FMUL.FTZ R142, R140, R105 ;  /* 0x000000698c8e7220 */ /* 0x000fe20000410000 */
[----:B------:R-:W-:Y:S01]  /*46d0*/  FFMA.FTZ R138, R186, R137, R138 ;  /* 0x00000089ba8a7223 */ /* 0x000fe2000001008a */
[----:B------:R-:W-:Y:S01]  /*46e0*/  FMUL.FTZ R139, R139, R100 ;  /* 0x000000648b8b7220 */ /* 0x000fe20000410000 */
[----:B------:R-:W-:Y:S02]  /*46f0*/  HADD2.F32 R105, -RZ, R62.H1_H1 ;  /* 0x3000003eff697230 */ /* 0x000fe40000004100 */
[----:B------:R-:W-:Y:S01]  /*4700*/  FFMA.FTZ R134, R133, R134, R104 ;  /* 0x0000008685867223 */ /* 0x000fe20000010068 */
[----:B------:R-:W-:Y:S02]  /*4710*/  HADD2.F32 R100, -RZ, R61.H0_H0 ;  /* 0x2000003dff647230 */ /* 0x000fe40000004100 */
[----:B------:R-:W-:Y:S01]  /*4720*/  FFMA.FTZ R111, R130, R129, R111 ;  /* 0x00000081826f7223 */ /* 0x000fe2000001006f */
[----:B------:R-:W-:-:S02]  /*4730*/  HADD2.F32 R104, -RZ, R128.H0_H0 ;  /* 0x20000080ff687230 */ /* 0x000fc40000004100 */
[----:B------:R-:W-:Y:S01]  /*4740*/  FADD.FTZ R101, R184, -R101 ;  /* 0x80000065b8657221 */ /* 0x000fe20000010000 */
[----:B------:R-:W-:Y:S02]  /*4750*/  HADD2.F32 R129, -RZ, R128.H1_H1 ;  /* 0x30000080ff817230 */ /* 0x000fe40000004100 */
[----:B------:R-:W-:Y:S01]  /*4760*/  FADD.FTZ R138, R185, -R138 ;  /* 0x8000008ab98a7221 */ /* 0x000fe20000010000 */
[----:B------:R-:W-:Y:S02]  /*4770*/  HADD2.F32 R128, -RZ, R62.H0_H0 ;  /* 0x2000003eff807230 */ /* 0x000fe40000004100 */
[----:B------:R-:W-:Y:S01]  /*4780*/  FMUL.FTZ R140, R132, R105 ;  /* 0x00000069848c7220 */ /* 0x000fe20000410000 */
[----:B------:R-:W-:Y:S01]  /*4790*/  FMUL.FTZ R132, R131, R100 ;  /* 0x0000006483847220 */ /* 0x000fe20000410000 */
[C---:B------:R-:W-:Y:S01]  /*47a0*/  FFMA.FTZ R100, R147.reuse, R101, R88 ;  /* 0x0000006593647223 */ /* 0x040fe20000010058 */
[----:B------:R-:W-:Y:S01]  /*47b0*/  FFMA.FTZ R101, R147, R138, R89 ;  /* 0x0000008a93657223 */ /* 0x000fe20000010059 */
[----:B------:R-:W-:Y:S01]  /*47c0*/  FMUL.FTZ R137, R133, R128 ;  /* 0x0000008085897220 */ /* 0x000fe20000410000 */
[----:B------:R-:W-:-:S02]  /*47d0*/  HADD2.F32 R128, -RZ, R60.H0_H0 ;  /* 0x2000003cff807230 */ /* 0x000fc40000004100 */
[-C--:B------:R-:W-:Y:S01]  /*47e0*/  FMUL.FTZ R105, R100, R136.reuse ;  /* 0x0000008864697220 */ /* 0x080fe20000410000 */
[----:B------:R-:W-:Y:S02]  /*47f0*/  HADD2.F32 R133, -RZ, R61.H1_H1 ;  /* 0x3000003dff857230 */ /* 0x000fe40000004100 */
[----:B------:R-:W-:Y:S01]  /*4800*/  FMUL.FTZ R136, R101, R136 ;  /* 0x0000008865887220 */ /* 0x000fe20000410000 */
[----:B------:R-:W-:Y:S02]  /*4810*/  HADD2.F32 R131, -RZ, R60.H1_H1 ;  /* 0x3000003cff837230 */ /* 0x000fe40000004100 */
[C---:B------:R-:W-:Y:S01]  /*4820*/  FFMA.FTZ R108, R105.reuse, R104, R108 ;  /* 0x00000068696c7223 */ /* 0x040fe2000001006c */
[----:B------:R-:W-:Y:S01]  /*4830*/  FMUL.FTZ R128, R105, R128 ;  /* 0x0000008069807220 */ /* 0x000fe20000410000 */
[----:B------:R-:W-:Y:S01]  /*4840*/  FMUL.FTZ R133, R130, R133 ;  /* 0x0000008582857220 */ /* 0x000fe20000410000 */
[C---:B------:R-:W-:Y:S01]  /*4850*/  FFMA.FTZ R109, R136.reuse, R129, R109 ;  /* 0x00000081886d7223 */ /* 0x040fe2000001006d */
[----:B------:R-:W-:Y:S01]  /*4860*/  FMUL.FTZ R105, R136, R131 ;  /* 0x0000008388697220 */ /* 0x000fe20000410000 */
[----:B------:R-:W-:-:S02]  /*4870*/  F2FP.F16.F32.PACK_AB R131, R142, R139 ;  /* 0x0000008b8e83723e */ /* 0x000fc400000000ff */
[----:B------:R-:W-:Y:S02]  /*4880*/  F2FP.F16.F32.PACK_AB R130, R140, R137 ;  /* 0x000000898c82723e */ /* 0x000fe400000000ff */
[----:B------:R-:W-:Y:S02]  /*4890*/  F2FP.F16.F32.PACK_AB R129, R133, R132 ;  /* 0x000000848581723e */ /* 0x000fe400000000ff */
[----:B------:R-:W-:Y:S01]  /*48a0*/  F2FP.F16.F32.PACK_AB R128, R105, R128 ;  /* 0x000000806980723e */ /* 0x000fe200000000ff */
[----:B------:R-:W-:Y:S06]  /*48b0*/  BRA `(.L_x_6427) ;  /* 0x0000000c00487947 */ /* 0x000fec0003800000 */
.L_x_6426:
        /* <DEDUP_REMOVED lines=10> */
[----:B------:R-:W-:Y:S01]  /*4960*/  FFMA.FTZ R138, R186, R137, R138 ;  /* 0x00000089ba8a7223 */ /* 0x000fe2000001008a */
[----:B------:R-:W-:Y:S01]  /*4970*/  FADD.FTZ R143, R196, -R143 ;  /* 0x8000008fc48f7221 */ /* 0x000fe20000010000 */
[----:B-----5:R-:W-:-:S02]  /*4980*/  HADD2.F32 R199, -RZ, R131.H0_H0 ;  /* 0x20000083ffc77230 */ /* 0x020fc40000004100 */
[----:B------:R-:W-:Y:S01]  /*4990*/  FADD.FTZ R200, R197, -R200 ;  /* 0x800000c8c5c87221 */ /* 0x000fe20000010000 */
[----:B------:R-:W-:Y:S02]  /*49a0*/  HADD2.F32 R203, -RZ, R131.H1_H1 ;  /* 0x30000083ffcb7230 */ /* 0x000fe40000004100 */
[----:B------:R-:W-:Y:S01]  /*49b0*/  FADD.FTZ R132, R189, -R132 ;  /* 0x80000084bd847221 */ /* 0x000fe20000010000 */
[C---:B------:R-:W-:Y:S01]  /*49c0*/  FFMA.FTZ R141, R147.reuse, R141, R92 ;  /* 0x0000008d938d7223 */ /* 0x040fe2000001005c */
[C---:B------:R-:W-:Y:S01]  /*49d0*/  FFMA.FTZ R131, R147.reuse, R140, R93 ;  /* 0x0000008c93837223 */ /* 0x040fe2000001005d */
[----:B------:R-:W-:Y:S01]  /*49e0*/  FADD.FTZ R133, R184, -R133 ;  /* 0x80000085b8857221 */ /* 0x000fe20000010000 */
[----:B------:R-:W-:Y:S01]  /*49f0*/  FFMA.FTZ R135, R147, R135, R90 ;  /* 0x0000008793877223 */ /* 0x000fe2000001005a */
[----:B------:R-:W-:Y:S02]  /*4a00*/  HADD2.F32 R134, -RZ, R130.H0_H0 ;  /* 0x20000082ff867230 */ /* 0x000fe40000004100 */
[----:B------:R-:W-:Y:S01]  /*4a10*/  FADD.FTZ R138, R185, -R138 ;  /* 0x8000008ab98a7221 */ /* 0x000fe20000010000 */
[C---:B------:R-:W-:Y:S01]  /*4a20*/  FFMA.FTZ R143, R147.reuse, R143, R94 ;  /* 0x0000008f938f7223 */ /* 0x040fe2000001005e */
[C---:B------:R-:W-:Y:S01]  /*4a30*/  FFMA.FTZ R201, R147.reuse, R200, R95 ;  /* 0x000000c893c97223 */ /* 0x040fe2000001005f */
[----:B------:R-:W-:Y:S01]  /*4a40*/  FFMA.FTZ R137, R147, R132, R91 ;  /* 0x0000008493897223 */ /* 0x000fe2000001005b */
[-C--:B------:R-:W-:Y:S01]  /*4a50*/  FMUL.FTZ R141, R141, R136.reuse ;  /* 0x000000888d8d7220 */ /* 0x080fe20000410000 */
[-C--:B------:R-:W-:Y:S01]  /*4a60*/  FMUL.FTZ R140, R131, R136.reuse ;  /* 0x00000088838c7220 */ /* 0x080fe20000410000 */
[----:B------:R-:W-:Y:S01]  /*4a70*/  FFMA.FTZ R133, R147, R133, R88 ;  /* 0x0000008593857223 */ /* 0x000fe20000010058 */
[----:B------:R-:W-:Y:S01]  /*4a80*/  FMUL.FTZ R131, R135, R136 ;  /* 0x0000008887837220 */ /* 0x000fe20000410000 */
[----:B------:R-:W-:-:S02]  /*4a90*/  HADD2.F32 R200, -RZ, R63.H0_H0 ;  /* 0x2000003fffc87230 */ /* 0x000fc40000004100 */
[----:B------:R-:W-:Y:S01]  /*4aa0*/  FFMA.FTZ R147, R147, R138, R89 ;  /* 0x0000008a93937223 */ /* 0x000fe20000010059 */
[-C--:B------:R-:W-:Y:S01]  /*4ab0*/  FMUL.FTZ R143, R143, R136.reuse ;  /* 0x000000888f8f7220 */ /* 0x080fe20000410000 */
[----:B------:R-:W-:Y:S02]  /*4ac0*/  HADD2.F32 R135, -RZ, R63.H1_H1 ;  /* 0x3000003fff877230 */ /* 0x000fe40000004100 */
[-C--:B------:R-:W-:Y:S01]  /*4ad0*/  FMUL.FTZ R202, R201, R136.reuse ;  /* 0x00000088c9ca7220 */ /* 0x080fe20000410000 */
[----:B------:R-:W-:Y:S02]  /*4ae0*/  HADD2.F32 R142, -RZ, R130.H1_H1 ;  /* 0x30000082ff8e7230 */ /* 0x000fe40000004100 */
[----:B------:R-:W-:Y:S01]  /*4af0*/  FMUL.FTZ R138, R137, R136 ;  /* 0x00000088898a7220 */ /* 0x000fe20000410000 */
[--C-:B------:R-:W-:Y:S02]  /*4b00*/  HADD2.F32 R132, -RZ, R62.reuse.H0_H0 ;  /* 0x2000003eff847230 */ /* 0x100fe40000004100 */
[----:B------:R-:W-:Y:S01]  /*4b10*/  FFMA.FTZ R134, R141, R134, R104 ;  /* 0x000000868d867223 */ /* 0x000fe20000010068 */
[----:B------:R-:W-:-:S02]  /*4b20*/  HADD2.F32 R137, -RZ, R62.H1_H1 ;  /* 0x3000003eff897230 */ /* 0x000fc40000004100 */
[C---:B------:R-:W-:Y:S01]  /*4b30*/  FFMA.FTZ R106, R143.reuse, R199, R106 ;  /* 0x000000c78f6a7223 */ /* 0x040fe2000001006a */
[--C-:B------:R-:W-:Y:S02]  /*4b40*/  HADD2.F32 R104, -RZ, R61.reuse.H0_H0 ;  /* 0x2000003dff687230 */ /* 0x100fe40000004100 */
[----:B------:R-:W-:Y:S01]  /*4b50*/  FMUL.FTZ R200, R143, R200 ;  /* 0x000000c88fc87220 */ /* 0x000fe20000410000 */
[----:B------:R-:W-:Y:S01]  /*4b60*/  FMUL.FTZ R143, R202, R135 ;  /* 0x00000087ca8f7220 */ /* 0x000fe20000410000 */
[----:B------:R-:W-:Y:S01]  /*4b70*/  FMUL.FTZ R141, R141, R132 ;  /* 0x000000848d8d7220 */ /* 0x000fe20000410000 */
[C---:B------:R-:W-:Y:S01]  /*4b80*/  FFMA.FTZ R135, R140.reuse, R142, R105 ;  /* 0x0000008e8c877223 */ /* 0x040fe20000010069 */
[----:B------:R-:W-:Y:S01]  /*4b90*/  FMUL.FTZ R140, R140, R137 ;  /* 0x000000898c8c7220 */ /* 0x000fe20000410000 */
[----:B------:R-:W-:Y:S01]  /*4ba0*/  FMUL.FTZ R132, R131, R104 ;  /* 0x0000006883847220 */ /* 0x000fe20000410000 */
[----:B------:R-:W-:Y:S01]  /*4bb0*/  FMUL.FTZ R133, R133, R136 ;  /* 0x0000008885857220 */ /* 0x000fe20000410000 */
[----:B------:R-:W-:-:S02]  /*4bc0*/  HADD2.F32 R137, -RZ, R61.H1_H1 ;  /* 0x3000003dff897230 */ /* 0x000fc40000004100 */
[----:B------:R-:W-:Y:S01]  /*4bd0*/  FMUL.FTZ R136, R147, R136 ;  /* 0x0000008893887220 */ /* 0x000fe20000410000 */
[--C-:B------:R-:W-:Y:S02]  /*4be0*/  HADD2.F32 R104, -RZ, R60.reuse.H0_H0 ;  /* 0x2000003cff687230 */ /* 0x100fe40000004100 */
[----:B------:R-:W-:Y:S01]  /*4bf0*/  FFMA.FTZ R107, R202, R203, R107 ;  /* 0x000000cbca6b7223 */ /* 0x000fe2000001006b */
[----:B------:R-:W-:Y:S02]  /*4c00*/  HADD2.F32 R105, -RZ, R60.H1_H1 ;  /* 0x3000003cff697230 */ /* 0x000fe40000004100 */
[----:B------:R-:W-:Y:S01]  /*4c10*/  FMUL.FTZ R137, R138, R137 ;  /* 0x000000898a897220 */ /* 0x000fe20000410000 */
[--C-:B------:R-:W-:Y:S02]  /*4c20*/  HADD2.F32 R130, -RZ, R129.reuse.H0_H0 ;  /* 0x20000081ff827230 */ /* 0x100fe40000004100 */
[----:B------:R-:W-:Y:S01]  /*4c30*/  FMUL.FTZ R104, R133, R104 ;  /* 0x0000006885687220 */ /* 0x000fe20000410000 */
[----:B------:R-:W-:-:S02]  /*4c40*/  HADD2.F32 R139, -RZ, R129.H1_H1 ;  /* 0x30000081ff8b7230 */ /* 0x000fc40000004100 */
[----:B------:R-:W-:Y:S01]  /*4c50*/  FMUL.FTZ R105, R136, R105 ;  /* 0x0000006988697220 */ /* 0x000fe20000410000 */
[--C-:B------:R-:W-:Y:S02]  /*4c60*/  HADD2.F32 R129, -RZ, R128.reuse.H0_H0 ;  /* 0x20000080ff817230 */ /* 0x100fe40000004100 */
[----:B------:R-:W-:Y:S01]  /*4c70*/  FFMA.FTZ R110, R131, R130, R110 ;  /* 0x00000082836e7223 */ /* 0x000fe2000001006e */
[----:B------:R-:W-:Y:S02]  /*4c80*/  HADD2.F32 R128, -RZ, R128.H1_H1 ;  /* 0x30000080ff807230 */ /* 0x000fe40000004100 */
[----:B------:R-:W-:Y:S01]  /*4c90*/  FFMA.FTZ R111, R138, R139, R111 ;  /* 0x0000008b8a6f7223 */ /* 0x000fe2000001006f */
[----:B------:R-:W-:Y:S01]  /*4ca0*/  F2FP.F16.F32.PACK_AB R131, R143, R200 ;  /* 0x000000c88f83723e */ /* 0x000fe200000000ff */
[----:B------:R-:W-:Y:S01]  /*4cb0*/  FFMA.FTZ R108, R133, R129, R108 ;  /* 0x00000081856c7223 */ /* 0x000fe2000001006c */
[----:B------:R-:W-:Y:S01]  /*4cc0*/  F2FP.F16.F32.PACK_AB R130, R140, R141 ;  /* 0x0000008d8c82723e */ /* 0x000fe200000000ff */
[----:B------:R-:W-:Y:S01]  /*4cd0*/  FFMA.FTZ R109, R136, R128, R109 ;  /* 0x00000080886d7223 */ /* 0x000fe2000001006d */
[----:B------:R-:W-:-:S02]  /*4ce0*/  F2FP.F16.F32.PACK_AB R129, R137, R132 ;  /* 0x000000848981723e */ /* 0x000fc400000000ff */
[----:B------:R-:W-:Y:S01]  /*4cf0*/  F2FP.F16.F32.PACK_AB R128, R105, R104 ;  /* 0x000000686980723e */ /* 0x000fe200000000ff */
[----:B------:R-:W-:Y:S06]  /*4d00*/  BRA `(.L_x_6427) ;  /* 0x0000000800347947 */ /* 0x000fec0003800000 */
.L_x_6425:
[----:B------:R-:W0:Y:S02]  /*4d10*/  LDC.64 R132, c[0x0][0x478] ;  /* 0x00011e00ff847b82 */ /* 0x000e240000000a00 */
        /* <DEDUP_REMOVED lines=9> */
[--C-:B-----5:R-:W-:Y:S02]  /*4db0*/  HADD2.F32 R103, -RZ, R131.reuse.H0_H0 ;  /* 0x20000083ff677230 */ /* 0x120fe40000004100 */
[----:B------:R-:W-:Y:S01]  /*4dc0*/  FADD.FTZ R134, R193, -R100 ;  /* 0x80000064c1867221 */ /* 0x000fe20000010000 */
[C---:B------:R-:W-:Y:S01]  /*4dd0*/  FMUL.FTZ R99, R147.reuse, R96 ;  /* 0x0000006093637220 */ /* 0x040fe20000410000 */
[----:B------:R-:W-:Y:S01]  /*4de0*/  FMUL.FTZ R98, R147, R98 ;  /* 0x0000006293627220 */ /* 0x000fe20000410000 */
[----:B------:R-:W-:Y:S01]  /*4df0*/  FFMA.FTZ R96, R190, R137, R138 ;  /* 0x00000089be607223 */ /* 0x000fe2000001008a */
[----:B------:R-:W-:-:S02]  /*4e00*/  HADD2.F32 R102, -RZ, R131.H1_H1 ;  /* 0x30000083ff667230 */ /* 0x000fc40000004100 */
[-C--:B------:R-:W-:Y:S01]  /*4e10*/  FMUL.FTZ R132, R99, R136.reuse ;  /* 0x0000008863847220 */ /* 0x080fe20000410000 */
[----:B------:R-:W-:Y:S01]  /*4e20*/  FMUL.FTZ R131, R98, R136 ;  /* 0x0000008862837220 */ /* 0x000fe20000410000 */
[--C-:B------:R-:W-:Y:S02]  /*4e30*/  HADD2.F32 R135, -RZ, R130.reuse.H0_H0 ;  /* 0x20000082ff877230 */ /* 0x100fe40000004100 */
[----:B------:R-:W-:Y:S01]  /*4e40*/  FFMA.FTZ R97, R187, R137, R138 ;  /* 0x00000089bb617223 */ /* 0x000fe2000001008a */
[----:B------:R-:W-:Y:S02]  /*4e50*/  HADD2.F32 R142, -RZ, R130.H1_H1 ;  /* 0x30000082ff8e7230 */ /* 0x000fe40000004100 */
[----:B------:R-:W-:Y:S01]  /*4e60*/  FADD.FTZ R130, R192, -R101 ;  /* 0x80000065c0827221 */ /* 0x000fe20000010000 */
[----:B------:R-:W-:Y:S01]  /*4e70*/  FADD.FTZ R100, R189, -R96 ;  /* 0x80000060bd647221 */ /* 0x000fe20000010000 */
[----:B------:R-:W-:Y:S01]  /*4e80*/  FFMA.FTZ R107, R102, R132, R107 ;  /* 0x00000084666b7223 */ /* 0x000fe2000001006b */
[----:B------:R-:W-:Y:S01]  /*4e90*/  FFMA.FTZ R106, R103, R131, R106 ;  /* 0x00000083676a7223 */ /* 0x000fe2000001006a */
[----:B------:R-:W-:Y:S01]  /*4ea0*/  FADD.FTZ R102, R188, -R97 ;  /* 0x80000061bc667221 */ /* 0x000fe20000010000 */
[C---:B------:R-:W-:Y:S01]  /*4eb0*/  FMUL.FTZ R96, R147.reuse, R130 ;  /* 0x0000008293607220 */ /* 0x040fe20000410000 */
[C---:B------:R-:W-:Y:S01]  /*4ec0*/  FMUL.FTZ R103, R147.reuse, R100 ;  /* 0x0000006493677220 */ /* 0x040fe20000410000 */
[----:B------:R-:W-:Y:S01]  /*4ed0*/  FMUL.FTZ R97, R147, R134 ;  /* 0x0000008693617220 */ /* 0x000fe20000410000 */
[-CC-:B------:R-:W-:Y:S01]  /*4ee0*/  FFMA.FTZ R133, R183, R137.reuse, R138.reuse ;  /* 0x00000089b7857223 */ /* 0x180fe2000001008a */
[----:B------:R-:W-:Y:S01]  /*4ef0*/  FFMA.FTZ R140, R186, R137, R138 ;  /* 0x00000089ba8c7223 */ /* 0x000fe2000001008a */
[----:B------:R-:W-:-:S02]  /*4f00*/  HADD2.F32 R137, -RZ, R129.H0_H0 ;  /* 0x20000081ff897230 */ /* 0x000fc40000004100 */
[-C--:B------:R-:W-:Y:S01]  /*4f10*/  FMUL.FTZ R130, R103, R136.reuse ;  /* 0x0000008867827220 */ /* 0x080fe20000410000 */
[----:B------:R-:W-:Y:S02]  /*4f20*/  HADD2.F32 R138, -RZ, R129.H1_H1 ;  /* 0x30000081ff8a7230 */ /* 0x000fe40000004100 */
[-C--:B------:R-:W-:Y:S01]  /*4f30*/  FMUL.FTZ R129, R96, R136.reuse ;  /* 0x0000008860817220 */ /* 0x080fe20000410000 */
[----:B------:R-:W-:Y:S01]  /*4f40*/  FMUL.FTZ R100, R97, R136 ;  /* 0x0000008861647220 */ /* 0x000fe20000410000 */
[----:B------:R-:W-:Y:S01]  /*4f50*/  FMUL.FTZ R102, R147, R102 ;  /* 0x0000006693667220 */ /* 0x000fe20000410000 */
[----:B------:R-:W-:Y:S01]  /*4f60*/  FADD.FTZ R140, R185, -R140 ;  /* 0x8000008cb98c7221 */ /* 0x000fe20000010000 */
[----:B------:R-:W-:Y:S01]  /*4f70*/  FFMA.FTZ R134, R135, R129, R104 ;  /* 0x0000008187867223 */ /* 0x000fe20000010068 */
[----:B------:R-:W-:Y:S01]  /*4f80*/  FFMA.FTZ R111, R138, R130, R111 ;  /* 0x000000828a6f7223 */ /* 0x000fe2000001006f */
[----:B------:R-:W-:Y:S01]  /*4f90*/  FFMA.FTZ R135, R142, R100, R105 ;  /* 0x000000648e877223 */ /* 0x000fe20000010069 */
[----:B------:R-:W-:-:S02]  /*4fa0*/  HADD2.F32 R138, -RZ, R63.H0_H0 ;  /* 0x2000003fff8a7230 */ /* 0x000fc40000004100 */
[----:B------:R-:W-:Y:S01]  /*4fb0*/  FMUL.FTZ R101, R102, R136 ;  /* 0x0000008866657220 */ /* 0x000fe20000410000 */
[----:B------:R-:W-:Y:S02]  /*4fc0*/  HADD2.F32 R105, -RZ, R63.H1_H1 ;  /* 0x3000003fff697230 */ /* 0x000fe40000004100 */
[----:B------:R-:W-:Y:S02]  /*4fd0*/  HADD2.F32 R104, -RZ, R62.H0_H0 ;  /* 0x2000003eff687230 */ /* 0x000fe40000004100 */
[----:B------:R-:W-:Y:S01]  /*4fe0*/  FMUL.FTZ R131, R138, R131 ;  /* 0x000000838a837220 */ /* 0x000fe20000410000 */
[----:B------:R-:W-:Y:S01]  /*4ff0*/  FFMA.FTZ R110, R137, R101, R110 ;  /* 0x00000065896e7223 */ /* 0x000fe2000001006e */
[----:B------:R-:W-:Y:S01]  /*5000*/  FMUL.FTZ R138, R105, R132 ;  /* 0x00000084698a7220 */ /* 0x000fe20000410000 */
[--C-:B------:R-:W-:Y:S02]  /*5010*/  HADD2.F32 R137, -RZ, R128.reuse.H0_H0 ;  /* 0x20000080ff897230 */ /* 0x100fe40000004100 */
[----:B------:R-:W-:Y:S01]  /*5020*/  FMUL.FTZ R132, R104, R129 ;  /* 0x0000008168847220 */ /* 0x000fe20000410000 */
[----:B------:R-:W-:-:S02]  /*5030*/  HADD2.F32 R142, -RZ, R128.H1_H1 ;  /* 0x30000080ff8e7230 */ /* 0x000fc40000004100 */
[----:B------:R-:W-:Y:S01]  /*5040*/  FADD.FTZ R104, R184, -R133 ;  /* 0x80000085b8687221 */ /* 0x000fe20000010000 */
[----:B------:R-:W-:Y:S01]  /*5050*/  HADD2.F32 R105, -RZ, R62.H1_H1 ;  /* 0x3000003eff697230 */ /* 0x000fe20000004100 */
[----:B------:R-:W-:Y:S01]  /*5060*/  F2FP.F16.F32.PACK_AB R131, R138, R131 ;  /* 0x000000838a83723e */ /* 0x000fe200000000ff */
[--C-:B------:R-:W-:Y:S02]  /*5070*/  HADD2.F32 R128, -RZ, R61.reuse.H0_H0 ;  /* 0x2000003dff807230 */ /* 0x100fe40000004100 */
[----:B------:R-:W-:Y:S02]  /*5080*/  HADD2.F32 R141, -RZ, R61.H1_H1 ;  /* 0x3000003dff8d7230 */ /* 0x000fe40000004100 */
[----:B------:R-:W-:Y:S01]  /*5090*/  FMUL.FTZ R133, R105, R100 ;  /* 0x0000006469857220 */ /* 0x000fe20000410000 */
[C---:B------:R-:W-:Y:S01]  /*50a0*/  FMUL.FTZ R100, R147.reuse, R104 ;  /* 0x0000006893647220 */ /* 0x040fe20000410000 */
        /* <DEDUP_REMOVED lines=13> */
[----:B------:R-:W-:Y:S01]  /*5180*/  F2FP.F16.F32.PACK_AB R128, R105, R128 ;  /* 0x000000806980723e */ /* 0x000fe200000000ff */
[----:B------:R-:W-:Y:S06]  /*5190*/  BRA `(.L_x_6427) ;  /* 0x0000000400107947 */ /* 0x000fec0003800000 */
.L_x_6428:
[-CC-:B------:R-:W-:Y:S01]  /*51a0*/  FFMA.FTZ R143, R195, R137.reuse, R138.reuse ;  /* 0x00000089c38f7223 */ /* 0x180fe2000001008a */
[-CC-:B------:R-:W-:Y:S01]  /*51b0*/  FFMA.FTZ R142, R198, R137.reuse, R138.reuse ;  /* 0x00000089c68e7223 */ /* 0x180fe2000001008a */
[-CC-:B------:R-:W-:Y:S01]  /*51c0*/  FFMA.FTZ R139, R191, R137.reuse, R138.reuse ;  /* 0x00000089bf8b7223 */ /* 0x180fe2000001008a */
[-CC-:B------:R-:W-:Y:S01]  /*51d0*/  FFMA.FTZ R134, R190, R137.reuse, R138.reuse ;  /* 0x00000089be867223 */ /* 0x180fe2000001008a */
[----:B------:R-:W-:Y:S01]  /*51e0*/  FADD.FTZ R204, R196, -R143 ;  /* 0x8000008fc4cc7221 */ /* 0x000fe20000010000 */
[-C--:B------:R-:W-:Y:S01]  /*51f0*/  FFMA.FTZ R132, R194, R137.reuse, R138 ;  /* 0x00000089c2847223 */ /* 0x080fe2000001008a */
[----:B------:R-:W-:Y:S01]  /*5200*/  FADD.FTZ R206, R197, -R142 ;  /* 0x8000008ec5ce7221 */ /* 0x000fe20000010000 */
[-C--:B------:R-:W-:Y:S01]  /*5210*/  FFMA.FTZ R135, R187, R137.reuse, R138 ;  /* 0x00000089bb877223 */ /* 0x080fe2000001008a */
[----:B------:R-:W-:Y:S01]  /*5220*/  FADD.FTZ R142, R192, -R139 ;  /* 0x8000008bc08e7221 */ /* 0x000fe20000010000 */
[----:B------:R-:W-:Y:S01]  /*5230*/  FADD.FTZ R134, R189, -R134 ;  /* 0x80000086bd867221 */ /* 0x000fe20000010000 */
[----:B------:R-:W-:Y:S01]  /*5240*/  FFMA.FTZ R133, R183, R137, R138 ;  /* 0x00000089b7857223 */ /* 0x000fe2000001008a */
[----:B------:R-:W-:Y:S01]  /*5250*/  FMUL.FTZ R199, R147, R204 ;  /* 0x000000cc93c77220 */ /* 0x000fe20000410000 */
[----:B------:R-:W-:Y:S01]  /*5260*/  FADD.FTZ R200, R193, -R132 ;  /* 0x80000084c1c87221 */ /* 0x000fe20000010000 */
[----:B-----5:R-:W-:-:S02]  /*5270*/  HADD2.F32 R201, -RZ, R131.H0_H0 ;  /* 0x20000083ffc97230 */ /* 0x020fc40000004100 */
[----:B------:R-:W-:Y:S01]  /*5280*/  FADD.FTZ R132, R188, -R135 ;  /* 0x80000087bc847221 */ /* 0x000fe20000010000 */
[----:B------:R-:W-:Y:S02]  /*5290*/  HADD2.F32 R208, -RZ, R131.H1_H1 ;  /* 0x30000083ffd07230 */ /* 0x000fe40000004100 */
[C---:B------:R-:W-:Y:S01]  /*52a0*/  FMUL.FTZ R139, R147.reuse, R142 ;  /* 0x0000008e938b7220 */ /* 0x040fe20000410000 */
[--C-:B------:R-:W-:Y:S02]  /*52b0*/  HADD2.F32 R141, -RZ, R130.reuse.H0_H0 ;  /* 0x20000082ff8d7230 */ /* 0x100fe40000004100 */
[----:B------:R-:W-:Y:S01]  /*52c0*/  FFMA.FTZ R138, R186, R137, R138 ;  /* 0x00000089ba8a7223 */ /* 0x000fe2000001008a */
[----:B------:R-:W-:Y:S02]  /*52d0*/  HADD2.F32 R202, -RZ, R130.H1_H1 ;  /* 0x30000082ffca7230 */ /* 0x000fe40000004100 */
[----:B------:R-:W-:Y:S01]  /*52e0*/  FMUL.FTZ R135, R147, R134 ;  /* 0x0000008693877220 */ /* 0x000fe20000410000 */
[----:B------:R-:W-:-:S02]  /*52f0*/  HADD2.F32 R131, -RZ, R128.H0_H0 ;  /* 0x20000080ff837230 */ /* 0x000fc40000004100 */
[----:B------:R-:W-:Y:S01]  /*5300*/  FMUL.FTZ R199, R199, R136 ;  /* 0x00000088c7c77220 */ /* 0x000fe20000410000 */
[----:B------:R-:W-:Y:S02]  /*5310*/  HADD2.F32 R130, -RZ, R128.H1_H1 ;  /* 0x30000080ff827230 */ /* 0x000fe40000004100 */
[----:B------:R-:W-:Y:S01]  /*5320*/  FADD.FTZ R128, R184, -R133 ;  /* 0x80000085b8807221 */ /* 0x000fe20000010000 */
[----:B------:R-:W-:Y:S02]  /*5330*/  HADD2.F32 R134, -RZ, R63.H0_H0 ;  /* 0x2000003fff867230 */ /* 0x000fe40000004100 */
[----:B------:R-:W-:Y:S01]  /*5340*/  FMUL.FTZ R203, R147, R206 ;  /* 0x000000ce93cb7220 */ /* 0x000fe20000410000 */
[----:B------:R-:W-:Y:S01]  /*5350*/  FMUL.FTZ R139, R139, R136 ;  /* 0x000000888b8b7220 */ /* 0x000fe20000410000 */
[--C-:B------:R-:W-:Y:S02]  /*5360*/  HADD2.F32 R137, -RZ, R129.reuse.H0_H0 ;  /* 0x20000081ff897230 */ /* 0x100fe40000004100 */
[----:B------:R-:W-:Y:S01]  /*5370*/  FADD.FTZ R138, R185, -R138 ;  /* 0x8000008ab98a7221 */ /* 0x000fe20000010000 */
[----:B------:R-:W-:-:S02]  /*5380*/  HADD2.F32 R140, -RZ, R129.H1_H1 ;  /* 0x30000081ff8c7230 */ /* 0x000fc40000004100 */
[C---:B------:R-:W-:Y:S01]  /*5390*/  FMUL.FTZ R133, R147.reuse, R132 ;  /* 0x0000008493857220 */ /* 0x040fe20000410000 */
[C---:B------:R-:W-:Y:S01]  /*53a0*/  FMUL.FTZ R143, R147.reuse, R200 ;  /* 0x000000c8938f7220 */ /* 0x040fe20000410000 */
[----:B------:R-:W-:Y:S01]  /*53b0*/  FMUL.FTZ R129, R147, R128 ;  /* 0x0000008093817220 */ /* 0x000fe20000410000 */
[-C--:B------:R-:W-:Y:S01]  /*53c0*/  FFMA.FTZ R106, R201, R199.reuse, R106 ;  /* 0x000000c7c96a7223 */ /* 0x080fe2000001006a */
[-C--:B------:R-:W-:Y:S01]  /*53d0*/  FMUL.FTZ R128, R135, R136.reuse ;  /* 0x0000008887807220 */ /* 0x080fe20000410000 */
[----:B------:R-:W-:Y:S01]  /*53e0*/  FMUL.FTZ R199, R134, R199 ;  /* 0x000000c786c77220 */ /* 0x000fe20000410000 */
[----:B------:R-:W-:Y:S01]  /*53f0*/  FMUL.FTZ R142, R203, R136 ;  /* 0x00000088cb8e7220 */ /* 0x000fe20000410000 */
[----:B------:R-:W-:Y:S02]  /*5400*/  HADD2.F32 R135, -RZ, R63.H1_H1 ;  /* 0x3000003fff877230 */ /* 0x000fe40000004100 */
[----:B------:R-:W-:Y:S01]  /*5410*/  FFMA.FTZ R134, R141, R139, R104 ;  /* 0x0000008b8d867223 */ /* 0x000fe20000010068 */
[----:B------:R-:W-:Y:S01]  /*5420*/  FMUL.FTZ R147, R147, R138 ;  /* 0x0000008a93937220 */ /* 0x000fe20000410000 */
[----:B------:R-:W-:Y:S01]  /*5430*/  FMUL.FTZ R133, R133, R136 ;  /* 0x0000008885857220 */ /* 0x000fe20000410000 */
[----:B------:R-:W-:-:S02]  /*5440*/  HADD2.F32 R104, -RZ, R61.H0_H0 ;  /* 0x2000003dff687230 */ /* 0x000fc40000004100 */
[----:B------:R-:W-:Y:S01]  /*5450*/  FMUL.FTZ R138, R143, R136 ;  /* 0x000000888f8a7220 */ /* 0x000fe20000410000 */
[-C--:B------:R-:W-:Y:S01]  /*5460*/  FFMA.FTZ R107, R208, R142.reuse, R107 ;  /* 0x0000008ed06b7223 */ /* 0x080fe2000001006b */
[----:B------:R-:W-:Y:S01]  /*5470*/  FMUL.FTZ R142, R135, R142 ;  /* 0x0000008e878e7220 */ /* 0x000fe20000410000 */
[-C--:B------:R-:W-:Y:S01]  /*5480*/  FFMA.FTZ R110, R137, R133.reuse, R110 ;  /* 0x00000085896e7223 */ /* 0x080fe2000001006e */
[----:B------:R-:W-:Y:S01]  /*5490*/  FFMA.FTZ R135, R202, R138, R105 ;  /* 0x0000008aca877223 */ /* 0x000fe20000010069 */
[----:B------:R-:W-:Y:S02]  /*54a0*/  HADD2.F32 R137, -RZ, R61.H1_H1 ;  /* 0x3000003dff897230 */ /* 0x000fe40000004100 */
[----:B------:R-:W-:Y:S01]  /*54b0*/  FMUL.FTZ R133, R104, R133 ;  /* 0x0000008568857220 */ /* 0x000fe20000410000 */
[-C--:B------:R-:W-:Y:S01]  /*54c0*/  FMUL.FTZ R129, R129, R136.reuse ;  /* 0x0000008881817220 */ /* 0x080fe20000410000 */
[--C-:B------:R-:W-:Y:S02]  /*54d0*/  HADD2.F32 R132, -RZ, R62.reuse.H0_H0 ;  /* 0x2000003eff847230 */ /* 0x100fe40000004100 */
[----:B------:R-:W-:Y:S01]  /*54e0*/  FMUL.FTZ R136, R147, R136 ;  /* 0x0000008893887220 */ /* 0x000fe20000410000 */
[----:B------:R-:W-:-:S02]  /*54f0*/  HADD2.F32 R143, -RZ, R62.H1_H1 ;  /* 0x3000003eff8f7230 */ /* 0x000fc40000004100 */
[-C--:B------:R-:W-:Y:S01]  /*5500*/  FFMA.FTZ R111, R140, R128.reuse, R111 ;  /* 0x000000808c6f7223 */ /* 0x080fe2000001006f */
[--C-:B------:R-:W-:Y:S02]  /*5510*/  HADD2.F32 R104, -RZ, R60.reuse.H0_H0 ;  /* 0x2000003cff687230 */ /* 0x100fe40000004100 */
[----:B------:R-:W-:Y:S01]  /*5520*/  FMUL.FTZ R128, R137, R128 ;  /* 0x0000008089807220 */ /* 0x000fe20000410000 */
        /* <DEDUP_REMOVED lines=11> */
.L_x_6427:
        /* <DEDUP_REMOVED lines=8> */
[----:B------:R3:W-:Y:S06]  /*5660*/  STG.E.128 desc[UR10][R136.64], R128 ;  /* 0x0000008088007986 */ /* 0x0007ec000c101d0a */
.L_x_6424:
[----:B------:R-:W-:Y:S05]  /*5670*/  BSYNC.RECONVERGENT B0 ;  /* 0x0000000000007941 */ /* 0x000fea0003800200 */
.L_x_6423:
[----:B0-23--:R-:W0:Y:S01]  /*5680*/  LDC.64 R128, c[0x0][0x380] ;  /* 0x0000e000ff807b82 */ /* 0x00de220000000a00 */
[----:B------:R-:W-:Y:S01]  /*5690*/  UPLOP3.LUT UP1, UPT, UPT, UPT, UP1, 0x40, 0x4 ;  /* 0x000000000004789c */ /* 0x000fe20003f2e810 */
[----:B0-----:R-:W-:-:S04]  /*56a0*/  IADD3 R2, PT, PT, R2, R128, RZ ;  /* 0x0000008002027210 */ /* 0x001fc80007ffe0ff */
[----:B------:R-:W-:-:S13]  /*56b0*/  ISETP.GE.AND P1, PT, R2, R129, PT ;  /* 0x000000810200720c */ /* 0x000fda0003f26270 */
[----:B------:R-:W-:Y:S05]  /*56c0*/  @!P1 BRA `(.L_x_6429) ;  /* 0xffffffb000249947 */ /* 0x000fea000383ffff */
.L_x_6402:
        /* <DEDUP_REMOVED lines=18> */
.L_x_6431:
[----:B------:R-:W-:Y:S05]  /*57f0*/  BSYNC.RECONVERGENT B0 ;  /* 0x0000000000007941 */ /* 0x000fea0003800200 */
.L_x_6430:
        /* <DEDUP_REMOVED lines=15> */
.L_x_6433:
[----:B------:R-:W-:Y:S05]  /*58f0*/  BSYNC.RECONVERGENT B0 ;  /* 0x0000000000007941 */ /* 0x000fea0003800200 */
.L_x_6432:
        /* <DEDUP_REMOVED lines=14> */
.L_x_6434:
        /* <DEDUP_REMOVED lines=10> */
.L_x_10778:


//--------------------- .text._ZN10layer_norm13ln_bwd_kernelINS_13Kernel_traitsI6__halfS2_fS2_fjLj6144ELj1ELj1ELj8ELj16ENS_18Kernel_traits_baseILj6144ES2_S2_fS2_fjLj256EEEEELb0ELb1ELb0ELb1EEEvNS_9BwdParamsE --------------------------
	.section	.text._ZN10layer_norm13ln_bwd_kernelINS_13Kernel_traitsI6__halfS2_fS2_fjLj6144ELj1ELj1ELj8ELj16ENS_18Kernel_traits_baseILj6144ES2_S2_fS2_fjLj256EEEEELb0ELb1ELb0ELb1EEEvNS_9BwdParamsE,"ax",@progbits
	.align	128
        .global         _ZN10layer_norm13ln_bwd_kernelINS_13Kernel_traitsI6__halfS2_fS2_fjLj6144ELj1ELj1ELj8ELj16ENS_18Kernel_traits_baseILj6144ES2_S2_fS2_fjLj256EEEEELb0ELb1ELb0ELb1EEEvNS_9BwdParamsE
        .type           _ZN10layer_norm13ln_bwd_kernelINS_13Kernel_traitsI6__halfS2_fS2_fjLj6144ELj1ELj1ELj8ELj16ENS_18Kernel_traits_baseILj6144ES2_S2_fS2_fjLj256EEEEELb0ELb1ELb0ELb1EEEvNS_9BwdParamsE,@function
        .size           _ZN10layer_norm13ln_bwd_kernelINS_13Kernel_traitsI6__halfS2_fS2_fjLj6144ELj1ELj1ELj8ELj16ENS_18Kernel_traits_baseILj6144ES2_S2_fS2_fjLj256EEEEELb0ELb1ELb0ELb1EEEvNS_9BwdParamsE,(.L_x_10779 - _ZN10layer_norm13ln_bwd_kernelINS_13Kernel_traitsI6__halfS2_fS2_fjLj6144ELj1ELj1ELj8ELj16ENS_18Kernel_traits_baseILj6144ES2_S2_fS2_fjLj256EEEEELb0ELb1ELb0ELb1EEEvNS_9BwdParamsE)
        .other          _ZN10layer_norm13ln_bwd_kernelINS_13Kernel_traitsI6__halfS2_fS2_fjLj6144ELj1ELj1ELj8ELj16ENS_18Kernel_traits_baseILj6144ES2_S2_fS2_fjLj256EEEEELb0ELb1ELb0ELb1EEEvNS_9BwdParamsE,@"STO_CUDA_ENTRY STV_DEFAULT"
_ZN10layer_norm13ln_bwd_kernelINS_13Kernel_traitsI6__halfS2_fS2_fjLj6144ELj1ELj1ELj8ELj16ENS_18Kernel_traits_baseILj6144ES2_S2_fS2_fjLj256EEEEELb0ELb1ELb0ELb1EEEvNS_9BwdParamsE:
.text._ZN10layer_norm13ln_bwd_kernelINS_13Kernel_traitsI6__halfS2_fS2_fjLj6144ELj1ELj1ELj8ELj16ENS_18Kernel_traits_baseILj6144ES2_S2_fS2_fjLj256EEEEELb0ELb1ELb0ELb1EEEvNS_9BwdParamsE:
        /* <DEDUP_REMOVED lines=45> */
[----:B------:R-:W-:Y:S01]  /*02d0*/  HFMA2 R178, -RZ, RZ, 0, 0 ;  /* 0x00000000ffb27431 */ /* 0x000fe200000001ff */
[----:B------:R-:W-:-:S02]  /*02e0*/  MOV R177, UR4 ;  /* 0x0000000400b17c02 */ /* 0x000fc40008000f00 */
[----:B------:R-:W-:Y:S02]  /*02f0*/  CS2R R150, SRZ ;  /* 0x0000000000967805 */ /* 0x000fe4000001ff00 */
[----:B------:R-:W-:Y:S02]  /*0300*/  MOV R152, RZ ;  /* 0x000000ff00987202 */ /* 0x000fe40000000f00 */
        /* <DEDUP_REMOVED lines=11> */
[----:B-1----:R-:W-:Y:S01]  /*03c0*/  IMAD.WIDE.U32 R2, R138, 0x10, R2 ;  /* 0x000000108a027825 */ /* 0x002fe200078e0002 */
[----:B------:R-:W-:Y:S02]  /*03d0*/  CS2R R124, SRZ ;  /* 0x00000000007c7805 */ /* 0x000fe4000001ff00 */
[----:B------:R-:W-:Y:S02]  /*03e0*/  CS2R R42, SRZ ;  /* 0x00000000002a7805 */ /* 0x000fe4000001ff00 */
[----:B------:R-:W-:Y:S02]  /*03f0*/  CS2R R40, SRZ ;  /* 0x0000000000287805 */ /* 0x000fe4000001ff00 */
[----:B------:R-:W-:Y:S01]  /*0400*/  CS2R R38, SRZ ;  /* 0x0000000000267805 */ /* 0x000fe2000001ff00 */
[----:B0-----:R-:W3:Y:S01]  /*0410*/  LDG.E.128 R16, desc[UR8][R2.64] ;  /* 0x0000000802107981 */ /* 0x001ee2000c1e1d00 */
[----:B------:R-:W-:-:S02]  /*0420*/  CS2R R36, SRZ ;  /* 0x0000000000247805 */ /* 0x000fc4000001ff00 */
[----:B------:R-:W-:Y:S02]  /*0430*/  CS2R R34, SRZ ;  /* 0x0000000000227805 */ /* 0x000fe4000001ff00 */
[----:B------:R-:W-:Y:S01]  /*0440*/  CS2R R32, SRZ ;  /* 0x0000000000207805 */ /* 0x000fe2000001ff00 */
[----:B------:R-:W4:Y:S01]  /*0450*/  LDG.E.128 R12, desc[UR8][R2.64+0x1000] ;  /* 0x00100008020c7981 */ /* 0x000f22000c1e1d00 */
[----:B------:R-:W-:Y:S02]  /*0460*/  CS2R R30, SRZ ;  /* 0x00000000001e7805 */ /* 0x000fe4000001ff00 */
[----:B------:R-:W-:Y:S02]  /*0470*/  CS2R R28, SRZ ;  /* 0x00000000001c7805 */ /* 0x000fe4000001ff00 */
[----:B------:R-:W-:Y:S01]  /*0480*/  CS2R R26, SRZ ;  /* 0x00000000001a7805 */ /* 0x000fe2000001ff00 */
[----:B------:R0:W4:Y:S01]  /*0490*/  LDG.E.128 R8, desc[UR8][R2.64+0x2000] ;  /* 0x0020000802087981 */ /* 0x000122000c1e1d00 */
[----:B--2---:R-:W-:Y:S01]  /*04a0*/  IMAD.WIDE.U32 R138, R138, 0x10, R4 ;  /* 0x000000108a8a7825 */ /* 0x004fe200078e0004 */
[----:B------:R-:W-:Y:S01]  /*04b0*/  CS2R R24, SRZ ;  /* 0x0000000000187805 */ /* 0x000fe2000001ff00 */
[----:B------:R-:W1:Y:S01]  /*04c0*/  LDC.64 R4, c[0x0][0x3e0] ;  /* 0x0000f800ff047b82 */ /* 0x000e620000000a00 */
[----:B------:R-:W-:-:S02]  /*04d0*/  CS2R R22, SRZ ;  /* 0x0000000000167805 */ /* 0x000fc4000001ff00 */
[----:B------:R-:W-:Y:S01]  /*04e0*/  CS2R R20, SRZ ;  /* 0x0000000000147805 */ /* 0x000fe2000001ff00 */
[----:B------:R-:W5:Y:S01]  /*04f0*/  LDG.E.128 R52, desc[UR8][R138.64+0x2000] ;  /* 0x002000088a347981 */ /* 0x000f62000c1e1d00 */
[----:B------:R-:W-:Y:S01]  /*0500*/  CS2R R6, SRZ ;  /* 0x0000000000067805 */ /* 0x000fe2000001ff00 */
[----:B------:R-:W-:Y:S02]  /*0510*/  UPLOP3.LUT UP1, UPT, UPT, UPT, UPT, 0x40, 0x4 ;  /* 0x000000000004789c */ /* 0x000fe40003f2e870 */
[----:B------:R-:W5:Y:S01]  /*0520*/  LDG.E.128 R48, desc[UR8][R138.64+0x1000] ;  /* 0x001000088a307981 */ /* 0x000f62000c1e1d00 */
[----:B0-----:R-:W-:Y:S01]  /*0530*/  CS2R R2, SRZ ;  /* 0x0000000000027805 */ /* 0x001fe2000001ff00 */
[----:B------:R-:W0:Y:S02]  /*0540*/  LDCU UR12, c[0x0][0x388] ;  /* 0x00007100ff0c77ac */ /* 0x000e240008000800 */
[----:B------:R2:W5:Y:S01]  /*0550*/  LDG.E.128 R44, desc[UR8][R138.64] ;  /* 0x000000088a2c7981 */ /* 0x000562000c1e1d00 */
[----:B------:R-:W-:Y:S01]  /*0560*/  MOV R0, RZ ;  /* 0x000000ff00007202 */ /* 0x000fe20000000f00 */
[----:B------:R-:W0:Y:S01]  /*0570*/  LDCU.U8 UR7, c[0x0][0x410] ;  /* 0x00008200ff0777ac */ /* 0x000e220008000000 */
[----:B------:R-:W0:Y:S01]  /*0580*/  LDCU UR13, c[0x0][0x400] ;  /* 0x00008000ff0d77ac */ /* 0x000e220008000800 */
[----:B--2---:R-:W-:Y:S01]  /*0590*/  HFMA2 R139, -RZ, RZ, 0, 0 ;  /* 0x00000000ff8b7431 */ /* 0x004fe200000001ff */
[----:B------:R-:W2:Y:S01]  /*05a0*/  LDCU.64 UR14, c[0x0][0x478] ;  /* 0x00008f00ff0e77ac */ /* 0x000ea20008000a00 */
[----:B-1----:R-:W-:Y:S01]  /*05b0*/  ISETP.NE.U32.AND P0, PT, R4, RZ, PT ;  /* 0x000000ff0400720c */ /* 0x002fe20003f05070 */
[----:B------:R-:W1:Y:S03]  /*05c0*/  LDCU.64 UR10, c[0x0][0x438] ;  /* 0x00008700ff0a77ac */ /* 0x000e660008000a00 */
[----:B------:R-:W-:-:S02]  /*05d0*/  ISETP.NE.AND.EX P0, PT, R5, RZ, PT, P0 ;  /* 0x000000ff0500720c */ /* 0x000fc40003f05300 */
[----:B------:R-:W-:Y:S01]  /*05e0*/  CS2R R4, SRZ ;  /* 0x0000000000047805 */ /* 0x000fe2000001ff00 */
[--C-:B---3--:R-:W-:Y:S02]  /*05f0*/  HADD2.F32 R153, -RZ, R16.reuse.H0_H0 ;  /* 0x20000010ff997230 */ /* 0x108fe40000004100 */
[----:B------:R-:W-:Y:S02]  /*0600*/  HADD2.F32 R154, -RZ, R16.H1_H1 ;  /* 0x30000010ff9a7230 */ /* 0x000fe40000004100 */
[--C-:B------:R-:W-:Y:S02]  /*0610*/  HADD2.F32 R155, -RZ, R17.reuse.H0_H0 ;  /* 0x20000011ff9b7230 */ /* 0x100fe40000004100 */
[----:B------:R-:W-:Y:S01]  /*0620*/  HADD2.F32 R156, -RZ, R17.H1_H1 ;  /* 0x30000011ff9c7230 */ /* 0x000fe20000004100 */
[----:B------:R-:W-:Y:S01]  /*0630*/  CS2R R16, SRZ ;  /* 0x0000000000107805 */ /* 0x000fe2000001ff00 */
[--C-:B------:R-:W-:Y:S02]  /*0640*/  HADD2.F32 R157, -RZ, R18.reuse.H0_H0 ;  /* 0x20000012ff9d7230 */ /* 0x100fe40000004100 */
[----:B------:R-:W-:-:S02]  /*0650*/  HADD2.F32 R158, -RZ, R18.H1_H1 ;  /* 0x30000012ff9e7230 */ /* 0x000fc40000004100 */
[--C-:B------:R-:W-:Y:S02]  /*0660*/  HADD2.F32 R159, -RZ, R19.reuse.H0_H0 ;  /* 0x20000013ff9f7230 */ /* 0x100fe40000004100 */
[----:B------:R-:W-:Y:S01]  /*0670*/  HADD2.F32 R160, -RZ, R19.H1_H1 ;  /* 0x30000013ffa07230 */ /* 0x000fe20000004100 */
[----:B------:R-:W-:Y:S01]  /*0680*/  CS2R R18, SRZ ;  /* 0x0000000000127805 */ /* 0x000fe2000001ff00 */
[--C-:B----4-:R-:W-:Y:S02]  /*0690*/  HADD2.F32 R161, -RZ, R12.reuse.H0_H0 ;  /* 0x2000000cffa17230 */ /* 0x110fe40000004100 */
        /* <DEDUP_REMOVED lines=18> */
[----:B012---:R-:W-:-:S07]  /*07c0*/  CS2R R10, SRZ ;  /* 0x00000000000a7805 */ /* 0x007fce000001ff00 */
.L_x_6452:
        /* <DEDUP_REMOVED lines=11> */
[----:B------:R-:W0:Y:S03]  /*0880*/  @P0 LDC.64 R192, c[0x0][0x3e0] ;  /* 0x0000f800ffc00b82 */ /* 0x000e260000000a00 */
[C---:B------:R-:W-:Y:S01]  /*0890*/  IADD3 R183, PT, PT, R185.reuse, 0x100, RZ ;  /* 0x00000100b9b77810 */ /* 0x040fe20007ffe0ff */
[C---:B--2---:R-:W-:Y:S01]  /*08a0*/  IMAD.WIDE.U32 R92, R185.reuse, 0x10, R120 ;  /* 0x00000010b95c7825 */ /* 0x044fe200078e0078 */
[----:B------:R-:W-:-:S03]  /*08b0*/  IADD3 R179, PT, PT, R185, 0x200, RZ ;  /* 0x00000200b9b37810 */ /* 0x000fc60007ffe0ff */
[----:B------:R-:W-:Y:S02]  /*08c0*/  IMAD.WIDE.U32 R104, R183, 0x10, R120 ;  /* 0x00000010b7687825 */ /* 0x000fe400078e0078 */
[----:B------:R-:W2:Y:S02]  /*08d0*/  LDG.E.128 R92, desc[UR8][R92.64] ;  /* 0x000000085c5c7981 */ /* 0x000ea4000c1e1d00 */
[--C-:B---3--:R-:W-:Y:S02]  /*08e0*/  IMAD.WIDE.U32 R122, R185, 0x20, R194.reuse ;  /* 0x00000020b97a7825 */ /* 0x108fe400078e00c2 */
[----:B------:R-:W3:Y:S02]  /*08f0*/  LDG.E.128 R104, desc[UR8][R104.64] ;  /* 0x0000000868687981 */ /* 0x000ee4000c1e1d00 */
[--C-:B------:R-:W-:Y:S02]  /*0900*/  IMAD.WIDE.U32 R186, R183, 0x20, R194.reuse ;  /* 0x00000020b7ba7825 */ /* 0x100fe400078e00c2 */
[----:B------:R-:W3:Y:S02]  /*0910*/  LDG.E.128 R88, desc[UR8][R122.64] ;  /* 0x000000087a587981 */ /* 0x000ee4000c1e1d00 */
[----:B------:R-:W-:-:S02]  /*0920*/  IMAD.WIDE.U32 R194, R179, 0x20, R194 ;  /* 0x00000020b3c27825 */ /* 0x000fc400078e00c2 */
[----:B------:R-:W3:Y:S02]  /*0930*/  LDG.E.128 R96, desc[UR8][R122.64+0x10] ;  /* 0x000010087a607981 */ /* 0x000ee4000c1e1d00 */
[----:B----4-:R-:W-:Y:S02]  /*0940*/  IMAD.WIDE R180, R177, 0x4, R180 ;  /* 0x00000004b1b47825 */ /* 0x010fe400078e02b4 */
[----:B------:R-:W4:Y:S04]  /*0950*/  LDG.E.128 R112, desc[UR8][R194.64] ;  /* 0x00000008c2707981 */ /* 0x000f28000c1e1d00 */
[----:B------:R-:W4:Y:S04]  /*0960*/  LDG.E.128 R100, desc[UR8][R186.64] ;  /* 0x00000008ba647981 */ /* 0x000f28000c1e1d00 */
[----:B------:R1:W4:Y:S04]  /*0970*/  LDG.E.128 R108, desc[UR8][R186.64+0x10] ;  /* 0x00001008ba6c7981 */ /* 0x000328000c1e1d00 */
[----:B------:R0:W4:Y:S04]  /*0980*/  LDG.E.128 R116, desc[UR8][R194.64+0x10] ;  /* 0x00001008c2747981 */ /* 0x000128000c1e1d00 */
[----:B------:R3:W4:Y:S01]  /*0990*/  LDG.E R181, desc[UR8][R180.64] ;  /* 0x00000008b4b57981 */ /* 0x000722000c1e1900 */
[----:B------:R-:W-:-:S06]  /*09a0*/  IMAD.WIDE.U32 R120, R179, 0x10, R120 ;  /* 0x00000010b3787825 */ /* 0x000fcc00078e0078 */
[----:B------:R-:W4:Y:S01]  /*09b0*/  LDG.E.128 R120, desc[UR8][R120.64] ;  /* 0x0000000878787981 */ /* 0x000f22000c1e1d00 */
[----:B------:R-:W-:-:S04]  /*09c0*/  ISETP.NE.U32.AND P1, PT, RZ, UR10, PT ;  /* 0x0000000aff007c0c */ /* 0x000fc8000bf25070 */
[----:B------:R-:W-:-:S13]  /*09d0*/  ISETP.NE.AND.EX P1, PT, RZ, UR11, PT, P1 ;  /* 0x0000000bff007c0c */ /* 0x000fda000bf25310 */
[----:B------:R-:W0:Y:S08]  /*09e0*/  @P1 LDC.64 R190, c[0x0][0x438] ;  /* 0x00010e00ffbe1b82 */ /* 0x000e300000000a00 */
[----:B-1----:R-:W1:Y:S08]  /*09f0*/  @P1 LDC.64 R186, c[0x0][0x438] ;  /* 0x00010e00ffba1b82 */ /* 0x002e700000000a00 */
[----:B------:R-:W1:Y:S01]  /*0a00*/  @P1 LDC.64 R188, c[0x0][0x438] ;  /* 0x00010e00ffbc1b82 */ /* 0x000e620000000a00 */
[----:B------:R-:W-:Y:S01]  /*0a10*/  ISETP.NE.AND P2, PT, RZ, UR7, PT ;  /* 0x00000007ff007c0c */ /* 0x000fe2000bf45270 */
[----:B0-----:R-:W-:-:S05]  /*0a20*/  @P0 IMAD.WIDE R192, R177, 0x2, R192 ;  /* 0x00000002b1c00825 */ /* 0x001fca00078e02c0 */
[----:B-----5:R0:W5:Y:S01]  /*0a30*/  @P0 LDG.E.U16 R197, desc[UR8][R192.64] ;  /* 0x00000008c0c50981 */ /* 0x020162000c1e1500 */
[----:B------:R-:W-:-:S05]  /*0a40*/  @P1 IMAD.WIDE.U32 R190, R185, 0x20, R190 ;  /* 0x00000020b9be1825 */ /* 0x000fca00078e00be */
        /* <DEDUP_REMOVED lines=8> */
[----:B------:R-:W-:Y:S01]  /*0ad0*/  FSEL R195, R182, RZ, !P2 ;  /* 0x000000ffb6c37208 */ /* 0x000fe20005000000 */
[----:B--2---:R-:W-:-:S02]  /*0ae0*/  HADD2.F32 R206, -RZ, R92.H0_H0 ;  /* 0x2000005cffce7230 */ /* 0x004fc40000004100 */
[----:B------:R-:W-:Y:S02]  /*0af0*/  HADD2.F32 R203, -RZ, R92.H1_H1 ;  /* 0x3000005cffcb7230 */ /* 0x000fe40000004100 */
[--C-:B---3--:R-:W-:Y:S02]  /*0b00*/  HADD2.F32 R204, -RZ, R104.reuse.H0_H0 ;  /* 0x20000068ffcc7230 */ /* 0x108fe40000004100 */
[----:B------:R-:W-:Y:S02]  /*0b10*/  HADD2.F32 R207, -RZ, R104.H1_H1 ;  /* 0x30000068ffcf7230 */ /* 0x000fe40000004100 */
[C---:B------:R-:W-:Y:S01]  /*0b20*/  FADD.FTZ R180, -R195.reuse, R88 ;  /* 0x00000058c3b47221 */ /* 0x040fe20000010100 */
[C---:B0-----:R-:W-:Y:S01]  /*0b30*/  FADD.FTZ R192, -R195.reuse, R90 ;  /* 0x0000005ac3c07221 */ /* 0x041fe20000010100 */
[--C-:B------:R-:W-:Y:S02]  /*0b40*/  HADD2.F32 R198, -RZ, R94.reuse.H0_H0 ;  /* 0x2000005effc67230 */ /* 0x100fe40000004100 */
[----:B------:R-:W-:Y:S01]  /*0b50*/  FADD.FTZ R182, -R195, R89 ;  /* 0x00000059c3b67221 */ /* 0x000fe20000010100 */
[----:B------:R-:W-:-:S02]  /*0b60*/  HADD2.F32 R201, -RZ, R94.H1_H1 ;  /* 0x3000005effc97230 */ /* 0x000fc40000004100 */
[C---:B-1----:R-:W-:Y:S01]  /*0b70*/  FADD.FTZ R186, -R195.reuse, R96 ;  /* 0x00000060c3ba7221 */ /* 0x042fe20000010100 */
[C---:B------:R-:W-:Y:S01]  /*0b80*/  FADD.FTZ R190, -R195.reuse, R98 ;  /* 0x00000062c3be7221 */ /* 0x040fe20000010100 */
        /* <DEDUP_REMOVED lines=21> */
[----:B------:R-:W-:-:S02]  /*0ce0*/  HADD2.F32 R202, -RZ, R93.H0_H0 ;  /* 0x2000005dffca7230 */ /* 0x000fc40000004100 */
[----:B------:R-:W-:Y:S01]  /*0cf0*/  FMUL.FTZ R214, R154, R203 ;  /* 0x000000cb9ad67220 */ /* 0x000fe20000410000 */
[--C-:B------:R-:W-:Y:S02]  /*0d00*/  HADD2.F32 R210, -RZ, R106.reuse.H0_H0 ;  /* 0x2000006affd27230 */ /* 0x100fe40000004100 */
[----:B------:R-:W-:Y:S01]  /*0d10*/  FADD.FTZ R89, RZ, R212 ;  /* 0x000000d4ff597221 */ /* 0x000fe20000010000 */
[----:B------:R-:W-:Y:S02]  /*0d20*/  HADD2.F32 R227, -RZ, R106.H1_H1 ;  /* 0x3000006affe37230 */ /* 0x000fe40000004100 */
[----:B------:R-:W-:Y:S01]  /*0d30*/  FMUL.FTZ R211, R181, R182 ;  /* 0x000000b6b5d37220 */ /* 0x000fe20000410000 */
[----:B------:R-:W-:Y:S01]  /*0d40*/  FFMA.FTZ R106, R195, R212, RZ ;  /* 0x000000d4c36a7223 */ /* 0x000fe200000100ff */
[----:B------:R-:W-:Y:S02]  /*0d50*/  HADD2.F32 R205, -RZ, R93.H1_H1 ;  /* 0x3000005dffcd7230 */ /* 0x000fe40000004100 */
        /* <DEDUP_REMOVED lines=12> */
[----:B------:R-:W-:-:S02]  /*0e20*/  HADD2.F32 R200, -RZ, R95.H0_H0 ;  /* 0x2000005fffc87230 */ /* 0x000fc40000004100 */
[----:B------:R-:W-:Y:S01]  /*0e30*/  FMUL.FTZ R220, R158, R201 ;  /* 0x000000c99edc7220 */ /* 0x000fe20000410000 */
        /* <DEDUP_REMOVED lines=40> */
[--C-:B------:R-:W-:Y:S02]  /*10c0*/  HADD2.F32 R234, -RZ, R123.reuse.H0_H0 ;  /* 0x2000007bffea7230 */ /* 0x100fe40000004100 */
[----:B------:R-:W-:Y:S01]  /*10d0*/  FADD.FTZ R100, R182, R91 ;  /* 0x0000005bb6647221 */ /* 0x000fe20000010000 */
[----:B------:R-:W-:Y:S02]  /*10e0*/  HADD2.F32 R237, -RZ, R123.H1_H1 ;  /* 0x3000007bffed7230 */ /* 0x000fe40000004100 */
[----:B------:R-:W-:Y:S01]  /*10f0*/  FMUL.FTZ R123, R167, R226 ;  /* 0x000000e2a77b7220 */ /* 0x000fe20000410000 */
[----:B------:R-:W-:Y:S01]  /*1100*/  FMUL.FTZ R180, R181, R110 ;  /* 0x0000006eb5b47220 */ /* 0x000fe20000410000 */
[----:B------:R-:W-:Y:S01]  /*1110*/  FFMA.FTZ R89, R187, R182, R98 ;  /* 0x000000b6bb597223 */ /* 0x000fe20000010062 */
[----:B------:R-:W-:-:S02]  /*1120*/  HADD2.F32 R228, -RZ, R120.H0_H0 ;  /* 0x20000078ffe47230 */ /* 0x000fc40000004100 */
[----:B------:R-:W-:Y:S01]  /*1130*/  FADD.FTZ R91, R123, R100 ;  /* 0x000000647b5b7221 */ /* 0x000fe20000010000 */
[--C-:B------:R-:W-:Y:S02]  /*1140*/  HADD2.F32 R230, -RZ, R121.reuse.H0_H0 ;  /* 0x20000079ffe67230 */ /* 0x100fe40000004100 */
[----:B------:R-:W-:Y:S02]  /*1150*/  HADD2.F32 R233, -RZ, R121.H1_H1 ;  /* 0x30000079ffe97230 */ /* 0x000fe40000004100 */
[----:B------:R-:W-:Y:S01]  /*1160*/  FMUL.FTZ R121, R181, R96 ;  /* 0x00000060b5797220 */ /* 0x000fe20000410000 */
[--C-:B------:R-:W-:Y:S02]  /*1170*/  HADD2.F32 R232, -RZ, R122.reuse.H0_H0 ;  /* 0x2000007affe87230 */ /* 0x100fe40000004100 */
[----:B------:R-:W-:Y:S02]  /*1180*/  HADD2.F32 R235, -RZ, R122.H1_H1 ;  /* 0x3000007affeb7230 */ /* 0x000fe40000004100 */
[----:B------:R-:W-:Y:S01]  /*1190*/  FMUL.FTZ R122, R168, R229 ;  /* 0x000000e5a87a7220 */ /* 0x000fe20000410000 */
[----:B------:R-:W-:Y:S01]  /*11a0*/  FFMA.FTZ R96, R180, R123, R89 ;  /* 0x0000007bb4607223 */ /* 0x000fe20000010059 */
[----:B------:R-:W-:-:S02]  /*11b0*/  HADD2.F32 R231, -RZ, R120.H1_H1 ;  /* 0x30000078ffe77230 */ /* 0x000fc40000004100 */
        /* <DEDUP_REMOVED lines=65> */
.L_x_6437:
[----:B------:R-:W-:Y:S05]  /*15d0*/  BSYNC.RECONVERGENT B0 ;  /* 0x0000000000007941 */ /* 0x000fea0003800200 */
.L_x_6436:
[----:B------:R-:W1:Y:S08]  /*15e0*/  S2UR UR5, SR_CgaCtaId ;  /* 0x00000000000579c3 */ /* 0x000e700000008800 */
[----:B------:R-:W-:Y:S01]  /*15f0*/  BAR.SYNC.DEFER_BLOCKING 0x0 ;  /* 0x0000000000007b1d */ /* 0x000fe20000010000 */
[----:B------:R-:W-:Y:S01]  /*1600*/  HFMA2 R120, -RZ, RZ, 1.875, 0 ;  /* 0x3f800000ff787431 */ /* 0x000fe200000001ff */
[----:B------:R-:W-:Y:S01]  /*1610*/  UISETP.NE.U32.AND UP0, UPT, UR10, URZ, UPT ;  /* 0x000000ff0a00728c */ /* 0x000fe2000bf05070 */
[----:B------:R-:W-:Y:S01]  /*1620*/  FADD.FTZ R25, R206, R25 ;  /* 0x00000019ce197221 */ /* 0x000fe20000010000 */
[----:B------:R-:W-:Y:S01]  /*1630*/  FFMA.FTZ R0, R195, R206, R0 ;  /* 0x000000cec3007223 */ /* 0x000fe20000010000 */
[----:B------:R-:W-:Y:S01]  /*1640*/  FADD.FTZ R26, R203, R26 ;  /* 0x0000001acb1a7221 */ /* 0x000fe20000010000 */
[----:B------:R-:W-:Y:S01]  /*1650*/  UMOV UR4, 0x400 ;  /* 0x0000040000047882 */ /* 0x000fe20000000000 */
[----:B-----5:R-:W-:Y:S01]  /*1660*/  @P0 HADD2.F32 R120, -RZ, R197.H0_H0 ;  /* 0x200000c5ff780230 */ /* 0x020fe20000004100 */
[----:B------:R-:W-:Y:S01]  /*1670*/  UISETP.NE.AND.EX UP0, UPT, UR11, URZ, UPT, UP0 ;  /* 0x000000ff0b00728c */ /* 0x000fe2000bf05300 */
        /* <DEDUP_REMOVED lines=26> */
[----:B------:R-:W-:Y:S01]  /*1820*/  FADD.FTZ R37, R210, R37 ;  /* 0x00000025d2257221 */ /* 0x000fe20000010000 */
        /* <DEDUP_REMOVED lines=16> */
[----:B------:R-:W-:Y:S01]  /*1930*/  FADD.FTZ R42, R231, R42 ;  /* 0x0000002ae72a7221 */ /* 0x000fe20000010000 */
[----:B------:R-:W-:Y:S01]  /*1940*/  FFMA.FTZ R18, R107, R231, R18 ;  /* 0x000000e76b127223 */ /* 0x000fe20000010012 */
[----:B------:R-:W3:Y:S01]  /*1950*/  LDS.128 R100, [UR6] ;  /* 0x00000006ff647984 */ /* 0x000ee20008000c00 */
        /* <DEDUP_REMOVED lines=40> */
[--C-:B-----5:R-:W-:Y:S02]  /*1be0*/  HADD2.F32 R198, -RZ, R91.reuse.H0_H0 ;  /* 0x2000005bffc67230 */ /* 0x120fe40000004100 */
[-CC-:B------:R-:W-:Y:S01]  /*1bf0*/  FFMA.FTZ R221, R221, R203.reuse, R206.reuse ;  /* 0x000000cbdddd7223 */ /* 0x180fe200000100ce */
[----:B------:R-:W-:Y:S01]  /*1c00*/  FADD.FTZ R222, R222, -R223 ;  /* 0x800000dfdede7221 */ /* 0x000fe20000010000 */
[----:B------:R-:W-:Y:S01]  /*1c10*/  FADD.FTZ R224, R224, -R225 ;  /* 0x800000e1e0e07221 */ /* 0x000fe20000010000 */
[----:B------:R-:W-:Y:S02]  /*1c20*/  HADD2.F32 R96, -RZ, R91.H1_H1 ;  /* 0x3000005bff607230 */ /* 0x000fe40000004100 */
[----:B------:R-:W-:Y:S01]  /*1c30*/  FFMA.FTZ R213, R213, R203, R206 ;  /* 0x000000cbd5d57223 */ /* 0x000fe200000100ce */
[----:B------:R-:W-:-:S02]  /*1c40*/  HADD2.F32 R200, -RZ, R90.H0_H0 ;  /* 0x2000005affc87230 */ /* 0x000fc40000004100 */
[C---:B------:R-:W-:Y:S01]  /*1c50*/  FMUL.FTZ R91, R181.reuse, R222 ;  /* 0x000000deb55b7220 */ /* 0x040fe20000410000 */
[----:B------:R-:W-:Y:S02]  /*1c60*/  HADD2.F32 R94, -RZ, R90.H1_H1 ;  /* 0x3000005aff5e7230 */ /* 0x000fe40000004100 */
[----:B------:R-:W-:Y:S01]  /*1c70*/  FMUL.FTZ R93, R181, R224 ;  /* 0x000000e0b55d7220 */ /* 0x000fe20000410000 */
[-CC-:B------:R-:W-:Y:S01]  /*1c80*/  FFMA.FTZ R90, R219, R203.reuse, R206.reuse ;  /* 0x000000cbdb5a7223 */ /* 0x180fe200000100ce */
[-C--:B------:R-:W-:Y:S01]  /*1c90*/  FFMA.FTZ R195, R195, R203.reuse, R206 ;  /* 0x000000cbc3c37223 */ /* 0x080fe200000100ce */
[--C-:B------:R-:W-:Y:S02]  /*1ca0*/  HADD2.F32 R92, -RZ, R47.reuse.H0_H0 ;  /* 0x2000002fff5c7230 */ /* 0x100fe40000004100 */
[----:B------:R-:W-:Y:S01]  /*1cb0*/  FADD.FTZ R220, R220, -R221 ;  /* 0x800000dddcdc7221 */ /* 0x000fe20000010000 */
[----:B------:R-:W-:Y:S02]  /*1cc0*/  HADD2.F32 R100, -RZ, R47.H1_H1 ;  /* 0x3000002fff647230 */ /* 0x000fe40000004100 */
[-C--:B------:R-:W-:Y:S01]  /*1cd0*/  FMUL.FTZ R91, R91, R120.reuse ;  /* 0x000000785b5b7220 */ /* 0x080fe20000410000 */
[----:B------:R-:W-:Y:S01]  /*1ce0*/  FMUL.FTZ R93, R93, R120 ;  /* 0x000000785d5d7220 */ /* 0x000fe20000410000 */
[----:B------:R-:W-:Y:S01]  /*1cf0*/  FADD.FTZ R216, R216, -R213 ;  /* 0x800000d5d8d87221 */ /* 0x000fe20000010000 */
[----:B------:R-:W-:Y:S01]  /*1d00*/  FADD.FTZ R90, R217, -R90 ;  /* 0x8000005ad95a7221 */ /* 0x000fe20000010000 */
[----:B------:R-:W-:Y:S01]  /*1d10*/  FADD.FTZ R212, R212, -R195 ;  /* 0x800000c3d4d47221 */ /* 0x000fe20000010000 */
[----:B------:R-:W-:Y:S01]  /*1d20*/  FMUL.FTZ R95, R181, R220 ;  /* 0x000000dcb55f7220 */ /* 0x000fe20000410000 */
[-CC-:B------:R-:W-:Y:S01]  /*1d30*/  FFMA.FTZ R215, R215, R203.reuse, R206.reuse ;  /* 0x000000cbd7d77223 */ /* 0x180fe200000100ce */
[C---:B------:R-:W-:Y:S01]  /*1d40*/  FMUL.FTZ R198, R91.reuse, R198 ;  /* 0x000000c65bc67220 */ /* 0x040fe20000410000 */
[----:B------:R-:W-:Y:S01]  /*1d50*/  FMUL.FTZ R102, R91, R92 ;  /* 0x0000005c5b667220 */ /* 0x000fe20000410000 */
[C---:B------:R-:W-:Y:S01]  /*1d60*/  FMUL.FTZ R195, R93.reuse, R96 ;  /* 0x000000605dc37220 */ /* 0x040fe20000410000 */
[----:B------:R-:W-:Y:S01]  /*1d70*/  FMUL.FTZ R103, R93, R100 ;  /* 0x000000645d677220 */ /* 0x000fe20000410000 */
[C---:B------:R-:W-:Y:S01]  /*1d80*/  FMUL.FTZ R93, R181.reuse, R90 ;  /* 0x0000005ab55d7220 */ /* 0x040fe20000410000 */
[----:B------:R-:W-:Y:S01]  /*1d90*/  FMUL.FTZ R91, R181, R216 ;  /* 0x000000d8b55b7220 */ /* 0x000fe20000410000 */
[----:B------:R-:W-:Y:S01]  /*1da0*/  FFMA.FTZ R211, R211, R203, R206 ;  /* 0x000000cbd3d37223 */ /* 0x000fe200000100ce */
[----:B------:R-:W-:-:S02]  /*1db0*/  HADD2.F32 R96, -RZ, R46.H1_H1 ;  /* 0x3000002eff607230 */ /* 0x000fc40000004100 */
[-C--:B------:R-:W-:Y:S01]  /*1dc0*/  FMUL.FTZ R95, R95, R120.reuse ;  /* 0x000000785f5f7220 */ /* 0x080fe20000410000 */
[----:B------:R-:W-:Y:S02]  /*1dd0*/  HADD2.F32 R202, -RZ, R89.H0_H0 ;  /* 0x20000059ffca7230 */ /* 0x000fe40000004100 */
[----:B------:R-:W-:Y:S01]  /*1de0*/  FADD.FTZ R218, R218, -R215 ;  /* 0x800000d7dada7221 */ /* 0x000fe20000010000 */
[----:B------:R-:W-:Y:S02]  /*1df0*/  HADD2.F32 R92, -RZ, R46.H0_H0 ;  /* 0x2000002eff5c7230 */ /* 0x000fe40000004100 */
[-C--:B------:R-:W-:Y:S01]  /*1e00*/  FMUL.FTZ R93, R93, R120.reuse ;  /* 0x000000785d5d7220 */ /* 0x080fe20000410000 */
[----:B------:R-:W-:Y:S02]  /*1e10*/  HADD2.F32 R90, -RZ, R45.H0_H0 ;  /* 0x2000002dff5a7230 */ /* 0x000fe40000004100 */
[----:B------:R-:W-:Y:S01]  /*1e20*/  FMUL.FTZ R91, R91, R120 ;  /* 0x000000785b5b7220 */ /* 0x000fe20000410000 */
[----:B------:R-:W-:Y:S01]  /*1e30*/  FADD.FTZ R214, R214, -R211 ;  /* 0x800000d3d6d67221 */ /* 0x000fe20000010000 */
[C---:B------:R-:W-:Y:S01]  /*1e40*/  FMUL.FTZ R197, R95.reuse, R94 ;  /* 0x0000005e5fc57220 */ /* 0x040fe20000410000 */
[----:B------:R-:W-:Y:S01]  /*1e50*/  FMUL.FTZ R101, R95, R96 ;  /* 0x000000605f657220 */ /* 0x000fe20000410000 */
[----:B------:R-:W-:Y:S01]  /*1e60*/  FMUL.FTZ R95, R181, R218 ;  /* 0x000000dab55f7220 */ /* 0x000fe20000410000 */
[C---:B------:R-:W-:Y:S01]  /*1e70*/  FMUL.FTZ R200, R93.reuse, R200 ;  /* 0x000000c85dc87220 */ /* 0x040fe20000410000 */
[----:B------:R-:W-:Y:S01]  /*1e80*/  FMUL.FTZ R100, R93, R92 ;  /* 0x0000005c5d647220 */ /* 0x000fe20000410000 */
[C---:B------:R-:W-:Y:S01]  /*1e90*/  FMUL.FTZ R202, R91.reuse, R202 ;  /* 0x000000ca5bca7220 */ /* 0x040fe20000410000 */
[----:B------:R-:W-:Y:S01]  /*1ea0*/  FMUL.FTZ R96, R91, R90 ;  /* 0x0000005a5b607220 */ /* 0x000fe20000410000 */
[C---:B------:R-:W-:Y:S01]  /*1eb0*/  FMUL.FTZ R91, R181.reuse, R212 ;  /* 0x000000d4b55b7220 */ /* 0x040fe20000410000 */
[----:B------:R-:W-:Y:S01]  /*1ec0*/  FMUL.FTZ R93, R181, R214 ;  /* 0x000000d6b55d7220 */ /* 0x000fe20000410000 */
[----:B------:R-:W-:-:S02]  /*1ed0*/  HADD2.F32 R89, -RZ, R89.H1_H1 ;  /* 0x30000059ff597230 */ /* 0x000fc40000004100 */
[-C--:B------:R-:W-:Y:S01]  /*1ee0*/  FMUL.FTZ R92, R95, R120.reuse ;  /* 0x000000785f5c7220 */ /* 0x080fe20000410000 */
[----:B------:R-:W-:Y:S02]  /*1ef0*/  HADD2.F32 R97, -RZ, R45.H1_H1 ;  /* 0x3000002dff617230 */ /* 0x000fe40000004100 */
[-C--:B------:R-:W-:Y:S01]  /*1f00*/  FMUL.FTZ R91, R91, R120.reuse ;  /* 0x000000785b5b7220 */ /* 0x080fe20000410000 */
        /* <DEDUP_REMOVED lines=10> */
[----:B------:R-:W-:Y:S01]  /*1fb0*/  F2FP.F16.F32.PACK_AB R91, R103, R102 ;  /* 0x00000066675b723e */ /* 0x000fe200000000ff */
[----:B------:R-:W-:Y:S01]  /*1fc0*/  FMUL.FTZ R201, R93, R88 ;  /* 0x000000585dc97220 */ /* 0x000fe20000410000 */
[----:B------:R-:W-:Y:S02]  /*1fd0*/  F2FP.F16.F32.PACK_AB R90, R101, R100 ;  /* 0x00000064655a723e */ /* 0x000fe400000000ff */
[----:B------:R-:W-:-:S02]  /*1fe0*/  F2FP.F16.F32.PACK_AB R89, R89, R96 ;  /* 0x000000605959723e */ /* 0x000fc400000000ff */
[----:B------:R-:W-:Y:S01]  /*1ff0*/  F2FP.F16.F32.PACK_AB R88, R95, R92 ;  /* 0x0000005c5f58723e */ /* 0x000fe200000000ff */
[----:B------:R-:W-:Y:S06]  /*2000*/  BRA `(.L_x_6440) ;  /* 0x0000000400107947 */ /* 0x000fec0003800000 */
.L_x_6439:
        /* <DEDUP_REMOVED lines=8> */
[----:B------:R-:W-:Y:S01]  /*2090*/  FMUL.FTZ R82, R181, R82 ;  /* 0x00000052b5527220 */ /* 0x000fe20000410000 */
[----:B------:R-:W-:-:S02]  /*20a0*/  HADD2.F32 R202, -RZ, R89.H0_H0 ;  /* 0x20000059ffca7230 */ /* 0x000fc40000004100 */
[----:B------:R-:W-:Y:S01]  /*20b0*/  FFMA.FTZ R213, R213, R203, R206 ;  /* 0x000000cbd5d57223 */ /* 0x000fe200000100ce */
[----:B------:R-:W-:Y:S02]  /*20c0*/  HADD2.F32 R96, -RZ, R89.H1_H1 ;  /* 0x30000059ff607230 */ /* 0x000fe40000004100 */
[----:B------:R-:W-:Y:S01]  /*20d0*/  FMUL.FTZ R83, R181, R224 ;  /* 0x000000e0b5537220 */ /* 0x000fe20000410000 */
[--C-:B------:R-:W-:Y:S02]  /*20e0*/  HADD2.F32 R89, -RZ, R88.reuse.H0_H0 ;  /* 0x20000058ff597230 */ /* 0x100fe40000004100 */
[----:B------:R-:W-:Y:S01]  /*20f0*/  FMUL.FTZ R81, R82, R120 ;  /* 0x0000007852517220 */ /* 0x000fe20000410000 */
[----:B------:R-:W-:Y:S02]  /*2100*/  HADD2.F32 R90, -RZ, R88.H1_H1 ;  /* 0x30000058ff5a7230 */ /* 0x000fe40000004100 */
[----:B------:R-:W-:Y:S01]  /*2110*/  FADD.FTZ R80, R217, -R80 ;  /* 0x80000050d9507221 */ /* 0x000fe20000010000 */
[----:B------:R-:W-:-:S02]  /*2120*/  HADD2.F32 R198, -RZ, R91.H0_H0 ;  /* 0x2000005bffc67230 */ /* 0x000fc40000004100 */
[----:B------:R-:W-:Y:S01]  /*2130*/  FADD.FTZ R220, R220, -R221 ;  /* 0x800000dddcdc7221 */ /* 0x000fe20000010000 */
[----:B------:R-:W-:Y:S02]  /*2140*/  HADD2.F32 R88, -RZ, R47.H0_H0 ;  /* 0x2000002fff587230 */ /* 0x000fe40000004100 */
[-CC-:B------:R-:W-:Y:S01]  /*2150*/  FFMA.FTZ R195, R195, R203.reuse, R206.reuse ;  /* 0x000000cbc3c37223 */ /* 0x180fe200000100ce */
[----:B------:R-:W-:Y:S02]  /*2160*/  HADD2.F32 R92, -RZ, R91.H1_H1 ;  /* 0x3000005bff5c7230 */ /* 0x000fe40000004100 */
[----:B------:R-:W-:Y:S01]  /*2170*/  FADD.FTZ R86, R216, -R213 ;  /* 0x800000d5d8567221 */ /* 0x000fe20000010000 */
[----:B------:R-:W-:Y:S01]  /*2180*/  FMUL.FTZ R85, R83, R120 ;  /* 0x0000007853557220 */ /* 0x000fe20000410000 */
[----:B------:R-:W-:Y:S02]  /*2190*/  HADD2.F32 R100, -RZ, R47.H1_H1 ;  /* 0x3000002fff647230 */ /* 0x000fe40000004100 */
[C---:B------:R-:W-:Y:S01]  /*21a0*/  FMUL.FTZ R198, R81.reuse, R198 ;  /* 0x000000c651c67220 */ /* 0x040fe20000410000 */
[----:B------:R-:W-:Y:S01]  /*21b0*/  FMUL.FTZ R101, R81, R88 ;  /* 0x0000005851657220 */ /* 0x000fe20000410000 */
[C---:B------:R-:W-:Y:S01]  /*21c0*/  FMUL.FTZ R80, R181.reuse, R80 ;  /* 0x00000050b5507220 */ /* 0x040fe20000410000 */
[----:B------:R-:W-:Y:S01]  /*21d0*/  FMUL.FTZ R81, R181, R220 ;  /* 0x000000dcb5517220 */ /* 0x000fe20000410000 */
[----:B------:R-:W-:Y:S01]  /*21e0*/  FADD.FTZ R84, R212, -R195 ;  /* 0x800000c3d4547221 */ /* 0x000fe20000010000 */
[-CC-:B------:R-:W-:Y:S01]  /*21f0*/  FFMA.FTZ R215, R215, R203.reuse, R206.reuse ;  /* 0x000000cbd7d77223 */ /* 0x180fe200000100ce */
[----:B------:R-:W-:Y:S01]  /*2200*/  FMUL.FTZ R86, R181, R86 ;  /* 0x00000056b5567220 */ /* 0x000fe20000410000 */
[----:B------:R-:W-:Y:S01]  /*2210*/  FFMA.FTZ R211, R211, R203, R206 ;  /* 0x000000cbd3d37223 */ /* 0x000fe200000100ce */
[----:B------:R-:W-:Y:S01]  /*2220*/  FMUL.FTZ R195, R85, R92 ;  /* 0x0000005c55c37220 */ /* 0x000fe20000410000 */
[----:B------:R-:W-:-:S02]  /*2230*/  HADD2.F32 R92, -RZ, R46.H0_H0 ;  /* 0x2000002eff5c7230 */ /* 0x000fc40000004100 */
[----:B------:R-:W-:Y:S01]  /*2240*/  FMUL.FTZ R208, R85, R100 ;  /* 0x0000006455d07220 */ /* 0x000fe20000410000 */
[-C--:B------:R-:W-:Y:S01]  /*2250*/  FMUL.FTZ R87, R80, R120.reuse ;  /* 0x0000007850577220 */ /* 0x080fe20000410000 */
[--C-:B------:R-:W-:Y:S02]  /*2260*/  HADD2.F32 R88, -RZ, R45.reuse.H0_H0 ;  /* 0x2000002dff587230 */ /* 0x100fe40000004100 */
[-C--:B------:R-:W-:Y:S01]  /*2270*/  FMUL.FTZ R91, R81, R120.reuse ;  /* 0x00000078515b7220 */ /* 0x080fe20000410000 */
[----:B------:R-:W-:Y:S01]  /*2280*/  FADD.FTZ R218, R218, -R215 ;  /* 0x800000d7dada7221 */ /* 0x000fe20000010000 */
[----:B------:R-:W-:Y:S01]  /*2290*/  FMUL.FTZ R85, R86, R120 ;  /* 0x0000007856557220 */ /* 0x000fe20000410000 */
[----:B------:R-:W-:Y:S01]  /*22a0*/  FADD.FTZ R214, R214, -R211 ;  /* 0x800000d3d6d67221 */ /* 0x000fe20000010000 */
[----:B------:R-:W-:Y:S02]  /*22b0*/  HADD2.F32 R100, -RZ, R46.H1_H1 ;  /* 0x3000002eff647230 */ /* 0x000fe40000004100 */
[C---:B------:R-:W-:Y:S01]  /*22c0*/  FMUL.FTZ R200, R87.reuse, R200 ;  /* 0x000000c857c87220 */ /* 0x040fe20000410000 */
[----:B------:R-:W-:Y:S01]  /*22d0*/  FMUL.FTZ R97, R87, R92 ;  /* 0x0000005c57617220 */ /* 0x000fe20000410000 */
[----:B------:R-:W-:Y:S01]  /*22e0*/  FMUL.FTZ R197, R91, R94 ;  /* 0x0000005e5bc57220 */ /* 0x000fe20000410000 */
[C---:B------:R-:W-:Y:S01]  /*22f0*/  FMUL.FTZ R202, R85.reuse, R202 ;  /* 0x000000ca55ca7220 */ /* 0x040fe20000410000 */
[----:B------:R-:W-:Y:S01]  /*2300*/  FMUL.FTZ R94, R85, R88 ;  /* 0x00000058555e7220 */ /* 0x000fe20000410000 */
[C---:B------:R-:W-:Y:S01]  /*2310*/  FMUL.FTZ R87, R181.reuse, R218 ;  /* 0x000000dab5577220 */ /* 0x040fe20000410000 */
[C---:B------:R-:W-:Y:S01]  /*2320*/  FMUL.FTZ R84, R181.reuse, R84 ;  /* 0x00000054b5547220 */ /* 0x040fe20000410000 */
        /* <DEDUP_REMOVED lines=10> */
[C---:B------:R-:W-:Y:S01]  /*23d0*/  FMUL.FTZ R204, R88.reuse, R89 ;  /* 0x0000005958cc7220 */ /* 0x040fe20000410000 */
[----:B------:R-:W-:Y:S01]  /*23e0*/  FMUL.FTZ R88, R88, R91 ;  /* 0x0000005b58587220 */ /* 0x000fe20000410000 */
[C---:B------:R-:W-:Y:S01]  /*23f0*/  FMUL.FTZ R93, R201.reuse, R92 ;  /* 0x0000005cc95d7220 */ /* 0x040fe20000410000 */
[----:B------:R-:W-:Y:S01]  /*2400*/  FMUL.FTZ R201, R201, R90 ;  /* 0x0000005ac9c97220 */ /* 0x000fe20000410000 */
[----:B------:R-:W-:-:S02]  /*2410*/  F2FP.F16.F32.PACK_AB R91, R208, R101 ;  /* 0x00000065d05b723e */ /* 0x000fc400000000ff */
[----:B------:R-:W-:Y:S02]  /*2420*/  F2FP.F16.F32.PACK_AB R90, R102, R97 ;  /* 0x00000061665a723e */ /* 0x000fe400000000ff */
[----:B------:R-:W-:Y:S02]  /*2430*/  F2FP.F16.F32.PACK_AB R89, R95, R94 ;  /* 0x0000005e5f59723e */ /* 0x000fe400000000ff */
[----:B------:R-:W-:-:S07]  /*2440*/  F2FP.F16.F32.PACK_AB R88, R93, R88 ;  /* 0x000000585d58723e */ /* 0x000fce00000000ff */
.L_x_6440:
        /* <DEDUP_REMOVED lines=11> */
[-CC-:B------:R-:W-:Y:S01]  /*2500*/  FFMA.FTZ R121, R121, R203.reuse, R206.reuse ;  /* 0x000000cb79797223 */ /* 0x180fe200000100ce */
[-CC-:B0-----:R-:W-:Y:S01]  /*2510*/  FFMA.FTZ R81, R196, R203.reuse, R206.reuse ;  /* 0x000000cbc4517223 */ /* 0x181fe200000100ce */
[-C--:B------:R-:W-:Y:S01]  /*2520*/  FFMA.FTZ R83, R190, R203.reuse, R206 ;  /* 0x000000cbbe537223 */ /* 0x080fe200000100ce */
[----:B------:R-:W-:Y:S01]  /*2530*/  FADD.FTZ R180, R123, -R180 ;  /* 0x800000b47bb47221 */ /* 0x000fe20000010000 */
[----:B------:R-:W-:Y:S01]  /*2540*/  FADD.FTZ R122, R122, -R121 ;  /* 0x800000797a7a7221 */ /* 0x000fe20000010000 */
[----:B------:R-:W-:Y:S01]  /*2550*/  FFMA.FTZ R184, R184, R203, R206 ;  /* 0x000000cbb8b87223 */ /* 0x000fe200000100ce */
[----:B------:R-:W-:Y:S01]  /*2560*/  FADD.FTZ R84, R194, -R81 ;  /* 0x80000051c2547221 */ /* 0x000fe20000010000 */
[----:B------:R-:W-:Y:S01]  /*2570*/  FMUL.FTZ R82, R181, R180 ;  /* 0x000000b4b5527220 */ /* 0x000fe20000410000 */
[----:B------:R-:W-:Y:S01]  /*2580*/  FADD.FTZ R86, R188, -R83 ;  /* 0x80000053bc567221 */ /* 0x000fe20000010000 */
[----:B-----5:R-:W-:-:S02]  /*2590*/  HADD2.F32 R85, -RZ, R95.H0_H0 ;  /* 0x2000005fff557230 */ /* 0x020fc40000004100 */
[----:B------:R-:W-:Y:S01]  /*25a0*/  FMUL.FTZ R83, R181, R122 ;  /* 0x0000007ab5537220 */ /* 0x000fe20000410000 */
[----:B------:R-:W-:Y:S02]  /*25b0*/  HADD2.F32 R81, -RZ, R51.H0_H0 ;  /* 0x20000033ff517230 */ /* 0x000fe40000004100 */
[----:B------:R-:W-:Y:S01]  /*25c0*/  FMUL.FTZ R80, R82, R120 ;  /* 0x0000007852507220 */ /* 0x000fe20000410000 */
[--C-:B------:R-:W-:Y:S02]  /*25d0*/  HADD2.F32 R88, -RZ, R93.reuse.H0_H0 ;  /* 0x2000005dff587230 */ /* 0x100fe40000004100 */
[----:B------:R-:W-:Y:S01]  /*25e0*/  FADD.FTZ R184, R189, -R184 ;  /* 0x800000b8bdb87221 */ /* 0x000fe20000010000 */
[----:B------:R-:W-:Y:S02]  /*25f0*/  HADD2.F32 R101, -RZ, R93.H1_H1 ;  /* 0x3000005dff657230 */ /* 0x000fe40000004100 */
[----:B------:R-:W-:Y:S01]  /*2600*/  FFMA.FTZ R187, R187, R203, R206 ;  /* 0x000000cbbbbb7223 */ /* 0x000fe200000100ce */
[----:B------:R-:W-:-:S02]  /*2610*/  HADD2.F32 R89, -RZ, R92.H0_H0 ;  /* 0x2000005cff597230 */ /* 0x000fc40000004100 */
[----:B------:R-:W-:Y:S01]  /*2620*/  FMUL.FTZ R87, R83, R120 ;  /* 0x0000007853577220 */ /* 0x000fe20000410000 */
[----:B------:R-:W-:Y:S02]  /*2630*/  HADD2.F32 R93, -RZ, R92.H1_H1 ;  /* 0x3000005cff5d7230 */ /* 0x000fe40000004100 */
[C---:B------:R-:W-:Y:S01]  /*2640*/  FMUL.FTZ R121, R80.reuse, R85 ;  /* 0x0000005550797220 */ /* 0x040fe20000410000 */
[----:B------:R-:W-:Y:S02]  /*2650*/  HADD2.F32 R92, -RZ, R51.H1_H1 ;  /* 0x30000033ff5c7230 */ /* 0x000fe40000004100 */
[----:B------:R-:W-:Y:S01]  /*2660*/  FMUL.FTZ R188, R80, R81 ;  /* 0x0000005150bc7220 */ /* 0x000fe20000410000 */
[----:B------:R-:W-:Y:S02]  /*2670*/  HADD2.F32 R90, -RZ, R95.H1_H1 ;  /* 0x3000005fff5a7230 */ /* 0x000fe40000004100 */
[----:B------:R-:W-:Y:S01]  /*2680*/  FADD.FTZ R182, R182, -R187 ;  /* 0x800000bbb6b67221 */ /* 0x000fe20000010000 */
[C---:B------:R-:W-:Y:S01]  /*2690*/  FMUL.FTZ R80, R181.reuse, R184 ;  /* 0x000000b8b5507220 */ /* 0x040fe20000410000 */
[----:B------:R-:W-:Y:S01]  /*26a0*/  FMUL.FTZ R86, R181, R86 ;  /* 0x00000056b5567220 */ /* 0x000fe20000410000 */
[-CC-:B------:R-:W-:Y:S01]  /*26b0*/  FFMA.FTZ R193, R193, R203.reuse, R206.reuse ;  /* 0x000000cbc1c17223 */ /* 0x180fe200000100ce */
[----:B------:R-:W-:Y:S01]  /*26c0*/  FFMA.FTZ R191, R191, R203, R206 ;  /* 0x000000cbbfbf7223 */ /* 0x000fe200000100ce */
[C---:B------:R-:W-:Y:S01]  /*26d0*/  FMUL.FTZ R189, R87.reuse, R92 ;  /* 0x0000005c57bd7220 */ /* 0x040fe20000410000 */
[----:B------:R-:W-:Y:S01]  /*26e0*/  FMUL.FTZ R122, R87, R90 ;  /* 0x0000005a577a7220 */ /* 0x000fe20000410000 */
[----:B------:R-:W-:-:S02]  /*26f0*/  HADD2.F32 R92, -RZ, R50.H0_H0 ;  /* 0x20000032ff5c7230 */ /* 0x000fc40000004100 */
[----:B------:R-:W-:Y:S01]  /*2700*/  FMUL.FTZ R81, R181, R182 ;  /* 0x000000b6b5517220 */ /* 0x000fe20000410000 */
[--C-:B------:R-:W-:Y:S02]  /*2710*/  HADD2.F32 R100, -RZ, R94.reuse.H0_H0 ;  /* 0x2000005eff647230 */ /* 0x100fe40000004100 */
[-C--:B------:R-:W-:Y:S01]  /*2720*/  FMUL.FTZ R87, R80, R120.reuse ;  /* 0x0000007850577220 */ /* 0x080fe20000410000 */
[----:B------:R-:W-:Y:S02]  /*2730*/  HADD2.F32 R90, -RZ, R49.H0_H0 ;  /* 0x20000031ff5a7230 */ /* 0x000fe40000004100 */
[-C--:B------:R-:W-:Y:S01]  /*2740*/  FMUL.FTZ R85, R86, R120.reuse ;  /* 0x0000007856557220 */ /* 0x080fe20000410000 */
[----:B------:R-:W-:Y:S01]  /*2750*/  FADD.FTZ R192, R192, -R193 ;  /* 0x800000c1c0c07221 */ /* 0x000fe20000010000 */
[----:B------:R-:W-:Y:S01]  /*2760*/  FADD.FTZ R186, R186, -R191 ;  /* 0x800000bfbaba7221 */ /* 0x000fe20000010000 */
[----:B------:R-:W-:Y:S02]  /*2770*/  HADD2.F32 R102, -RZ, R94.H1_H1 ;  /* 0x3000005eff667230 */ /* 0x000fe40000004100 */
[----:B------:R-:W-:Y:S01]  /*2780*/  FMUL.FTZ R91, R81, R120 ;  /* 0x00000078515b7220 */ /* 0x000fe20000410000 */
[----:B------:R-:W-:-:S02]  /*2790*/  HADD2.F32 R184, -RZ, R50.H1_H1 ;  /* 0x30000032ffb87230 */ /* 0x000fc40000004100 */
[C---:B------:R-:W-:Y:S01]  /*27a0*/  FMUL.FTZ R94, R87.reuse, R92 ;  /* 0x0000005c575e7220 */ /* 0x040fe20000410000 */
        /* <DEDUP_REMOVED lines=25> */
.L_x_6441:
[-CC-:B------:R-:W-:Y:S01]  /*2940*/  FFMA.FTZ R121, R121, R203.reuse, R206.reuse ;  /* 0x000000cb79797223 */ /* 0x180fe200000100ce */
[-CC-:B------:R-:W-:Y:S01]  /*2950*/  FFMA.FTZ R180, R180, R203.reuse, R206.reuse ;  /* 0x000000cbb4b47223 */ /* 0x180fe200000100ce */
[-CC-:B0-----:R-:W-:Y:S01]  /*2960*/  FFMA.FTZ R91, R190, R203.reuse, R206.reuse ;  /* 0x000000cbbe5b7223 */ /* 0x181fe200000100ce */
[-C--:B------:R-:W-:Y:S01]  /*2970*/  FFMA.FTZ R89, R196, R203.reuse, R206 ;  /* 0x000000cbc4597223 */ /* 0x080fe200000100ce */
[----:B------:R-:W-:Y:S01]  /*2980*/  FADD.FTZ R122, R122, -R121 ;  /* 0x800000797a7a7221 */ /* 0x000fe20000010000 */
[----:B------:R-:W-:Y:S01]  /*2990*/  FADD.FTZ R180, R123, -R180 ;  /* 0x800000b47bb47221 */ /* 0x000fe20000010000 */
[----:B------:R-:W-:Y:S01]  /*29a0*/  FADD.FTZ R188, R188, -R91 ;  /* 0x8000005bbcbc7221 */ /* 0x000fe20000010000 */
[----:B------:R-:W-:Y:S01]  /*29b0*/  FADD.FTZ R194, R194, -R89 ;  /* 0x80000059c2c27221 */ /* 0x000fe20000010000 */
[C---:B------:R-:W-:Y:S01]  /*29c0*/  FMUL.FTZ R91, R181.reuse, R122 ;  /* 0x0000007ab55b7220 */ /* 0x040fe20000410000 */
[-CC-:B------:R-:W-:Y:S01]  /*29d0*/  FFMA.FTZ R184, R184, R203.reuse, R206.reuse ;  /* 0x000000cbb8b87223 */ /* 0x180fe200000100ce */
[----:B------:R-:W-:Y:S01]  /*29e0*/  FMUL.FTZ R89, R181, R180 ;  /* 0x000000b4b5597220 */ /* 0x000fe20000410000 */
[----:B------:R-:W-:Y:S01]  /*29f0*/  FFMA.FTZ R187, R187, R203, R206 ;  /* 0x000000cbbbbb7223 */ /* 0x000fe200000100ce */
[----:B-----5:R-:W-:-:S02]  /*2a00*/  HADD2.F32 R212, -RZ, R95.H1_H1 ;  /* 0x3000005fffd47230 */ /* 0x020fc40000004100 */
[-C--:B------:R-:W-:Y:S01]  /*2a10*/  FMUL.FTZ R91, R91, R120.reuse ;  /* 0x000000785b5b7220 */ /* 0x080fe20000410000 */
[--C-:B------:R-:W-:Y:S02]  /*2a20*/  HADD2.F32 R102, -RZ, R94.reuse.H0_H0 ;  /* 0x2000005eff667230 */ /* 0x100fe40000004100 */
[----:B------:R-:W-:Y:S01]  /*2a30*/  FADD.FTZ R184, R189, -R184 ;  /* 0x800000b8bdb87221 */ /* 0x000fe20000010000 */
[----:B------:R-:W-:Y:S02]  /*2a40*/  HADD2.F32 R208, -RZ, R94.H1_H1 ;  /* 0x3000005effd07230 */ /* 0x000fe40000004100 */
[----:B------:R-:W-:Y:S01]  /*2a50*/  FMUL.FTZ R89, R89, R120 ;  /* 0x0000007859597220 */ /* 0x000fe20000410000 */
[----:B------:R-:W-:Y:S02]  /*2a60*/  HADD2.F32 R180, -RZ, R51.H1_H1 ;  /* 0x30000033ffb47230 */ /* 0x000fe40000004100 */
[----:B------:R-:W-:Y:S01]  /*2a70*/  FADD.FTZ R182, R182, -R187 ;  /* 0x800000bbb6b67221 */ /* 0x000fe20000010000 */
[----:B------:R-:W-:-:S02]  /*2a80*/  HADD2.F32 R210, -RZ, R95.H0_H0 ;  /* 0x2000005fffd27230 */ /* 0x000fc40000004100 */
[C---:B------:R-:W-:Y:S01]  /*2a90*/  FMUL.FTZ R122, R91.reuse, R212 ;  /* 0x000000d45b7a7220 */ /* 0x040fe20000410000 */
[----:B------:R-:W-:Y:S02]  /*2aa0*/  HADD2.F32 R94, -RZ, R51.H0_H0 ;  /* 0x20000033ff5e7230 */ /* 0x000fe40000004100 */
[----:B------:R-:W-:Y:S01]  /*2ab0*/  FMUL.FTZ R190, R91, R180 ;  /* 0x000000b45bbe7220 */ /* 0x000fe20000410000 */
[--C-:B------:R-:W-:Y:S02]  /*2ac0*/  HADD2.F32 R90, -RZ, R93.reuse.H0_H0 ;  /* 0x2000005dff5a7230 */ /* 0x100fe40000004100 */
[C---:B------:R-:W-:Y:S01]  /*2ad0*/  FMUL.FTZ R121, R89.reuse, R210 ;  /* 0x000000d259797220 */ /* 0x040fe20000410000 */
[----:B------:R-:W-:Y:S02]  /*2ae0*/  HADD2.F32 R100, -RZ, R93.H1_H1 ;  /* 0x3000005dff647230 */ /* 0x000fe40000004100 */
[----:B------:R-:W-:Y:S01]  /*2af0*/  FMUL.FTZ R103, R89, R94 ;  /* 0x0000005e59677220 */ /* 0x000fe20000410000 */
        /* <DEDUP_REMOVED lines=9> */
[----:B------:R-:W-:Y:S02]  /*2b90*/  HADD2.F32 R94, -RZ, R49.H0_H0 ;  /* 0x20000031ff5e7230 */ /* 0x000fe40000004100 */
[----:B------:R-:W-:Y:S01]  /*2ba0*/  FMUL.FTZ R89, R89, R120 ;  /* 0x0000007859597220 */ /* 0x000fe20000410000 */
[----:B------:R-:W-:Y:S01]  /*2bb0*/  FADD.FTZ R186, R186, -R191 ;  /* 0x800000bfbaba7221 */ /* 0x000fe20000010000 */
[----:B------:R-:W-:Y:S01]  /*2bc0*/  FADD.FTZ R192, R192, -R193 ;  /* 0x800000c1c0c07221 */ /* 0x000fe20000010000 */
[----:B------:R-:W-:Y:S01]  /*2bd0*/  FMUL.FTZ R101, R91, R180 ;  /* 0x000000b45b657220 */ /* 0x000fe20000410000 */
[C---:B------:R-:W-:Y:S01]  /*2be0*/  FMUL.FTZ R180, R93.reuse, R208 ;  /* 0x000000d05db47220 */ /* 0x040fe20000410000 */
[----:B------:R-:W-:Y:S01]  /*2bf0*/  FMUL.FTZ R188, R93, R184 ;  /* 0x000000b85dbc7220 */ /* 0x000fe20000410000 */
[C---:B------:R-:W-:Y:S01]  /*2c00*/  FMUL.FTZ R185, R89.reuse, R90 ;  /* 0x0000005a59b97220 */ /* 0x040fe20000410000 */
[----:B------:R-:W-:Y:S01]  /*2c10*/  FMUL.FTZ R95, R89, R94 ;  /* 0x0000005e595f7220 */ /* 0x000fe20000410000 */
[----:B------:R-:W-:Y:S01]  /*2c20*/  FMUL.FTZ R123, R91, R102 ;  /* 0x000000665b7b7220 */ /* 0x000fe20000410000 */
        /* <DEDUP_REMOVED lines=8> */
[----:B------:R-:W-:Y:S01]  /*2cb0*/  FMUL.FTZ R91, R91, R120 ;  /* 0x000000785b5b7220 */ /* 0x000fe20000410000 */
[----:B------:R-:W-:Y:S02]  /*2cc0*/  HADD2.F32 R94, -RZ, R48.H1_H1 ;  /* 0x30000030ff5e7230 */ /* 0x000fe40000004100 */
[----:B------:R-:W-:Y:S01]  /*2cd0*/  FMUL.FTZ R182, R93, R100 ;  /* 0x000000645db67220 */ /* 0x000fe20000410000 */
[----:B------:R-:W-:-:S02]  /*2ce0*/  HADD2.F32 R92, -RZ, R92.H1_H1 ;  /* 0x3000005cff5c7230 */ /* 0x000fc40000004100 */
[----:B------:R-:W-:Y:S01]  /*2cf0*/  FMUL.FTZ R102, R93, R102 ;  /* 0x000000665d667220 */ /* 0x000fe20000410000 */
[C---:B------:R-:W-:Y:S01]  /*2d00*/  FMUL.FTZ R184, R89.reuse, R88 ;  /* 0x0000005859b87220 */ /* 0x040fe20000410000 */
[----:B------:R-:W-:Y:S01]  /*2d10*/  FMUL.FTZ R88, R89, R90 ;  /* 0x0000005a59587220 */ /* 0x000fe20000410000 */
[C---:B------:R-:W-:Y:S01]  /*2d20*/  FMUL.FTZ R93, R91.reuse, R94 ;  /* 0x0000005e5b5d7220 */ /* 0x040fe20000410000 */
[----:B------:R-:W-:Y:S01]  /*2d30*/  FMUL.FTZ R186, R91, R92 ;  /* 0x0000005c5bba7220 */ /* 0x000fe20000410000 */
[----:B------:R-:W-:Y:S02]  /*2d40*/  F2FP.F16.F32.PACK_AB R91, R190, R103 ;  /* 0x00000067be5b723e */ /* 0x000fe400000000ff */
[----:B------:R-:W-:Y:S02]  /*2d50*/  F2FP.F16.F32.PACK_AB R90, R188, R101 ;  /* 0x00000065bc5a723e */ /* 0x000fe400000000ff */
[----:B------:R-:W-:Y:S02]  /*2d60*/  F2FP.F16.F32.PACK_AB R89, R102, R95 ;  /* 0x0000005f6659723e */ /* 0x000fe400000000ff */
[----:B------:R-:W-:-:S07]  /*2d70*/  F2FP.F16.F32.PACK_AB R88, R93, R88 ;  /* 0x000000585d58723e */ /* 0x000fce00000000ff */
.L_x_6442:
        /* <DEDUP_REMOVED lines=16> */
[----:B-----5:R-:W-:Y:S02]  /*2e80*/  HADD2.F32 R85, -RZ, R95.H0_H0 ;  /* 0x2000005fff557230 */ /* 0x020fe40000004100 */
[C---:B------:R-:W-:Y:S01]  /*2e90*/  FMUL.FTZ R82, R181.reuse, R116 ;  /* 0x00000074b5527220 */ /* 0x040fe20000410000 */
[----:B------:R-:W-:Y:S01]  /*2ea0*/  FMUL.FTZ R83, R181, R118 ;  /* 0x00000076b5537220 */ /* 0x000fe20000410000 */
[----:B------:R-:W-:-:S02]  /*2eb0*/  HADD2.F32 R87, -RZ, R55.H0_H0 ;  /* 0x20000037ff577230 */ /* 0x000fc40000004100 */
[----:B------:R-:W-:Y:S01]  /*2ec0*/  FADD.FTZ R114, R114, -R81 ;  /* 0x8000005172727221 */ /* 0x000fe20000010000 */
[-C--:B------:R-:W-:Y:S01]  /*2ed0*/  FMUL.FTZ R80, R82, R120.reuse ;  /* 0x0000007852507220 */ /* 0x080fe20000410000 */
[----:B------:R-:W-:Y:S01]  /*2ee0*/  FADD.FTZ R108, R109, -R108 ;  /* 0x8000006c6d6c7221 */ /* 0x000fe20000010000 */
[----:B------:R-:W-:Y:S01]  /*2ef0*/  FADD.FTZ R112, R113, -R112 ;  /* 0x8000007071707221 */ /* 0x000fe20000010000 */
[----:B------:R-:W-:Y:S01]  /*2f00*/  FFMA.FTZ R111, R111, R203, R206 ;  /* 0x000000cb6f6f7223 */ /* 0x000fe200000100ce */
[----:B------:R-:W-:Y:S02]  /*2f10*/  HADD2.F32 R91, -RZ, R55.H1_H1 ;  /* 0x30000037ff5b7230 */ /* 0x000fe40000004100 */
[----:B------:R-:W-:Y:S01]  /*2f20*/  FMUL.FTZ R84, R83, R120 ;  /* 0x0000007853547220 */ /* 0x000fe20000410000 */
[----:B------:R-:W-:Y:S02]  /*2f30*/  HADD2.F32 R99, -RZ, R95.H1_H1 ;  /* 0x3000005fff637230 */ /* 0x000fe40000004100 */
[C---:B------:R-:W-:Y:S01]  /*2f40*/  FMUL.FTZ R95, R80.reuse, R85 ;  /* 0x00000055505f7220 */ /* 0x040fe20000410000 */
[----:B------:R-:W-:Y:S01]  /*2f50*/  FMUL.FTZ R102, R80, R87 ;  /* 0x0000005750667220 */ /* 0x000fe20000410000 */
[----:B------:R-:W-:Y:S01]  /*2f60*/  FMUL.FTZ R81, R181, R114 ;  /* 0x00000072b5517220 */ /* 0x000fe20000410000 */
[----:B------:R-:W-:-:S02]  /*2f70*/  HADD2.F32 R103, -RZ, R93.H0_H0 ;  /* 0x2000005dff677230 */ /* 0x000fc40000004100 */
[C---:B------:R-:W-:Y:S01]  /*2f80*/  FMUL.FTZ R80, R181.reuse, R112 ;  /* 0x00000070b5507220 */ /* 0x040fe20000410000 */
[----:B------:R-:W-:Y:S02]  /*2f90*/  HADD2.F32 R115, -RZ, R93.H1_H1 ;  /* 0x3000005dff737230 */ /* 0x000fe40000004100 */
[----:B------:R-:W-:Y:S01]  /*2fa0*/  FMUL.FTZ R86, R181, R108 ;  /* 0x0000006cb5567220 */ /* 0x000fe20000410000 */
[-CC-:B------:R-:W-:Y:S01]  /*2fb0*/  FFMA.FTZ R104, R104, R203.reuse, R206.reuse ;  /* 0x000000cb68687223 */ /* 0x180fe200000100ce */
[--C-:B------:R-:W-:Y:S02]  /*2fc0*/  HADD2.F32 R89, -RZ, R92.reuse.H0_H0 ;  /* 0x2000005cff597230 */ /* 0x100fe40000004100 */
[----:B------:R-:W-:Y:S01]  /*2fd0*/  FADD.FTZ R110, R110, -R111 ;  /* 0x8000006f6e6e7221 */ /* 0x000fe20000010000 */
[----:B------:R-:W-:Y:S02]  /*2fe0*/  HADD2.F32 R93, -RZ, R92.H1_H1 ;  /* 0x3000005cff5d7230 */ /* 0x000fe40000004100 */
[----:B------:R-:W-:Y:S01]  /*2ff0*/  FFMA.FTZ R107, R107, R203, R206 ;  /* 0x000000cb6b6b7223 */ /* 0x000fe200000100ce */
[----:B------:R-:W-:Y:S01]  /*3000*/  FMUL.FTZ R111, R84, R91 ;  /* 0x0000005b546f7220 */ /* 0x000fe20000410000 */
[----:B------:R-:W-:-:S02]  /*3010*/  HADD2.F32 R92, -RZ, R54.H1_H1 ;  /* 0x30000036ff5c7230 */ /* 0x000fc40000004100 */
[----:B------:R-:W-:Y:S01]  /*3020*/  FMUL.FTZ R99, R84, R99 ;  /* 0x0000006354637220 */ /* 0x000fe20000410000 */
[----:B------:R-:W-:Y:S02]  /*3030*/  HADD2.F32 R88, -RZ, R94.H0_H0 ;  /* 0x2000005eff587230 */ /* 0x000fe40000004100 */
[-C--:B------:R-:W-:Y:S01]  /*3040*/  FMUL.FTZ R91, R81, R120.reuse ;  /* 0x00000078515b7220 */ /* 0x080fe20000410000 */
[----:B------:R-:W-:Y:S02]  /*3050*/  HADD2.F32 R90, -RZ, R54.H0_H0 ;  /* 0x20000036ff5a7230 */ /* 0x000fe40000004100 */
[-C--:B------:R-:W-:Y:S01]  /*3060*/  FMUL.FTZ R87, R80, R120.reuse ;  /* 0x0000007850577220 */ /* 0x080fe20000410000 */
[----:B------:R-:W-:Y:S02]  /*3070*/  HADD2.F32 R85, -RZ, R53.H0_H0 ;  /* 0x20000035ff557230 */ /* 0x000fe40000004100 */
[----:B------:R-:W-:Y:S01]  /*3080*/  FMUL.FTZ R84, R86, R120 ;  /* 0x0000007856547220 */ /* 0x000fe20000410000 */
[----:B------:R-:W-:Y:S01]  /*3090*/  FADD.FTZ R104, R105, -R104 ;  /* 0x8000006869687221 */ /* 0x000fe20000010000 */
[----:B------:R-:W-:Y:S01]  /*30a0*/  FADD.FTZ R106, R106, -R107 ;  /* 0x8000006b6a6a7221 */ /* 0x000fe20000010000 */
[----:B------:R-:W-:-:S02]  /*30b0*/  HADD2.F32 R94, -RZ, R94.H1_H1 ;  /* 0x3000005eff5e7230 */ /* 0x000fc40000004100 */
[----:B------:R-:W-:Y:S01]  /*30c0*/  FMUL.FTZ R109, R91, R92 ;  /* 0x0000005c5b6d7220 */ /* 0x000fe20000410000 */
[C---:B------:R-:W-:Y:S01]  /*30d0*/  FMUL.FTZ R101, R87.reuse, R88 ;  /* 0x0000005857657220 */ /* 0x040fe20000410000 */
[----:B------:R-:W-:Y:S01]  /*30e0*/  FMUL.FTZ R100, R87, R90 ;  /* 0x0000005a57647220 */ /* 0x000fe20000410000 */
[C---:B------:R-:W-:Y:S01]  /*30f0*/  FMUL.FTZ R103, R84.reuse, R103 ;  /* 0x0000006754677220 */ /* 0x040fe20000410000 */
[----:B------:R-:W-:Y:S01]  /*3100*/  FMUL.FTZ R92, R84, R85 ;  /* 0x00000055545c7220 */ /* 0x000fe20000410000 */
[C---:B------:R-:W-:Y:S01]  /*3110*/  FMUL.FTZ R84, R181.reuse, R104 ;  /* 0x00000068b5547220 */ /* 0x040fe20000410000 */
[C---:B------:R-:W-:Y:S01]  /*3120*/  FMUL.FTZ R87, R181.reuse, R110 ;  /* 0x0000006eb5577220 */ /* 0x040fe20000410000 */
[----:B------:R-:W-:Y:S01]  /*3130*/  FMUL.FTZ R85, R181, R106 ;  /* 0x0000006ab5557220 */ /* 0x000fe20000410000 */
        /* <DEDUP_REMOVED lines=18> */
.L_x_6443:
        /* <DEDUP_REMOVED lines=18> */
[C---:B------:R-:W-:Y:S01]  /*3380*/  FMUL.FTZ R89, R181.reuse, R104 ;  /* 0x00000068b5597220 */ /* 0x040fe20000410000 */
        /* <DEDUP_REMOVED lines=8> */
[----:B------:R-:W-:Y:S01]  /*3410*/  FMUL.FTZ R181, R181, R118 ;  /* 0x00000076b5b57220 */ /* 0x000fe20000410000 */
[----:B------:R-:W-:-:S02]  /*3420*/  HADD2.F32 R102, -RZ, R55.H0_H0 ;  /* 0x20000037ff667230 */ /* 0x000fc40000004100 */
[-C--:B------:R-:W-:Y:S01]  /*3430*/  FMUL.FTZ R105, R105, R120.reuse ;  /* 0x0000007869697220 */ /* 0x080fe20000410000 */
[-C--:B------:R-:W-:Y:S01]  /*3440*/  FMUL.FTZ R104, R95, R120.reuse ;  /* 0x000000785f687220 */ /* 0x080fe20000410000 */
[-C--:B------:R-:W-:Y:S01]  /*3450*/  FMUL.FTZ R100, R103, R120.reuse ;  /* 0x0000007867647220 */ /* 0x080fe20000410000 */
[----:B------:R-:W-:Y:S01]  /*3460*/  FMUL.FTZ R181, R181, R120 ;  /* 0x00000078b5b57220 */ /* 0x000fe20000410000 */
[----:B------:R-:W-:Y:S02]  /*3470*/  HADD2.F32 R106, -RZ, R55.H1_H1 ;  /* 0x30000037ff6a7230 */ /* 0x000fe40000004100 */
[C---:B------:R-:W-:Y:S01]  /*3480*/  FMUL.FTZ R95, R105.reuse, R98 ;  /* 0x00000062695f7220 */ /* 0x040fe20000410000 */
[--C-:B------:R-:W-:Y:S02]  /*3490*/  HADD2.F32 R101, -RZ, R94.reuse.H0_H0 ;  /* 0x2000005eff657230 */ /* 0x100fe40000004100 */
[----:B------:R-:W-:Y:S01]  /*34a0*/  FMUL.FTZ R108, R105, R102 ;  /* 0x00000066696c7220 */ /* 0x000fe20000410000 */
[----:B------:R-:W-:-:S02]  /*34b0*/  HADD2.F32 R119, -RZ, R94.H1_H1 ;  /* 0x3000005eff777230 */ /* 0x000fc40000004100 */
[-C--:B------:R-:W-:Y:S01]  /*34c0*/  FMUL.FTZ R94, R99, R120.reuse ;  /* 0x00000078635e7220 */ /* 0x080fe20000410000 */
[--C-:B------:R-:W-:Y:S02]  /*34d0*/  HADD2.F32 R103, -RZ, R54.reuse.H0_H0 ;  /* 0x20000036ff677230 */ /* 0x100fe40000004100 */
[----:B------:R-:W-:Y:S01]  /*34e0*/  FMUL.FTZ R93, R93, R120 ;  /* 0x000000785d5d7220 */ /* 0x000fe20000410000 */
[----:B------:R-:W-:Y:S02]  /*34f0*/  HADD2.F32 R105, -RZ, R54.H1_H1 ;  /* 0x30000036ff697230 */ /* 0x000fe40000004100 */
[C---:B------:R-:W-:Y:S01]  /*3500*/  FMUL.FTZ R99, R181.reuse, R188 ;  /* 0x000000bcb5637220 */ /* 0x040fe20000410000 */
[----:B------:R-:W-:Y:S01]  /*3510*/  FMUL.FTZ R181, R181, R106 ;  /* 0x0000006ab5b57220 */ /* 0x000fe20000410000 */
[C---:B------:R-:W-:Y:S01]  /*3520*/  FMUL.FTZ R101, R94.reuse, R101 ;  /* 0x000000655e657220 */ /* 0x040fe20000410000 */
[----:B------:R-:W-:Y:S01]  /*3530*/  FMUL.FTZ R106, R94, R103 ;  /* 0x000000675e6a7220 */ /* 0x000fe20000410000 */
[----:B------:R-:W-:-:S02]  /*3540*/  HADD2.F32 R88, -RZ, R92.H0_H0 ;  /* 0x2000005cff587230 */ /* 0x000fc40000004100 */
[C---:B------:R-:W-:Y:S01]  /*3550*/  FMUL.FTZ R94, R100.reuse, R119 ;  /* 0x00000077645e7220 */ /* 0x040fe20000410000 */
[--C-:B------:R-:W-:Y:S02]  /*3560*/  HADD2.F32 R98, -RZ, R53.reuse.H0_H0 ;  /* 0x20000035ff627230 */ /* 0x100fe40000004100 */
[----:B------:R-:W-:Y:S01]  /*3570*/  FMUL.FTZ R107, R100, R105 ;  /* 0x00000069646b7220 */ /* 0x000fe20000410000 */
[----:B------:R-:W-:Y:S01]  /*3580*/  FMUL.FTZ R103, R93, R90 ;  /* 0x0000005a5d677220 */ /* 0x000fe20000410000 */
[-C--:B------:R-:W-:Y:S01]  /*3590*/  FMUL.FTZ R89, R89, R120.reuse ;  /* 0x0000007859597220 */ /* 0x080fe20000410000 */
[----:B------:R-:W-:Y:S02]  /*35a0*/  HADD2.F32 R105, -RZ, R53.H1_H1 ;  /* 0x30000035ff697230 */ /* 0x000fe40000004100 */
[----:B------:R-:W-:Y:S01]  /*35b0*/  FMUL.FTZ R91, R91, R120 ;  /* 0x000000785b5b7220 */ /* 0x000fe20000410000 */
[--C-:B------:R-:W-:Y:S02]  /*35c0*/  HADD2.F32 R90, -RZ, R52.reuse.H0_H0 ;  /* 0x20000034ff5a7230 */ /* 0x100fe40000004100 */
[----:B------:R-:W-:Y:S01]  /*35d0*/  FMUL.FTZ R102, R93, R98 ;  /* 0x000000625d667220 */ /* 0x000fe20000410000 */
[----:B------:R-:W-:-:S02]  /*35e0*/  HADD2.F32 R100, -RZ, R52.H1_H1 ;  /* 0x30000034ff647230 */ /* 0x000fc40000004100 */
[C---:B------:R-:W-:Y:S01]  /*35f0*/  FMUL.FTZ R113, R89.reuse, R88 ;  /* 0x0000005859717220 */ /* 0x040fe20000410000 */
[----:B------:R-:W-:Y:S02]  /*3600*/  HADD2.F32 R92, -RZ, R92.H1_H1 ;  /* 0x3000005cff5c7230 */ /* 0x000fe40000004100 */
[C---:B------:R-:W-:Y:S01]  /*3610*/  FMUL.FTZ R105, R104.reuse, R105 ;  /* 0x0000006968697220 */ /* 0x040fe20000410000 */
[----:B------:R-:W-:Y:S01]  /*3620*/  FMUL.FTZ R88, R89, R90 ;  /* 0x0000005a59587220 */ /* 0x000fe20000410000 */
[C---:B------:R-:W-:Y:S01]  /*3630*/  FMUL.FTZ R93, R91.reuse, R100 ;  /* 0x000000645b5d7220 */ /* 0x040fe20000410000 */
[----:B------:R-:W-:Y:S01]  /*3640*/  FMUL.FTZ R98, R104, R115 ;  /* 0x0000007368627220 */ /* 0x000fe20000410000 */
[----:B------:R-:W-:Y:S01]  /*3650*/  FMUL.FTZ R120, R91, R92 ;  /* 0x0000005c5b787220 */ /* 0x000fe20000410000 */
[----:B------:R-:W-:Y:S02]  /*3660*/  F2FP.F16.F32.PACK_AB R91, R181, R108 ;  /* 0x0000006cb55b723e */ /* 0x000fe400000000ff */
[----:B------:R-:W-:-:S02]  /*3670*/  F2FP.F16.F32.PACK_AB R90, R107, R106 ;  /* 0x0000006a6b5a723e */ /* 0x000fc400000000ff */
[----:B------:R-:W-:Y:S02]  /*3680*/  F2FP.F16.F32.PACK_AB R89, R105, R102 ;  /* 0x000000666959723e */ /* 0x000fe400000000ff */
[----:B------:R-:W-:-:S07]  /*3690*/  F2FP.F16.F32.PACK_AB R88, R93, R88 ;  /* 0x000000585d58723e */ /* 0x000fce00000000ff */
.L_x_6444:
[----:B------:R-:W0:Y:S01]  /*36a0*/  @P1 LDC.64 R92, c[0x0][0x478] ;  /* 0x00011e00ff5c1b82 */ /* 0x000e220000000a00 */
[----:B------:R-:W-:-:S04]  /*36b0*/  IMAD.WIDE.U32 R96, R179, 0x10, R96 ;  /* 0x00000010b3607825 */ /* 0x000fc800078e0060 */
[----:B0-----:R-:W-:-:S05]  /*36c0*/  @P1 IMAD.WIDE.U32 R92, R179, 0x20, R92 ;  /* 0x00000020b35c1825 */ /* 0x001fca00078e005c */
[----:B------:R1:W-:Y:S04]  /*36d0*/  @P1 STG.E.128 desc[UR8][R92.64], R84 ;  /* 0x000000545c001986 */ /* 0x0003e8000c101d08 */
[----:B------:R1:W-:Y:S04]  /*36e0*/  @P1 STG.E.128 desc[UR8][R92.64+0x10], R80 ;  /* 0x000010505c001986 */ /* 0x0003e8000c101d08 */
[----:B------:R1:W-:Y:S01]  /*36f0*/  STG.E.128 desc[UR8][R96.64], R88 ;  /* 0x0000005860007986 */ /* 0x0003e2000c101d08 */
[----:B------:R-:W-:Y:S05]  /*3700*/  BRA `(.L_x_6445) ;  /* 0x0000001800f07947 */ /* 0x000fea0003800000 */
.L_x_6438:
        /* <DEDUP_REMOVED lines=19> */
[-C--:B------:R-:W-:Y:S01]  /*3840*/  FMUL.FTZ R91, R91, R120.reuse ;  /* 0x000000785b5b7220 */ /* 0x080fe20000410000 */
[----:B------:R-:W-:Y:S02]  /*3850*/  HADD2.F32 R96, -RZ, R47.H1_H1 ;  /* 0x3000002fff607230 */ /* 0x000fe40000004100 */
[----:B------:R-:W-:Y:S01]  /*3860*/  FMUL.FTZ R93, R93, R120 ;  /* 0x000000785d5d7220 */ /* 0x000fe20000410000 */
[----:B------:R-:W-:Y:S01]  /*3870*/  FADD.FTZ R220, R220, -R221 ;  /* 0x800000dddcdc7221 */ /* 0x000fe20000010000 */
[----:B------:R-:W-:Y:S01]  /*3880*/  FADD.FTZ R213, R216, -R213 ;  /* 0x800000d5d8d57221 */ /* 0x000fe20000010000 */
[----:B------:R-:W-:Y:S01]  /*3890*/  FADD.FTZ R94, R217, -R94 ;  /* 0x8000005ed95e7221 */ /* 0x000fe20000010000 */
[----:B------:R-:W-:Y:S01]  /*38a0*/  FADD.FTZ R103, R212, -R195 ;  /* 0x800000c3d4677221 */ /* 0x000fe20000010000 */
[----:B------:R-:W-:Y:S01]  /*38b0*/  FMUL.FTZ R198, R91, R198 ;  /* 0x000000c65bc67220 */ /* 0x000fe20000410000 */
[----:B------:R-:W-:Y:S01]  /*38c0*/  FMUL.FTZ R100, R100, R91 ;  /* 0x0000005b64647220 */ /* 0x000fe20000410000 */
[----:B------:R-:W-:Y:S01]  /*38d0*/  FMUL.FTZ R195, R93, R92 ;  /* 0x0000005c5dc37220 */ /* 0x000fe20000410000 */
[----:B------:R-:W-:Y:S01]  /*38e0*/  FMUL.FTZ R101, R96, R93 ;  /* 0x0000005d60657220 */ /* 0x000fe20000410000 */
[----:B------:R-:W-:Y:S01]  /*38f0*/  FFMA.FTZ R95, R181, R220, R61 ;  /* 0x000000dcb55f7223 */ /* 0x000fe2000001003d */
[----:B------:R-:W-:Y:S01]  /*3900*/  FFMA.FTZ R215, R215, R203, R206 ;  /* 0x000000cbd7d77223 */ /* 0x000fe200000100ce */
[C---:B------:R-:W-:Y:S01]  /*3910*/  FFMA.FTZ R93, R181.reuse, R94, R60 ;  /* 0x0000005eb55d7223 */ /* 0x040fe2000001003c */
[----:B------:R-:W-:Y:S01]  /*3920*/  FFMA.FTZ R91, R181, R213, R58 ;  /* 0x000000d5b55b7223 */ /* 0x000fe2000001003a */
[----:B------:R-:W-:-:S02]  /*3930*/  HADD2.F32 R200, -RZ, R90.H0_H0 ;  /* 0x2000005affc87230 */ /* 0x000fc40000004100 */
[----:B------:R-:W-:Y:S01]  /*3940*/  FFMA.FTZ R211, R211, R203, R206 ;  /* 0x000000cbd3d37223 */ /* 0x000fe200000100ce */
[----:B------:R-:W-:Y:S02]  /*3950*/  HADD2.F32 R90, -RZ, R90.H1_H1 ;  /* 0x3000005aff5a7230 */ /* 0x000fe40000004100 */
[-C--:B------:R-:W-:Y:S01]  /*3960*/  FMUL.FTZ R95, R95, R120.reuse ;  /* 0x000000785f5f7220 */ /* 0x080fe20000410000 */
[--C-:B------:R-:W-:Y:S02]  /*3970*/  HADD2.F32 R92, -RZ, R46.reuse.H1_H1 ;  /* 0x3000002eff5c7230 */ /* 0x100fe40000004100 */
[----:B------:R-:W-:Y:S01]  /*3980*/  FADD.FTZ R218, R218, -R215 ;  /* 0x800000d7dada7221 */ /* 0x000fe20000010000 */
[----:B------:R-:W-:Y:S02]  /*3990*/  HADD2.F32 R202, -RZ, R89.H0_H0 ;  /* 0x20000059ffca7230 */ /* 0x000fe40000004100 */
[----:B------:R-:W-:Y:S01]  /*39a0*/  FMUL.FTZ R93, R93, R120 ;  /* 0x000000785d5d7220 */ /* 0x000fe20000410000 */
[----:B------:R-:W-:-:S02]  /*39b0*/  HADD2.F32 R96, -RZ, R46.H0_H0 ;  /* 0x2000002eff607230 */ /* 0x000fc40000004100 */
[----:B------:R-:W-:Y:S01]  /*39c0*/  FMUL.FTZ R91, R91, R120 ;  /* 0x000000785b5b7220 */ /* 0x000fe20000410000 */
[----:B------:R-:W-:Y:S02]  /*39d0*/  HADD2.F32 R94, -RZ, R45.H0_H0 ;  /* 0x2000002dff5e7230 */ /* 0x000fe40000004100 */
[----:B------:R-:W-:Y:S01]  /*39e0*/  FADD.FTZ R214, R214, -R211 ;  /* 0x800000d3d6d67221 */ /* 0x000fe20000010000 */
[----:B------:R-:W-:Y:S01]  /*39f0*/  FMUL.FTZ R197, R95, R90 ;  /* 0x0000005a5fc57220 */ /* 0x000fe20000410000 */
[----:B------:R-:W-:Y:S01]  /*3a00*/  FMUL.FTZ R97, R92, R95 ;  /* 0x0000005f5c617220 */ /* 0x000fe20000410000 */
[----:B------:R-:W-:Y:S01]  /*3a10*/  FMUL.FTZ R200, R93, R200 ;  /* 0x000000c85dc87220 */ /* 0x000fe20000410000 */
[----:B------:R-:W-:Y:S01]  /*3a20*/  FMUL.FTZ R96, R96, R93 ;  /* 0x0000005d60607220 */ /* 0x000fe20000410000 */
[----:B------:R-:W-:Y:S01]  /*3a30*/  FMUL.FTZ R202, R91, R202 ;  /* 0x000000ca5bca7220 */ /* 0x000fe20000410000 */
[----:B------:R-:W-:Y:S01]  /*3a40*/  FMUL.FTZ R94, R94, R91 ;  /* 0x0000005b5e5e7220 */ /* 0x000fe20000410000 */
[C---:B------:R-:W-:Y:S01]  /*3a50*/  FFMA.FTZ R95, R181.reuse, R218, R59 ;  /* 0x000000dab55f7223 */ /* 0x040fe2000001003b */
[C---:B------:R-:W-:Y:S01]  /*3a60*/  FFMA.FTZ R91, R181.reuse, R103, R56 ;  /* 0x00000067b55b7223 */ /* 0x040fe20000010038 */
[----:B------:R-:W-:Y:S01]  /*3a70*/  FFMA.FTZ R93, R181, R214, R57 ;  /* 0x000000d6b55d7223 */ /* 0x000fe20000010039 */
        /* <DEDUP_REMOVED lines=20> */
.L_x_6446:
[-CC-:B------:R-:W-:Y:S01]  /*3bc0*/  FFMA.FTZ R225, R225, R203.reuse, R206.reuse ;  /* 0x000000cbe1e17223 */ /* 0x180fe200000100ce */
[-CC-:B------:R-:W-:Y:S01]  /*3bd0*/  FFMA.FTZ R223, R223, R203.reuse, R206.reuse ;  /* 0x000000cbdfdf7223 */ /* 0x180fe200000100ce */
[-CC-:B------:R-:W-:Y:S01]  /*3be0*/  FFMA.FTZ R213, R213, R203.reuse, R206.reuse ;  /* 0x000000cbd5d57223 */ /* 0x180fe200000100ce */
[--C-:B-----5:R-:W-:Y:S02]  /*3bf0*/  HADD2.F32 R198, -RZ, R91.reuse.H0_H0 ;  /* 0x2000005bffc67230 */ /* 0x120fe40000004100 */
[----:B------:R-:W-:Y:S01]  /*3c00*/  FADD.FTZ R224, R224, -R225 ;  /* 0x800000e1e0e07221 */ /* 0x000fe20000010000 */
[----:B------:R-:W-:Y:S01]  /*3c10*/  FADD.FTZ R223, R222, -R223 ;  /* 0x800000dfdedf7221 */ /* 0x000fe20000010000 */
[----:B------:R-:W-:Y:S02]  /*3c20*/  HADD2.F32 R91, -RZ, R91.H1_H1 ;  /* 0x3000005bff5b7230 */ /* 0x000fe40000004100 */
[----:B------:R-:W-:Y:S01]  /*3c30*/  FFMA.FTZ R195, R195, R203, R206 ;  /* 0x000000cbc3c37223 */ /* 0x000fe200000100ce */
[----:B------:R-:W-:Y:S01]  /*3c40*/  FFMA.FTZ R83, R181, R224, R63 ;  /* 0x000000e0b5537223 */ /* 0x000fe2000001003f */
[----:B------:R-:W-:-:S02]  /*3c50*/  HADD2.F32 R95, -RZ, R47.H1_H1 ;  /* 0x3000002fff5f7230 */ /* 0x000fc40000004100 */
[----:B------:R-:W-:Y:S01]  /*3c60*/  FFMA.FTZ R82, R181, R223, R62 ;  /* 0x000000dfb5527223 */ /* 0x000fe2000001003e */
[----:B------:R-:W-:Y:S01]  /*3c70*/  FADD.FTZ R213, R216, -R213 ;  /* 0x800000d5d8d57221 */ /* 0x000fe20000010000 */
[-C--:B------:R-:W-:Y:S01]  /*3c80*/  FMUL.FTZ R86, R83, R120.reuse ;  /* 0x0000007853567220 */ /* 0x080fe20000410000 */
[-CC-:B------:R-:W-:Y:S01]  /*3c90*/  FFMA.FTZ R80, R219, R203.reuse, R206.reuse ;  /* 0x000000cbdb507223 */ /* 0x180fe200000100ce */
[----:B------:R-:W-:Y:S01]  /*3ca0*/  FFMA.FTZ R221, R221, R203, R206 ;  /* 0x000000cbdddd7223 */ /* 0x000fe200000100ce */
[----:B------:R-:W-:Y:S01]  /*3cb0*/  FADD.FTZ R85, R212, -R195 ;  /* 0x800000c3d4557221 */ /* 0x000fe20000010000 */
[----:B------:R-:W-:Y:S02]  /*3cc0*/  HADD2.F32 R84, -RZ, R47.H0_H0 ;  /* 0x2000002fff547230 */ /* 0x000fe40000004100 */
[----:B------:R-:W-:Y:S01]  /*3cd0*/  FMUL.FTZ R81, R82, R120 ;  /* 0x0000007852517220 */ /* 0x000fe20000410000 */
[----:B------:R-:W-:Y:S01]  /*3ce0*/  FMUL.FTZ R195, R86, R91 ;  /* 0x0000005b56c37220 */ /* 0x000fe20000410000 */
[----:B------:R-:W-:Y:S01]  /*3cf0*/  FMUL.FTZ R208, R95, R86 ;  /* 0x000000565fd07220 */ /* 0x000fe20000410000 */
[----:B------:R-:W-:Y:S01]  /*3d00*/  FADD.FTZ R80, R217, -R80 ;  /* 0x80000050d9507221 */ /* 0x000fe20000010000 */
[----:B------:R-:W-:Y:S01]  /*3d10*/  FADD.FTZ R220, R220, -R221 ;  /* 0x800000dddcdc7221 */ /* 0x000fe20000010000 */
[----:B------:R-:W-:Y:S01]  /*3d20*/  FFMA.FTZ R86, R181, R213, R58 ;  /* 0x000000d5b5567223 */ /* 0x000fe2000001003a */
[-CC-:B------:R-:W-:Y:S01]  /*3d30*/  FFMA.FTZ R215, R215, R203.reuse, R206.reuse ;  /* 0x000000cbd7d77223 */ /* 0x180fe200000100ce */
[----:B------:R-:W-:Y:S01]  /*3d40*/  FFMA.FTZ R211, R211, R203, R206 ;  /* 0x000000cbd3d37223 */ /* 0x000fe200000100ce */
[----:B------:R-:W-:-:S02]  /*3d50*/  HADD2.F32 R87, -RZ, R89.H0_H0 ;  /* 0x20000059ff577230 */ /* 0x000fc40000004100 */
[----:B------:R-:W-:Y:S01]  /*3d60*/  FMUL.FTZ R198, R81, R198 ;  /* 0x000000c651c67220 */ /* 0x000fe20000410000 */
[----:B------:R-:W-:Y:S01]  /*3d70*/  FMUL.FTZ R103, R84, R81 ;  /* 0x0000005154677220 */ /* 0x000fe20000410000 */
[----:B------:R-:W-:Y:S02]  /*3d80*/  HADD2.F32 R91, -RZ, R45.H0_H0 ;  /* 0x2000002dff5b7230 */ /* 0x000fe40000004100 */
[C---:B------:R-:W-:Y:S01]  /*3d90*/  FFMA.FTZ R80, R181.reuse, R80, R60 ;  /* 0x00000050b5507223 */ /* 0x040fe2000001003c */
[----:B------:R-:W-:Y:S01]  /*3da0*/  FFMA.FTZ R81, R181, R220, R61 ;  /* 0x000000dcb5517223 */ /* 0x000fe2000001003d */
[----:B------:R-:W-:Y:S01]  /*3db0*/  FMUL.FTZ R84, R86, R120 ;  /* 0x0000007856547220 */ /* 0x000fe20000410000 */
[----:B------:R-:W-:Y:S01]  /*3dc0*/  FADD.FTZ R218, R218, -R215 ;  /* 0x800000d7dada7221 */ /* 0x000fe20000010000 */
[--C-:B------:R-:W-:Y:S02]  /*3dd0*/  HADD2.F32 R93, -RZ, R90.reuse.H0_H0 ;  /* 0x2000005aff5d7230 */ /* 0x100fe40000004100 */
[----:B------:R-:W-:Y:S01]  /*3de0*/  FADD.FTZ R214, R214, -R211 ;  /* 0x800000d3d6d67221 */ /* 0x000fe20000010000 */
[----:B------:R-:W-:-:S02]  /*3df0*/  HADD2.F32 R197, -RZ, R90.H1_H1 ;  /* 0x3000005affc57230 */ /* 0x000fc40000004100 */
[----:B------:R-:W-:Y:S01]  /*3e00*/  FMUL.FTZ R92, R81, R120 ;  /* 0x00000078515c7220 */ /* 0x000fe20000410000 */
[----:B------:R-:W-:Y:S02]  /*3e10*/  HADD2.F32 R96, -RZ, R89.H1_H1 ;  /* 0x30000059ff607230 */ /* 0x000fe40000004100 */
[----:B------:R-:W-:Y:S01]  /*3e20*/  FMUL.FTZ R202, R84, R87 ;  /* 0x0000005754ca7220 */ /* 0x000fe20000410000 */
[--C-:B------:R-:W-:Y:S02]  /*3e30*/  HADD2.F32 R89, -RZ, R88.reuse.H0_H0 ;  /* 0x20000058ff597230 */ /* 0x100fe40000004100 */
[----:B------:R-:W-:Y:S01]  /*3e40*/  FMUL.FTZ R94, R91, R84 ;  /* 0x000000545b5e7220 */ /* 0x000fe20000410000 */
[----:B------:R-:W-:Y:S02]  /*3e50*/  HADD2.F32 R90, -RZ, R88.H1_H1 ;  /* 0x30000058ff5a7230 */ /* 0x000fe40000004100 */
[----:B------:R-:W-:Y:S01]  /*3e60*/  FMUL.FTZ R88, R80, R120 ;  /* 0x0000007850587220 */ /* 0x000fe20000410000 */
[----:B------:R-:W-:-:S02]  /*3e70*/  HADD2.F32 R95, -RZ, R46.H0_H0 ;  /* 0x2000002eff5f7230 */ /* 0x000fc40000004100 */
[C---:B------:R-:W-:Y:S01]  /*3e80*/  FFMA.FTZ R87, R181.reuse, R218, R59 ;  /* 0x000000dab5577223 */ /* 0x040fe2000001003b */
[----:B------:R-:W-:Y:S02]  /*3e90*/  HADD2.F32 R101, -RZ, R46.H1_H1 ;  /* 0x3000002eff657230 */ /* 0x000fe40000004100 */
[C---:B------:R-:W-:Y:S01]  /*3ea0*/  FFMA.FTZ R84, R181.reuse, R85, R56 ;  /* 0x00000055b5547223 */ /* 0x040fe20000010038 */
[----:B------:R-:W-:Y:S01]  /*3eb0*/  FFMA.FTZ R85, R181, R214, R57 ;  /* 0x000000d6b5557223 */ /* 0x000fe20000010039 */
[----:B------:R-:W-:Y:S01]  /*3ec0*/  FMUL.FTZ R200, R88, R93 ;  /* 0x0000005d58c87220 */ /* 0x000fe20000410000 */
[----:B------:R-:W-:Y:S01]  /*3ed0*/  FMUL.FTZ R97, R95, R88 ;  /* 0x000000585f617220 */ /* 0x000fe20000410000 */
        /* <DEDUP_REMOVED lines=18> */
.L_x_6447:
        /* <DEDUP_REMOVED lines=18> */
[-CC-:B------:R-:W-:Y:S01]  /*4120*/  FFMA.FTZ R187, R187, R203.reuse, R206.reuse ;  /* 0x000000cbbbbb7223 */ /* 0x180fe200000100ce */
[-C--:B------:R-:W-:Y:S01]  /*4130*/  FFMA.FTZ R87, R190, R203.reuse, R206 ;  /* 0x000000cbbe577223 */ /* 0x080fe200000100ce */
[C---:B------:R-:W-:Y:S01]  /*4140*/  FFMA.FTZ R82, R181.reuse, R180, R70 ;  /* 0x000000b4b5527223 */ /* 0x040fe20000010046 */
[----:B-----5:R-:W-:Y:S02]  /*4150*/  HADD2.F32 R81, -RZ, R95.H0_H0 ;  /* 0x2000005fff517230 */ /* 0x020fe40000004100 */
[----:B------:R-:W-:Y:S01]  /*4160*/  FADD.FTZ R193, R194, -R83 ;  /* 0x80000053c2c17221 */ /* 0x000fe20000010000 */
[----:B------:R-:W-:Y:S01]  /*4170*/  FFMA.FTZ R184, R184, R203, R206 ;  /* 0x000000cbb8b87223 */ /* 0x000fe200000100ce */
[----:B------:R-:W-:Y:S01]  /*4180*/  FADD.FTZ R192, R192, -R85 ;  /* 0x80000055c0c07221 */ /* 0x000fe20000010000 */
[----:B------:R-:W-:Y:S01]  /*4190*/  FFMA.FTZ R83, R181, R122, R71 ;  /* 0x0000007ab5537223 */ /* 0x000fe20000010047 */
[----:B------:R-:W-:Y:S01]  /*41a0*/  FMUL.FTZ R80, R82, R120 ;  /* 0x0000007852507220 */ /* 0x000fe20000410000 */
[----:B------:R-:W-:-:S02]  /*41b0*/  HADD2.F32 R85, -RZ, R51.H0_H0 ;  /* 0x20000033ff557230 */ /* 0x000fc40000004100 */
[----:B------:R-:W-:Y:S01]  /*41c0*/  FADD.FTZ R182, R182, -R187 ;  /* 0x800000bbb6b67221 */ /* 0x000fe20000010000 */
[----:B------:R-:W-:Y:S01]  /*41d0*/  FADD.FTZ R87, R188, -R87 ;  /* 0x80000057bc577221 */ /* 0x000fe20000010000 */
[----:B------:R-:W-:Y:S02]  /*41e0*/  HADD2.F32 R95, -RZ, R95.H1_H1 ;  /* 0x3000005fff5f7230 */ /* 0x000fe40000004100 */
[----:B------:R-:W-:Y:S01]  /*41f0*/  FADD.FTZ R184, R189, -R184 ;  /* 0x800000b8bdb87221 */ /* 0x000fe20000010000 */
[----:B------:R-:W-:Y:S02]  /*4200*/  HADD2.F32 R103, -RZ, R51.H1_H1 ;  /* 0x30000033ff677230 */ /* 0x000fe40000004100 */
[----:B------:R-:W-:Y:S01]  /*4210*/  FMUL.FTZ R84, R83, R120 ;  /* 0x0000007853547220 */ /* 0x000fe20000410000 */
[----:B------:R-:W-:Y:S01]  /*4220*/  FMUL.FTZ R121, R80, R81 ;  /* 0x0000005150797220 */ /* 0x000fe20000410000 */
[----:B------:R-:W-:Y:S01]  /*4230*/  FFMA.FTZ R81, R181, R182, R69 ;  /* 0x000000b6b5517223 */ /* 0x000fe20000010045 */
[----:B------:R-:W-:Y:S01]  /*4240*/  FMUL.FTZ R100, R85, R80 ;  /* 0x0000005055647220 */ /* 0x000fe20000410000 */
[----:B------:R-:W-:Y:S01]  /*4250*/  FFMA.FTZ R86, R181, R87, R66 ;  /* 0x00000057b5567223 */ /* 0x000fe20000010042 */
[----:B------:R-:W-:-:S02]  /*4260*/  HADD2.F32 R89, -RZ, R92.H0_H0 ;  /* 0x2000005cff597230 */ /* 0x000fc40000004100 */
[----:B------:R-:W-:Y:S01]  /*4270*/  FFMA.FTZ R191, R191, R203, R206 ;  /* 0x000000cbbfbf7223 */ /* 0x000fe200000100ce */
[----:B------:R-:W-:Y:S02]  /*4280*/  HADD2.F32 R91, -RZ, R92.H1_H1 ;  /* 0x3000005cff5b7230 */ /* 0x000fe40000004100 */
[----:B------:R-:W-:Y:S01]  /*4290*/  FFMA.FTZ R80, R181, R184, R68 ;  /* 0x000000b8b5507223 */ /* 0x000fe20000010044 */
        /* <DEDUP_REMOVED lines=8> */
[----:B------:R-:W-:Y:S01]  /*4320*/  FADD.FTZ R186, R186, -R191 ;  /* 0x800000bfbaba7221 */ /* 0x000fe20000010000 */
[----:B------:R-:W-:Y:S02]  /*4330*/  HADD2.F32 R95, -RZ, R49.H0_H0 ;  /* 0x20000031ff5f7230 */ /* 0x000fe40000004100 */
[----:B------:R-:W-:Y:S01]  /*4340*/  FMUL.FTZ R85, R80, R120 ;  /* 0x0000007850557220 */ /* 0x000fe20000410000 */
[----:B------:R-:W-:Y:S02]  /*4350*/  HADD2.F32 R94, -RZ, R50.H0_H0 ;  /* 0x20000032ff5e7230 */ /* 0x000fe40000004100 */
        /* <DEDUP_REMOVED lines=27> */
.L_x_6448:
[-CC-:B------:R-:W-:Y:S01]  /*4510*/  FFMA.FTZ R180, R180, R203.reuse, R206.reuse ;  /* 0x000000cbb4b47223 */ /* 0x180fe200000100ce */
[-CC-:B------:R-:W-:Y:S01]  /*4520*/  FFMA.FTZ R121, R121, R203.reuse, R206.reuse ;  /* 0x000000cb79797223 */ /* 0x180fe200000100ce */
[--C-:B0----5:R-:W-:Y:S02]  /*4530*/  HADD2.F32 R90, -RZ, R93.reuse.H0_H0 ;  /* 0x2000005dff5a7230 */ /* 0x121fe40000004100 */
[-C--:B------:R-:W-:Y:S01]  /*4540*/  FFMA.FTZ R184, R184, R203.reuse, R206 ;  /* 0x000000cbb8b87223 */ /* 0x080fe200000100ce */
[----:B------:R-:W-:Y:S01]  /*4550*/  FADD.FTZ R180, R123, -R180 ;  /* 0x800000b47bb47221 */ /* 0x000fe20000010000 */
[----:B------:R-:W-:Y:S01]  /*4560*/  FADD.FTZ R122, R122, -R121 ;  /* 0x800000797a7a7221 */ /* 0x000fe20000010000 */
[----:B------:R-:W-:Y:S02]  /*4570*/  HADD2.F32 R100, -RZ, R93.H1_H1 ;  /* 0x3000005dff647230 */ /* 0x000fe40000004100 */
[----:B------:R-:W-:Y:S01]  /*4580*/  FFMA.FTZ R187, R187, R203, R206 ;  /* 0x000000cbbbbb7223 */ /* 0x000fe200000100ce */
[----:B------:R-:W-:-:S02]  /*4590*/  HADD2.F32 R210, -RZ, R95.H0_H0 ;  /* 0x2000005fffd27230 */ /* 0x000fc40000004100 */
[C---:B------:R-:W-:Y:S01]  /*45a0*/  FFMA.FTZ R93, R181.reuse, R180, R70 ;  /* 0x000000b4b55d7223 */ /* 0x040fe20000010046 */
[----:B------:R-:W-:Y:S02]  /*45b0*/  HADD2.F32 R212, -RZ, R95.H1_H1 ;  /* 0x3000005fffd47230 */ /* 0x000fe40000004100 */
[----:B------:R-:W-:Y:S01]  /*45c0*/  FFMA.FTZ R95, R181, R122, R71 ;  /* 0x0000007ab55f7223 */ /* 0x000fe20000010047 */
[--C-:B------:R-:W-:Y:S02]  /*45d0*/  HADD2.F32 R102, -RZ, R94.reuse.H0_H0 ;  /* 0x2000005eff667230 */ /* 0x100fe40000004100 */
[----:B------:R-:W-:Y:S01]  /*45e0*/  FFMA.FTZ R91, R190, R203, R206 ;  /* 0x000000cbbe5b7223 */ /* 0x000fe200000100ce */
[----:B------:R-:W-:Y:S02]  /*45f0*/  HADD2.F32 R208, -RZ, R94.H1_H1 ;  /* 0x3000005effd07230 */ /* 0x000fe40000004100 */
[----:B------:R-:W-:Y:S01]  /*4600*/  FMUL.FTZ R93, R93, R120 ;  /* 0x000000785d5d7220 */ /* 0x000fe20000410000 */
[----:B------:R-:W-:-:S02]  /*4610*/  HADD2.F32 R94, -RZ, R51.H0_H0 ;  /* 0x20000033ff5e7230 */ /* 0x000fc40000004100 */
[----:B------:R-:W-:Y:S01]  /*4620*/  FADD.FTZ R184, R189, -R184 ;  /* 0x800000b8bdb87221 */ /* 0x000fe20000010000 */
[----:B------:R-:W-:Y:S02]  /*4630*/  HADD2.F32 R180, -RZ, R51.H1_H1 ;  /* 0x30000033ffb47230 */ /* 0x000fe40000004100 */
[----:B------:R-:W-:Y:S01]  /*4640*/  FMUL.FTZ R95, R95, R120 ;  /* 0x000000785f5f7220 */ /* 0x000fe20000410000 */
[----:B------:R-:W-:Y:S01]  /*4650*/  FADD.FTZ R182, R182, -R187 ;  /* 0x800000bbb6b67221 */ /* 0x000fe20000010000 */
[----:B------:R-:W-:Y:S01]  /*4660*/  FADD.FTZ R91, R188, -R91 ;  /* 0x8000005bbc5b7221 */ /* 0x000fe20000010000 */
[----:B------:R-:W-:Y:S01]  /*4670*/  FMUL.FTZ R121, R93, R210 ;  /* 0x000000d25d797220 */ /* 0x000fe20000410000 */
[----:B------:R-:W-:Y:S01]  /*4680*/  FMUL.FTZ R103, R94, R93 ;  /* 0x0000005d5e677220 */ /* 0x000fe20000410000 */
[----:B------:R-:W-:Y:S01]  /*4690*/  FMUL.FTZ R122, R95, R212 ;  /* 0x000000d45f7a7220 */ /* 0x000fe20000410000 */
[----:B------:R-:W-:Y:S01]  /*46a0*/  FMUL.FTZ R190, R180, R95 ;  /* 0x0000005fb4be7220 */ /* 0x000fe20000410000 */
[C---:B------:R-:W-:Y:S01]  /*46b0*/  FFMA.FTZ R93, R181.reuse, R184, R68 ;  /* 0x000000b8b55d7223 */ /* 0x040fe20000010044 */
[----:B------:R-:W-:Y:S01]  /*46c0*/  FFMA.FTZ R95, R181, R182, R69 ;  /* 0x000000b6b55f7223 */ /* 0x000fe20000010045 */
[-CC-:B------:R-:W-:Y:S01]  /*46d0*/  FFMA.FTZ R89, R196, R203.reuse, R206.reuse ;  /* 0x000000cbc4597223 */ /* 0x180fe200000100ce */
[----:B------:R-:W-:Y:S01]  /*46e0*/  FFMA.FTZ R191, R191, R203, R206 ;  /* 0x000000cbbfbf7223 */ /* 0x000fe200000100ce */
[----:B------:R-:W-:Y:S01]  /*46f0*/  FFMA.FTZ R91, R181, R91, R66 ;  /* 0x0000005bb55b7223 */ /* 0x000fe20000010042 */
[----:B------:R-:W-:Y:S01]  /*4700*/  FFMA.FTZ R193, R193, R203, R206 ;  /* 0x000000cbc1c17223 */ /* 0x000fe200000100ce */
[----:B------:R-:W-:-:S02]  /*4710*/  HADD2.F32 R180, -RZ, R50.H0_H0 ;  /* 0x20000032ffb47230 */ /* 0x000fc40000004100 */
[-C--:B------:R-:W-:Y:S01]  /*4720*/  FMUL.FTZ R93, R93, R120.reuse ;  /* 0x000000785d5d7220 */ /* 0x080fe20000410000 */
[----:B------:R-:W-:Y:S02]  /*4730*/  HADD2.F32 R184, -RZ, R50.H1_H1 ;  /* 0x30000032ffb87230 */ /* 0x000fe40000004100 */
[-C--:B------:R-:W-:Y:S01]  /*4740*/  FMUL.FTZ R95, R95, R120.reuse ;  /* 0x000000785f5f7220 */ /* 0x080fe20000410000 */
[----:B------:R-:W-:Y:S02]  /*4750*/  HADD2.F32 R94, -RZ, R49.H0_H0 ;  /* 0x20000031ff5e7230 */ /* 0x000fe40000004100 */
[----:B------:R-:W-:Y:S01]  /*4760*/  FADD.FTZ R89, R194, -R89 ;  /* 0x80000059c2597221 */ /* 0x000fe20000010000 */
[----:B------:R-:W-:Y:S01]  /*4770*/  FADD.FTZ R186, R186, -R191 ;  /* 0x800000bfbaba7221 */ /* 0x000fe20000010000 */
[----:B------:R-:W-:Y:S01]  /*4780*/  FMUL.FTZ R91, R91, R120 ;  /* 0x000000785b5b7220 */ /* 0x000fe20000410000 */
        /* <DEDUP_REMOVED lines=20> */
[----:B------:R-:W-:Y:S01]  /*48d0*/  FMUL.FTZ R184, R89, R88 ;  /* 0x0000005859b87220 */ /* 0x000fe20000410000 */
[----:B------:R-:W-:Y:S01]  /*48e0*/  FMUL.FTZ R88, R90, R89 ;  /* 0x000000595a587220 */ /* 0x000fe20000410000 */
[----:B------:R-:W-:Y:S01]  /*48f0*/  FMUL.FTZ R93, R94, R91 ;  /* 0x0000005b5e5d7220 */ /* 0x000fe20000410000 */
[----:B------:R-:W-:Y:S01]  /*4900*/  FMUL.FTZ R186, R91, R92 ;  /* 0x0000005c5bba7220 */ /* 0x000fe20000410000 */
[----:B------:R-:W-:Y:S02]  /*4910*/  F2FP.F16.F32.PACK_AB R91, R190, R103 ;  /* 0x00000067be5b723e */ /* 0x000fe400000000ff */
[----:B------:R-:W-:Y:S02]  /*4920*/  F2FP.F16.F32.PACK_AB R90, R188, R101 ;  /* 0x00000065bc5a723e */ /* 0x000fe400000000ff */
[----:B------:R-:W-:Y:S02]  /*4930*/  F2FP.F16.F32.PACK_AB R89, R102, R95 ;  /* 0x0000005f6659723e */ /* 0x000fe400000000ff */
[----:B------:R-:W-:-:S07]  /*4940*/  F2FP.F16.F32.PACK_AB R88, R93, R88 ;  /* 0x000000585d58723e */ /* 0x000fce00000000ff */
.L_x_6449:
        /* <DEDUP_REMOVED lines=16> */
[----:B0----5:R-:W-:Y:S02]  /*4a50*/  HADD2.F32 R81, -RZ, R95.H0_H0 ;  /* 0x2000005fff517230 */ /* 0x021fe40000004100 */
[C---:B------:R-:W-:Y:S01]  /*4a60*/  FFMA.FTZ R82, R181.reuse, R116, R78 ;  /* 0x00000074b5527223 */ /* 0x040fe2000001004e */
[----:B------:R-:W-:Y:S01]  /*4a70*/  FFMA.FTZ R83, R181, R118, R79 ;  /* 0x00000076b5537223 */ /* 0x000fe2000001004f */
        /* <DEDUP_REMOVED lines=9> */
[----:B------:R-:W-:Y:S01]  /*4b10*/  FMUL.FTZ R95, R80, R81 ;  /* 0x00000051505f7220 */ /* 0x000fe20000410000 */
[----:B------:R-:W-:Y:S01]  /*4b20*/  FMUL.FTZ R102, R87, R80 ;  /* 0x0000005057667220 */ /* 0x000fe20000410000 */
[C---:B------:R-:W-:Y:S01]  /*4b30*/  FFMA.FTZ R81, R181.reuse, R114, R77 ;  /* 0x00000072b5517223 */ /* 0x040fe2000001004d */
[----:B------:R-:W-:Y:S01]  /*4b40*/  FFMA.FTZ R86, R181, R85, R74 ;  /* 0x00000055b5567223 */ /* 0x000fe2000001004a */
[-C--:B------:R-:W-:Y:S01]  /*4b50*/  FFMA.FTZ R111, R111, R203.reuse, R206 ;  /* 0x000000cb6f6f7223 */ /* 0x080fe200000100ce */
[----:B------:R-:W-:Y:S01]  /*4b60*/  FFMA.FTZ R80, R181, R112, R76 ;  /* 0x00000070b5507223 */ /* 0x000fe2000001004c */
[----:B------:R-:W-:Y:S01]  /*4b70*/  FFMA.FTZ R107, R107, R203, R206 ;  /* 0x000000cb6b6b7223 */ /* 0x000fe200000100ce */
[----:B------:R-:W-:-:S02]  /*4b80*/  HADD2.F32 R88, -RZ, R94.H0_H0 ;  /* 0x2000005eff587230 */ /* 0x000fc40000004100 */
[----:B------:R-:W-:Y:S01]  /*4b90*/  FADD.FTZ R104, R105, -R104 ;  /* 0x8000006869687221 */ /* 0x000fe20000010000 */
[----:B------:R-:W-:Y:S02]  /*4ba0*/  HADD2.F32 R94, -RZ, R94.H1_H1 ;  /* 0x3000005eff5e7230 */ /* 0x000fe40000004100 */
[----:B------:R-:W-:Y:S01]  /*4bb0*/  FMUL.FTZ R99, R84, R99 ;  /* 0x0000006354637220 */ /* 0x000fe20000410000 */
[----:B------:R-:W-:Y:S02]  /*4bc0*/  HADD2.F32 R103, -RZ, R93.H0_H0 ;  /* 0x2000005dff677230 */ /* 0x000fe40000004100 */
[----:B------:R-:W-:Y:S01]  /*4bd0*/  FMUL.FTZ R109, R109, R84 ;  /* 0x000000546d6d7220 */ /* 0x000fe20000410000 */
[----:B------:R-:W-:Y:S02]  /*4be0*/  HADD2.F32 R90, -RZ, R54.H1_H1 ;  /* 0x30000036ff5a7230 */ /* 0x000fe40000004100 */
[----:B------:R-:W-:Y:S01]  /*4bf0*/  FMUL.FTZ R87, R81, R120 ;  /* 0x0000007851577220 */ /* 0x000fe20000410000 */
[----:B------:R-:W-:-:S02]  /*4c00*/  HADD2.F32 R105, -RZ, R53.H0_H0 ;  /* 0x20000035ff697230 */ /* 0x000fc40000004100 */
[-C--:B------:R-:W-:Y:S01]  /*4c10*/  FMUL.FTZ R84, R86, R120.reuse ;  /* 0x0000007856547220 */ /* 0x080fe20000410000 */
[----:B------:R-:W-:Y:S02]  /*4c20*/  HADD2.F32 R100, -RZ, R54.H0_H0 ;  /* 0x20000036ff647230 */ /* 0x000fe40000004100 */
[----:B------:R-:W-:Y:S01]  /*4c30*/  FADD.FTZ R110, R110, -R111 ;  /* 0x8000006f6e6e7221 */ /* 0x000fe20000010000 */
[----:B------:R-:W-:Y:S01]  /*4c40*/  FMUL.FTZ R85, R80, R120 ;  /* 0x0000007850557220 */ /* 0x000fe20000410000 */
[----:B------:R-:W-:Y:S01]  /*4c50*/  FADD.FTZ R106, R106, -R107 ;  /* 0x8000006b6a6a7221 */ /* 0x000fe20000010000 */
        /* <DEDUP_REMOVED lines=29> */
.L_x_6450:
        /* <DEDUP_REMOVED lines=10> */
[----:B------:R-:W-:Y:S01]  /*4ed0*/  FFMA.FTZ R117, R181, R117, R78 ;  /* 0x00000075b5757223 */ /* 0x000fe2000001004e */
[----:B-----5:R-:W-:-:S02]  /*4ee0*/  HADD2.F32 R188, -RZ, R95.H0_H0 ;  /* 0x2000005fffbc7230 */ /* 0x020fc40000004100 */
[----:B------:R-:W-:Y:S01]  /*4ef0*/  FADD.FTZ R104, R105, -R104 ;  /* 0x8000006869687221 */ /* 0x000fe20000010000 */
[----:B------:R-:W-:Y:S02]  /*4f00*/  HADD2.F32 R190, -RZ, R95.H1_H1 ;  /* 0x3000005fffbe7230 */ /* 0x000fe40000004100 */
[----:B------:R-:W-:Y:S01]  /*4f10*/  FADD.FTZ R106, R106, -R107 ;  /* 0x8000006b6a6a7221 */ /* 0x000fe20000010000 */
[--C-:B------:R-:W-:Y:S02]  /*4f20*/  HADD2.F32 R98, -RZ, R94.reuse.H0_H0 ;  /* 0x2000005eff627230 */ /* 0x100fe40000004100 */
[----:B------:R-:W-:Y:S01]  /*4f30*/  FADD.FTZ R109, R109, -R108 ;  /* 0x8000006c6d6d7221 */ /* 0x000fe20000010000 */
[----:B0-----:R-:W-:Y:S02]  /*4f40*/  HADD2.F32 R103, -RZ, R94.H1_H1 ;  /* 0x3000005eff677230 */ /* 0x001fe40000004100 */
[----:B------:R-:W-:Y:S01]  /*4f50*/  FADD.FTZ R110, R110, -R111 ;  /* 0x8000006f6e6e7221 */ /* 0x000fe20000010000 */
[----:B------:R-:W-:Y:S01]  /*4f60*/  FADD.FTZ R113, R113, -R112 ;  /* 0x8000007071717221 */ /* 0x000fe20000010000 */
[----:B------:R-:W-:Y:S01]  /*4f70*/  FFMA.FTZ R95, R181, R114, R77 ;  /* 0x00000072b55f7223 */ /* 0x000fe2000001004d */
[----:B------:R-:W-:Y:S01]  /*4f80*/  FADD.FTZ R118, R118, -R119 ;  /* 0x8000007776767221 */ /* 0x000fe20000010000 */
[----:B------:R-:W-:-:S02]  /*4f90*/  HADD2.F32 R94, -RZ, R55.H0_H0 ;  /* 0x20000037ff5e7230 */ /* 0x000fc40000004100 */
[----:B------:R-:W-:Y:S01]  /*4fa0*/  FMUL.FTZ R117, R117, R120 ;  /* 0x0000007875757220 */ /* 0x000fe20000410000 */
[--C-:B------:R-:W-:Y:S02]  /*4fb0*/  HADD2.F32 R90, -RZ, R93.reuse.H0_H0 ;  /* 0x2000005dff5a7230 */ /* 0x100fe40000004100 */
[C---:B------:R-:W-:Y:S01]  /*4fc0*/  FFMA.FTZ R89, R181.reuse, R104, R72 ;  /* 0x00000068b5597223 */ /* 0x040fe20000010048 */
[----:B------:R-:W-:Y:S02]  /*4fd0*/  HADD2.F32 R102, -RZ, R93.H1_H1 ;  /* 0x3000005dff667230 */ /* 0x000fe40000004100 */
[C---:B------:R-:W-:Y:S01]  /*4fe0*/  FFMA.FTZ R91, R181.reuse, R106, R73 ;  /* 0x0000006ab55b7223 */ /* 0x040fe20000010049 */
[C---:B------:R-:W-:Y:S01]  /*4ff0*/  FFMA.FTZ R109, R181.reuse, R109, R74 ;  /* 0x0000006db56d7223 */ /* 0x040fe2000001004a */
[C---:B------:R-:W-:Y:S01]  /*5000*/  FFMA.FTZ R93, R181.reuse, R110, R75 ;  /* 0x0000006eb55d7223 */ /* 0x040fe2000001004b */
[----:B------:R-:W-:Y:S01]  /*5010*/  FFMA.FTZ R113, R181, R113, R76 ;  /* 0x00000071b5717223 */ /* 0x000fe2000001004c */
[----:B------:R-:W-:Y:S01]  /*5020*/  FMUL.FTZ R100, R95, R120 ;  /* 0x000000785f647220 */ /* 0x000fe20000410000 */
[----:B------:R-:W-:Y:S01]  /*5030*/  FFMA.FTZ R181, R181, R118, R79 ;  /* 0x00000076b5b57223 */ /* 0x000fe2000001004f */
        /* <DEDUP_REMOVED lines=11> */
[----:B------:R-:W-:-:S02]  /*50f0*/  HADD2.F32 R98, -RZ, R53.H0_H0 ;  /* 0x20000035ff627230 */ /* 0x000fc40000004100 */
[----:B------:R-:W-:Y:S01]  /*5100*/  FMUL.FTZ R94, R100, R103 ;  /* 0x00000067645e7220 */ /* 0x000fe20000410000 */
[----:B------:R-:W-:Y:S02]  /*5110*/  HADD2.F32 R88, -RZ, R92.H0_H0 ;  /* 0x2000005cff587230 */ /* 0x000fe40000004100 */
[----:B------:R-:W-:Y:S01]  /*5120*/  FMUL.FTZ R106, R107, R100 ;  /* 0x000000646b6a7220 */ /* 0x000fe20000410000 */
[----:B------:R-:W-:Y:S02]  /*5130*/  HADD2.F32 R104, -RZ, R53.H1_H1 ;  /* 0x30000035ff687230 */ /* 0x000fe40000004100 */
[----:B------:R-:W-:Y:S01]  /*5140*/  FMUL.FTZ R103, R109, R90 ;  /* 0x0000005a6d677220 */ /* 0x000fe20000410000 */
[-C--:B------:R-:W-:Y:S01]  /*5150*/  FMUL.FTZ R89, R89, R120.reuse ;  /* 0x0000007859597220 */ /* 0x080fe20000410000 */
[-C--:B------:R-:W-:Y:S01]  /*5160*/  FMUL.FTZ R93, R93, R120.reuse ;  /* 0x000000785d5d7220 */ /* 0x080fe20000410000 */
[--C-:B------:R-:W-:Y:S02]  /*5170*/  HADD2.F32 R90, -RZ, R52.reuse.H0_H0 ;  /* 0x20000034ff5a7230 */ /* 0x100fe40000004100 */
        /* <DEDUP_REMOVED lines=15> */
.L_x_6451:
[----:B------:R-:W0:Y:S01]  /*5270*/  @P1 LDC.64 R92, c[0x0][0x478] ;  /* 0x00011e00ff5c1b82 */ /* 0x000e220000000a00 */
[----:B------:R-:W-:-:S04]  /*5280*/  IMAD.WIDE.U32 R96, R179, 0x10, R96 ;  /* 0x00000010b3607825 */ /* 0x000fc800078e0060 */
[----:B0-----:R-:W-:-:S05]  /*5290*/  @P1 IMAD.WIDE.U32 R92, R179, 0x20, R92 ;  /* 0x00000020b35c1825 */ /* 0x001fca00078e005c */
[----:B------:R0:W-:Y:S04]  /*52a0*/  @P1 STG.E.128 desc[UR8][R92.64], R84 ;  /* 0x000000545c001986 */ /* 0x0001e8000c101d08 */
[----:B------:R0:W-:Y:S04]  /*52b0*/  @P1 STG.E.128 desc[UR8][R92.64+0x10], R80 ;  /* 0x000010505c001986 */ /* 0x0001e8000c101d08 */
[----:B------:R0:W-:Y:S02]  /*52c0*/  STG.E.128 desc[UR8][R96.64], R88 ;  /* 0x0000005860007986 */ /* 0x0001e4000c101d08 */
.L_x_6445:
        /* <DEDUP_REMOVED lines=101> */
.L_x_6435:
        /* <DEDUP_REMOVED lines=29> */
.L_x_6453:
        /* <DEDUP_REMOVED lines=9> */
.L_x_10779:


//--------------------- .text._ZN10layer_norm13ln_bwd_kernelINS_13Kernel_traitsI6__halfS2_fS2_fjLj6144ELj1ELj1ELj8ELj16ENS_18Kernel_traits_baseILj6144ES2_S2_fS2_fjLj256EEEEELb0ELb1ELb1ELb0EEEvNS_9BwdParamsE --------------------------
	.section	.text._ZN10layer_norm13ln_bwd_kernelINS_13Kernel_traitsI6__halfS2_fS2_fjLj6144ELj1ELj1ELj8ELj16ENS_18Kernel_traits_baseILj6144ES2_S2_fS2_fjLj256EEEEELb0ELb1ELb1ELb0EEEvNS_9BwdParamsE,"ax",@progbits
	.align	128
        .global         _ZN10layer_norm13ln_bwd_kernelINS_13Kernel_traitsI6__halfS2_fS2_fjLj6144ELj1ELj1ELj8ELj16ENS_18Kernel_traits_baseILj6144ES2_S2_fS2_fjLj256EEEEELb0ELb1ELb1ELb0EEEvNS_9BwdParamsE
        .type           _ZN10layer_norm13ln_bwd_kernelINS_13Kernel_traitsI6__halfS2_fS2_fjLj6144ELj1ELj1ELj8ELj16ENS_18Kernel_traits_baseILj6144ES2_S2_fS2_fjLj256EEEEELb0ELb1ELb1ELb0EEEvNS_9BwdParamsE,@function
        .size           _ZN10layer_norm13ln_bwd_kernelINS_13Kernel_traitsI6__halfS2_fS2_fjLj6144ELj1ELj1ELj8ELj16ENS_18Kernel_traits_baseILj6144ES2_S2_fS2_fjLj256EEEEELb0ELb1ELb1ELb0EEEvNS_9BwdParamsE,(.L_x_10780 - _ZN10layer_norm13ln_bwd_kernelINS_13Kernel_traitsI6__halfS2_fS2_fjLj6144ELj1ELj1ELj8ELj16ENS_18Kernel_traits_baseILj6144ES2_S2_fS2_fjLj256EEEEELb0ELb1ELb1ELb0EEEvNS_9BwdParamsE)
        .other          _ZN10layer_norm13ln_bwd_kernelINS_13Kernel_traitsI6__halfS2_fS2_fjLj6144ELj1ELj1ELj8ELj16ENS_18Kernel_traits_baseILj6144ES2_S2_fS2_fjLj256EEEEELb0ELb1ELb1ELb0EEEvNS_9BwdParamsE,@"STO_CUDA_ENTRY STV_DEFAULT"
_ZN10layer_norm13ln_bwd_kernelINS_13Kernel_traitsI6__halfS2_fS2_fjLj6144ELj1ELj1ELj8ELj16ENS_18Kernel_traits_baseILj6144ES2_S2_fS2_fjLj256EEEEELb0ELb1ELb1ELb0EEEvNS_9BwdParamsE:
.text._ZN10layer_norm13ln_bwd_kernelINS_13Kernel_traitsI6__halfS2_fS2_fjLj6144ELj1ELj1ELj8ELj16ENS_18Kernel_traits_baseILj6144ES2_S2_fS2_fjLj256EEEEELb0ELb1ELb1ELb0EEEvNS_9BwdParamsE:
        /* <DEDUP_REMOVED lines=25> */
[----:B----4-:R-:W-:Y:S01]  /*0190*/  @P5 IMAD.WIDE.U32 R10, R15, 0x10, R10 ;  /* 0x000000100f0a5825 */ /* 0x010fe200078e000a */
[----:B------:R-:W1:Y:S04]  /*01a0*/  S2UR UR4, SR_CTAID.X ;  /* 0x00000000000479c3 */ /* 0x000e680000002500 */
[----:B------:R-:W5:Y:S01]  /*01b0*/  @P5 LDG.E.128 R96, desc[UR10][R10.64] ;  /* 0x0000000a0a605981 */ /* 0x000f62000c1e1d00 */
[----:B---3--:R-:W-:-:S03]  /*01c0*/  @P2 IMAD.WIDE.U32 R2, R207, 0x10, R2 ;  /* 0x00000010cf022825 */ /* 0x008fc600078e0002 */
[----:B------:R-:W2:Y:S02]  /*01d0*/  @P5 LDC.64 R12, c[0x0][0x3e8] ;  /* 0x0000fa00ff0c5b82 */ /* 0x000ea40000000a00 */
[----:B------:R-:W5:Y:S01]  /*01e0*/  @P2 LDG.E.128 R88, desc[UR10][R2.64] ;  /* 0x0000000a02582981 */ /* 0x000f62000c1e1d00 */
        /* <DEDUP_REMOVED lines=40> */
[----:B0-----:R-:W-:-:S02]  /*0470*/  CS2R R12, SRZ ;  /* 0x00000000000c7805 */ /* 0x001fc4000001ff00 */
        /* <DEDUP_REMOVED lines=44> */
.L_x_6569:
        /* <DEDUP_REMOVED lines=45> */
[----:B------:R-:W-:Y:S01]  /*0a10*/  ISETP.NE.AND.EX P0, PT, RZ, UR13, PT, P0 ;  /* 0x0000000dff007c0c */ /* 0x000fe2000bf05300 */
[--C-:B------:R-:W-:Y:S02]  /*0a20*/  HADD2.F32 R156, -RZ, R88.reuse.H0_H0 ;  /* 0x20000058ff9c7230 */ /* 0x100fe40000004100 */
[----:B0-----:R-:W-:-:S10]  /*0a30*/  HADD2.F32 R159, -RZ, R88.H1_H1 ;  /* 0x30000058ff9f7230 */ /* 0x001fd40000004100 */
[----:B------:R-:W0:Y:S01]  /*0a40*/  @P0 LDC.64 R150, c[0x0][0x438] ;  /* 0x00010e00ff960b82 */ /* 0x000e220000000a00 */
[----:B------:R-:W-:Y:S02]  /*0a50*/  HADD2.F32 R164, -RZ, R89.H0_H0 ;  /* 0x20000059ffa47230 */ /* 0x000fe40000004100 */
[--C-:B------:R-:W-:Y:S02]  /*0a60*/  HADD2.F32 R168, -RZ, R90.reuse.H0_H0 ;  /* 0x2000005affa87230 */ /* 0x100fe40000004100 */
[----:B------:R-:W-:Y:S02]  /*0a70*/  HADD2.F32 R170, -RZ, R90.H1_H1 ;  /* 0x3000005affaa7230 */ /* 0x000fe40000004100 */
[----:B------:R-:W-:Y:S02]  /*0a80*/  HADD2.F32 R174, -RZ, R91.H1_H1 ;  /* 0x3000005bffae7230 */ /* 0x000fe40000004100 */
        /* <DEDUP_REMOVED lines=8> */
[----:B------:R-:W-:Y:S01]  /*0b10*/  FADD.FTZ R3, -R148, R136 ;  /* 0x0000008894037221 */ /* 0x000fe20000010100 */
[C---:B-----5:R-:W-:Y:S01]  /*0b20*/  FMUL.FTZ R158, R152.reuse, R165 ;  /* 0x000000a5989e7220 */ /* 0x060fe20000410000 */
[----:B------:R-:W-:Y:S01]  /*0b30*/  FMUL.FTZ R165, R152, R167 ;  /* 0x000000a798a57220 */ /* 0x000fe20000410000 */
[----:B------:R-:W-:-:S02]  /*0b40*/  HADD2.F32 R167, -RZ, R89.H1_H1 ;  /* 0x30000059ffa77230 */ /* 0x000fc40000004100 */
[--C-:B----4-:R-:W-:Y:S02]  /*0b50*/  HADD2.F32 R137, -RZ, R140.reuse.H0_H0 ;  /* 0x2000008cff897230 */ /* 0x110fe40000004100 */
[C---:B------:R-:W-:Y:S01]  /*0b60*/  FMUL.FTZ R166, R152.reuse, R169 ;  /* 0x000000a998a67220 */ /* 0x040fe20000410000 */
[--C-:B------:R-:W-:Y:S02]  /*0b70*/  HADD2.F32 R136, -RZ, R141.reuse.H1_H1 ;  /* 0x3000008dff887230 */ /* 0x100fe40000004100 */
[----:B------:R-:W-:Y:S01]  /*0b80*/  FMUL.FTZ R3, R152, R3 ;  /* 0x0000000398037220 */ /* 0x000fe20000410000 */
[----:B------:R-:W-:Y:S02]  /*0b90*/  HADD2.F32 R140, -RZ, R140.H1_H1 ;  /* 0x3000008cff8c7230 */ /* 0x000fe40000004100 */
[-C--:B------:R-:W-:Y:S01]  /*0ba0*/  FMUL.FTZ R156, R156, R137.reuse ;  /* 0x000000899c9c7220 */ /* 0x080fe20000410000 */
[----:B------:R-:W-:Y:S02]  /*0bb0*/  HADD2.F32 R139, -RZ, R141.H0_H0 ;  /* 0x2000008dff8b7230 */ /* 0x000fe40000004100 */
[-C--:B------:R-:W-:Y:S01]  /*0bc0*/  FMUL.FTZ R167, R167, R136.reuse ;  /* 0x00000088a7a77220 */ /* 0x080fe20000410000 */
[----:B------:R-:W-:Y:S01]  /*0bd0*/  FADD.FTZ R59, R59, R136 ;  /* 0x000000883b3b7221 */ /* 0x000fe20000010000 */
[----:B------:R-:W-:Y:S01]  /*0be0*/  FFMA.FTZ R83, R166, R136, R83 ;  /* 0x00000088a6537223 */ /* 0x000fe20000010053 */
[----:B------:R-:W-:Y:S01]  /*0bf0*/  FADD.FTZ R56, R56, R137 ;  /* 0x0000008938387221 */ /* 0x000fe20000010000 */
[----:B------:R-:W-:Y:S01]  /*0c00*/  FFMA.FTZ R80, R3, R137, R80 ;  /* 0x0000008903507223 */ /* 0x000fe20000010050 */
[----:B------:R-:W-:Y:S01]  /*0c10*/  FMUL.FTZ R159, R159, R140 ;  /* 0x0000008c9f9f7220 */ /* 0x000fe20000410000 */
[----:B------:R-:W-:Y:S01]  /*0c20*/  FADD.FTZ R136, RZ, R156 ;  /* 0x0000009cff887221 */ /* 0x000fe20000010000 */
[----:B------:R-:W-:Y:S01]  /*0c30*/  FFMA.FTZ R137, R3, R156, RZ ;  /* 0x0000009c03897223 */ /* 0x000fe200000100ff */
[-C--:B------:R-:W-:Y:S01]  /*0c40*/  FMUL.FTZ R164, R164, R139.reuse ;  /* 0x0000008ba4a47220 */ /* 0x080fe20000410000 */
[----:B------:R-:W-:Y:S01]  /*0c50*/  FADD.FTZ R58, R58, R139 ;  /* 0x0000008b3a3a7221 */ /* 0x000fe20000010000 */
[----:B------:R-:W-:Y:S01]  /*0c60*/  FFMA.FTZ R82, R165, R139, R82 ;  /* 0x0000008ba5527223 */ /* 0x000fe20000010052 */
[----:B------:R-:W-:Y:S01]  /*0c70*/  FADD.FTZ R139, R136, R159 ;  /* 0x0000009f888b7221 */ /* 0x000fe20000010000 */
[----:B------:R-:W-:Y:S01]  /*0c80*/  FFMA.FTZ R136, R158, R159, R137 ;  /* 0x0000009f9e887223 */ /* 0x000fe20000010089 */
[----:B---3--:R-:W-:Y:S01]  /*0c90*/  FADD.FTZ R141, -R148, R144 ;  /* 0x00000090948d7221 */ /* 0x008fe20000010100 */
[----:B------:R-:W-:-:S02]  /*0ca0*/  HADD2.F32 R171, -RZ, R142.H0_H0 ;  /* 0x2000008effab7230 */ /* 0x000fc40000004100 */
[----:B------:R-:W-:Y:S01]  /*0cb0*/  FADD.FTZ R138, R139, R164 ;  /* 0x000000a48b8a7221 */ /* 0x000fe20000010000 */
[----:B------:R-:W-:Y:S01]  /*0cc0*/  FFMA.FTZ R137, R165, R164, R136 ;  /* 0x000000a4a5897223 */ /* 0x000fe20000010088 */
[----:B------:R-:W-:Y:S01]  /*0cd0*/  FMUL.FTZ R169, R152, R141 ;  /* 0x0000008d98a97220 */ /* 0x000fe20000410000 */
[----:B------:R-:W-:Y:S02]  /*0ce0*/  HADD2.F32 R142, -RZ, R142.H1_H1 ;  /* 0x3000008eff8e7230 */ /* 0x000fe40000004100 */
[----:B------:R-:W-:Y:S01]  /*0cf0*/  FADD.FTZ R145, -R148, R145 ;  /* 0x0000009194917221 */ /* 0x000fe20000010100 */
        /* <DEDUP_REMOVED lines=32> */
.L_x_6458:
[----:B----4-:R-:W-:Y:S05]  /*0f00*/  BSYNC.RECONVERGENT B1 ;  /* 0x0000000000017941 */ /* 0x010fea0003800200 */
.L_x_6457:
        /* <DEDUP_REMOVED lines=12> */
[--C-:B0-----:R-:W-:Y:S02]  /*0fd0*/  HADD2.F32 R181, -RZ, R161.reuse.H1_H1 ;  /* 0x300000a1ffb57230 */ /* 0x101fe40000004100 */
[----:B------:R-:W-:Y:S02]  /*0fe0*/  HADD2.F32 R177, -RZ, R160.H1_H1 ;  /* 0x300000a0ffb17230 */ /* 0x000fe40000004100 */
[----:B------:R-:W-:Y:S02]  /*0ff0*/  HADD2.F32 R182, -RZ, R161.H0_H0 ;  /* 0x200000a1ffb67230 */ /* 0x000fe40000004100 */
[----:B-1----:R-:W-:-:S05]  /*1000*/  @P0 IMAD.WIDE.U32 R178, R149, 0x20, R178 ;  /* 0x0000002095b20825 */ /* 0x002fca00078e00b2 */
[----:B------:R-:W5:Y:S04]  /*1010*/  @P0 LDG.E.128 R104, desc[UR10][R178.64] ;  /* 0x0000000ab2680981 */ /* 0x000f68000c1e1d00 */
[----:B------:R0:W5:Y:S02]  /*1020*/  @P0 LDG.E.128 R108, desc[UR10][R178.64+0x10] ;  /* 0x0000100ab26c0981 */ /* 0x000164000c1e1d00 */
[----:B0-----:R-:W-:Y:S02]  /*1030*/  HADD2.F32 R178, -RZ, R160.H0_H0 ;  /* 0x200000a0ffb27230 */ /* 0x001fe40000004100 */
[----:B------:R-:W-:Y:S01]  /*1040*/  HADD2.F32 R186, -RZ, R162.H0_H0 ;  /* 0x200000a2ffba7230 */ /* 0x000fe20000004100 */
[----:B------:R-:W-:Y:S02]  /*1050*/  IADD3 R207, PT, PT, R207, 0x100, RZ ;  /* 0x00000100cfcf7810 */ /* 0x000fe40007ffe0ff */
[----:B------:R-:W-:Y:S01]  /*1060*/  IADD3 R149, PT, PT, R149, 0x100, RZ ;  /* 0x0000010095957810 */ /* 0x000fe20007ffe0ff */
[C---:B---3--:R-:W-:Y:S01]  /*1070*/  FADD.FTZ R183, -R148.reuse, R137 ;  /* 0x0000008994b77221 */ /* 0x048fe20000010100 */
[C---:B------:R-:W-:Y:S01]  /*1080*/  FADD.FTZ R187, -R148.reuse, R139 ;  /* 0x0000008b94bb7221 */ /* 0x040fe20000010100 */
[----:B------:R-:W-:Y:S01]  /*1090*/  FADD.FTZ R175, -R148, R136 ;  /* 0x0000008894af7221 */ /* 0x000fe20000010100 */
[----:B----4-:R-:W-:-:S02]  /*10a0*/  HADD2.F32 R137, -RZ, R140.H0_H0 ;  /* 0x2000008cff897230 */ /* 0x010fc40000004100 */
[----:B------:R-:W-:Y:S01]  /*10b0*/  FADD.FTZ R185, -R148, R138 ;  /* 0x0000008a94b97221 */ /* 0x000fe20000010100 */
[--C-:B------:R-:W-:Y:S02]  /*10c0*/  HADD2.F32 R136, -RZ, R141.reuse.H1_H1 ;  /* 0x3000008dff887230 */ /* 0x100fe40000004100 */
[C---:B-----5:R-:W-:Y:S01]  /*10d0*/  FMUL.FTZ R184, R152.reuse, R187 ;  /* 0x000000bb98b87220 */ /* 0x060fe20000410000 */
[----:B------:R-:W-:Y:S02]  /*10e0*/  HADD2.F32 R140, -RZ, R140.H1_H1 ;  /* 0x3000008cff8c7230 */ /* 0x000fe40000004100 */
[----:B------:R-:W-:Y:S01]  /*10f0*/  FMUL.FTZ R175, R152, R175 ;  /* 0x000000af98af7220 */ /* 0x000fe20000410000 */
[----:B------:R-:W-:Y:S01]  /*1100*/  FMUL.FTZ R178, R178, R137 ;  /* 0x00000089b2b27220 */ /* 0x000fe20000410000 */
        /* <DEDUP_REMOVED lines=17> */
[C---:B--2---:R-:W-:Y:S01]  /*1220*/  FADD.FTZ R189, -R148.reuse, R144 ;  /* 0x0000009094bd7221 */ /* 0x044fe20000010100 */
[----:B------:R-:W-:Y:S01]  /*1230*/  FADD.FTZ R138, R139, R182 ;  /* 0x000000b68b8a7221 */ /* 0x000fe20000010000 */
[----:B------:R-:W-:Y:S01]  /*1240*/  FFMA.FTZ R137, R179, R182, R136 ;  /* 0x000000b6b3897223 */ /* 0x000fe20000010088 */
[----:B------:R-:W-:Y:S02]  /*1250*/  HADD2.F32 R142, -RZ, R142.H1_H1 ;  /* 0x3000008eff8e7230 */ /* 0x000fe40000004100 */
[----:B------:R-:W-:Y:S01]  /*1260*/  FADD.FTZ R145, -R148, R145 ;  /* 0x0000009194917221 */ /* 0x000fe20000010100 */
[----:B------:R-:W-:Y:S02]  /*1270*/  HADD2.F32 R185, -RZ, R162.H1_H1 ;  /* 0x300000a2ffb97230 */ /* 0x000fe40000004100 */
[----:B------:R-:W-:Y:S01]  /*1280*/  FMUL.FTZ R183, R152, R189 ;  /* 0x000000bd98b77220 */ /* 0x000fe20000410000 */
[----:B------:R-:W-:Y:S01]  /*1290*/  FMUL.FTZ R186, R186, R141 ;  /* 0x0000008dbaba7220 */ /* 0x000fe20000410000 */
[----:B------:R-:W-:Y:S01]  /*12a0*/  FADD.FTZ R139, R138, R181 ;  /* 0x000000b58a8b7221 */ /* 0x000fe20000010000 */
[----:B------:R-:W-:Y:S01]  /*12b0*/  FFMA.FTZ R136, R184, R181, R137 ;  /* 0x000000b5b8887223 */ /* 0x000fe20000010089 */
[----:B------:R-:W-:-:S02]  /*12c0*/  HADD2.F32 R190, -RZ, R143.H0_H0 ;  /* 0x2000008fffbe7230 */ /* 0x000fc40000004100 */
[----:B------:R-:W-:Y:S01]  /*12d0*/  FADD.FTZ R209, -R148, R146 ;  /* 0x0000009294d17221 */ /* 0x000fe20000010100 */
[----:B------:R-:W-:Y:S02]  /*12e0*/  HADD2.F32 R187, -RZ, R163.H0_H0 ;  /* 0x200000a3ffbb7230 */ /* 0x000fe40000004100 */
[----:B------:R-:W-:Y:S01]  /*12f0*/  FMUL.FTZ R185, R185, R142 ;  /* 0x0000008eb9b97220 */ /* 0x000fe20000410000 */
[----:B------:R-:W-:Y:S01]  /*1300*/  FMUL.FTZ R188, R152, R145 ;  /* 0x0000009198bc7220 */ /* 0x000fe20000410000 */
[----:B------:R-:W-:Y:S01]  /*1310*/  FADD.FTZ R138, R139, R186 ;  /* 0x000000ba8b8a7221 */ /* 0x000fe20000010000 */
[----:B------:R-:W-:Y:S01]  /*1320*/  FFMA.FTZ R137, R183, R186, R136 ;  /* 0x000000bab7897223 */ /* 0x000fe20000010088 */
[----:B------:R-:W-:Y:S01]  /*1330*/  FADD.FTZ R49, R49, R140 ;  /* 0x0000008c31317221 */ /* 0x000fe20000010000 */
[----:B------:R-:W-:Y:S01]  /*1340*/  FFMA.FTZ R73, R180, R140, R73 ;  /* 0x0000008cb4497223 */ /* 0x000fe20000010049 */
[----:B------:R-:W-:Y:S02]  /*1350*/  HADD2.F32 R143, -RZ, R143.H1_H1 ;  /* 0x3000008fff8f7230 */ /* 0x000fe40000004100 */
[----:B------:R-:W-:Y:S01]  /*1360*/  FMUL.FTZ R189, R152, R209 ;  /* 0x000000d198bd7220 */ /* 0x000fe20000410000 */
[----:B------:R-:W-:-:S02]  /*1370*/  HADD2.F32 R140, -RZ, R163.H1_H1 ;  /* 0x300000a3ff8c7230 */ /* 0x000fc40000004100 */
[----:B------:R-:W-:Y:S01]  /*1380*/  FADD.FTZ R147, -R148, R147 ;  /* 0x0000009394937221 */ /* 0x000fe20000010100 */
[-C--:B------:R-:W-:Y:S01]  /*1390*/  FMUL.FTZ R187, R187, R190.reuse ;  /* 0x000000bebbbb7220 */ /* 0x080fe20000410000 */
[----:B------:R-:W-:Y:S01]  /*13a0*/  FADD.FTZ R138, R138, R185 ;  /* 0x000000b98a8a7221 */ /* 0x000fe20000010000 */
[----:B------:R-:W-:Y:S01]  /*13b0*/  FFMA.FTZ R136, R188, R185, R137 ;  /* 0x000000b9bc887223 */ /* 0x000fe20000010089 */
        /* <DEDUP_REMOVED lines=14> */
.L_x_6460:
[----:B------:R-:W-:Y:S05]  /*14a0*/  BSYNC.RECONVERGENT B1 ;  /* 0x0000000000017941 */ /* 0x000fea0003800200 */
.L_x_6459:
        /* <DEDUP_REMOVED lines=11> */
[----:B------:R-:W-:Y:S02]  /*1560*/  HADD2.F32 R193, -RZ, R96.H1_H1 ;  /* 0x30000060ffc17230 */ /* 0x000fe40000004100 */
[----:B------:R-:W-:Y:S02]  /*1570*/  HADD2.F32 R198, -RZ, R97.H0_H0 ;  /* 0x20000061ffc67230 */ /* 0x000fe40000004100 */
[----:B-1----:R-:W-:-:S05]  /*1580*/  @P0 IMAD.WIDE.U32 R194, R149, 0x20, R194 ;  /* 0x0000002095c20825 */ /* 0x002fca00078e00c2 */
[----:B------:R-:W5:Y:S04]  /*1590*/  @P0 LDG.E.128 R112, desc[UR10][R194.64] ;  /* 0x0000000ac2700981 */ /* 0x000f68000c1e1d00 */
[----:B------:R1:W5:Y:S01]  /*15a0*/  @P0 LDG.E.128 R116, desc[UR10][R194.64+0x10] ;  /* 0x0000100ac2740981 */ /* 0x000362000c1e1d00 */
[----:B------:R-:W-:Y:S02]  /*15b0*/  HADD2.F32 R202, -RZ, R98.H0_H0 ;  /* 0x20000062ffca7230 */ /* 0x000fe40000004100 */
[----:B------:R-:W-:Y:S02]  /*15c0*/  HADD2.F32 R206, -RZ, R99.H0_H0 ;  /* 0x20000063ffce7230 */ /* 0x000fe40000004100 */
[C---:B--2---:R-:W-:Y:S01]  /*15d0*/  FADD.FTZ R191, -R148.reuse, R136 ;  /* 0x0000008894bf7221 */ /* 0x044fe20000010100 */
[----:B------:R-:W-:Y:S01]  /*15e0*/  FADD.FTZ R149, -R148, R137 ;  /* 0x0000008994957221 */ /* 0x000fe20000010100 */
[----:B------:R-:W-:-:S02]  /*15f0*/  HADD2.F32 R136, -RZ, R96.H0_H0 ;  /* 0x20000060ff887230 */ /* 0x000fc40000004100 */
[C---:B0-----:R-:W-:Y:S01]  /*1600*/  FADD.FTZ R197, -R148.reuse, R139 ;  /* 0x0000008b94c57221 */ /* 0x041fe20000010100 */
[----:B------:R-:W-:Y:S01]  /*1610*/  FADD.FTZ R199, -R148, R138 ;  /* 0x0000008a94c77221 */ /* 0x000fe20000010100 */
[C---:B-----5:R-:W-:Y:S01]  /*1620*/  FMUL.FTZ R191, R152.reuse, R191 ;  /* 0x000000bf98bf7220 */ /* 0x060fe20000410000 */
[C---:B------:R-:W-:Y:S01]  /*1630*/  FMUL.FTZ R196, R152.reuse, R149 ;  /* 0x0000009598c47220 */ /* 0x040fe20000410000 */
[C---:B------:R-:W-:Y:S01]  /*1640*/  FMUL.FTZ R200, R152.reuse, R197 ;  /* 0x000000c598c87220 */ /* 0x040fe20000410000 */
[----:B-1----:R-:W-:Y:S01]  /*1650*/  FMUL.FTZ R195, R152, R199 ;  /* 0x000000c798c37220 */ /* 0x002fe20000410000 */
[----:B----4-:R-:W-:Y:S02]  /*1660*/  HADD2.F32 R137, -RZ, R144.H0_H0 ;  /* 0x20000090ff897230 */ /* 0x010fe40000004100 */
[C---:B---3--:R-:W-:Y:S01]  /*1670*/  FADD.FTZ R201, -R148.reuse, R140 ;  /* 0x0000008c94c97221 */ /* 0x048fe20000010100 */
[--C-:B------:R-:W-:Y:S02]  /*1680*/  HADD2.F32 R139, -RZ, R145.reuse.H0_H0 ;  /* 0x20000091ff8b7230 */ /* 0x100fe40000004100 */
[----:B------:R-:W-:Y:S01]  /*1690*/  FADD.FTZ R203, -R148, R141 ;  /* 0x0000008d94cb7221 */ /* 0x000fe20000010100 */
[----:B------:R-:W-:-:S02]  /*16a0*/  HADD2.F32 R145, -RZ, R145.H1_H1 ;  /* 0x30000091ff917230 */ /* 0x000fc40000004100 */
[-C--:B------:R-:W-:Y:S01]  /*16b0*/  FMUL.FTZ R194, R136, R137.reuse ;  /* 0x0000008988c27220 */ /* 0x080fe20000410000 */
[----:B------:R-:W-:Y:S02]  /*16c0*/  HADD2.F32 R136, -RZ, R97.H1_H1 ;  /* 0x30000061ff887230 */ /* 0x000fe40000004100 */
[----:B------:R-:W-:Y:S01]  /*16d0*/  FADD.FTZ R40, R40, R137 ;  /* 0x0000008928287221 */ /* 0x000fe20000010000 */
[----:B------:R-:W-:Y:S02]  /*16e0*/  HADD2.F32 R144, -RZ, R144.H1_H1 ;  /* 0x30000090ff907230 */ /* 0x000fe40000004100 */
[C---:B------:R-:W-:Y:S01]  /*16f0*/  FFMA.FTZ R64, R191.reuse, R137, R64 ;  /* 0x00000089bf407223 */ /* 0x040fe20000010040 */
[----:B------:R-:W-:Y:S01]  /*1700*/  FFMA.FTZ R137, R191, R194, R150 ;  /* 0x000000c2bf897223 */ /* 0x000fe20000010096 */
[----:B------:R-:W-:Y:S01]  /*1710*/  FMUL.FTZ R197, R136, R145 ;  /* 0x0000009188c57220 */ /* 0x000fe20000410000 */
[----:B------:R-:W-:Y:S01]  /*1720*/  FADD.FTZ R136, R151, R194 ;  /* 0x000000c297887221 */ /* 0x000fe20000010000 */
[----:B------:R-:W-:Y:S01]  /*1730*/  FMUL.FTZ R193, R193, R144 ;  /* 0x00000090c1c17220 */ /* 0x000fe20000410000 */
[-C--:B------:R-:W-:Y:S01]  /*1740*/  FMUL.FTZ R198, R198, R139.reuse ;  /* 0x0000008bc6c67220 */ /* 0x080fe20000410000 */
[----:B------:R-:W-:Y:S01]  /*1750*/  FADD.FTZ R42, R42, R139 ;  /* 0x0000008b2a2a7221 */ /* 0x000fe20000010000 */
[----:B------:R-:W-:Y:S01]  /*1760*/  FFMA.FTZ R66, R195, R139, R66 ;  /* 0x0000008bc3427223 */ /* 0x000fe20000010042 */
        /* <DEDUP_REMOVED lines=9> */
[----:B------:R-:W-:Y:S01]  /*1800*/  FADD.FTZ R139, R138, R197 ;  /* 0x000000c58a8b7221 */ /* 0x000fe20000010000 */
[----:B------:R-:W-:Y:S01]  /*1810*/  FFMA.FTZ R136, R200, R197, R137 ;  /* 0x000000c5c8887223 */ /* 0x000fe20000010089 */
[----:B------:R-:W-:Y:S01]  /*1820*/  FADD.FTZ R207, -R148, R143 ;  /* 0x0000008f94cf7221 */ /* 0x000fe20000010100 */
[----:B------:R-:W-:-:S02]  /*1830*/  HADD2.F32 R143, -RZ, R147.H0_H0 ;  /* 0x20000093ff8f7230 */ /* 0x000fc40000004100 */
[----:B------:R-:W-:Y:S01]  /*1840*/  FADD.FTZ R205, -R148, R142 ;  /* 0x0000008e94cd7221 */ /* 0x000fe20000010100 */
[C---:B------:R-:W-:Y:S01]  /*1850*/  FMUL.FTZ R204, R152.reuse, R203 ;  /* 0x000000cb98cc7220 */ /* 0x040fe20000410000 */
        /* <DEDUP_REMOVED lines=28> */
.L_x_6456:
        /* <DEDUP_REMOVED lines=26> */
.L_x_6461:
[----:B----4-:R-:W-:Y:S05]  /*1bc0*/  BSYNC.RECONVERGENT B0 ;  /* 0x0000000000007941 */ /* 0x010fea0003800200 */
.L_x_6455:
        /* <DEDUP_REMOVED lines=32> */
.L_x_6463:
[----:B------:R-:W-:Y:S05]  /*1dd0*/  BSYNC.RECONVERGENT B0 ;  /* 0x0000000000007941 */ /* 0x000fea0003800200 */
.L_x_6462:
        /* <DEDUP_REMOVED lines=52> */
.L_x_6466:
        /* <DEDUP_REMOVED lines=19> */
.L_x_6469:
        /* <DEDUP_REMOVED lines=13> */
.L_x_6470:
        /* <DEDUP_REMOVED lines=13> */
.L_x_6471:
        /* <DEDUP_REMOVED lines=13> */
.L_x_6472:
        /* <DEDUP_REMOVED lines=13> */
.L_x_6473:
        /* <DEDUP_REMOVED lines=13> */
.L_x_6474:
        /* <DEDUP_REMOVED lines=13> */
.L_x_6475:
        /* <DEDUP_REMOVED lines=14> */
.L_x_6468:
        /* <DEDUP_REMOVED lines=41> */
.L_x_6477:
        /* <DEDUP_REMOVED lines=8> */
.L_x_6478:
        /* <DEDUP_REMOVED lines=8> */
.L_x_6479:
        /* <DEDUP_REMOVED lines=8> */
.L_x_6480:
        /* <DEDUP_REMOVED lines=8> */
.L_x_6481:
        /* <DEDUP_REMOVED lines=8> */
.L_x_6482:
        /* <DEDUP_REMOVED lines=8> */
.L_x_6483:
[----:B------:R-:W-:Y:S02]  /*2da0*/  MOV R128, R135 ;  /* 0x0000008700807202 */ /* 0x000fe40000000f00 */
[----:B------:R-:W-:Y:S02]  /*2db0*/  MOV R129, R136 ;  /* 0x0000008800817202 */ /* 0x000fe40000000f00 */
[----:B------:R-:W-:Y:S01]  /*2dc0*/  MOV R135, R137 ;  /* 0x0000008900877202 */ /* 0x000fe20000000f00 */
        /* <DEDUP_REMOVED lines=9> */
.L_x_6467:
[----:B------:R-:W-:Y:S01]  /*2e60*/  UMOV UR4, UR6 ;  /* 0x0000000600047c82 */ /* 0x000fe20008000000 */
[----:B------:R-:W-:Y:S01]  /*2e70*/  UMOV UR5, UR7 ;  /* 0x0000000700057c82 */ /* 0x000fe20008000000 */
[----:B------:R-:W-:-:S04]  /*2e80*/  UISETP.NE.U32.AND UP0, UPT, UR4, URZ, UPT ;  /* 0x000000ff0400728c */ /* 0x000fc8000bf05070 */
[----:B------:R-:W-:-:S09]  /*2e90*/  UISETP.NE.AND.EX UP0, UPT, UR5, URZ, UPT, UP0 ;  /* 0x000000ff0500728c */ /* 0x000fd2000bf05300 */
[----:B------:R-:W-:Y:S05]  /*2ea0*/  BRA.U UP0, `(.L_x_6484) ;  /* 0x0000000500847547 */ /* 0x000fea000b800000 */
[----:B------:R-:W-:Y:S05]  /*2eb0*/  @!P3 BRA `(.L_x_6485) ;  /* 0x00000000002cb947 */ /* 0x000fea0003800000 */
[----:B------:R-:W-:Y:S01]  /*2ec0*/  @P1 FFMA.FTZ R137, R3, R2, R143 ;  /* 0x0000000203891223 */ /* 0x000fe2000001008f */
[----:B------:R-:W-:Y:S01]  /*2ed0*/  MOV R136, R8 ;  /* 0x0000000800887202 */ /* 0x000fe20000000f00 */
[----:B------:R-:W-:Y:S02]  /*2ee0*/  HADD2.F32 R138, -RZ, R84.H0_H0 ;  /* 0x20000054ff8a7230 */ /* 0x000fe40000004100 */
[----:B------:R-:W-:Y:S01]  /*2ef0*/  @P1 FADD.FTZ R137, R156, -R137 ;  /* 0x800000899c891221 */ /* 0x000fe20000010000 */
[----:B-----5:R-:W-:-:S03]  /*2f00*/  HADD2.F32 R139, -RZ, R120.H0_H0 ;  /* 0x20000078ff8b7230 */ /* 0x020fc60000004100 */
[----:B------:R-:W-:-:S04]  /*2f10*/  @P1 FFMA.FTZ R136, R152, R137, R8 ;  /* 0x0000008998881223 */ /* 0x000fc80000010008 */
[----:B------:R-:W-:-:S04]  /*2f20*/  FMUL.FTZ R137, R136, UR15 ;  /* 0x0000000f88897c20 */ /* 0x000fc80008410000 */
[-C--:B------:R-:W-:Y:S01]  /*2f30*/  FMUL.FTZ R136, R138, R137.reuse ;  /* 0x000000898a887220 */ /* 0x080fe20000410000 */
[----:B------:R-:W-:-:S04]  /*2f40*/  FFMA.FTZ R32, R139, R137, R32 ;  /* 0x000000898b207223 */ /* 0x000fc80000010020 */
[----:B------:R-:W-:-:S04]  /*2f50*/  F2FP.F16.F32.PACK_AB R136, RZ, R136 ;  /* 0x00000088ff88723e */ /* 0x000fc800000000ff */
[----:B------:R-:W-:-:S07]  /*2f60*/  PRMT R124, R136, 0x7610, R124 ;  /* 0x00007610887c7816 */ /* 0x000fce000000007c */
.L_x_6485:
[----:B------:R-:W-:Y:S05]  /*2f70*/  @!P3 BRA `(.L_x_6486) ;  /* 0x00000000002cb947 */ /* 0x000fea0003800000 */
[----:B------:R-:W-:Y:S01]  /*2f80*/  @P1 FFMA.FTZ R138, R158, R2, R143 ;  /* 0x000000029e8a1223 */ /* 0x000fe2000001008f */
[----:B------:R-:W-:Y:S01]  /*2f90*/  MOV R136, R9 ;  /* 0x0000000900887202 */ /* 0x000fe20000000f00 */
        /* <DEDUP_REMOVED lines=9> */
.L_x_6486:
        /* <DEDUP_REMOVED lines=12> */
.L_x_6487:
        /* <DEDUP_REMOVED lines=12> */
.L_x_6488:
        /* <DEDUP_REMOVED lines=12> */
.L_x_6489:
[----:B------:R-:W-:Y:S05]  /*3270*/  @!P3 BRA `(.L_x_6490) ;  /* 0x00000000002cb947 */ /* 0x000fea0003800000 */
[----:B------:R-:W-:Y:S01]  /*3280*/  @P1 FFMA.FTZ R137, R172, R2, R143 ;  /* 0x00000002ac891223 */ /* 0x000fe2000001008f */
[----:B------:R-:W-:Y:S01]  /*3290*/  MOV R136, R5 ;  /* 0x0000000500887202 */ /* 0x000fe20000000f00 */
        /* <DEDUP_REMOVED lines=8> */
[----:B------:R-:W-:-:S07]  /*3320*/  PRMT R126, R126, 0x5410, R137 ;  /* 0x000054107e7e7816 */ /* 0x000fce0000000089 */
.L_x_6490:
[----:B------:R-:W-:Y:S05]  /*3330*/  @!P3 BRA `(.L_x_6491) ;  /* 0x00000000002cb947 */ /* 0x000fea0003800000 */
[----:B------:R-:W-:Y:S01]  /*3340*/  @P1 FFMA.FTZ R138, R173, R2, R143 ;  /* 0x00000002ad8a1223 */ /* 0x000fe2000001008f */
[----:B------:R-:W-:Y:S01]  /*3350*/  MOV R136, R6 ;  /* 0x0000000600887202 */ /* 0x000fe20000000f00 */
[----:B-----5:R-:W-:Y:S02]  /*3360*/  HADD2.F32 R139, -RZ, R123.H0_H0 ;  /* 0x2000007bff8b7230 */ /* 0x020fe40000004100 */
[----:B------:R-:W-:Y:S01]  /*3370*/  @P1 FADD.FTZ R137, R171, -R138 ;  /* 0x8000008aab891221 */ /* 0x000fe20000010000 */
[----:B------:R-:W-:-:S03]  /*3380*/  HADD2.F32 R138, -RZ, R87.H0_H0 ;  /* 0x20000057ff8a7230 */ /* 0x000fc60000004100 */
[----:B------:R-:W-:-:S04]  /*3390*/  @P1 FFMA.FTZ R136, R152, R137, R6 ;  /* 0x0000008998881223 */ /* 0x000fc80000010006 */
[----:B------:R-:W-:-:S04]  /*33a0*/  FMUL.FTZ R137, R136, UR15 ;  /* 0x0000000f88897c20 */ /* 0x000fc80008410000 */
[-C--:B------:R-:W-:Y:S01]  /*33b0*/  FMUL.FTZ R136, R138, R137.reuse ;  /* 0x000000898a887220 */ /* 0x080fe20000410000 */
[----:B------:R-:W-:-:S04]  /*33c0*/  FFMA.FTZ R30, R139, R137, R30 ;  /* 0x000000898b1e7223 */ /* 0x000fc8000001001e */
[----:B------:R-:W-:-:S04]  /*33d0*/  F2FP.F16.F32.PACK_AB R136, RZ, R136 ;  /* 0x00000088ff88723e */ /* 0x000fc800000000ff */
[----:B------:R-:W-:-:S07]  /*33e0*/  PRMT R127, R136, 0x7610, R127 ;  /* 0x00007610887f7816 */ /* 0x000fce000000007f */
.L_x_6491:
        /* <DEDUP_REMOVED lines=13> */
.L_x_6484:
[-CC-:B------:R-:W-:Y:S01]  /*34c0*/  @P1 FFMA.FTZ R128, R158, R2.reuse, R143.reuse ;  /* 0x000000029e801223 */ /* 0x180fe2000001008f */
[-CC-:B------:R-:W-:Y:S01]  /*34d0*/  @P1 FFMA.FTZ R129, R165, R2.reuse, R143.reuse ;  /* 0x00000002a5811223 */ /* 0x180fe2000001008f */
[----:B------:R-:W-:Y:S01]  /*34e0*/  MOV R135, R9 ;  /* 0x0000000900877202 */ /* 0x000fe20000000f00 */
[----:B------:R-:W-:Y:S01]  /*34f0*/  @P1 FFMA.FTZ R133, R169, R2, R143 ;  /* 0x00000002a9851223 */ /* 0x000fe2000001008f */
[----:B------:R-:W-:Y:S01]  /*3500*/  @P1 FADD.FTZ R128, R159, -R128 ;  /* 0x800000809f801221 */ /* 0x000fe20000010000 */
[----:B------:R-:W-:Y:S01]  /*3510*/  @P1 FADD.FTZ R129, R164, -R129 ;  /* 0x80000081a4811221 */ /* 0x000fe20000010000 */
[----:B------:R-:W-:Y:S01]  /*3520*/  MOV R136, R10 ;  /* 0x0000000a00887202 */ /* 0x000fe20000000f00 */
[----:B------:R-:W-:Y:S01]  /*3530*/  @P1 FFMA.FTZ R130, R173, R2, R143 ;  /* 0x00000002ad821223 */ /* 0x000fe2000001008f */
[----:B------:R-:W-:Y:S01]  /*3540*/  @P1 FFMA.FTZ R135, R152, R128, R9 ;  /* 0x0000008098871223 */ /* 0x000fe20000010009 */
[-CC-:B------:R-:W-:Y:S01]  /*3550*/  @P1 FFMA.FTZ R128, R166, R2.reuse, R143.reuse ;  /* 0x00000002a6801223 */ /* 0x180fe2000001008f */
        /* <DEDUP_REMOVED lines=30> */
.L_x_6492:
        /* <DEDUP_REMOVED lines=8> */
.L_x_6493:
        /* <DEDUP_REMOVED lines=8> */
.L_x_6494:
        /* <DEDUP_REMOVED lines=8> */
.L_x_6495:
        /* <DEDUP_REMOVED lines=8> */
.L_x_6496:
        /* <DEDUP_REMOVED lines=8> */
.L_x_6497:
        /* <DEDUP_REMOVED lines=8> */
.L_x_6498:
        /* <DEDUP_REMOVED lines=11> */
.L_x_6476:
        /* <DEDUP_REMOVED lines=11> */
.L_x_6465:
[----:B------:R-:W-:Y:S05]  /*3ba0*/  BSYNC.RECONVERGENT B0 ;  /* 0x0000000000007941 */ /* 0x000fea0003800200 */
.L_x_6464:
        /* <DEDUP_REMOVED lines=9> */
.L_x_6501:
[----:B------:R-:W-:Y:S05]  /*3c40*/  BRA.U !UP0, `(.L_x_6502) ;  /* 0x0000000d08247547 */ /* 0x000fea000b800000 */
[----:B------:R-:W-:-:S04]  /*3c50*/  UISETP.NE.U32.AND UP0, UPT, UR6, URZ, UPT ;  /* 0x000000ff0600728c */ /* 0x000fc8000bf05070 */
[----:B------:R-:W-:-:S06]  /*3c60*/  UISETP.NE.AND.EX UP0, UPT, UR7, URZ, UPT, UP0 ;  /* 0x000000ff0700728c */ /* 0x000fcc000bf05300 */
[----:B------:R-:W-:-:S13]  /*3c70*/  PLOP3.LUT P0, PT, PT, PT, UP0, 0x80, 0x8 ;  /* 0x000000000008781c */ /* 0x000fda0003f0f008 */
[----:B------:R-:W-:Y:S05]  /*3c80*/  @!P0 BRA `(.L_x_6503) ;  /* 0x0000000400908947 */ /* 0x000fea0003800000 */
[-CC-:B0-----:R-:W-:Y:S01]  /*3c90*/  @P1 FFMA.FTZ R128, R180, R2.reuse, R143.reuse ;  /* 0x00000002b4801223 */ /* 0x181fe2000001008f */
[----:B------:R-:W-:Y:S01]  /*3ca0*/  MOV R135, R105 ;  /* 0x0000006900877202 */ /* 0x000fe20000000f00 */
        /* <DEDUP_REMOVED lines=38> */
.L_x_6504:
        /* <DEDUP_REMOVED lines=8> */
.L_x_6505:
        /* <DEDUP_REMOVED lines=8> */
.L_x_6506:
        /* <DEDUP_REMOVED lines=8> */
.L_x_6507:
        /* <DEDUP_REMOVED lines=8> */
.L_x_6508:
        /* <DEDUP_REMOVED lines=8> */
.L_x_6509:
        /* <DEDUP_REMOVED lines=8> */
.L_x_6510:
[----:B------:R-:W-:Y:S02]  /*4210*/  MOV R129, R135 ;  /* 0x0000008700817202 */ /* 0x000fe40000000f00 */
[----:B------:R-:W-:Y:S02]  /*4220*/  MOV R130, R136 ;  /* 0x0000008800827202 */ /* 0x000fe40000000f00 */
[----:B------:R-:W-:Y:S01]  /*4230*/  MOV R135, R137 ;  /* 0x0000008900877202 */ /* 0x000fe20000000f00 */
        /* <DEDUP_REMOVED lines=9> */
.L_x_6503:
[----:B------:R-:W-:Y:S05]  /*42d0*/  @!P3 BRA `(.L_x_6512) ;  /* 0x00000000002cb947 */ /* 0x000fea0003800000 */
[----:B0-----:R-:W-:Y:S01]  /*42e0*/  @P1 FFMA.FTZ R137, R175, R2, R143 ;  /* 0x00000002af891223 */ /* 0x001fe2000001008f */
        /* <DEDUP_REMOVED lines=10> */
.L_x_6512:
[----:B------:R-:W-:Y:S05]  /*4390*/  @!P3 BRA `(.L_x_6513) ;  /* 0x00000000002cb947 */ /* 0x000fea0003800000 */
[----:B0-----:R-:W-:Y:S01]  /*43a0*/  @P1 FFMA.FTZ R138, R180, R2, R143 ;  /* 0x00000002b48a1223 */ /* 0x001fe2000001008f */
        /* <DEDUP_REMOVED lines=10> */
.L_x_6513:
        /* <DEDUP_REMOVED lines=12> */
.L_x_6514:
        /* <DEDUP_REMOVED lines=12> */
.L_x_6515:
        /* <DEDUP_REMOVED lines=12> */
.L_x_6516:
        /* <DEDUP_REMOVED lines=12> */
.L_x_6517:
[----:B------:R-:W-:Y:S05]  /*4750*/  @!P3 BRA `(.L_x_6518) ;  /* 0x00000000002cb947 */ /* 0x000fea0003800000 */
[----:B0-----:R-:W-:Y:S01]  /*4760*/  @P1 FFMA.FTZ R138, R189, R2, R143 ;  /* 0x00000002bd8a1223 */ /* 0x001fe2000001008f */
        /* <DEDUP_REMOVED lines=10> */
.L_x_6518:
[----:B------:R-:W-:Y:S05]  /*4810*/  @!P3 BRA `(.L_x_6511) ;  /* 0x0000000c0074b947 */ /* 0x000fea0003800000 */
[----:B0-----:R-:W-:Y:S01]  /*4820*/  @P1 FFMA.FTZ R137, R192, R2, R143 ;  /* 0x00000002c0891223 */ /* 0x001fe2000001008f */
        /* <DEDUP_REMOVED lines=11> */
.L_x_6502:
        /* <DEDUP_REMOVED lines=25> */
[----:B------:R-:W-:Y:S01]  /*4a70*/  ISETP.GT.AND P5, PT, R153, RZ, PT ;  /* 0x000000ff9900720c */ /* 0x000fe20003fa4270 */
        /* <DEDUP_REMOVED lines=19> */
.L_x_6520:
        /* <DEDUP_REMOVED lines=8> */
.L_x_6521:
        /* <DEDUP_REMOVED lines=8> */
.L_x_6522:
        /* <DEDUP_REMOVED lines=8> */
.L_x_6523:
        /* <DEDUP_REMOVED lines=8> */
.L_x_6524:
        /* <DEDUP_REMOVED lines=8> */
.L_x_6525:
        /* <DEDUP_REMOVED lines=8> */
.L_x_6526:
        /* <DEDUP_REMOVED lines=12> */
.L_x_6519:
        /* <DEDUP_REMOVED lines=13> */
.L_x_6527:
[----:B------:R-:W-:Y:S05]  /*5040*/  @!P3 BRA `(.L_x_6528) ;  /* 0x000000000030b947 */ /* 0x000fea0003800000 */
[----:B------:R-:W-:Y:S01]  /*5050*/  FFMA.FTZ R136, R180, R2, R143 ;  /* 0x00000002b4887223 */ /* 0x000fe2000001008f */
[----:B------:R-:W-:Y:S01]  /*5060*/  ISETP.GT.AND P5, PT, R153, RZ, PT ;  /* 0x000000ff9900720c */ /* 0x000fe20003fa4270 */
[----:B-----5:R-:W-:Y:S02]  /*5070*/  HADD2.F32 R138, -RZ, R120.H1_H1 ;  /* 0x30000078ff8a7230 */ /* 0x020fe40000004100 */
[----:B------:R-:W-:-:S04]  /*5080*/  FADD.FTZ R137, R177, -R136 ;  /* 0x80000088b1897221 */ /* 0x000fc80000010000 */
[----:B------:R-:W-:Y:S01]  /*5090*/  FMUL.FTZ R136, R152, R137 ;  /* 0x0000008998887220 */ /* 0x000fe20000410000 */
[----:B------:R-:W-:-:S04]  /*50a0*/  HADD2.F32 R137, -RZ, R100.H1_H1 ;  /* 0x30000064ff897230 */ /* 0x000fc80000004100 */
[----:B------:R-:W-:-:S05]  /*50b0*/  FSEL R136, R136, RZ, P5 ;  /* 0x000000ff88887208 */ /* 0x000fca0002800000 */
[----:B------:R-:W-:-:S04]  /*50c0*/  FMUL.FTZ R136, R136, UR15 ;  /* 0x0000000f88887c20 */ /* 0x000fc80008410000 */
[-C--:B------:R-:W-:Y:S01]  /*50d0*/  FMUL.FTZ R137, R137, R136.reuse ;  /* 0x0000008889897220 */ /* 0x080fe20000410000 */
[----:B------:R-:W-:-:S04]  /*50e0*/  FFMA.FTZ R25, R138, R136, R25 ;  /* 0x000000888a197223 */ /* 0x000fc80000010019 */
[----:B------:R-:W-:-:S04]  /*50f0*/  F2FP.F16.F32.PACK_AB R137, RZ, R137 ;  /* 0x00000089ff89723e */ /* 0x000fc800000000ff */
[----:B------:R-:W-:-:S07]  /*5100*/  PRMT R124, R124, 0x5410, R137 ;  /* 0x000054107c7c7816 */ /* 0x000fce0000000089 */
.L_x_6528:
        /* <DEDUP_REMOVED lines=13> */
.L_x_6529:
        /* <DEDUP_REMOVED lines=13> */
.L_x_6530:
        /* <DEDUP_REMOVED lines=13> */
.L_x_6531:
        /* <DEDUP_REMOVED lines=13> */
.L_x_6532:
        /* <DEDUP_REMOVED lines=13> */
.L_x_6533:
        /* <DEDUP_REMOVED lines=13> */
.L_x_6511:
        /* <DEDUP_REMOVED lines=9> */
.L_x_6500:
[----:B------:R-:W-:Y:S05]  /*5680*/  BSYNC.RECONVERGENT B0 ;  /* 0x0000000000007941 */ /* 0x000fea0003800200 */
.L_x_6499:
        /* <DEDUP_REMOVED lines=9> */
.L_x_6536:
        /* <DEDUP_REMOVED lines=11> */
[-C--:B------:R-:W-:Y:S01]  /*57d0*/  @P1 FFMA.FTZ R134, R204, R2.reuse, R143 ;  /* 0x00000002cc861223 */ /* 0x080fe2000001008f */
[----:B------:R-:W-:Y:S01]  /*57e0*/  @P1 FADD.FTZ R139, R206, -R139 ;  /* 0x8000008bce8b1221 */ /* 0x000fe20000010000 */
[----:B------:R-:W-:Y:S01]  /*57f0*/  @P1 FFMA.FTZ R2, R208, R2, R143 ;  /* 0x00000002d0021223 */ /* 0x000fe2000001008f */
[----:B------:R-:W-:Y:S01]  /*5800*/  @P1 FADD.FTZ R133, R202, -R133 ;  /* 0x80000085ca851221 */ /* 0x000fe20000010000 */
[----:B------:R-:W-:Y:S01]  /*5810*/  @P1 FADD.FTZ R128, R193, -R128 ;  /* 0x80000080c1801221 */ /* 0x000fe20000010000 */
[----:B------:R-:W-:Y:S01]  /*5820*/  MOV R138, R118 ;  /* 0x00000076008a7202 */ /* 0x000fe20000000f00 */
        /* <DEDUP_REMOVED lines=29> */
.L_x_6539:
        /* <DEDUP_REMOVED lines=8> */
.L_x_6540:
        /* <DEDUP_REMOVED lines=8> */
.L_x_6541:
        /* <DEDUP_REMOVED lines=8> */
.L_x_6542:
        /* <DEDUP_REMOVED lines=8> */
.L_x_6543:
        /* <DEDUP_REMOVED lines=8> */
.L_x_6544:
        /* <DEDUP_REMOVED lines=8> */
.L_x_6545:
[----:B------:R-:W-:Y:S02]  /*5d00*/  MOV R129, R135 ;  /* 0x0000008700817202 */ /* 0x000fe40000000f00 */
        /* <DEDUP_REMOVED lines=12> */
.L_x_6538:
[----:B------:R-:W-:Y:S05]  /*5dd0*/  @!P3 BRA `(.L_x_6547) ;  /* 0x00000000002cb947 */ /* 0x000fea0003800000 */
[----:B0-2---:R-:W-:Y:S01]  /*5de0*/  @P1 FFMA.FTZ R137, R191, R2, R143 ;  /* 0x00000002bf891223 */ /* 0x005fe2000001008f */
        /* <DEDUP_REMOVED lines=10> */
.L_x_6547:
[----:B------:R-:W-:Y:S05]  /*5e90*/  @!P3 BRA `(.L_x_6548) ;  /* 0x00000000002cb947 */ /* 0x000fea0003800000 */
[----:B0-2---:R-:W-:Y:S01]  /*5ea0*/  @P1 FFMA.FTZ R138, R196, R2, R143 ;  /* 0x00000002c48a1223 */ /* 0x005fe2000001008f */
        /* <DEDUP_REMOVED lines=10> */
.L_x_6548:
        /* <DEDUP_REMOVED lines=12> */
.L_x_6549:
        /* <DEDUP_REMOVED lines=12> */
.L_x_6550:
        /* <DEDUP_REMOVED lines=12> */
.L_x_6551:
        /* <DEDUP_REMOVED lines=12> */
.L_x_6552:
        /* <DEDUP_REMOVED lines=12> */
.L_x_6553:
[----:B------:R-:W-:Y:S05]  /*6310*/  @!P3 BRA `(.L_x_6546) ;  /* 0x0000000c0080b947 */ /* 0x000fea0003800000 */
[----:B0-2---:R-:W-:Y:S01]  /*6320*/  @P1 FFMA.FTZ R136, R208, R2, R143 ;  /* 0x00000002d0881223 */ /* 0x005fe2000001008f */
[----:B------:R-:W-:Y:S01]  /*6330*/  MOV R2, R119 ;  /* 0x0000007700027202 */ /* 0x000fe20000000f00 */
        /* <DEDUP_REMOVED lines=10> */
.L_x_6537:
        /* <DEDUP_REMOVED lines=27> */
[----:B------:R-:W-:Y:S01]  /*6590*/  ISETP.GT.AND P1, PT, R153, RZ, PT ;  /* 0x000000ff9900720c */ /* 0x000fe20003f24270 */
[----:B------:R-:W-:-:S03]  /*65a0*/  FMUL.FTZ R152, R152, R143 ;  /* 0x0000008f98987220 */ /* 0x000fc60000410000 */
        /* <DEDUP_REMOVED lines=16> */
.L_x_6555:
        /* <DEDUP_REMOVED lines=8> */
.L_x_6556:
        /* <DEDUP_REMOVED lines=8> */
.L_x_6557:
        /* <DEDUP_REMOVED lines=8> */
.L_x_6558:
        /* <DEDUP_REMOVED lines=8> */
.L_x_6559:
        /* <DEDUP_REMOVED lines=8> */
.L_x_6560:
        /* <DEDUP_REMOVED lines=8> */
.L_x_6561:
[----:B------:R-:W-:Y:S02]  /*69b0*/  MOV R132, R131 ;  /* 0x0000008300847202 */ /* 0x000fe40000000f00 */
[----:B------:R-:W-:Y:S02]  /*69c0*/  MOV R131, R130 ;  /* 0x0000008200837202 */ /* 0x000fe40000000f00 */
        /* <DEDUP_REMOVED lines=13> */
.L_x_6554:
        /* <DEDUP_REMOVED lines=13> */
.L_x_6562:
        /* <DEDUP_REMOVED lines=13> */
.L_x_6563:
        /* <DEDUP_REMOVED lines=13> */
.L_x_6564:
        /* <DEDUP_REMOVED lines=13> */
.L_x_6565:
        /* <DEDUP_REMOVED lines=13> */
.L_x_6566:
        /* <DEDUP_REMOVED lines=13> */
.L_x_6567:
        /* <DEDUP_REMOVED lines=13> */
.L_x_6568:
        /* <DEDUP_REMOVED lines=13> */
.L_x_6546:
[----:B0-2---:R-:W0:Y:S08]  /*7120*/  @P0 LDC.64 R136, c[0x0][0x478] ;  /* 0x00011e00ff880b82 */ /* 0x005e300000000a00 */
[----:B------:R-:W1:Y:S01]  /*7130*/  @P3 LDC.64 R138, c[0x0][0x468] ;  /* 0x00011a00ff8a3b82 */ /* 0x000e620000000a00 */
[----:B0-----:R-:W-:-:S05]  /*7140*/  @P0 IMAD.WIDE.U32 R136, R0, 0x20, R136 ;  /* 0x0000002000880825 */ /* 0x001fca00078e0088 */
[----:B------:R3:W-:Y:S01]  /*7150*/  @P0 STG.E.128 desc[UR10][R136.64], R128 ;  /* 0x0000008088000986 */ /* 0x0007e2000c101d0a */
[----:B-1----:R-:W-:-:S03]  /*7160*/  @P3 IMAD.WIDE.U32 R138, R141, 0x10, R138 ;  /* 0x000000108d8a3825 */ /* 0x002fc600078e008a */
[----:B------:R3:W-:Y:S04]  /*7170*/  @P0 STG.E.128 desc[UR10][R136.64+0x10], R132 ;  /* 0x0000108488000986 */ /* 0x0007e8000c101d0a */
[----:B------:R3:W-:Y:S02]  /*7180*/  @P3 STG.E.128 desc[UR10][R138.64], R124 ;  /* 0x0000007c8a003986 */ /* 0x0007e4000c101d0a */
.L_x_6535:
[----:B------:R-:W-:Y:S05]  /*7190*/  BSYNC.RECONVERGENT B0 ;  /* 0x0000000000007941 */ /* 0x000fea0003800200 */
.L_x_6534:
[----:B0-23--:R-:W0:Y:S01]  /*71a0*/  LDC.64 R136, c[0x0][0x380] ;  /* 0x0000e000ff887b82 */ /* 0x00de220000000a00 */
[----:B------:R-:W-:Y:S01]  /*71b0*/  UPLOP3.LUT UP1, UPT, UPT, UPT, UP1, 0x40, 0x4 ;  /* 0x000000000004789c */ /* 0x000fe20003f2e810 */
[----:B0-----:R-:W-:-:S04]  /*71c0*/  IADD3 R154, PT, PT, R154, R136, RZ ;  /* 0x000000889a9a7210 */ /* 0x001fc80007ffe0ff */
[----:B------:R-:W-:-:S13]  /*71d0*/  ISETP.GE.AND P0, PT, R154, R137, PT ;  /* 0x000000899a00720c */ /* 0x000fda0003f06270 */
[----:B------:R-:W-:Y:S05]  /*71e0*/  @!P0 BRA `(.L_x_6569) ;  /* 0xffffff9400548947 */ /* 0x000fea000383ffff */
.L_x_6454:
        /* <DEDUP_REMOVED lines=18> */
.L_x_6571:
[----:B------:R-:W-:Y:S05]  /*7310*/  BSYNC.RECONVERGENT B0 ;  /* 0x0000000000007941 */ /* 0x000fea0003800200 */
.L_x_6570:
        /* <DEDUP_REMOVED lines=15> */
.L_x_6573:
[----:B------:R-:W-:Y:S05]  /*7410*/  BSYNC.RECONVERGENT B0 ;  /* 0x0000000000007941 */ /* 0x000fea0003800200 */
.L_x_6572:
        /* <DEDUP_REMOVED lines=14> */
.L_x_6574:
        /* <DEDUP_REMOVED lines=16> */
.L_x_10780:


//--------------------- .text._ZN10layer_norm13ln_bwd_kernelINS_13Kernel_traitsI6__halfS2_fS2_fjLj6144ELj1ELj1ELj8ELj16ENS_18Kernel_traits_baseILj6144ES2_S2_fS2_fjLj256EEEEELb0ELb1ELb1ELb1EEEvNS_9BwdParamsE --------------------------
	.section	.text._ZN10layer_norm13ln_bwd_kernelINS_13Kernel_traitsI6__halfS2_fS2_fjLj6144ELj1ELj1ELj8ELj16ENS_18Kernel_traits_baseILj6144ES2_S2_fS2_fjLj256EEEEELb0ELb1ELb1ELb1EEEvNS_9BwdParamsE,"ax",@progbits
	.align	128
        .global         _ZN10layer_norm13ln_bwd_kernelINS_13Kernel_traitsI6__halfS2_fS2_fjLj6144ELj1ELj1ELj8ELj16ENS_18Kernel_traits_baseILj6144ES2_S2_fS2_fjLj256EEEEELb0ELb1ELb1ELb1EEEvNS_9BwdParamsE
        .type           _ZN10layer_norm13ln_bwd_kernelINS_13Kernel_traitsI6__halfS2_fS2_fjLj6144ELj1ELj1ELj8ELj16ENS_18Kernel_traits_baseILj6144ES2_S2_fS2_fjLj256EEEEELb0ELb1ELb1ELb1EEEvNS_9BwdParamsE,@function
        .size           _ZN10layer_norm13ln_bwd_kernelINS_13Kernel_traitsI6__halfS2_fS2_fjLj6144ELj1ELj1ELj8ELj16ENS_18Kernel_traits_baseILj6144ES2_S2_fS2_fjLj256EEEEELb0ELb1ELb1ELb1EEEvNS_9BwdParamsE,(.L_x_10781 - _ZN10layer_norm13ln_bwd_kernelINS_13Kernel_traitsI6__halfS2_fS2_fjLj6144ELj1ELj1ELj8ELj16ENS_18Kernel_traits_baseILj6144ES2_S2_fS2_fjLj256EEEEELb0ELb1ELb1ELb1EEEvNS_9BwdParamsE)
        .other          _ZN10layer_norm13ln_bwd_kernelINS_13Kernel_traitsI6__halfS2_fS2_fjLj6144ELj1ELj1ELj8ELj16ENS_18Kernel_traits_baseILj6144ES2_S2_fS2_fjLj256EEEEELb0ELb1ELb1ELb1EEEvNS_9BwdParamsE,@"STO_CUDA_ENTRY STV_DEFAULT"
_ZN10layer_norm13ln_bwd_kernelINS_13Kernel_traitsI6__halfS2_fS2_fjLj6144ELj1ELj1ELj8ELj16ENS_18Kernel_traits_baseILj6144ES2_S2_fS2_fjLj256EEEEELb0ELb1ELb1ELb1EEEvNS_9BwdParamsE:
.text._ZN10layer_norm13ln_bwd_kernelINS_13Kernel_traitsI6__halfS2_fS2_fjLj6144ELj1ELj1ELj8ELj16ENS_18Kernel_traits_baseILj6144ES2_S2_fS2_fjLj256EEEEELb0ELb1ELb1ELb1EEEvNS_9BwdParamsE:
        /* <DEDUP_REMOVED lines=62> */
.L_x_6678:
        /* <DEDUP_REMOVED lines=23> */
[----:B0-----:R-:W-:-:S04]  /*0550*/  LEA R138, P0, R0, R138, 0x2 ;  /* 0x0000008a008a7211 */ /* 0x001fc800078010ff */
[----:B------:R-:W-:Y:S02]  /*0560*/  LEA.HI.X R139, R0, R139, R141, 0x2, P0 ;  /* 0x0000008b008b7211 */ /* 0x000fe400000f148d */
[-C--:B------:R-:W-:Y:S02]  /*0570*/  LEA.HI.SX32 R141, R136, R203.reuse, 0x1d ;  /* 0x000000cb888d7211 */ /* 0x080fe400078feaff */
[----:B------:R-:W-:Y:S01]  /*0580*/  LEA.HI.SX32 R203, R142, R203, 0x1d ;  /* 0x000000cb8ecb7211 */ /* 0x000fe200078feaff */
[----:B------:R0:W3:Y:S01]  /*0590*/  LDG.E R3, desc[UR12][R138.64] ;  /* 0x0000000c8a037981 */ /* 0x0000e2000c1e1900 */
[C---:B------:R-:W-:Y:S01]  /*05a0*/  IADD3 R153, PT, PT, R141.reuse, 0x100, RZ ;  /* 0x000001008d997810 */ /* 0x040fe20007ffe0ff */
[C-C-:B-1----:R-:W-:Y:S01]  /*05b0*/  IMAD.WIDE.U32 R136, R141.reuse, 0x20, R154.reuse ;  /* 0x000000208d887825 */ /* 0x142fe200078e009a */
[----:B------:R-:W-:Y:S02]  /*05c0*/  IADD3 R189, PT, PT, R141, 0x200, RZ ;  /* 0x000002008dbd7810 */ /* 0x000fe40007ffe0ff */
[----:B------:R-:W-:Y:S01]  /*05d0*/  IADD3 R173, PT, PT, R203, 0x100, RZ ;  /* 0x00000100cbad7810 */ /* 0x000fe20007ffe0ff */
[----:B------:R-:W-:Y:S01]  /*05e0*/  IMAD.WIDE.U32 R142, R153, 0x20, R154 ;  /* 0x00000020998e7825 */ /* 0x000fe200078e009a */
[----:B------:R-:W4:Y:S01]  /*05f0*/  LDG.E.128 R148, desc[UR12][R136.64] ;  /* 0x0000000c88947981 */ /* 0x000f22000c1e1d00 */
[----:B0-----:R-:W-:-:S02]  /*0600*/  IADD3 R139, PT, PT, R203, 0x200, RZ ;  /* 0x00000200cb8b7810 */ /* 0x001fc40007ffe0ff */
[----:B--2---:R-:W-:Y:S01]  /*0610*/  IMAD.WIDE.U32 R160, R203, 0x10, R144 ;  /* 0x00000010cba07825 */ /* 0x004fe200078e0090 */
[----:B------:R-:W2:Y:S03]  /*0620*/  LDG.E.128 R164, desc[UR12][R136.64+0x10] ;  /* 0x0000100c88a47981 */ /* 0x000ea6000c1e1d00 */
[----:B------:R-:W-:Y:S01]  /*0630*/  IMAD.WIDE.U32 R154, R189, 0x20, R154 ;  /* 0x00000020bd9a7825 */ /* 0x000fe200078e009a */
[----:B------:R-:W2:Y:S03]  /*0640*/  LDG.E.128 R176, desc[UR12][R142.64] ;  /* 0x0000000c8eb07981 */ /* 0x000ea6000c1e1d00 */
[--C-:B------:R-:W-:Y:S01]  /*0650*/  IMAD.WIDE.U32 R138, R139, 0x10, R144.reuse ;  /* 0x000000108b8a7825 */ /* 0x100fe200078e0090 */
[----:B------:R-:W2:Y:S03]  /*0660*/  LDG.E.128 R160, desc[UR12][R160.64] ;  /* 0x0000000ca0a07981 */ /* 0x000ea6000c1e1d00 */
[----:B------:R-:W-:Y:S01]  /*0670*/  IMAD.WIDE.U32 R172, R173, 0x10, R144 ;  /* 0x00000010adac7825 */ /* 0x000fe200078e0090 */
[----:B------:R0:W2:Y:S04]  /*0680*/  LDG.E.128 R180, desc[UR12][R142.64+0x10] ;  /* 0x0000100c8eb47981 */ /* 0x0000a8000c1e1d00 */
[----:B------:R-:W2:Y:S04]  /*0690*/  LDG.E.128 R156, desc[UR12][R154.64] ;  /* 0x0000000c9a9c7981 */ /* 0x000ea8000c1e1d00 */
[----:B------:R1:W2:Y:S04]  /*06a0*/  LDG.E.128 R144, desc[UR12][R154.64+0x10] ;  /* 0x0000100c9a907981 */ /* 0x0002a8000c1e1d00 */
[----:B------:R-:W2:Y:S04]  /*06b0*/  LDG.E.128 R136, desc[UR12][R138.64] ;  /* 0x0000000c8a887981 */ /* 0x000ea8000c1e1d00 */
[----:B------:R-:W2:Y:S01]  /*06c0*/  LDG.E.128 R172, desc[UR12][R172.64] ;  /* 0x0000000cacac7981 */ /* 0x000ea2000c1e1d00 */
        /* <DEDUP_REMOVED lines=13> */
[----:B------:R-:W5:Y:S04]  /*07a0*/  @P0 LDG.E.128 R4, desc[UR12][R184.64+0x10] ;  /* 0x0000100cb8040981 */ /* 0x000f68000c1e1d00 */
[----:B------:R-:W5:Y:S04]  /*07b0*/  @P0 LDG.E.128 R24, desc[UR12][R142.64] ;  /* 0x0000000c8e180981 */ /* 0x000f68000c1e1d00 */
[----:B------:R0:W5:Y:S01]  /*07c0*/  @P0 LDG.E.128 R20, desc[UR12][R142.64+0x10] ;  /* 0x0000100c8e140981 */ /* 0x000162000c1e1d00 */
[----:B------:R-:W-:Y:S02]  /*07d0*/  HADD2.F32 R194, -RZ, R169.H0_H0 ;  /* 0x200000a9ffc27230 */ /* 0x000fe40000004100 */
[----:B------:R-:W-:-:S02]  /*07e0*/  HADD2.F32 R198, -RZ, R170.H0_H0 ;  /* 0x200000aaffc67230 */ /* 0x000fc40000004100 */
[----:B------:R-:W-:Y:S01]  /*07f0*/  HADD2.F32 R202, -RZ, R171.H0_H0 ;  /* 0x200000abffca7230 */ /* 0x000fe20000004100 */
[----:B---3--:R-:W-:-:S05]  /*0800*/  FSEL R189, R3, RZ, !P1 ;  /* 0x000000ff03bd7208 */ /* 0x008fca0004800000 */
[C---:B----4-:R-:W-:Y:S01]  /*0810*/  FADD.FTZ R197, -R189.reuse, R150 ;  /* 0x00000096bdc57221 */ /* 0x050fe20000010100 */
[C---:B------:R-:W-:Y:S01]  /*0820*/  FADD.FTZ R3, -R189.reuse, R148 ;  /* 0x00000094bd037221 */ /* 0x040fe20000010100 */
[C---:B------:R-:W-:Y:S01]  /*0830*/  FADD.FTZ R203, -R189.reuse, R151 ;  /* 0x00000097bdcb7221 */ /* 0x040fe20000010100 */
[C---:B------:R-:W-:Y:S01]  /*0840*/  FADD.FTZ R193, -R189.reuse, R149 ;  /* 0x00000095bdc17221 */ /* 0x040fe20000010100 */
[C---:B--2---:R-:W-:Y:S01]  /*0850*/  FADD.FTZ R165, -R189.reuse, R165 ;  /* 0x000000a5bda57221 */ /* 0x044fe20000010100 */
[C---:B------:R-:W-:Y:S01]  /*0860*/  FADD.FTZ R167, -R189.reuse, R167 ;  /* 0x000000a7bda77221 */ /* 0x040fe20000010100 */
[C---:B------:R-:W-:Y:S01]  /*0870*/  FADD.FTZ R209, -R189.reuse, R176 ;  /* 0x000000b0bdd17221 */ /* 0x040fe20000010100 */
[C---:B------:R-:W-:Y:S01]  /*0880*/  FADD.FTZ R211, -R189.reuse, R177 ;  /* 0x000000b1bdd37221 */ /* 0x040fe20000010100 */
[C---:B------:R-:W-:Y:S01]  /*0890*/  FADD.FTZ R213, -R189.reuse, R178 ;  /* 0x000000b2bdd57221 */ /* 0x040fe20000010100 */
[----:B------:R-:W-:Y:S01]  /*08a0*/  FADD.FTZ R215, -R189, R179 ;  /* 0x000000b3bdd77221 */ /* 0x000fe20000010100 */
[----:B------:R-:W-:-:S02]  /*08b0*/  HADD2.F32 R201, -RZ, R161.H0_H0 ;  /* 0x200000a1ffc97230 */ /* 0x000fc40000004100 */
[----:B------:R-:W-:Y:S02]  /*08c0*/  HADD2.F32 R150, -RZ, R161.H1_H1 ;  /* 0x300000a1ff967230 */ /* 0x000fe40000004100 */
        /* <DEDUP_REMOVED lines=17> */
[----:B------:R-:W-:Y:S02]  /*09e0*/  HADD2.F32 R144, -RZ, R136.H1_H1 ;  /* 0x30000088ff907230 */ /* 0x000fe40000004100 */
[--C-:B------:R-:W-:Y:S02]  /*09f0*/  HADD2.F32 R149, -RZ, R137.reuse.H0_H0 ;  /* 0x20000089ff957230 */ /* 0x100fe40000004100 */
[----:B0-----:R-:W-:Y:S02]  /*0a00*/  HADD2.F32 R142, -RZ, R137.H1_H1 ;  /* 0x30000089ff8e7230 */ /* 0x001fe40000004100 */
[----:B-----5:R-:W-:Y:S01]  /*0a10*/  FMUL.FTZ R3, R152, R3 ;  /* 0x0000000398037220 */ /* 0x020fe20000410000 */
[----:B------:R-:W-:Y:S02]  /*0a20*/  HADD2.F32 R153, -RZ, R160.H0_H0 ;  /* 0x200000a0ff997230 */ /* 0x000fe40000004100 */
[----:B------:R-:W-:Y:S02]  /*0a30*/  HADD2.F32 R156, -RZ, R40.H0_H0 ;  /* 0x20000028ff9c7230 */ /* 0x000fe40000004100 */
[----:B------:R-:W-:-:S02]  /*0a40*/  HADD2.F32 R137, -RZ, R139.H0_H0 ;  /* 0x2000008bff897230 */ /* 0x000fc40000004100 */
[----:B------:R-:W-:Y:S02]  /*0a50*/  HADD2.F32 R136, -RZ, R139.H1_H1 ;  /* 0x3000008bff887230 */ /* 0x000fe40000004100 */
[----:B------:R-:W-:Y:S02]  /*0a60*/  HADD2.F32 R160, -RZ, R160.H1_H1 ;  /* 0x300000a0ffa07230 */ /* 0x000fe40000004100 */
[----:B------:R-:W-:Y:S02]  /*0a70*/  HADD2.F32 R139, -RZ, R40.H1_H1 ;  /* 0x30000028ff8b7230 */ /* 0x000fe40000004100 */
[-C--:B------:R-:W-:Y:S01]  /*0a80*/  FMUL.FTZ R156, R156, R153.reuse ;  /* 0x000000999c9c7220 */ /* 0x080fe20000410000 */
[----:B------:R-:W-:Y:S01]  /*0a90*/  FFMA.FTZ R48, R3, R153, R48 ;  /* 0x0000009903307223 */ /* 0x000fe20000010030 */
[----:B------:R-:W-:Y:S01]  /*0aa0*/  FADD.FTZ R116, R116, R153 ;  /* 0x0000009974747221 */ /* 0x000fe20000010000 */
[----:B------:R-:W-:Y:S01]  /*0ab0*/  FMUL.FTZ R154, R152, R193 ;  /* 0x000000c1989a7220 */ /* 0x000fe20000410000 */
[----:B------:R-:W-:-:S02]  /*0ac0*/  HADD2.F32 R146, -RZ, R41.H0_H0 ;  /* 0x20000029ff927230 */ /* 0x000fc40000004100 */
[-C--:B------:R-:W-:Y:S01]  /*0ad0*/  FMUL.FTZ R153, R139, R160.reuse ;  /* 0x000000a08b997220 */ /* 0x080fe20000410000 */
[----:B------:R-:W-:Y:S02]  /*0ae0*/  HADD2.F32 R190, -RZ, R174.H1_H1 ;  /* 0x300000aeffbe7230 */ /* 0x000fe40000004100 */
[----:B------:R-:W-:Y:S02]  /*0af0*/  HADD2.F32 R139, -RZ, R46.H1_H1 ;  /* 0x3000002eff8b7230 */ /* 0x000fe40000004100 */
[----:B------:R-:W-:Y:S01]  /*0b00*/  FFMA.FTZ R49, R154, R160, R49 ;  /* 0x000000a09a317223 */ /* 0x000fe20000010031 */
[--C-:B------:R-:W-:Y:S02]  /*0b10*/  HADD2.F32 R177, -RZ, R172.reuse.H0_H0 ;  /* 0x200000acffb17230 */ /* 0x100fe40000004100 */
[----:B------:R-:W-:Y:S01]  /*0b20*/  FADD.FTZ R117, R117, R160 ;  /* 0x000000a075757221 */ /* 0x000fe20000010000 */
[----:B------:R-:W-:Y:S02]  /*0b30*/  HADD2.F32 R178, -RZ, R172.H1_H1 ;  /* 0x300000acffb27230 */ /* 0x000fe40000004100 */
[----:B------:R-:W-:Y:S01]  /*0b40*/  FMUL.FTZ R160, R146, R201 ;  /* 0x000000c992a07220 */ /* 0x000fe20000410000 */
[----:B------:R-:W-:-:S02]  /*0b50*/  HADD2.F32 R179, -RZ, R173.H0_H0 ;  /* 0x200000adffb37230 */ /* 0x000fc40000004100 */
[C---:B------:R-:W-:Y:S01]  /*0b60*/  FMUL.FTZ R172, R152.reuse, R167 ;  /* 0x000000a798ac7220 */ /* 0x040fe20000410000 */
[----:B------:R-:W-:Y:S02]  /*0b70*/  HADD2.F32 R188, -RZ, R173.H1_H1 ;  /* 0x300000adffbc7230 */ /* 0x000fe40000004100 */
[C---:B------:R-:W-:Y:S01]  /*0b80*/  FMUL.FTZ R182, R152.reuse, R181 ;  /* 0x000000b598b67220 */ /* 0x040fe20000410000 */
[----:B------:R-:W-:Y:S02]  /*0b90*/  HADD2.F32 R176, -RZ, R44.H0_H0 ;  /* 0x2000002cffb07230 */ /* 0x000fe40000004100 */
[----:B------:R-:W-:Y:S01]  /*0ba0*/  FMUL.FTZ R167, R152, R209 ;  /* 0x000000d198a77220 */ /* 0x000fe20000410000 */
[----:B------:R-:W-:Y:S02]  /*0bb0*/  HADD2.F32 R219, -RZ, R174.H0_H0 ;  /* 0x200000aeffdb7230 */ /* 0x000fe40000004100 */
[----:B------:R-:W-:Y:S01]  /*0bc0*/  FMUL.FTZ R181, R139, R190 ;  /* 0x000000be8bb57220 */ /* 0x000fe20000410000 */
[----:B------:R-:W-:-:S02]  /*0bd0*/  HADD2.F32 R173, -RZ, R44.H1_H1 ;  /* 0x3000002cffad7230 */ /* 0x000fc40000004100 */
[----:B------:R-:W-:Y:S01]  /*0be0*/  FADD.FTZ R146, RZ, R156 ;  /* 0x0000009cff927221 */ /* 0x000fe20000010000 */
[C---:B------:R-:W-:Y:S01]  /*0bf0*/  FMUL.FTZ R174, R152.reuse, R211 ;  /* 0x000000d398ae7220 */ /* 0x040fe20000410000 */
[----:B------:R-:W-:Y:S01]  /*0c00*/  FFMA.FTZ R139, R3, R156, RZ ;  /* 0x0000009c038b7223 */ /* 0x000fe200000100ff */
[----:B------:R-:W-:Y:S02]  /*0c10*/  HADD2.F32 R157, -RZ, R41.H1_H1 ;  /* 0x30000029ff9d7230 */ /* 0x000fe40000004100 */
[C---:B------:R-:W-:Y:S01]  /*0c20*/  FMUL.FTZ R164, R152.reuse, R165 ;  /* 0x000000a598a47220 */ /* 0x040fe20000410000 */
[----:B------:R-:W-:Y:S01]  /*0c30*/  FMUL.FTZ R158, R152, R203 ;  /* 0x000000cb989e7220 */ /* 0x000fe20000410000 */
[----:B------:R-:W-:Y:S02]  /*0c40*/  HADD2.F32 R165, -RZ, R43.H1_H1 ;  /* 0x3000002bffa57230 */ /* 0x000fe40000004100 */
[-C--:B------:R-:W-:Y:S01]  /*0c50*/  FMUL.FTZ R176, R176, R177.reuse ;  /* 0x000000b1b0b07220 */ /* 0x080fe20000410000 */
[----:B------:R-:W-:Y:S01]  /*0c60*/  FFMA.FTZ R56, R167, R177, R56 ;  /* 0x000000b1a7387223 */ /* 0x000fe20000010038 */
[----:B------:R-:W-:Y:S01]  /*0c70*/  FADD.FTZ R108, R108, R177 ;  /* 0x000000b16c6c7221 */ /* 0x000fe20000010000 */
[----:B------:R-:W-:Y:S01]  /*0c80*/  FADD.FTZ R193, R146, R153 ;  /* 0x0000009992c17221 */ /* 0x000fe20000010000 */
[----:B------:R-:W-:Y:S01]  /*0c90*/  FMUL.FTZ R155, R152, R197 ;  /* 0x000000c5989b7220 */ /* 0x000fe20000410000 */
[-C--:B------:R-:W-:Y:S01]  /*0ca0*/  FMUL.FTZ R173, R173, R178.reuse ;  /* 0x000000b2adad7220 */ /* 0x080fe20000410000 */
[----:B------:R-:W-:Y:S01]  /*0cb0*/  FFMA.FTZ R57, R174, R178, R57 ;  /* 0x000000b2ae397223 */ /* 0x000fe20000010039 */
[----:B------:R-:W-:Y:S01]  /*0cc0*/  FADD.FTZ R109, R109, R178 ;  /* 0x000000b26d6d7221 */ /* 0x000fe20000010000 */
[----:B------:R-:W-:-:S02]  /*0cd0*/  HADD2.F32 R177, -RZ, R45.H1_H1 ;  /* 0x3000002dffb17230 */ /* 0x000fc40000004100 */
[----:B------:R-:W-:Y:S01]  /*0ce0*/  FFMA.FTZ R146, R154, R153, R139 ;  /* 0x000000999a927223 */ /* 0x000fe2000001008b */
[--C-:B------:R-:W-:Y:S02]  /*0cf0*/  HADD2.F32 R205, -RZ, R162.reuse.H0_H0 ;  /* 0x200000a2ffcd7230 */ /* 0x100fe40000004100 */
[----:B------:R-:W-:Y:S01]  /*0d00*/  FMUL.FTZ R178, R152, R215 ;  /* 0x000000d798b27220 */ /* 0x000fe20000410000 */
[----:B------:R-:W-:Y:S02]  /*0d10*/  HADD2.F32 R184, -RZ, R162.H1_H1 ;  /* 0x300000a2ffb87230 */ /* 0x000fe40000004100 */
[-C--:B------:R-:W-:Y:S01]  /*0d20*/  FMUL.FTZ R157, R157, R150.reuse ;  /* 0x000000969d9d7220 */ /* 0x080fe20000410000 */
[----:B------:R-:W-:Y:S02]  /*0d30*/  HADD2.F32 R162, -RZ, R42.H0_H0 ;  /* 0x2000002affa27230 */ /* 0x000fe40000004100 */
[----:B------:R-:W-:Y:S01]  /*0d40*/  FFMA.FTZ R51, R158, R150, R51 ;  /* 0x000000969e337223 */ /* 0x000fe20000010033 */
[----:B------:R-:W-:Y:S01]  /*0d50*/  FADD.FTZ R119, R119, R150 ;  /* 0x0000009677777221 */ /* 0x000fe20000010000 */
[-C--:B------:R-:W-:Y:S01]  /*0d60*/  FMUL.FTZ R165, R165, R186.reuse ;  /* 0x000000baa5a57220 */ /* 0x080fe20000410000 */
[----:B------:R-:W-:Y:S01]  /*0d70*/  FADD.FTZ R115, R115, R186 ;  /* 0x000000ba73737221 */ /* 0x000fe20000010000 */
[----:B------:R-:W-:Y:S01]  /*0d80*/  FFMA.FTZ R55, R172, R186, R55 ;  /* 0x000000baac377223 */ /* 0x000fe20000010037 */
[----:B------:R-:W-:Y:S01]  /*0d90*/  FADD.FTZ R150, R193, R160 ;  /* 0x000000a0c1967221 */ /* 0x000fe20000010000 */
[----:B------:R-:W-:-:S02]  /*0da0*/  HADD2.F32 R185, -RZ, R175.H0_H0 ;  /* 0x200000afffb97230 */ /* 0x000fc40000004100 */
[----:B------:R-:W-:Y:S01]  /*0db0*/  FFMA.FTZ R139, R155, R160, R146 ;  /* 0x000000a09b8b7223 */ /* 0x000fe20000010092 */
[----:B------:R-:W-:Y:S02]  /*0dc0*/  HADD2.F32 R186, -RZ, R47.H0_H0 ;  /* 0x2000002fffba7230 */ /* 0x000fe40000004100 */
[----:B------:R-:W-:Y:S01]  /*0dd0*/  FMUL.FTZ R159, R152, R161 ;  /* 0x000000a1989f7220 */ /* 0x000fe20000410000 */
[----:B------:R-:W-:Y:S02]  /*0de0*/  HADD2.F32 R148, -RZ, R175.H1_H1 ;  /* 0x300000afff947230 */ /* 0x000fe40000004100 */
[-C--:B------:R-:W-:Y:S01]  /*0df0*/  FMUL.FTZ R177, R177, R188.reuse ;  /* 0x000000bcb1b17220 */ /* 0x080fe20000410000 */
[----:B------:R-:W-:Y:S01]  /*0e00*/  FFMA.FTZ R59, R178, R188, R59 ;  /* 0x000000bcb23b7223 */ /* 0x000fe2000001003b */
[----:B------:R-:W-:Y:S01]  /*0e10*/  FADD.FTZ R111, R111, R188 ;  /* 0x000000bc6f6f7221 */ /* 0x000fe20000010000 */
[----:B------:R-:W-:Y:S02]  /*0e20*/  HADD2.F32 R197, -RZ, R47.H1_H1 ;  /* 0x3000002fffc57230 */ /* 0x000fe40000004100 */
[----:B------:R-:W-:Y:S01]  /*0e30*/  FMUL.FTZ R183, R152, R221 ;  /* 0x000000dd98b77220 */ /* 0x000fe20000410000 */
[----:B------:R-:W-:-:S02]  /*0e40*/  HADD2.F32 R161, -RZ, R42.H1_H1 ;  /* 0x3000002affa17230 */ /* 0x000fc40000004100 */
[----:B------:R-:W-:Y:S01]  /*0e50*/  FMUL.FTZ R188, R152, R223 ;  /* 0x000000df98bc7220 */ /* 0x000fe20000410000 */
[----:B------:R-:W-:Y:S01]  /*0e60*/  FMUL.FTZ R162, R162, R205 ;  /* 0x000000cda2a27220 */ /* 0x000fe20000410000 */
[----:B------:R-:W-:Y:S01]  /*0e70*/  FADD.FTZ R193, R150, R157 ;  /* 0x0000009d96c17221 */ /* 0x000fe20000010000 */
[----:B------:R-:W-:Y:S01]  /*0e80*/  FFMA.FTZ R146, R158, R157, R139 ;  /* 0x0000009d9e927223 */ /* 0x000fe2000001008b */
[-C--:B------:R-:W-:Y:S01]  /*0e90*/  FMUL.FTZ R186, R186, R185.reuse ;  /* 0x000000b9baba7220 */ /* 0x080fe20000410000 */
[----:B------:R-:W-:Y:S01]  /*0ea0*/  FADD.FTZ R106, R106, R185 ;  /* 0x000000b96a6a7221 */ /* 0x000fe20000010000 */
[----:B------:R-:W-:Y:S01]  /*0eb0*/  FFMA.FTZ R62, R183, R185, R62 ;  /* 0x000000b9b73e7223 */ /* 0x000fe2000001003e */
[----:B------:R-:W-:Y:S02]  /*0ec0*/  HADD2.F32 R166, -RZ, R43.H0_H0 ;  /* 0x2000002bffa67230 */ /* 0x000fe40000004100 */
[-C--:B------:R-:W-:Y:S01]  /*0ed0*/  FMUL.FTZ R185, R197, R148.reuse ;  /* 0x00000094c5b97220 */ /* 0x080fe20000410000 */
[----:B------:R-:W-:Y:S01]  /*0ee0*/  FADD.FTZ R107, R107, R148 ;  /* 0x000000946b6b7221 */ /* 0x000fe20000010000 */
[----:B------:R-:W-:Y:S01]  /*0ef0*/  FFMA.FTZ R63, R188, R148, R63 ;  /* 0x00000094bc3f7223 */ /* 0x000fe2000001003f */
        /* <DEDUP_REMOVED lines=10> */
[----:B------:R-:W-:-:S02]  /*0fa0*/  HADD2.F32 R190, -RZ, R168.H0_H0 ;  /* 0x200000a8ffbe7230 */ /* 0x000fc40000004100 */
[----:B------:R-:W-:Y:S01]  /*0fb0*/  FFMA.FTZ R139, R163, R166, R146 ;  /* 0x000000a6a38b7223 */ /* 0x000fe20000010092 */
[----:B------:R-:W-:Y:S02]  /*0fc0*/  HADD2.F32 R197, -RZ, R168.H1_H1 ;  /* 0x300000a8ffc57230 */ /* 0x000fe40000004100 */
[C---:B------:R-:W-:Y:S01]  /*0fd0*/  FMUL.FTZ R187, R152.reuse, R187 ;  /* 0x000000bb98bb7220 */ /* 0x040fe20000410000 */
[----:B------:R-:W-:Y:S01]  /*0fe0*/  FMUL.FTZ R192, R152, R151 ;  /* 0x0000009798c07220 */ /* 0x000fe20000410000 */
[----:B------:R-:W-:Y:S01]  /*0ff0*/  FADD.FTZ R151, R148, R165 ;  /* 0x000000a594977221 */ /* 0x000fe20000010000 */
[----:B------:R-:W-:Y:S01]  /*1000*/  FFMA.FTZ R146, R172, R165, R139 ;  /* 0x000000a5ac927223 */ /* 0x000fe2000001008b */
[-C--:B------:R-:W-:Y:S01]  /*1010*/  FMUL.FTZ R190, R190, R189.reuse ;  /* 0x000000bdbebe7220 */ /* 0x080fe20000410000 */
[----:B------:R-:W-:Y:S01]  /*1020*/  FFMA.FTZ R64, R187, R189, R64 ;  /* 0x000000bdbb407223 */ /* 0x000fe20000010040 */
[----:B------:R-:W-:Y:S01]  /*1030*/  FADD.FTZ R100, R100, R189 ;  /* 0x000000bd64647221 */ /* 0x000fe20000010000 */
[----:B------:R-:W-:-:S02]  /*1040*/  HADD2.F32 R180, -RZ, R45.H0_H0 ;  /* 0x2000002dffb47230 */ /* 0x000fc40000004100 */
[-C--:B------:R-:W-:Y:S01]  /*1050*/  FMUL.FTZ R189, R197, R144.reuse ;  /* 0x00000090c5bd7220 */ /* 0x080fe20000410000 */
[----:B------:R-:W-:Y:S01]  /*1060*/  FFMA.FTZ R65, R192, R144, R65 ;  /* 0x00000090c0417223 */ /* 0x000fe20000010041 */
[----:B------:R-:W-:Y:S01]  /*1070*/  FADD.FTZ R101, R101, R144 ;  /* 0x0000009065657221 */ /* 0x000fe20000010000 */
        /* <DEDUP_REMOVED lines=12> */
[-C--:B------:R-:W-:Y:S01]  /*1140*/  FMUL.FTZ R194, R194, R149.reuse ;  /* 0x00000095c2c27220 */ /* 0x080fe20000410000 */
[----:B------:R-:W-:Y:S01]  /*1150*/  FFMA.FTZ R66, R191, R149, R66 ;  /* 0x00000095bf427223 */ /* 0x000fe20000010042 */
[----:B------:R-:W-:Y:S01]  /*1160*/  FADD.FTZ R102, R102, R149 ;  /* 0x0000009566667221 */ /* 0x000fe20000010000 */
[----:B------:R-:W-:Y:S01]  /*1170*/  FFMA.FTZ R58, R175, R179, R58 ;  /* 0x000000b3af3a7223 */ /* 0x000fe2000001003a */
[----:B------:R-:W-:Y:S01]  /*1180*/  FADD.FTZ R110, R110, R179 ;  /* 0x000000b36e6e7221 */ /* 0x000fe20000010000 */
[----:B------:R-:W-:Y:S01]  /*1190*/  FMUL.FTZ R184, R184, R219 ;  /* 0x000000dbb8b87220 */ /* 0x000fe20000410000 */
[----:B------:R-:W-:Y:S01]  /*11a0*/  FADD.FTZ R149, R146, R177 ;  /* 0x000000b192957221 */ /* 0x000fe20000010000 */
[----:B------:R-:W-:Y:S01]  /*11b0*/  FMUL.FTZ R179, R152, R217 ;  /* 0x000000d998b37220 */ /* 0x000fe20000410000 */
[----:B------:R-:W-:Y:S01]  /*11c0*/  FFMA.FTZ R144, R178, R177, R139 ;  /* 0x000000b1b2907223 */ /* 0x000fe2000001008b */
        /* <DEDUP_REMOVED lines=13> */
[--C-:B------:R-:W-:Y:S02]  /*12a0*/  HADD2.F32 R143, -RZ, R138.reuse.H0_H0 ;  /* 0x2000008aff8f7230 */ /* 0x100fe40000004100 */
[----:B------:R-:W-:Y:S01]  /*12b0*/  FADD.FTZ R142, R141, R190 ;  /* 0x000000be8d8e7221 */ /* 0x000fe20000010000 */
[----:B------:R-:W-:Y:S01]  /*12c0*/  FFMA.FTZ R139, R187, R190, R144 ;  /* 0x000000bebb8b7223 */ /* 0x000fe20000010090 */
[----:B------:R-:W-:Y:S02]  /*12d0*/  HADD2.F32 R138, -RZ, R138.H1_H1 ;  /* 0x3000008aff8a7230 */ /* 0x000fe40000004100 */
[----:B------:R-:W-:Y:S01]  /*12e0*/  FMUL.FTZ R200, R152, R145 ;  /* 0x0000009198c87220 */ /* 0x000fe20000410000 */
[----:B------:R-:W-:Y:S02]  /*12f0*/  HADD2.F32 R197, -RZ, R170.H1_H1 ;  /* 0x300000aaffc57230 */ /* 0x000fe40000004100 */
[----:B------:R-:W-:Y:S01]  /*1300*/  FADD.FTZ R141, R142, R189 ;  /* 0x000000bd8e8d7221 */ /* 0x000fe20000010000 */
[----:B------:R-:W-:Y:S01]  /*1310*/  FFMA.FTZ R142, R192, R189, R139 ;  /* 0x000000bdc08e7223 */ /* 0x000fe2000001008b */
[-C--:B------:R-:W-:Y:S01]  /*1320*/  FFMA.FTZ R69, R200, R138.reuse, R69 ;  /* 0x0000008ac8457223 */ /* 0x080fe20000010045 */
[----:B------:R-:W-:Y:S01]  /*1330*/  FADD.FTZ R97, R97, R138 ;  /* 0x0000008a61617221 */ /* 0x000fe20000010000 */
[----:B------:R-:W-:Y:S01]  /*1340*/  FMUL.FTZ R197, R197, R138 ;  /* 0x0000008ac5c57220 */ /* 0x000fe20000410000 */
        /* <DEDUP_REMOVED lines=9> */
[----:B------:R-:W-:Y:S01]  /*13e0*/  FFMA.FTZ R50, R155, R201, R50 ;  /* 0x000000c99b327223 */ /* 0x000fe20000010032 */
[----:B------:R-:W-:Y:S01]  /*13f0*/  FADD.FTZ R118, R118, R201 ;  /* 0x000000c976767221 */ /* 0x000fe20000010000 */
[----:B------:R-:W-:Y:S02]  /*1400*/  HADD2.F32 R201, -RZ, R171.H1_H1 ;  /* 0x300000abffc97230 */ /* 0x000fe40000004100 */
        /* <DEDUP_REMOVED lines=22> */
.L_x_6576:
        /* <DEDUP_REMOVED lines=19> */
.L_x_6577:
[----:B0-----:R-:W0:Y:S01]  /*16a0*/  SHFL.DOWN PT, R137, R144, 0x10, 0x1f ;  /* 0x0a001f0090897f89 */ /* 0x001e2200000e0000 */
[----:B------:R-:W1:Y:S01]  /*16b0*/  LDC R209, c[0x0][0x388] ;  /* 0x0000e200ffd17b82 */ /* 0x000e620000000800 */
[C---:B-----5:R-:W-:Y:S01]  /*16c0*/  ISETP.GE.AND P3, PT, R140.reuse, 0x1, PT ;  /* 0x000000018c00780c */ /* 0x060fe20003f66270 */
[----:B------:R-:W-:Y:S01]  /*16d0*/  BSSY.RECONVERGENT B0, `(.L_x_6578) ;  /* 0x0000027000007945 */ /* 0x000fe20003800200 */
[----:B------:R-:W2:Y:S01]  /*16e0*/  SHFL.DOWN PT, R136, R145, 0x10, 0x1f ;  /* 0x0a001f0091887f89 */ /* 0x000ea200000e0000 */
[----:B------:R-:W-:Y:S01]  /*16f0*/  MOV R205, RZ ;  /* 0x000000ff00cd7202 */ /* 0x000fe20000000f00 */
[----:B------:R-:W3:Y:S09]  /*1700*/  S2R R203, SR_TID.X ;  /* 0x0000000000cb7919 */ /* 0x000ef20000002100 */
        /* <DEDUP_REMOVED lines=9> */
[----:B------:R-:W0:Y:S01]  /*17a0*/  SHFL.DOWN PT, R141, R138, 0x4, 0x1f ;  /* 0x08801f008a8d7f89 */ /* 0x000e2200000e0000 */
[----:B------:R-:W1:Y:S03]  /*17b0*/  @P3 LDC.64 R136, c[0x0][0x390] ;  /* 0x0000e400ff883b82 */ /* 0x000e660000000a00 */
[----:B------:R-:W2:Y:S01]  /*17c0*/  SHFL.DOWN PT, R142, R139, 0x4, 0x1f ;  /* 0x08801f008b8e7f89 */ /* 0x000ea200000e0000 */
[----:B0-----:R-:W-:Y:S01]  /*17d0*/  FADD.FTZ R141, R138, R141 ;  /* 0x0000008d8a8d7221 */ /* 0x001fe20000010000 */
[----:B--2---:R-:W-:-:S04]  /*17e0*/  FADD.FTZ R142, R139, R142 ;  /* 0x0000008e8b8e7221 */ /* 0x004fc80000010000 */
[----:B------:R-:W0:Y:S04]  /*17f0*/  SHFL.DOWN PT, R144, R141, 0x2, 0x1f ;  /* 0x08401f008d907f89 */ /* 0x000e2800000e0000 */
[----:B------:R-:W2:Y:S01]  /*1800*/  SHFL.DOWN PT, R143, R142, 0x2, 0x1f ;  /* 0x08401f008e8f7f89 */ /* 0x000ea200000e0000 */
[----:B0-----:R-:W-:Y:S01]  /*1810*/  FADD.FTZ R144, R141, R144 ;  /* 0x000000908d907221 */ /* 0x001fe20000010000 */
[----:B------:R-:W-:Y:S01]  /*1820*/  @P3 SHF.R.S32.HI R141, RZ, 0x1f, R140 ;  /* 0x0000001fff8d3819 */ /* 0x000fe2000001148c */
[----:B--2---:R-:W-:-:S03]  /*1830*/  FADD.FTZ R143, R142, R143 ;  /* 0x0000008f8e8f7221 */ /* 0x004fc60000010000 */
[----:B------:R-:W0:Y:S01]  /*1840*/  SHFL.DOWN PT, R139, R144, 0x1, 0x1f ;  /* 0x08201f00908b7f89 */ /* 0x000e2200000e0000 */
[----:B------:R-:W-:-:S03]  /*1850*/  @P3 LEA.HI R140, R141, R140, RZ, 0x3 ;  /* 0x0000008c8d8c3211 */ /* 0x000fc600078f18ff */
[----:B------:R-:W2:Y:S01]  /*1860*/  SHFL.DOWN PT, R146, R143, 0x1, 0x1f ;  /* 0x08201f008f927f89 */ /* 0x000ea200000e0000 */
[----:B------:R-:W-:-:S05]  /*1870*/  @P3 LEA.HI.SX32 R205, R140, R203, 0x1d ;  /* 0x000000cb8ccd3211 */ /* 0x000fca00078feaff */
[----:B-1----:R-:W-:-:S04]  /*1880*/  @P3 IMAD.WIDE.U32 R140, R205, 0x10, R136 ;  /* 0x00000010cd8c3825 */ /* 0x002fc800078e0088 */
[----:B0-----:R-:W-:Y:S01]  /*1890*/  FADD.FTZ R138, R144, R139 ;  /* 0x0000008b908a7221 */ /* 0x001fe20000010000 */
        /* <DEDUP_REMOVED lines=10> */
.L_x_6579:
[----:B------:R-:W-:Y:S05]  /*1940*/  BSYNC.RECONVERGENT B0 ;  /* 0x0000000000007941 */ /* 0x000fea0003800200 */
.L_x_6578:
        /* <DEDUP_REMOVED lines=62> */
.L_x_6582:
        /* <DEDUP_REMOVED lines=13> */
.L_x_6583:
        /* <DEDUP_REMOVED lines=13> */
.L_x_6584:
        /* <DEDUP_REMOVED lines=13> */
.L_x_6585:
        /* <DEDUP_REMOVED lines=13> */
.L_x_6586:
        /* <DEDUP_REMOVED lines=13> */
.L_x_6587:
        /* <DEDUP_REMOVED lines=13> */
.L_x_6588:
        /* <DEDUP_REMOVED lines=14> */
.L_x_6581:
        /* <DEDUP_REMOVED lines=41> */
.L_x_6590:
        /* <DEDUP_REMOVED lines=8> */
.L_x_6591:
        /* <DEDUP_REMOVED lines=8> */
.L_x_6592:
        /* <DEDUP_REMOVED lines=8> */
.L_x_6593:
        /* <DEDUP_REMOVED lines=8> */
.L_x_6594:
        /* <DEDUP_REMOVED lines=8> */
.L_x_6595:
        /* <DEDUP_REMOVED lines=8> */
.L_x_6596:
        /* <DEDUP_REMOVED lines=13> */
.L_x_6580:
        /* <DEDUP_REMOVED lines=17> */
.L_x_6598:
        /* <DEDUP_REMOVED lines=12> */
.L_x_6599:
        /* <DEDUP_REMOVED lines=12> */
.L_x_6600:
        /* <DEDUP_REMOVED lines=12> */
.L_x_6601:
        /* <DEDUP_REMOVED lines=12> */
.L_x_6602:
        /* <DEDUP_REMOVED lines=12> */
.L_x_6603:
        /* <DEDUP_REMOVED lines=12> */
.L_x_6604:
        /* <DEDUP_REMOVED lines=13> */
.L_x_6597:
[-CC-:B------:R-:W-:Y:S01]  /*2fb0*/  @P2 FFMA.FTZ R128, R154, R140.reuse, R143.reuse ;  /* 0x0000008c9a802223 */ /* 0x180fe2000001008f */
        /* <DEDUP_REMOVED lines=39> */
.L_x_6605:
        /* <DEDUP_REMOVED lines=8> */
.L_x_6606:
        /* <DEDUP_REMOVED lines=8> */
.L_x_6607:
        /* <DEDUP_REMOVED lines=8> */
.L_x_6608:
        /* <DEDUP_REMOVED lines=8> */
.L_x_6609:
        /* <DEDUP_REMOVED lines=8> */
.L_x_6610:
        /* <DEDUP_REMOVED lines=8> */
.L_x_6611:
        /* <DEDUP_REMOVED lines=11> */
.L_x_6589:
        /* <DEDUP_REMOVED lines=14> */
.L_x_6612:
[----:B------:R-:W-:Y:S05]  /*36c0*/  @!P0 BRA `(.L_x_6613) ;  /* 0x0000000c00188947 */ /* 0x000fea0003800000 */
        /* <DEDUP_REMOVED lines=41> */
.L_x_6615:
        /* <DEDUP_REMOVED lines=8> */
.L_x_6616:
        /* <DEDUP_REMOVED lines=8> */
.L_x_6617:
        /* <DEDUP_REMOVED lines=8> */
.L_x_6618:
        /* <DEDUP_REMOVED lines=8> */
.L_x_6619:
        /* <DEDUP_REMOVED lines=8> */
.L_x_6620:
        /* <DEDUP_REMOVED lines=8> */
.L_x_6621:
        /* <DEDUP_REMOVED lines=12> */
.L_x_6614:
        /* <DEDUP_REMOVED lines=12> */
.L_x_6623:
        /* <DEDUP_REMOVED lines=12> */
.L_x_6624:
        /* <DEDUP_REMOVED lines=12> */
.L_x_6625:
        /* <DEDUP_REMOVED lines=12> */
.L_x_6626:
        /* <DEDUP_REMOVED lines=12> */
.L_x_6627:
        /* <DEDUP_REMOVED lines=12> */
.L_x_6628:
        /* <DEDUP_REMOVED lines=12> */
.L_x_6629:
        /* <DEDUP_REMOVED lines=13> */
.L_x_6613:
        /* <DEDUP_REMOVED lines=21> */
[----:B------:R-:W-:Y:S01]  /*4480*/  FMUL.FTZ R135, R152, R147 ;  /* 0x0000009398877220 */ /* 0x000fe20000410000 */
        /* <DEDUP_REMOVED lines=20> */
.L_x_6631:
        /* <DEDUP_REMOVED lines=8> */
.L_x_6632:
        /* <DEDUP_REMOVED lines=8> */
.L_x_6633:
        /* <DEDUP_REMOVED lines=8> */
.L_x_6634:
        /* <DEDUP_REMOVED lines=8> */
.L_x_6635:
        /* <DEDUP_REMOVED lines=8> */
.L_x_6636:
        /* <DEDUP_REMOVED lines=8> */
.L_x_6637:
        /* <DEDUP_REMOVED lines=12> */
.L_x_6630:
        /* <DEDUP_REMOVED lines=13> */
.L_x_6638:
[----:B------:R-:W-:Y:S05]  /*4a60*/  @!P3 BRA `(.L_x_6639) ;  /* 0x000000000030b947 */ /* 0x000fea0003800000 */
[----:B0-----:R-:W-:Y:S01]  /*4a70*/  FFMA.FTZ R136, R174, R140, R143 ;  /* 0x0000008cae887223 */ /* 0x001fe2000001008f */
        /* <DEDUP_REMOVED lines=11> */
.L_x_6639:
        /* <DEDUP_REMOVED lines=13> */
.L_x_6640:
        /* <DEDUP_REMOVED lines=13> */
.L_x_6641:
        /* <DEDUP_REMOVED lines=13> */
.L_x_6642:
        /* <DEDUP_REMOVED lines=13> */
.L_x_6643:
        /* <DEDUP_REMOVED lines=13> */
.L_x_6644:
        /* <DEDUP_REMOVED lines=13> */
.L_x_6622:
        /* <DEDUP_REMOVED lines=14> */
.L_x_6645:
        /* <DEDUP_REMOVED lines=12> */
[----:B------:R-:W-:Y:S01]  /*51b0*/  MOV R137, R6 ;  /* 0x0000000600897202 */ /* 0x000fe20000000f00 */
        /* <DEDUP_REMOVED lines=30> */
.L_x_6648:
        /* <DEDUP_REMOVED lines=8> */
.L_x_6649:
        /* <DEDUP_REMOVED lines=8> */
.L_x_6650:
        /* <DEDUP_REMOVED lines=8> */
.L_x_6651:
        /* <DEDUP_REMOVED lines=8> */
.L_x_6652:
        /* <DEDUP_REMOVED lines=8> */
.L_x_6653:
        /* <DEDUP_REMOVED lines=8> */
.L_x_6654:
        /* <DEDUP_REMOVED lines=12> */
.L_x_6647:
        /* <DEDUP_REMOVED lines=12> */
.L_x_6656:
[----:B------:R-:W-:Y:S05]  /*5820*/  @!P3 BRA `(.L_x_6657) ;  /* 0x00000000002cb947 */ /* 0x000fea0003800000 */
[----:B0-----:R-:W-:Y:S01]  /*5830*/  @P2 FFMA.FTZ R136, R192, R140, R143 ;  /* 0x0000008cc0882223 */ /* 0x001fe2000001008f */
        /* <DEDUP_REMOVED lines=10> */
.L_x_6657:
        /* <DEDUP_REMOVED lines=12> */
.L_x_6658:
        /* <DEDUP_REMOVED lines=12> */
.L_x_6659:
        /* <DEDUP_REMOVED lines=12> */
.L_x_6660:
        /* <DEDUP_REMOVED lines=12> */
.L_x_6661:
        /* <DEDUP_REMOVED lines=12> */
.L_x_6662:
[----:B------:R-:W-:Y:S05]  /*5ca0*/  @!P3 BRA `(.L_x_6655) ;  /* 0x0000000c0074b947 */ /* 0x000fea0003800000 */
[----:B------:R-:W-:Y:S01]  /*5cb0*/  @P2 FFMA.FTZ R140, R204, R140, R143 ;  /* 0x0000008ccc8c2223 */ /* 0x000fe2000001008f */
[----:B------:R-:W-:Y:S01]  /*5cc0*/  MOV R2, R7 ;  /* 0x0000000700027202 */ /* 0x000fe20000000f00 */
        /* <DEDUP_REMOVED lines=10> */
.L_x_6646:
        /* <DEDUP_REMOVED lines=42> */
.L_x_6664:
        /* <DEDUP_REMOVED lines=8> */
.L_x_6665:
        /* <DEDUP_REMOVED lines=8> */
.L_x_6666:
        /* <DEDUP_REMOVED lines=8> */
.L_x_6667:
        /* <DEDUP_REMOVED lines=8> */
.L_x_6668:
        /* <DEDUP_REMOVED lines=8> */
.L_x_6669:
        /* <DEDUP_REMOVED lines=8> */
.L_x_6670:
        /* <DEDUP_REMOVED lines=15> */
.L_x_6663:
        /* <DEDUP_REMOVED lines=13> */
.L_x_6671:
        /* <DEDUP_REMOVED lines=13> */
.L_x_6672:
        /* <DEDUP_REMOVED lines=13> */
.L_x_6673:
        /* <DEDUP_REMOVED lines=13> */
.L_x_6674:
        /* <DEDUP_REMOVED lines=13> */
.L_x_6675:
        /* <DEDUP_REMOVED lines=13> */
.L_x_6676:
        /* <DEDUP_REMOVED lines=13> */
.L_x_6677:
[----:B------:R-:W-:Y:S05]  /*69b0*/  @!P3 BRA `(.L_x_6655) ;  /* 0x000000000030b947 */ /* 0x000fea0003800000 */
[----:B------:R-:W-:Y:S01]  /*69c0*/  FFMA.FTZ R140, R204, R140, R143 ;  /* 0x0000008ccc8c7223 */ /* 0x000fe2000001008f */
[----:B------:R-:W-:Y:S01]  /*69d0*/  ISETP.GT.AND P0, PT, R2, RZ, PT ;  /* 0x000000ff0200720c */ /* 0x000fe20003f04270 */
[----:B0----5:R-:W-:Y:S02]  /*69e0*/  HADD2.F32 R138, -RZ, R123.H1_H1 ;  /* 0x3000007bff8a7230 */ /* 0x021fe40000004100 */
        /* <DEDUP_REMOVED lines=9> */
.L_x_6655:
[----:B0-----:R-:W0:Y:S01]  /*6a80*/  @P1 LDC.64 R138, c[0x0][0x478] ;  /* 0x00011e00ff8a1b82 */ /* 0x001e220000000a00 */
        /* <DEDUP_REMOVED lines=12> */
.L_x_6575:
        /* <DEDUP_REMOVED lines=29> */
.L_x_6679:
        /* <DEDUP_REMOVED lines=14> */
.L_x_10781:


//--------------------- .text._ZN10layer_norm13ln_bwd_kernelINS_13Kernel_traitsI6__halfS2_fS2_fjLj6144ELj1ELj1ELj8ELj16ENS_18Kernel_traits_baseILj6144ES2_S2_fS2_fjLj256EEEEELb1ELb0ELb0ELb0EEEvNS_9BwdParamsE --------------------------
	.section	.text._ZN10layer_norm13ln_bwd_kernelINS_13Kernel_traitsI6__halfS2_fS2_fjLj6144ELj1ELj1ELj8ELj16ENS_18Kernel_traits_baseILj6144ES2_S2_fS2_fjLj256EEEEELb1ELb0ELb0ELb0EEEvNS_9BwdParamsE,"ax",@progbits
	.align	128
        .global         _ZN10layer_norm13ln_bwd_kernelINS_13Kernel_traitsI6__halfS2_fS2_fjLj6144ELj1ELj1ELj8ELj16ENS_18Kernel_traits_baseILj6144ES2_S2_fS2_fjLj256EEEEELb1ELb0ELb0ELb0EEEvNS_9BwdParamsE
        .type           _ZN10layer_norm13ln_bwd_kernelINS_13Kernel_traitsI6__halfS2_fS2_fjLj6144ELj1ELj1ELj8ELj16ENS_18Kernel_traits_baseILj6144ES2_S2_fS2_fjLj256EEEEELb1ELb0ELb0ELb0EEEvNS_9BwdParamsE,@function
        .size           _ZN10layer_norm13ln_bwd_kernelINS_13Kernel_traitsI6__halfS2_fS2_fjLj6144ELj1ELj1ELj8ELj16ENS_18Kernel_traits_baseILj6144ES2_S2_fS2_fjLj256EEEEELb1ELb0ELb0ELb0EEEvNS_9BwdParamsE,(.L_x_10782 - _ZN10layer_norm13ln_bwd_kernelINS_13Kernel_traitsI6__halfS2_fS2_fjLj6144ELj1ELj1ELj8ELj16ENS_18Kernel_traits_baseILj6144ES2_S2_fS2_fjLj256EEEEELb1ELb0ELb0ELb0EEEvNS_9BwdParamsE)
        .other          _ZN10layer_norm13ln_bwd_kernelINS_13Kernel_traitsI6__halfS2_fS2_fjLj6144ELj1ELj1ELj8ELj16ENS_18Kernel_traits_baseILj6144ES2_S2_fS2_fjLj256EEEEELb1ELb0ELb0ELb0EEEvNS_9BwdParamsE,@"STO_CUDA_ENTRY STV_DEFAULT"
_ZN10layer_norm13ln_bwd_kernelINS_13Kernel_traitsI6__halfS2_fS2_fjLj6144ELj1ELj1ELj8ELj16ENS_18Kernel_traits_baseILj6144ES2_S2_fS2_fjLj256EEEEELb1ELb0ELb0ELb0EEEvNS_9BwdParamsE:
.text._ZN10layer_norm13ln_bwd_kernelINS_13Kernel_traitsI6__halfS2_fS2_fjLj6144ELj1ELj1ELj8ELj16ENS_18Kernel_traits_baseILj6144ES2_S2_fS2_fjLj256EEEEELb1ELb0ELb0ELb0EEEvNS_9BwdParamsE:
        /* <DEDUP_REMOVED lines=86> */
.L_x_6712:
        /* <DEDUP_REMOVED lines=12> */
[----:B------:R-:W-:Y:S01]  /*0620*/  BSSY.RECONVERGENT B0, `(.L_x_6681) ;  /* 0x0000066000007945 */ /* 0x000fe20003800200 */
[----:B------:R-:W-:Y:S01]  /*0630*/  ISETP.NE.AND P5, PT, RZ, UR8, PT ;  /* 0x00000008ff007c0c */ /* 0x000fe2000bfa5270 */
[----:B0-----:R-:W-:-:S02]  /*0640*/  IMAD R98, R111, R110, RZ ;  /* 0x0000006e6f627224 */ /* 0x001fc400078e02ff */
[----:B------:R-:W-:Y:S01]  /*0650*/  HFMA2 R167, -RZ, RZ, 0, 0 ;  /* 0x00000000ffa77431 */ /* 0x000fe200000001ff */
[C---:B------:R-:W-:Y:S02]  /*0660*/  ISETP.GE.U32.AND P3, PT, R0.reuse, 0x200, PT ;  /* 0x000002000000780c */ /* 0x040fe40003f66070 */
[----:B------:R-:W-:Y:S02]  /*0670*/  ISETP.GE.U32.AND P2, PT, R0, 0x300, PT ;  /* 0x000003000000780c */ /* 0x000fe40003f46070 */
[----:B------:R-:W-:Y:S02]  /*0680*/  SHF.R.S32.HI R99, RZ, 0x1f, R98 ;  /* 0x0000001fff637819 */ /* 0x000fe40000011462 */
[----:B------:R-:W-:Y:S02]  /*0690*/  MOV R168, RZ ;  /* 0x000000ff00a87202 */ /* 0x000fe40000000f00 */
[----:B------:R-:W-:-:S04]  /*06a0*/  LEA.HI R99, R99, R98, RZ, 0x3 ;  /* 0x0000006263637211 */ /* 0x000fc800078f18ff */
        /* <DEDUP_REMOVED lines=17> */
[----:B0-----:R-:W-:Y:S02]  /*07c0*/  HADD2.F32 R114, -RZ, R124.H0_H0 ;  /* 0x2000007cff727230 */ /* 0x001fe40000004100 */
[----:B------:R-:W-:Y:S02]  /*07d0*/  HADD2.F32 R134, -RZ, R126.H0_H0 ;  /* 0x2000007eff867230 */ /* 0x000fe40000004100 */
[----:B------:R-:W-:Y:S02]  /*07e0*/  HADD2.F32 R142, -RZ, R127.H0_H0 ;  /* 0x2000007fff8e7230 */ /* 0x000fe40000004100 */
[----:B------:R-:W-:Y:S02]  /*07f0*/  HADD2.F32 R122, -RZ, R125.H0_H0 ;  /* 0x2000007dff7a7230 */ /* 0x000fe40000004100 */
[----:B-1----:R-:W-:-:S05]  /*0800*/  @P1 IMAD.WIDE.U32 R128, R112, 0x20, R128 ;  /* 0x0000002070801825 */ /* 0x002fca00078e0080 */
[----:B------:R-:W5:Y:S04]  /*0810*/  @P1 LDG.E.128 R8, desc[UR6][R128.64] ;  /* 0x0000000680081981 */ /* 0x000f68000c1e1d00 */
[----:B------:R0:W5:Y:S01]  /*0820*/  @P1 LDG.E.128 R4, desc[UR6][R128.64+0x10] ;  /* 0x0000100680041981 */ /* 0x000162000c1e1d00 */
[----:B------:R-:W-:Y:S02]  /*0830*/  HADD2.F32 R139, -RZ, R126.H1_H1 ;  /* 0x3000007eff8b7230 */ /* 0x000fe40000004100 */
[----:B0-----:R-:W-:Y:S02]  /*0840*/  HADD2.F32 R129, -RZ, R125.H1_H1 ;  /* 0x3000007dff817230 */ /* 0x001fe40000004100 */
[----:B------:R-:W-:Y:S01]  /*0850*/  HADD2.F32 R155, -RZ, R127.H1_H1 ;  /* 0x3000007fff9b7230 */ /* 0x000fe20000004100 */
[----:B------:R-:W-:Y:S01]  /*0860*/  IADD3 R169, PT, PT, R112, 0x100, RZ ;  /* 0x0000010070a97810 */ /* 0x000fe20007ffe0ff */
[C---:B---3--:R-:W-:Y:S01]  /*0870*/  FADD.FTZ R100, -R166.reuse, R100 ;  /* 0x00000064a6647221 */ /* 0x048fe20000010100 */
[----:B------:R-:W-:-:S03]  /*0880*/  FADD.FTZ R118, -R166, R101 ;  /* 0x00000065a6767221 */ /* 0x000fc60000010100 */
[C---:B-----5:R-:W-:Y:S01]  /*0890*/  FMUL.FTZ R3, R123.reuse, R100 ;  /* 0x000000647b037220 */ /* 0x060fe20000410000 */
[--C-:B------:R-:W-:Y:S02]  /*08a0*/  HADD2.F32 R115, -RZ, R92.reuse.H0_H0 ;  /* 0x2000005cff737230 */ /* 0x100fe40000004100 */
[----:B------:R-:W-:Y:S01]  /*08b0*/  FMUL.FTZ R118, R123, R118 ;  /* 0x000000767b767220 */ /* 0x000fe20000410000 */
[----:B------:R-:W-:Y:S02]  /*08c0*/  HADD2.F32 R92, -RZ, R92.H1_H1 ;  /* 0x3000005cff5c7230 */ /* 0x000fe40000004100 */
[----:B------:R-:W-:Y:S01]  /*08d0*/  FADD.FTZ R32, R32, R115 ;  /* 0x0000007320207221 */ /* 0x000fe20000010000 */
[-C--:B------:R-:W-:Y:S01]  /*08e0*/  FFMA.FTZ R56, R3, R115.reuse, R56 ;  /* 0x0000007303387223 */ /* 0x080fe20000010038 */
[----:B------:R-:W-:Y:S01]  /*08f0*/  FMUL.FTZ R114, R114, R115 ;  /* 0x0000007372727220 */ /* 0x000fe20000410000 */
[----:B------:R-:W-:Y:S02]  /*0900*/  HADD2.F32 R115, -RZ, R124.H1_H1 ;  /* 0x3000007cff737230 */ /* 0x000fe40000004100 */
[----:B------:R-:W-:Y:S01]  /*0910*/  FADD.FTZ R96, -R166, R96 ;  /* 0x00000060a6607221 */ /* 0x000fe20000010100 */
        /* <DEDUP_REMOVED lines=54> */
.L_x_6682:
[----:B----4-:R-:W-:Y:S05]  /*0c80*/  BSYNC.RECONVERGENT B0 ;  /* 0x0000000000007941 */ /* 0x010fea0003800200 */
.L_x_6681:
        /* <DEDUP_REMOVED lines=15> */
[----:B------:R-:W-:Y:S02]  /*0d80*/  HADD2.F32 R116, -RZ, R64.H0_H0 ;  /* 0x20000040ff747230 */ /* 0x000fe40000004100 */
[----:B0-----:R-:W-:Y:S02]  /*0d90*/  HADD2.F32 R133, -RZ, R65.H1_H1 ;  /* 0x30000041ff857230 */ /* 0x001fe40000004100 */
[----:B------:R-:W-:Y:S02]  /*0da0*/  HADD2.F32 R136, -RZ, R66.H0_H0 ;  /* 0x20000042ff887230 */ /* 0x000fe40000004100 */
[----:B------:R-:W-:Y:S02]  /*0db0*/  HADD2.F32 R146, -RZ, R67.H0_H0 ;  /* 0x20000043ff927230 */ /* 0x000fe40000004100 */
[----:B-1----:R-:W-:-:S05]  /*0dc0*/  @P1 IMAD.WIDE.U32 R120, R169, 0x20, R120 ;  /* 0x00000020a9781825 */ /* 0x002fca00078e0078 */
[----:B------:R-:W5:Y:S04]  /*0dd0*/  @P1 LDG.E.128 R68, desc[UR6][R120.64] ;  /* 0x0000000678441981 */ /* 0x000f68000c1e1d00 */
[----:B------:R0:W5:Y:S01]  /*0de0*/  @P1 LDG.E.128 R72, desc[UR6][R120.64+0x10] ;  /* 0x0000100678481981 */ /* 0x000162000c1e1d00 */
[----:B------:R-:W-:Y:S02]  /*0df0*/  HADD2.F32 R130, -RZ, R65.H0_H0 ;  /* 0x20000041ff827230 */ /* 0x000fe40000004100 */
[----:B------:R-:W-:Y:S02]  /*0e00*/  HADD2.F32 R143, -RZ, R66.H1_H1 ;  /* 0x30000042ff8f7230 */ /* 0x000fe40000004100 */
[----:B------:R-:W-:Y:S01]  /*0e10*/  HADD2.F32 R157, -RZ, R67.H1_H1 ;  /* 0x30000043ff9d7230 */ /* 0x000fe20000004100 */
[----:B------:R-:W-:Y:S01]  /*0e20*/  IADD3 R169, PT, PT, R169, 0x100, RZ ;  /* 0x00000100a9a97810 */ /* 0x000fe20007ffe0ff */
[----:B---3--:R-:W-:-:S04]  /*0e30*/  FADD.FTZ R100, -R166, R100 ;  /* 0x00000064a6647221 */ /* 0x008fc80000010100 */
[----:B-----5:R-:W-:Y:S01]  /*0e40*/  FMUL.FTZ R113, R123, R100 ;  /* 0x000000647b717220 */ /* 0x020fe20000410000 */
[----:B------:R-:W-:Y:S01]  /*0e50*/  FADD.FTZ R100, -R166, R101 ;  /* 0x00000065a6647221 */ /* 0x000fe20000010100 */
[----:B----4-:R-:W-:-:S03]  /*0e60*/  HADD2.F32 R119, -RZ, R92.H0_H0 ;  /* 0x2000005cff777230 */ /* 0x010fc60000004100 */
[----:B0-----:R-:W-:Y:S01]  /*0e70*/  FMUL.FTZ R120, R123, R100 ;  /* 0x000000647b787220 */ /* 0x001fe20000410000 */
[----:B------:R-:W-:Y:S02]  /*0e80*/  HADD2.F32 R92, -RZ, R92.H1_H1 ;  /* 0x3000005cff5c7230 */ /* 0x000fe40000004100 */
[----:B------:R-:W-:Y:S01]  /*0e90*/  FADD.FTZ R24, R24, R119 ;  /* 0x0000007718187221 */ /* 0x000fe20000010000 */
[-C--:B------:R-:W-:Y:S01]  /*0ea0*/  FFMA.FTZ R48, R113, R119.reuse, R48 ;  /* 0x0000007771307223 */ /* 0x080fe20000010030 */
[----:B------:R-:W-:Y:S01]  /*0eb0*/  FMUL.FTZ R116, R116, R119 ;  /* 0x0000007774747220 */ /* 0x000fe20000410000 */
[----:B------:R-:W-:Y:S02]  /*0ec0*/  HADD2.F32 R119, -RZ, R64.H1_H1 ;  /* 0x30000040ff777230 */ /* 0x000fe40000004100 */
[C---:B------:R-:W-:Y:S01]  /*0ed0*/  FADD.FTZ R132, -R166.reuse, R103 ;  /* 0x00000067a6847221 */ /* 0x040fe20000010100 */
[----:B------:R-:W-:Y:S01]  /*0ee0*/  FADD.FTZ R96, -R166, R96 ;  /* 0x00000060a6607221 */ /* 0x000fe20000010100 */
[----:B------:R-:W-:Y:S01]  /*0ef0*/  FADD.FTZ R25, R25, R92 ;  /* 0x0000005c19197221 */ /* 0x000fe20000010000 */
[-C--:B------:R-:W-:Y:S01]  /*0f00*/  FFMA.FTZ R49, R120, R92.reuse, R49 ;  /* 0x0000005c78317223 */ /* 0x080fe20000010031 */
[----:B------:R-:W-:Y:S01]  /*0f10*/  FMUL.FTZ R119, R119, R92 ;  /* 0x0000005c77777220 */ /* 0x000fe20000410000 */
[----:B------:R-:W-:-:S02]  /*0f20*/  HADD2.F32 R101, -RZ, R93.H0_H0 ;  /* 0x2000005dff657230 */ /* 0x000fc40000004100 */
[C---:B------:R-:W-:Y:S01]  /*0f30*/  FMUL.FTZ R132, R123.reuse, R132 ;  /* 0x000000847b847220 */ /* 0x040fe20000410000 */
[----:B------:R-:W-:Y:S02]  /*0f40*/  HADD2.F32 R92, -RZ, R93.H1_H1 ;  /* 0x3000005dff5c7230 */ /* 0x000fe40000004100 */
[C---:B------:R-:W-:Y:S01]  /*0f50*/  FADD.FTZ R98, -R166.reuse, R98 ;  /* 0x00000062a6627221 */ /* 0x040fe20000010100 */
[--C-:B------:R-:W-:Y:S02]  /*0f60*/  HADD2.F32 R93, -RZ, R94.reuse.H0_H0 ;  /* 0x2000005eff5d7230 */ /* 0x100fe40000004100 */
[----:B------:R-:W-:Y:S01]  /*0f70*/  FMUL.FTZ R135, R123, R96 ;  /* 0x000000607b877220 */ /* 0x000fe20000410000 */
[----:B------:R-:W-:Y:S01]  /*0f80*/  FADD.FTZ R144, -R166, R97 ;  /* 0x00000061a6907221 */ /* 0x000fe20000010100 */
[----:B------:R-:W-:Y:S02]  /*0f90*/  HADD2.F32 R97, -RZ, R95.H0_H0 ;  /* 0x2000005fff617230 */ /* 0x000fe40000004100 */
        /* <DEDUP_REMOVED lines=42> */
.L_x_6684:
[----:B------:R-:W-:Y:S05]  /*1240*/  BSYNC.RECONVERGENT B0 ;  /* 0x0000000000007941 */ /* 0x000fea0003800200 */
.L_x_6683:
        /* <DEDUP_REMOVED lines=15> */
[----:B------:R-:W-:-:S02]  /*1340*/  HADD2.F32 R138, -RZ, R60.H0_H0 ;  /* 0x2000003cff8a7230 */ /* 0x000fc40000004100 */
[----:B------:R-:W-:Y:S02]  /*1350*/  HADD2.F32 R147, -RZ, R60.H1_H1 ;  /* 0x3000003cff937230 */ /* 0x000fe40000004100 */
[----:B0-----:R-:W-:Y:S02]  /*1360*/  HADD2.F32 R151, -RZ, R61.H1_H1 ;  /* 0x3000003dff977230 */ /* 0x001fe40000004100 */
[----:B------:R-:W-:Y:S02]  /*1370*/  HADD2.F32 R154, -RZ, R62.H0_H0 ;  /* 0x2000003eff9a7230 */ /* 0x000fe40000004100 */
[----:B-1----:R-:W-:-:S05]  /*1380*/  @P1 IMAD.WIDE.U32 R148, R169, 0x20, R148 ;  /* 0x00000020a9941825 */ /* 0x002fca00078e0094 */
[----:B------:R-:W5:Y:S04]  /*1390*/  @P1 LDG.E.128 R76, desc[UR6][R148.64] ;  /* 0x00000006944c1981 */ /* 0x000f68000c1e1d00 */
[----:B------:R0:W5:Y:S01]  /*13a0*/  @P1 LDG.E.128 R80, desc[UR6][R148.64+0x10] ;  /* 0x0000100694501981 */ /* 0x000162000c1e1d00 */
[----:B------:R-:W-:Y:S02]  /*13b0*/  HADD2.F32 R159, -RZ, R62.H1_H1 ;  /* 0x3000003eff9f7230 */ /* 0x000fe40000004100 */
[--C-:B------:R-:W-:Y:S02]  /*13c0*/  HADD2.F32 R162, -RZ, R63.reuse.H0_H0 ;  /* 0x2000003fffa27230 */ /* 0x100fe40000004100 */
[----:B------:R-:W-:Y:S02]  /*13d0*/  HADD2.F32 R163, -RZ, R63.H1_H1 ;  /* 0x3000003fffa37230 */ /* 0x000fe40000004100 */
[C---:B---3--:R-:W-:Y:S01]  /*13e0*/  FADD.FTZ R96, -R166.reuse, R96 ;  /* 0x00000060a6607221 */ /* 0x048fe20000010100 */
[C---:B------:R-:W-:Y:S01]  /*13f0*/  FADD.FTZ R150, -R166.reuse, R97 ;  /* 0x00000061a6967221 */ /* 0x040fe20000010100 */
[----:B------:R-:W-:-:S02]  /*1400*/  FADD.FTZ R152, -R166, R99 ;  /* 0x00000063a6987221 */ /* 0x000fc40000010100 */
[C---:B-----5:R-:W-:Y:S01]  /*1410*/  FMUL.FTZ R137, R123.reuse, R96 ;  /* 0x000000607b897220 */ /* 0x060fe20000410000 */
[----:B0-----:R-:W-:Y:S01]  /*1420*/  FMUL.FTZ R148, R123, R150 ;  /* 0x000000967b947220 */ /* 0x001fe20000410000 */
[--C-:B----4-:R-:W-:Y:S02]  /*1430*/  HADD2.F32 R97, -RZ, R92.reuse.H0_H0 ;  /* 0x2000005cff617230 */ /* 0x110fe40000004100 */
[----:B------:R-:W-:Y:S02]  /*1440*/  HADD2.F32 R92, -RZ, R92.H1_H1 ;  /* 0x3000005cff5c7230 */ /* 0x000fe40000004100 */
        /* <DEDUP_REMOVED lines=8> */
[----:B------:R-:W-:Y:S01]  /*14d0*/  FADD.FTZ R98, -R166, R98 ;  /* 0x00000062a6627221 */ /* 0x000fe20000010100 */
[----:B------:R-:W-:Y:S02]  /*14e0*/  HADD2.F32 R92, -RZ, R93.H1_H1 ;  /* 0x3000005dff5c7230 */ /* 0x000fe40000004100 */
[C---:B------:R-:W-:Y:S01]  /*14f0*/  FMUL.FTZ R152, R123.reuse, R152 ;  /* 0x000000987b987220 */ /* 0x040fe20000410000 */
[--C-:B------:R-:W-:Y:S02]  /*1500*/  HADD2.F32 R93, -RZ, R94.reuse.H0_H0 ;  /* 0x2000005eff5d7230 */ /* 0x100fe40000004100 */
[C---:B------:R-:W-:Y:S01]  /*1510*/  FMUL.FTZ R153, R123.reuse, R100 ;  /* 0x000000647b997220 */ /* 0x040fe20000410000 */
[----:B------:R-:W-:Y:S02]  /*1520*/  HADD2.F32 R150, -RZ, R61.H0_H0 ;  /* 0x2000003dff967230 */ /* 0x000fe40000004100 */
        /* <DEDUP_REMOVED lines=13> */
[----:B------:R-:W-:-:S02]  /*1600*/  HADD2.F32 R94, -RZ, R94.H1_H1 ;  /* 0x3000005eff5e7230 */ /* 0x000fc40000004100 */
        /* <DEDUP_REMOVED lines=8> */
[--C-:B------:R-:W-:Y:S02]  /*1690*/  HADD2.F32 R99, -RZ, R95.reuse.H0_H0 ;  /* 0x2000005fff637230 */ /* 0x100fe40000004100 */
[----:B------:R-:W-:-:S02]  /*16a0*/  HADD2.F32 R96, -RZ, R95.H1_H1 ;  /* 0x3000005fff607230 */ /* 0x000fc40000004100 */
[----:B------:R-:W-:Y:S01]  /*16b0*/  FADD.FTZ R95, R94, R151 ;  /* 0x000000975e5f7221 */ /* 0x000fe20000010000 */
[----:B------:R-:W-:Y:S01]  /*16c0*/  FFMA.FTZ R92, R152, R151, R93 ;  /* 0x00000097985c7223 */ /* 0x000fe2000001005d */
[C---:B------:R-:W-:Y:S02]  /*16d0*/  FADD.FTZ R102, -R166.reuse, R102 ;  /* 0x00000066a6667221 */ /* 0x040fe40000010100 */
        /* <DEDUP_REMOVED lines=17> */
.L_x_6686:
[----:B------:R-:W-:Y:S05]  /*17f0*/  BSYNC.RECONVERGENT B0 ;  /* 0x0000000000007941 */ /* 0x000fea0003800200 */
.L_x_6685:
        /* <DEDUP_REMOVED lines=31> */
.L_x_6688:
[----:B------:R-:W-:Y:S05]  /*19f0*/  BSYNC.RECONVERGENT B0 ;  /* 0x0000000000007941 */ /* 0x000fea0003800200 */
.L_x_6687:
        /* <DEDUP_REMOVED lines=8> */
[----:B------:R-:W-:-:S09]  /*1a80*/  @!UP1 UIADD3 UR5, UPT, UPT, UR4, 0x6000, URZ ;  /* 0x0000600004059890 */ /* 0x000fd2000fffe0ff */
[----:B------:R-:W1:Y:S01]  /*1a90*/  LDS.128 R96, [UR5] ;  /* 0x00000005ff607984 */ /* 0x000e620008000c00 */
[----:B------:R-:W-:Y:S02]  /*1aa0*/  UIADD3 UR5, UPT, UPT, UR4, 0x6050, URZ ;  /* 0x0000605004057890 */ /* 0x000fe4000fffe0ff */
[----:B------:R-:W-:Y:S01]  /*1ab0*/  @!UP1 UIADD3 UR5, UPT, UPT, UR4, 0x6010, URZ ;  /* 0x0000601004059890 */ /* 0x000fe2000fffe0ff */
[----:B-1----:R-:W-:Y:S01]  /*1ac0*/  FADD.FTZ R93, RZ, R96 ;  /* 0x00000060ff5d7221 */ /* 0x002fe20000010000 */
[----:B------:R-:W-:-:S03]  /*1ad0*/  FADD.FTZ R96, RZ, R97 ;  /* 0x00000061ff607221 */ /* 0x000fc60000010000 */
[----:B0-----:R-:W-:Y:S01]  /*1ae0*/  FADD.FTZ R101, R98, R93 ;  /* 0x0000005d62657221 */ /* 0x001fe20000010000 */
[----:B------:R-:W-:-:S03]  /*1af0*/  FADD.FTZ R96, R99, R96 ;  /* 0x0000006063607221 */ /* 0x000fc60000010000 */
[----:B------:R-:W0:Y:S01]  /*1b00*/  LDS.128 R92, [UR5] ;  /* 0x00000005ff5c7984 */ /* 0x000e220008000c00 */
[----:B------:R-:W-:Y:S02]  /*1b10*/  UIADD3 UR5, UPT, UPT, UR4, 0x6060, URZ ;  /* 0x0000606004057890 */ /* 0x000fe4000fffe0ff */
[----:B------:R-:W-:Y:S01]  /*1b20*/  @!UP1 UIADD3 UR5, UPT, UPT, UR4, 0x6020, URZ ;  /* 0x0000602004059890 */ /* 0x000fe2000fffe0ff */
[----:B0-----:R-:W-:Y:S01]  /*1b30*/  FADD.FTZ R101, R101, R92 ;  /* 0x0000005c65657221 */ /* 0x001fe20000010000 */
[----:B------:R-:W-:-:S07]  /*1b40*/  FADD.FTZ R92, R96, R93 ;  /* 0x0000005d605c7221 */ /* 0x000fce0000010000 */
        /* <DEDUP_REMOVED lines=9> */
[----:B------:R-:W-:-:S03]  /*1be0*/  FADD.FTZ R96, R99, R96 ;  /* 0x0000006063607221 */ /* 0x000fc60000010000 */
[----:B0-----:R-:W-:Y:S01]  /*1bf0*/  FADD.FTZ R101, R101, R92 ;  /* 0x0000005c65657221 */ /* 0x001fe20000010000 */
[----:B------:R-:W-:Y:S01]  /*1c00*/  FADD.FTZ R92, R96, R93 ;  /* 0x0000005d605c7221 */ /* 0x000fe20000010000 */
[----:B------:R-:W-:Y:S02]  /*1c10*/  HFMA2 R96, -RZ, RZ, 1.875, 0 ;  /* 0x3f800000ff607431 */ /* 0x000fe400000001ff */
[----:B------:R-:W-:Y:S01]  /*1c20*/  FADD.FTZ R94, R94, R101 ;  /* 0x000000655e5e7221 */ /* 0x000fe20000010000 */
[----:B------:R-:W-:Y:S01]  /*1c30*/  FADD.FTZ R92, R95, R92 ;  /* 0x0000005c5f5c7221 */ /* 0x000fe20000010000 */
[----:B-----5:R-:W-:Y:S02]  /*1c40*/  @P0 HADD2.F32 R96, -RZ, R165.H0_H0 ;  /* 0x200000a5ff600230 */ /* 0x020fe40000004100 */
        /* <DEDUP_REMOVED lines=14> */
[----:B------:R-:W-:Y:S02]  /*1d30*/  LOP3.LUT P6, RZ, R109, 0xff0000, RZ, 0xc0, !PT ;  /* 0x00ff00006dff7812 */ /* 0x000fe400078cc0ff */
[C---:B------:R-:W-:Y:S01]  /*1d40*/  FMUL.FTZ R93, R123.reuse, R92 ;  /* 0x0000005c7b5d7220 */ /* 0x040fe20000410000 */
[----:B------:R-:W-:Y:S01]  /*1d50*/  FMUL.FTZ R95, R123, R94 ;  /* 0x0000005e7b5f7220 */ /* 0x000fe20000410000 */
[----:B------:R-:W-:Y:S01]  /*1d60*/  ISETP.GE.U32.AND.EX P5, PT, R109, 0x1000000, PT, P5 ;  /* 0x010000006d00780c */ /* 0x000fe20003fa6150 */
[----:B------:R-:W-:Y:S01]  /*1d70*/  FFMA.FTZ R94, R140, R97, R98 ;  /* 0x000000618c5e7223 */ /* 0x000fe20000010062 */
[-C--:B------:R-:W-:Y:S01]  /*1d80*/  FMUL.FTZ R93, R93, R96.reuse ;  /* 0x000000605d5d7220 */ /* 0x080fe20000410000 */
[----:B------:R-:W-:-:S02]  /*1d90*/  FMUL.FTZ R95, R95, R96 ;  /* 0x000000605f5f7220 */ /* 0x000fc40000410000 */
[----:B------:R-:W-:Y:S01]  /*1da0*/  FADD.FTZ R100, R139, -R94 ;  /* 0x8000005e8b647221 */ /* 0x000fe20000010000 */
[----:B------:R-:W-:Y:S01]  /*1db0*/  FMUL.FTZ R93, R93, UR14 ;  /* 0x0000000e5d5d7c20 */ /* 0x000fe20008410000 */
[----:B------:R-:W-:Y:S01]  /*1dc0*/  FMUL.FTZ R95, R95, UR14 ;  /* 0x0000000e5f5f7c20 */ /* 0x000fe20008410000 */
[----:B------:R-:W-:Y:S01]  /*1dd0*/  FFMA.FTZ R94, R128, R97, R98 ;  /* 0x00000061805e7223 */ /* 0x000fe20000010062 */
[----:B------:R-:W-:Y:S02]  /*1de0*/  FMUL.FTZ R101, R123, R100 ;  /* 0x000000647b657220 */ /* 0x000fe40000410000 */
[----:B------:R-:W-:Y:S01]  /*1df0*/  FSEL R93, R93, RZ, P6 ;  /* 0x000000ff5d5d7208 */ /* 0x000fe20003000000 */
[----:B------:R-:W-:Y:S01]  /*1e00*/  FADD.FTZ R94, R129, -R94 ;  /* 0x8000005e815e7221 */ /* 0x000fe20000010000 */
[----:B------:R-:W-:Y:S01]  /*1e10*/  FSEL R92, R95, RZ, P5 ;  /* 0x000000ff5f5c7208 */ /* 0x000fe20002800000 */
[----:B------:R-:W-:Y:S01]  /*1e20*/  FMUL.FTZ R101, R101, R96 ;  /* 0x0000006065657220 */ /* 0x000fe20000410000 */
[----:B------:R-:W-:-:S02]  /*1e30*/  LOP3.LUT P5, RZ, R109, 0xff, RZ, 0xc0, !PT ;  /* 0x000000ff6dff7812 */ /* 0x000fc400078ac0ff */
[----:B------:R-:W-:Y:S01]  /*1e40*/  F2FP.F16.F32.PACK_AB R95, R92, R93 ;  /* 0x0000005d5c5f723e */ /* 0x000fe200000000ff */
[-CC-:B------:R-:W-:Y:S01]  /*1e50*/  FFMA.FTZ R93, R131, R97.reuse, R98.reuse ;  /* 0x00000061835d7223 */ /* 0x180fe20000010062 */
[----:B------:R-:W-:Y:S01]  /*1e60*/  FMUL.FTZ R101, R101, UR14 ;  /* 0x0000000e65657c20 */ /* 0x000fe20008410000 */
[----:B------:R-:W-:Y:S02]  /*1e70*/  LOP3.LUT P6, RZ, R109, 0xff00, RZ, 0xc0, !PT ;  /* 0x0000ff006dff7812 */ /* 0x000fe400078cc0ff */
[----:B------:R-:W-:Y:S01]  /*1e80*/  FADD.FTZ R92, R134, -R93 ;  /* 0x8000005d865c7221 */ /* 0x000fe20000010000 */
[----:B------:R-:W-:Y:S01]  /*1e90*/  FFMA.FTZ R93, R117, R97, R98 ;  /* 0x00000061755d7223 */ /* 0x000fe20000010062 */
[----:B------:R-:W-:Y:S02]  /*1ea0*/  FSEL R101, R101, RZ, P6 ;  /* 0x000000ff65657208 */ /* 0x000fe40003000000 */
[----:B------:R-:W-:Y:S01]  /*1eb0*/  FMUL.FTZ R99, R123, R92 ;  /* 0x0000005c7b637220 */ /* 0x000fe20000410000 */
[----:B------:R-:W-:Y:S01]  /*1ec0*/  FADD.FTZ R92, R122, -R93 ;  /* 0x8000005d7a5c7221 */ /* 0x000fe20000010000 */
[----:B------:R-:W-:-:S02]  /*1ed0*/  LOP3.LUT P6, RZ, R108, 0xff000000, RZ, 0xc0, !PT ;  /* 0xff0000006cff7812 */ /* 0x000fc400078cc0ff */
[----:B------:R-:W-:Y:S01]  /*1ee0*/  FMUL.FTZ R100, R99, R96 ;  /* 0x0000006063647220 */ /* 0x000fe20000410000 */
[C---:B------:R-:W-:Y:S01]  /*1ef0*/  FMUL.FTZ R93, R123.reuse, R92 ;  /* 0x0000005c7b5d7220 */ /* 0x040fe20000410000 */
[----:B------:R-:W-:Y:S02]  /*1f00*/  FMUL.FTZ R99, R123, R94 ;  /* 0x0000005e7b637220 */ /* 0x000fe40000410000 */
[----:B------:R-:W-:Y:S01]  /*1f10*/  FMUL.FTZ R100, R100, UR14 ;  /* 0x0000000e64647c20 */ /* 0x000fe20008410000 */
[-C--:B------:R-:W-:Y:S01]  /*1f20*/  FMUL.FTZ R93, R93, R96.reuse ;  /* 0x000000605d5d7220 */ /* 0x080fe20000410000 */
[----:B------:R-:W-:-:S03]  /*1f30*/  FMUL.FTZ R99, R99, R96 ;  /* 0x0000006063637220 */ /* 0x000fc60000410000 */
[----:B------:R-:W-:Y:S01]  /*1f40*/  FSEL R94, R100, RZ, P5 ;  /* 0x000000ff645e7208 */ /* 0x000fe20002800000 */
[----:B------:R-:W-:Y:S01]  /*1f50*/  FMUL.FTZ R93, R93, UR14 ;  /* 0x0000000e5d5d7c20 */ /* 0x000fe20008410000 */
[----:B------:R-:W-:Y:S01]  /*1f60*/  FMUL.FTZ R99, R99, UR14 ;  /* 0x0000000e63637c20 */ /* 0x000fe20008410000 */
[C---:B------:R-:W-:Y:S02]  /*1f70*/  LOP3.LUT P5, RZ, R108.reuse, 0xff0000, RZ, 0xc0, !PT ;  /* 0x00ff00006cff7812 */ /* 0x040fe400078ac0ff */
[----:B------:R-:W-:Y:S02]  /*1f80*/  F2FP.F16.F32.PACK_AB R94, R101, R94 ;  /* 0x0000005e655e723e */ /* 0x000fe400000000ff */
[----:B------:R-:W-:Y:S02]  /*1f90*/  FSEL R93, R93, RZ, P5 ;  /* 0x000000ff5d5d7208 */ /* 0x000fe40002800000 */
[----:B------:R-:W-:Y:S01]  /*1fa0*/  FSEL R92, R99, RZ, P6 ;  /* 0x000000ff635c7208 */ /* 0x000fe20003000000 */
[----:B------:R-:W-:Y:S01]  /*1fb0*/  FFMA.FTZ R99, R3, R97, R98 ;  /* 0x0000006103637223 */ /* 0x000fe20000010062 */
[----:B------:R-:W-:-:S02]  /*1fc0*/  LOP3.LUT P6, RZ, R108, 0xff00, RZ, 0xc0, !PT ;  /* 0x0000ff006cff7812 */ /* 0x000fc400078cc0ff */
[----:B------:R-:W-:Y:S01]  /*1fd0*/  F2FP.F16.F32.PACK_AB R93, R92, R93 ;  /* 0x0000005d5c5d723e */ /* 0x000fe200000000ff */
[----:B------:R-:W-:Y:S01]  /*1fe0*/  FFMA.FTZ R92, R118, R97, R98 ;  /* 0x00000061765c7223 */ /* 0x000fe20000010062 */
[----:B------:R-:W-:-:S03]  /*1ff0*/  LOP3.LUT P5, RZ, R108, 0xff, RZ, 0xc0, !PT ;  /* 0x000000ff6cff7812 */ /* 0x000fc600078ac0ff */
[----:B------:R-:W-:Y:S01]  /*2000*/  FADD.FTZ R100, R115, -R92 ;  /* 0x8000005c73647221 */ /* 0x000fe20000010000 */
[----:B------:R-:W-:-:S03]  /*2010*/  FADD.FTZ R92, R114, -R99 ;  /* 0x80000063725c7221 */ /* 0x000fc60000010000 */
[C---:B------:R-:W-:Y:S01]  /*2020*/  FMUL.FTZ R101, R123.reuse, R100 ;  /* 0x000000647b657220 */ /* 0x040fe20000410000 */
[----:B------:R-:W-:-:S03]  /*2030*/  FMUL.FTZ R99, R123, R92 ;  /* 0x0000005c7b637220 */ /* 0x000fc60000410000 */
[-C--:B------:R-:W-:Y:S01]  /*2040*/  FMUL.FTZ R101, R101, R96.reuse ;  /* 0x0000006065657220 */ /* 0x080fe20000410000 */
[----:B------:R-:W-:-:S03]  /*2050*/  FMUL.FTZ R99, R99, R96 ;  /* 0x0000006063637220 */ /* 0x000fc60000410000 */
[----:B------:R-:W-:Y:S01]  /*2060*/  FMUL.FTZ R101, R101, UR14 ;  /* 0x0000000e65657c20 */ /* 0x000fe20008410000 */
[----:B------:R-:W-:-:S04]  /*2070*/  FMUL.FTZ R99, R99, UR14 ;  /* 0x0000000e63637c20 */ /* 0x000fc80008410000 */
[----:B------:R-:W-:Y:S02]  /*2080*/  FSEL R101, R101, RZ, P6 ;  /* 0x000000ff65657208 */ /* 0x000fe40003000000 */
[----:B------:R-:W-:-:S04]  /*2090*/  FSEL R92, R99, RZ, P5 ;  /* 0x000000ff635c7208 */ /* 0x000fc80002800000 */
[----:B------:R-:W-:Y:S01]  /*20a0*/  F2FP.F16.F32.PACK_AB R92, R101, R92 ;  /* 0x0000005c655c723e */ /* 0x000fe200000000ff */
[----:B------:R-:W-:Y:S06]  /*20b0*/  BRA `(.L_x_6694) ;  /* 0x0000000000f47947 */ /* 0x000fec0003800000 */
.L_x_6693:
[-CC-:B------:R-:W-:Y:S01]  /*20c0*/  FFMA.FTZ R85, R3, R97.reuse, R98.reuse ;  /* 0x0000006103557223 */ /* 0x180fe20000010062 */
[-CC-:B------:R-:W-:Y:S01]  /*20d0*/  FFMA.FTZ R86, R118, R97.reuse, R98.reuse ;  /* 0x0000006176567223 */ /* 0x180fe20000010062 */
[----:B------:R-:W-:Y:S01]  /*20e0*/  LOP3.LUT P5, RZ, R108, 0xff, RZ, 0xc0, !PT ;  /* 0x000000ff6cff7812 */ /* 0x000fe200078ac0ff */
[-C--:B------:R-:W-:Y:S01]  /*20f0*/  FFMA.FTZ R88, R128, R97.reuse, R98 ;  /* 0x0000006180587223 */ /* 0x080fe20000010062 */
[----:B------:R-:W-:Y:S01]  /*2100*/  FADD.FTZ R84, R114, -R85 ;  /* 0x8000005572547221 */ /* 0x000fe20000010000 */
[----:B------:R-:W-:Y:S01]  /*2110*/  FADD.FTZ R86, R115, -R86 ;  /* 0x8000005673567221 */ /* 0x000fe20000010000 */
[----:B------:R-:W-:Y:S01]  /*2120*/  LOP3.LUT P6, RZ, R108, 0xff00, RZ, 0xc0, !PT ;  /* 0x0000ff006cff7812 */ /* 0x000fe200078cc0ff */
[----:B------:R-:W-:Y:S01]  /*2130*/  FADD.FTZ R88, R129, -R88 ;  /* 0x8000005881587221 */ /* 0x000fe20000010000 */
[C---:B------:R-:W-:Y:S01]  /*2140*/  FMUL.FTZ R84, R123.reuse, R84 ;  /* 0x000000547b547220 */ /* 0x040fe20000410000 */
[----:B------:R-:W-:Y:S01]  /*2150*/  FMUL.FTZ R85, R123, R86 ;  /* 0x000000567b557220 */ /* 0x000fe20000410000 */
[-CC-:B------:R-:W-:Y:S01]  /*2160*/  FFMA.FTZ R89, R131, R97.reuse, R98.reuse ;  /* 0x0000006183597223 */ /* 0x180fe20000010062 */
[----:B------:R-:W-:Y:S01]  /*2170*/  FFMA.FTZ R90, R140, R97, R98 ;  /* 0x000000618c5a7223 */ /* 0x000fe20000010062 */
[-C--:B------:R-:W-:Y:S01]  /*2180*/  FMUL.FTZ R86, R84, R96.reuse ;  /* 0x0000006054567220 */ /* 0x080fe20000410000 */
[----:B------:R-:W-:Y:S01]  /*2190*/  FMUL.FTZ R87, R85, R96 ;  /* 0x0000006055577220 */ /* 0x000fe20000410000 */
[----:B------:R-:W-:Y:S01]  /*21a0*/  FADD.FTZ R94, R134, -R89 ;  /* 0x80000059865e7221 */ /* 0x000fe20000010000 */
[----:B------:R-:W-:Y:S01]  /*21b0*/  FADD.FTZ R100, R139, -R90 ;  /* 0x8000005a8b647221 */ /* 0x000fe20000010000 */
[----:B------:R-:W-:Y:S01]  /*21c0*/  FMUL.FTZ R86, R86, UR14 ;  /* 0x0000000e56567c20 */ /* 0x000fe20008410000 */
[----:B------:R-:W-:-:S02]  /*21d0*/  FMUL.FTZ R87, R87, UR14 ;  /* 0x0000000e57577c20 */ /* 0x000fc40008410000 */
[----:B------:R-:W-:Y:S01]  /*21e0*/  FMUL.FTZ R89, R123, R100 ;  /* 0x000000647b597220 */ /* 0x000fe20000410000 */
[-C--:B------:R-:W-:Y:S01]  /*21f0*/  FFMA.FTZ R100, R156, R97.reuse, R98 ;  /* 0x000000619c647223 */ /* 0x080fe20000010062 */
[----:B------:R-:W-:Y:S02]  /*2200*/  FSEL R86, R86, RZ, P5 ;  /* 0x000000ff56567208 */ /* 0x000fe40002800000 */
[----:B------:R-:W-:Y:S01]  /*2210*/  FSEL R87, R87, RZ, P6 ;  /* 0x000000ff57577208 */ /* 0x000fe20003000000 */
[----:B------:R-:W-:Y:S01]  /*2220*/  FADD.FTZ R100, R155, -R100 ;  /* 0x800000649b647221 */ /* 0x000fe20000010000 */
[C---:B------:R-:W-:Y:S02]  /*2230*/  LOP3.LUT P6, RZ, R108.reuse, 0xff0000, RZ, 0xc0, !PT ;  /* 0x00ff00006cff7812 */ /* 0x040fe400078cc0ff */
[----:B------:R-:W-:Y:S01]  /*2240*/  F2FP.F16.F32.PACK_AB R92, R87, R86 ;  /* 0x00000056575c723e */ /* 0x000fe200000000ff */
[----:B------:R-:W-:Y:S01]  /*2250*/  FFMA.FTZ R87, R117, R97, R98 ;  /* 0x0000006175577223 */ /* 0x000fe20000010062 */
[----:B------:R-:W-:-:S03]  /*2260*/  LOP3.LUT P5, RZ, R108, 0xff000000, RZ, 0xc0, !PT ;  /* 0xff0000006cff7812 */ /* 0x000fc600078ac0ff */
[----:B------:R-:W-:Y:S01]  /*2270*/  FADD.FTZ R86, R122, -R87 ;  /* 0x800000577a567221 */ /* 0x000fe20000010000 */
[----:B------:R-:W-:-:S03]  /*2280*/  FMUL.FTZ R87, R123, R88 ;  /* 0x000000587b577220 */ /* 0x000fc60000410000 */
[----:B------:R-:W-:Y:S01]  /*2290*/  FMUL.FTZ R86, R123, R86 ;  /* 0x000000567b567220 */ /* 0x000fe20000410000 */
[----:B------:R-:W-:-:S03]  /*22a0*/  FMUL.FTZ R91, R87, R96 ;  /* 0x00000060575b7220 */ /* 0x000fc60000410000 */
[----:B------:R-:W-:Y:S01]  /*22b0*/  FMUL.FTZ R88, R86, R96 ;  /* 0x0000006056587220 */ /* 0x000fe20000410000 */
[----:B------:R-:W-:-:S03]  /*22c0*/  FMUL.FTZ R91, R91, UR14 ;  /* 0x0000000e5b5b7c20 */ /* 0x000fc60008410000 */
[----:B------:R-:W-:Y:S01]  /*22d0*/  FMUL.FTZ R90, R88, UR14 ;  /* 0x0000000e585a7c20 */ /* 0x000fe20008410000 */
[----:B------:R-:W-:Y:S01]  /*22e0*/  FMUL.FTZ R88, R123, R94 ;  /* 0x0000005e7b587220 */ /* 0x000fe20000410000 */
[-C--:B------:R-:W-:Y:S01]  /*22f0*/  FMUL.FTZ R94, R89, R96.reuse ;  /* 0x00000060595e7220 */ /* 0x080fe20000410000 */
[----:B------:R-:W-:Y:S02]  /*2300*/  FSEL R91, R91, RZ, P5 ;  /* 0x000000ff5b5b7208 */ /* 0x000fe40002800000 */
[----:B------:R-:W-:Y:S01]  /*2310*/  FMUL.FTZ R93, R88, R96 ;  /* 0x00000060585d7220 */ /* 0x000fe20000410000 */
[----:B------:R-:W-:Y:S01]  /*2320*/  FSEL R90, R90, RZ, P6 ;  /* 0x000000ff5a5a7208 */ /* 0x000fe20003000000 */
[----:B------:R-:W-:Y:S01]  /*2330*/  FMUL.FTZ R95, R94, UR14 ;  /* 0x0000000e5e5f7c20 */ /* 0x000fe20008410000 */
[----:B------:R-:W-:Y:S01]  /*2340*/  LOP3.LUT P6, RZ, R109, 0xff, RZ, 0xc0, !PT ;  /* 0x000000ff6dff7812 */ /* 0x000fe200078cc0ff */
[----:B------:R-:W-:Y:S01]  /*2350*/  FMUL.FTZ R93, R93, UR14 ;  /* 0x0000000e5d5d7c20 */ /* 0x000fe20008410000 */
[----:B------:R-:W-:-:S04]  /*2360*/  LOP3.LUT P5, RZ, R109, 0xff00, RZ, 0xc0, !PT ;  /* 0x0000ff006dff7812 */ /* 0x000fc800078ac0ff */
[----:B------:R-:W-:Y:S02]  /*2370*/  FSEL R94, R93, RZ, P6 ;  /* 0x000000ff5d5e7208 */ /* 0x000fe40003000000 */
[----:B------:R-:W-:Y:S01]  /*2380*/  F2FP.F16.F32.PACK_AB R93, R91, R90 ;  /* 0x0000005a5b5d723e */ /* 0x000fe200000000ff */
[----:B------:R-:W-:Y:S01]  /*2390*/  FFMA.FTZ R91, R141, R97, R98 ;  /* 0x000000618d5b7223 */ /* 0x000fe20000010062 */
[----:B------:R-:W-:Y:S02]  /*23a0*/  FSEL R95, R95, RZ, P5 ;  /* 0x000000ff5f5f7208 */ /* 0x000fe40002800000 */
[----:B------:R-:W-:Y:S01]  /*23b0*/  ISETP.GE.U32.AND P5, PT, R108, RZ, PT ;  /* 0x000000ff6c00720c */ /* 0x000fe20003fa6070 */
[----:B------:R-:W-:Y:S01]  /*23c0*/  FADD.FTZ R90, R142, -R91 ;  /* 0x8000005b8e5a7221 */ /* 0x000fe20000010000 */
[----:B------:R-:W-:Y:S01]  /*23d0*/  FMUL.FTZ R91, R123, R100 ;  /* 0x000000647b5b7220 */ /* 0x000fe20000410000 */
[----:B------:R-:W-:Y:S02]  /*23e0*/  F2FP.F16.F32.PACK_AB R94, R95, R94 ;  /* 0x0000005e5f5e723e */ /* 0x000fe400000000ff */
[----:B------:R-:W-:Y:S01]  /*23f0*/  FMUL.FTZ R90, R123, R90 ;  /* 0x0000005a7b5a7220 */ /* 0x000fe20000410000 */
[----:B------:R-:W-:Y:S01]  /*2400*/  FMUL.FTZ R99, R91, R96 ;  /* 0x000000605b637220 */ /* 0x000fe20000410000 */
[----:B------:R-:W-:-:S02]  /*2410*/  LOP3.LUT P6, RZ, R109, 0xff0000, RZ, 0xc0, !PT ;  /* 0x00ff00006dff7812 */ /* 0x000fc400078cc0ff */
[----:B------:R-:W-:Y:S01]  /*2420*/  FMUL.FTZ R95, R90, R96 ;  /* 0x000000605a5f7220 */ /* 0x000fe20000410000 */
[----:B------:R-:W-:Y:S01]  /*2430*/  FMUL.FTZ R99, R99, UR14 ;  /* 0x0000000e63637c20 */ /* 0x000fe20008410000 */
[----:B------:R-:W-:Y:S02]  /*2440*/  ISETP.GE.U32.AND.EX P5, PT, R109, 0x1000000, PT, P5 ;  /* 0x010000006d00780c */ /* 0x000fe40003fa6150 */
[----:B------:R-:W-:Y:S02]  /*2450*/  FMUL.FTZ R95, R95, UR14 ;  /* 0x0000000e5f5f7c20 */ /* 0x000fe40008410000 */
[----:B------:R-:W-:-:S03]  /*2460*/  FSEL R100, R99, RZ, P5 ;  /* 0x000000ff63647208 */ /* 0x000fc60002800000 */
[----:B------:R-:W-:-:S04]  /*2470*/  FSEL R95, R95, RZ, P6 ;  /* 0x000000ff5f5f7208 */ /* 0x000fc80003000000 */
[----:B------:R-:W-:-:S07]  /*2480*/  F2FP.F16.F32.PACK_AB R95, R100, R95 ;  /* 0x0000005f645f723e */ /* 0x000fce00000000ff */
.L_x_6694:
        /* <DEDUP_REMOVED lines=8> */
.L_x_6692:
[----:B------:R-:W-:Y:S05]  /*2510*/  BSYNC.RECONVERGENT B1 ;  /* 0x0000000000017941 */ /* 0x000fea0003800200 */
.L_x_6691:
[----:B------:R-:W-:Y:S04]  /*2520*/  BSSY.RECONVERGENT B1, `(.L_x_6695) ;  /* 0x0000088000017945 */ /* 0x000fe80003800200 */
[----:B------:R-:W-:Y:S05]  /*2530*/  @!P3 BRA `(.L_x_6696) ;  /* 0x000000080018b947 */ /* 0x000fea0003800000 */
[----:B------:R-:W-:-:S04]  /*2540*/  ISETP.NE.U32.AND P1, PT, RZ, UR12, PT ;  /* 0x0000000cff007c0c */ /* 0x000fc8000bf25070 */
[----:B------:R-:W-:-:S13]  /*2550*/  ISETP.NE.AND.EX P1, PT, RZ, UR13, PT, P1 ;  /* 0x0000000dff007c0c */ /* 0x000fda000bf25310 */
[----:B------:R-:W-:Y:S05]  /*2560*/  @!P1 BRA `(.L_x_6697) ;  /* 0x0000000000f89947 */ /* 0x000fea0003800000 */
[-CC-:B0-----:R-:W-:Y:S01]  /*2570*/  FFMA.FTZ R85, R113, R97.reuse, R98.reuse ;  /* 0x0000006171557223 */ /* 0x181fe20000010062 */
        /* <DEDUP_REMOVED lines=59> */
[----:B------:R-:W-:Y:S01]  /*2930*/  F2FP.F16.F32.PACK_AB R95, R100, R95 ;  /* 0x0000005f645f723e */ /* 0x000fe200000000ff */
[----:B------:R-:W-:Y:S06]  /*2940*/  BRA `(.L_x_6698) ;  /* 0x0000000000f47947 */ /* 0x000fec0003800000 */
.L_x_6697:
[-CC-:B0-----:R-:W-:Y:S01]  /*2950*/  FFMA.FTZ R93, R145, R97.reuse, R98.reuse ;  /* 0x00000061915d7223 */ /* 0x181fe20000010062 */
        /* <DEDUP_REMOVED lines=59> */
[----:B------:R-:W-:-:S07]  /*2d10*/  F2FP.F16.F32.PACK_AB R92, R101, R92 ;  /* 0x0000005c655c723e */ /* 0x000fce00000000ff */
.L_x_6698:
        /* <DEDUP_REMOVED lines=8> */
.L_x_6696:
[----:B------:R-:W-:Y:S05]  /*2da0*/  BSYNC.RECONVERGENT B1 ;  /* 0x0000000000017941 */ /* 0x000fea0003800200 */
.L_x_6695:
        /* <DEDUP_REMOVED lines=13> */
[----:B------:R-:W-:Y:S01]  /*2e80*/  FADD.FTZ R88, R150, -R87 ;  /* 0x8000005796587221 */ /* 0x000fe20000010000 */
[----:B------:R-:W-:Y:S01]  /*2e90*/  FADD.FTZ R92, R154, -R89 ;  /* 0x800000599a5c7221 */ /* 0x000fe20000010000 */
[-C--:B------:R-:W-:Y:S01]  /*2ea0*/  FFMA.FTZ R94, R160, R97.reuse, R98 ;  /* 0x00000061a05e7223 */ /* 0x080fe20000010062 */
[C---:B------:R-:W-:Y:S01]  /*2eb0*/  FMUL.FTZ R84, R123.reuse, R84 ;  /* 0x000000547b547220 */ /* 0x040fe20000410000 */
[----:B------:R-:W-:Y:S01]  /*2ec0*/  FMUL.FTZ R85, R123, R86 ;  /* 0x000000567b557220 */ /* 0x000fe20000410000 */
[----:B------:R-:W-:Y:S01]  /*2ed0*/  FADD.FTZ R90, R151, -R90 ;  /* 0x8000005a975a7221 */ /* 0x000fe20000010000 */
[C---:B------:R-:W-:Y:S01]  /*2ee0*/  FMUL.FTZ R86, R123.reuse, R88 ;  /* 0x000000587b567220 */ /* 0x040fe20000410000 */
[----:B------:R-:W-:Y:S01]  /*2ef0*/  FMUL.FTZ R88, R123, R92 ;  /* 0x0000005c7b587220 */ /* 0x000fe20000410000 */
        /* <DEDUP_REMOVED lines=15> */
[C---:B------:R-:W-:Y:S01]  /*2ff0*/  LOP3.LUT P6, RZ, R104.reuse, 0xff0000, RZ, 0xc0, !PT ;  /* 0x00ff000068ff7812 */ /* 0x040fe200078cc0ff */
[----:B------:R-:W-:Y:S01]  /*3000*/  FFMA.FTZ R97, R161, R97, R98 ;  /* 0x00000061a1617223 */ /* 0x000fe20000010062 */
[----:B------:R-:W-:Y:S01]  /*3010*/  LOP3.LUT P5, RZ, R104, 0xff000000, RZ, 0xc0, !PT ;  /* 0xff00000068ff7812 */ /* 0x000fe200078ac0ff */
[----:B------:R-:W-:Y:S01]  /*3020*/  FMUL.FTZ R91, R123, R100 ;  /* 0x000000647b5b7220 */ /* 0x000fe20000410000 */
[----:B------:R-:W-:Y:S01]  /*3030*/  FSEL R94, R94, RZ, P6 ;  /* 0x000000ff5e5e7208 */ /* 0x000fe20003000000 */
[----:B------:R-:W-:Y:S01]  /*3040*/  FADD.FTZ R98, R162, -R97 ;  /* 0x80000061a2627221 */ /* 0x000fe20000010000 */
[----:B------:R-:W-:Y:S01]  /*3050*/  FSEL R95, R95, RZ, P5 ;  /* 0x000000ff5f5f7208 */ /* 0x000fe20002800000 */
[----:B------:R-:W-:Y:S01]  /*3060*/  FMUL.FTZ R97, R91, R96 ;  /* 0x000000605b617220 */ /* 0x000fe20000410000 */
[----:B------:R-:W-:Y:S01]  /*3070*/  F2FP.F16.F32.PACK_AB R92, R93, R92 ;  /* 0x0000005c5d5c723e */ /* 0x000fe200000000ff */
[----:B------:R-:W-:Y:S01]  /*3080*/  FMUL.FTZ R90, R123, R98 ;  /* 0x000000627b5a7220 */ /* 0x000fe20000410000 */
[----:B------:R-:W-:Y:S01]  /*3090*/  F2FP.F16.F32.PACK_AB R93, R95, R94 ;  /* 0x0000005e5f5d723e */ /* 0x000fe200000000ff */
[-C--:B------:R-:W-:Y:S01]  /*30a0*/  FMUL.FTZ R94, R88, R96.reuse ;  /* 0x00000060585e7220 */ /* 0x080fe20000410000 */
[----:B------:R-:W-:Y:S01]  /*30b0*/  LOP3.LUT P6, RZ, R105, 0xff, RZ, 0xc0, !PT ;  /* 0x000000ff69ff7812 */ /* 0x000fe200078cc0ff */
[-C--:B------:R-:W-:Y:S01]  /*30c0*/  FMUL.FTZ R95, R89, R96.reuse ;  /* 0x00000060595f7220 */ /* 0x080fe20000410000 */
[----:B------:R-:W-:Y:S01]  /*30d0*/  FMUL.FTZ R96, R90, R96 ;  /* 0x000000605a607220 */ /* 0x000fe20000410000 */
[----:B------:R-:W-:Y:S01]  /*30e0*/  FMUL.FTZ R94, R94, UR14 ;  /* 0x0000000e5e5e7c20 */ /* 0x000fe20008410000 */
[----:B------:R-:W-:Y:S01]  /*30f0*/  ISETP.GE.U32.AND P5, PT, R104, RZ, PT ;  /* 0x000000ff6800720c */ /* 0x000fe20003fa6070 */
[----:B------:R-:W-:Y:S01]  /*3100*/  FMUL.FTZ R95, R95, UR14 ;  /* 0x0000000e5f5f7c20 */ /* 0x000fe20008410000 */
[----:B------:R-:W-:Y:S01]  /*3110*/  FMUL.FTZ R97, R97, UR14 ;  /* 0x0000000e61617c20 */ /* 0x000fe20008410000 */
[----:B------:R-:W-:Y:S01]  /*3120*/  FMUL.FTZ R96, R96, UR14 ;  /* 0x0000000e60607c20 */ /* 0x000fe20008410000 */
[----:B------:R-:W-:-:S02]  /*3130*/  FSEL R94, R94, RZ, P6 ;  /* 0x000000ff5e5e7208 */ /* 0x000fc40003000000 */
[C---:B------:R-:W-:Y:S02]  /*3140*/  LOP3.LUT P6, RZ, R105.reuse, 0xff00, RZ, 0xc0, !PT ;  /* 0x0000ff0069ff7812 */ /* 0x040fe400078cc0ff */
[----:B------:R-:W-:Y:S02]  /*3150*/  ISETP.GE.U32.AND.EX P5, PT, R105, 0x1000000, PT, P5 ;  /* 0x010000006900780c */ /* 0x000fe40003fa6150 */
[----:B------:R-:W-:Y:S02]  /*3160*/  FSEL R95, R95, RZ, P6 ;  /* 0x000000ff5f5f7208 */ /* 0x000fe40003000000 */
[----:B------:R-:W-:Y:S02]  /*3170*/  LOP3.LUT P6, RZ, R105, 0xff0000, RZ, 0xc0, !PT ;  /* 0x00ff000069ff7812 */ /* 0x000fe400078cc0ff */
[----:B------:R-:W-:Y:S02]  /*3180*/  FSEL R97, R97, RZ, P5 ;  /* 0x000000ff61617208 */ /* 0x000fe40002800000 */
[----:B------:R-:W-:-:S02]  /*3190*/  FSEL R96, R96, RZ, P6 ;  /* 0x000000ff60607208 */ /* 0x000fc40003000000 */
[----:B------:R-:W-:Y:S02]  /*31a0*/  F2FP.F16.F32.PACK_AB R94, R95, R94 ;  /* 0x0000005e5f5e723e */ /* 0x000fe400000000ff */
[----:B------:R-:W-:Y:S01]  /*31b0*/  F2FP.F16.F32.PACK_AB R95, R97, R96 ;  /* 0x00000060615f723e */ /* 0x000fe200000000ff */
[----:B------:R-:W-:Y:S06]  /*31c0*/  BRA `(.L_x_6701) ;  /* 0x0000000000f47947 */ /* 0x000fec0003800000 */
.L_x_6700:
        /* <DEDUP_REMOVED lines=61> */
.L_x_6701:
        /* <DEDUP_REMOVED lines=8> */
.L_x_6690:
[----:B------:R-:W-:Y:S04]  /*3620*/  BSSY.RECONVERGENT B1, `(.L_x_6702) ;  /* 0x000008a000017945 */ /* 0x000fe80003800200 */
[----:B------:R-:W-:Y:S05]  /*3630*/  @!P4 BRA `(.L_x_6703) ;  /* 0x000000080020c947 */ /* 0x000fea0003800000 */
[----:B------:R-:W-:-:S04]  /*3640*/  UISETP.NE.U32.AND UP0, UPT, UR12, URZ, UPT ;  /* 0x000000ff0c00728c */ /* 0x000fc8000bf05070 */
[----:B------:R-:W-:-:S09]  /*3650*/  UISETP.NE.AND.EX UP0, UPT, UR13, URZ, UPT, UP0 ;  /* 0x000000ff0d00728c */ /* 0x000fd2000bf05300 */
[----:B------:R-:W-:Y:S05]  /*3660*/  BRA.U UP0, `(.L_x_6704) ;  /* 0x0000000100f87547 */ /* 0x000fea000b800000 */
[-CC-:B------:R-:W-:Y:S01]  /*3670*/  FFMA.FTZ R93, R141, R97.reuse, R98.reuse ;  /* 0x000000618d5d7223 */ /* 0x180fe20000010062 */
[-CC-:B------:R-:W-:Y:S01]  /*3680*/  FFMA.FTZ R92, R156, R97.reuse, R98.reuse ;  /* 0x000000619c5c7223 */ /* 0x180fe20000010062 */
[----:B------:R-:W-:Y:S01]  /*3690*/  ISETP.GE.U32.AND P1, PT, R108, RZ, PT ;  /* 0x000000ff6c00720c */ /* 0x000fe20003f26070 */
[----:B------:R-:W-:Y:S01]  /*36a0*/  FFMA.FTZ R94, R140, R97, R98 ;  /* 0x000000618c5e7223 */ /* 0x000fe20000010062 */
[----:B------:R-:W-:Y:S01]  /*36b0*/  FADD.FTZ R93, R142, -R93 ;  /* 0x8000005d8e5d7221 */ /* 0x000fe20000010000 */
[----:B------:R-:W-:Y:S01]  /*36c0*/  FADD.FTZ R92, R155, -R92 ;  /* 0x8000005c9b5c7221 */ /* 0x000fe20000010000 */
[----:B------:R-:W-:Y:S01]  /*36d0*/  LOP3.LUT P5, RZ, R109, 0xff0000, RZ, 0xc0, !PT ;  /* 0x00ff00006dff7812 */ /* 0x000fe200078ac0ff */
[----:B------:R-:W-:Y:S01]  /*36e0*/  FADD.FTZ R94, R139, -R94 ;  /* 0x8000005e8b5e7221 */ /* 0x000fe20000010000 */
[C---:B------:R-:W-:Y:S01]  /*36f0*/  FFMA.FTZ R93, R123.reuse, R93, R6 ;  /* 0x0000005d7b5d7223 */ /* 0x040fe20000010006 */
[----:B------:R-:W-:Y:S01]  /*3700*/  FFMA.FTZ R95, R123, R92, R7 ;  /* 0x0000005c7b5f7223 */ /* 0x000fe20000010007 */
[----:B------:R-:W-:Y:S01]  /*3710*/  ISETP.GE.U32.AND.EX P1, PT, R109, 0x1000000, PT, P1 ;  /* 0x010000006d00780c */ /* 0x000fe20003f26110 */
[----:B------:R-:W-:Y:S01]  /*3720*/  FFMA.FTZ R103, R123, R94, R5 ;  /* 0x0000005e7b677223 */ /* 0x000fe20000010005 */
[-C--:B------:R-:W-:Y:S01]  /*3730*/  FMUL.FTZ R93, R93, R96.reuse ;  /* 0x000000605d5d7220 */ /* 0x080fe20000410000 */
[-C--:B------:R-:W-:Y:S01]  /*3740*/  FMUL.FTZ R95, R95, R96.reuse ;  /* 0x000000605f5f7220 */ /* 0x080fe20000410000 */
[----:B------:R-:W-:Y:S01]  /*3750*/  LOP3.LUT P6, RZ, R109, 0xff, RZ, 0xc0, !PT ;  /* 0x000000ff6dff7812 */ /* 0x000fe200078cc0ff */
[----:B------:R-:W-:Y:S01]  /*3760*/  FMUL.FTZ R103, R103, R96 ;  /* 0x0000006067677220 */ /* 0x000fe20000410000 */
[----:B------:R-:W-:Y:S01]  /*3770*/  FMUL.FTZ R93, R93, UR14 ;  /* 0x0000000e5d5d7c20 */ /* 0x000fe20008410000 */
[----:B------:R-:W-:-:S02]  /*3780*/  FMUL.FTZ R95, R95, UR14 ;  /* 0x0000000e5f5f7c20 */ /* 0x000fc40008410000 */
[----:B------:R-:W-:Y:S02]  /*3790*/  FMUL.FTZ R103, R103, UR14 ;  /* 0x0000000e67677c20 */ /* 0x000fe40008410000 */
[----:B------:R-:W-:Y:S02]  /*37a0*/  FSEL R93, R93, RZ, P5 ;  /* 0x000000ff5d5d7208 */ /* 0x000fe40002800000 */
[----:B------:R-:W-:Y:S02]  /*37b0*/  FSEL R92, R95, RZ, P1 ;  /* 0x000000ff5f5c7208 */ /* 0x000fe40000800000 */
[----:B------:R-:W-:Y:S02]  /*37c0*/  LOP3.LUT P5, RZ, R108, 0xff0000, RZ, 0xc0, !PT ;  /* 0x00ff00006cff7812 */ /* 0x000fe400078ac0ff */
[----:B------:R-:W-:Y:S01]  /*37d0*/  F2FP.F16.F32.PACK_AB R95, R92, R93 ;  /* 0x0000005d5c5f723e */ /* 0x000fe200000000ff */
[-CC-:B------:R-:W-:Y:S01]  /*37e0*/  FFMA.FTZ R93, R131, R97.reuse, R98.reuse ;  /* 0x00000061835d7223 */ /* 0x180fe20000010062 */
[----:B------:R-:W-:Y:S01]  /*37f0*/  FFMA.FTZ R92, R128, R97, R98 ;  /* 0x00000061805c7223 */ /* 0x000fe20000010062 */
[----:B------:R-:W-:-:S02]  /*3800*/  LOP3.LUT P1, RZ, R109, 0xff00, RZ, 0xc0, !PT ;  /* 0x0000ff006dff7812 */ /* 0x000fc4000782c0ff */
[----:B------:R-:W-:Y:S01]  /*3810*/  FADD.FTZ R101, R134, -R93 ;  /* 0x8000005d86657221 */ /* 0x000fe20000010000 */
[----:B------:R-:W-:Y:S01]  /*3820*/  FFMA.FTZ R93, R117, R97, R98 ;  /* 0x00000061755d7223 */ /* 0x000fe20000010062 */
[----:B------:R-:W-:Y:S01]  /*3830*/  FADD.FTZ R92, R129, -R92 ;  /* 0x8000005c815c7221 */ /* 0x000fe20000010000 */
[----:B------:R-:W-:Y:S01]  /*3840*/  FSEL R103, R103, RZ, P1 ;  /* 0x000000ff67677208 */ /* 0x000fe20000800000 */
[C---:B------:R-:W-:Y:S01]  /*3850*/  FFMA.FTZ R101, R123.reuse, R101, R4 ;  /* 0x000000657b657223 */ /* 0x040fe20000010004 */
[----:B------:R-:W-:Y:S01]  /*3860*/  FADD.FTZ R93, R122, -R93 ;  /* 0x8000005d7a5d7221 */ /* 0x000fe20000010000 */
[----:B------:R-:W-:Y:S01]  /*3870*/  FFMA.FTZ R99, R123, R92, R11 ;  /* 0x0000005c7b637223 */ /* 0x000fe2000001000b */
[----:B------:R-:W-:Y:S01]  /*3880*/  LOP3.LUT P1, RZ, R108, 0xff, RZ, 0xc0, !PT ;  /* 0x000000ff6cff7812 */ /* 0x000fe2000782c0ff */
[-C--:B------:R-:W-:Y:S01]  /*3890*/  FMUL.FTZ R101, R101, R96.reuse ;  /* 0x0000006065657220 */ /* 0x080fe20000410000 */
[----:B------:R-:W-:Y:S01]  /*38a0*/  FFMA.FTZ R93, R123, R93, R10 ;  /* 0x0000005d7b5d7223 */ /* 0x000fe2000001000a */
[----:B------:R-:W-:-:S02]  /*38b0*/  FMUL.FTZ R99, R99, R96 ;  /* 0x0000006063637220 */ /* 0x000fc40000410000 */
[----:B------:R-:W-:Y:S01]  /*38c0*/  FMUL.FTZ R101, R101, UR14 ;  /* 0x0000000e65657c20 */ /* 0x000fe20008410000 */
[----:B------:R-:W-:Y:S01]  /*38d0*/  FMUL.FTZ R93, R93, R96 ;  /* 0x000000605d5d7220 */ /* 0x000fe20000410000 */
[----:B------:R-:W-:-:S03]  /*38e0*/  FMUL.FTZ R99, R99, UR14 ;  /* 0x0000000e63637c20 */ /* 0x000fc60008410000 */
[----:B------:R-:W-:Y:S01]  /*38f0*/  FMUL.FTZ R93, R93, UR14 ;  /* 0x0000000e5d5d7c20 */ /* 0x000fe20008410000 */
[----:B------:R-:W-:Y:S02]  /*3900*/  FSEL R94, R101, RZ, P6 ;  /* 0x000000ff655e7208 */ /* 0x000fe40003000000 */
[C---:B------:R-:W-:Y:S02]  /*3910*/  LOP3.LUT P6, RZ, R108.reuse, 0xff000000, RZ, 0xc0, !PT ;  /* 0xff0000006cff7812 */ /* 0x040fe400078cc0ff */
[----:B------:R-:W-:Y:S02]  /*3920*/  FSEL R93, R93, RZ, P5 ;  /* 0x000000ff5d5d7208 */ /* 0x000fe40002800000 */
[----:B------:R-:W-:Y:S01]  /*3930*/  FSEL R92, R99, RZ, P6 ;  /* 0x000000ff635c7208 */ /* 0x000fe20003000000 */
[--C-:B------:R-:W-:Y:S01]  /*3940*/  FFMA.FTZ R99, R3, R97, R98.reuse ;  /* 0x0000006103637223 */ /* 0x100fe20000010062 */
[----:B------:R-:W-:Y:S02]  /*3950*/  LOP3.LUT P5, RZ, R108, 0xff00, RZ, 0xc0, !PT ;  /* 0x0000ff006cff7812 */ /* 0x000fe400078ac0ff */
[----:B------:R-:W-:Y:S01]  /*3960*/  F2FP.F16.F32.PACK_AB R93, R92, R93 ;  /* 0x0000005d5c5d723e */ /* 0x000fe200000000ff */
[----:B------:R-:W-:Y:S01]  /*3970*/  FFMA.FTZ R92, R118, R97, R98 ;  /* 0x00000061765c7223 */ /* 0x000fe20000010062 */
[----:B------:R-:W-:Y:S01]  /*3980*/  FADD.FTZ R99, R114, -R99 ;  /* 0x8000006372637221 */ /* 0x000fe20000010000 */
[----:B------:R-:W-:-:S02]  /*3990*/  F2FP.F16.F32.PACK_AB R94, R103, R94 ;  /* 0x0000005e675e723e */ /* 0x000fc400000000ff */
[----:B------:R-:W-:Y:S01]  /*39a0*/  FADD.FTZ R92, R115, -R92 ;  /* 0x8000005c735c7221 */ /* 0x000fe20000010000 */
[----:B------:R-:W-:-:S03]  /*39b0*/  FFMA.FTZ R99, R123, R99, R8 ;  /* 0x000000637b637223 */ /* 0x000fc60000010008 */
[----:B------:R-:W-:Y:S01]  /*39c0*/  FFMA.FTZ R101, R123, R92, R9 ;  /* 0x0000005c7b657223 */ /* 0x000fe20000010009 */
[----:B------:R-:W-:-:S03]  /*39d0*/  FMUL.FTZ R99, R99, R96 ;  /* 0x0000006063637220 */ /* 0x000fc60000410000 */
[----:B------:R-:W-:Y:S01]  /*39e0*/  FMUL.FTZ R101, R101, R96 ;  /* 0x0000006065657220 */ /* 0x000fe20000410000 */
[----:B------:R-:W-:-:S03]  /*39f0*/  FMUL.FTZ R99, R99, UR14 ;  /* 0x0000000e63637c20 */ /* 0x000fc60008410000 */
[----:B------:R-:W-:Y:S02]  /*3a00*/  FMUL.FTZ R101, R101, UR14 ;  /* 0x0000000e65657c20 */ /* 0x000fe40008410000 */
[----:B------:R-:W-:-:S03]  /*3a10*/  FSEL R92, R99, RZ, P1 ;  /* 0x000000ff635c7208 */ /* 0x000fc60000800000 */
[----:B------:R-:W-:-:S04]  /*3a20*/  FSEL R101, R101, RZ, P5 ;  /* 0x000000ff65657208 */ /* 0x000fc80002800000 */
[----:B------:R-:W-:Y:S01]  /*3a30*/  F2FP.F16.F32.PACK_AB R92, R101, R92 ;  /* 0x0000005c655c723e */ /* 0x000fe200000000ff */
[----:B------:R-:W-:Y:S06]  /*3a40*/  BRA `(.L_x_6705) ;  /* 0x0000000000f47947 */ /* 0x000fec0003800000 */
.L_x_6704:
[-CC-:B------:R-:W-:Y:S01]  /*3a50*/  FFMA.FTZ R85, R3, R97.reuse, R98.reuse ;  /* 0x0000006103557223 */ /* 0x180fe20000010062 */
[-CC-:B------:R-:W-:Y:S01]  /*3a60*/  FFMA.FTZ R84, R118, R97.reuse, R98.reuse ;  /* 0x0000006176547223 */ /* 0x180fe20000010062 */
[----:B------:R-:W-:Y:S01]  /*3a70*/  LOP3.LUT P1, RZ, R108, 0xff, RZ, 0xc0, !PT ;  /* 0x000000ff6cff7812 */ /* 0x000fe2000782c0ff */
[-C--:B------:R-:W-:Y:S01]  /*3a80*/  FFMA.FTZ R89, R131, R97.reuse, R98 ;  /* 0x0000006183597223 */ /* 0x080fe20000010062 */
[----:B------:R-:W-:Y:S01]  /*3a90*/  FADD.FTZ R85, R114, -R85 ;  /* 0x8000005572557221 */ /* 0x000fe20000010000 */
[----:B------:R-:W-:Y:S01]  /*3aa0*/  FADD.FTZ R86, R115, -R84 ;  /* 0x8000005473567221 */ /* 0x000fe20000010000 */
[----:B------:R-:W-:Y:S01]  /*3ab0*/  LOP3.LUT P5, RZ, R108, 0xff00, RZ, 0xc0, !PT ;  /* 0x0000ff006cff7812 */ /* 0x000fe200078ac0ff */
[----:B------:R-:W-:Y:S01]  /*3ac0*/  FFMA.FTZ R90, R140, R97, R98 ;  /* 0x000000618c5a7223 */ /* 0x000fe20000010062 */
[C---:B------:R-:W-:Y:S01]  /*3ad0*/  FFMA.FTZ R84, R123.reuse, R85, R8 ;  /* 0x000000557b547223 */ /* 0x040fe20000010008 */
[----:B------:R-:W-:Y:S01]  /*3ae0*/  FFMA.FTZ R85, R123, R86, R9 ;  /* 0x000000567b557223 */ /* 0x000fe20000010009 */
[----:B------:R-:W-:Y:S01]  /*3af0*/  FADD.FTZ R89, R134, -R89 ;  /* 0x8000005986597221 */ /* 0x000fe20000010000 */
[----:B------:R-:W-:Y:S01]  /*3b00*/  FADD.FTZ R94, R139, -R90 ;  /* 0x8000005a8b5e7221 */ /* 0x000fe20000010000 */
[-C--:B------:R-:W-:Y:S01]  /*3b10*/  FMUL.FTZ R86, R84, R96.reuse ;  /* 0x0000006054567220 */ /* 0x080fe20000410000 */
[----:B------:R-:W-:Y:S01]  /*3b20*/  FMUL.FTZ R87, R85, R96 ;  /* 0x0000006055577220 */ /* 0x000fe20000410000 */
[----:B------:R-:W-:-:S02]  /*3b30*/  LOP3.LUT P6, RZ, R108, 0xff0000, RZ, 0xc0, !PT ;  /* 0x00ff00006cff7812 */ /* 0x000fc400078cc0ff */
[----:B------:R-:W-:Y:S01]  /*3b40*/  FMUL.FTZ R86, R86, UR14 ;  /* 0x0000000e56567c20 */ /* 0x000fe20008410000 */
[----:B------:R-:W-:-:S04]  /*3b50*/  FMUL.FTZ R87, R87, UR14 ;  /* 0x0000000e57577c20 */ /* 0x000fc80008410000 */
[----:B------:R-:W-:Y:S02]  /*3b60*/  FSEL R86, R86, RZ, P1 ;  /* 0x000000ff56567208 */ /* 0x000fe40000800000 */
[----:B------:R-:W-:Y:S02]  /*3b70*/  FSEL R87, R87, RZ, P5 ;  /* 0x000000ff57577208 */ /* 0x000fe40002800000 */
[----:B------:R-:W-:Y:S02]  /*3b80*/  LOP3.LUT P5, RZ, R108, 0xff000000, RZ, 0xc0, !PT ;  /* 0xff0000006cff7812 */ /* 0x000fe400078ac0ff */
[----:B------:R-:W-:Y:S01]  /*3b90*/  F2FP.F16.F32.PACK_AB R92, R87, R86 ;  /* 0x00000056575c723e */ /* 0x000fe200000000ff */
[-CC-:B------:R-:W-:Y:S01]  /*3ba0*/  FFMA.FTZ R87, R117, R97.reuse, R98.reuse ;  /* 0x0000006175577223 */ /* 0x180fe20000010062 */
[----:B------:R-:W-:Y:S01]  /*3bb0*/  FFMA.FTZ R86, R128, R97, R98 ;  /* 0x0000006180567223 */ /* 0x000fe20000010062 */
[----:B------:R-:W-:Y:S02]  /*3bc0*/  LOP3.LUT P1, RZ, R109, 0xff, RZ, 0xc0, !PT ;  /* 0x000000ff6dff7812 */ /* 0x000fe4000782c0ff */
[----:B------:R-:W-:Y:S01]  /*3bd0*/  FADD.FTZ R87, R122, -R87 ;  /* 0x800000577a577221 */ /* 0x000fe20000010000 */
[----:B------:R-:W-:-:S03]  /*3be0*/  FADD.FTZ R88, R129, -R86 ;  /* 0x8000005681587221 */ /* 0x000fc60000010000 */
        /* <DEDUP_REMOVED lines=8> */
[----:B------:R-:W-:Y:S01]  /*3c70*/  FMUL.FTZ R90, R90, UR14 ;  /* 0x0000000e5a5a7c20 */ /* 0x000fe20008410000 */
[----:B------:R-:W-:Y:S01]  /*3c80*/  FMUL.FTZ R91, R91, UR14 ;  /* 0x0000000e5b5b7c20 */ /* 0x000fe20008410000 */
[----:B------:R-:W-:Y:S01]  /*3c90*/  FMUL.FTZ R93, R93, UR14 ;  /* 0x0000000e5d5d7c20 */ /* 0x000fe20008410000 */
[----:B------:R-:W-:-:S02]  /*3ca0*/  FMUL.FTZ R95, R94, UR14 ;  /* 0x0000000e5e5f7c20 */ /* 0x000fc40008410000 */
[----:B------:R-:W-:Y:S02]  /*3cb0*/  FSEL R90, R90, RZ, P6 ;  /* 0x000000ff5a5a7208 */ /* 0x000fe40003000000 */
[----:B------:R-:W-:Y:S02]  /*3cc0*/  FSEL R91, R91, RZ, P5 ;  /* 0x000000ff5b5b7208 */ /* 0x000fe40002800000 */
[----:B------:R-:W-:Y:S02]  /*3cd0*/  FSEL R94, R93, RZ, P1 ;  /* 0x000000ff5d5e7208 */ /* 0x000fe40000800000 */
[----:B------:R-:W-:Y:S01]  /*3ce0*/  F2FP.F16.F32.PACK_AB R93, R91, R90 ;  /* 0x0000005a5b5d723e */ /* 0x000fe200000000ff */
[-CC-:B------:R-:W-:Y:S01]  /*3cf0*/  FFMA.FTZ R91, R141, R97.reuse, R98.reuse ;  /* 0x000000618d5b7223 */ /* 0x180fe20000010062 */
[----:B------:R-:W-:Y:S01]  /*3d00*/  FFMA.FTZ R90, R156, R97, R98 ;  /* 0x000000619c5a7223 */ /* 0x000fe20000010062 */
[----:B------:R-:W-:Y:S02]  /*3d10*/  LOP3.LUT P6, RZ, R109, 0xff00, RZ, 0xc0, !PT ;  /* 0x0000ff006dff7812 */ /* 0x000fe400078cc0ff */
[----:B------:R-:W-:Y:S01]  /*3d20*/  FADD.FTZ R91, R142, -R91 ;  /* 0x8000005b8e5b7221 */ /* 0x000fe20000010000 */
[----:B------:R-:W-:Y:S01]  /*3d30*/  FADD.FTZ R100, R155, -R90 ;  /* 0x8000005a9b647221 */ /* 0x000fe20000010000 */
[----:B------:R-:W-:-:S02]  /*3d40*/  FSEL R95, R95, RZ, P6 ;  /* 0x000000ff5f5f7208 */ /* 0x000fc40003000000 */
[C---:B------:R-:W-:Y:S01]  /*3d50*/  FFMA.FTZ R90, R123.reuse, R91, R6 ;  /* 0x0000005b7b5a7223 */ /* 0x040fe20000010006 */
[----:B------:R-:W-:Y:S01]  /*3d60*/  FFMA.FTZ R91, R123, R100, R7 ;  /* 0x000000647b5b7223 */ /* 0x000fe20000010007 */
[----:B------:R-:W-:Y:S02]  /*3d70*/  F2FP.F16.F32.PACK_AB R94, R95, R94 ;  /* 0x0000005e5f5e723e */ /* 0x000fe400000000ff */
[-C--:B------:R-:W-:Y:S01]  /*3d80*/  FMUL.FTZ R95, R90, R96.reuse ;  /* 0x000000605a5f7220 */ /* 0x080fe20000410000 */
[----:B------:R-:W-:Y:S01]  /*3d90*/  FMUL.FTZ R99, R91, R96 ;  /* 0x000000605b637220 */ /* 0x000fe20000410000 */
[----:B------:R-:W-:Y:S02]  /*3da0*/  ISETP.GE.U32.AND P1, PT, R108, RZ, PT ;  /* 0x000000ff6c00720c */ /* 0x000fe40003f26070 */
[----:B------:R-:W-:Y:S01]  /*3db0*/  FMUL.FTZ R95, R95, UR14 ;  /* 0x0000000e5f5f7c20 */ /* 0x000fe20008410000 */
[----:B------:R-:W-:Y:S01]  /*3dc0*/  FMUL.FTZ R99, R99, UR14 ;  /* 0x0000000e63637c20 */ /* 0x000fe20008410000 */
[----:B------:R-:W-:-:S02]  /*3dd0*/  LOP3.LUT P5, RZ, R109, 0xff0000, RZ, 0xc0, !PT ;  /* 0x00ff00006dff7812 */ /* 0x000fc400078ac0ff */
[----:B------:R-:W-:Y:S02]  /*3de0*/  ISETP.GE.U32.AND.EX P1, PT, R109, 0x1000000, PT, P1 ;  /* 0x010000006d00780c */ /* 0x000fe40003f26110 */
[----:B------:R-:W-:Y:S02]  /*3df0*/  FSEL R95, R95, RZ, P5 ;  /* 0x000000ff5f5f7208 */ /* 0x000fe40002800000 */
[----:B------:R-:W-:-:S04]  /*3e00*/  FSEL R100, R99, RZ, P1 ;  /* 0x000000ff63647208 */ /* 0x000fc80000800000 */
[----:B------:R-:W-:-:S07]  /*3e10*/  F2FP.F16.F32.PACK_AB R95, R100, R95 ;  /* 0x0000005f645f723e */ /* 0x000fce00000000ff */
.L_x_6705:
        /* <DEDUP_REMOVED lines=10> */
.L_x_6703:
[----:B------:R-:W-:Y:S05]  /*3ec0*/  BSYNC.RECONVERGENT B1 ;  /* 0x0000000000017941 */ /* 0x000fea0003800200 */
.L_x_6702:
        /* <DEDUP_REMOVED lines=18> */
[----:B------:R-:W-:-:S03]  /*3ff0*/  FMUL.FTZ R87, R85, R96 ;  /* 0x0000006055577220 */ /* 0x000fc60000410000 */
        /* <DEDUP_REMOVED lines=12> */
[----:B------:R-:W-:-:S03]  /*40c0*/  FFMA.FTZ R87, R123, R88, R71 ;  /* 0x000000587b577223 */ /* 0x000fc60000010047 */
[-C--:B------:R-:W-:Y:S01]  /*40d0*/  FMUL.FTZ R88, R86, R96.reuse ;  /* 0x0000006056587220 */ /* 0x080fe20000410000 */
[----:B------:R-:W-:-:S03]  /*40e0*/  FMUL.FTZ R91, R87, R96 ;  /* 0x00000060575b7220 */ /* 0x000fc60000410000 */
[----:B------:R-:W-:Y:S01]  /*40f0*/  FMUL.FTZ R90, R88, UR14 ;  /* 0x0000000e585a7c20 */ /* 0x000fe20008410000 */
[C---:B------:R-:W-:Y:S01]  /*4100*/  FFMA.FTZ R88, R123.reuse, R89, R72 ;  /* 0x000000597b587223 */ /* 0x040fe20000010048 */
[----:B------:R-:W-:Y:S01]  /*4110*/  FFMA.FTZ R89, R123, R94, R73 ;  /* 0x0000005e7b597223 */ /* 0x000fe20000010049 */
[----:B------:R-:W-:Y:S02]  /*4120*/  FMUL.FTZ R91, R91, UR14 ;  /* 0x0000000e5b5b7c20 */ /* 0x000fe40008410000 */
[-C--:B------:R-:W-:Y:S01]  /*4130*/  FMUL.FTZ R93, R88, R96.reuse ;  /* 0x00000060585d7220 */ /* 0x080fe20000410000 */
[----:B------:R-:W-:Y:S01]  /*4140*/  FSEL R90, R90, RZ, P6 ;  /* 0x000000ff5a5a7208 */ /* 0x000fe20003000000 */
[----:B------:R-:W-:Y:S01]  /*4150*/  FMUL.FTZ R94, R89, R96 ;  /* 0x00000060595e7220 */ /* 0x000fe20000410000 */
[----:B------:R-:W-:Y:S01]  /*4160*/  LOP3.LUT P6, RZ, R107, 0xff, RZ, 0xc0, !PT ;  /* 0x000000ff6bff7812 */ /* 0x000fe200078cc0ff */
[----:B------:R-:W-:Y:S01]  /*4170*/  FMUL.FTZ R93, R93, UR14 ;  /* 0x0000000e5d5d7c20 */ /* 0x000fe20008410000 */
[----:B------:R-:W-:Y:S01]  /*4180*/  FSEL R91, R91, RZ, P5 ;  /* 0x000000ff5b5b7208 */ /* 0x000fe20002800000 */
[----:B------:R-:W-:Y:S01]  /*4190*/  FMUL.FTZ R95, R94, UR14 ;  /* 0x0000000e5e5f7c20 */ /* 0x000fe20008410000 */
[----:B------:R-:W-:-:S02]  /*41a0*/  LOP3.LUT P5, RZ, R107, 0xff00, RZ, 0xc0, !PT ;  /* 0x0000ff006bff7812 */ /* 0x000fc400078ac0ff */
[----:B------:R-:W-:Y:S02]  /*41b0*/  FSEL R94, R93, RZ, P6 ;  /* 0x000000ff5d5e7208 */ /* 0x000fe40003000000 */
[----:B------:R-:W-:Y:S01]  /*41c0*/  F2FP.F16.F32.PACK_AB R93, R91, R90 ;  /* 0x0000005a5b5d723e */ /* 0x000fe200000000ff */
[-CC-:B------:R-:W-:Y:S01]  /*41d0*/  FFMA.FTZ R91, R145, R97.reuse, R98.reuse ;  /* 0x00000061915b7223 */ /* 0x180fe20000010062 */
[----:B------:R-:W-:Y:S01]  /*41e0*/  FFMA.FTZ R90, R158, R97, R98 ;  /* 0x000000619e5a7223 */ /* 0x000fe20000010062 */
[----:B------:R-:W-:Y:S02]  /*41f0*/  FSEL R95, R95, RZ, P5 ;  /* 0x000000ff5f5f7208 */ /* 0x000fe40002800000 */
[----:B------:R-:W-:Y:S01]  /*4200*/  FADD.FTZ R91, R146, -R91 ;  /* 0x8000005b925b7221 */ /* 0x000fe20000010000 */
[----:B------:R-:W-:Y:S01]  /*4210*/  FADD.FTZ R100, R157, -R90 ;  /* 0x8000005a9d647221 */ /* 0x000fe20000010000 */
[----:B------:R-:W-:Y:S02]  /*4220*/  F2FP.F16.F32.PACK_AB R94, R95, R94 ;  /* 0x0000005e5f5e723e */ /* 0x000fe400000000ff */
[C---:B------:R-:W-:Y:S01]  /*4230*/  FFMA.FTZ R90, R123.reuse, R91, R74 ;  /* 0x0000005b7b5a7223 */ /* 0x040fe2000001004a */
[----:B------:R-:W-:Y:S01]  /*4240*/  FFMA.FTZ R91, R123, R100, R75 ;  /* 0x000000647b5b7223 */ /* 0x000fe2000001004b */
[----:B------:R-:W-:-:S02]  /*4250*/  ISETP.GE.U32.AND P5, PT, R106, RZ, PT ;  /* 0x000000ff6a00720c */ /* 0x000fc40003fa6070 */
[-C--:B------:R-:W-:Y:S01]  /*4260*/  FMUL.FTZ R95, R90, R96.reuse ;  /* 0x000000605a5f7220 */ /* 0x080fe20000410000 */
[----:B------:R-:W-:Y:S01]  /*4270*/  FMUL.FTZ R99, R91, R96 ;  /* 0x000000605b637220 */ /* 0x000fe20000410000 */
[----:B------:R-:W-:Y:S02]  /*4280*/  LOP3.LUT P6, RZ, R107, 0xff0000, RZ, 0xc0, !PT ;  /* 0x00ff00006bff7812 */ /* 0x000fe400078cc0ff */
[----:B------:R-:W-:Y:S01]  /*4290*/  FMUL.FTZ R95, R95, UR14 ;  /* 0x0000000e5f5f7c20 */ /* 0x000fe20008410000 */
[----:B------:R-:W-:Y:S01]  /*42a0*/  FMUL.FTZ R99, R99, UR14 ;  /* 0x0000000e63637c20 */ /* 0x000fe20008410000 */
[----:B------:R-:W-:-:S03]  /*42b0*/  ISETP.GE.U32.AND.EX P5, PT, R107, 0x1000000, PT, P5 ;  /* 0x010000006b00780c */ /* 0x000fc60003fa6150 */
[----:B------:R-:W-:Y:S02]  /*42c0*/  FSEL R95, R95, RZ, P6 ;  /* 0x000000ff5f5f7208 */ /* 0x000fe40003000000 */
[----:B------:R-:W-:-:S04]  /*42d0*/  FSEL R100, R99, RZ, P5 ;  /* 0x000000ff63647208 */ /* 0x000fc80002800000 */
[----:B------:R-:W-:Y:S01]  /*42e0*/  F2FP.F16.F32.PACK_AB R95, R100, R95 ;  /* 0x0000005f645f723e */ /* 0x000fe200000000ff */
[----:B------:R-:W-:Y:S06]  /*42f0*/  BRA `(.L_x_6709) ;  /* 0x0000000000f47947 */ /* 0x000fec0003800000 */
.L_x_6708:
[-CC-:B0-----:R-:W-:Y:S01]  /*4300*/  FFMA.FTZ R93, R145, R97.reuse, R98.reuse ;  /* 0x00000061915d7223 */ /* 0x181fe20000010062 */
[----:B------:R-:W-:Y:S01]  /*4310*/  FFMA.FTZ R92, R158, R97, R98 ;  /* 0x000000619e5c7223 */ /* 0x000fe20000010062 */
[----:B------:R-:W-:Y:S02]  /*4320*/  ISETP.GE.U32.AND P5, PT, R106, RZ, PT ;  /* 0x000000ff6a00720c */ /* 0x000fe40003fa6070 */
[----:B------:R-:W-:Y:S01]  /*4330*/  FADD.FTZ R93, R146, -R93 ;  /* 0x8000005d925d7221 */ /* 0x000fe20000010000 */
[----:B------:R-:W-:Y:S01]  /*4340*/  FADD.FTZ R92, R157, -R92 ;  /* 0x8000005c9d5c7221 */ /* 0x000fe20000010000 */
[----:B------:R-:W-:Y:S02]  /*4350*/  LOP3.LUT P6, RZ, R107, 0xff0000, RZ, 0xc0, !PT ;  /* 0x00ff00006bff7812 */ /* 0x000fe400078cc0ff */
[C---:B------:R-:W-:Y:S01]  /*4360*/  FFMA.FTZ R93, R123.reuse, R93, R74 ;  /* 0x0000005d7b5d7223 */ /* 0x040fe2000001004a */
[----:B------:R-:W-:Y:S01]  /*4370*/  FFMA.FTZ R95, R123, R92, R75 ;  /* 0x0000005c7b5f7223 */ /* 0x000fe2000001004b */
[----:B------:R-:W-:-:S02]  /*4380*/  ISETP.GE.U32.AND.EX P5, PT, R107, 0x1000000, PT, P5 ;  /* 0x010000006b00780c */ /* 0x000fc40003fa6150 */
        /* <DEDUP_REMOVED lines=9> */
[-C--:B------:R-:W-:Y:S01]  /*4420*/  FFMA.FTZ R92, R144, R97.reuse, R98 ;  /* 0x00000061905c7223 */ /* 0x080fe20000010062 */
[----:B------:R-:W-:Y:S02]  /*4430*/  LOP3.LUT P6, RZ, R107, 0xff00, RZ, 0xc0, !PT ;  /* 0x0000ff006bff7812 */ /* 0x000fe400078cc0ff */
        /* <DEDUP_REMOVED lines=8> */
[-C--:B------:R-:W-:Y:S01]  /*44c0*/  FMUL.FTZ R94, R99, R96.reuse ;  /* 0x00000060635e7220 */ /* 0x080fe20000410000 */
[----:B------:R-:W-:Y:S01]  /*44d0*/  FMUL.FTZ R101, R101, R96 ;  /* 0x0000006065657220 */ /* 0x000fe20000410000 */
[C---:B------:R-:W-:Y:S01]  /*44e0*/  FFMA.FTZ R93, R123.reuse, R93, R70 ;  /* 0x0000005d7b5d7223 */ /* 0x040fe20000010046 */
[----:B------:R-:W-:Y:S01]  /*44f0*/  FFMA.FTZ R99, R123, R92, R71 ;  /* 0x0000005c7b637223 */ /* 0x000fe20000010047 */
[----:B------:R-:W-:Y:S01]  /*4500*/  FMUL.FTZ R94, R94, UR14 ;  /* 0x0000000e5e5e7c20 */ /* 0x000fe20008410000 */
[----:B------:R-:W-:Y:S01]  /*4510*/  FMUL.FTZ R101, R101, UR14 ;  /* 0x0000000e65657c20 */ /* 0x000fe20008410000 */
[-C--:B------:R-:W-:Y:S01]  /*4520*/  FMUL.FTZ R93, R93, R96.reuse ;  /* 0x000000605d5d7220 */ /* 0x080fe20000410000 */
[----:B------:R-:W-:-:S02]  /*4530*/  FMUL.FTZ R99, R99, R96 ;  /* 0x0000006063637220 */ /* 0x000fc40000410000 */
[----:B------:R-:W-:Y:S01]  /*4540*/  FSEL R94, R94, RZ, P5 ;  /* 0x000000ff5e5e7208 */ /* 0x000fe20002800000 */
        /* <DEDUP_REMOVED lines=10> */
[----:B------:R-:W-:Y:S01]  /*45f0*/  FFMA.FTZ R92, R120, R97, R98 ;  /* 0x00000061785c7223 */ /* 0x000fe20000010062 */
[----:B------:R-:W-:Y:S01]  /*4600*/  FADD.FTZ R99, R116, -R99 ;  /* 0x8000006374637221 */ /* 0x000fe20000010000 */
[C---:B------:R-:W-:Y:S02]  /*4610*/  LOP3.LUT P6, RZ, R106.reuse, 0xff00, RZ, 0xc0, !PT ;  /* 0x0000ff006aff7812 */ /* 0x040fe400078cc0ff */
[----:B------:R-:W-:Y:S01]  /*4620*/  FADD.FTZ R92, R119, -R92 ;  /* 0x8000005c775c7221 */ /* 0x000fe20000010000 */
[C---:B------:R-:W-:Y:S01]  /*4630*/  FFMA.FTZ R99, R123.reuse, R99, R68 ;  /* 0x000000637b637223 */ /* 0x040fe20000010044 */
[----:B------:R-:W-:Y:S02]  /*4640*/  LOP3.LUT P5, RZ, R106, 0xff, RZ, 0xc0, !PT ;  /* 0x000000ff6aff7812 */ /* 0x000fe400078ac0ff */
[----:B------:R-:W-:Y:S01]  /*4650*/  FFMA.FTZ R101, R123, R92, R69 ;  /* 0x0000005c7b657223 */ /* 0x000fe20000010045 */
[----:B------:R-:W-:-:S03]  /*4660*/  FMUL.FTZ R99, R99, R96 ;  /* 0x0000006063637220 */ /* 0x000fc60000410000 */
[----:B------:R-:W-:Y:S01]  /*4670*/  FMUL.FTZ R101, R101, R96 ;  /* 0x0000006065657220 */ /* 0x000fe20000410000 */
[----:B------:R-:W-:-:S03]  /*4680*/  FMUL.FTZ R99, R99, UR14 ;  /* 0x0000000e63637c20 */ /* 0x000fc60008410000 */
[----:B------:R-:W-:Y:S02]  /*4690*/  FMUL.FTZ R101, R101, UR14 ;  /* 0x0000000e65657c20 */ /* 0x000fe40008410000 */
[----:B------:R-:W-:-:S03]  /*46a0*/  FSEL R92, R99, RZ, P5 ;  /* 0x000000ff635c7208 */ /* 0x000fc60002800000 */
[----:B------:R-:W-:-:S04]  /*46b0*/  FSEL R101, R101, RZ, P6 ;  /* 0x000000ff65657208 */ /* 0x000fc80003000000 */
[----:B------:R-:W-:-:S07]  /*46c0*/  F2FP.F16.F32.PACK_AB R92, R101, R92 ;  /* 0x0000005c655c723e */ /* 0x000fce00000000ff */
.L_x_6709:
        /* <DEDUP_REMOVED lines=8> */
.L_x_6707:
[----:B------:R-:W-:Y:S05]  /*4750*/  BSYNC.RECONVERGENT B1 ;  /* 0x0000000000017941 */ /* 0x000fea0003800200 */
.L_x_6706:
        /* <DEDUP_REMOVED lines=13> */
[C---:B------:R-:W-:Y:S01]  /*4830*/  FFMA.FTZ R84, R123.reuse, R85, R76 ;  /* 0x000000557b547223 */ /* 0x040fe2000001004c */
[----:B------:R-:W-:Y:S01]  /*4840*/  FFMA.FTZ R85, R123, R86, R77 ;  /* 0x000000567b557223 */ /* 0x000fe2000001004d */
[----:B------:R-:W-:Y:S01]  /*4850*/  FADD.FTZ R88, R151, -R88 ;  /* 0x8000005897587221 */ /* 0x000fe20000010000 */
[C---:B------:R-:W-:Y:S01]  /*4860*/  FFMA.FTZ R91, R123.reuse, R92, R83 ;  /* 0x0000005c7b5b7223 */ /* 0x040fe20000010053 */
[----:B------:R-:W-:Y:S01]  /*4870*/  FFMA.FTZ R86, R123, R87, R78 ;  /* 0x000000577b567223 */ /* 0x000fe2000001004e */
[-C--:B------:R-:W-:Y:S01]  /*4880*/  FMUL.FTZ R92, R84, R96.reuse ;  /* 0x00000060545c7220 */ /* 0x080fe20000410000 */
[----:B------:R-:W-:Y:S01]  /*4890*/  FMUL.FTZ R93, R85, R96 ;  /* 0x00000060555d7220 */ /* 0x000fe20000410000 */
[----:B------:R-:W-:Y:S01]  /*48a0*/  FFMA.FTZ R87, R123, R88, R79 ;  /* 0x000000587b577223 */ /* 0x000fe2000001004f */
[----:B------:R-:W-:Y:S01]  /*48b0*/  LOP3.LUT P6, RZ, R104, 0xff, RZ, 0xc0, !PT ;  /* 0x000000ff68ff7812 */ /* 0x000fe200078cc0ff */
[----:B------:R-:W-:Y:S01]  /*48c0*/  FMUL.FTZ R92, R92, UR14 ;  /* 0x0000000e5c5c7c20 */ /* 0x000fe20008410000 */
[----:B------:R-:W-:Y:S01]  /*48d0*/  FMUL.FTZ R93, R93, UR14 ;  /* 0x0000000e5d5d7c20 */ /* 0x000fe20008410000 */
[----:B------:R-:W-:Y:S01]  /*48e0*/  LOP3.LUT P5, RZ, R104, 0xff00, RZ, 0xc0, !PT ;  /* 0x0000ff0068ff7812 */ /* 0x000fe200078ac0ff */
[-C--:B------:R-:W-:Y:S01]  /*48f0*/  FMUL.FTZ R94, R86, R96.reuse ;  /* 0x00000060565e7220 */ /* 0x080fe20000410000 */
[----:B------:R-:W-:Y:S01]  /*4900*/  FMUL.FTZ R95, R87, R96 ;  /* 0x00000060575f7220 */ /* 0x000fe20000410000 */
[-CC-:B------:R-:W-:Y:S01]  /*4910*/  FFMA.FTZ R89, R153, R97.reuse, R98.reuse ;  /* 0x0000006199597223 */ /* 0x180fe20000010062 */
[----:B------:R-:W-:Y:S01]  /*4920*/  FSEL R92, R92, RZ, P6 ;  /* 0x000000ff5c5c7208 */ /* 0x000fe20003000000 */
[----:B------:R-:W-:Y:S01]  /*4930*/  FMUL.FTZ R94, R94, UR14 ;  /* 0x0000000e5e5e7c20 */ /* 0x000fe20008410000 */
[----:B------:R-:W-:Y:S01]  /*4940*/  FMUL.FTZ R95, R95, UR14 ;  /* 0x0000000e5f5f7c20 */ /* 0x000fe20008410000 */
[----:B------:R-:W-:Y:S01]  /*4950*/  FSEL R93, R93, RZ, P5 ;  /* 0x000000ff5d5d7208 */ /* 0x000fe20002800000 */
[----:B------:R-:W-:Y:S01]  /*4960*/  FADD.FTZ R89, R154, -R89 ;  /* 0x800000599a597221 */ /* 0x000fe20000010000 */
[----:B------:R-:W-:Y:S01]  /*4970*/  LOP3.LUT P6, RZ, R104, 0xff0000, RZ, 0xc0, !PT ;  /* 0x00ff000068ff7812 */ /* 0x000fe200078cc0ff */
[----:B------:R-:W-:Y:S01]  /*4980*/  FFMA.FTZ R90, R160, R97, R98 ;  /* 0x00000061a05a7223 */ /* 0x000fe20000010062 */
[----:B------:R-:W-:Y:S01]  /*4990*/  LOP3.LUT P5, RZ, R104, 0xff000000, RZ, 0xc0, !PT ;  /* 0xff00000068ff7812 */ /* 0x000fe200078ac0ff */
[----:B------:R-:W-:Y:S01]  /*49a0*/  FFMA.FTZ R88, R123, R89, R80 ;  /* 0x000000597b587223 */ /* 0x000fe20000010050 */
[----:B------:R-:W-:Y:S01]  /*49b0*/  FSEL R94, R94, RZ, P6 ;  /* 0x000000ff5e5e7208 */ /* 0x000fe20003000000 */
[----:B------:R-:W-:Y:S01]  /*49c0*/  FADD.FTZ R90, R159, -R90 ;  /* 0x8000005a9f5a7221 */ /* 0x000fe20000010000 */
[----:B------:R-:W-:Y:S01]  /*49d0*/  FSEL R95, R95, RZ, P5 ;  /* 0x000000ff5f5f7208 */ /* 0x000fe20002800000 */
[----:B------:R-:W-:Y:S01]  /*49e0*/  FFMA.FTZ R97, R161, R97, R98 ;  /* 0x00000061a1617223 */ /* 0x000fe20000010062 */
[----:B------:R-:W-:Y:S01]  /*49f0*/  F2FP.F16.F32.PACK_AB R92, R93, R92 ;  /* 0x0000005c5d5c723e */ /* 0x000fe200000000ff */
[----:B------:R-:W-:Y:S01]  /*4a00*/  FFMA.FTZ R89, R123, R90, R81 ;  /* 0x0000005a7b597223 */ /* 0x000fe20000010051 */
[----:B------:R-:W-:Y:S01]  /*4a10*/  F2FP.F16.F32.PACK_AB R93, R95, R94 ;  /* 0x0000005e5f5d723e */ /* 0x000fe200000000ff */
[-C--:B------:R-:W-:Y:S01]  /*4a20*/  FMUL.FTZ R94, R88, R96.reuse ;  /* 0x00000060585e7220 */ /* 0x080fe20000410000 */
[----:B------:R-:W-:Y:S01]  /*4a30*/  FADD.FTZ R97, R162, -R97 ;  /* 0x80000061a2617221 */ /* 0x000fe20000010000 */
[----:B------:R-:W-:Y:S01]  /*4a40*/  LOP3.LUT P6, RZ, R105, 0xff, RZ, 0xc0, !PT ;  /* 0x000000ff69ff7812 */ /* 0x000fe200078cc0ff */
[-C--:B------:R-:W-:Y:S01]  /*4a50*/  FMUL.FTZ R95, R89, R96.reuse ;  /* 0x00000060595f7220 */ /* 0x080fe20000410000 */
[----:B------:R-:W-:Y:S01]  /*4a60*/  FMUL.FTZ R94, R94, UR14 ;  /* 0x0000000e5e5e7c20 */ /* 0x000fe20008410000 */
[----:B------:R-:W-:Y:S01]  /*4a70*/  FFMA.FTZ R90, R123, R97, R82 ;  /* 0x000000617b5a7223 */ /* 0x000fe20000010052 */
[-C--:B------:R-:W-:Y:S01]  /*4a80*/  FMUL.FTZ R97, R91, R96.reuse ;  /* 0x000000605b617220 */ /* 0x080fe20000410000 */
[----:B------:R-:W-:Y:S01]  /*4a90*/  FMUL.FTZ R95, R95, UR14 ;  /* 0x0000000e5f5f7c20 */ /* 0x000fe20008410000 */
[----:B------:R-:W-:Y:S01]  /*4aa0*/  ISETP.GE.U32.AND P5, PT, R104, RZ, PT ;  /* 0x000000ff6800720c */ /* 0x000fe20003fa6070 */
[----:B------:R-:W-:Y:S01]  /*4ab0*/  FMUL.FTZ R96, R90, R96 ;  /* 0x000000605a607220 */ /* 0x000fe20000410000 */
[----:B------:R-:W-:Y:S01]  /*4ac0*/  FSEL R94, R94, RZ, P6 ;  /* 0x000000ff5e5e7208 */ /* 0x000fe20003000000 */
[----:B------:R-:W-:Y:S01]  /*4ad0*/  FMUL.FTZ R97, R97, UR14 ;  /* 0x0000000e61617c20 */ /* 0x000fe20008410000 */
[C---:B------:R-:W-:Y:S01]  /*4ae0*/  LOP3.LUT P6, RZ, R105.reuse, 0xff00, RZ, 0xc0, !PT ;  /* 0x0000ff0069ff7812 */ /* 0x040fe200078cc0ff */
[----:B------:R-:W-:Y:S01]  /*4af0*/  FMUL.FTZ R96, R96, UR14 ;  /* 0x0000000e60607c20 */ /* 0x000fe20008410000 */
[----:B------:R-:W-:-:S02]  /*4b00*/  ISETP.GE.U32.AND.EX P5, PT, R105, 0x1000000, PT, P5 ;  /* 0x010000006900780c */ /* 0x000fc40003fa6150 */
[----:B------:R-:W-:Y:S02]  /*4b10*/  FSEL R95, R95, RZ, P6 ;  /* 0x000000ff5f5f7208 */ /* 0x000fe40003000000 */
[----:B------:R-:W-:Y:S02]  /*4b20*/  LOP3.LUT P6, RZ, R105, 0xff0000, RZ, 0xc0, !PT ;  /* 0x00ff000069ff7812 */ /* 0x000fe400078cc0ff */
[----:B------:R-:W-:Y:S02]  /*4b30*/  FSEL R97, R97, RZ, P5 ;  /* 0x000000ff61617208 */ /* 0x000fe40002800000 */
[----:B------:R-:W-:Y:S02]  /*4b40*/  FSEL R96, R96, RZ, P6 ;  /* 0x000000ff60607208 */ /* 0x000fe40003000000 */
[----:B------:R-:W-:Y:S02]  /*4b50*/  F2FP.F16.F32.PACK_AB R94, R95, R94 ;  /* 0x0000005e5f5e723e */ /* 0x000fe400000000ff */
[----:B------:R-:W-:Y:S01]  /*4b60*/  F2FP.F16.F32.PACK_AB R95, R97, R96 ;  /* 0x00000060615f723e */ /* 0x000fe200000000ff */
[----:B------:R-:W-:Y:S06]  /*4b70*/  BRA `(.L_x_6711) ;  /* 0x0000000000f47947 */ /* 0x000fec0003800000 */
.L_x_6710:
        /* <DEDUP_REMOVED lines=10> */
[C---:B------:R-:W-:Y:S01]  /*4c20*/  FFMA.FTZ R167, R123.reuse, R102, R83 ;  /* 0x000000667ba77223 */ /* 0x040fe20000010053 */
[----:B------:R-:W-:Y:S01]  /*4c30*/  FFMA.FTZ R165, R123, R99, R82 ;  /* 0x000000637ba57223 */ /* 0x000fe20000010052 */
        /* <DEDUP_REMOVED lines=8> */
[C---:B------:R-:W-:Y:S01]  /*4cc0*/  FFMA.FTZ R101, R123.reuse, R95, R80 ;  /* 0x0000005f7b657223 */ /* 0x040fe20000010050 */
[C---:B------:R-:W-:Y:S01]  /*4cd0*/  FFMA.FTZ R103, R123.reuse, R100, R81 ;  /* 0x000000647b677223 */ /* 0x040fe20000010051 */
[----:B------:R-:W-:Y:S01]  /*4ce0*/  ISETP.GE.U32.AND P5, PT, R104, RZ, PT ;  /* 0x000000ff6800720c */ /* 0x000fe20003fa6070 */
[C---:B------:R-:W-:Y:S01]  /*4cf0*/  FFMA.FTZ R95, R123.reuse, R93, R78 ;  /* 0x0000005d7b5f7223 */ /* 0x040fe2000001004e */
[C---:B------:R-:W-:Y:S01]  /*4d00*/  FFMA.FTZ R99, R123.reuse, R94, R79 ;  /* 0x0000005e7b637223 */ /* 0x040fe2000001004f */
[C---:B------:R-:W-:Y:S01]  /*4d10*/  FFMA.FTZ R93, R123.reuse, R92, R77 ;  /* 0x0000005c7b5d7223 */ /* 0x040fe2000001004d */
[----:B------:R-:W-:Y:S01]  /*4d20*/  FFMA.FTZ R97, R123, R97, R76 ;  /* 0x000000617b617223 */ /* 0x000fe2000001004c */
        /* <DEDUP_REMOVED lines=34> */
.L_x_6711:
[----:B------:R-:W0:Y:S08]  /*4f50*/  @P1 LDC.64 R96, c[0x0][0x478] ;  /* 0x00011e00ff601b82 */ /* 0x000e300000000a00 */
[----:B------:R-:W1:Y:S01]  /*4f60*/  LDC.64 R98, c[0x0][0x468] ;  /* 0x00011a00ff627b82 */ /* 0x000e620000000a00 */
[----:B0-----:R-:W-:-:S05]  /*4f70*/  @P1 IMAD.WIDE.U32 R96, R112, 0x20, R96 ;  /* 0x0000002070601825 */ /* 0x001fca00078e0060 */
[----:B------:R3:W-:Y:S01]  /*4f80*/  @P1 STG.E.128 desc[UR6][R96.64], R84 ;  /* 0x0000005460001986 */ /* 0x0007e2000c101d06 */
[----:B-1----:R-:W-:-:S03]  /*4f90*/  IMAD.WIDE.U32 R98, R112, 0x10, R98 ;  /* 0x0000001070627825 */ /* 0x002fc600078e0062 */
[----:B------:R3:W-:Y:S04]  /*4fa0*/  @P1 STG.E.128 desc[UR6][R96.64+0x10], R88 ;  /* 0x0000105860001986 */ /* 0x0007e8000c101d06 */
[----:B------:R3:W-:Y:S02]  /*4fb0*/  STG.E.128 desc[UR6][R98.64], R92 ;  /* 0x0000005c62007986 */ /* 0x0007e4000c101d06 */
.L_x_6699:
[----:B------:R-:W-:Y:S05]  /*4fc0*/  BSYNC.RECONVERGENT B0 ;  /* 0x0000000000007941 */ /* 0x000fea0003800200 */
.L_x_6689:
[----:B0-234-:R-:W0:Y:S01]  /*4fd0*/  LDC.64 R92, c[0x0][0x380] ;  /* 0x0000e000ff5c7b82 */ /* 0x01de220000000a00 */
[----:B------:R-:W-:Y:S01]  /*4fe0*/  UPLOP3.LUT UP1, UPT, UPT, UPT, UP1, 0x40, 0x4 ;  /* 0x000000000004789c */ /* 0x000fe20003f2e810 */
[----:B0-----:R-:W-:-:S04]  /*4ff0*/  IADD3 R111, PT, PT, R111, R92, RZ ;  /* 0x0000005c6f6f7210 */ /* 0x001fc80007ffe0ff */
[----:B------:R-:W-:-:S13]  /*5000*/  ISETP.GE.AND P1, PT, R111, R93, PT ;  /* 0x0000005d6f00720c */ /* 0x000fda0003f26270 */
[----:B------:R-:W-:Y:S05]  /*5010*/  @!P1 BRA `(.L_x_6712) ;  /* 0xffffffb400509947 */ /* 0x000fea000383ffff */
.L_x_6680:
        /* <DEDUP_REMOVED lines=31> */
.L_x_6713:
        /* <DEDUP_REMOVED lines=15> */
.L_x_10782:


//--------------------- .text._ZN10layer_norm13ln_bwd_kernelINS_13Kernel_traitsI6__halfS2_fS2_fjLj6144ELj1ELj1ELj8ELj16ENS_18Kernel_traits_baseILj6144ES2_S2_fS2_fjLj256EEEEELb1ELb0ELb0ELb1EEEvNS_9BwdParamsE --------------------------
	.section	.text._ZN10layer_norm13ln_bwd_kernelINS_13Kernel_traitsI6__halfS2_fS2_fjLj6144ELj1ELj1ELj8ELj16ENS_18Kernel_traits_baseILj6144ES2_S2_fS2_fjLj256EEEEELb1ELb0ELb0ELb1EEEvNS_9BwdParamsE,"ax",@progbits
	.align	128
        .global         _ZN10layer_norm13ln_bwd_kernelINS_13Kernel_traitsI6__halfS2_fS2_fjLj6144ELj1ELj1ELj8ELj16ENS_18Kernel_traits_baseILj6144ES2_S2_fS2_fjLj256EEEEELb1ELb0ELb0ELb1EEEvNS_9BwdParamsE
        .type           _ZN10layer_norm13ln_bwd_kernelINS_13Kernel_traitsI6__halfS2_fS2_fjLj6144ELj1ELj1ELj8ELj16ENS_18Kernel_traits_baseILj6144ES2_S2_fS2_fjLj256EEEEELb1ELb0ELb0ELb1EEEvNS_9BwdParamsE,@function
        .size           _ZN10layer_norm13ln_bwd_kernelINS_13Kernel_traitsI6__halfS2_fS2_fjLj6144ELj1ELj1ELj8ELj16ENS_18Kernel_traits_baseILj6144ES2_S2_fS2_fjLj256EEEEELb1ELb0ELb0ELb1EEEvNS_9BwdParamsE,(.L_x_10783 - _ZN10layer_norm13ln_bwd_kernelINS_13Kernel_traitsI6__halfS2_fS2_fjLj6144ELj1ELj1ELj8ELj16ENS_18Kernel_traits_baseILj6144ES2_S2_fS2_fjLj256EEEEELb1ELb0ELb0ELb1EEEvNS_9BwdParamsE)
        .other          _ZN10layer_norm13ln_bwd_kernelINS_13Kernel_traitsI6__halfS2_fS2_fjLj6144ELj1ELj1ELj8ELj16ENS_18Kernel_traits_baseILj6144ES2_S2_fS2_fjLj256EEEEELb1ELb0ELb0ELb1EEEvNS_9BwdParamsE,@"STO_CUDA_ENTRY STV_DEFAULT"
_ZN10layer_norm13ln_bwd_kernelINS_13Kernel_traitsI6__halfS2_fS2_fjLj6144ELj1ELj1ELj8ELj16ENS_18Kernel_traits_baseILj6144ES2_S2_fS2_fjLj256EEEEELb1ELb0ELb0ELb1EEEvNS_9BwdParamsE:
.text._ZN10layer_norm13ln_bwd_kernelINS_13Kernel_traitsI6__halfS2_fS2_fjLj6144ELj1ELj1ELj8ELj16ENS_18Kernel_traits_baseILj6144ES2_S2_fS2_fjLj256EEEEELb1ELb0ELb0ELb1EEEvNS_9BwdParamsE:
        /* <DEDUP_REMOVED lines=61> */
[----:B------:R-:W2:Y:S01]  /*03d0*/  LDG.E.128 R4, desc[UR6][R146.64+0x2000] ;  /* 0x0020000692047981 */ /* 0x000ea2000c1e1d00 */
[----:B------:R-:W-:-:S02]  /*03e0*/  CS2R R82, SRZ ;  /* 0x0000000000527805 */ /* 0x000fc4000001ff00 */
[----:B------:R-:W-:Y:S02]  /*03f0*/  CS2R R80, SRZ ;  /* 0x0000000000507805 */ /* 0x000fe4000001ff00 */
[----:B------:R-:W-:Y:S02]  /*0400*/  CS2R R78, SRZ ;  /* 0x00000000004e7805 */ /* 0x000fe4000001ff00 */
[----:B------:R-:W-:Y:S02]  /*0410*/  CS2R R76, SRZ ;  /* 0x00000000004c7805 */ /* 0x000fe4000001ff00 */
[----:B------:R-:W-:Y:S02]  /*0420*/  CS2R R74, SRZ ;  /* 0x00000000004a7805 */ /* 0x000fe4000001ff00 */
[----:B------:R-:W-:Y:S01]  /*0430*/  MOV R72, RZ ;  /* 0x000000ff00487202 */ /* 0x000fe20000000f00 */
[----:B------:R-:W0:Y:S01]  /*0440*/  LDCU.64 UR14, c[0x0][0x478] ;  /* 0x00008f00ff0e77ac */ /* 0x000e220008000a00 */
[----:B------:R-:W0:Y:S01]  /*0450*/  LDCU.64 UR10, c[0x0][0x438] ;  /* 0x00008700ff0a77ac */ /* 0x000e220008000a00 */
        /* <DEDUP_REMOVED lines=18> */
[--C-:B--2---:R-:W-:Y:S02]  /*0580*/  HADD2.F32 R129, -RZ, R4.reuse.H0_H0 ;  /* 0x20000004ff817230 */ /* 0x104fe40000004100 */
[----:B------:R-:W-:-:S02]  /*0590*/  HADD2.F32 R128, -RZ, R4.H1_H1 ;  /* 0x30000004ff807230 */ /* 0x000fc40000004100 */
[--C-:B------:R-:W-:Y:S02]  /*05a0*/  HADD2.F32 R127, -RZ, R5.reuse.H0_H0 ;  /* 0x20000005ff7f7230 */ /* 0x100fe40000004100 */
[----:B------:R-:W-:Y:S02]  /*05b0*/  HADD2.F32 R126, -RZ, R5.H1_H1 ;  /* 0x30000005ff7e7230 */ /* 0x000fe40000004100 */
[--C-:B------:R-:W-:Y:S02]  /*05c0*/  HADD2.F32 R125, -RZ, R6.reuse.H0_H0 ;  /* 0x20000006ff7d7230 */ /* 0x100fe40000004100 */
[----:B------:R-:W-:Y:S02]  /*05d0*/  HADD2.F32 R124, -RZ, R6.H1_H1 ;  /* 0x30000006ff7c7230 */ /* 0x000fe40000004100 */
[--C-:B------:R-:W-:Y:S02]  /*05e0*/  HADD2.F32 R123, -RZ, R7.reuse.H0_H0 ;  /* 0x20000007ff7b7230 */ /* 0x100fe40000004100 */
[----:B0--3--:R-:W-:-:S07]  /*05f0*/  HADD2.F32 R122, -RZ, R7.H1_H1 ;  /* 0x30000007ff7a7230 */ /* 0x009fce0000004100 */
.L_x_6729:
        /* <DEDUP_REMOVED lines=13> */
[C---:B------:R-:W-:Y:S02]  /*06d0*/  IADD3 R147, PT, PT, R149.reuse, 0x100, RZ ;  /* 0x0000010095937810 */ /* 0x040fe40007ffe0ff */
[C---:B------:R-:W-:Y:S01]  /*06e0*/  IADD3 R73, PT, PT, R149.reuse, 0x200, RZ ;  /* 0x0000020095497810 */ /* 0x040fe20007ffe0ff */
[----:B---3--:R-:W-:Y:S01]  /*06f0*/  IMAD.WIDE.U32 R60, R149, 0x10, R46 ;  /* 0x00000010953c7825 */ /* 0x008fe200078e002e */
[----:B------:R-:W3:Y:S03]  /*0700*/  LDG.E.128 R64, desc[UR6][R44.64+0x10] ;  /* 0x000010062c407981 */ /* 0x000ee6000c1e1d00 */
[----:B------:R-:W-:-:S02]  /*0710*/  IMAD.WIDE.U32 R150, R147, 0x20, R152 ;  /* 0x0000002093967825 */ /* 0x000fc400078e0098 */
[----:B------:R-:W3:Y:S02]  /*0720*/  LDG.E.128 R60, desc[UR6][R60.64] ;  /* 0x000000063c3c7981 */ /* 0x000ee4000c1e1d00 */
[----:B------:R-:W-:Y:S02]  /*0730*/  IMAD.WIDE.U32 R152, R73, 0x20, R152 ;  /* 0x0000002049987825 */ /* 0x000fe400078e0098 */
[----:B------:R-:W3:Y:S04]  /*0740*/  LDG.E.128 R68, desc[UR6][R150.64] ;  /* 0x0000000696447981 */ /* 0x000ee8000c1e1d00 */
[----:B------:R-:W3:Y:S01]  /*0750*/  LDG.E.128 R36, desc[UR6][R152.64] ;  /* 0x0000000698247981 */ /* 0x000ee2000c1e1d00 */
[----:B0-----:R-:W-:-:S03]  /*0760*/  IMAD.WIDE R2, R121, 0x4, R2 ;  /* 0x0000000479027825 */ /* 0x001fc600078e0202 */
[----:B------:R-:W3:Y:S04]  /*0770*/  LDG.E.128 R52, desc[UR6][R150.64+0x10] ;  /* 0x0000100696347981 */ /* 0x000ee8000c1e1d00 */
[----:B------:R-:W3:Y:S04]  /*0780*/  LDG.E.128 R40, desc[UR6][R152.64+0x10] ;  /* 0x0000100698287981 */ /* 0x000ee8000c1e1d00 */
[----:B------:R0:W3:Y:S01]  /*0790*/  LDG.E R148, desc[UR6][R2.64] ;  /* 0x0000000602947981 */ /* 0x0000e2000c1e1900 */
[----:B------:R-:W-:-:S04]  /*07a0*/  IMAD.WIDE.U32 R48, R147, 0x10, R46 ;  /* 0x0000001093307825 */ /* 0x000fc800078e002e */
[----:B------:R-:W-:Y:S02]  /*07b0*/  IMAD.WIDE.U32 R46, R73, 0x10, R46 ;  /* 0x00000010492e7825 */ /* 0x000fe400078e002e */
[----:B------:R-:W3:Y:S01]  /*07c0*/  LDG.E.128 R48, desc[UR6][R48.64] ;  /* 0x0000000630307981 */ /* 0x000ee2000c1e1d00 */
[----:B------:R-:W-:Y:S02]  /*07d0*/  ISETP.NE.AND P5, PT, RZ, UR8, PT ;  /* 0x00000008ff007c0c */ /* 0x000fe4000bfa5270 */
[----:B------:R-:W-:Y:S01]  /*07e0*/  ISETP.NE.U32.AND P2, PT, RZ, UR10, PT ;  /* 0x0000000aff007c0c */ /* 0x000fe2000bf45070 */
[----:B------:R-:W3:Y:S01]  /*07f0*/  LDG.E.128 R44, desc[UR6][R46.64] ;  /* 0x000000062e2c7981 */ /* 0x000ee2000c1e1d00 */
[----:B------:R-:W-:Y:S01]  /*0800*/  LOP3.LUT P4, RZ, R146, 0x1f, RZ, 0xc0, !PT ;  /* 0x0000001f92ff7812 */ /* 0x000fe2000788c0ff */
[----:B0-----:R-:W0:Y:S01]  /*0810*/  LDC.64 R2, c[0x0][0x3b0] ;  /* 0x0000ec00ff027b82 */ /* 0x001e220000000a00 */
[----:B------:R-:W-:Y:S02]  /*0820*/  ISETP.NE.AND.EX P2, PT, RZ, UR11, PT, P2 ;  /* 0x0000000bff007c0c */ /* 0x000fe4000bf45320 */
[----:B----4-:R-:W-:-:S05]  /*0830*/  FSEL R0, R0, RZ, !P5 ;  /* 0x000000ff00007208 */ /* 0x010fca0006800000 */
[C---:B--2---:R-:W-:Y:S01]  /*0840*/  FADD.FTZ R187, -R0.reuse, R58 ;  /* 0x0000003a00bb7221 */ /* 0x044fe20000010100 */
[C---:B------:R-:W-:Y:S02]  /*0850*/  FADD.FTZ R193, -R0.reuse, R59 ;  /* 0x0000003b00c17221 */ /* 0x040fe40000010100 */
[----:B------:R-:W1:Y:S01]  /*0860*/  @P1 LDC.64 R58, c[0x0][0x3e0] ;  /* 0x0000f800ff3a1b82 */ /* 0x000e620000000a00 */
[C---:B------:R-:W-:Y:S01]  /*0870*/  FADD.FTZ R175, -R0.reuse, R56 ;  /* 0x0000003800af7221 */ /* 0x040fe20000010100 */
[C---:B------:R-:W-:Y:S01]  /*0880*/  FADD.FTZ R185, -R0.reuse, R57 ;  /* 0x0000003900b97221 */ /* 0x040fe20000010100 */
[--C-:B---3--:R-:W-:Y:S02]  /*0890*/  HADD2.F32 R154, -RZ, R60.reuse.H0_H0 ;  /* 0x2000003cff9a7230 */ /* 0x108fe40000004100 */
        /* <DEDUP_REMOVED lines=14> */
[----:B-1----:R-:W-:-:S04]  /*0980*/  @P1 IMAD.WIDE R36, R121, 0x2, R58 ;  /* 0x0000000279241825 */ /* 0x002fc800078e023a */
        /* <DEDUP_REMOVED lines=9> */
[--C-:B------:R-:W-:Y:S01]  /*0a20*/  HADD2.F32 R152, -RZ, R61.reuse.H0_H0 ;  /* 0x2000003dff987230 */ /* 0x100fe20000004100 */
[----:B------:R1:W2:Y:S01]  /*0a30*/  @P1 LDG.E.U16 R174, desc[UR6][R36.64] ;  /* 0x0000000624ae1981 */ /* 0x0002a2000c1e1500 */
[----:B------:R-:W-:Y:S01]  /*0a40*/  FMUL.FTZ R180, R144, R153 ;  /* 0x0000009990b47220 */ /* 0x000fe20000410000 */
[----:B------:R-:W-:Y:S01]  /*0a50*/  FMUL.FTZ R185, R148, R185 ;  /* 0x000000b994b97220 */ /* 0x000fe20000410000 */
[----:B------:R-:W-:-:S02]  /*0a60*/  HADD2.F32 R151, -RZ, R61.H1_H1 ;  /* 0x3000003dff977230 */ /* 0x000fc40000004100 */
[----:B------:R-:W-:Y:S01]  /*0a70*/  FMUL.FTZ R182, R143, R152 ;  /* 0x000000988fb67220 */ /* 0x000fe20000410000 */
[C---:B------:R-:W-:Y:S01]  /*0a80*/  FMUL.FTZ R187, R148.reuse, R187 ;  /* 0x000000bb94bb7220 */ /* 0x040fe20000410000 */
[----:B------:R-:W-:Y:S02]  /*0a90*/  HADD2.F32 R150, -RZ, R62.H0_H0 ;  /* 0x2000003eff967230 */ /* 0x000fe40000004100 */
[----:B------:R-:W-:Y:S01]  /*0aa0*/  FMUL.FTZ R193, R148, R193 ;  /* 0x000000c194c17220 */ /* 0x000fe20000410000 */
[----:B------:R-:W-:Y:S01]  /*0ab0*/  HADD2.F32 R168, -RZ, R45.H0_H0 ;  /* 0x2000002dffa87230 */ /* 0x000fe20000004100 */
[----:B------:R-:W3:Y:S01]  /*0ac0*/  @P2 LDC.64 R56, c[0x0][0x438] ;  /* 0x00010e00ff382b82 */ /* 0x000ee20000000a00 */
[----:B-1----:R-:W-:Y:S01]  /*0ad0*/  FADD.FTZ R37, RZ, R183 ;  /* 0x000000b7ff257221 */ /* 0x002fe20000010000 */
[----:B------:R-:W-:-:S03]  /*0ae0*/  FFMA.FTZ R36, R0, R183, RZ ;  /* 0x000000b700247223 */ /* 0x000fc600000100ff */
[----:B------:R-:W-:Y:S01]  /*0af0*/  FADD.FTZ R37, R180, R37 ;  /* 0x00000025b4257221 */ /* 0x000fe20000010000 */
[----:B------:R-:W-:Y:S01]  /*0b00*/  FFMA.FTZ R36, R185, R180, R36 ;  /* 0x000000b4b9247223 */ /* 0x000fe20000010024 */
[----:B------:R-:W-:Y:S02]  /*0b10*/  FMUL.FTZ R186, R142, R151 ;  /* 0x000000978eba7220 */ /* 0x000fe40000410000 */
[----:B------:R-:W-:Y:S01]  /*0b20*/  FADD.FTZ R37, R182, R37 ;  /* 0x00000025b6257221 */ /* 0x000fe20000010000 */
[----:B------:R-:W-:Y:S01]  /*0b30*/  FFMA.FTZ R36, R187, R182, R36 ;  /* 0x000000b6bb247223 */ /* 0x000fe20000010024 */
[----:B------:R-:W-:Y:S02]  /*0b40*/  HADD2.F32 R61, -RZ, R62.H1_H1 ;  /* 0x3000003eff3d7230 */ /* 0x000fe40000004100 */
[----:B------:R-:W-:Y:S01]  /*0b50*/  FMUL.FTZ R188, R141, R150 ;  /* 0x000000968dbc7220 */ /* 0x000fe20000410000 */
[----:B------:R-:W-:Y:S02]  /*0b60*/  HADD2.F32 R169, -RZ, R45.H1_H1 ;  /* 0x3000002dffa97230 */ /* 0x000fe40000004100 */
        /* <DEDUP_REMOVED lines=53> */
[----:B---3--:R-:W-:-:S04]  /*0ec0*/  @P2 IMAD.WIDE.U32 R56, R149, 0x20, R56 ;  /* 0x0000002095382825 */ /* 0x008fc800078e0038 */
[----:B------:R-:W-:Y:S01]  /*0ed0*/  FMUL.FTZ R189, R130, R71 ;  /* 0x0000004782bd7220 */ /* 0x000fe20000410000 */
[----:B------:R-:W-:Y:S01]  /*0ee0*/  FADD.FTZ R38, R200, R45 ;  /* 0x0000002dc8267221 */ /* 0x000fe20000010000 */
[--C-:B------:R-:W-:Y:S02]  /*0ef0*/  HADD2.F32 R166, -RZ, R44.reuse.H0_H0 ;  /* 0x2000002cffa67230 */ /* 0x100fe40000004100 */
[----:B------:R-:W-:Y:S01]  /*0f00*/  FMUL.FTZ R205, R148, R165 ;  /* 0x000000a594cd7220 */ /* 0x000fe20000410000 */
[----:B------:R-:W-:Y:S01]  /*0f10*/  FFMA.FTZ R36, R204, R200, R37 ;  /* 0x000000c8cc247223 */ /* 0x000fe20000010025 */
[----:B------:R-:W-:Y:S01]  /*0f20*/  HADD2.F32 R167, -RZ, R44.H1_H1 ;  /* 0x3000002cffa77230 */ /* 0x000fe20000004100 */
[----:B------:R-:W5:Y:S01]  /*0f30*/  @P2 LDG.E.128 R4, desc[UR6][R56.64] ;  /* 0x0000000638042981 */ /* 0x000f62000c1e1d00 */
[----:B------:R-:W-:Y:S01]  /*0f40*/  FADD.FTZ R38, R189, R38 ;  /* 0x00000026bd267221 */ /* 0x000fe20000010000 */
[----:B------:R-:W-:Y:S01]  /*0f50*/  FFMA.FTZ R45, R205, R189, R36 ;  /* 0x000000bdcd2d7223 */ /* 0x000fe20000010024 */
[----:B------:R-:W-:Y:S01]  /*0f60*/  FMUL.FTZ R59, R148, R161 ;  /* 0x000000a1943b7220 */ /* 0x000fe20000410000 */
[----:B------:R1:W5:Y:S01]  /*0f70*/  @P2 LDG.E.128 R8, desc[UR6][R56.64+0x10] ;  /* 0x0000100638082981 */ /* 0x000362000c1e1d00 */
[----:B------:R-:W-:Y:S01]  /*0f80*/  FMUL.FTZ R58, R128, R167 ;  /* 0x000000a7803a7220 */ /* 0x000fe20000410000 */
[----:B------:R-:W-:Y:S01]  /*0f90*/  FMUL.FTZ R70, R148, R155 ;  /* 0x0000009b94467220 */ /* 0x000fe20000410000 */
[----:B------:R-:W-:-:S02]  /*0fa0*/  HADD2.F32 R170, -RZ, R46.H0_H0 ;  /* 0x2000002effaa7230 */ /* 0x000fc40000004100 */
[----:B------:R-:W-:Y:S01]  /*0fb0*/  FMUL.FTZ R157, R148, R157 ;  /* 0x0000009d949d7220 */ /* 0x000fe20000410000 */
[----:B------:R-:W-:Y:S01]  /*0fc0*/  FMUL.FTZ R156, R126, R169 ;  /* 0x000000a97e9c7220 */ /* 0x000fe20000410000 */
[----:B------:R-:W-:Y:S02]  /*0fd0*/  HADD2.F32 R173, -RZ, R46.H1_H1 ;  /* 0x3000002effad7230 */ /* 0x000fe40000004100 */
[C---:B------:R-:W-:Y:S01]  /*0fe0*/  FMUL.FTZ R158, R148.reuse, R159 ;  /* 0x0000009f949e7220 */ /* 0x040fe20000410000 */
[--C-:B------:R-:W-:Y:S02]  /*0ff0*/  HADD2.F32 R172, -RZ, R47.reuse.H0_H0 ;  /* 0x2000002fffac7230 */ /* 0x100fe40000004100 */
[C---:B------:R-:W-:Y:S01]  /*1000*/  FMUL.FTZ R162, R148.reuse, R39 ;  /* 0x0000002794a27220 */ /* 0x040fe20000410000 */
[----:B-1----:R-:W-:Y:S01]  /*1010*/  FMUL.FTZ R57, R129, R166 ;  /* 0x000000a681397220 */ /* 0x002fe20000410000 */
[----:B------:R-:W-:Y:S01]  /*1020*/  FMUL.FTZ R56, R148, R163 ;  /* 0x000000a394387220 */ /* 0x000fe20000410000 */
[----:B------:R-:W-:Y:S01]  /*1030*/  HADD2.F32 R171, -RZ, R47.H1_H1 ;  /* 0x3000002fffab7230 */ /* 0x000fe20000004100 */
[----:B------:R-:W1:Y:S01]  /*1040*/  @P2 LDC.64 R48, c[0x0][0x438] ;  /* 0x00010e00ff302b82 */ /* 0x000e620000000a00 */
[----:B------:R-:W-:Y:S01]  /*1050*/  FADD.FTZ R37, R57, R38 ;  /* 0x0000002639257221 */ /* 0x000fe20000010000 */
[----:B------:R-:W-:Y:S01]  /*1060*/  FFMA.FTZ R36, R56, R57, R45 ;  /* 0x0000003938247223 */ /* 0x000fe2000001002d */
[----:B------:R-:W-:-:S02]  /*1070*/  FMUL.FTZ R155, R127, R168 ;  /* 0x000000a87f9b7220 */ /* 0x000fc40000410000 */
[----:B------:R-:W-:Y:S01]  /*1080*/  FADD.FTZ R38, R37, R58 ;  /* 0x0000003a25267221 */ /* 0x000fe20000010000 */
[----:B------:R-:W-:Y:S02]  /*1090*/  FFMA.FTZ R37, R59, R58, R36 ;  /* 0x0000003a3b257223 */ /* 0x000fe40000010024 */
[----:B------:R-:W3:Y:S01]  /*10a0*/  @P2 LDC.64 R50, c[0x0][0x438] ;  /* 0x00010e00ff322b82 */ /* 0x000ee20000000a00 */
[----:B------:R-:W-:Y:S01]  /*10b0*/  FADD.FTZ R45, R38, R155 ;  /* 0x0000009b262d7221 */ /* 0x000fe20000010000 */
[----:B------:R-:W-:Y:S01]  /*10c0*/  FFMA.FTZ R36, R70, R155, R37 ;  /* 0x0000009b46247223 */ /* 0x000fe20000010025 */
[----:B------:R-:W-:Y:S02]  /*10d0*/  FMUL.FTZ R159, R125, R170 ;  /* 0x000000aa7d9f7220 */ /* 0x000fe40000410000 */
        /* <DEDUP_REMOVED lines=15> */
[----:B------:R-:W4:Y:S04]  /*11d0*/  SHFL.DOWN PT, R38, R39, 0x10, 0x1f ;  /* 0x0a001f0027267f89 */ /* 0x000f2800000e0000 */
[----:B------:R-:W0:Y:S01]  /*11e0*/  SHFL.DOWN PT, R37, R36, 0x10, 0x1f ;  /* 0x0a001f0024257f89 */ /* 0x000e2200000e0000 */
[----:B----4-:R-:W-:Y:S01]  /*11f0*/  FADD.FTZ R38, R39, R38 ;  /* 0x0000002627267221 */ /* 0x010fe20000010000 */
[----:B0-----:R-:W-:-:S04]  /*1200*/  FADD.FTZ R37, R36, R37 ;  /* 0x0000002524257221 */ /* 0x001fc80000010000 */
[----:B------:R-:W0:Y:S04]  /*1210*/  SHFL.DOWN PT, R41, R38, 0x8, 0x1f ;  /* 0x09001f0026297f89 */ /* 0x000e2800000e0000 */
[----:B------:R-:W4:Y:S01]  /*1220*/  SHFL.DOWN PT, R40, R37, 0x8, 0x1f ;  /* 0x09001f0025287f89 */ /* 0x000f2200000e0000 */
[----:B0-----:R-:W-:Y:S01]  /*1230*/  FADD.FTZ R41, R38, R41 ;  /* 0x0000002926297221 */ /* 0x001fe20000010000 */
[----:B----4-:R-:W-:-:S04]  /*1240*/  FADD.FTZ R40, R37, R40 ;  /* 0x0000002825287221 */ /* 0x010fc80000010000 */
[----:B------:R-:W0:Y:S04]  /*1250*/  SHFL.DOWN PT, R42, R41, 0x4, 0x1f ;  /* 0x08801f00292a7f89 */ /* 0x000e2800000e0000 */
[----:B------:R-:W4:Y:S01]  /*1260*/  SHFL.DOWN PT, R43, R40, 0x4, 0x1f ;  /* 0x08801f00282b7f89 */ /* 0x000f2200000e0000 */
[----:B------:R-:W1:Y:S01]  /*1270*/  S2R R46, SR_CgaCtaId ;  /* 0x00000000002e7919 */ /* 0x000e620000008800 */
[----:B0-----:R-:W-:Y:S01]  /*1280*/  FADD.FTZ R42, R41, R42 ;  /* 0x0000002a292a7221 */ /* 0x001fe20000010000 */
[----:B----4-:R-:W-:-:S04]  /*1290*/  FADD.FTZ R43, R40, R43 ;  /* 0x0000002b282b7221 */ /* 0x010fc80000010000 */
[----:B------:R-:W0:Y:S04]  /*12a0*/  SHFL.DOWN PT, R39, R42, 0x2, 0x1f ;  /* 0x08401f002a277f89 */ /* 0x000e2800000e0000 */
[----:B------:R-:W4:Y:S01]  /*12b0*/  SHFL.DOWN PT, R36, R43, 0x2, 0x1f ;  /* 0x08401f002b247f89 */ /* 0x000f2200000e0000 */
[----:B------:R-:W-:Y:S02]  /*12c0*/  PLOP3.LUT P0, PT, PT, PT, PT, 0x80, 0x8 ;  /* 0x000000000008781c */ /* 0x000fe40003f0f070 */
[----:B------:R-:W-:Y:S02]  /*12d0*/  MOV R37, 0x400 ;  /* 0x0000040000257802 */ /* 0x000fe40000000f00 */
[----:B------:R-:W-:Y:S01]  /*12e0*/  @!P4 PLOP3.LUT P0, PT, P3, PT, PT, 0x80, 0x8 ;  /* 0x000000000008c81c */ /* 0x000fe20001f0f070 */
[----:B0-----:R-:W-:Y:S01]  /*12f0*/  FADD.FTZ R39, R42, R39 ;  /* 0x000000272a277221 */ /* 0x001fe20000010000 */
[----:B----4-:R-:W-:-:S04]  /*1300*/  FADD.FTZ R36, R43, R36 ;  /* 0x000000242b247221 */ /* 0x010fc80000010000 */
[----:B------:R-:W0:Y:S04]  /*1310*/  SHFL.DOWN PT, R44, R39, 0x1, 0x1f ;  /* 0x08201f00272c7f89 */ /* 0x000e2800000e0000 */
[----:B------:R-:W4:Y:S01]  /*1320*/  SHFL.DOWN PT, R45, R36, 0x1, 0x1f ;  /* 0x08201f00242d7f89 */ /* 0x000f2200000e0000 */
[----:B-1----:R-:W-:Y:S02]  /*1330*/  LEA R40, R46, R37, 0x18 ;  /* 0x000000252e287211 */ /* 0x002fe400078ec0ff */
[----:B------:R-:W-:Y:S02]  /*1340*/  @!P4 SHF.R.U32.HI R38, RZ, 0x2, R146 ;  /* 0x00000002ff26c819 */ /* 0x000fe40000011692 */
[----:B------:R-:W-:Y:S02]  /*1350*/  IADD3 R47, PT, PT, R40, 0x6040, RZ ;  /* 0x00006040282f7810 */ /* 0x000fe40007ffe0ff */
[----:B------:R-:W-:-:S02]  /*1360*/  @!P4 LOP3.LUT R38, R38, 0x38, RZ, 0xc0, !PT ;  /* 0x000000382626c812 */ /* 0x000fc400078ec0ff */
[----:B------:R-:W-:Y:S02]  /*1370*/  @!P4 MOV R37, R47 ;  /* 0x0000002f0025c202 */ /* 0x000fe40000000f00 */
[----:B------:R-:W-:Y:S01]  /*1380*/  @!P0 IADD3 R37, PT, PT, R40, 0x6000, RZ ;  /* 0x0000600028258810 */ /* 0x000fe20007ffe0ff */
[----:B------:R-:W-:-:S04]  /*1390*/  IMAD.WIDE.U32 R54, R149, 0x8, R2 ;  /* 0x0000000895367825 */ /* 0x000fc800078e0002 */
[--C-:B------:R-:W-:Y:S01]  /*13a0*/  IMAD.WIDE.U32 R52, R147, 0x8, R2.reuse ;  /* 0x0000000893347825 */ /* 0x100fe200078e0002 */
[----:B------:R-:W-:Y:S01]  /*13b0*/  @!P4 IADD3 R46, PT, PT, R38, R37, RZ ;  /* 0x00000025262ec210 */ /* 0x000fe20007ffe0ff */
[----:B------:R-:W5:Y:S02]  /*13c0*/  LDG.E.64 R54, desc[UR6][R54.64] ;  /* 0x0000000636367981 */ /* 0x000f64000c1e1b00 */
[----:B------:R-:W-:-:S04]  /*13d0*/  IMAD.WIDE.U32 R2, R73, 0x8, R2 ;  /* 0x0000000849027825 */ /* 0x000fc800078e0002 */
[----:B0-----:R-:W-:Y:S01]  /*13e0*/  FADD.FTZ R44, R39, R44 ;  /* 0x0000002c272c7221 */ /* 0x001fe20000010000 */
[----:B------:R-:W5:Y:S01]  /*13f0*/  LDG.E.64 R52, desc[UR6][R52.64] ;  /* 0x0000000634347981 */ /* 0x000f62000c1e1b00 */
[----:B------:R-:W-:-:S04]  /*1400*/  @P2 IMAD.WIDE.U32 R48, R147, 0x20, R48 ;  /* 0x0000002093302825 */ /* 0x000fc800078e0030 */
[----:B----4-:R-:W-:Y:S01]  /*1410*/  FADD.FTZ R45, R36, R45 ;  /* 0x0000002d242d7221 */ /* 0x010fe20000010000 */
[----:B------:R-:W5:Y:S01]  /*1420*/  LDG.E.64 R2, desc[UR6][R2.64] ;  /* 0x0000000602027981 */ /* 0x000f62000c1e1b00 */
[----:B---3--:R-:W-:-:S03]  /*1430*/  @P2 IMAD.WIDE.U32 R50, R73, 0x20, R50 ;  /* 0x0000002049322825 */ /* 0x008fc600078e0032 */
[----:B------:R-:W5:Y:S04]  /*1440*/  @P2 LDG.E.128 R12, desc[UR6][R48.64] ;  /* 0x00000006300c2981 */ /* 0x000f68000c1e1d00 */
[----:B------:R0:W5:Y:S04]  /*1450*/  @P2 LDG.E.128 R16, desc[UR6][R48.64+0x10] ;  /* 0x0000100630102981 */ /* 0x000168000c1e1d00 */
[----:B------:R-:W5:Y:S04]  /*1460*/  @P2 LDG.E.128 R20, desc[UR6][R50.64] ;  /* 0x0000000632142981 */ /* 0x000f68000c1e1d00 */
[----:B------:R1:W5:Y:S04]  /*1470*/  @P2 LDG.E.128 R24, desc[UR6][R50.64+0x10] ;  /* 0x0000100632182981 */ /* 0x000368000c1e1d00 */
[----:B------:R-:W-:Y:S01]  /*1480*/  @!P4 STS.64 [R46], R44 ;  /* 0x0000002c2e00c388 */ /* 0x000fe20000000a00 */
[C---:B------:R-:W-:Y:S01]  /*1490*/  @!P3 IADD3 R47, PT, PT, R40.reuse, 0x6000, RZ ;  /* 0x00006000282fb810 */ /* 0x040fe20007ffe0ff */
[----:B------:R-:W-:Y:S01]  /*14a0*/  BAR.SYNC.DEFER_BLOCKING 0x0 ;  /* 0x0000000000007b1d */ /* 0x000fe20000010000 */
[----:B------:R-:W-:-:S02]  /*14b0*/  IADD3 R41, PT, PT, R40, 0x6050, RZ ;  /* 0x0000605028297810 */ /* 0x000fc40007ffe0ff */
[C---:B------:R-:W-:Y:S02]  /*14c0*/  @!P3 IADD3 R41, PT, PT, R40.reuse, 0x6010, RZ ;  /* 0x000060102829b810 */ /* 0x040fe40007ffe0ff */
[C---:B------:R-:W-:Y:S02]  /*14d0*/  IADD3 R206, PT, PT, R40.reuse, 0x6060, RZ ;  /* 0x0000606028ce7810 */ /* 0x040fe40007ffe0ff */
[C---:B0-----:R-:W-:Y:S02]  /*14e0*/  IADD3 R48, PT, PT, R40.reuse, 0x6070, RZ ;  /* 0x0000607028307810 */ /* 0x041fe40007ffe0ff */
[C---:B------:R-:W-:Y:S02]  /*14f0*/  @!P3 IADD3 R206, PT, PT, R40.reuse, 0x6020, RZ ;  /* 0x0000602028ceb810 */ /* 0x040fe40007ffe0ff */
[----:B------:R-:W-:Y:S01]  /*1500*/  @!P3 IADD3 R48, PT, PT, R40, 0x6030, RZ ;  /* 0x000060302830b810 */ /* 0x000fe20007ffe0ff */
[----:B------:R-:W0:Y:S04]  /*1510*/  LDS.128 R36, [R47] ;  /* 0x000000002f247984 */ /* 0x000e280000000c00 */
[----:B------:R-:W3:Y:S04]  /*1520*/  LDS.128 R40, [R41] ;  /* 0x0000000029287984 */ /* 0x000ee80000000c00 */
[----:B------:R-:W4:Y:S04]  /*1530*/  LDS.128 R44, [R206] ;  /* 0x00000000ce2c7984 */ /* 0x000f280000000c00 */
[----:B-1----:R-:W1:Y:S01]  /*1540*/  LDS.128 R48, [R48] ;  /* 0x0000000030307984 */ /* 0x002e620000000c00 */
[----:B------:R-:W-:Y:S01]  /*1550*/  FADD.FTZ R102, R61, R102 ;  /* 0x000000663d667221 */ /* 0x000fe20000010000 */
[----:B------:R-:W-:Y:S01]  /*1560*/  FFMA.FTZ R78, R199, R61, R78 ;  /* 0x0000003dc74e7223 */ /* 0x000fe2000001004e */
[----:B0-----:R-:W-:Y:S01]  /*1570*/  FADD.FTZ R61, RZ, R36 ;  /* 0x00000024ff3d7221 */ /* 0x001fe20000010000 */
[----:B------:R-:W-:-:S03]  /*1580*/  FADD.FTZ R36, RZ, R37 ;  /* 0x00000025ff247221 */ /* 0x000fc60000010000 */
        /* <DEDUP_REMOVED lines=71> */
[-C--:B------:R-:W-:Y:S01]  /*1a00*/  FFMA.FTZ R187, R187, R48.reuse, R47 ;  /* 0x00000030bbbb7223 */ /* 0x080fe2000001002f */
[----:B-----5:R-:W-:Y:S01]  /*1a10*/  LOP3.LUT P2, RZ, R55, 0xff, RZ, 0xc0, !PT ;  /* 0x000000ff37ff7812 */ /* 0x020fe2000784c0ff */
[----:B------:R-:W-:Y:S01]  /*1a20*/  FADD.FTZ R37, R188, -R37 ;  /* 0x80000025bc257221 */ /* 0x000fe20000010000 */
[----:B------:R-:W-:Y:S01]  /*1a30*/  FADD.FTZ R185, R180, -R185 ;  /* 0x800000b9b4b97221 */ /* 0x000fe20000010000 */
[----:B------:R-:W-:Y:S01]  /*1a40*/  FADD.FTZ R187, R182, -R187 ;  /* 0x800000bbb6bb7221 */ /* 0x000fe20000010000 */
[-C--:B------:R-:W-:Y:S01]  /*1a50*/  FFMA.FTZ R39, R202, R48.reuse, R47 ;  /* 0x00000030ca277223 */ /* 0x080fe2000001002f */
[C---:B------:R-:W-:Y:S01]  /*1a60*/  FFMA.FTZ R37, R148.reuse, R37, R8 ;  /* 0x0000002594257223 */ /* 0x040fe20000010008 */
[----:B------:R-:W-:Y:S01]  /*1a70*/  FFMA.FTZ R185, R148, R185, R5 ;  /* 0x000000b994b97223 */ /* 0x000fe20000010005 */
[-CC-:B------:R-:W-:Y:S01]  /*1a80*/  FFMA.FTZ R193, R193, R48.reuse, R47.reuse ;  /* 0x00000030c1c17223 */ /* 0x180fe2000001002f */
[--C-:B------:R-:W-:Y:S01]  /*1a90*/  FFMA.FTZ R199, R199, R48, R47.reuse ;  /* 0x00000030c7c77223 */ /* 0x100fe2000001002f */
[----:B------:R-:W-:Y:S01]  /*1aa0*/  FMUL.FTZ R37, R37, R46 ;  /* 0x0000002e25257220 */ /* 0x000fe20000410000 */
[----:B------:R-:W-:Y:S01]  /*1ab0*/  FFMA.FTZ R0, R0, R48, R47 ;  /* 0x0000003000007223 */ /* 0x000fe2000001002f */
[----:B------:R-:W-:Y:S01]  /*1ac0*/  FFMA.FTZ R187, R148, R187, R6 ;  /* 0x000000bb94bb7223 */ /* 0x000fe20000010006 */
[----:B------:R-:W-:Y:S01]  /*1ad0*/  FMUL.FTZ R185, R185, R46 ;  /* 0x0000002eb9b97220 */ /* 0x000fe20000410000 */
[----:B------:R-:W-:Y:S01]  /*1ae0*/  FMUL.FTZ R36, R37, UR4 ;  /* 0x0000000425247c20 */ /* 0x000fe20008410000 */
[----:B------:R-:W-:Y:S01]  /*1af0*/  FADD.FTZ R41, R198, -R39 ;  /* 0x80000027c6297221 */ /* 0x000fe20000010000 */
[----:B------:R-:W-:Y:S01]  /*1b00*/  FADD.FTZ R193, R186, -R193 ;  /* 0x800000c1bac17221 */ /* 0x000fe20000010000 */
[----:B------:R-:W-:Y:S01]  /*1b10*/  FADD.FTZ R196, R196, -R199 ;  /* 0x800000c7c4c47221 */ /* 0x000fe20000010000 */
[----:B------:R-:W-:Y:S01]  /*1b20*/  FADD.FTZ R183, R183, -R0 ;  /* 0x80000000b7b77221 */ /* 0x000fe20000010000 */
[----:B------:R-:W-:Y:S01]  /*1b30*/  FSEL R38, R36, RZ, P2 ;  /* 0x000000ff24267208 */ /* 0x000fe20001000000 */
[----:B------:R-:W-:Y:S01]  /*1b40*/  FFMA.FTZ R36, R203, R48, R47 ;  /* 0x00000030cb247223 */ /* 0x000fe2000001002f */
[----:B------:R-:W-:Y:S01]  /*1b50*/  FMUL.FTZ R187, R187, R46 ;  /* 0x0000002ebbbb7220 */ /* 0x000fe20000410000 */
[----:B------:R-:W-:Y:S01]  /*1b60*/  FMUL.FTZ R185, R185, UR4 ;  /* 0x00000004b9b97c20 */ /* 0x000fe20008410000 */
[----:B------:R-:W-:Y:S01]  /*1b70*/  FFMA.FTZ R41, R148, R41, R10 ;  /* 0x0000002994297223 */ /* 0x000fe2000001000a */
[----:B------:R-:W-:Y:S01]  /*1b80*/  FADD.FTZ R36, R201, -R36 ;  /* 0x80000024c9247221 */ /* 0x000fe20000010000 */
[----:B------:R-:W-:Y:S01]  /*1b90*/  LOP3.LUT P0, RZ, R54, 0xff00, RZ, 0xc0, !PT ;  /* 0x0000ff0036ff7812 */ /* 0x000fe2000780c0ff */
[C---:B------:R-:W-:Y:S01]  /*1ba0*/  FFMA.FTZ R193, R148.reuse, R193, R7 ;  /* 0x000000c194c17223 */ /* 0x040fe20000010007 */
[C---:B------:R-:W-:Y:S01]  /*1bb0*/  FFMA.FTZ R39, R148.reuse, R196, R9 ;  /* 0x000000c494277223 */ /* 0x040fe20000010009 */
[C---:B------:R-:W-:Y:S01]  /*1bc0*/  FFMA.FTZ R43, R148.reuse, R36, R11 ;  /* 0x00000024942b7223 */ /* 0x040fe2000001000b */
[----:B------:R-:W-:Y:S01]  /*1bd0*/  FFMA.FTZ R183, R148, R183, R4 ;  /* 0x000000b794b77223 */ /* 0x000fe20000010004 */
[----:B------:R-:W-:Y:S01]  /*1be0*/  FMUL.FTZ R187, R187, UR4 ;  /* 0x00000004bbbb7c20 */ /* 0x000fe20008410000 */
[C---:B------:R-:W-:Y:S01]  /*1bf0*/  LOP3.LUT P6, RZ, R54.reuse, 0xff0000, RZ, 0xc0, !PT ;  /* 0x00ff000036ff7812 */ /* 0x040fe200078cc0ff */
[-C--:B------:R-:W-:Y:S01]  /*1c00*/  FMUL.FTZ R41, R41, R46.reuse ;  /* 0x0000002e29297220 */ /* 0x080fe20000410000 */
[----:B------:R-:W-:Y:S01]  /*1c10*/  FSEL R185, R185, RZ, P0 ;  /* 0x000000ffb9b97208 */ /* 0x000fe20000000000 */
[-C--:B------:R-:W-:Y:S01]  /*1c20*/  FMUL.FTZ R193, R193, R46.reuse ;  /* 0x0000002ec1c17220 */ /* 0x080fe20000410000 */
[-C--:B------:R-:W-:Y:S01]  /*1c30*/  FMUL.FTZ R43, R43, R46.reuse ;  /* 0x0000002e2b2b7220 */ /* 0x080fe20000410000 */
[-C--:B------:R-:W-:Y:S01]  /*1c40*/  FMUL.FTZ R39, R39, R46.reuse ;  /* 0x0000002e27277220 */ /* 0x080fe20000410000 */
[----:B------:R-:W-:Y:S01]  /*1c50*/  FMUL.FTZ R183, R183, R46 ;  /* 0x0000002eb7b77220 */ /* 0x000fe20000410000 */
[C---:B------:R-:W-:Y:S01]  /*1c60*/  ISETP.GE.U32.AND P0, PT, R54.reuse, RZ, PT ;  /* 0x000000ff3600720c */ /* 0x040fe20003f06070 */
[----:B------:R-:W-:Y:S01]  /*1c70*/  FMUL.FTZ R41, R41, UR4 ;  /* 0x0000000429297c20 */ /* 0x000fe20008410000 */
[----:B------:R-:W-:Y:S01]  /*1c80*/  FSEL R37, R187, RZ, P6 ;  /* 0x000000ffbb257208 */ /* 0x000fe20003000000 */
[----:B------:R-:W-:Y:S01]  /*1c90*/  FMUL.FTZ R43, R43, UR4 ;  /* 0x000000042b2b7c20 */ /* 0x000fe20008410000 */
[----:B------:R-:W-:Y:S01]  /*1ca0*/  LOP3.LUT P6, RZ, R55, 0xff0000, RZ, 0xc0, !PT ;  /* 0x00ff000037ff7812 */ /* 0x000fe200078cc0ff */
[----:B------:R-:W-:Y:S01]  /*1cb0*/  FMUL.FTZ R39, R39, UR4 ;  /* 0x0000000427277c20 */ /* 0x000fe20008410000 */
[----:B------:R-:W-:Y:S01]  /*1cc0*/  FMUL.FTZ R193, R193, UR4 ;  /* 0x00000004c1c17c20 */ /* 0x000fe20008410000 */
[----:B------:R-:W-:Y:S01]  /*1cd0*/  FMUL.FTZ R183, R183, UR4 ;  /* 0x00000004b7b77c20 */ /* 0x000fe20008410000 */
[----:B------:R-:W-:-:S02]  /*1ce0*/  LOP3.LUT P4, RZ, R54, 0xff000000, RZ, 0xc0, !PT ;  /* 0xff00000036ff7812 */ /* 0x000fc4000788c0ff */
[C---:B------:R-:W-:Y:S02]  /*1cf0*/  LOP3.LUT P5, RZ, R55.reuse, 0xff00, RZ, 0xc0, !PT ;  /* 0x0000ff0037ff7812 */ /* 0x040fe400078ac0ff */
[----:B------:R-:W-:Y:S02]  /*1d00*/  LOP3.LUT P2, RZ, R54, 0xff, RZ, 0xc0, !PT ;  /* 0x000000ff36ff7812 */ /* 0x000fe4000784c0ff */
[----:B------:R-:W-:Y:S02]  /*1d10*/  ISETP.GE.U32.AND.EX P0, PT, R55, 0x1000000, PT, P0 ;  /* 0x010000003700780c */ /* 0x000fe40003f06100 */
[----:B------:R-:W-:Y:S02]  /*1d20*/  FSEL R40, R41, RZ, P6 ;  /* 0x000000ff29287208 */ /* 0x000fe40003000000 */
        /* <DEDUP_REMOVED lines=9> */
.L_x_6716:
        /* <DEDUP_REMOVED lines=11> */
[--C-:B------:R-:W-:Y:S01]  /*1e70*/  FFMA.FTZ R187, R187, R48, R47.reuse ;  /* 0x00000030bbbb7223 */ /* 0x100fe2000001002f */
        /* <DEDUP_REMOVED lines=49> */
.L_x_6717:
        /* <DEDUP_REMOVED lines=18> */
[----:B------:R-:W-:Y:S01]  /*22b0*/  LOP3.LUT P5, RZ, R53, 0xff, RZ, 0xc0, !PT ;  /* 0x000000ff35ff7812 */ /* 0x000fe200078ac0ff */
[C---:B------:R-:W-:Y:S01]  /*22c0*/  FFMA.FTZ R30, R148.reuse, R31, R18 ;  /* 0x0000001f941e7223 */ /* 0x040fe20000010012 */
[C---:B------:R-:W-:Y:S01]  /*22d0*/  FFMA.FTZ R31, R148.reuse, R28, R19 ;  /* 0x0000001c941f7223 */ /* 0x040fe20000010013 */
[----:B------:R-:W-:Y:S01]  /*22e0*/  FFMA.FTZ R28, R148, R29, R16 ;  /* 0x0000001d941c7223 */ /* 0x000fe20000010010 */
[----:B------:R-:W-:Y:S01]  /*22f0*/  ISETP.GE.U32.AND P2, PT, R52, RZ, PT ;  /* 0x000000ff3400720c */ /* 0x000fe20003f46070 */
[-C--:B------:R-:W-:Y:S01]  /*2300*/  FMUL.FTZ R33, R30, R46.reuse ;  /* 0x0000002e1e217220 */ /* 0x080fe20000410000 */
[-C--:B------:R-:W-:Y:S01]  /*2310*/  FMUL.FTZ R34, R31, R46.reuse ;  /* 0x0000002e1f227220 */ /* 0x080fe20000410000 */
[----:B------:R-:W-:Y:S01]  /*2320*/  FMUL.FTZ R29, R28, R46 ;  /* 0x0000002e1c1d7220 */ /* 0x000fe20000410000 */
[-CC-:B------:R-:W-:Y:S01]  /*2330*/  FFMA.FTZ R0, R179, R48.reuse, R47.reuse ;  /* 0x00000030b3007223 */ /* 0x180fe2000001002f */
[-CC-:B------:R-:W-:Y:S01]  /*2340*/  FFMA.FTZ R178, R178, R48.reuse, R47.reuse ;  /* 0x00000030b2b27223 */ /* 0x180fe2000001002f */
[-CC-:B------:R-:W-:Y:S01]  /*2350*/  FFMA.FTZ R191, R191, R48.reuse, R47.reuse ;  /* 0x00000030bfbf7223 */ /* 0x180fe2000001002f */
[----:B------:R-:W-:Y:S01]  /*2360*/  FMUL.FTZ R29, R29, UR4 ;  /* 0x000000041d1d7c20 */ /* 0x000fe20008410000 */
[----:B------:R-:W-:Y:S01]  /*2370*/  FFMA.FTZ R176, R176, R48, R47 ;  /* 0x00000030b0b07223 */ /* 0x000fe2000001002f */
[----:B------:R-:W-:Y:S01]  /*2380*/  FMUL.FTZ R33, R33, UR4 ;  /* 0x0000000421217c20 */ /* 0x000fe20008410000 */
[----:B------:R-:W-:Y:S01]  /*2390*/  FMUL.FTZ R34, R34, UR4 ;  /* 0x0000000422227c20 */ /* 0x000fe20008410000 */
[----:B------:R-:W-:Y:S01]  /*23a0*/  LOP3.LUT P6, RZ, R53, 0xff0000, RZ, 0xc0, !PT ;  /* 0x00ff000035ff7812 */ /* 0x000fe200078cc0ff */
[----:B------:R-:W-:Y:S01]  /*23b0*/  FADD.FTZ R0, R177, -R0 ;  /* 0x80000000b1007221 */ /* 0x000fe20000010000 */
[----:B------:R-:W-:Y:S01]  /*23c0*/  FSEL R44, R29, RZ, P5 ;  /* 0x000000ff1d2c7208 */ /* 0x000fe20002800000 */
[----:B------:R-:W-:Y:S01]  /*23d0*/  FFMA.FTZ R29, R148, R32, R17 ;  /* 0x00000020941d7223 */ /* 0x000fe20000010011 */
[----:B------:R-:W-:Y:S01]  /*23e0*/  ISETP.GE.U32.AND.EX P2, PT, R53, 0x1000000, PT, P2 ;  /* 0x010000003500780c */ /* 0x000fe20003f46120 */
[----:B------:R-:W-:Y:S01]  /*23f0*/  FADD.FTZ R181, R181, -R178 ;  /* 0x800000b2b5b57221 */ /* 0x000fe20000010000 */
[----:B------:R-:W-:Y:S01]  /*2400*/  FADD.FTZ R184, R184, -R191 ;  /* 0x800000bfb8b87221 */ /* 0x000fe20000010000 */
[----:B------:R-:W-:Y:S01]  /*2410*/  FADD.FTZ R175, R175, -R176 ;  /* 0x800000b0afaf7221 */ /* 0x000fe20000010000 */
[----:B------:R-:W-:Y:S01]  /*2420*/  FSEL R49, R33, RZ, P6 ;  /* 0x000000ff21317208 */ /* 0x000fe20003000000 */
[----:B------:R-:W-:Y:S01]  /*2430*/  FMUL.FTZ R39, R29, R46 ;  /* 0x0000002e1d277220 */ /* 0x000fe20000410000 */
[----:B------:R-:W-:Y:S01]  /*2440*/  FSEL R50, R34, RZ, P2 ;  /* 0x000000ff22327208 */ /* 0x000fe20001000000 */
[C---:B------:R-:W-:Y:S01]  /*2450*/  FFMA.FTZ R33, R148.reuse, R0, R13 ;  /* 0x0000000094217223 */ /* 0x040fe2000001000d */
[C---:B------:R-:W-:Y:S01]  /*2460*/  FFMA.FTZ R34, R148.reuse, R181, R14 ;  /* 0x000000b594227223 */ /* 0x040fe2000001000e */
[C---:B------:R-:W-:Y:S01]  /*2470*/  FFMA.FTZ R35, R148.reuse, R184, R15 ;  /* 0x000000b894237223 */ /* 0x040fe2000001000f */
[----:B------:R-:W-:Y:S01]  /*2480*/  FFMA.FTZ R32, R148, R175, R12 ;  /* 0x000000af94207223 */ /* 0x000fe2000001000c */
        /* <DEDUP_REMOVED lines=24> */
.L_x_6718:
[-CC-:B0-----:R-:W-:Y:S01]  /*2610*/  FFMA.FTZ R37, R194, R48.reuse, R47.reuse ;  /* 0x00000030c2257223 */ /* 0x181fe2000001002f */
[-CC-:B------:R-:W-:Y:S01]  /*2620*/  FFMA.FTZ R0, R179, R48.reuse, R47.reuse ;  /* 0x00000030b3007223 */ /* 0x180fe2000001002f */
[-CC-:B------:R-:W-:Y:S01]  /*2630*/  FFMA.FTZ R178, R178, R48.reuse, R47.reuse ;  /* 0x00000030b2b27223 */ /* 0x180fe2000001002f */
[-C--:B------:R-:W-:Y:S01]  /*2640*/  FFMA.FTZ R191, R191, R48.reuse, R47 ;  /* 0x00000030bfbf7223 */ /* 0x080fe2000001002f */
[----:B------:R-:W-:Y:S01]  /*2650*/  FADD.FTZ R39, R190, -R37 ;  /* 0x80000025be277221 */ /* 0x000fe20000010000 */
[----:B------:R-:W-:Y:S01]  /*2660*/  FFMA.FTZ R37, R204, R48, R47 ;  /* 0x00000030cc257223 */ /* 0x000fe2000001002f */
[----:B------:R-:W-:Y:S01]  /*2670*/  FADD.FTZ R0, R177, -R0 ;  /* 0x80000000b1007221 */ /* 0x000fe20000010000 */
[----:B------:R-:W-:Y:S01]  /*2680*/  FADD.FTZ R181, R181, -R178 ;  /* 0x800000b2b5b57221 */ /* 0x000fe20000010000 */
[----:B------:R-:W-:Y:S01]  /*2690*/  FFMA.FTZ R39, R148, R39, R16 ;  /* 0x0000002794277223 */ /* 0x000fe20000010010 */
[----:B------:R-:W-:Y:S01]  /*26a0*/  FADD.FTZ R45, R200, -R37 ;  /* 0x80000025c82d7221 */ /* 0x000fe20000010000 */
[----:B------:R-:W-:Y:S01]  /*26b0*/  FFMA.FTZ R37, R148, R0, R13 ;  /* 0x0000000094257223 */ /* 0x000fe2000001000d */
[--C-:B------:R-:W-:Y:S01]  /*26c0*/  FFMA.FTZ R36, R195, R48, R47.reuse ;  /* 0x00000030c3247223 */ /* 0x100fe2000001002f */
[----:B------:R-:W-:Y:S01]  /*26d0*/  FMUL.FTZ R39, R39, R46 ;  /* 0x0000002e27277220 */ /* 0x000fe20000410000 */
[-CC-:B------:R-:W-:Y:S01]  /*26e0*/  FFMA.FTZ R38, R205, R48.reuse, R47.reuse ;  /* 0x00000030cd267223 */ /* 0x180fe2000001002f */
[----:B------:R-:W-:Y:S01]  /*26f0*/  FFMA.FTZ R176, R176, R48, R47 ;  /* 0x00000030b0b07223 */ /* 0x000fe2000001002f */
[C---:B------:R-:W-:Y:S01]  /*2700*/  FFMA.FTZ R181, R148.reuse, R181, R14 ;  /* 0x000000b594b57223 */ /* 0x040fe2000001000e */
[----:B------:R-:W-:Y:S01]  /*2710*/  FMUL.FTZ R39, R39, UR4 ;  /* 0x0000000427277c20 */ /* 0x000fe20008410000 */
[-C--:B------:R-:W-:Y:S01]  /*2720*/  FMUL.FTZ R37, R37, R46.reuse ;  /* 0x0000002e25257220 */ /* 0x080fe20000410000 */
[----:B------:R-:W-:Y:S01]  /*2730*/  LOP3.LUT P6, RZ, R53, 0xff, RZ, 0xc0, !PT ;  /* 0x000000ff35ff7812 */ /* 0x000fe200078cc0ff */
[----:B------:R-:W-:Y:S01]  /*2740*/  FFMA.FTZ R45, R148, R45, R18 ;  /* 0x0000002d942d7223 */ /* 0x000fe20000010012 */
[----:B------:R-:W-:Y:S01]  /*2750*/  FADD.FTZ R191, R184, -R191 ;  /* 0x800000bfb8bf7221 */ /* 0x000fe20000010000 */
[----:B------:R-:W-:Y:S01]  /*2760*/  FADD.FTZ R36, R197, -R36 ;  /* 0x80000024c5247221 */ /* 0x000fe20000010000 */
[----:B------:R-:W-:Y:S01]  /*2770*/  FADD.FTZ R42, R189, -R38 ;  /* 0x80000026bd2a7221 */ /* 0x000fe20000010000 */
[----:B------:R-:W-:Y:S01]  /*2780*/  FADD.FTZ R175, R175, -R176 ;  /* 0x800000b0afaf7221 */ /* 0x000fe20000010000 */
[-C--:B------:R-:W-:Y:S01]  /*2790*/  FMUL.FTZ R181, R181, R46.reuse ;  /* 0x0000002eb5b57220 */ /* 0x080fe20000410000 */
[----:B------:R-:W-:Y:S01]  /*27a0*/  FMUL.FTZ R37, R37, UR4 ;  /* 0x0000000425257c20 */ /* 0x000fe20008410000 */
[----:B------:R-:W-:Y:S01]  /*27b0*/  FSEL R38, R39, RZ, P6 ;  /* 0x000000ff27267208 */ /* 0x000fe20003000000 */
[----:B------:R-:W-:Y:S01]  /*27c0*/  FMUL.FTZ R45, R45, R46 ;  /* 0x0000002e2d2d7220 */ /* 0x000fe20000410000 */
[----:B------:R-:W-:Y:S01]  /*27d0*/  LOP3.LUT P2, RZ, R52, 0xff00, RZ, 0xc0, !PT ;  /* 0x0000ff0034ff7812 */ /* 0x000fe2000784c0ff */
        /* <DEDUP_REMOVED lines=32> */
.L_x_6719:
        /* <DEDUP_REMOVED lines=18> */
[--C-:B------:R-:W-:Y:S01]  /*2b00*/  FFMA.FTZ R59, R59, R48, R47.reuse ;  /* 0x000000303b3b7223 */ /* 0x100fe2000001002f */
        /* <DEDUP_REMOVED lines=45> */
[----:B------:R-:W-:-:S02]  /*2de0*/  F2FP.F16.F32.PACK_AB R38, R39, R38 ;  /* 0x000000262726723e */ /* 0x000fc400000000ff */
[----:B------:R-:W-:Y:S02]  /*2df0*/  F2FP.F16.F32.PACK_AB R37, R42, R37 ;  /* 0x000000252a25723e */ /* 0x000fe400000000ff */
[----:B------:R-:W-:Y:S02]  /*2e00*/  F2FP.F16.F32.PACK_AB R39, R43, R0 ;  /* 0x000000002b27723e */ /* 0x000fe400000000ff */
[----:B------:R-:W-:Y:S01]  /*2e10*/  F2FP.F16.F32.PACK_AB R36, R3, R36 ;  /* 0x000000240324723e */ /* 0x000fe200000000ff */
[----:B------:R-:W-:Y:S06]  /*2e20*/  BRA `(.L_x_6721) ;  /* 0x0000000000f47947 */ /* 0x000fec0003800000 */
.L_x_6720:
        /* <DEDUP_REMOVED lines=8> */
[C---:B------:R-:W-:Y:S01]  /*2eb0*/  FFMA.FTZ R159, R148.reuse, R159, R24 ;  /* 0x0000009f949f7223 */ /* 0x040fe20000010018 */
[-C--:B------:R-:W-:Y:S01]  /*2ec0*/  FFMA.FTZ R165, R165, R48.reuse, R47 ;  /* 0x00000030a5a57223 */ /* 0x080fe2000001002f */
        /* <DEDUP_REMOVED lines=51> */
.L_x_6721:
[----:B------:R-:W0:Y:S01]  /*3200*/  @P0 LDC.64 R2, c[0x0][0x478] ;  /* 0x00011e00ff020b82 */ /* 0x000e220000000a00 */
[----:B------:R-:W-:-:S04]  /*3210*/  IMAD.WIDE.U32 R40, R73, 0x10, R40 ;  /* 0x0000001049287825 */ /* 0x000fc800078e0028 */
[----:B0-----:R-:W-:-:S05]  /*3220*/  @P0 IMAD.WIDE.U32 R2, R73, 0x20, R2 ;  /* 0x0000002049020825 */ /* 0x001fca00078e0002 */
[----:B------:R0:W-:Y:S04]  /*3230*/  @P0 STG.E.128 desc[UR6][R2.64], R32 ;  /* 0x0000002002000986 */ /* 0x0001e8000c101d06 */
[----:B------:R0:W-:Y:S04]  /*3240*/  @P0 STG.E.128 desc[UR6][R2.64+0x10], R28 ;  /* 0x0000101c02000986 */ /* 0x0001e8000c101d06 */
[----:B------:R0:W-:Y:S01]  /*3250*/  STG.E.128 desc[UR6][R40.64], R36 ;  /* 0x0000002428007986 */ /* 0x0001e2000c101d06 */
[----:B------:R-:W-:Y:S05]  /*3260*/  BRA `(.L_x_6722) ;  /* 0x0000001800247947 */ /* 0x000fea0003800000 */
.L_x_6715:
        /* <DEDUP_REMOVED lines=16> */
[----:B------:R-:W-:Y:S01]  /*3370*/  FMUL.FTZ R39, R39, R46 ;  /* 0x0000002e27277220 */ /* 0x000fe20000410000 */
        /* <DEDUP_REMOVED lines=46> */
[----:B------:R-:W-:Y:S01]  /*3660*/  F2FP.F16.F32.PACK_AB R36, R41, R36 ;  /* 0x000000242924723e */ /* 0x000fe200000000ff */
[----:B------:R-:W-:Y:S06]  /*3670*/  BRA `(.L_x_6724) ;  /* 0x0000000000f47947 */ /* 0x000fec0003800000 */
.L_x_6723:
        /* <DEDUP_REMOVED lines=11> */
[----:B-----5:R-:W-:Y:S01]  /*3730*/  LOP3.LUT P6, RZ, R55, 0xff0000, RZ, 0xc0, !PT ;  /* 0x00ff000037ff7812 */ /* 0x020fe200078cc0ff */
[-C--:B------:R-:W-:Y:S01]  /*3740*/  FMUL.FTZ R29, R30, R46.reuse ;  /* 0x0000002e1e1d7220 */ /* 0x080fe20000410000 */
[----:B------:R-:W-:Y:S01]  /*3750*/  FADD.FTZ R199, R196, -R199 ;  /* 0x800000c7c4c77221 */ /* 0x000fe20000010000 */
[----:B------:R-:W-:Y:S01]  /*3760*/  FMUL.FTZ R32, R31, R46 ;  /* 0x0000002e1f207220 */ /* 0x000fe20000410000 */
        /* <DEDUP_REMOVED lines=10> */
[C---:B------:R-:W-:Y:S01]  /*3810*/  ISETP.GE.U32.AND.EX P2, PT, R55.reuse, 0x1000000, PT, P2 ;  /* 0x010000003700780c */ /* 0x040fe20003f46120 */
        /* <DEDUP_REMOVED lines=35> */
.L_x_6724:
        /* <DEDUP_REMOVED lines=19> */
[--C-:B------:R-:W-:Y:S01]  /*3b80*/  FFMA.FTZ R0, R195, R48, R47.reuse ;  /* 0x00000030c3007223 */ /* 0x100fe2000001002f */
[-C--:B------:R-:W-:Y:S01]  /*3b90*/  FMUL.FTZ R29, R30, R46.reuse ;  /* 0x0000002e1e1d7220 */ /* 0x080fe20000410000 */
[----:B------:R-:W-:Y:S01]  /*3ba0*/  LOP3.LUT P6, RZ, R53, 0xff0000, RZ, 0xc0, !PT ;  /* 0x00ff000035ff7812 */ /* 0x000fe200078cc0ff */
[----:B------:R-:W-:Y:S01]  /*3bb0*/  FMUL.FTZ R32, R31, R46 ;  /* 0x0000002e1f207220 */ /* 0x000fe20000410000 */
[----:B------:R-:W-:Y:S01]  /*3bc0*/  FADD.FTZ R197, R197, -R0 ;  /* 0x80000000c5c57221 */ /* 0x000fe20000010000 */
[----:B------:R-:W-:Y:S01]  /*3bd0*/  FMUL.FTZ R29, R29, UR4 ;  /* 0x000000041d1d7c20 */ /* 0x000fe20008410000 */
[----:B------:R-:W-:Y:S01]  /*3be0*/  ISETP.GE.U32.AND P2, PT, R52, RZ, PT ;  /* 0x000000ff3400720c */ /* 0x000fe20003f46070 */
        /* <DEDUP_REMOVED lines=44> */
.L_x_6725:
        /* <DEDUP_REMOVED lines=61> */
.L_x_6726:
        /* <DEDUP_REMOVED lines=10> */
[-C--:B------:R-:W-:Y:S01]  /*4320*/  FFMA.FTZ R157, R157, R48.reuse, R47 ;  /* 0x000000309d9d7223 */ /* 0x080fe2000001002f */
[----:B------:R-:W-:Y:S01]  /*4330*/  FADD.FTZ R159, R159, -R158 ;  /* 0x8000009e9f9f7221 */ /* 0x000fe20000010000 */
[----:B------:R-:W-:Y:S01]  /*4340*/  FADD.FTZ R161, R160, -R161 ;  /* 0x800000a1a0a17221 */ /* 0x000fe20000010000 */
[----:B------:R-:W-:Y:S01]  /*4350*/  FADD.FTZ R155, R155, -R70 ;  /* 0x800000469b9b7221 */ /* 0x000fe20000010000 */
[----:B------:R-:W-:Y:S01]  /*4360*/  LOP3.LUT P2, RZ, R3, 0xff, RZ, 0xc0, !PT ;  /* 0x000000ff03ff7812 */ /* 0x000fe2000784c0ff */
[C---:B0-----:R-:W-:Y:S01]  /*4370*/  FMUL.FTZ R28, R148.reuse, R159 ;  /* 0x0000009f941c7220 */ /* 0x041fe20000410000 */
[C---:B------:R-:W-:Y:S01]  /*4380*/  FMUL.FTZ R29, R148.reuse, R161 ;  /* 0x000000a1941d7220 */ /* 0x040fe20000410000 */
[----:B------:R-:W-:Y:S01]  /*4390*/  FMUL.FTZ R34, R148, R155 ;  /* 0x0000009b94227220 */ /* 0x000fe20000410000 */
        /* <DEDUP_REMOVED lines=51> */
.L_x_6727:
        /* <DEDUP_REMOVED lines=8> */
[C---:B------:R-:W-:Y:S01]  /*4750*/  FMUL.FTZ R159, R148.reuse, R159 ;  /* 0x0000009f949f7220 */ /* 0x040fe20000410000 */
[-CC-:B------:R-:W-:Y:S01]  /*4760*/  FFMA.FTZ R165, R165, R48.reuse, R47.reuse ;  /* 0x00000030a5a57223 */ /* 0x180fe2000001002f */
        /* <DEDUP_REMOVED lines=51> */
.L_x_6728:
[----:B------:R-:W0:Y:S01]  /*4aa0*/  @P0 LDC.64 R2, c[0x0][0x478] ;  /* 0x00011e00ff020b82 */ /* 0x000e220000000a00 */
[----:B------:R-:W-:-:S04]  /*4ab0*/  IMAD.WIDE.U32 R40, R73, 0x10, R40 ;  /* 0x0000001049287825 */ /* 0x000fc800078e0028 */
[----:B0-----:R-:W-:-:S05]  /*4ac0*/  @P0 IMAD.WIDE.U32 R2, R73, 0x20, R2 ;  /* 0x0000002049020825 */ /* 0x001fca00078e0002 */
[----:B------:R1:W-:Y:S04]  /*4ad0*/  @P0 STG.E.128 desc[UR6][R2.64], R32 ;  /* 0x0000002002000986 */ /* 0x0003e8000c101d06 */
[----:B------:R1:W-:Y:S04]  /*4ae0*/  @P0 STG.E.128 desc[UR6][R2.64+0x10], R28 ;  /* 0x0000101c02000986 */ /* 0x0003e8000c101d06 */
[----:B------:R1:W-:Y:S02]  /*4af0*/  STG.E.128 desc[UR6][R40.64], R36 ;  /* 0x0000002428007986 */ /* 0x0003e4000c101d06 */
.L_x_6722:
        /* <DEDUP_REMOVED lines=53> */
.L_x_6714:
        /* <DEDUP_REMOVED lines=21> */
.L_x_6730:
        /* <DEDUP_REMOVED lines=14> */
.L_x_10783:


//--------------------- .text._ZN10layer_norm22ln_bwd_finalize_kernelINS_22Kernel_traits_finalizeILj6144E6__halfS2_fS2_fjLb0ELj1024ELj4ENS_18Kernel_traits_baseILj6144ES2_S2_fS2_fjLj1024EEEEELb0ELb0EEEvNS_9BwdParamsE --------------------------
	.section	.text._ZN10layer_norm22ln_bwd_finalize_kernelINS_22Kernel_traits_finalizeILj6144E6__halfS2_fS2_fjLb0ELj1024ELj4ENS_18Kernel_traits_baseILj6144ES2_S2_fS2_fjLj1024EEEEELb0ELb0EEEvNS_9BwdParamsE,"ax",@progbits
	.align	128
        .global         _ZN10layer_norm22ln_bwd_finalize_kernelINS_22Kernel_traits_finalizeILj6144E6__halfS2_fS2_fjLb0ELj1024ELj4ENS_18Kernel_traits_baseILj6144ES2_S2_fS2_fjLj1024EEEEELb0ELb0EEEvNS_9BwdParamsE
        .type           _ZN10layer_norm22ln_bwd_finalize_kernelINS_22Kernel_traits_finalizeILj6144E6__halfS2_fS2_fjLb0ELj1024ELj4ENS_18Kernel_traits_baseILj6144ES2_S2_fS2_fjLj1024EEEEELb0ELb0EEEvNS_9BwdParamsE,@function
        .size           _ZN10layer_norm22ln_bwd_finalize_kernelINS_22Kernel_traits_finalizeILj6144E6__halfS2_fS2_fjLb0ELj1024ELj4ENS_18Kernel_traits_baseILj6144ES2_S2_fS2_fjLj1024EEEEELb0ELb0EEEvNS_9BwdParamsE,(.L_x_10784 - _ZN10layer_norm22ln_bwd_finalize_kernelINS_22Kernel_traits_finalizeILj6144E6__halfS2_fS2_fjLb0ELj1024ELj4ENS_18Kernel_traits_baseILj6144ES2_S2_fS2_fjLj1024EEEEELb0ELb0EEEvNS_9BwdParamsE)
        .other          _ZN10layer_norm22ln_bwd_finalize_kernelINS_22Kernel_traits_finalizeILj6144E6__halfS2_fS2_fjLb0ELj1024ELj4ENS_18Kernel_traits_baseILj6144ES2_S2_fS2_fjLj1024EEEEELb0ELb0EEEvNS_9BwdParamsE,@"STO_CUDA_ENTRY STV_DEFAULT"
_ZN10layer_norm22ln_bwd_finalize_kernelINS_22Kernel_traits_finalizeILj6144E6__halfS2_fS2_fjLb0ELj1024ELj4ENS_18Kernel_traits_baseILj6144ES2_S2_fS2_fjLj1024EEEEELb0ELb0EEEvNS_9BwdParamsE:
.text._ZN10layer_norm22ln_bwd_finalize_kernelINS_22Kernel_traits_finalizeILj6144E6__halfS2_fS2_fjLb0ELj1024ELj4ENS_18Kernel_traits_baseILj6144ES2_S2_fS2_fjLj1024EEEEELb0ELb0EEEvNS_9BwdParamsE:
        /* <DEDUP_REMOVED lines=78> */
.L_x_6735:
        /* <DEDUP_REMOVED lines=118> */
.L_x_6734:
[----:B------:R-:W-:Y:S05]  /*0c40*/  BSYNC.RECONVERGENT B1 ;  /* 0x0000000000017941 */ /* 0x000fea0003800200 */
.L_x_6733:
        /* <DEDUP_REMOVED lines=68> */
.L_x_6737:
[----:B------:R-:W-:Y:S05]  /*1090*/  BSYNC.RECONVERGENT B1 ;  /* 0x0000000000017941 */ /* 0x000fea0003800200 */
.L_x_6736:
        /* <DEDUP_REMOVED lines=37> */
.L_x_6739:
[----:B------:R-:W-:Y:S05]  /*12f0*/  BSYNC.RECONVERGENT B1 ;  /* 0x0000000000017941 */ /* 0x000fea0003800200 */
.L_x_6738:
[----:B------:R-:W-:Y:S05]  /*1300*/  @!P1 BRA `(.L_x_6732) ;  /* 0x00000000003c9947 */ /* 0x000fea0003800000 */
[----:B------:R-:W0:Y:S01]  /*1310*/  LDC.64 R8, c[0x0][0x440] ;  /* 0x00011000ff087b82 */ /* 0x000e220000000a00 */
[----:B------:R-:W-:Y:S01]  /*1320*/  IMAD R2, R2, R54, R7 ;  /* 0x0000003602027224 */ /* 0x000fe200078e0207 */
[----:B------:R-:W-:-:S04]  /*1330*/  IADD3 R0, PT, PT, -R0, RZ, RZ ;  /* 0x000000ff00007210 */ /* 0x000fc80007ffe1ff */
[----:B------:R-:W-:Y:S02]  /*1340*/  IADD3 R13, PT, PT, R57, R2, RZ ;  /* 0x00000002390d7210 */ /* 0x000fe40007ffe0ff */
[----:B------:R-:W1:Y:S05]  /*1350*/  LDC.64 R10, c[0x0][0x448] ;  /* 0x00011200ff0a7b82 */ /* 0x000e6a0000000a00 */
.L_x_6740:
        /* <DEDUP_REMOVED lines=10> */
.L_x_6732:
[----:B------:R-:W-:Y:S05]  /*1400*/  BSYNC.RECONVERGENT B0 ;  /* 0x0000000000007941 */ /* 0x000fea0003800200 */
.L_x_6731:
        /* <DEDUP_REMOVED lines=62> */
.L_x_6741:
        /* <DEDUP_REMOVED lines=9> */
.L_x_10784:


//--------------------- .text._ZN10layer_norm13ln_bwd_kernelINS_13Kernel_traitsI6__halfS2_fS2_fjLj6144ELj1ELj1ELj8ELj16ENS_18Kernel_traits_baseILj6144ES2_S2_fS2_fjLj256EEEEELb1ELb0ELb1ELb0EEEvNS_9BwdParamsE --------------------------
	.section	.text._ZN10layer_norm13ln_bwd_kernelINS_13Kernel_traitsI6__halfS2_fS2_fjLj6144ELj1ELj1ELj8ELj16ENS_18Kernel_traits_baseILj6144ES2_S2_fS2_fjLj256EEEEELb1ELb0ELb1ELb0EEEvNS_9BwdParamsE,"ax",@progbits
	.align	128
        .global         _ZN10layer_norm13ln_bwd_kernelINS_13Kernel_traitsI6__halfS2_fS2_fjLj6144ELj1ELj1ELj8ELj16ENS_18Kernel_traits_baseILj6144ES2_S2_fS2_fjLj256EEEEELb1ELb0ELb1ELb0EEEvNS_9BwdParamsE
        .type           _ZN10layer_norm13ln_bwd_kernelINS_13Kernel_traitsI6__halfS2_fS2_fjLj6144ELj1ELj1ELj8ELj16ENS_18Kernel_traits_baseILj6144ES2_S2_fS2_fjLj256EEEEELb1ELb0ELb1ELb0EEEvNS_9BwdParamsE,@function
        .size           _ZN10layer_norm13ln_bwd_kernelINS_13Kernel_traitsI6__halfS2_fS2_fjLj6144ELj1ELj1ELj8ELj16ENS_18Kernel_traits_baseILj6144ES2_S2_fS2_fjLj256EEEEELb1ELb0ELb1ELb0EEEvNS_9BwdParamsE,(.L_x_10785 - _ZN10layer_norm13ln_bwd_kernelINS_13Kernel_traitsI6__halfS2_fS2_fjLj6144ELj1ELj1ELj8ELj16ENS_18Kernel_traits_baseILj6144ES2_S2_fS2_fjLj256EEEEELb1ELb0ELb1ELb0EEEvNS_9BwdParamsE)
        .other          _ZN10layer_norm13ln_bwd_kernelINS_13Kernel_traitsI6__halfS2_fS2_fjLj6144ELj1ELj1ELj8ELj16ENS_18Kernel_traits_baseILj6144ES2_S2_fS2_fjLj256EEEEELb1ELb0ELb1ELb0EEEvNS_9BwdParamsE,@"STO_CUDA_ENTRY STV_DEFAULT"
_ZN10layer_norm13ln_bwd_kernelINS_13Kernel_traitsI6__halfS2_fS2_fjLj6144ELj1ELj1ELj8ELj16ENS_18Kernel_traits_baseILj6144ES2_S2_fS2_fjLj256EEEEELb1ELb0ELb1ELb0EEEvNS_9BwdParamsE:
.text._ZN10layer_norm13ln_bwd_kernelINS_13Kernel_traitsI6__halfS2_fS2_fjLj6144ELj1ELj1ELj8ELj16ENS_18Kernel_traits_baseILj6144ES2_S2_fS2_fjLj256EEEEELb1ELb0ELb1ELb0EEEvNS_9BwdParamsE:
        /* <DEDUP_REMOVED lines=83> */
.L_x_6855:
        /* <DEDUP_REMOVED lines=56> */
[----:B------:R-:W-:Y:S02]  /*08b0*/  HADD2.F32 R168, -RZ, R142.H0_H0 ;  /* 0x2000008effa87230 */ /* 0x000fe40000004100 */
[----:B------:R-:W-:Y:S02]  /*08c0*/  HADD2.F32 R164, -RZ, R141.H0_H0 ;  /* 0x2000008dffa47230 */ /* 0x000fe40000004100 */
[----:B0-----:R-:W-:-:S05]  /*08d0*/  @P0 IMAD.WIDE.U32 R160, R110, 0x20, R160 ;  /* 0x000000206ea00825 */ /* 0x001fca00078e00a0 */
[----:B------:R-:W5:Y:S04]  /*08e0*/  @P0 LDG.E.128 R16, desc[UR10][R160.64] ;  /* 0x0000000aa0100981 */ /* 0x000f68000c1e1d00 */
[----:B------:R0:W5:Y:S02]  /*08f0*/  @P0 LDG.E.128 R12, desc[UR10][R160.64+0x10] ;  /* 0x0000100aa00c0981 */ /* 0x000164000c1e1d00 */
[----:B0-----:R-:W-:Y:S02]  /*0900*/  HADD2.F32 R160, -RZ, R140.H0_H0 ;  /* 0x2000008cffa07230 */ /* 0x001fe40000004100 */
[----:B------:R-:W-:Y:S01]  /*0910*/  HADD2.F32 R169, -RZ, R143.H0_H0 ;  /* 0x2000008fffa97230 */ /* 0x000fe20000004100 */
[----:B------:R-:W-:Y:S02]  /*0920*/  IADD3 R111, PT, PT, R111, 0x100, RZ ;  /* 0x000001006f6f7810 */ /* 0x000fe40007ffe0ff */
[----:B------:R-:W-:-:S02]  /*0930*/  IADD3 R108, PT, PT, R108, 0x100, RZ ;  /* 0x000001006c6c7810 */ /* 0x000fc40007ffe0ff */
[----:B------:R-:W-:Y:S01]  /*0940*/  IADD3 R110, PT, PT, R110, 0x100, RZ ;  /* 0x000001006e6e7810 */ /* 0x000fe20007ffe0ff */
[C---:B---3--:R-:W-:Y:S01]  /*0950*/  FADD.FTZ R159, -R109.reuse, R97 ;  /* 0x000000616d9f7221 */ /* 0x048fe20000010100 */
[C---:B------:R-:W-:Y:S01]  /*0960*/  FADD.FTZ R3, -R109.reuse, R96 ;  /* 0x000000606d037221 */ /* 0x040fe20000010100 */
[C---:B------:R-:W-:Y:S01]  /*0970*/  FADD.FTZ R163, -R109.reuse, R98 ;  /* 0x000000626da37221 */ /* 0x040fe20000010100 */
[----:B------:R-:W-:Y:S01]  /*0980*/  FADD.FTZ R165, -R109, R99 ;  /* 0x000000636da57221 */ /* 0x000fe20000010100 */
[----:B------:R-:W-:Y:S02]  /*0990*/  HADD2.F32 R96, -RZ, R140.H1_H1 ;  /* 0x3000008cff607230 */ /* 0x000fe40000004100 */
[--C-:B----4-:R-:W-:Y:S02]  /*09a0*/  HADD2.F32 R97, -RZ, R100.reuse.H0_H0 ;  /* 0x20000064ff617230 */ /* 0x110fe40000004100 */
[----:B------:R-:W-:Y:S02]  /*09b0*/  HADD2.F32 R100, -RZ, R100.H1_H1 ;  /* 0x30000064ff647230 */ /* 0x000fe40000004100 */
[----:B------:R-:W-:-:S02]  /*09c0*/  HADD2.F32 R99, -RZ, R101.H0_H0 ;  /* 0x20000065ff637230 */ /* 0x000fc40000004100 */
[----:B------:R-:W-:Y:S02]  /*09d0*/  HADD2.F32 R98, -RZ, R101.H1_H1 ;  /* 0x30000065ff627230 */ /* 0x000fe40000004100 */
[----:B------:R-:W-:Y:S01]  /*09e0*/  FADD.FTZ R101, -R109, R104 ;  /* 0x000000686d657221 */ /* 0x000fe20000010100 */
[----:B------:R-:W-:Y:S01]  /*09f0*/  FMUL.FTZ R162, R120, R159 ;  /* 0x0000009f78a27220 */ /* 0x000fe20000410000 */
[--C-:B------:R-:W-:Y:S02]  /*0a00*/  HADD2.F32 R167, -RZ, R102.reuse.H0_H0 ;  /* 0x20000066ffa77230 */ /* 0x100fe40000004100 */
[----:B------:R-:W-:Y:S01]  /*0a10*/  FMUL.FTZ R159, R96, R100 ;  /* 0x00000064609f7220 */ /* 0x000fe20000410000 */
[C---:B------:R-:W-:Y:S01]  /*0a20*/  FMUL.FTZ R166, R120.reuse, R165 ;  /* 0x000000a578a67220 */ /* 0x040fe20000410000 */
[----:B------:R-:W-:Y:S02]  /*0a30*/  HADD2.F32 R102, -RZ, R102.H1_H1 ;  /* 0x30000066ff667230 */ /* 0x000fe40000004100 */
[----:B------:R-:W-:Y:S01]  /*0a40*/  FMUL.FTZ R165, R120, R101 ;  /* 0x0000006578a57220 */ /* 0x000fe20000410000 */
[----:B------:R-:W-:-:S02]  /*0a50*/  HADD2.F32 R96, -RZ, R142.H1_H1 ;  /* 0x3000008eff607230 */ /* 0x000fc40000004100 */
[----:B------:R-:W-:Y:S01]  /*0a60*/  FMUL.FTZ R3, R120, R3 ;  /* 0x0000000378037220 */ /* 0x000fe20000410000 */
[----:B------:R-:W-:Y:S01]  /*0a70*/  FMUL.FTZ R160, R160, R97 ;  /* 0x00000061a0a07220 */ /* 0x000fe20000410000 */
[-C--:B------:R-:W-:Y:S01]  /*0a80*/  FMUL.FTZ R168, R168, R167.reuse ;  /* 0x000000a7a8a87220 */ /* 0x080fe20000410000 */
[----:B------:R-:W-:Y:S01]  /*0a90*/  FADD.FTZ R36, R36, R167 ;  /* 0x000000a724247221 */ /* 0x000fe20000010000 */
[----:B------:R-:W-:Y:S01]  /*0aa0*/  FFMA.FTZ R60, R165, R167, R60 ;  /* 0x000000a7a53c7223 */ /* 0x000fe2000001003c */
[----:B------:R-:W-:Y:S01]  /*0ab0*/  FMUL.FTZ R161, R120, R163 ;  /* 0x000000a378a17220 */ /* 0x000fe20000410000 */
[----:B------:R-:W-:Y:S01]  /*0ac0*/  FMUL.FTZ R167, R96, R102 ;  /* 0x0000006660a77220 */ /* 0x000fe20000410000 */
[----:B------:R-:W-:Y:S01]  /*0ad0*/  FADD.FTZ R40, R40, R97 ;  /* 0x0000006128287221 */ /* 0x000fe20000010000 */
[C---:B------:R-:W-:Y:S01]  /*0ae0*/  FFMA.FTZ R64, R3.reuse, R97, R64 ;  /* 0x0000006103407223 */ /* 0x040fe20000010040 */
[----:B------:R-:W-:Y:S01]  /*0af0*/  FADD.FTZ R96, RZ, R160 ;  /* 0x000000a0ff607221 */ /* 0x000fe20000010000 */
[----:B------:R-:W-:Y:S01]  /*0b00*/  FFMA.FTZ R97, R3, R160, RZ ;  /* 0x000000a003617223 */ /* 0x000fe200000100ff */
[----:B------:R-:W-:-:S02]  /*0b10*/  HADD2.F32 R163, -RZ, R141.H1_H1 ;  /* 0x3000008dffa37230 */ /* 0x000fc40000004100 */
        /* <DEDUP_REMOVED lines=10> */
[----:B------:R-:W-:-:S02]  /*0bc0*/  FADD.FTZ R105, -R109, R105 ;  /* 0x000000696d697221 */ /* 0x000fc40000010100 */
[----:B------:R-:W-:Y:S01]  /*0bd0*/  FADD.FTZ R99, R98, R163 ;  /* 0x000000a362637221 */ /* 0x000fe20000010000 */
[----:B------:R-:W-:Y:S01]  /*0be0*/  FFMA.FTZ R96, R166, R163, R97 ;  /* 0x000000a3a6607223 */ /* 0x000fe20000010061 */
[--C-:B------:R-:W-:Y:S02]  /*0bf0*/  HADD2.F32 R172, -RZ, R103.reuse.H0_H0 ;  /* 0x20000067ffac7230 */ /* 0x100fe40000004100 */
[----:B------:R-:W-:Y:S01]  /*0c00*/  FADD.FTZ R171, -R109, R106 ;  /* 0x0000006a6dab7221 */ /* 0x000fe20000010100 */
        /* <DEDUP_REMOVED lines=24> */
.L_x_6746:
[----:B----4-:R-:W-:Y:S05]  /*0d90*/  BSYNC.RECONVERGENT B1 ;  /* 0x0000000000017941 */ /* 0x010fea0003800200 */
.L_x_6745:
        /* <DEDUP_REMOVED lines=13> */
[----:B--2---:R-:W-:-:S04]  /*0e70*/  IMAD.WIDE.U32 R126, R108, 0x8, R126 ;  /* 0x000000086c7e7825 */ /* 0x004fc800078e007e */
[----:B0-----:R-:W-:Y:S02]  /*0e80*/  HADD2.F32 R125, -RZ, R72.H1_H1 ;  /* 0x30000048ff7d7230 */ /* 0x001fe40000004100 */
[----:B-1----:R-:W-:Y:S02]  /*0e90*/  @P0 IMAD.WIDE.U32 R122, R110, 0x20, R114 ;  /* 0x000000206e7a0825 */ /* 0x002fe400078e0072 */
[----:B------:R0:W5:Y:S04]  /*0ea0*/  LDG.E.64 R114, desc[UR10][R126.64] ;  /* 0x0000000a7e727981 */ /* 0x000168000c1e1b00 */
[----:B------:R-:W5:Y:S04]  /*0eb0*/  @P0 LDG.E.128 R8, desc[UR10][R122.64] ;  /* 0x0000000a7a080981 */ /* 0x000f68000c1e1d00 */
[----:B------:R1:W5:Y:S01]  /*0ec0*/  @P0 LDG.E.128 R4, desc[UR10][R122.64+0x10] ;  /* 0x0000100a7a040981 */ /* 0x000362000c1e1d00 */
[----:B0-----:R-:W-:-:S02]  /*0ed0*/  HADD2.F32 R126, -RZ, R73.H0_H0 ;  /* 0x20000049ff7e7230 */ /* 0x001fc40000004100 */
[----:B-1----:R-:W-:Y:S02]  /*0ee0*/  HADD2.F32 R122, -RZ, R72.H0_H0 ;  /* 0x20000048ff7a7230 */ /* 0x002fe40000004100 */
[--C-:B------:R-:W-:Y:S02]  /*0ef0*/  HADD2.F32 R130, -RZ, R74.reuse.H0_H0 ;  /* 0x2000004aff827230 */ /* 0x100fe40000004100 */
[----:B------:R-:W-:Y:S01]  /*0f00*/  HADD2.F32 R132, -RZ, R74.H1_H1 ;  /* 0x3000004aff847230 */ /* 0x000fe20000004100 */
[----:B------:R-:W-:Y:S02]  /*0f10*/  IADD3 R111, PT, PT, R111, 0x100, RZ ;  /* 0x000001006f6f7810 */ /* 0x000fe40007ffe0ff */
[----:B------:R-:W-:Y:S02]  /*0f20*/  IADD3 R108, PT, PT, R108, 0x100, RZ ;  /* 0x000001006c6c7810 */ /* 0x000fe40007ffe0ff */
[----:B------:R-:W-:Y:S01]  /*0f30*/  IADD3 R110, PT, PT, R110, 0x100, RZ ;  /* 0x000001006e6e7810 */ /* 0x000fe20007ffe0ff */
[C---:B----4-:R-:W-:Y:S01]  /*0f40*/  FADD.FTZ R129, -R109.reuse, R96 ;  /* 0x000000606d817221 */ /* 0x050fe20000010100 */
[C---:B------:R-:W-:Y:S01]  /*0f50*/  FADD.FTZ R131, -R109.reuse, R97 ;  /* 0x000000616d837221 */ /* 0x040fe20000010100 */
[----:B------:R-:W-:Y:S01]  /*0f60*/  FADD.FTZ R135, -R109, R99 ;  /* 0x000000636d877221 */ /* 0x000fe20000010100 */
[----:B---3--:R-:W-:-:S02]  /*0f70*/  HADD2.F32 R97, -RZ, R100.H0_H0 ;  /* 0x20000064ff617230 */ /* 0x008fc40000004100 */
[C---:B------:R-:W-:Y:S01]  /*0f80*/  FMUL.FTZ R123, R120.reuse, R129 ;  /* 0x00000081787b7220 */ /* 0x040fe20000410000 */
[----:B------:R-:W-:Y:S02]  /*0f90*/  HADD2.F32 R96, -RZ, R101.H1_H1 ;  /* 0x30000065ff607230 */ /* 0x000fe40000004100 */
[----:B------:R-:W-:Y:S01]  /*0fa0*/  FADD.FTZ R133, -R109, R98 ;  /* 0x000000626d857221 */ /* 0x000fe20000010100 */
[----:B------:R-:W-:Y:S02]  /*0fb0*/  HADD2.F32 R129, -RZ, R73.H1_H1 ;  /* 0x30000049ff817230 */ /* 0x000fe40000004100 */
[----:B------:R-:W-:Y:S01]  /*0fc0*/  FMUL.FTZ R128, R120, R135 ;  /* 0x0000008778807220 */ /* 0x000fe20000410000 */
[----:B------:R-:W-:Y:S02]  /*0fd0*/  HADD2.F32 R100, -RZ, R100.H1_H1 ;  /* 0x30000064ff647230 */ /* 0x000fe40000004100 */
[----:B------:R-:W-:Y:S01]  /*0fe0*/  FMUL.FTZ R122, R122, R97 ;  /* 0x000000617a7a7220 */ /* 0x000fe20000410000 */
[----:B------:R-:W-:-:S02]  /*0ff0*/  HADD2.F32 R99, -RZ, R101.H0_H0 ;  /* 0x20000065ff637230 */ /* 0x000fc40000004100 */
        /* <DEDUP_REMOVED lines=55> */
.L_x_6748:
[----:B------:R-:W-:Y:S05]  /*1370*/  BSYNC.RECONVERGENT B1 ;  /* 0x0000000000017941 */ /* 0x000fea0003800200 */
.L_x_6747:
        /* <DEDUP_REMOVED lines=17> */
[----:B-1----:R-:W-:-:S02]  /*1490*/  HADD2.F32 R144, -RZ, R68.H0_H0 ;  /* 0x20000044ff907230 */ /* 0x002fc40000004100 */
[----:B------:R-:W-:Y:S02]  /*14a0*/  HADD2.F32 R148, -RZ, R69.H0_H0 ;  /* 0x20000045ff947230 */ /* 0x000fe40000004100 */
[----:B------:R-:W-:Y:S02]  /*14b0*/  HADD2.F32 R152, -RZ, R70.H0_H0 ;  /* 0x20000046ff987230 */ /* 0x000fe40000004100 */
[--C-:B------:R-:W-:Y:S02]  /*14c0*/  HADD2.F32 R156, -RZ, R71.reuse.H0_H0 ;  /* 0x20000047ff9c7230 */ /* 0x100fe40000004100 */
[----:B------:R-:W-:Y:S02]  /*14d0*/  HADD2.F32 R155, -RZ, R71.H1_H1 ;  /* 0x30000047ff9b7230 */ /* 0x000fe40000004100 */
[C---:B---3--:R-:W-:Y:S01]  /*14e0*/  FADD.FTZ R139, -R109.reuse, R97 ;  /* 0x000000616d8b7221 */ /* 0x048fe20000010100 */
[----:B------:R-:W-:Y:S01]  /*14f0*/  FADD.FTZ R137, -R109, R96 ;  /* 0x000000606d897221 */ /* 0x000fe20000010100 */
[----:B------:R-:W-:-:S02]  /*1500*/  HADD2.F32 R96, -RZ, R68.H1_H1 ;  /* 0x30000044ff607230 */ /* 0x000fc40000004100 */
[C---:B------:R-:W-:Y:S01]  /*1510*/  FADD.FTZ R147, -R109.reuse, R99 ;  /* 0x000000636d937221 */ /* 0x040fe20000010100 */
[C---:B------:R-:W-:Y:S01]  /*1520*/  FMUL.FTZ R146, R120.reuse, R139 ;  /* 0x0000008b78927220 */ /* 0x040fe20000410000 */
[C---:B------:R-:W-:Y:S01]  /*1530*/  FADD.FTZ R145, -R109.reuse, R98 ;  /* 0x000000626d917221 */ /* 0x040fe20000010100 */
[C---:B------:R-:W-:Y:S01]  /*1540*/  FMUL.FTZ R137, R120.reuse, R137 ;  /* 0x0000008978897220 */ /* 0x040fe20000410000 */
[C---:B------:R-:W-:Y:S01]  /*1550*/  FMUL.FTZ R150, R120.reuse, R147 ;  /* 0x0000009378967220 */ /* 0x040fe20000410000 */
[----:B----4-:R-:W-:Y:S01]  /*1560*/  FADD.FTZ R151, -R109, R101 ;  /* 0x000000656d977221 */ /* 0x010fe20000010100 */
[--C-:B------:R-:W-:Y:S02]  /*1570*/  HADD2.F32 R97, -RZ, R104.reuse.H0_H0 ;  /* 0x20000068ff617230 */ /* 0x100fe40000004100 */
[C---:B------:R-:W-:Y:S01]  /*1580*/  FMUL.FTZ R145, R120.reuse, R145 ;  /* 0x0000009178917220 */ /* 0x040fe20000410000 */
[----:B------:R-:W-:Y:S02]  /*1590*/  HADD2.F32 R104, -RZ, R104.H1_H1 ;  /* 0x30000068ff687230 */ /* 0x000fe40000004100 */
[----:B------:R-:W-:Y:S01]  /*15a0*/  FMUL.FTZ R154, R120, R151 ;  /* 0x00000097789a7220 */ /* 0x000fe20000410000 */
[----:B------:R-:W-:-:S02]  /*15b0*/  HADD2.F32 R99, -RZ, R105.H0_H0 ;  /* 0x20000069ff637230 */ /* 0x000fc40000004100 */
[-C--:B------:R-:W-:Y:S01]  /*15c0*/  FMUL.FTZ R144, R144, R97.reuse ;  /* 0x0000006190907220 */ /* 0x080fe20000410000 */
[----:B------:R-:W-:Y:S02]  /*15d0*/  HADD2.F32 R105, -RZ, R105.H1_H1 ;  /* 0x30000069ff697230 */ /* 0x000fe40000004100 */
[----:B------:R-:W-:Y:S01]  /*15e0*/  FMUL.FTZ R139, R96, R104 ;  /* 0x00000068608b7220 */ /* 0x000fe20000410000 */
[----:B------:R-:W-:Y:S02]  /*15f0*/  HADD2.F32 R96, -RZ, R69.H1_H1 ;  /* 0x30000045ff607230 */ /* 0x000fe40000004100 */
[----:B------:R-:W-:Y:S01]  /*1600*/  FADD.FTZ R24, R24, R97 ;  /* 0x0000006118187221 */ /* 0x000fe20000010000 */
[C---:B------:R-:W-:Y:S01]  /*1610*/  FFMA.FTZ R48, R137.reuse, R97, R48 ;  /* 0x0000006189307223 */ /* 0x040fe20000010030 */
[----:B------:R-:W-:Y:S01]  /*1620*/  FFMA.FTZ R97, R137, R144, R176 ;  /* 0x0000009089617223 */ /* 0x000fe200000100b0 */
[--C-:B------:R-:W-:Y:S02]  /*1630*/  HADD2.F32 R101, -RZ, R106.reuse.H0_H0 ;  /* 0x2000006aff657230 */ /* 0x100fe40000004100 */
[----:B------:R-:W-:Y:S01]  /*1640*/  FMUL.FTZ R147, R96, R105 ;  /* 0x0000006960937220 */ /* 0x000fe20000410000 */
[----:B------:R-:W-:Y:S01]  /*1650*/  FADD.FTZ R96, R175, R144 ;  /* 0x00000090af607221 */ /* 0x000fe20000010000 */
[----:B------:R-:W-:-:S02]  /*1660*/  HADD2.F32 R106, -RZ, R106.H1_H1 ;  /* 0x3000006aff6a7230 */ /* 0x000fc40000004100 */
[-C--:B------:R-:W-:Y:S01]  /*1670*/  FMUL.FTZ R148, R148, R99.reuse ;  /* 0x0000006394947220 */ /* 0x080fe20000410000 */
[----:B------:R-:W-:Y:S01]  /*1680*/  FADD.FTZ R26, R26, R99 ;  /* 0x000000631a1a7221 */ /* 0x000fe20000010000 */
[----:B------:R-:W-:Y:S01]  /*1690*/  FFMA.FTZ R50, R145, R99, R50 ;  /* 0x0000006391327223 */ /* 0x000fe20000010032 */
[----:B------:R-:W-:Y:S02]  /*16a0*/  HADD2.F32 R98, -RZ, R70.H1_H1 ;  /* 0x30000046ff627230 */ /* 0x000fe40000004100 */
        /* <DEDUP_REMOVED lines=8> */
[C---:B------:R-:W-:Y:S01]  /*1730*/  FADD.FTZ R153, -R109.reuse, R102 ;  /* 0x000000666d997221 */ /* 0x040fe20000010100 */
        /* <DEDUP_REMOVED lines=29> */
[----:B--2---:R-:W-:Y:S06]  /*1910*/  BRA `(.L_x_6749) ;  /* 0x0000000400047947 */ /* 0x004fec0003800000 */
.L_x_6744:
        /* <DEDUP_REMOVED lines=35> */
.L_x_6750:
        /* <DEDUP_REMOVED lines=30> */
.L_x_6749:
[----:B----4-:R-:W-:Y:S05]  /*1d30*/  BSYNC.RECONVERGENT B0 ;  /* 0x0000000000007941 */ /* 0x010fea0003800200 */
.L_x_6743:
        /* <DEDUP_REMOVED lines=31> */
.L_x_6752:
[----:B------:R-:W-:Y:S05]  /*1f30*/  BSYNC.RECONVERGENT B0 ;  /* 0x0000000000007941 */ /* 0x000fea0003800200 */
.L_x_6751:
        /* <DEDUP_REMOVED lines=64> */
.L_x_6757:
        /* <DEDUP_REMOVED lines=12> */
.L_x_6758:
        /* <DEDUP_REMOVED lines=12> */
.L_x_6759:
        /* <DEDUP_REMOVED lines=12> */
.L_x_6760:
        /* <DEDUP_REMOVED lines=12> */
.L_x_6761:
        /* <DEDUP_REMOVED lines=12> */
.L_x_6762:
        /* <DEDUP_REMOVED lines=12> */
.L_x_6763:
        /* <DEDUP_REMOVED lines=14> */
.L_x_6756:
        /* <DEDUP_REMOVED lines=45> */
.L_x_6765:
        /* <DEDUP_REMOVED lines=12> */
.L_x_6766:
        /* <DEDUP_REMOVED lines=12> */
.L_x_6767:
        /* <DEDUP_REMOVED lines=12> */
.L_x_6768:
        /* <DEDUP_REMOVED lines=12> */
.L_x_6769:
        /* <DEDUP_REMOVED lines=12> */
.L_x_6770:
        /* <DEDUP_REMOVED lines=12> */
.L_x_6771:
[----:B------:R-:W-:Y:S05]  /*2ff0*/  @!P5 BRA `(.L_x_6764) ;  /* 0x0000000c0008d947 */ /* 0x000fea0003800000 */
        /* <DEDUP_REMOVED lines=8> */
.L_x_6755:
        /* <DEDUP_REMOVED lines=14> */
[----:B------:R-:W-:-:S04]  /*3160*/  F2FP.F16.F32.PACK_AB R99, RZ, R99 ;  /* 0x00000063ff63723e */ /* 0x000fc800000000ff */
[----:B------:R-:W-:-:S07]  /*3170*/  PRMT R84, R99, 0x7610, R84 ;  /* 0x0000761063547816 */ /* 0x000fce0000000054 */
.L_x_6773:
        /* <DEDUP_REMOVED lines=11> */
.L_x_6774:
        /* <DEDUP_REMOVED lines=11> */
.L_x_6775:
        /* <DEDUP_REMOVED lines=11> */
.L_x_6776:
        /* <DEDUP_REMOVED lines=11> */
.L_x_6777:
        /* <DEDUP_REMOVED lines=11> */
.L_x_6778:
        /* <DEDUP_REMOVED lines=11> */
.L_x_6779:
        /* <DEDUP_REMOVED lines=10> */
[----:B------:R-:W-:-:S04]  /*3640*/  F2FP.F16.F32.PACK_AB R99, RZ, R99 ;  /* 0x00000063ff63723e */ /* 0x000fc800000000ff */
[----:B------:R-:W-:Y:S01]  /*3650*/  PRMT R87, R87, 0x5410, R99 ;  /* 0x0000541057577816 */ /* 0x000fe20000000063 */
[----:B------:R-:W-:Y:S06]  /*3660*/  BRA `(.L_x_6764) ;  /* 0x00000004006c7947 */ /* 0x000fec0003800000 */
.L_x_6772:
        /* <DEDUP_REMOVED lines=39> */
.L_x_6780:
[----:B------:R-:W-:Y:S05]  /*38e0*/  @!P5 BRA `(.L_x_6781) ;  /* 0x000000000018d947 */ /* 0x000fea0003800000 */
[----:B------:R-:W-:Y:S01]  /*38f0*/  FMUL.FTZ R89, R95, UR17 ;  /* 0x000000115f597c20 */ /* 0x000fe20008410000 */
[----:B------:R-:W-:-:S03]  /*3900*/  LOP3.LUT P0, RZ, R112, 0xff00, RZ, 0xc0, !PT ;  /* 0x0000ff0070ff7812 */ /* 0x000fc6000780c0ff */
[----:B------:R-:W-:-:S05]  /*3910*/  FMUL.FTZ R89, R89, UR16 ;  /* 0x0000001059597c20 */ /* 0x000fca0008410000 */
[----:B------:R-:W-:-:S04]  /*3920*/  FSEL R89, R89, RZ, P0 ;  /* 0x000000ff59597208 */ /* 0x000fc80000000000 */
[----:B------:R-:W-:-:S04]  /*3930*/  F2FP.F16.F32.PACK_AB R89, RZ, R89 ;  /* 0x00000059ff59723e */ /* 0x000fc800000000ff */
[----:B------:R-:W-:-:S07]  /*3940*/  PRMT R84, R84, 0x5410, R89 ;  /* 0x0000541054547816 */ /* 0x000fce0000000059 */
.L_x_6781:
[----:B------:R-:W-:Y:S05]  /*3950*/  @!P5 BRA `(.L_x_6782) ;  /* 0x000000000018d947 */ /* 0x000fea0003800000 */
[----:B------:R-:W-:Y:S01]  /*3960*/  FMUL.FTZ R89, R90, UR17 ;  /* 0x000000115a597c20 */ /* 0x000fe20008410000 */
[----:B------:R-:W-:-:S03]  /*3970*/  LOP3.LUT P0, RZ, R112, 0xff0000, RZ, 0xc0, !PT ;  /* 0x00ff000070ff7812 */ /* 0x000fc6000780c0ff */
[----:B------:R-:W-:-:S05]  /*3980*/  FMUL.FTZ R89, R89, UR16 ;  /* 0x0000001059597c20 */ /* 0x000fca0008410000 */
[----:B------:R-:W-:-:S04]  /*3990*/  FSEL R89, R89, RZ, P0 ;  /* 0x000000ff59597208 */ /* 0x000fc80000000000 */
[----:B------:R-:W-:-:S04]  /*39a0*/  F2FP.F16.F32.PACK_AB R89, RZ, R89 ;  /* 0x00000059ff59723e */ /* 0x000fc800000000ff */
[----:B------:R-:W-:-:S07]  /*39b0*/  PRMT R85, R89, 0x7610, R85 ;  /* 0x0000761059557816 */ /* 0x000fce0000000055 */
.L_x_6782:
[----:B------:R-:W-:Y:S05]  /*39c0*/  @!P5 BRA `(.L_x_6783) ;  /* 0x000000000018d947 */ /* 0x000fea0003800000 */
[----:B------:R-:W-:Y:S01]  /*39d0*/  FMUL.FTZ R89, R91, UR17 ;  /* 0x000000115b597c20 */ /* 0x000fe20008410000 */
[----:B------:R-:W-:-:S03]  /*39e0*/  LOP3.LUT P0, RZ, R112, 0xff000000, RZ, 0xc0, !PT ;  /* 0xff00000070ff7812 */ /* 0x000fc6000780c0ff */
[----:B------:R-:W-:-:S05]  /*39f0*/  FMUL.FTZ R89, R89, UR16 ;  /* 0x0000001059597c20 */ /* 0x000fca0008410000 */
[----:B------:R-:W-:-:S04]  /*3a00*/  FSEL R89, R89, RZ, P0 ;  /* 0x000000ff59597208 */ /* 0x000fc80000000000 */
[----:B------:R-:W-:-:S04]  /*3a10*/  F2FP.F16.F32.PACK_AB R89, RZ, R89 ;  /* 0x00000059ff59723e */ /* 0x000fc800000000ff */
[----:B------:R-:W-:-:S07]  /*3a20*/  PRMT R85, R85, 0x5410, R89 ;  /* 0x0000541055557816 */ /* 0x000fce0000000059 */
.L_x_6783:
[----:B------:R-:W-:Y:S05]  /*3a30*/  @!P5 BRA `(.L_x_6784) ;  /* 0x000000000018d947 */ /* 0x000fea0003800000 */
[----:B------:R-:W-:Y:S01]  /*3a40*/  FMUL.FTZ R89, R92, UR17 ;  /* 0x000000115c597c20 */ /* 0x000fe20008410000 */
[----:B------:R-:W-:-:S03]  /*3a50*/  LOP3.LUT P0, RZ, R113, 0xff, RZ, 0xc0, !PT ;  /* 0x000000ff71ff7812 */ /* 0x000fc6000780c0ff */
[----:B------:R-:W-:-:S05]  /*3a60*/  FMUL.FTZ R89, R89, UR16 ;  /* 0x0000001059597c20 */ /* 0x000fca0008410000 */
[----:B------:R-:W-:-:S04]  /*3a70*/  FSEL R89, R89, RZ, P0 ;  /* 0x000000ff59597208 */ /* 0x000fc80000000000 */
[----:B------:R-:W-:-:S04]  /*3a80*/  F2FP.F16.F32.PACK_AB R89, RZ, R89 ;  /* 0x00000059ff59723e */ /* 0x000fc800000000ff */
[----:B------:R-:W-:-:S07]  /*3a90*/  PRMT R86, R89, 0x7610, R86 ;  /* 0x0000761059567816 */ /* 0x000fce0000000056 */
.L_x_6784:
[----:B------:R-:W-:Y:S05]  /*3aa0*/  @!P5 BRA `(.L_x_6785) ;  /* 0x000000000018d947 */ /* 0x000fea0003800000 */
[----:B------:R-:W-:Y:S01]  /*3ab0*/  FMUL.FTZ R89, R93, UR17 ;  /* 0x000000115d597c20 */ /* 0x000fe20008410000 */
[----:B------:R-:W-:-:S03]  /*3ac0*/  LOP3.LUT P0, RZ, R113, 0xff00, RZ, 0xc0, !PT ;  /* 0x0000ff0071ff7812 */ /* 0x000fc6000780c0ff */
[----:B------:R-:W-:-:S05]  /*3ad0*/  FMUL.FTZ R89, R89, UR16 ;  /* 0x0000001059597c20 */ /* 0x000fca0008410000 */
[----:B------:R-:W-:-:S04]  /*3ae0*/  FSEL R89, R89, RZ, P0 ;  /* 0x000000ff59597208 */ /* 0x000fc80000000000 */
[----:B------:R-:W-:-:S04]  /*3af0*/  F2FP.F16.F32.PACK_AB R89, RZ, R89 ;  /* 0x00000059ff59723e */ /* 0x000fc800000000ff */
[----:B------:R-:W-:-:S07]  /*3b00*/  PRMT R86, R86, 0x5410, R89 ;  /* 0x0000541056567816 */ /* 0x000fce0000000059 */
.L_x_6785:
[----:B------:R-:W-:Y:S05]  /*3b10*/  @!P5 BRA `(.L_x_6786) ;  /* 0x000000000018d947 */ /* 0x000fea0003800000 */
[----:B------:R-:W-:Y:S01]  /*3b20*/  FMUL.FTZ R89, R94, UR17 ;  /* 0x000000115e597c20 */ /* 0x000fe20008410000 */
[----:B------:R-:W-:-:S03]  /*3b30*/  LOP3.LUT P0, RZ, R113, 0xff0000, RZ, 0xc0, !PT ;  /* 0x00ff000071ff7812 */ /* 0x000fc6000780c0ff */
[----:B------:R-:W-:-:S05]  /*3b40*/  FMUL.FTZ R89, R89, UR16 ;  /* 0x0000001059597c20 */ /* 0x000fca0008410000 */
[----:B------:R-:W-:-:S04]  /*3b50*/  FSEL R89, R89, RZ, P0 ;  /* 0x000000ff59597208 */ /* 0x000fc80000000000 */
[----:B------:R-:W-:-:S04]  /*3b60*/  F2FP.F16.F32.PACK_AB R89, RZ, R89 ;  /* 0x00000059ff59723e */ /* 0x000fc800000000ff */
[----:B------:R-:W-:-:S07]  /*3b70*/  PRMT R87, R89, 0x7610, R87 ;  /* 0x0000761059577816 */ /* 0x000fce0000000057 */
.L_x_6786:
        /* <DEDUP_REMOVED lines=10> */
.L_x_6764:
        /* <DEDUP_REMOVED lines=11> */
.L_x_6754:
[----:B------:R-:W-:Y:S05]  /*3cd0*/  BSYNC.RECONVERGENT B0 ;  /* 0x0000000000007941 */ /* 0x000fea0003800200 */
.L_x_6753:
        /* <DEDUP_REMOVED lines=10> */
[-CC-:B------:R-:W-:Y:S01]  /*3d80*/  @P4 FFMA.FTZ R89, R127, R98.reuse, R97.reuse ;  /* 0x000000627f594223 */ /* 0x180fe20000010061 */
[----:B------:R-:W-:Y:S01]  /*3d90*/  @P4 FFMA.FTZ R100, R135, R98, R97 ;  /* 0x0000006287644223 */ /* 0x000fe20000010061 */
[----:B-----5:R-:W-:Y:S01]  /*3da0*/  MOV R95, R9 ;  /* 0x00000009005f7202 */ /* 0x020fe20000000f00 */
[----:B------:R-:W-:Y:S01]  /*3db0*/  @P4 FADD.FTZ R88, R125, -R88 ;  /* 0x800000587d584221 */ /* 0x000fe20000010000 */
[----:B------:R-:W-:Y:S01]  /*3dc0*/  @P4 FADD.FTZ R89, R126, -R89 ;  /* 0x800000597e594221 */ /* 0x000fe20000010000 */
[----:B------:R-:W-:Y:S01]  /*3dd0*/  @P4 FADD.FTZ R99, R133, -R100 ;  /* 0x8000006485634221 */ /* 0x000fe20000010000 */
[----:B------:R-:W-:Y:S01]  /*3de0*/  MOV R90, R10 ;  /* 0x0000000a005a7202 */ /* 0x000fe20000000f00 */
[----:B------:R-:W-:Y:S01]  /*3df0*/  @P4 FFMA.FTZ R95, R120, R88, R9 ;  /* 0x00000058785f4223 */ /* 0x000fe20000010009 */
[-CC-:B------:R-:W-:Y:S01]  /*3e00*/  @P4 FFMA.FTZ R88, R128, R98.reuse, R97.reuse ;  /* 0x0000006280584223 */ /* 0x180fe20000010061 */
[--C-:B------:R-:W-:Y:S01]  /*3e10*/  @P4 FFMA.FTZ R93, R131, R98, R97.reuse ;  /* 0x00000062835d4223 */ /* 0x100fe20000010061 */
        /* <DEDUP_REMOVED lines=28> */
.L_x_6791:
[----:B------:R-:W-:Y:S05]  /*3fe0*/  @!P5 BRA `(.L_x_6792) ;  /* 0x000000000018d947 */ /* 0x000fea0003800000 */
[----:B------:R-:W-:Y:S01]  /*3ff0*/  FMUL.FTZ R89, R95, UR17 ;  /* 0x000000115f597c20 */ /* 0x000fe20008410000 */
[----:B------:R-:W-:-:S03]  /*4000*/  LOP3.LUT P6, RZ, R114, 0xff00, RZ, 0xc0, !PT ;  /* 0x0000ff0072ff7812 */ /* 0x000fc600078cc0ff */
[----:B------:R-:W-:-:S05]  /*4010*/  FMUL.FTZ R89, R89, UR16 ;  /* 0x0000001059597c20 */ /* 0x000fca0008410000 */
[----:B------:R-:W-:-:S04]  /*4020*/  FSEL R89, R89, RZ, P6 ;  /* 0x000000ff59597208 */ /* 0x000fc80003000000 */
[----:B------:R-:W-:-:S04]  /*4030*/  F2FP.F16.F32.PACK_AB R89, RZ, R89 ;  /* 0x00000059ff59723e */ /* 0x000fc800000000ff */
[----:B------:R-:W-:-:S07]  /*4040*/  PRMT R84, R84, 0x5410, R89 ;  /* 0x0000541054547816 */ /* 0x000fce0000000059 */
.L_x_6792:
[----:B------:R-:W-:Y:S05]  /*4050*/  @!P5 BRA `(.L_x_6793) ;  /* 0x000000000018d947 */ /* 0x000fea0003800000 */
[----:B------:R-:W-:Y:S01]  /*4060*/  FMUL.FTZ R89, R90, UR17 ;  /* 0x000000115a597c20 */ /* 0x000fe20008410000 */
[----:B------:R-:W-:-:S03]  /*4070*/  LOP3.LUT P6, RZ, R114, 0xff0000, RZ, 0xc0, !PT ;  /* 0x00ff000072ff7812 */ /* 0x000fc600078cc0ff */
[----:B------:R-:W-:-:S05]  /*4080*/  FMUL.FTZ R89, R89, UR16 ;  /* 0x0000001059597c20 */ /* 0x000fca0008410000 */
[----:B------:R-:W-:-:S04]  /*4090*/  FSEL R89, R89, RZ, P6 ;  /* 0x000000ff59597208 */ /* 0x000fc80003000000 */
[----:B------:R-:W-:-:S04]  /*40a0*/  F2FP.F16.F32.PACK_AB R89, RZ, R89 ;  /* 0x00000059ff59723e */ /* 0x000fc800000000ff */
[----:B------:R-:W-:-:S07]  /*40b0*/  PRMT R85, R89, 0x7610, R85 ;  /* 0x0000761059557816 */ /* 0x000fce0000000055 */
.L_x_6793:
[----:B------:R-:W-:Y:S05]  /*40c0*/  @!P5 BRA `(.L_x_6794) ;  /* 0x000000000018d947 */ /* 0x000fea0003800000 */
[----:B------:R-:W-:Y:S01]  /*40d0*/  FMUL.FTZ R89, R91, UR17 ;  /* 0x000000115b597c20 */ /* 0x000fe20008410000 */
[----:B------:R-:W-:-:S03]  /*40e0*/  LOP3.LUT P6, RZ, R114, 0xff000000, RZ, 0xc0, !PT ;  /* 0xff00000072ff7812 */ /* 0x000fc600078cc0ff */
[----:B------:R-:W-:-:S05]  /*40f0*/  FMUL.FTZ R89, R89, UR16 ;  /* 0x0000001059597c20 */ /* 0x000fca0008410000 */
[----:B------:R-:W-:-:S04]  /*4100*/  FSEL R89, R89, RZ, P6 ;  /* 0x000000ff59597208 */ /* 0x000fc80003000000 */
[----:B------:R-:W-:-:S04]  /*4110*/  F2FP.F16.F32.PACK_AB R89, RZ, R89 ;  /* 0x00000059ff59723e */ /* 0x000fc800000000ff */
[----:B------:R-:W-:-:S07]  /*4120*/  PRMT R85, R85, 0x5410, R89 ;  /* 0x0000541055557816 */ /* 0x000fce0000000059 */
.L_x_6794:
[----:B------:R-:W-:Y:S05]  /*4130*/  @!P5 BRA `(.L_x_6795) ;  /* 0x000000000018d947 */ /* 0x000fea0003800000 */
[----:B------:R-:W-:Y:S01]  /*4140*/  FMUL.FTZ R89, R92, UR17 ;  /* 0x000000115c597c20 */ /* 0x000fe20008410000 */
[----:B------:R-:W-:-:S03]  /*4150*/  LOP3.LUT P6, RZ, R115, 0xff, RZ, 0xc0, !PT ;  /* 0x000000ff73ff7812 */ /* 0x000fc600078cc0ff */
[----:B------:R-:W-:-:S05]  /*4160*/  FMUL.FTZ R89, R89, UR16 ;  /* 0x0000001059597c20 */ /* 0x000fca0008410000 */
[----:B------:R-:W-:-:S04]  /*4170*/  FSEL R89, R89, RZ, P6 ;  /* 0x000000ff59597208 */ /* 0x000fc80003000000 */
[----:B------:R-:W-:-:S04]  /*4180*/  F2FP.F16.F32.PACK_AB R89, RZ, R89 ;  /* 0x00000059ff59723e */ /* 0x000fc800000000ff */
[----:B------:R-:W-:-:S07]  /*4190*/  PRMT R86, R89, 0x7610, R86 ;  /* 0x0000761059567816 */ /* 0x000fce0000000056 */
.L_x_6795:
[----:B------:R-:W-:Y:S05]  /*41a0*/  @!P5 BRA `(.L_x_6796) ;  /* 0x000000000018d947 */ /* 0x000fea0003800000 */
[----:B------:R-:W-:Y:S01]  /*41b0*/  FMUL.FTZ R89, R93, UR17 ;  /* 0x000000115d597c20 */ /* 0x000fe20008410000 */
[----:B------:R-:W-:-:S03]  /*41c0*/  LOP3.LUT P6, RZ, R115, 0xff00, RZ, 0xc0, !PT ;  /* 0x0000ff0073ff7812 */ /* 0x000fc600078cc0ff */
[----:B------:R-:W-:-:S05]  /*41d0*/  FMUL.FTZ R89, R89, UR16 ;  /* 0x0000001059597c20 */ /* 0x000fca0008410000 */
[----:B------:R-:W-:-:S04]  /*41e0*/  FSEL R89, R89, RZ, P6 ;  /* 0x000000ff59597208 */ /* 0x000fc80003000000 */
[----:B------:R-:W-:-:S04]  /*41f0*/  F2FP.F16.F32.PACK_AB R89, RZ, R89 ;  /* 0x00000059ff59723e */ /* 0x000fc800000000ff */
[----:B------:R-:W-:-:S07]  /*4200*/  PRMT R86, R86, 0x5410, R89 ;  /* 0x0000541056567816 */ /* 0x000fce0000000059 */
.L_x_6796:
[----:B------:R-:W-:Y:S05]  /*4210*/  @!P5 BRA `(.L_x_6797) ;  /* 0x000000000018d947 */ /* 0x000fea0003800000 */
[----:B------:R-:W-:Y:S01]  /*4220*/  FMUL.FTZ R89, R94, UR17 ;  /* 0x000000115e597c20 */ /* 0x000fe20008410000 */
[----:B------:R-:W-:-:S03]  /*4230*/  LOP3.LUT P6, RZ, R115, 0xff0000, RZ, 0xc0, !PT ;  /* 0x00ff000073ff7812 */ /* 0x000fc600078cc0ff */
[----:B------:R-:W-:-:S05]  /*4240*/  FMUL.FTZ R89, R89, UR16 ;  /* 0x0000001059597c20 */ /* 0x000fca0008410000 */
[----:B------:R-:W-:-:S04]  /*4250*/  FSEL R89, R89, RZ, P6 ;  /* 0x000000ff59597208 */ /* 0x000fc80003000000 */
[----:B------:R-:W-:-:S04]  /*4260*/  F2FP.F16.F32.PACK_AB R89, RZ, R89 ;  /* 0x00000059ff59723e */ /* 0x000fc800000000ff */
[----:B------:R-:W-:-:S07]  /*4270*/  PRMT R87, R89, 0x7610, R87 ;  /* 0x0000761059577816 */ /* 0x000fce0000000057 */
.L_x_6797:
        /* <DEDUP_REMOVED lines=11> */
.L_x_6790:
        /* <DEDUP_REMOVED lines=11> */
.L_x_6799:
        /* <DEDUP_REMOVED lines=11> */
.L_x_6800:
        /* <DEDUP_REMOVED lines=11> */
.L_x_6801:
        /* <DEDUP_REMOVED lines=11> */
.L_x_6802:
        /* <DEDUP_REMOVED lines=11> */
.L_x_6803:
        /* <DEDUP_REMOVED lines=11> */
.L_x_6804:
        /* <DEDUP_REMOVED lines=11> */
.L_x_6805:
        /* <DEDUP_REMOVED lines=13> */
.L_x_6789:
        /* <DEDUP_REMOVED lines=49> */
.L_x_6807:
        /* <DEDUP_REMOVED lines=12> */
.L_x_6808:
        /* <DEDUP_REMOVED lines=12> */
.L_x_6809:
        /* <DEDUP_REMOVED lines=12> */
.L_x_6810:
        /* <DEDUP_REMOVED lines=12> */
.L_x_6811:
        /* <DEDUP_REMOVED lines=12> */
.L_x_6812:
        /* <DEDUP_REMOVED lines=12> */
.L_x_6813:
[----:B------:R-:W-:Y:S01]  /*5060*/  MOV R88, R99 ;  /* 0x0000006300587202 */ /* 0x000fe20000000f00 */
[----:B------:R-:W-:Y:S06]  /*5070*/  @!P5 BRA `(.L_x_6798) ;  /* 0x0000000400a8d947 */ /* 0x000fec0003800000 */
[----:B------:R-:W-:Y:S01]  /*5080*/  FMUL.FTZ R88, R95, UR17 ;  /* 0x000000115f587c20 */ /* 0x000fe20008410000 */
[----:B-----5:R-:W-:-:S03]  /*5090*/  ISETP.GE.U32.AND P6, PT, R114, RZ, PT ;  /* 0x000000ff7200720c */ /* 0x020fc60003fc6070 */
[----:B------:R-:W-:Y:S01]  /*50a0*/  FMUL.FTZ R88, R88, UR16 ;  /* 0x0000001058587c20 */ /* 0x000fe20008410000 */
[----:B------:R-:W-:-:S04]  /*50b0*/  ISETP.GE.U32.AND.EX P6, PT, R115, 0x1000000, PT, P6 ;  /* 0x010000007300780c */ /* 0x000fc80003fc6160 */
[----:B------:R-:W-:-:S04]  /*50c0*/  FSEL R88, R88, RZ, P6 ;  /* 0x000000ff58587208 */ /* 0x000fc80003000000 */
[----:B------:R-:W-:Y:S02]  /*50d0*/  F2FP.F16.F32.PACK_AB R100, RZ, R88 ;  /* 0x00000058ff64723e */ /* 0x000fe400000000ff */
[----:B------:R-:W-:Y:S02]  /*50e0*/  MOV R88, R99 ;  /* 0x0000006300587202 */ /* 0x000fe40000000f00 */
[----:B------:R-:W-:Y:S01]  /*50f0*/  PRMT R87, R87, 0x5410, R100 ;  /* 0x0000541057577816 */ /* 0x000fe20000000064 */
[----:B------:R-:W-:Y:S06]  /*5100*/  BRA `(.L_x_6798) ;  /* 0x0000000400847947 */ /* 0x000fec0003800000 */
.L_x_6806:
        /* <DEDUP_REMOVED lines=12> */
.L_x_6814:
        /* <DEDUP_REMOVED lines=12> */
.L_x_6815:
        /* <DEDUP_REMOVED lines=12> */
.L_x_6816:
        /* <DEDUP_REMOVED lines=12> */
.L_x_6817:
        /* <DEDUP_REMOVED lines=12> */
.L_x_6818:
        /* <DEDUP_REMOVED lines=12> */
.L_x_6819:
        /* <DEDUP_REMOVED lines=12> */
.L_x_6820:
        /* <DEDUP_REMOVED lines=13> */
.L_x_6798:
        /* <DEDUP_REMOVED lines=9> */
.L_x_6788:
[----:B------:R-:W-:Y:S05]  /*57b0*/  BSYNC.RECONVERGENT B0 ;  /* 0x0000000000007941 */ /* 0x000fea0003800200 */
.L_x_6787:
        /* <DEDUP_REMOVED lines=47> */
[----:B------:R-:W-:-:S04]  /*5ab0*/  F2FP.F16.F32.PACK_AB R89, RZ, R89 ;  /* 0x00000059ff59723e */ /* 0x000fc800000000ff */
[----:B------:R-:W-:-:S07]  /*5ac0*/  PRMT R84, R89, 0x7610, R84 ;  /* 0x0000761059547816 */ /* 0x000fce0000000054 */
.L_x_6825:
[----:B------:R-:W-:Y:S05]  /*5ad0*/  @!P5 BRA `(.L_x_6826) ;  /* 0x000000000018d947 */ /* 0x000fea0003800000 */
[----:B------:R-:W-:Y:S01]  /*5ae0*/  FMUL.FTZ R89, R95, UR17 ;  /* 0x000000115f597c20 */ /* 0x000fe20008410000 */
[----:B------:R-:W-:-:S03]  /*5af0*/  LOP3.LUT P4, RZ, R116, 0xff00, RZ, 0xc0, !PT ;  /* 0x0000ff0074ff7812 */ /* 0x000fc6000788c0ff */
[----:B------:R-:W-:-:S05]  /*5b00*/  FMUL.FTZ R89, R89, UR16 ;  /* 0x0000001059597c20 */ /* 0x000fca0008410000 */
[----:B------:R-:W-:-:S04]  /*5b10*/  FSEL R89, R89, RZ, P4 ;  /* 0x000000ff59597208 */ /* 0x000fc80002000000 */
[----:B------:R-:W-:-:S04]  /*5b20*/  F2FP.F16.F32.PACK_AB R89, RZ, R89 ;  /* 0x00000059ff59723e */ /* 0x000fc800000000ff */
[----:B------:R-:W-:-:S07]  /*5b30*/  PRMT R84, R84, 0x5410, R89 ;  /* 0x0000541054547816 */ /* 0x000fce0000000059 */
.L_x_6826:
[----:B------:R-:W-:Y:S05]  /*5b40*/  @!P5 BRA `(.L_x_6827) ;  /* 0x000000000018d947 */ /* 0x000fea0003800000 */
[----:B------:R-:W-:Y:S01]  /*5b50*/  FMUL.FTZ R89, R90, UR17 ;  /* 0x000000115a597c20 */ /* 0x000fe20008410000 */
[----:B------:R-:W-:-:S03]  /*5b60*/  LOP3.LUT P4, RZ, R116, 0xff0000, RZ, 0xc0, !PT ;  /* 0x00ff000074ff7812 */ /* 0x000fc6000788c0ff */
[----:B------:R-:W-:-:S05]  /*5b70*/  FMUL.FTZ R89, R89, UR16 ;  /* 0x0000001059597c20 */ /* 0x000fca0008410000 */
[----:B------:R-:W-:-:S04]  /*5b80*/  FSEL R89, R89, RZ, P4 ;  /* 0x000000ff59597208 */ /* 0x000fc80002000000 */
[----:B------:R-:W-:-:S04]  /*5b90*/  F2FP.F16.F32.PACK_AB R89, RZ, R89 ;  /* 0x00000059ff59723e */ /* 0x000fc800000000ff */
[----:B------:R-:W-:-:S07]  /*5ba0*/  PRMT R85, R89, 0x7610, R85 ;  /* 0x0000761059557816 */ /* 0x000fce0000000055 */
.L_x_6827:
[----:B------:R-:W-:Y:S05]  /*5bb0*/  @!P5 BRA `(.L_x_6828) ;  /* 0x000000000018d947 */ /* 0x000fea0003800000 */
[----:B------:R-:W-:Y:S01]  /*5bc0*/  FMUL.FTZ R89, R97, UR17 ;  /* 0x0000001161597c20 */ /* 0x000fe20008410000 */
[----:B------:R-:W-:-:S03]  /*5bd0*/  LOP3.LUT P4, RZ, R116, 0xff000000, RZ, 0xc0, !PT ;  /* 0xff00000074ff7812 */ /* 0x000fc6000788c0ff */
[----:B------:R-:W-:-:S05]  /*5be0*/  FMUL.FTZ R89, R89, UR16 ;  /* 0x0000001059597c20 */ /* 0x000fca0008410000 */
[----:B------:R-:W-:-:S04]  /*5bf0*/  FSEL R89, R89, RZ, P4 ;  /* 0x000000ff59597208 */ /* 0x000fc80002000000 */
[----:B------:R-:W-:-:S04]  /*5c00*/  F2FP.F16.F32.PACK_AB R89, RZ, R89 ;  /* 0x00000059ff59723e */ /* 0x000fc800000000ff */
[----:B------:R-:W-:-:S07]  /*5c10*/  PRMT R85, R85, 0x5410, R89 ;  /* 0x0000541055557816 */ /* 0x000fce0000000059 */
.L_x_6828:
[----:B------:R-:W-:Y:S05]  /*5c20*/  @!P5 BRA `(.L_x_6829) ;  /* 0x000000000018d947 */ /* 0x000fea0003800000 */
[----:B------:R-:W-:Y:S01]  /*5c30*/  FMUL.FTZ R89, R98, UR17 ;  /* 0x0000001162597c20 */ /* 0x000fe20008410000 */
[----:B------:R-:W-:-:S03]  /*5c40*/  LOP3.LUT P4, RZ, R117, 0xff, RZ, 0xc0, !PT ;  /* 0x000000ff75ff7812 */ /* 0x000fc6000788c0ff */
[----:B------:R-:W-:-:S05]  /*5c50*/  FMUL.FTZ R89, R89, UR16 ;  /* 0x0000001059597c20 */ /* 0x000fca0008410000 */
[----:B------:R-:W-:-:S04]  /*5c60*/  FSEL R89, R89, RZ, P4 ;  /* 0x000000ff59597208 */ /* 0x000fc80002000000 */
[----:B------:R-:W-:-:S04]  /*5c70*/  F2FP.F16.F32.PACK_AB R89, RZ, R89 ;  /* 0x00000059ff59723e */ /* 0x000fc800000000ff */
[----:B------:R-:W-:-:S07]  /*5c80*/  PRMT R86, R89, 0x7610, R86 ;  /* 0x0000761059567816 */ /* 0x000fce0000000056 */
.L_x_6829:
[----:B------:R-:W-:Y:S05]  /*5c90*/  @!P5 BRA `(.L_x_6830) ;  /* 0x000000000018d947 */ /* 0x000fea0003800000 */
[----:B------:R-:W-:Y:S01]  /*5ca0*/  FMUL.FTZ R89, R93, UR17 ;  /* 0x000000115d597c20 */ /* 0x000fe20008410000 */
[----:B------:R-:W-:-:S03]  /*5cb0*/  LOP3.LUT P4, RZ, R117, 0xff00, RZ, 0xc0, !PT ;  /* 0x0000ff0075ff7812 */ /* 0x000fc6000788c0ff */
[----:B------:R-:W-:-:S05]  /*5cc0*/  FMUL.FTZ R89, R89, UR16 ;  /* 0x0000001059597c20 */ /* 0x000fca0008410000 */
[----:B------:R-:W-:-:S04]  /*5cd0*/  FSEL R89, R89, RZ, P4 ;  /* 0x000000ff59597208 */ /* 0x000fc80002000000 */
[----:B------:R-:W-:-:S04]  /*5ce0*/  F2FP.F16.F32.PACK_AB R89, RZ, R89 ;  /* 0x00000059ff59723e */ /* 0x000fc800000000ff */
[----:B------:R-:W-:-:S07]  /*5cf0*/  PRMT R86, R86, 0x5410, R89 ;  /* 0x0000541056567816 */ /* 0x000fce0000000059 */
.L_x_6830:
[----:B------:R-:W-:Y:S05]  /*5d00*/  @!P5 BRA `(.L_x_6831) ;  /* 0x000000000018d947 */ /* 0x000fea0003800000 */
[----:B------:R-:W-:Y:S01]  /*5d10*/  FMUL.FTZ R89, R99, UR17 ;  /* 0x0000001163597c20 */ /* 0x000fe20008410000 */
[----:B------:R-:W-:-:S03]  /*5d20*/  LOP3.LUT P4, RZ, R117, 0xff0000, RZ, 0xc0, !PT ;  /* 0x00ff000075ff7812 */ /* 0x000fc6000788c0ff */
[----:B------:R-:W-:-:S05]  /*5d30*/  FMUL.FTZ R89, R89, UR16 ;  /* 0x0000001059597c20 */ /* 0x000fca0008410000 */
[----:B------:R-:W-:-:S04]  /*5d40*/  FSEL R89, R89, RZ, P4 ;  /* 0x000000ff59597208 */ /* 0x000fc80002000000 */
[----:B------:R-:W-:-:S04]  /*5d50*/  F2FP.F16.F32.PACK_AB R89, RZ, R89 ;  /* 0x00000059ff59723e */ /* 0x000fc800000000ff */
[----:B------:R-:W-:-:S07]  /*5d60*/  PRMT R87, R89, 0x7610, R87 ;  /* 0x0000761059577816 */ /* 0x000fce0000000057 */
.L_x_6831:
        /* <DEDUP_REMOVED lines=13> */
.L_x_6824:
        /* <DEDUP_REMOVED lines=11> */
.L_x_6833:
        /* <DEDUP_REMOVED lines=11> */
.L_x_6834:
        /* <DEDUP_REMOVED lines=11> */
.L_x_6835:
        /* <DEDUP_REMOVED lines=11> */
.L_x_6836:
        /* <DEDUP_REMOVED lines=11> */
.L_x_6837:
        /* <DEDUP_REMOVED lines=11> */
.L_x_6838:
        /* <DEDUP_REMOVED lines=11> */
.L_x_6839:
        /* <DEDUP_REMOVED lines=13> */
.L_x_6823:
        /* <DEDUP_REMOVED lines=16> */
.L_x_6841:
        /* <DEDUP_REMOVED lines=12> */
.L_x_6842:
        /* <DEDUP_REMOVED lines=12> */
.L_x_6843:
        /* <DEDUP_REMOVED lines=12> */
.L_x_6844:
        /* <DEDUP_REMOVED lines=12> */
.L_x_6845:
        /* <DEDUP_REMOVED lines=12> */
.L_x_6846:
        /* <DEDUP_REMOVED lines=12> */
.L_x_6847:
        /* <DEDUP_REMOVED lines=42> */
.L_x_6840:
        /* <DEDUP_REMOVED lines=12> */
.L_x_6848:
        /* <DEDUP_REMOVED lines=12> */
.L_x_6849:
        /* <DEDUP_REMOVED lines=12> */
.L_x_6850:
        /* <DEDUP_REMOVED lines=12> */
.L_x_6851:
        /* <DEDUP_REMOVED lines=12> */
.L_x_6852:
        /* <DEDUP_REMOVED lines=12> */
.L_x_6853:
        /* <DEDUP_REMOVED lines=12> */
.L_x_6854:
        /* <DEDUP_REMOVED lines=13> */
.L_x_6832:
[----:B------:R-:W1:Y:S08]  /*7210*/  @P0 LDC.64 R98, c[0x0][0x478] ;  /* 0x00011e00ff620b82 */ /* 0x000e700000000a00 */
[----:B0-2---:R-:W0:Y:S01]  /*7220*/  @P5 LDC.64 R100, c[0x0][0x468] ;  /* 0x00011a00ff645b82 */ /* 0x005e220000000a00 */
[----:B-1----:R-:W-:-:S05]  /*7230*/  @P0 IMAD.WIDE.U32 R98, R173, 0x20, R98 ;  /* 0x00000020ad620825 */ /* 0x002fca00078e0062 */
[----:B------:R1:W-:Y:S01]  /*7240*/  @P0 STG.E.128 desc[UR10][R98.64], R88 ;  /* 0x0000005862000986 */ /* 0x0003e2000c101d0a */
[----:B0-----:R-:W-:-:S03]  /*7250*/  @P5 IMAD.WIDE.U32 R96, R96, 0x10, R100 ;  /* 0x0000001060605825 */ /* 0x001fc600078e0064 */
[----:B------:R1:W-:Y:S04]  /*7260*/  @P0 STG.E.128 desc[UR10][R98.64+0x10], R92 ;  /* 0x0000105c62000986 */ /* 0x0003e8000c101d0a */
[----:B------:R1:W-:Y:S02]  /*7270*/  @P5 STG.E.128 desc[UR10][R96.64], R84 ;  /* 0x0000005460005986 */ /* 0x0003e4000c101d0a */
.L_x_6822:
[----:B------:R-:W-:Y:S05]  /*7280*/  BSYNC.RECONVERGENT B0 ;  /* 0x0000000000007941 */ /* 0x000fea0003800200 */
.L_x_6821:
[----:B-1----:R-:W1:Y:S01]  /*7290*/  LDC.64 R96, c[0x0][0x380] ;  /* 0x0000e000ff607b82 */ /* 0x002e620000000a00 */
[----:B------:R-:W-:Y:S01]  /*72a0*/  UPLOP3.LUT UP1, UPT, UPT, UPT, UP1, 0x40, 0x4 ;  /* 0x000000000004789c */ /* 0x000fe20003f2e810 */
[----:B-1----:R-:W-:-:S04]  /*72b0*/  IADD3 R2, PT, PT, R2, R96, RZ ;  /* 0x0000006002027210 */ /* 0x002fc80007ffe0ff */
[----:B------:R-:W-:-:S13]  /*72c0*/  ISETP.GE.AND P0, PT, R2, R97, PT ;  /* 0x000000610200720c */ /* 0x000fda0003f06270 */
[----:B------:R-:W-:Y:S05]  /*72d0*/  @!P0 BRA `(.L_x_6855) ;  /* 0xffffff9000948947 */ /* 0x000fea000383ffff */
.L_x_6742:
        /* <DEDUP_REMOVED lines=31> */
.L_x_6856:
        /* <DEDUP_REMOVED lines=11> */
.L_x_10785:


//--------------------- .text._ZN10layer_norm22ln_bwd_finalize_kernelINS_22Kernel_traits_finalizeILj6144E6__halfS2_fS2_fjLb0ELj1024ELj4ENS_18Kernel_traits_baseILj6144ES2_S2_fS2_fjLj1024EEEEELb0ELb1EEEvNS_9BwdParamsE --------------------------
	.section	.text._ZN10layer_norm22ln_bwd_finalize_kernelINS_22Kernel_traits_finalizeILj6144E6__halfS2_fS2_fjLb0ELj1024ELj4ENS_18Kernel_traits_baseILj6144ES2_S2_fS2_fjLj1024EEEEELb0ELb1EEEvNS_9BwdParamsE,"ax",@progbits
	.align	128
        .global         _ZN10layer_norm22ln_bwd_finalize_kernelINS_22Kernel_traits_finalizeILj6144E6__halfS2_fS2_fjLb0ELj1024ELj4ENS_18Kernel_traits_baseILj6144ES2_S2_fS2_fjLj1024EEEEELb0ELb1EEEvNS_9BwdParamsE
        .type           _ZN10layer_norm22ln_bwd_finalize_kernelINS_22Kernel_traits_finalizeILj6144E6__halfS2_fS2_fjLb0ELj1024ELj4ENS_18Kernel_traits_baseILj6144ES2_S2_fS2_fjLj1024EEEEELb0ELb1EEEvNS_9BwdParamsE,@function
        .size           _ZN10layer_norm22ln_bwd_finalize_kernelINS_22Kernel_traits_finalizeILj6144E6__halfS2_fS2_fjLb0ELj1024ELj4ENS_18Kernel_traits_baseILj6144ES2_S2_fS2_fjLj1024EEEEELb0ELb1EEEvNS_9BwdParamsE,(.L_x_10786 - _ZN10layer_norm22ln_bwd_finalize_kernelINS_22Kernel_traits_finalizeILj6144E6__halfS2_fS2_fjLb0ELj1024ELj4ENS_18Kernel_traits_baseILj6144ES2_S2_fS2_fjLj1024EEEEELb0ELb1EEEvNS_9BwdParamsE)
        .other          _ZN10layer_norm22ln_bwd_finalize_kernelINS_22Kernel_traits_finalizeILj6144E6__halfS2_fS2_fjLb0ELj1024ELj4ENS_18Kernel_traits_baseILj6144ES2_S2_fS2_fjLj1024EEEEELb0ELb1EEEvNS_9BwdParamsE,@"STO_CUDA_ENTRY STV_DEFAULT"
_ZN10layer_norm22ln_bwd_finalize_kernelINS_22Kernel_traits_finalizeILj6144E6__halfS2_fS2_fjLb0ELj1024ELj4ENS_18Kernel_traits_baseILj6144ES2_S2_fS2_fjLj1024EEEEELb0ELb1EEEvNS_9BwdParamsE:
.text._ZN10layer_norm22ln_bwd_finalize_kernelINS_22Kernel_traits_finalizeILj6144E6__halfS2_fS2_fjLb0ELj1024ELj4ENS_18Kernel_traits_baseILj6144ES2_S2_fS2_fjLj1024EEEEELb0ELb1EEEvNS_9BwdParamsE:
        /* <DEDUP_REMOVED lines=77> */
.L_x_6861:
        /* <DEDUP_REMOVED lines=118> */
.L_x_6860:
[----:B------:R-:W-:Y:S05]  /*0c30*/  BSYNC.RECONVERGENT B1 ;  /* 0x0000000000017941 */ /* 0x000fea0003800200 */
.L_x_6859:
        /* <DEDUP_REMOVED lines=69> */
.L_x_6863:
[----:B------:R-:W-:Y:S05]  /*1090*/  BSYNC.RECONVERGENT B1 ;  /* 0x0000000000017941 */ /* 0x000fea0003800200 */
.L_x_6862:
        /* <DEDUP_REMOVED lines=38> */
.L_x_6865:
[----:B------:R-:W-:Y:S05]  /*1300*/  BSYNC.RECONVERGENT B1 ;  /* 0x0000000000017941 */ /* 0x000fea0003800200 */
.L_x_6864:
[----:B------:R-:W-:Y:S05]  /*1310*/  @!P1 BRA `(.L_x_6858) ;  /* 0x0000000000409947 */ /* 0x000fea0003800000 */
[----:B------:R-:W0:Y:S01]  /*1320*/  LDC R12, c[0x0][0x388] ;  /* 0x0000e200ff0c7b82 */ /* 0x000e220000000800 */
[----:B------:R-:W-:-:S07]  /*1330*/  IADD3 R0, PT, PT, -R0, RZ, RZ ;  /* 0x000000ff00007210 */ /* 0x000fce0007ffe1ff */
[----:B------:R-:W1:Y:S08]  /*1340*/  LDC.64 R8, c[0x0][0x440] ;  /* 0x00011000ff087b82 */ /* 0x000e700000000a00 */
[----:B------:R-:W2:Y:S01]  /*1350*/  LDC.64 R10, c[0x0][0x448] ;  /* 0x00011200ff0a7b82 */ /* 0x000ea20000000a00 */
[----:B0-----:R-:W-:-:S05]  /*1360*/  IMAD R2, R2, R12, R5 ;  /* 0x0000000c02027224 */ /* 0x001fca00078e0205 */
[----:B------:R-:W-:-:S07]  /*1370*/  IADD3 R13, PT, PT, R57, R2, RZ ;  /* 0x00000002390d7210 */ /* 0x000fce0007ffe0ff */
.L_x_6866:
        /* <DEDUP_REMOVED lines=10> */
.L_x_6858:
[----:B------:R-:W-:Y:S05]  /*1420*/  BSYNC.RECONVERGENT B0 ;  /* 0x0000000000007941 */ /* 0x000fea0003800200 */
.L_x_6857:
        /* <DEDUP_REMOVED lines=59> */
.L_x_6867:
        /* <DEDUP_REMOVED lines=10> */
.L_x_10786:


//--------------------- .text._ZN10layer_norm13ln_bwd_kernelINS_13Kernel_traitsI6__halfS2_fS2_fjLj6144ELj1ELj1ELj8ELj16ENS_18Kernel_traits_baseILj6144ES2_S2_fS2_fjLj256EEEEELb1ELb0ELb1ELb1EEEvNS_9BwdParamsE --------------------------
	.section	.text._ZN10layer_norm13ln_bwd_kernelINS_13Kernel_traitsI6__halfS2_fS2_fjLj6144ELj1ELj1ELj8ELj16ENS_18Kernel_traits_baseILj6144ES2_S2_fS2_fjLj256EEEEELb1ELb0ELb1ELb1EEEvNS_9BwdParamsE,"ax",@progbits
	.align	128
        .global         _ZN10layer_norm13ln_bwd_kernelINS_13Kernel_traitsI6__halfS2_fS2_fjLj6144ELj1ELj1ELj8ELj16ENS_18Kernel_traits_baseILj6144ES2_S2_fS2_fjLj256EEEEELb1ELb0ELb1ELb1EEEvNS_9BwdParamsE
        .type           _ZN10layer_norm13ln_bwd_kernelINS_13Kernel_traitsI6__halfS2_fS2_fjLj6144ELj1ELj1ELj8ELj16ENS_18Kernel_traits_baseILj6144ES2_S2_fS2_fjLj256EEEEELb1ELb0ELb1ELb1EEEvNS_9BwdParamsE,@function
        .size           _ZN10layer_norm13ln_bwd_kernelINS_13Kernel_traitsI6__halfS2_fS2_fjLj6144ELj1ELj1ELj8ELj16ENS_18Kernel_traits_baseILj6144ES2_S2_fS2_fjLj256EEEEELb1ELb0ELb1ELb1EEEvNS_9BwdParamsE,(.L_x_10787 - _ZN10layer_norm13ln_bwd_kernelINS_13Kernel_traitsI6__halfS2_fS2_fjLj6144ELj1ELj1ELj8ELj16ENS_18Kernel_traits_baseILj6144ES2_S2_fS2_fjLj256EEEEELb1ELb0ELb1ELb1EEEvNS_9BwdParamsE)
        .other          _ZN10layer_norm13ln_bwd_kernelINS_13Kernel_traitsI6__halfS2_fS2_fjLj6144ELj1ELj1ELj8ELj16ENS_18Kernel_traits_baseILj6144ES2_S2_fS2_fjLj256EEEEELb1ELb0ELb1ELb1EEEvNS_9BwdParamsE,@"STO_CUDA_ENTRY STV_DEFAULT"
_ZN10layer_norm13ln_bwd_kernelINS_13Kernel_traitsI6__halfS2_fS2_fjLj6144ELj1ELj1ELj8ELj16ENS_18Kernel_traits_baseILj6144ES2_S2_fS2_fjLj256EEEEELb1ELb0ELb1ELb1EEEvNS_9BwdParamsE:
.text._ZN10layer_norm13ln_bwd_kernelINS_13Kernel_traitsI6__halfS2_fS2_fjLj6144ELj1ELj1ELj8ELj16ENS_18Kernel_traits_baseILj6144ES2_S2_fS2_fjLj256EEEEELb1ELb0ELb1ELb1EEEvNS_9BwdParamsE:
        /* <DEDUP_REMOVED lines=45> */
.L_x_6970:
[----:B------:R-:W1:Y:S08]  /*02d0*/  LDC.64 R98, c[0x0][0x3f8] ;  /* 0x0000fe00ff627b82 */ /* 0x000e700000000a00 */
[----:B------:R-:W2:Y:S08]  /*02e0*/  LDC.64 R96, c[0x0][0x3c8] ;  /* 0x0000f200ff607b82 */ /* 0x000eb00000000a00 */
[----:B------:R-:W3:Y:S01]  /*02f0*/  LDC.64 R100, c[0x0][0x3f0] ;  /* 0x0000fc00ff647b82 */ /* 0x000ee20000000a00 */
[----:B-1----:R-:W-:-:S07]  /*0300*/  IMAD.WIDE R98, R0, 0x4, R98 ;  /* 0x0000000400627825 */ /* 0x002fce00078e0262 */
[----:B------:R-:W1:Y:S01]  /*0310*/  LDC.64 R104, c[0x0][0x3c0] ;  /* 0x0000f000ff687b82 */ /* 0x000e620000000a00 */
[----:B------:R-:W4:Y:S01]  /*0320*/  LDG.E R2, desc[UR12][R98.64] ;  /* 0x0000000c62027981 */ /* 0x000f22000c1e1900 */
[----:B--2---:R-:W-:-:S05]  /*0330*/  IMAD.WIDE R96, R0, 0x4, R96 ;  /* 0x0000000400607825 */ /* 0x004fca00078e0260 */
[----:B-----5:R2:W5:Y:S01]  /*0340*/  LDG.E R118, desc[UR12][R96.64] ;  /* 0x0000000c60767981 */ /* 0x020562000c1e1900 */
[----:B---3--:R-:W-:-:S05]  /*0350*/  IMAD.WIDE R100, R0, 0x4, R100 ;  /* 0x0000000400647825 */ /* 0x008fca00078e0264 */
[----:B------:R2:W5:Y:S01]  /*0360*/  LDG.E R119, desc[UR12][R100.64] ;  /* 0x0000000c64777981 */ /* 0x000562000c1e1900 */
[----:B----4-:R-:W-:-:S13]  /*0370*/  ISETP.GE.AND P3, PT, R2, 0x1, PT ;  /* 0x000000010200780c */ /* 0x010fda0003f66270 */
[----:B-12---:R-:W-:Y:S05]  /*0380*/  @!P3 BRA `(.L_x_6869) ;  /* 0x000000100070b947 */ /* 0x006fea0003800000 */
[----:B------:R-:W1:Y:S01]  /*0390*/  LDC R153, c[0x0][0x388] ;  /* 0x0000e200ff997b82 */ /* 0x000e620000000800 */
[----:B------:R-:W2:Y:S01]  /*03a0*/  S2R R159, SR_TID.X ;  /* 0x00000000009f7919 */ /* 0x000ea20000002100 */
[----:B------:R-:W-:Y:S01]  /*03b0*/  IADD3 R96, PT, PT, R2, -0x1, RZ ;  /* 0xffffffff02607810 */ /* 0x000fe20007ffe0ff */
[----:B------:R-:W-:-:S05]  /*03c0*/  IMAD.WIDE R104, R0, 0x4, R104 ;  /* 0x0000000400687825 */ /* 0x000fca00078e0268 */
[----:B------:R-:W3:Y:S01]  /*03d0*/  LDC.64 R116, c[0x0][0x428] ;  /* 0x00010a00ff747b82 */ /* 0x000ee20000000a00 */
[----:B------:R4:W4:Y:S07]  /*03e0*/  LDG.E R152, desc[UR12][R104.64] ;  /* 0x0000000c68987981 */ /* 0x00092e000c1e1900 */
[----:B------:R-:W0:Y:S01]  /*03f0*/  LDC.64 R114, c[0x0][0x3a8] ;  /* 0x0000ea00ff727b82 */ /* 0x000e220000000a00 */
[-C--:B-1----:R-:W-:Y:S02]  /*0400*/  IMAD R97, R96, R153.reuse, RZ ;  /* 0x0000009960617224 */ /* 0x082fe400078e02ff */
[----:B------:R-:W-:-:S03]  /*0410*/  IMAD R3, R0, R153, RZ ;  /* 0x0000009900037224 */ /* 0x000fc600078e02ff */
[----:B------:R-:W-:Y:S02]  /*0420*/  SHF.R.S32.HI R98, RZ, 0x1f, R97 ;  /* 0x0000001fff627819 */ /* 0x000fe40000011461 */
[----:B------:R-:W-:Y:S02]  /*0430*/  SHF.R.S32.HI R96, RZ, 0x1f, R3 ;  /* 0x0000001fff607819 */ /* 0x000fe40000011403 */
[----:B------:R-:W-:Y:S02]  /*0440*/  LEA.HI R98, R98, R97, RZ, 0x3 ;  /* 0x0000006162627211 */ /* 0x000fe400078f18ff */
[----:B------:R-:W-:Y:S02]  /*0450*/  LEA.HI R96, R96, R3, RZ, 0x3 ;  /* 0x0000000360607211 */ /* 0x000fe400078f18ff */
[-C--:B--2---:R-:W-:Y:S02]  /*0460*/  LEA.HI.SX32 R3, R98, R159.reuse, 0x1d ;  /* 0x0000009f62037211 */ /* 0x084fe400078feaff */
[----:B------:R-:W-:-:S03]  /*0470*/  LEA.HI.SX32 R155, R96, R159, 0x1d ;  /* 0x0000009f609b7211 */ /* 0x000fc600078feaff */
[----:B---3--:R-:W-:Y:S01]  /*0480*/  IMAD.WIDE.U32 R100, R3, 0x10, R116 ;  /* 0x0000001003647825 */ /* 0x008fe200078e0074 */
[----:B------:R-:W-:-:S03]  /*0490*/  IADD3 R121, PT, PT, R155, 0x100, RZ ;  /* 0x000001009b797810 */ /* 0x000fc60007ffe0ff */
[--C-:B0-----:R-:W-:Y:S01]  /*04a0*/  IMAD.WIDE.U32 R106, R155, 0x20, R114.reuse ;  /* 0x000000209b6a7825 */ /* 0x101fe200078e0072 */
[----:B----4-:R-:W-:Y:S01]  /*04b0*/  IADD3 R105, PT, PT, R3, 0x200, RZ ;  /* 0x0000020003697810 */ /* 0x010fe20007ffe0ff */
[----:B------:R-:W2:Y:S02]  /*04c0*/  LDG.E.128 R100, desc[UR12][R100.64] ;  /* 0x0000000c64647981 */ /* 0x000ea4000c1e1d00 */
[----:B------:R-:W-:Y:S02]  /*04d0*/  IMAD.WIDE.U32 R112, R121, 0x20, R114 ;  /* 0x0000002079707825 */ /* 0x000fe400078e0072 */
[----:B------:R-:W3:Y:S01]  /*04e0*/  LDG.E.128 R96, desc[UR12][R106.64] ;  /* 0x0000000c6a607981 */ /* 0x000ee2000c1e1d00 */
[----:B------:R-:W-:Y:S01]  /*04f0*/  IADD3 R157, PT, PT, R155, 0x200, RZ ;  /* 0x000002009b9d7810 */ /* 0x000fe20007ffe0ff */
[----:B------:R-:W-:Y:S01]  /*0500*/  IMAD.WIDE.U32 R104, R105, 0x10, R116 ;  /* 0x0000001069687825 */ /* 0x000fe200078e0074 */
[----:B------:R-:W-:Y:S01]  /*0510*/  IADD3 R129, PT, PT, R3, 0x100, RZ ;  /* 0x0000010003817810 */ /* 0x000fe20007ffe0ff */
[----:B------:R-:W4:Y:S02]  /*0520*/  LDG.E.128 R124, desc[UR12][R112.64] ;  /* 0x0000000c707c7981 */ /* 0x000f24000c1e1d00 */
[----:B------:R-:W-:-:S02]  /*0530*/  IMAD.WIDE.U32 R114, R157, 0x20, R114 ;  /* 0x000000209d727825 */ /* 0x000fc400078e0072 */
[----:B------:R-:W4:Y:S02]  /*0540*/  LDG.E.128 R108, desc[UR12][R106.64+0x10] ;  /* 0x0000100c6a6c7981 */ /* 0x000f24000c1e1d00 */
[----:B------:R-:W-:Y:S02]  /*0550*/  IMAD.WIDE.U32 R128, R129, 0x10, R116 ;  /* 0x0000001081807825 */ /* 0x000fe400078e0074 */
[----:B------:R-:W4:Y:S01]  /*0560*/  LDG.E.128 R132, desc[UR12][R114.64+0x10] ;  /* 0x0000100c72847981 */ /* 0x000f22000c1e1d00 */
[C---:B-----5:R-:W-:Y:S01]  /*0570*/  ISETP.GE.AND P2, PT, R119.reuse, 0x1, PT ;  /* 0x000000017700780c */ /* 0x060fe20003f46270 */
[----:B------:R-:W0:Y:S02]  /*0580*/  LDC.64 R116, c[0x0][0x3b0] ;  /* 0x0000ec00ff747b82 */ /* 0x000e240000000a00 */
[----:B------:R-:W4:Y:S04]  /*0590*/  LDG.E.128 R128, desc[UR12][R128.64] ;  /* 0x0000000c80807981 */ /* 0x000f28000c1e1d00 */
[----:B------:R-:W4:Y:S04]  /*05a0*/  LDG.E.128 R104, desc[UR12][R104.64] ;  /* 0x0000000c68687981 */ /* 0x000f28000c1e1d00 */
[----:B------:R1:W4:Y:S04]  /*05b0*/  LDG.E.128 R136, desc[UR12][R112.64+0x10] ;  /* 0x0000100c70887981 */ /* 0x000328000c1e1d00 */
[----:B------:R1:W4:Y:S01]  /*05c0*/  LDG.E.128 R140, desc[UR12][R114.64] ;  /* 0x0000000c728c7981 */ /* 0x000322000c1e1d00 */
        /* <DEDUP_REMOVED lines=29> */
[----:B------:R-:W-:Y:S01]  /*07a0*/  ISETP.NE.AND P0, PT, RZ, UR11, PT ;  /* 0x0000000bff007c0c */ /* 0x000fe2000bf05270 */
[----:B0-----:R-:W-:-:S02]  /*07b0*/  HADD2.F32 R122, -RZ, R28.H0_H0 ;  /* 0x2000001cff7a7230 */ /* 0x001fc40000004100 */
[----:B------:R-:W-:Y:S01]  /*07c0*/  HADD2.F32 R168, -RZ, R147.H0_H0 ;  /* 0x20000093ffa87230 */ /* 0x000fe20000004100 */
[----:B------:R-:W-:Y:S01]  /*07d0*/  FSEL R152, R152, RZ, !P0 ;  /* 0x000000ff98987208 */ /* 0x000fe20004000000 */
[----:B--2---:R-:W-:-:S04]  /*07e0*/  HADD2.F32 R121, -RZ, R100.H0_H0 ;  /* 0x20000064ff797230 */ /* 0x004fc80000004100 */
[C---:B---3--:R-:W-:Y:S01]  /*07f0*/  FADD.FTZ R3, -R152.reuse, R96 ;  /* 0x0000006098037221 */ /* 0x048fe20000010100 */
[C---:B------:R-:W-:Y:S01]  /*0800*/  FADD.FTZ R123, -R152.reuse, R97 ;  /* 0x00000061987b7221 */ /* 0x040fe20000010100 */
[C---:B------:R-:W-:Y:S01]  /*0810*/  FADD.FTZ R153, -R152.reuse, R98 ;  /* 0x0000006298997221 */ /* 0x040fe20000010100 */
[----:B------:R-:W-:Y:S02]  /*0820*/  HADD2.F32 R100, -RZ, R100.H1_H1 ;  /* 0x30000064ff647230 */ /* 0x000fe40000004100 */
[----:B----4-:R-:W-:Y:S01]  /*0830*/  FADD.FTZ R163, -R152, R124 ;  /* 0x0000007c98a37221 */ /* 0x010fe20000010100 */
[----:B------:R-:W-:Y:S01]  /*0840*/  FMUL.FTZ R3, R118, R3 ;  /* 0x0000000376037220 */ /* 0x000fe20000410000 */
[----:B------:R-:W-:Y:S02]  /*0850*/  HADD2.F32 R98, -RZ, R28.H1_H1 ;  /* 0x3000001cff627230 */ /* 0x000fe40000004100 */
[----:B------:R-:W-:Y:S01]  /*0860*/  FMUL.FTZ R122, R122, R121 ;  /* 0x000000797a7a7220 */ /* 0x000fe20000410000 */
[----:B------:R-:W-:Y:S01]  /*0870*/  FMUL.FTZ R124, R118, R123 ;  /* 0x0000007b767c7220 */ /* 0x000fe20000410000 */
[----:B-1----:R-:W-:-:S02]  /*0880*/  HADD2.F32 R149, -RZ, R101.H0_H0 ;  /* 0x20000065ff957230 */ /* 0x002fc40000004100 */
[----:B------:R-:W-:Y:S01]  /*0890*/  FADD.FTZ R171, -R152, R126 ;  /* 0x0000007e98ab7221 */ /* 0x000fe20000010100 */
[----:B------:R-:W-:Y:S02]  /*08a0*/  HADD2.F32 R148, -RZ, R101.H1_H1 ;  /* 0x30000065ff947230 */ /* 0x000fe40000004100 */
[----:B------:R-:W-:Y:S01]  /*08b0*/  FADD.FTZ R68, R68, R121 ;  /* 0x0000007944447221 */ /* 0x000fe20000010000 */
[----:B------:R-:W-:Y:S01]  /*08c0*/  FFMA.FTZ R36, R3, R121, R36 ;  /* 0x0000007903247223 */ /* 0x000fe20000010024 */
[----:B------:R-:W-:Y:S02]  /*08d0*/  HADD2.F32 R126, -RZ, R29.H0_H0 ;  /* 0x2000001dff7e7230 */ /* 0x000fe40000004100 */
[----:B------:R-:W-:Y:S01]  /*08e0*/  FADD.FTZ R109, -R152, R109 ;  /* 0x0000006d986d7221 */ /* 0x000fe20000010100 */
[-C--:B------:R-:W-:Y:S01]  /*08f0*/  FMUL.FTZ R121, R98, R100.reuse ;  /* 0x0000006462797220 */ /* 0x080fe20000410000 */
[----:B------:R-:W-:Y:S01]  /*0900*/  FADD.FTZ R69, R69, R100 ;  /* 0x0000006445457221 */ /* 0x000fe20000010000 */
[----:B------:R-:W-:Y:S01]  /*0910*/  FFMA.FTZ R37, R124, R100, R37 ;  /* 0x000000647c257223 */ /* 0x000fe20000010025 */
[----:B------:R-:W-:-:S02]  /*0920*/  HADD2.F32 R101, -RZ, R107.H0_H0 ;  /* 0x2000006bff657230 */ /* 0x000fc40000004100 */
[----:B------:R-:W-:Y:S02]  /*0930*/  HADD2.F32 R96, -RZ, R107.H1_H1 ;  /* 0x3000006bff607230 */ /* 0x000fe40000004100 */
[----:B------:R-:W-:Y:S01]  /*0940*/  FFMA.FTZ R107, R3, R122, RZ ;  /* 0x0000007a036b7223 */ /* 0x000fe200000100ff */
[----:B------:R-:W-:Y:S01]  /*0950*/  FADD.FTZ R100, RZ, R122 ;  /* 0x0000007aff647221 */ /* 0x000fe20000010000 */
[C---:B------:R-:W-:Y:S01]  /*0960*/  FADD.FTZ R169, -R152.reuse, R125 ;  /* 0x0000007d98a97221 */ /* 0x040fe20000010100 */
[C---:B------:R-:W-:Y:S01]  /*0970*/  FADD.FTZ R165, -R152.reuse, R132 ;  /* 0x0000008498a57221 */ /* 0x040fe20000010100 */
[----:B------:R-:W-:Y:S02]  /*0980*/  HADD2.F32 R125, -RZ, R29.H1_H1 ;  /* 0x3000001dff7d7230 */ /* 0x000fe40000004100 */
[----:B------:R-:W-:Y:S01]  /*0990*/  FADD.FTZ R155, -R152, R99 ;  /* 0x00000063989b7221 */ /* 0x000fe20000010100 */
[----:B------:R-:W-:Y:S01]  /*09a0*/  FMUL.FTZ R123, R118, R153 ;  /* 0x00000099767b7220 */ /* 0x000fe20000410000 */
[----:B------:R-:W-:Y:S01]  /*09b0*/  FMUL.FTZ R126, R126, R149 ;  /* 0x000000957e7e7220 */ /* 0x000fe20000410000 */
[----:B------:R-:W-:Y:S01]  /*09c0*/  FMUL.FTZ R132, R118, R109 ;  /* 0x0000006d76847220 */ /* 0x000fe20000410000 */
[----:B------:R-:W-:Y:S01]  /*09d0*/  FFMA.FTZ R98, R124, R121, R107 ;  /* 0x000000797c627223 */ /* 0x000fe2000001006b */
[----:B------:R-:W-:Y:S01]  /*09e0*/  FADD.FTZ R109, R121, R100 ;  /* 0x00000064796d7221 */ /* 0x000fe20000010000 */
[----:B------:R-:W-:Y:S01]  /*09f0*/  FADD.FTZ R151, -R152, R108 ;  /* 0x0000006c98977221 */ /* 0x000fe20000010100 */
[----:B------:R-:W-:-:S02]  /*0a00*/  HADD2.F32 R179, -RZ, R130.H0_H0 ;  /* 0x20000082ffb37230 */ /* 0x000fc40000004100 */
[----:B------:R-:W-:Y:S02]  /*0a10*/  HADD2.F32 R154, -RZ, R130.H1_H1 ;  /* 0x30000082ff9a7230 */ /* 0x000fe40000004100 */
[----:B------:R-:W-:Y:S01]  /*0a20*/  FMUL.FTZ R125, R125, R148 ;  /* 0x000000947d7d7220 */ /* 0x000fe20000410000 */
[----:B------:R-:W-:Y:S02]  /*0a30*/  HADD2.F32 R157, -RZ, R102.H0_H0 ;  /* 0x20000066ff9d7230 */ /* 0x000fe40000004100 */
[----:B------:R-:W-:Y:S01]  /*0a40*/  FFMA.FTZ R107, R123, R126, R98 ;  /* 0x0000007e7b6b7223 */ /* 0x000fe20000010062 */
[--C-:B------:R-:W-:Y:S02]  /*0a50*/  HADD2.F32 R167, -RZ, R128.reuse.H0_H0 ;  /* 0x20000080ffa77230 */ /* 0x100fe40000004100 */
[----:B------:R-:W-:Y:S02]  /*0a60*/  HADD2.F32 R108, -RZ, R128.H1_H1 ;  /* 0x30000080ff6c7230 */ /* 0x000fe40000004100 */
[----:B------:R-:W-:Y:S01]  /*0a70*/  FMUL.FTZ R128, R118, R155 ;  /* 0x0000009b76807220 */ /* 0x000fe20000410000 */
[----:B------:R-:W-:-:S02]  /*0a80*/  HADD2.F32 R130, -RZ, R30.H0_H0 ;  /* 0x2000001eff827230 */ /* 0x000fc40000004100 */
[----:B------:R-:W-:Y:S01]  /*0a90*/  FADD.FTZ R159, -R152, R110 ;  /* 0x0000006e989f7221 */ /* 0x000fe20000010100 */
[----:B------:R-:W-:Y:S01]  /*0aa0*/  FADD.FTZ R100, R126, R109 ;  /* 0x0000006d7e647221 */ /* 0x000fe20000010000 */
[--C-:B------:R-:W-:Y:S02]  /*0ab0*/  HADD2.F32 R173, -RZ, R129.reuse.H0_H0 ;  /* 0x20000081ffad7230 */ /* 0x100fe40000004100 */
[----:B------:R-:W-:Y:S01]  /*0ac0*/  FADD.FTZ R175, -R152, R127 ;  /* 0x0000007f98af7221 */ /* 0x000fe20000010100 */
[----:B------:R-:W-:Y:S02]  /*0ad0*/  HADD2.F32 R110, -RZ, R129.H1_H1 ;  /* 0x30000081ff6e7230 */ /* 0x000fe40000004100 */
[----:B------:R-:W-:Y:S01]  /*0ae0*/  FMUL.FTZ R127, R118, R151 ;  /* 0x00000097767f7220 */ /* 0x000fe20000410000 */
[----:B------:R-:W-:Y:S02]  /*0af0*/  HADD2.F32 R102, -RZ, R102.H1_H1 ;  /* 0x30000066ff667230 */ /* 0x000fe40000004100 */
[----:B------:R-:W-:Y:S01]  /*0b00*/  FMUL.FTZ R130, R130, R157 ;  /* 0x0000009d82827220 */ /* 0x000fe20000410000 */
[----:B------:R-:W-:-:S02]  /*0b10*/  HADD2.F32 R129, -RZ, R30.H1_H1 ;  /* 0x3000001eff817230 */ /* 0x000fc40000004100 */
[----:B------:R-:W-:Y:S01]  /*0b20*/  FFMA.FTZ R98, R128, R125, R107 ;  /* 0x0000007d80627223 */ /* 0x000fe2000001006b */
[----:B------:R-:W-:Y:S01]  /*0b30*/  FADD.FTZ R109, R125, R100 ;  /* 0x000000647d6d7221 */ /* 0x000fe20000010000 */
[----:B------:R-:W-:Y:S01]  /*0b40*/  FADD.FTZ R99, -R152, R134 ;  /* 0x0000008698637221 */ /* 0x000fe20000010100 */
[----:B------:R-:W-:Y:S02]  /*0b50*/  HADD2.F32 R161, -RZ, R103.H0_H0 ;  /* 0x20000067ffa17230 */ /* 0x000fe40000004100 */
[----:B------:R-:W-:Y:S01]  /*0b60*/  FMUL.FTZ R129, R129, R102 ;  /* 0x0000006681817220 */ /* 0x000fe20000410000 */
[----:B------:R-:W-:Y:S02]  /*0b70*/  HADD2.F32 R134, -RZ, R31.H0_H0 ;  /* 0x2000001fff867230 */ /* 0x000fe40000004100 */
[----:B------:R-:W-:Y:S01]  /*0b80*/  FFMA.FTZ R107, R127, R130, R98 ;  /* 0x000000827f6b7223 */ /* 0x000fe20000010062 */
[----:B------:R-:W-:Y:S02]  /*0b90*/  HADD2.F32 R150, -RZ, R103.H1_H1 ;  /* 0x30000067ff967230 */ /* 0x000fe40000004100 */
[----:B------:R-:W-:Y:S01]  /*0ba0*/  FADD.FTZ R100, R130, R109 ;  /* 0x0000006d82647221 */ /* 0x000fe20000010000 */
[----:B------:R-:W-:Y:S01]  /*0bb0*/  FADD.FTZ R103, -R152, R133 ;  /* 0x0000008598677221 */ /* 0x000fe20000010100 */
[----:B------:R-:W-:-:S02]  /*0bc0*/  HADD2.F32 R185, -RZ, R131.H0_H0 ;  /* 0x20000083ffb97230 */ /* 0x000fc40000004100 */
[----:B------:R-:W-:Y:S01]  /*0bd0*/  FADD.FTZ R111, -R152, R111 ;  /* 0x0000006f986f7221 */ /* 0x000fe20000010100 */
[----:B------:R-:W-:Y:S02]  /*0be0*/  HADD2.F32 R158, -RZ, R131.H1_H1 ;  /* 0x30000083ff9e7230 */ /* 0x000fe40000004100 */
[----:B------:R-:W-:Y:S01]  /*0bf0*/  FMUL.FTZ R131, R118, R159 ;  /* 0x0000009f76837220 */ /* 0x000fe20000410000 */
[----:B------:R-:W-:Y:S02]  /*0c00*/  HADD2.F32 R133, -RZ, R31.H1_H1 ;  /* 0x3000001fff857230 */ /* 0x000fe40000004100 */
[----:B------:R-:W-:Y:S01]  /*0c10*/  FMUL.FTZ R134, R134, R161 ;  /* 0x000000a186867220 */ /* 0x000fe20000410000 */
[----:B------:R-:W-:Y:S01]  /*0c20*/  FFMA.FTZ R98, R132, R129, R107 ;  /* 0x0000008184627223 */ /* 0x000fe2000001006b */
[----:B------:R-:W-:Y:S01]  /*0c30*/  FADD.FTZ R109, R129, R100 ;  /* 0x00000064816d7221 */ /* 0x000fe20000010000 */
[C---:B------:R-:W-:Y:S01]  /*0c40*/  FADD.FTZ R183, -R152.reuse, R138 ;  /* 0x0000008a98b77221 */ /* 0x040fe20000010100 */
[----:B------:R-:W-:Y:S01]  /*0c50*/  FADD.FTZ R177, -R152, R136 ;  /* 0x0000008898b17221 */ /* 0x000fe20000010100 */
[----:B------:R-:W-:-:S02]  /*0c60*/  HADD2.F32 R138, -RZ, R32.H0_H0 ;  /* 0x20000020ff8a7230 */ /* 0x000fc40000004100 */
[----:B------:R-:W-:Y:S01]  /*0c70*/  FMUL.FTZ R136, R118, R111 ;  /* 0x0000006f76887220 */ /* 0x000fe20000410000 */
[----:B------:R-:W-:Y:S01]  /*0c80*/  FMUL.FTZ R133, R133, R150 ;  /* 0x0000009685857220 */ /* 0x000fe20000410000 */
[----:B------:R-:W-:Y:S01]  /*0c90*/  FFMA.FTZ R107, R131, R134, R98 ;  /* 0x00000086836b7223 */ /* 0x000fe20000010062 */
[----:B------:R-:W-:Y:S01]  /*0ca0*/  FADD.FTZ R100, R134, R109 ;  /* 0x0000006d86647221 */ /* 0x000fe20000010000 */
[C---:B------:R-:W-:Y:S01]  /*0cb0*/  FADD.FTZ R181, -R152.reuse, R137 ;  /* 0x0000008998b57221 */ /* 0x040fe20000010100 */
[----:B------:R-:W-:Y:S01]  /*0cc0*/  FADD.FTZ R97, -R152, R135 ;  /* 0x0000008798617221 */ /* 0x000fe20000010100 */
[----:B------:R-:W-:Y:S02]  /*0cd0*/  HADD2.F32 R137, -RZ, R32.H1_H1 ;  /* 0x30000020ff897230 */ /* 0x000fe40000004100 */
[----:B------:R-:W-:Y:S01]  /*0ce0*/  FMUL.FTZ R135, R118, R163 ;  /* 0x000000a376877220 */ /* 0x000fe20000410000 */
        /* <DEDUP_REMOVED lines=26> */
[----:B------:R-:W-:Y:S01]  /*0e90*/  FFMA.FTZ R107, R139, R142, R98 ;  /* 0x0000008e8b6b7223 */ /* 0x000fe20000010062 */
[----:B------:R-:W-:Y:S01]  /*0ea0*/  FADD.FTZ R197, -R152, R143 ;  /* 0x0000008f98c57221 */ /* 0x000fe20000010100 */
[----:B------:R-:W-:Y:S02]  /*0eb0*/  HADD2.F32 R149, -RZ, R34.H1_H1 ;  /* 0x30000022ff957230 */ /* 0x000fe40000004100 */
[----:B------:R-:W-:Y:S01]  /*0ec0*/  FADD.FTZ R100, R142, R109 ;  /* 0x0000006d8e647221 */ /* 0x000fe20000010000 */
        /* <DEDUP_REMOVED lines=8> */
[----:B------:R-:W-:-:S02]  /*0f50*/  HADD2.F32 R162, -RZ, R105.H0_H0 ;  /* 0x20000069ffa27230 */ /* 0x000fc40000004100 */
[----:B------:R-:W-:Y:S01]  /*0f60*/  FADD.FTZ R66, R66, R161 ;  /* 0x000000a142427221 */ /* 0x000fe20000010000 */
[----:B------:R-:W-:Y:S01]  /*0f70*/  FFMA.FTZ R42, R131, R161, R42 ;  /* 0x000000a1832a7223 */ /* 0x000fe2000001002a */
[----:B------:R-:W-:Y:S02]  /*0f80*/  HADD2.F32 R154, -RZ, R35.H0_H0 ;  /* 0x20000023ff9a7230 */ /* 0x000fe40000004100 */
[----:B------:R-:W-:Y:S01]  /*0f90*/  FMUL.FTZ R161, R118, R195 ;  /* 0x000000c376a17220 */ /* 0x000fe20000410000 */
[----:B------:R-:W-:Y:S02]  /*0fa0*/  HADD2.F32 R159, -RZ, R145.H0_H0 ;  /* 0x20000091ff9f7230 */ /* 0x000fe40000004100 */
[----:B------:R-:W-:Y:S01]  /*0fb0*/  FFMA.FTZ R107, R143, R150, R98 ;  /* 0x000000968f6b7223 */ /* 0x000fe20000010062 */
[----:B------:R-:W-:Y:S02]  /*0fc0*/  HADD2.F32 R153, -RZ, R35.H1_H1 ;  /* 0x30000023ff997230 */ /* 0x000fe40000004100 */
[----:B------:R-:W-:Y:S01]  /*0fd0*/  FADD.FTZ R100, R150, R109 ;  /* 0x0000006d96647221 */ /* 0x000fe20000010000 */
[----:B------:R-:W-:Y:S01]  /*0fe0*/  FMUL.FTZ R156, R118, R187 ;  /* 0x000000bb769c7220 */ /* 0x000fe20000410000 */
[----:B------:R-:W-:-:S02]  /*0ff0*/  HADD2.F32 R164, -RZ, R105.H1_H1 ;  /* 0x30000069ffa47230 */ /* 0x000fc40000004100 */
[----:B------:R-:W-:Y:S01]  /*1000*/  FMUL.FTZ R151, R118, R183 ;  /* 0x000000b776977220 */ /* 0x000fe20000410000 */
[----:B------:R-:W-:Y:S01]  /*1010*/  FMUL.FTZ R154, R154, R185 ;  /* 0x000000b99a9a7220 */ /* 0x000fe20000410000 */
[----:B------:R-:W-:Y:S02]  /*1020*/  HADD2.F32 R163, -RZ, R145.H1_H1 ;  /* 0x30000091ffa37230 */ /* 0x000fe40000004100 */
[-C--:B------:R-:W-:Y:S01]  /*1030*/  FMUL.FTZ R159, R159, R162.reuse ;  /* 0x000000a29f9f7220 */ /* 0x080fe20000410000 */
[----:B------:R-:W-:Y:S01]  /*1040*/  FADD.FTZ R54, R54, R162 ;  /* 0x000000a236367221 */ /* 0x000fe20000010000 */
[----:B------:R-:W-:Y:S01]  /*1050*/  FFMA.FTZ R78, R161, R162, R78 ;  /* 0x000000a2a14e7223 */ /* 0x000fe2000001004e */
[----:B------:R-:W-:Y:S01]  /*1060*/  FFMA.FTZ R98, R152, R149, R107 ;  /* 0x0000009598627223 */ /* 0x000fe2000001006b */
[----:B------:R-:W-:Y:S01]  /*1070*/  FMUL.FTZ R162, R118, R197 ;  /* 0x000000c576a27220 */ /* 0x000fe20000410000 */
[----:B------:R-:W-:Y:S01]  /*1080*/  FADD.FTZ R109, R149, R100 ;  /* 0x00000064956d7221 */ /* 0x000fe20000010000 */
[-C--:B------:R-:W-:Y:S01]  /*1090*/  FMUL.FTZ R153, R153, R158.reuse ;  /* 0x0000009e99997220 */ /* 0x080fe20000410000 */
[----:B------:R-:W-:Y:S01]  /*10a0*/  FADD.FTZ R59, R59, R158 ;  /* 0x0000009e3b3b7221 */ /* 0x000fe20000010000 */
[----:B------:R-:W-:Y:S01]  /*10b0*/  FFMA.FTZ R83, R156, R158, R83 ;  /* 0x0000009e9c537223 */ /* 0x000fe20000010053 */
[----:B------:R-:W-:-:S02]  /*10c0*/  HADD2.F32 R191, -RZ, R104.H0_H0 ;  /* 0x20000068ffbf7230 */ /* 0x000fc40000004100 */
[----:B------:R-:W-:Y:S01]  /*10d0*/  FFMA.FTZ R107, R151, R154, R98 ;  /* 0x0000009a976b7223 */ /* 0x000fe20000010062 */
[----:B------:R-:W-:Y:S02]  /*10e0*/  HADD2.F32 R158, -RZ, R144.H0_H0 ;  /* 0x20000090ff9e7230 */ /* 0x000fe40000004100 */
[-C--:B------:R-:W-:Y:S01]  /*10f0*/  FMUL.FTZ R163, R163, R164.reuse ;  /* 0x000000a4a3a37220 */ /* 0x080fe20000410000 */
[----:B------:R-:W-:Y:S01]  /*1100*/  FADD.FTZ R55, R55, R164 ;  /* 0x000000a437377221 */ /* 0x000fe20000010000 */
[----:B------:R-:W-:Y:S01]  /*1110*/  FFMA.FTZ R79, R162, R164, R79 ;  /* 0x000000a4a24f7223 */ /* 0x000fe2000001004f */
[----:B------:R-:W-:Y:S01]  /*1120*/  FADD.FTZ R98, R154, R109 ;  /* 0x0000006d9a627221 */ /* 0x000fe20000010000 */
[----:B------:R-:W-:Y:S02]  /*1130*/  HADD2.F32 R105, -RZ, R106.H0_H0 ;  /* 0x2000006aff697230 */ /* 0x000fe40000004100 */
[----:B------:R-:W-:Y:S01]  /*1140*/  FADD.FTZ R64, R64, R157 ;  /* 0x0000009d40407221 */ /* 0x000fe20000010000 */
[----:B------:R-:W-:Y:S01]  /*1150*/  FFMA.FTZ R40, R127, R157, R40 ;  /* 0x0000009d7f287223 */ /* 0x000fe20000010028 */
[----:B------:R-:W-:-:S02]  /*1160*/  HADD2.F32 R164, -RZ, R146.H0_H0 ;  /* 0x20000092ffa47230 */ /* 0x000fc40000004100 */
[C---:B------:R-:W-:Y:S01]  /*1170*/  FMUL.FTZ R165, R118.reuse, R165 ;  /* 0x000000a576a57220 */ /* 0x040fe20000410000 */
[----:B------:R-:W-:Y:S02]  /*1180*/  HADD2.F32 R104, -RZ, R104.H1_H1 ;  /* 0x30000068ff687230 */ /* 0x000fe40000004100 */
[----:B------:R-:W-:Y:S01]  /*1190*/  FMUL.FTZ R155, R118, R189 ;  /* 0x000000bd769b7220 */ /* 0x000fe20000410000 */
[----:B------:R-:W-:Y:S02]  /*11a0*/  HADD2.F32 R157, -RZ, R144.H1_H1 ;  /* 0x30000090ff9d7230 */ /* 0x000fe40000004100 */
[----:B------:R-:W-:Y:S01]  /*11b0*/  FMUL.FTZ R158, R158, R191 ;  /* 0x000000bf9e9e7220 */ /* 0x000fe20000410000 */
[----:B------:R-:W-:Y:S01]  /*11c0*/  FFMA.FTZ R100, R156, R153, R107 ;  /* 0x000000999c647223 */ /* 0x000fe2000001006b */
[----:B------:R-:W-:Y:S01]  /*11d0*/  FADD.FTZ R107, R153, R98 ;  /* 0x00000062996b7221 */ /* 0x000fe20000010000 */
[-C--:B------:R-:W-:Y:S01]  /*11e0*/  FMUL.FTZ R164, R164, R105.reuse ;  /* 0x00000069a4a47220 */ /* 0x080fe20000410000 */
[----:B------:R-:W-:Y:S01]  /*11f0*/  FADD.FTZ R48, R48, R105 ;  /* 0x0000006930307221 */ /* 0x000fe20000010000 */
[----:B------:R-:W-:Y:S01]  /*1200*/  FFMA.FTZ R72, R165, R105, R72 ;  /* 0x00000069a5487223 */ /* 0x000fe20000010048 */
[----:B------:R-:W-:Y:S01]  /*1210*/  FMUL.FTZ R160, R118, R193 ;  /* 0x000000c176a07220 */ /* 0x000fe20000410000 */
[----:B------:R-:W-:Y:S01]  /*1220*/  FMUL.FTZ R157, R157, R104 ;  /* 0x000000689d9d7220 */ /* 0x000fe20000410000 */
[----:B------:R-:W-:Y:S01]  /*1230*/  FFMA.FTZ R105, R155, R158, R100 ;  /* 0x0000009e9b697223 */ /* 0x000fe20000010064 */
[----:B------:R-:W-:-:S03]  /*1240*/  FADD.FTZ R98, R158, R107 ;  /* 0x0000006b9e627221 */ /* 0x000fc60000010000 */
[----:B------:R-:W-:Y:S01]  /*1250*/  FFMA.FTZ R100, R160, R157, R105 ;  /* 0x0000009da0647223 */ /* 0x000fe20000010069 */
[----:B------:R-:W-:Y:S01]  /*1260*/  FADD.FTZ R98, R98, R157 ;  /* 0x0000009d62627221 */ /* 0x000fe20000010000 */
[----:B------:R-:W-:Y:S02]  /*1270*/  FMUL.FTZ R166, R118, R103 ;  /* 0x0000006776a67220 */ /* 0x000fe40000410000 */
[----:B------:R-:W-:Y:S01]  /*1280*/  FFMA.FTZ R103, R161, R159, R100 ;  /* 0x0000009fa1677223 */ /* 0x000fe20000010064 */
[----:B------:R-:W-:Y:S01]  /*1290*/  FADD.FTZ R98, R98, R159 ;  /* 0x0000009f62627221 */ /* 0x000fe20000010000 */
[----:B------:R-:W-:Y:S01]  /*12a0*/  FADD.FTZ R60, R60, R167 ;  /* 0x000000a73c3c7221 */ /* 0x000fe20000010000 */
[----:B------:R-:W-:Y:S01]  /*12b0*/  FFMA.FTZ R44, R135, R167, R44 ;  /* 0x000000a7872c7223 */ /* 0x000fe2000001002c */
[----:B------:R-:W-:Y:S02]  /*12c0*/  HADD2.F32 R106, -RZ, R106.H1_H1 ;  /* 0x3000006aff6a7230 */ /* 0x000fe40000004100 */
[----:B------:R-:W-:Y:S01]  /*12d0*/  FFMA.FTZ R100, R162, R163, R103 ;  /* 0x000000a3a2647223 */ /* 0x000fe20000010067 */
[----:B------:R-:W-:-:S02]  /*12e0*/  HADD2.F32 R167, -RZ, R146.H1_H1 ;  /* 0x30000092ffa77230 */ /* 0x000fc40000004100 */
[----:B------:R-:W-:Y:S01]  /*12f0*/  FADD.FTZ R103, R98, R163 ;  /* 0x000000a362677221 */ /* 0x000fe20000010000 */
[----:B------:R-:W-:Y:S01]  /*1300*/  FMUL.FTZ R169, R118, R99 ;  /* 0x0000006376a97220 */ /* 0x000fe20000410000 */
[----:B------:R-:W-:Y:S01]  /*1310*/  FFMA.FTZ R99, R165, R164, R100 ;  /* 0x000000a4a5637223 */ /* 0x000fe20000010064 */
[----:B------:R-:W-:Y:S01]  /*1320*/  FMUL.FTZ R167, R167, R106 ;  /* 0x0000006aa7a77220 */ /* 0x000fe20000410000 */
[----:B------:R-:W-:Y:S01]  /*1330*/  FADD.FTZ R98, R103, R164 ;  /* 0x000000a467627221 */ /* 0x000fe20000010000 */
[----:B------:R-:W-:Y:S02]  /*1340*/  HADD2.F32 R171, -RZ, R147.H1_H1 ;  /* 0x30000093ffab7230 */ /* 0x000fe40000004100 */
        /* <DEDUP_REMOVED lines=29> */
[----:B------:R-:W-:Y:S01]  /*1520*/  FFMA.FTZ R103, R170, R171, R100 ;  /* 0x000000abaa677223 */ /* 0x000fe20000010064 */
[----:B------:R-:W-:Y:S01]  /*1530*/  FADD.FTZ R102, R98, R171 ;  /* 0x000000ab62667221 */ /* 0x000fe20000010000 */
[----:B------:R-:W-:Y:S06]  /*1540*/  BRA `(.L_x_6870) ;  /* 0x0000000000c47947 */ /* 0x000fec0003800000 */
.L_x_6869:
[----:B------:R-:W-:Y:S01]  /*1550*/  MOV R120, UR7 ;  /* 0x0000000700787c02 */ /* 0x000fe20008000f00 */
[----:B------:R-:W-:Y:S01]  /*1560*/  HFMA2 R97, -RZ, RZ, 0, 0 ;  /* 0x00000000ff617431 */ /* 0x000fe200000001ff */
[----:B------:R-:W-:Y:S02]  /*1570*/  ISETP.NE.U32.AND P0, PT, RZ, UR6, PT ;  /* 0x00000006ff007c0c */ /* 0x000fe4000bf05070 */
[----:B-----5:R-:W-:Y:S02]  /*1580*/  ISETP.GE.AND P2, PT, R119, 0x1, PT ;  /* 0x000000017700780c */ /* 0x020fe40003f46270 */
[----:B------:R-:W-:-:S13]  /*1590*/  ISETP.NE.AND.EX P0, PT, R120, RZ, PT, P0 ;  /* 0x000000ff7800720c */ /* 0x000fda0003f05300 */
[----:B------:R-:W1:Y:S01]  /*15a0*/  @!P0 LDC.64 R116, c[0x0][0x3b0] ;  /* 0x0000ec00ff748b82 */ /* 0x000e620000000a00 */
[----:B------:R-:W-:Y:S05]  /*15b0*/  @!P2 BRA `(.L_x_6871) ;  /* 0x000000000018a947 */ /* 0x000fea0003800000 */
[----:B------:R-:W2:Y:S01]  /*15c0*/  S2R R98, SR_TID.X ;  /* 0x0000000000627919 */ /* 0x000ea20000002100 */
[----:B------:R-:W-:-:S05]  /*15d0*/  IADD3 R96, PT, PT, R119, -0x1, RZ ;  /* 0xffffffff77607810 */ /* 0x000fca0007ffe0ff */
[----:B------:R-:W-:-:S05]  /*15e0*/  IMAD R96, R96, UR15, RZ ;  /* 0x0000000f60607c24 */ /* 0x000fca000f8e02ff */
[----:B------:R-:W-:-:S04]  /*15f0*/  SHF.R.S32.HI R97, RZ, 0x1f, R96 ;  /* 0x0000001fff617819 */ /* 0x000fc80000011460 */
[----:B------:R-:W-:-:S04]  /*1600*/  LEA.HI R97, R97, R96, RZ, 0x3 ;  /* 0x0000006061617211 */ /* 0x000fc800078f18ff */
[----:B--2---:R-:W-:-:S07]  /*1610*/  LEA.HI.SX32 R97, R97, R98, 0x1d ;  /* 0x0000006261617211 */ /* 0x004fce00078feaff */
.L_x_6871:
        /* <DEDUP_REMOVED lines=10> */
[----:B------:R-:W1:Y:S01]  /*16c0*/  S2R R8, SR_TID.X ;  /* 0x0000000000087919 */ /* 0x000e620000002100 */
[----:B------:R-:W2:Y:S01]  /*16d0*/  LDC.64 R4, c[0x0][0x3b0] ;  /* 0x0000ec00ff047b82 */ /* 0x000ea20000000a00 */
[----:B------:R-:W-:Y:S01]  /*16e0*/  IMAD R6, R0, UR15, RZ ;  /* 0x0000000f00067c24 */ /* 0x000fe2000f8e02ff */
[C---:B-----5:R-:W-:Y:S02]  /*16f0*/  IADD3 R115, PT, PT, R97.reuse, 0x100, RZ ;  /* 0x0000010061737810 */ /* 0x060fe40007ffe0ff */
[----:B------:R-:W-:Y:S02]  /*1700*/  IADD3 R117, PT, PT, R97, 0x200, RZ ;  /* 0x0000020061757810 */ /* 0x000fe40007ffe0ff */
[----:B------:R-:W-:Y:S02]  /*1710*/  SHF.R.S32.HI R7, RZ, 0x1f, R6 ;  /* 0x0000001fff077819 */ /* 0x000fe40000011406 */
[----:B------:R-:W3:Y:S02]  /*1720*/  LDC.64 R100, c[0x0][0x438] ;  /* 0x00010e00ff647b82 */ /* 0x000ee40000000a00 */
[----:B------:R-:W-:Y:S01]  /*1730*/  LEA.HI R7, R7, R6, RZ, 0x3 ;  /* 0x0000000607077211 */ /* 0x000fe200078f18ff */
[----:B--2---:R-:W-:-:S04]  /*1740*/  IMAD.WIDE.U32 R112, R97, 0x8, R4 ;  /* 0x0000000861707825 */ /* 0x004fc800078e0004 */
[--C-:B------:R-:W-:Y:S02]  /*1750*/  IMAD.WIDE.U32 R114, R115, 0x8, R4.reuse ;  /* 0x0000000873727825 */ /* 0x100fe400078e0004 */
[----:B------:R-:W5:Y:S01]  /*1760*/  LDG.E.64 R112, desc[UR12][R112.64] ;  /* 0x0000000c70707981 */ /* 0x000f62000c1e1b00 */
[----:B-1----:R-:W-:Y:S01]  /*1770*/  LEA.HI.SX32 R9, R7, R8, 0x1d ;  /* 0x0000000807097211 */ /* 0x002fe200078feaff */
[----:B------:R-:W-:Y:S02]  /*1780*/  IMAD.WIDE.U32 R116, R117, 0x8, R4 ;  /* 0x0000000875747825 */ /* 0x000fe400078e0004 */
[----:B------:R-:W5:Y:S01]  /*1790*/  LDG.E.64 R114, desc[UR12][R114.64] ;  /* 0x0000000c72727981 */ /* 0x000f62000c1e1b00 */
[C---:B------:R-:W-:Y:S01]  /*17a0*/  IADD3 R99, PT, PT, R9.reuse, 0x100, RZ ;  /* 0x0000010009637810 */ /* 0x040fe20007ffe0ff */
[C-C-:B---3--:R-:W-:Y:S01]  /*17b0*/  IMAD.WIDE.U32 R96, R9.reuse, 0x20, R100.reuse ;  /* 0x0000002009607825 */ /* 0x148fe200078e0064 */
        /* <DEDUP_REMOVED lines=10> */
.L_x_6870:
[----:B-1----:R-:W1:Y:S01]  /*1860*/  SHFL.DOWN PT, R97, R102, 0x10, 0x1f ;  /* 0x0a001f0066617f89 */ /* 0x002e6200000e0000 */
[----:B------:R-:W-:Y:S03]  /*1870*/  BSSY.RECONVERGENT B0, `(.L_x_6872) ;  /* 0x000001f000007945 */ /* 0x000fe60003800200 */
[----:B------:R-:W2:Y:S01]  /*1880*/  SHFL.DOWN PT, R96, R103, 0x10, 0x1f ;  /* 0x0a001f0067607f89 */ /* 0x000ea200000e0000 */
[----:B0-----:R-:W0:Y:S01]  /*1890*/  S2R R172, SR_TID.X ;  /* 0x0000000000ac7919 */ /* 0x001e220000002100 */
[----:B-1----:R-:W-:Y:S01]  /*18a0*/  FADD.FTZ R97, R97, R102 ;  /* 0x0000006661617221 */ /* 0x002fe20000010000 */
[----:B--2---:R-:W-:-:S04]  /*18b0*/  FADD.FTZ R96, R96, R103 ;  /* 0x0000006760607221 */ /* 0x004fc80000010000 */
[----:B------:R-:W1:Y:S04]  /*18c0*/  SHFL.DOWN PT, R98, R97, 0x8, 0x1f ;  /* 0x09001f0061627f89 */ /* 0x000e6800000e0000 */
[----:B------:R-:W2:Y:S01]  /*18d0*/  SHFL.DOWN PT, R99, R96, 0x8, 0x1f ;  /* 0x09001f0060637f89 */ /* 0x000ea200000e0000 */
[----:B0-----:R-:W-:Y:S01]  /*18e0*/  LOP3.LUT P0, RZ, R172, 0x1f, RZ, 0xc0, !PT ;  /* 0x0000001facff7812 */ /* 0x001fe2000780c0ff */
[----:B-1----:R-:W-:Y:S01]  /*18f0*/  FADD.FTZ R98, R97, R98 ;  /* 0x0000006261627221 */ /* 0x002fe20000010000 */
[----:B--2---:R-:W-:-:S04]  /*1900*/  FADD.FTZ R99, R96, R99 ;  /* 0x0000006360637221 */ /* 0x004fc80000010000 */
        /* <DEDUP_REMOVED lines=21> */
.L_x_6873:
[----:B------:R-:W-:Y:S05]  /*1a60*/  BSYNC.RECONVERGENT B0 ;  /* 0x0000000000007941 */ /* 0x000fea0003800200 */
.L_x_6872:
        /* <DEDUP_REMOVED lines=41> */
[----:B------:R-:W-:Y:S02]  /*1d00*/  MOV R97, RZ ;  /* 0x000000ff00617202 */ /* 0x000fe40000000f00 */
[----:B------:R-:W-:Y:S01]  /*1d10*/  FADD.FTZ R99, R110, R173 ;  /* 0x000000ad6e637221 */ /* 0x000fe20000010000 */
[----:B------:R-:W-:Y:S01]  /*1d20*/  FADD.FTZ R98, R111, R96 ;  /* 0x000000606f627221 */ /* 0x000fe20000010000 */
[----:B------:R-:W-:-:S02]  /*1d30*/  @P2 LEA.HI.SX32 R97, R175, R172, 0x1d ;  /* 0x000000acaf612211 */ /* 0x000fc400078feaff */
[----:B------:R-:W-:Y:S01]  /*1d40*/  FMUL.FTZ R99, R99, UR14 ;  /* 0x0000000e63637c20 */ /* 0x000fe20008410000 */
[----:B------:R-:W-:Y:S01]  /*1d50*/  LEA.HI.SX32 R96, R101, R172, 0x1d ;  /* 0x000000ac65607211 */ /* 0x000fe200078feaff */
        /* <DEDUP_REMOVED lines=20> */
.L_x_6876:
        /* <DEDUP_REMOVED lines=12> */
.L_x_6877:
        /* <DEDUP_REMOVED lines=12> */
.L_x_6878:
        /* <DEDUP_REMOVED lines=12> */
.L_x_6879:
        /* <DEDUP_REMOVED lines=12> */
.L_x_6880:
        /* <DEDUP_REMOVED lines=12> */
.L_x_6881:
        /* <DEDUP_REMOVED lines=12> */
.L_x_6882:
        /* <DEDUP_REMOVED lines=14> */
.L_x_6875:
        /* <DEDUP_REMOVED lines=45> */
.L_x_6884:
        /* <DEDUP_REMOVED lines=12> */
.L_x_6885:
        /* <DEDUP_REMOVED lines=12> */
.L_x_6886:
        /* <DEDUP_REMOVED lines=12> */
.L_x_6887:
        /* <DEDUP_REMOVED lines=12> */
.L_x_6888:
        /* <DEDUP_REMOVED lines=12> */
.L_x_6889:
        /* <DEDUP_REMOVED lines=12> */
.L_x_6890:
        /* <DEDUP_REMOVED lines=9> */
.L_x_6874:
        /* <DEDUP_REMOVED lines=16> */
.L_x_6892:
        /* <DEDUP_REMOVED lines=11> */
.L_x_6893:
        /* <DEDUP_REMOVED lines=11> */
.L_x_6894:
        /* <DEDUP_REMOVED lines=11> */
.L_x_6895:
        /* <DEDUP_REMOVED lines=11> */
.L_x_6896:
        /* <DEDUP_REMOVED lines=11> */
.L_x_6897:
        /* <DEDUP_REMOVED lines=11> */
.L_x_6898:
        /* <DEDUP_REMOVED lines=13> */
.L_x_6891:
        /* <DEDUP_REMOVED lines=39> */
.L_x_6899:
[----:B------:R-:W-:Y:S05]  /*3440*/  @!P2 BRA `(.L_x_6900) ;  /* 0x000000000018a947 */ /* 0x000fea0003800000 */
[----:B------:R-:W-:Y:S01]  /*3450*/  FMUL.FTZ R89, R95, UR17 ;  /* 0x000000115f597c20 */ /* 0x000fe20008410000 */
[----:B------:R-:W-:-:S03]  /*3460*/  LOP3.LUT P0, RZ, R112, 0xff00, RZ, 0xc0, !PT ;  /* 0x0000ff0070ff7812 */ /* 0x000fc6000780c0ff */
[----:B------:R-:W-:-:S05]  /*3470*/  FMUL.FTZ R89, R89, UR16 ;  /* 0x0000001059597c20 */ /* 0x000fca0008410000 */
[----:B------:R-:W-:-:S04]  /*3480*/  FSEL R89, R89, RZ, P0 ;  /* 0x000000ff59597208 */ /* 0x000fc80000000000 */
[----:B------:R-:W-:-:S04]  /*3490*/  F2FP.F16.F32.PACK_AB R89, RZ, R89 ;  /* 0x00000059ff59723e */ /* 0x000fc800000000ff */
[----:B------:R-:W-:-:S07]  /*34a0*/  PRMT R84, R84, 0x5410, R89 ;  /* 0x0000541054547816 */ /* 0x000fce0000000059 */
.L_x_6900:
[----:B------:R-:W-:Y:S05]  /*34b0*/  @!P2 BRA `(.L_x_6901) ;  /* 0x000000000018a947 */ /* 0x000fea0003800000 */
[----:B------:R-:W-:Y:S01]  /*34c0*/  FMUL.FTZ R89, R90, UR17 ;  /* 0x000000115a597c20 */ /* 0x000fe20008410000 */
[----:B------:R-:W-:-:S03]  /*34d0*/  LOP3.LUT P0, RZ, R112, 0xff0000, RZ, 0xc0, !PT ;  /* 0x00ff000070ff7812 */ /* 0x000fc6000780c0ff */
[----:B------:R-:W-:-:S05]  /*34e0*/  FMUL.FTZ R89, R89, UR16 ;  /* 0x0000001059597c20 */ /* 0x000fca0008410000 */
[----:B------:R-:W-:-:S04]  /*34f0*/  FSEL R89, R89, RZ, P0 ;  /* 0x000000ff59597208 */ /* 0x000fc80000000000 */
[----:B------:R-:W-:-:S04]  /*3500*/  F2FP.F16.F32.PACK_AB R89, RZ, R89 ;  /* 0x00000059ff59723e */ /* 0x000fc800000000ff */
[----:B------:R-:W-:-:S07]  /*3510*/  PRMT R85, R89, 0x7610, R85 ;  /* 0x0000761059557816 */ /* 0x000fce0000000055 */
.L_x_6901:
[----:B------:R-:W-:Y:S05]  /*3520*/  @!P2 BRA `(.L_x_6902) ;  /* 0x000000000018a947 */ /* 0x000fea0003800000 */
[----:B------:R-:W-:Y:S01]  /*3530*/  FMUL.FTZ R89, R91, UR17 ;  /* 0x000000115b597c20 */ /* 0x000fe20008410000 */
[----:B------:R-:W-:-:S03]  /*3540*/  LOP3.LUT P0, RZ, R112, 0xff000000, RZ, 0xc0, !PT ;  /* 0xff00000070ff7812 */ /* 0x000fc6000780c0ff */
[----:B------:R-:W-:-:S05]  /*3550*/  FMUL.FTZ R89, R89, UR16 ;  /* 0x0000001059597c20 */ /* 0x000fca0008410000 */
[----:B------:R-:W-:-:S04]  /*3560*/  FSEL R89, R89, RZ, P0 ;  /* 0x000000ff59597208 */ /* 0x000fc80000000000 */
[----:B------:R-:W-:-:S04]  /*3570*/  F2FP.F16.F32.PACK_AB R89, RZ, R89 ;  /* 0x00000059ff59723e */ /* 0x000fc800000000ff */
[----:B------:R-:W-:-:S07]  /*3580*/  PRMT R85, R85, 0x5410, R89 ;  /* 0x0000541055557816 */ /* 0x000fce0000000059 */
.L_x_6902:
[----:B------:R-:W-:Y:S05]  /*3590*/  @!P2 BRA `(.L_x_6903) ;  /* 0x000000000018a947 */ /* 0x000fea0003800000 */
[----:B------:R-:W-:Y:S01]  /*35a0*/  FMUL.FTZ R89, R92, UR17 ;  /* 0x000000115c597c20 */ /* 0x000fe20008410000 */
[----:B------:R-:W-:-:S03]  /*35b0*/  LOP3.LUT P0, RZ, R113, 0xff, RZ, 0xc0, !PT ;  /* 0x000000ff71ff7812 */ /* 0x000fc6000780c0ff */
[----:B------:R-:W-:-:S05]  /*35c0*/  FMUL.FTZ R89, R89, UR16 ;  /* 0x0000001059597c20 */ /* 0x000fca0008410000 */
[----:B------:R-:W-:-:S04]  /*35d0*/  FSEL R89, R89, RZ, P0 ;  /* 0x000000ff59597208 */ /* 0x000fc80000000000 */
[----:B------:R-:W-:-:S04]  /*35e0*/  F2FP.F16.F32.PACK_AB R89, RZ, R89 ;  /* 0x00000059ff59723e */ /* 0x000fc800000000ff */
[----:B------:R-:W-:-:S07]  /*35f0*/  PRMT R86, R89, 0x7610, R86 ;  /* 0x0000761059567816 */ /* 0x000fce0000000056 */
.L_x_6903:
[----:B------:R-:W-:Y:S05]  /*3600*/  @!P2 BRA `(.L_x_6904) ;  /* 0x000000000018a947 */ /* 0x000fea0003800000 */
[----:B------:R-:W-:Y:S01]  /*3610*/  FMUL.FTZ R89, R93, UR17 ;  /* 0x000000115d597c20 */ /* 0x000fe20008410000 */
[----:B------:R-:W-:-:S03]  /*3620*/  LOP3.LUT P0, RZ, R113, 0xff00, RZ, 0xc0, !PT ;  /* 0x0000ff0071ff7812 */ /* 0x000fc6000780c0ff */
[----:B------:R-:W-:-:S05]  /*3630*/  FMUL.FTZ R89, R89, UR16 ;  /* 0x0000001059597c20 */ /* 0x000fca0008410000 */
[----:B------:R-:W-:-:S04]  /*3640*/  FSEL R89, R89, RZ, P0 ;  /* 0x000000ff59597208 */ /* 0x000fc80000000000 */
[----:B------:R-:W-:-:S04]  /*3650*/  F2FP.F16.F32.PACK_AB R89, RZ, R89 ;  /* 0x00000059ff59723e */ /* 0x000fc800000000ff */
[----:B------:R-:W-:-:S07]  /*3660*/  PRMT R86, R86, 0x5410, R89 ;  /* 0x0000541056567816 */ /* 0x000fce0000000059 */
.L_x_6904:
[----:B------:R-:W-:Y:S05]  /*3670*/  @!P2 BRA `(.L_x_6905) ;  /* 0x000000000018a947 */ /* 0x000fea0003800000 */
[----:B------:R-:W-:Y:S01]  /*3680*/  FMUL.FTZ R89, R94, UR17 ;  /* 0x000000115e597c20 */ /* 0x000fe20008410000 */
[----:B------:R-:W-:-:S03]  /*3690*/  LOP3.LUT P0, RZ, R113, 0xff0000, RZ, 0xc0, !PT ;  /* 0x00ff000071ff7812 */ /* 0x000fc6000780c0ff */
[----:B------:R-:W-:-:S05]  /*36a0*/  FMUL.FTZ R89, R89, UR16 ;  /* 0x0000001059597c20 */ /* 0x000fca0008410000 */
[----:B------:R-:W-:-:S04]  /*36b0*/  FSEL R89, R89, RZ, P0 ;  /* 0x000000ff59597208 */ /* 0x000fc80000000000 */
[----:B------:R-:W-:-:S04]  /*36c0*/  F2FP.F16.F32.PACK_AB R89, RZ, R89 ;  /* 0x00000059ff59723e */ /* 0x000fc800000000ff */
[----:B------:R-:W-:-:S07]  /*36d0*/  PRMT R87, R89, 0x7610, R87 ;  /* 0x0000761059577816 */ /* 0x000fce0000000057 */
.L_x_6905:
        /* <DEDUP_REMOVED lines=10> */
.L_x_6883:
        /* <DEDUP_REMOVED lines=53> */
.L_x_6908:
[----:B------:R-:W-:Y:S05]  /*3ad0*/  @!P2 BRA `(.L_x_6909) ;  /* 0x000000000018a947 */ /* 0x000fea0003800000 */
[----:B------:R-:W-:Y:S01]  /*3ae0*/  FMUL.FTZ R89, R95, UR17 ;  /* 0x000000115f597c20 */ /* 0x000fe20008410000 */
[----:B------:R-:W-:-:S03]  /*3af0*/  LOP3.LUT P4, RZ, R114, 0xff00, RZ, 0xc0, !PT ;  /* 0x0000ff0072ff7812 */ /* 0x000fc6000788c0ff */
[----:B------:R-:W-:-:S05]  /*3b00*/  FMUL.FTZ R89, R89, UR16 ;  /* 0x0000001059597c20 */ /* 0x000fca0008410000 */
[----:B------:R-:W-:-:S04]  /*3b10*/  FSEL R89, R89, RZ, P4 ;  /* 0x000000ff59597208 */ /* 0x000fc80002000000 */
[----:B------:R-:W-:-:S04]  /*3b20*/  F2FP.F16.F32.PACK_AB R89, RZ, R89 ;  /* 0x00000059ff59723e */ /* 0x000fc800000000ff */
[----:B------:R-:W-:-:S07]  /*3b30*/  PRMT R84, R84, 0x5410, R89 ;  /* 0x0000541054547816 */ /* 0x000fce0000000059 */
.L_x_6909:
[----:B------:R-:W-:Y:S05]  /*3b40*/  @!P2 BRA `(.L_x_6910) ;  /* 0x000000000018a947 */ /* 0x000fea0003800000 */
[----:B------:R-:W-:Y:S01]  /*3b50*/  FMUL.FTZ R89, R90, UR17 ;  /* 0x000000115a597c20 */ /* 0x000fe20008410000 */
[----:B------:R-:W-:-:S03]  /*3b60*/  LOP3.LUT P4, RZ, R114, 0xff0000, RZ, 0xc0, !PT ;  /* 0x00ff000072ff7812 */ /* 0x000fc6000788c0ff */
[----:B------:R-:W-:-:S05]  /*3b70*/  FMUL.FTZ R89, R89, UR16 ;  /* 0x0000001059597c20 */ /* 0x000fca0008410000 */
[----:B------:R-:W-:-:S04]  /*3b80*/  FSEL R89, R89, RZ, P4 ;  /* 0x000000ff59597208 */ /* 0x000fc80002000000 */
[----:B------:R-:W-:-:S04]  /*3b90*/  F2FP.F16.F32.PACK_AB R89, RZ, R89 ;  /* 0x00000059ff59723e */ /* 0x000fc800000000ff */
[----:B------:R-:W-:-:S07]  /*3ba0*/  PRMT R85, R89, 0x7610, R85 ;  /* 0x0000761059557816 */ /* 0x000fce0000000055 */
.L_x_6910:
[----:B------:R-:W-:Y:S05]  /*3bb0*/  @!P2 BRA `(.L_x_6911) ;  /* 0x000000000018a947 */ /* 0x000fea0003800000 */
[----:B------:R-:W-:Y:S01]  /*3bc0*/  FMUL.FTZ R89, R91, UR17 ;  /* 0x000000115b597c20 */ /* 0x000fe20008410000 */
[----:B------:R-:W-:-:S03]  /*3bd0*/  LOP3.LUT P4, RZ, R114, 0xff000000, RZ, 0xc0, !PT ;  /* 0xff00000072ff7812 */ /* 0x000fc6000788c0ff */
[----:B------:R-:W-:-:S05]  /*3be0*/  FMUL.FTZ R89, R89, UR16 ;  /* 0x0000001059597c20 */ /* 0x000fca0008410000 */
[----:B------:R-:W-:-:S04]  /*3bf0*/  FSEL R89, R89, RZ, P4 ;  /* 0x000000ff59597208 */ /* 0x000fc80002000000 */
[----:B------:R-:W-:-:S04]  /*3c00*/  F2FP.F16.F32.PACK_AB R89, RZ, R89 ;  /* 0x00000059ff59723e */ /* 0x000fc800000000ff */
[----:B------:R-:W-:-:S07]  /*3c10*/  PRMT R85, R85, 0x5410, R89 ;  /* 0x0000541055557816 */ /* 0x000fce0000000059 */
.L_x_6911:
[----:B------:R-:W-:Y:S05]  /*3c20*/  @!P2 BRA `(.L_x_6912) ;  /* 0x000000000018a947 */ /* 0x000fea0003800000 */
[----:B------:R-:W-:Y:S01]  /*3c30*/  FMUL.FTZ R89, R92, UR17 ;  /* 0x000000115c597c20 */ /* 0x000fe20008410000 */
[----:B------:R-:W-:-:S03]  /*3c40*/  LOP3.LUT P4, RZ, R115, 0xff, RZ, 0xc0, !PT ;  /* 0x000000ff73ff7812 */ /* 0x000fc6000788c0ff */
[----:B------:R-:W-:-:S05]  /*3c50*/  FMUL.FTZ R89, R89, UR16 ;  /* 0x0000001059597c20 */ /* 0x000fca0008410000 */
[----:B------:R-:W-:-:S04]  /*3c60*/  FSEL R89, R89, RZ, P4 ;  /* 0x000000ff59597208 */ /* 0x000fc80002000000 */
[----:B------:R-:W-:-:S04]  /*3c70*/  F2FP.F16.F32.PACK_AB R89, RZ, R89 ;  /* 0x00000059ff59723e */ /* 0x000fc800000000ff */
[----:B------:R-:W-:-:S07]  /*3c80*/  PRMT R86, R89, 0x7610, R86 ;  /* 0x0000761059567816 */ /* 0x000fce0000000056 */
.L_x_6912:
[----:B------:R-:W-:Y:S05]  /*3c90*/  @!P2 BRA `(.L_x_6913) ;  /* 0x000000000018a947 */ /* 0x000fea0003800000 */
[----:B------:R-:W-:Y:S01]  /*3ca0*/  FMUL.FTZ R89, R93, UR17 ;  /* 0x000000115d597c20 */ /* 0x000fe20008410000 */
[----:B------:R-:W-:-:S03]  /*3cb0*/  LOP3.LUT P4, RZ, R115, 0xff00, RZ, 0xc0, !PT ;  /* 0x0000ff0073ff7812 */ /* 0x000fc6000788c0ff */
[----:B------:R-:W-:-:S05]  /*3cc0*/  FMUL.FTZ R89, R89, UR16 ;  /* 0x0000001059597c20 */ /* 0x000fca0008410000 */
[----:B------:R-:W-:-:S04]  /*3cd0*/  FSEL R89, R89, RZ, P4 ;  /* 0x000000ff59597208 */ /* 0x000fc80002000000 */
[----:B------:R-:W-:-:S04]  /*3ce0*/  F2FP.F16.F32.PACK_AB R89, RZ, R89 ;  /* 0x00000059ff59723e */ /* 0x000fc800000000ff */
[----:B------:R-:W-:-:S07]  /*3cf0*/  PRMT R86, R86, 0x5410, R89 ;  /* 0x0000541056567816 */ /* 0x000fce0000000059 */
.L_x_6913:
[----:B------:R-:W-:Y:S05]  /*3d00*/  @!P2 BRA `(.L_x_6914) ;  /* 0x000000000018a947 */ /* 0x000fea0003800000 */
[----:B------:R-:W-:Y:S01]  /*3d10*/  FMUL.FTZ R89, R100, UR17 ;  /* 0x0000001164597c20 */ /* 0x000fe20008410000 */
[----:B------:R-:W-:-:S03]  /*3d20*/  LOP3.LUT P4, RZ, R115, 0xff0000, RZ, 0xc0, !PT ;  /* 0x00ff000073ff7812 */ /* 0x000fc6000788c0ff */
[----:B------:R-:W-:-:S05]  /*3d30*/  FMUL.FTZ R89, R89, UR16 ;  /* 0x0000001059597c20 */ /* 0x000fca0008410000 */
[----:B------:R-:W-:-:S04]  /*3d40*/  FSEL R89, R89, RZ, P4 ;  /* 0x000000ff59597208 */ /* 0x000fc80002000000 */
[----:B------:R-:W-:-:S04]  /*3d50*/  F2FP.F16.F32.PACK_AB R89, RZ, R89 ;  /* 0x00000059ff59723e */ /* 0x000fc800000000ff */
[----:B------:R-:W-:-:S07]  /*3d60*/  PRMT R87, R89, 0x7610, R87 ;  /* 0x0000761059577816 */ /* 0x000fce0000000057 */
.L_x_6914:
        /* <DEDUP_REMOVED lines=11> */
.L_x_6907:
        /* <DEDUP_REMOVED lines=11> */
.L_x_6916:
        /* <DEDUP_REMOVED lines=11> */
.L_x_6917:
        /* <DEDUP_REMOVED lines=11> */
.L_x_6918:
        /* <DEDUP_REMOVED lines=11> */
.L_x_6919:
        /* <DEDUP_REMOVED lines=11> */
.L_x_6920:
        /* <DEDUP_REMOVED lines=11> */
.L_x_6921:
        /* <DEDUP_REMOVED lines=11> */
.L_x_6922:
        /* <DEDUP_REMOVED lines=13> */
.L_x_6906:
        /* <DEDUP_REMOVED lines=46> */
.L_x_6924:
        /* <DEDUP_REMOVED lines=12> */
.L_x_6925:
        /* <DEDUP_REMOVED lines=12> */
.L_x_6926:
        /* <DEDUP_REMOVED lines=12> */
.L_x_6927:
        /* <DEDUP_REMOVED lines=12> */
.L_x_6928:
        /* <DEDUP_REMOVED lines=12> */
.L_x_6929:
        /* <DEDUP_REMOVED lines=12> */
.L_x_6930:
        /* <DEDUP_REMOVED lines=11> */
.L_x_6923:
        /* <DEDUP_REMOVED lines=12> */
.L_x_6931:
        /* <DEDUP_REMOVED lines=12> */
.L_x_6932:
        /* <DEDUP_REMOVED lines=12> */
.L_x_6933:
        /* <DEDUP_REMOVED lines=12> */
.L_x_6934:
        /* <DEDUP_REMOVED lines=12> */
.L_x_6935:
        /* <DEDUP_REMOVED lines=12> */
.L_x_6936:
        /* <DEDUP_REMOVED lines=12> */
.L_x_6937:
        /* <DEDUP_REMOVED lines=13> */
.L_x_6915:
        /* <DEDUP_REMOVED lines=22> */
[----:B------:R-:W-:Y:S01]  /*5340*/  @P3 FFMA.FTZ R100, R118, R101, R6 ;  /* 0x0000006576643223 */ /* 0x000fe20000010006 */
[----:B------:R-:W-:Y:S01]  /*5350*/  @P3 FADD.FTZ R94, R167, -R94 ;  /* 0x8000005ea75e3221 */ /* 0x000fe20000010000 */
[----:B------:R-:W-:Y:S01]  /*5360*/  @P3 FADD.FTZ R2, R157, -R2 ;  /* 0x800000029d023221 */ /* 0x000fe20000010000 */
[----:B------:R-:W-:Y:S01]  /*5370*/  MOV R99, R4 ;  /* 0x0000000400637202 */ /* 0x000fe20000000f00 */
[----:B------:R-:W-:Y:S01]  /*5380*/  @P3 FADD.FTZ R91, R159, -R88 ;  /* 0x800000589f5b3221 */ /* 0x000fe20000010000 */
        /* <DEDUP_REMOVED lines=24> */
.L_x_6940:
[----:B------:R-:W-:Y:S05]  /*5510*/  @!P2 BRA `(.L_x_6941) ;  /* 0x000000000018a947 */ /* 0x000fea0003800000 */
[----:B------:R-:W-:Y:S01]  /*5520*/  FMUL.FTZ R2, R95, UR17 ;  /* 0x000000115f027c20 */ /* 0x000fe20008410000 */
[----:B------:R-:W-:-:S03]  /*5530*/  LOP3.LUT P1, RZ, R116, 0xff00, RZ, 0xc0, !PT ;  /* 0x0000ff0074ff7812 */ /* 0x000fc6000782c0ff */
[----:B------:R-:W-:-:S05]  /*5540*/  FMUL.FTZ R2, R2, UR16 ;  /* 0x0000001002027c20 */ /* 0x000fca0008410000 */
[----:B------:R-:W-:-:S04]  /*5550*/  FSEL R2, R2, RZ, P1 ;  /* 0x000000ff02027208 */ /* 0x000fc80000800000 */
[----:B------:R-:W-:-:S04]  /*5560*/  F2FP.F16.F32.PACK_AB R2, RZ, R2 ;  /* 0x00000002ff02723e */ /* 0x000fc800000000ff */
[----:B------:R-:W-:-:S07]  /*5570*/  PRMT R84, R84, 0x5410, R2 ;  /* 0x0000541054547816 */ /* 0x000fce0000000002 */
.L_x_6941:
[----:B------:R-:W-:Y:S05]  /*5580*/  @!P2 BRA `(.L_x_6942) ;  /* 0x000000000018a947 */ /* 0x000fea0003800000 */
[----:B------:R-:W-:Y:S01]  /*5590*/  FMUL.FTZ R2, R90, UR17 ;  /* 0x000000115a027c20 */ /* 0x000fe20008410000 */
[----:B------:R-:W-:-:S03]  /*55a0*/  LOP3.LUT P1, RZ, R116, 0xff0000, RZ, 0xc0, !PT ;  /* 0x00ff000074ff7812 */ /* 0x000fc6000782c0ff */
[----:B------:R-:W-:-:S05]  /*55b0*/  FMUL.FTZ R2, R2, UR16 ;  /* 0x0000001002027c20 */ /* 0x000fca0008410000 */
[----:B------:R-:W-:-:S04]  /*55c0*/  FSEL R2, R2, RZ, P1 ;  /* 0x000000ff02027208 */ /* 0x000fc80000800000 */
[----:B------:R-:W-:-:S04]  /*55d0*/  F2FP.F16.F32.PACK_AB R2, RZ, R2 ;  /* 0x00000002ff02723e */ /* 0x000fc800000000ff */
[----:B------:R-:W-:-:S07]  /*55e0*/  PRMT R85, R2, 0x7610, R85 ;  /* 0x0000761002557816 */ /* 0x000fce0000000055 */
.L_x_6942:
[----:B------:R-:W-:Y:S05]  /*55f0*/  @!P2 BRA `(.L_x_6943) ;  /* 0x000000000018a947 */ /* 0x000fea0003800000 */
[----:B------:R-:W-:Y:S01]  /*5600*/  FMUL.FTZ R2, R98, UR17 ;  /* 0x0000001162027c20 */ /* 0x000fe20008410000 */
[----:B------:R-:W-:-:S03]  /*5610*/  LOP3.LUT P1, RZ, R116, 0xff000000, RZ, 0xc0, !PT ;  /* 0xff00000074ff7812 */ /* 0x000fc6000782c0ff */
[----:B------:R-:W-:-:S05]  /*5620*/  FMUL.FTZ R2, R2, UR16 ;  /* 0x0000001002027c20 */ /* 0x000fca0008410000 */
[----:B------:R-:W-:-:S04]  /*5630*/  FSEL R2, R2, RZ, P1 ;  /* 0x000000ff02027208 */ /* 0x000fc80000800000 */
[----:B------:R-:W-:-:S04]  /*5640*/  F2FP.F16.F32.PACK_AB R2, RZ, R2 ;  /* 0x00000002ff02723e */ /* 0x000fc800000000ff */
[----:B------:R-:W-:-:S07]  /*5650*/  PRMT R85, R85, 0x5410, R2 ;  /* 0x0000541055557816 */ /* 0x000fce0000000002 */
.L_x_6943:
[----:B------:R-:W-:Y:S05]  /*5660*/  @!P2 BRA `(.L_x_6944) ;  /* 0x000000000018a947 */ /* 0x000fea0003800000 */
[----:B------:R-:W-:Y:S01]  /*5670*/  FMUL.FTZ R2, R99, UR17 ;  /* 0x0000001163027c20 */ /* 0x000fe20008410000 */
[----:B------:R-:W-:-:S03]  /*5680*/  LOP3.LUT P1, RZ, R117, 0xff, RZ, 0xc0, !PT ;  /* 0x000000ff75ff7812 */ /* 0x000fc6000782c0ff */
[----:B------:R-:W-:-:S05]  /*5690*/  FMUL.FTZ R2, R2, UR16 ;  /* 0x0000001002027c20 */ /* 0x000fca0008410000 */
[----:B------:R-:W-:-:S04]  /*56a0*/  FSEL R2, R2, RZ, P1 ;  /* 0x000000ff02027208 */ /* 0x000fc80000800000 */
[----:B------:R-:W-:-:S04]  /*56b0*/  F2FP.F16.F32.PACK_AB R2, RZ, R2 ;  /* 0x00000002ff02723e */ /* 0x000fc800000000ff */
[----:B------:R-:W-:-:S07]  /*56c0*/  PRMT R86, R2, 0x7610, R86 ;  /* 0x0000761002567816 */ /* 0x000fce0000000056 */
.L_x_6944:
[----:B------:R-:W-:Y:S05]  /*56d0*/  @!P2 BRA `(.L_x_6945) ;  /* 0x000000000018a947 */ /* 0x000fea0003800000 */
[----:B------:R-:W-:Y:S01]  /*56e0*/  FMUL.FTZ R2, R93, UR17 ;  /* 0x000000115d027c20 */ /* 0x000fe20008410000 */
[----:B------:R-:W-:-:S03]  /*56f0*/  LOP3.LUT P1, RZ, R117, 0xff00, RZ, 0xc0, !PT ;  /* 0x0000ff0075ff7812 */ /* 0x000fc6000782c0ff */
[----:B------:R-:W-:-:S05]  /*5700*/  FMUL.FTZ R2, R2, UR16 ;  /* 0x0000001002027c20 */ /* 0x000fca0008410000 */
[----:B------:R-:W-:-:S04]  /*5710*/  FSEL R2, R2, RZ, P1 ;  /* 0x000000ff02027208 */ /* 0x000fc80000800000 */
[----:B------:R-:W-:-:S04]  /*5720*/  F2FP.F16.F32.PACK_AB R2, RZ, R2 ;  /* 0x00000002ff02723e */ /* 0x000fc800000000ff */
[----:B------:R-:W-:-:S07]  /*5730*/  PRMT R86, R86, 0x5410, R2 ;  /* 0x0000541056567816 */ /* 0x000fce0000000002 */
.L_x_6945:
[----:B------:R-:W-:Y:S05]  /*5740*/  @!P2 BRA `(.L_x_6946) ;  /* 0x000000000018a947 */ /* 0x000fea0003800000 */
[----:B------:R-:W-:Y:S01]  /*5750*/  FMUL.FTZ R2, R100, UR17 ;  /* 0x0000001164027c20 */ /* 0x000fe20008410000 */
[----:B------:R-:W-:-:S03]  /*5760*/  LOP3.LUT P1, RZ, R117, 0xff0000, RZ, 0xc0, !PT ;  /* 0x00ff000075ff7812 */ /* 0x000fc6000782c0ff */
[----:B------:R-:W-:-:S05]  /*5770*/  FMUL.FTZ R2, R2, UR16 ;  /* 0x0000001002027c20 */ /* 0x000fca0008410000 */
[----:B------:R-:W-:-:S04]  /*5780*/  FSEL R2, R2, RZ, P1 ;  /* 0x000000ff02027208 */ /* 0x000fc80000800000 */
[----:B------:R-:W-:-:S04]  /*5790*/  F2FP.F16.F32.PACK_AB R2, RZ, R2 ;  /* 0x00000002ff02723e */ /* 0x000fc800000000ff */
[----:B------:R-:W-:-:S07]  /*57a0*/  PRMT R87, R2, 0x7610, R87 ;  /* 0x0000761002577816 */ /* 0x000fce0000000057 */
.L_x_6946:
        /* <DEDUP_REMOVED lines=13> */
.L_x_6939:
        /* <DEDUP_REMOVED lines=11> */
.L_x_6948:
        /* <DEDUP_REMOVED lines=11> */
.L_x_6949:
        /* <DEDUP_REMOVED lines=11> */
.L_x_6950:
        /* <DEDUP_REMOVED lines=11> */
.L_x_6951:
        /* <DEDUP_REMOVED lines=11> */
.L_x_6952:
        /* <DEDUP_REMOVED lines=11> */
.L_x_6953:
        /* <DEDUP_REMOVED lines=11> */
.L_x_6954:
        /* <DEDUP_REMOVED lines=11> */
[----:B0-----:R-:W-:Y:S01]  /*5e00*/  PRMT R87, R87, 0x5410, R2 ;  /* 0x0000541057577816 */ /* 0x001fe20000000002 */
[----:B------:R-:W-:Y:S06]  /*5e10*/  BRA `(.L_x_6947) ;  /* 0x0000000c00807947 */ /* 0x000fec0003800000 */
.L_x_6938:
        /* <DEDUP_REMOVED lines=38> */
.L_x_6956:
        /* <DEDUP_REMOVED lines=12> */
.L_x_6957:
        /* <DEDUP_REMOVED lines=12> */
.L_x_6958:
        /* <DEDUP_REMOVED lines=12> */
.L_x_6959:
        /* <DEDUP_REMOVED lines=12> */
.L_x_6960:
        /* <DEDUP_REMOVED lines=12> */
.L_x_6961:
        /* <DEDUP_REMOVED lines=12> */
.L_x_6962:
        /* <DEDUP_REMOVED lines=17> */
.L_x_6955:
        /* <DEDUP_REMOVED lines=12> */
.L_x_6963:
        /* <DEDUP_REMOVED lines=12> */
.L_x_6964:
        /* <DEDUP_REMOVED lines=12> */
.L_x_6965:
        /* <DEDUP_REMOVED lines=12> */
.L_x_6966:
        /* <DEDUP_REMOVED lines=12> */
.L_x_6967:
        /* <DEDUP_REMOVED lines=12> */
.L_x_6968:
        /* <DEDUP_REMOVED lines=12> */
.L_x_6969:
        /* <DEDUP_REMOVED lines=13> */
.L_x_6947:
        /* <DEDUP_REMOVED lines=14> */
.L_x_6868:
[----:B------:R-:W1:Y:S08]  /*6d00*/  S2UR UR4, SR_CTAID.X ;  /* 0x00000000000479c3 */ /* 0x000e700000002500 */
[----:B-----5:R-:W1:Y:S08]  /*6d10*/  LDC R7, c[0x0][0x388] ;  /* 0x0000e200ff077b82 */ /* 0x020e700000000800 */
        /* <DEDUP_REMOVED lines=19> */
.L_x_6971:
        /* <DEDUP_REMOVED lines=11> */
.L_x_10787:


//--------------------- .text._ZN10layer_norm13ln_bwd_kernelINS_13Kernel_traitsI6__halfS2_fS2_fjLj6144ELj1ELj1ELj8ELj16ENS_18Kernel_traits_baseILj6144ES2_S2_fS2_fjLj256EEEEELb1ELb1ELb0ELb0EEEvNS_9BwdParamsE --------------------------
	.section	.text._ZN10layer_norm13ln_bwd_kernelINS_13Kernel_traitsI6__halfS2_fS2_fjLj6144ELj1ELj1ELj8ELj16ENS_18Kernel_traits_baseILj6144ES2_S2_fS2_fjLj256EEEEELb1ELb1ELb0ELb0EEEvNS_9BwdParamsE,"ax",@progbits
	.align	128
        .global         _ZN10layer_norm13ln_bwd_kernelINS_13Kernel_traitsI6__halfS2_fS2_fjLj6144ELj1ELj1ELj8ELj16ENS_18Kernel_traits_baseILj6144ES2_S2_fS2_fjLj256EEEEELb1ELb1ELb0ELb0EEEvNS_9BwdParamsE
        .type           _ZN10layer_norm13ln_bwd_kernelINS_13Kernel_traitsI6__halfS2_fS2_fjLj6144ELj1ELj1ELj8ELj16ENS_18Kernel_traits_baseILj6144ES2_S2_fS2_fjLj256EEEEELb1ELb1ELb0ELb0EEEvNS_9BwdParamsE,@function
        .size           _ZN10layer_norm13ln_bwd_kernelINS_13Kernel_traitsI6__halfS2_fS2_fjLj6144ELj1ELj1ELj8ELj16ENS_18Kernel_traits_baseILj6144ES2_S2_fS2_fjLj256EEEEELb1ELb1ELb0ELb0EEEvNS_9BwdParamsE,(.L_x_10788 - _ZN10layer_norm13ln_bwd_kernelINS_13Kernel_traitsI6__halfS2_fS2_fjLj6144ELj1ELj1ELj8ELj16ENS_18Kernel_traits_baseILj6144ES2_S2_fS2_fjLj256EEEEELb1ELb1ELb0ELb0EEEvNS_9BwdParamsE)
        .other          _ZN10layer_norm13ln_bwd_kernelINS_13Kernel_traitsI6__halfS2_fS2_fjLj6144ELj1ELj1ELj8ELj16ENS_18Kernel_traits_baseILj6144ES2_S2_fS2_fjLj256EEEEELb1ELb1ELb0ELb0EEEvNS_9BwdParamsE,@"STO_CUDA_ENTRY STV_DEFAULT"
_ZN10layer_norm13ln_bwd_kernelINS_13Kernel_traitsI6__halfS2_fS2_fjLj6144ELj1ELj1ELj8ELj16ENS_18Kernel_traits_baseILj6144ES2_S2_fS2_fjLj256EEEEELb1ELb1ELb0ELb0EEEvNS_9BwdParamsE:
.text._ZN10layer_norm13ln_bwd_kernelINS_13Kernel_traitsI6__halfS2_fS2_fjLj6144ELj1ELj1ELj8ELj16ENS_18Kernel_traits_baseILj6144ES2_S2_fS2_fjLj256EEEEELb1ELb1ELb0ELb0EEEvNS_9BwdParamsE:
        /* <DEDUP_REMOVED lines=21> */
[----:B--2---:R-:W5:Y:S02]  /*0150*/  @P3 LDG.E.128 R156, desc[UR10][R6.64] ;  /* 0x0000000a069c3981 */ /* 0x004f64000c1e1d00 */
[----:B------:R-:W0:Y:S01]  /*0160*/  @P5 LDC.64 R4, c[0x0][0x3e8] ;  /* 0x0000fa00ff045b82 */ /* 0x000e220000000a00 */
[C---:B---3--:R-:W-:Y:S01]  /*0170*/  @P3 IMAD.WIDE.U32 R8, R15.reuse, 0x10, R8 ;  /* 0x000000100f083825 */ /* 0x048fe200078e0008 */
[----:B------:R-:W-:-:S04]  /*0180*/  @P3 IADD3 R15, PT, PT, R15, 0x100, RZ ;  /* 0x000001000f0f3810 */ /* 0x000fc80007ffe0ff */
[----:B------:R-:W5:Y:S01]  /*0190*/  @P3 LDG.E.128 R76, desc[UR10][R8.64] ;  /* 0x0000000a084c3981 */ /* 0x000f62000c1e1d00 */
[----:B----4-:R-:W-:Y:S01]  /*01a0*/  @P4 IMAD.WIDE.U32 R10, R15, 0x10, R10 ;  /* 0x000000100f0a4825 */ /* 0x010fe200078e000a */
[----:B------:R-:W2:Y:S04]  /*01b0*/  @P4 LDC.64 R12, c[0x0][0x3e8] ;  /* 0x0000fa00ff0c4b82 */ /* 0x000ea80000000a00 */
[----:B------:R-:W5:Y:S01]  /*01c0*/  @P4 LDG.E.128 R72, desc[UR10][R10.64] ;  /* 0x0000000a0a484981 */ /* 0x000f62000c1e1d00 */
[----:B-1----:R-:W-:-:S05]  /*01d0*/  @P5 IMAD.WIDE.U32 R2, R152, 0x10, R2 ;  /* 0x0000001098025825 */ /* 0x002fca00078e0002 */
[----:B------:R-:W5:Y:S01]  /*01e0*/  @P5 LDG.E.128 R64, desc[UR10][R2.64] ;  /* 0x0000000a02405981 */ /* 0x000f62000c1e1d00 */
[----:B0-----:R-:W-:-:S05]  /*01f0*/  @P5 IMAD.WIDE.U32 R4, R152, 0x10, R4 ;  /* 0x0000001098045825 */ /* 0x001fca00078e0004 */
[----:B------:R-:W5:Y:S01]  /*0200*/  @P5 LDG.E.128 R60, desc[UR10][R4.64] ;  /* 0x0000000a043c5981 */ /* 0x000f62000c1e1d00 */
[----:B------:R-:W-:Y:S01]  /*0210*/  UISETP.GE.AND UP0, UPT, UR9, UR4, UPT ;  /* 0x000000040900728c */ /* 0x000fe2000bf06270 */
        /* <DEDUP_REMOVED lines=38> */
[----:B------:R-:W-:Y:S06]  /*0480*/  BRA.U UP0, `(.L_x_6972) ;  /* 0x0000006d00e47547 */ /* 0x000fec000b800000 */
        /* <DEDUP_REMOVED lines=46> */
.L_x_6999:
        /* <DEDUP_REMOVED lines=8> */
[----:B--2---:R-:W-:-:S05]  /*07f0*/  IMAD.WIDE R138, R2, 0x4, R138 ;  /* 0x00000004028a7825 */ /* 0x004fca00078e028a */
[----:B------:R1:W5:Y:S01]  /*0800*/  LDG.E R153, desc[UR10][R138.64] ;  /* 0x0000000a8a997981 */ /* 0x000362000c1e1900 */
[----:B------:R-:W-:Y:S01]  /*0810*/  ISETP.GE.U32.AND P5, PT, R134, 0x100, PT ;  /* 0x000001008600780c */ /* 0x000fe20003fa6070 */
[----:B0-----:R-:W-:-:S05]  /*0820*/  IMAD R0, R2, R135, RZ ;  /* 0x0000008702007224 */ /* 0x001fca00078e02ff */
[----:B------:R-:W-:-:S04]  /*0830*/  SHF.R.S32.HI R143, RZ, 0x1f, R0 ;  /* 0x0000001fff8f7819 */ /* 0x000fc80000011400 */
[----:B------:R-:W-:Y:S01]  /*0840*/  LEA.HI R143, R143, R0, RZ, 0x3 ;  /* 0x000000008f8f7211 */ /* 0x000fe200078f18ff */
[----:B------:R-:W-:Y:S01]  /*0850*/  BSSY.RECONVERGENT B0, `(.L_x_6973) ;  /* 0x0000063000007945 */ /* 0x000fe20003800200 */
[----:B------:R-:W-:Y:S02]  /*0860*/  ISETP.NE.AND P2, PT, RZ, UR12, PT ;  /* 0x0000000cff007c0c */ /* 0x000fe4000bf45270 */
[----:B------:R-:W-:Y:S01]  /*0870*/  LEA.HI.SX32 R0, R143, R152, 0x1d ;  /* 0x000000988f007211 */ /* 0x000fe200078feaff */
[----:B------:R-:W-:Y:S01]  /*0880*/  HFMA2 R149, -RZ, RZ, 0, 0 ;  /* 0x00000000ff957431 */ /* 0x000fe200000001ff */
[C---:B------:R-:W-:Y:S02]  /*0890*/  ISETP.GE.U32.AND P3, PT, R134.reuse, 0x200, PT ;  /* 0x000002008600780c */ /* 0x040fe40003f66070 */
[----:B------:R-:W-:Y:S02]  /*08a0*/  ISETP.GE.U32.AND P4, PT, R134, 0x300, PT ;  /* 0x000003008600780c */ /* 0x000fe40003f86070 */
[----:B------:R-:W-:-:S02]  /*08b0*/  MOV R206, RZ ;  /* 0x000000ff00ce7202 */ /* 0x000fc40000000f00 */
        /* <DEDUP_REMOVED lines=25> */
[----:B------:R0:W5:Y:S02]  /*0a50*/  @P1 LDG.E.128 R4, desc[UR10][R150.64+0x10] ;  /* 0x0000100a96041981 */ /* 0x000164000c1e1d00 */
[----:B0-----:R-:W-:Y:S01]  /*0a60*/  IADD3 R150, PT, PT, R0, 0x100, RZ ;  /* 0x0000010000967810 */ /* 0x001fe20007ffe0ff */
[C---:B---3--:R-:W-:Y:S01]  /*0a70*/  FADD.FTZ R136, -R148.reuse, R136 ;  /* 0x0000008894887221 */ /* 0x048fe20000010100 */
[C---:B------:R-:W-:Y:S01]  /*0a80*/  FADD.FTZ R160, -R148.reuse, R137 ;  /* 0x0000008994a07221 */ /* 0x040fe20000010100 */
[----:B------:R-:W-:Y:S02]  /*0a90*/  FADD.FTZ R164, -R148, R139 ;  /* 0x0000008b94a47221 */ /* 0x000fe40000010100 */
[----:B-----5:R-:W-:Y:S01]  /*0aa0*/  FMUL.FTZ R3, R153, R136 ;  /* 0x0000008899037220 */ /* 0x020fe20000410000 */
[----:B------:R-:W-:-:S02]  /*0ab0*/  HADD2.F32 R136, -RZ, R66.H0_H0 ;  /* 0x20000042ff887230 */ /* 0x000fc40000004100 */
[----:B------:R-:W-:Y:S01]  /*0ac0*/  FMUL.FTZ R164, R153, R164 ;  /* 0x000000a499a47220 */ /* 0x000fe20000410000 */
[----:B----4-:R-:W-:Y:S02]  /*0ad0*/  HADD2.F32 R137, -RZ, R140.H0_H0 ;  /* 0x2000008cff897230 */ /* 0x010fe40000004100 */
        /* <DEDUP_REMOVED lines=58> */
.L_x_6974:
[----:B----4-:R-:W-:Y:S05]  /*0e80*/  BSYNC.RECONVERGENT B0 ;  /* 0x0000000000007941 */ /* 0x010fea0003800200 */
.L_x_6973:
        /* <DEDUP_REMOVED lines=15> */
[--C-:B------:R-:W-:Y:S02]  /*0f80*/  HADD2.F32 R179, -RZ, R157.reuse.H1_H1 ;  /* 0x3000009dffb37230 */ /* 0x100fe40000004100 */
[----:B------:R-:W-:Y:S02]  /*0f90*/  HADD2.F32 R178, -RZ, R157.H0_H0 ;  /* 0x2000009dffb27230 */ /* 0x000fe40000004100 */
[----:B0-----:R-:W-:-:S05]  /*0fa0*/  @P1 IMAD.WIDE.U32 R174, R150, 0x20, R174 ;  /* 0x0000002096ae1825 */ /* 0x001fca00078e00ae */
[----:B------:R-:W5:Y:S04]  /*0fb0*/  @P1 LDG.E.128 R80, desc[UR10][R174.64] ;  /* 0x0000000aae501981 */ /* 0x000f68000c1e1d00 */
[----:B------:R0:W5:Y:S02]  /*0fc0*/  @P1 LDG.E.128 R84, desc[UR10][R174.64+0x10] ;  /* 0x0000100aae541981 */ /* 0x000164000c1e1d00 */
[--C-:B0-----:R-:W-:Y:S02]  /*0fd0*/  HADD2.F32 R174, -RZ, R156.reuse.H0_H0 ;  /* 0x2000009cffae7230 */ /* 0x101fe40000004100 */
[----:B------:R-:W-:Y:S02]  /*0fe0*/  HADD2.F32 R175, -RZ, R156.H1_H1 ;  /* 0x3000009cffaf7230 */ /* 0x000fe40000004100 */
[----:B------:R-:W-:-:S02]  /*0ff0*/  HADD2.F32 R183, -RZ, R158.H1_H1 ;  /* 0x3000009effb77230 */ /* 0x000fc40000004100 */
[--C-:B------:R-:W-:Y:S02]  /*1000*/  HADD2.F32 R185, -RZ, R159.reuse.H0_H0 ;  /* 0x2000009fffb97230 */ /* 0x100fe40000004100 */
[----:B------:R-:W-:Y:S01]  /*1010*/  HADD2.F32 R186, -RZ, R159.H1_H1 ;  /* 0x3000009fffba7230 */ /* 0x000fe20000004100 */
[----:B------:R-:W-:Y:S01]  /*1020*/  IADD3 R150, PT, PT, R150, 0x100, RZ ;  /* 0x0000010096967810 */ /* 0x000fe20007ffe0ff */
[C---:B---3--:R-:W-:Y:S01]  /*1030*/  FADD.FTZ R136, -R148.reuse, R136 ;  /* 0x0000008894887221 */ /* 0x048fe20000010100 */
        /* <DEDUP_REMOVED lines=64> */
.L_x_6976:
[----:B------:R-:W-:Y:S05]  /*1440*/  BSYNC.RECONVERGENT B0 ;  /* 0x0000000000007941 */ /* 0x000fea0003800200 */
.L_x_6975:
        /* <DEDUP_REMOVED lines=17> */
[----:B0-----:R-:W-:-:S05]  /*1560*/  @P1 IMAD.WIDE.U32 R190, R150, 0x20, R190 ;  /* 0x0000002096be1825 */ /* 0x001fca00078e00be */
[----:B------:R-:W5:Y:S04]  /*1570*/  @P1 LDG.E.128 R88, desc[UR10][R190.64] ;  /* 0x0000000abe581981 */ /* 0x000f68000c1e1d00 */
[----:B------:R0:W5:Y:S02]  /*1580*/  @P1 LDG.E.128 R92, desc[UR10][R190.64+0x10] ;  /* 0x0000100abe5c1981 */ /* 0x000164000c1e1d00 */
[----:B0-----:R-:W-:Y:S02]  /*1590*/  HADD2.F32 R191, -RZ, R72.H1_H1 ;  /* 0x30000048ffbf7230 */ /* 0x001fe40000004100 */
[----:B------:R-:W-:Y:S02]  /*15a0*/  HADD2.F32 R199, -RZ, R74.H1_H1 ;  /* 0x3000004affc77230 */ /* 0x000fe40000004100 */
[----:B------:R-:W-:-:S02]  /*15b0*/  HADD2.F32 R202, -RZ, R75.H0_H0 ;  /* 0x2000004bffca7230 */ /* 0x000fc40000004100 */
[----:B------:R-:W-:Y:S02]  /*15c0*/  HADD2.F32 R203, -RZ, R75.H1_H1 ;  /* 0x3000004bffcb7230 */ /* 0x000fe40000004100 */
[C---:B---3--:R-:W-:Y:S01]  /*15d0*/  FADD.FTZ R136, -R148.reuse, R136 ;  /* 0x0000008894887221 */ /* 0x048fe20000010100 */
[C---:B------:R-:W-:Y:S01]  /*15e0*/  FADD.FTZ R192, -R148.reuse, R137 ;  /* 0x0000008994c07221 */ /* 0x040fe20000010100 */
[C---:B------:R-:W-:Y:S01]  /*15f0*/  FADD.FTZ R150, -R148.reuse, R138 ;  /* 0x0000008a94967221 */ /* 0x040fe20000010100 */
[----:B------:R-:W-:Y:S02]  /*1600*/  HADD2.F32 R137, -RZ, R72.H0_H0 ;  /* 0x20000048ff897230 */ /* 0x000fe40000004100 */
[C---:B----4-:R-:W-:Y:S01]  /*1610*/  FADD.FTZ R200, -R148.reuse, R141 ;  /* 0x0000008d94c87221 */ /* 0x050fe20000010100 */
[----:B-----5:R-:W-:Y:S01]  /*1620*/  FMUL.FTZ R189, R153, R136 ;  /* 0x0000008899bd7220 */ /* 0x020fe20000410000 */
[----:B------:R-:W-:Y:S01]  /*1630*/  FADD.FTZ R198, -R148, R140 ;  /* 0x0000008c94c67221 */ /* 0x000fe20000010100 */
[----:B------:R-:W-:-:S02]  /*1640*/  HADD2.F32 R138, -RZ, R144.H0_H0 ;  /* 0x20000090ff8a7230 */ /* 0x000fc40000004100 */
[----:B------:R-:W-:Y:S02]  /*1650*/  HADD2.F32 R141, -RZ, R146.H0_H0 ;  /* 0x20000092ff8d7230 */ /* 0x000fe40000004100 */
[----:B------:R-:W-:Y:S02]  /*1660*/  HADD2.F32 R136, -RZ, R74.H0_H0 ;  /* 0x2000004aff887230 */ /* 0x000fe40000004100 */
[----:B------:R-:W-:Y:S01]  /*1670*/  FMUL.FTZ R190, R137, R138 ;  /* 0x0000008a89be7220 */ /* 0x000fe20000410000 */
[----:B------:R-:W-:Y:S02]  /*1680*/  HADD2.F32 R144, -RZ, R144.H1_H1 ;  /* 0x30000090ff907230 */ /* 0x000fe40000004100 */
[----:B------:R-:W-:Y:S01]  /*1690*/  FADD.FTZ R196, -R148, R139 ;  /* 0x0000008b94c47221 */ /* 0x000fe20000010100 */
[--C-:B------:R-:W-:Y:S02]  /*16a0*/  HADD2.F32 R139, -RZ, R145.reuse.H0_H0 ;  /* 0x20000091ff8b7230 */ /* 0x100fe40000004100 */
[C---:B------:R-:W-:Y:S01]  /*16b0*/  FMUL.FTZ R197, R153.reuse, R198 ;  /* 0x000000c699c57220 */ /* 0x040fe20000410000 */
[----:B------:R-:W-:Y:S01]  /*16c0*/  FMUL.FTZ R193, R153, R150 ;  /* 0x0000009699c17220 */ /* 0x000fe20000410000 */
        /* <DEDUP_REMOVED lines=8> */
[----:B------:R-:W-:-:S02]  /*1750*/  HADD2.F32 R140, -RZ, R145.H1_H1 ;  /* 0x30000091ff8c7230 */ /* 0x000fc40000004100 */
        /* <DEDUP_REMOVED lines=11> */
[----:B------:R-:W-:Y:S01]  /*1810*/  FADD.FTZ R204, -R148, R143 ;  /* 0x0000008f94cc7221 */ /* 0x000fe20000010100 */
[----:B------:R-:W-:-:S02]  /*1820*/  HADD2.F32 R143, -RZ, R147.H0_H0 ;  /* 0x20000093ff8f7230 */ /* 0x000fc40000004100 */
[----:B------:R-:W-:Y:S01]  /*1830*/  FADD.FTZ R142, -R148, R142 ;  /* 0x0000008e948e7221 */ /* 0x000fe20000010100 */
        /* <DEDUP_REMOVED lines=27> */
.L_x_6978:
[----:B------:R-:W-:Y:S05]  /*19f0*/  BSYNC.RECONVERGENT B0 ;  /* 0x0000000000007941 */ /* 0x000fea0003800200 */
.L_x_6977:
        /* <DEDUP_REMOVED lines=32> */
.L_x_6980:
[----:B------:R-:W-:Y:S05]  /*1c00*/  BSYNC.RECONVERGENT B0 ;  /* 0x0000000000007941 */ /* 0x000fea0003800200 */
.L_x_6979:
        /* <DEDUP_REMOVED lines=52> */
[-CC-:B------:R-:W-:Y:S01]  /*1f50*/  FFMA.FTZ R148, R160, R145.reuse, R146.reuse ;  /* 0x00000091a0947223 */ /* 0x180fe20000010092 */
[----:B------:R-:W-:Y:S01]  /*1f60*/  LOP3.LUT P6, RZ, R128, 0xff00, RZ, 0xc0, !PT ;  /* 0x0000ff0080ff7812 */ /* 0x000fe200078cc0ff */
[----:B------:R-:W-:Y:S01]  /*1f70*/  FADD.FTZ R140, R154, -R141 ;  /* 0x8000008d9a8c7221 */ /* 0x000fe20000010000 */
[----:B------:R-:W-:Y:S01]  /*1f80*/  FFMA.FTZ R147, R161, R145, R146 ;  /* 0x00000091a1937223 */ /* 0x000fe20000010092 */
[----:B------:R-:W-:Y:S01]  /*1f90*/  FADD.FTZ R148, R155, -R148 ;  /* 0x800000949b947221 */ /* 0x000fe20000010000 */
[----:B------:R-:W-:Y:S02]  /*1fa0*/  HFMA2 R143, -RZ, RZ, 0, 0 ;  /* 0x00000000ff8f7431 */ /* 0x000fe400000001ff */
[C---:B------:R-:W-:Y:S01]  /*1fb0*/  FMUL.FTZ R141, R153.reuse, R140 ;  /* 0x0000008c998d7220 */ /* 0x040fe20000410000 */
[----:B------:R-:W-:Y:S01]  /*1fc0*/  LOP3.LUT P1, RZ, R128, 0xff0000, RZ, 0xc0, !PT ;  /* 0x00ff000080ff7812 */ /* 0x000fe2000782c0ff */
[----:B------:R-:W-:Y:S01]  /*1fd0*/  FADD.FTZ R150, R162, -R147 ;  /* 0x80000093a2967221 */ /* 0x000fe20000010000 */
[----:B------:R-:W-:Y:S01]  /*1fe0*/  FMUL.FTZ R147, R153, R148 ;  /* 0x0000009499937220 */ /* 0x000fe20000410000 */
[----:B------:R-:W-:Y:S01]  /*1ff0*/  FMUL.FTZ R141, R141, R144 ;  /* 0x000000908d8d7220 */ /* 0x000fe20000410000 */
[----:B------:R-:W-:Y:S01]  /*2000*/  MOV R140, RZ ;  /* 0x000000ff008c7202 */ /* 0x000fe20000000f00 */
[----:B-----5:R-:W-:-:S02]  /*2010*/  @P2 HADD2.F32 R142, -RZ, R136.H0_H0 ;  /* 0x20000088ff8e2230 */ /* 0x020fc40000004100 */
[----:B------:R-:W-:Y:S01]  /*2020*/  FMUL.FTZ R147, R147, R144 ;  /* 0x0000009093937220 */ /* 0x000fe20000410000 */
[----:B------:R-:W-:Y:S01]  /*2030*/  FMUL.FTZ R149, R141, UR16 ;  /* 0x000000108d957c20 */ /* 0x000fe20008410000 */
[--C-:B------:R-:W-:Y:S02]  /*2040*/  @P2 HADD2.F32 R141, -RZ, R60.reuse.H0_H0 ;  /* 0x2000003cff8d2230 */ /* 0x100fe40000004100 */
[----:B------:R-:W-:Y:S02]  /*2050*/  HFMA2 R206, -RZ, RZ, 0, 0 ;  /* 0x00000000ffce7431 */ /* 0x000fe400000001ff */
[----:B------:R-:W-:Y:S02]  /*2060*/  @P6 HADD2.F32 R148, -RZ, R60.H1_H1 ;  /* 0x3000003cff946230 */ /* 0x000fe40000004100 */
[C---:B------:R-:W-:Y:S01]  /*2070*/  @P2 FMUL.FTZ R143, R149.reuse, R142 ;  /* 0x0000008e958f2220 */ /* 0x040fe20000410000 */
[----:B------:R-:W-:Y:S02]  /*2080*/  HFMA2 R142, -RZ, RZ, 0, 0 ;  /* 0x00000000ff8e7431 */ /* 0x000fe400000001ff */
[----:B------:R-:W-:Y:S01]  /*2090*/  @P2 FMUL.FTZ R140, R149, R141 ;  /* 0x0000008d958c2220 */ /* 0x000fe20000410000 */
[----:B------:R-:W-:Y:S01]  /*20a0*/  FMUL.FTZ R149, R153, R150 ;  /* 0x0000009699957220 */ /* 0x000fe20000410000 */
[----:B------:R-:W-:Y:S01]  /*20b0*/  FMUL.FTZ R151, R147, UR16 ;  /* 0x0000001093977c20 */ /* 0x000fe20008410000 */
[----:B------:R-:W-:-:S02]  /*20c0*/  @P6 HADD2.F32 R136, -RZ, R136.H1_H1 ;  /* 0x30000088ff886230 */ /* 0x000fc40000004100 */
[----:B------:R-:W-:Y:S02]  /*20d0*/  HFMA2 R147, -RZ, RZ, 0, 0 ;  /* 0x00000000ff937431 */ /* 0x000fe400000001ff */
[----:B------:R-:W-:Y:S01]  /*20e0*/  FMUL.FTZ R149, R149, R144 ;  /* 0x0000009095957220 */ /* 0x000fe20000410000 */
[----:B------:R-:W-:Y:S01]  /*20f0*/  MOV R141, RZ ;  /* 0x000000ff008d7202 */ /* 0x000fe20000000f00 */
[----:B------:R-:W-:Y:S02]  /*2100*/  @P1 HADD2.F32 R150, -RZ, R137.H0_H0 ;  /* 0x20000089ff961230 */ /* 0x000fe40000004100 */
[----:B------:R-:W-:Y:S01]  /*2110*/  @P6 FMUL.FTZ R141, R151, R148 ;  /* 0x00000094978d6220 */ /* 0x000fe20000410000 */
[----:B------:R-:W-:Y:S01]  /*2120*/  FMUL.FTZ R210, R149, UR16 ;  /* 0x0000001095d27c20 */ /* 0x000fe20008410000 */
[----:B------:R-:W-:Y:S01]  /*2130*/  LOP3.LUT P2, RZ, R128, 0xff000000, RZ, 0xc0, !PT ;  /* 0xff00000080ff7812 */ /* 0x000fe2000784c0ff */
[-CC-:B------:R-:W-:Y:S01]  /*2140*/  FFMA.FTZ R148, R164, R145.reuse, R146.reuse ;  /* 0x00000091a4947223 */ /* 0x180fe20000010092 */
[----:B------:R-:W-:Y:S01]  /*2150*/  @P6 FMUL.FTZ R142, R151, R136 ;  /* 0x00000088978e6220 */ /* 0x000fe20000410000 */
[----:B------:R-:W-:Y:S01]  /*2160*/  FFMA.FTZ R151, R165, R145, R146 ;  /* 0x00000091a5977223 */ /* 0x000fe20000010092 */
[----:B------:R-:W-:Y:S01]  /*2170*/  @P1 FMUL.FTZ R147, R210, R150 ;  /* 0x00000096d2931220 */ /* 0x000fe20000410000 */
[----:B------:R-:W-:Y:S01]  /*2180*/  LOP3.LUT P6, RZ, R129, 0xff, RZ, 0xc0, !PT ;  /* 0x000000ff81ff7812 */ /* 0x000fe200078cc0ff */
[----:B------:R-:W-:Y:S01]  /*2190*/  FADD.FTZ R150, R163, -R148 ;  /* 0x80000094a3967221 */ /* 0x000fe20000010000 */
[----:B------:R-:W-:Y:S01]  /*21a0*/  FADD.FTZ R208, R166, -R151 ;  /* 0x80000097a6d07221 */ /* 0x000fe20000010000 */
[----:B------:R-:W-:-:S02]  /*21b0*/  MOV R136, RZ ;  /* 0x000000ff00887202 */ /* 0x000fc40000000f00 */
[----:B------:R-:W-:Y:S01]  /*21c0*/  CS2R R148, SRZ ;  /* 0x0000000000947805 */ /* 0x000fe2000001ff00 */
[C---:B------:R-:W-:Y:S01]  /*21d0*/  FMUL.FTZ R151, R153.reuse, R150 ;  /* 0x0000009699977220 */ /* 0x040fe20000410000 */
[----:B------:R-:W-:Y:S01]  /*21e0*/  FMUL.FTZ R207, R153, R208 ;  /* 0x000000d099cf7220 */ /* 0x000fe20000410000 */
[----:B------:R-:W-:Y:S01]  /*21f0*/  MOV R209, RZ ;  /* 0x000000ff00d17202 */ /* 0x000fe20000000f00 */
[----:B------:R-:W-:Y:S02]  /*2200*/  @P2 HADD2.F32 R150, -RZ, R137.H1_H1 ;  /* 0x30000089ff962230 */ /* 0x000fe40000004100 */
[-C--:B------:R-:W-:Y:S01]  /*2210*/  FMUL.FTZ R151, R151, R144.reuse ;  /* 0x0000009097977220 */ /* 0x080fe20000410000 */
[--C-:B------:R-:W-:Y:S02]  /*2220*/  @P1 HADD2.F32 R137, -RZ, R61.reuse.H0_H0 ;  /* 0x2000003dff891230 */ /* 0x100fe40000004100 */
[----:B------:R-:W-:Y:S01]  /*2230*/  FMUL.FTZ R207, R207, R144 ;  /* 0x00000090cfcf7220 */ /* 0x000fe20000410000 */
[----:B------:R-:W-:-:S02]  /*2240*/  @P2 HADD2.F32 R205, -RZ, R61.H1_H1 ;  /* 0x3000003dffcd2230 */ /* 0x000fc40000004100 */
[----:B------:R-:W-:Y:S01]  /*2250*/  FMUL.FTZ R211, R151, UR16 ;  /* 0x0000001097d37c20 */ /* 0x000fe20008410000 */
[----:B------:R-:W-:Y:S02]  /*2260*/  @P6 HADD2.F32 R208, -RZ, R138.H0_H0 ;  /* 0x2000008affd06230 */ /* 0x000fe40000004100 */
[----:B------:R-:W-:Y:S01]  /*2270*/  FMUL.FTZ R207, R207, UR16 ;  /* 0x00000010cfcf7c20 */ /* 0x000fe20008410000 */
[----:B------:R-:W-:Y:S02]  /*2280*/  @P6 HADD2.F32 R151, -RZ, R62.H0_H0 ;  /* 0x2000003eff976230 */ /* 0x000fe40000004100 */
[----:B------:R-:W-:Y:S01]  /*2290*/  @P1 FMUL.FTZ R136, R210, R137 ;  /* 0x00000089d2881220 */ /* 0x000fe20000410000 */
[----:B------:R-:W-:Y:S01]  /*22a0*/  @P2 FMUL.FTZ R206, R211, R150 ;  /* 0x00000096d3ce2220 */ /* 0x000fe20000410000 */
[----:B------:R-:W-:Y:S01]  /*22b0*/  ISETP.GE.U32.AND P1, PT, R128, RZ, PT ;  /* 0x000000ff8000720c */ /* 0x000fe20003f26070 */
[----:B------:R-:W-:Y:S01]  /*22c0*/  FFMA.FTZ R150, R168, R145, R146 ;  /* 0x00000091a8967223 */ /* 0x000fe20000010092 */
[C---:B------:R-:W-:Y:S01]  /*22d0*/  @P6 FMUL.FTZ R209, R207.reuse, R208 ;  /* 0x000000d0cfd16220 */ /* 0x040fe20000410000 */
[----:B------:R-:W-:Y:S01]  /*22e0*/  @P6 FMUL.FTZ R148, R207, R151 ;  /* 0x00000097cf946220 */ /* 0x000fe20000410000 */
[----:B------:R-:W-:Y:S01]  /*22f0*/  @P2 FMUL.FTZ R149, R211, R205 ;  /* 0x000000cdd3952220 */ /* 0x000fe20000410000 */
[----:B------:R-:W-:Y:S01]  /*2300*/  LOP3.LUT P6, RZ, R129, 0xff00, RZ, 0xc0, !PT ;  /* 0x0000ff0081ff7812 */ /* 0x000fe200078cc0ff */
[----:B------:R-:W-:Y:S01]  /*2310*/  FADD.FTZ R150, R167, -R150 ;  /* 0x80000096a7967221 */ /* 0x000fe20000010000 */
[----:B------:R-:W-:Y:S01]  /*2320*/  LOP3.LUT P2, RZ, R129, 0xff0000, RZ, 0xc0, !PT ;  /* 0x00ff000081ff7812 */ /* 0x000fe2000784c0ff */
[----:B------:R-:W-:Y:S01]  /*2330*/  FFMA.FTZ R208, R171, R145, R146 ;  /* 0x00000091abd07223 */ /* 0x000fe20000010092 */
[----:B------:R-:W-:Y:S01]  /*2340*/  ISETP.GE.U32.AND.EX P1, PT, R129, 0x1000000, PT, P1 ;  /* 0x010000008100780c */ /* 0x000fe20003f26110 */
[----:B------:R-:W-:Y:S01]  /*2350*/  FMUL.FTZ R137, R153, R150 ;  /* 0x0000009699897220 */ /* 0x000fe20000410000 */
[----:B------:R-:W-:Y:S01]  /*2360*/  CS2R R150, SRZ ;  /* 0x0000000000967805 */ /* 0x000fe2000001ff00 */
[----:B------:R-:W-:Y:S01]  /*2370*/  FADD.FTZ R208, R169, -R208 ;  /* 0x800000d0a9d07221 */ /* 0x000fe20000010000 */
[----:B------:R-:W-:-:S02]  /*2380*/  HFMA2 R210, -RZ, RZ, 0, 0 ;  /* 0x00000000ffd27431 */ /* 0x000fc400000001ff */
[----:B------:R-:W-:Y:S01]  /*2390*/  FMUL.FTZ R137, R137, R144 ;  /* 0x0000009089897220 */ /* 0x000fe20000410000 */
[----:B------:R-:W-:Y:S01]  /*23a0*/  MOV R207, RZ ;  /* 0x000000ff00cf7202 */ /* 0x000fe20000000f00 */
[----:B------:R-:W-:Y:S01]  /*23b0*/  FADD.FTZ R126, R126, R147 ;  /* 0x000000937e7e7221 */ /* 0x000fe20000010000 */
[----:B------:R-:W-:Y:S01]  /*23c0*/  MOV R214, RZ ;  /* 0x000000ff00d67202 */ /* 0x000fe20000000f00 */
[----:B------:R-:W-:Y:S02]  /*23d0*/  @P6 HADD2.F32 R138, -RZ, R138.H1_H1 ;  /* 0x3000008aff8a6230 */ /* 0x000fe40000004100 */
[----:B------:R-:W-:Y:S01]  /*23e0*/  FMUL.FTZ R213, R137, UR16 ;  /* 0x0000001089d57c20 */ /* 0x000fe20008410000 */
[--C-:B------:R-:W-:Y:S02]  /*23f0*/  @P2 HADD2.F32 R205, -RZ, R139.reuse.H0_H0 ;  /* 0x2000008bffcd2230 */ /* 0x100fe40000004100 */
[----:B------:R-:W-:Y:S02]  /*2400*/  HFMA2 R137, -RZ, RZ, 0, 0 ;  /* 0x00000000ff897431 */ /* 0x000fe400000001ff */
[----:B------:R-:W-:-:S02]  /*2410*/  @P1 HADD2.F32 R212, -RZ, R139.H1_H1 ;  /* 0x3000008bffd41230 */ /* 0x000fc40000004100 */
[----:B------:R-:W-:Y:S01]  /*2420*/  FFMA.FTZ R139, R172, R145, R146 ;  /* 0x00000091ac8b7223 */ /* 0x000fe20000010092 */
[----:B------:R-:W-:Y:S01]  /*2430*/  @P6 FMUL.FTZ R150, R213, R138 ;  /* 0x0000008ad5966220 */ /* 0x000fe20000410000 */
[----:B------:R-:W-:Y:S01]  /*2440*/  FADD.FTZ R124, R124, R143 ;  /* 0x0000008f7c7c7221 */ /* 0x000fe20000010000 */
[----:B------:R-:W-:Y:S01]  /*2450*/  FADD.FTZ R125, R125, R142 ;  /* 0x0000008e7d7d7221 */ /* 0x000fe20000010000 */
[----:B------:R-:W-:Y:S01]  /*2460*/  FADD.FTZ R138, R170, -R139 ;  /* 0x8000008baa8a7221 */ /* 0x000fe20000010000 */
[----:B------:R-:W-:Y:S01]  /*2470*/  FMUL.FTZ R139, R153, R208 ;  /* 0x000000d0998b7220 */ /* 0x000fe20000410000 */
[----:B------:R-:W-:Y:S02]  /*2480*/  @P2 HADD2.F32 R208, -RZ, R63.H0_H0 ;  /* 0x2000003fffd02230 */ /* 0x000fe40000004100 */
[----:B------:R-:W-:Y:S01]  /*2490*/  FADD.FTZ R127, R127, R206 ;  /* 0x000000ce7f7f7221 */ /* 0x000fe20000010000 */
[----:B------:R-:W-:Y:S01]  /*24a0*/  FMUL.FTZ R211, R153, R138 ;  /* 0x0000008a99d37220 */ /* 0x000fe20000410000 */
[----:B------:R-:W-:Y:S01]  /*24b0*/  FMUL.FTZ R139, R139, R144 ;  /* 0x000000908b8b7220 */ /* 0x000fe20000410000 */
[----:B------:R-:W-:-:S02]  /*24c0*/  @P6 HADD2.F32 R138, -RZ, R62.H1_H1 ;  /* 0x3000003eff8a6230 */ /* 0x000fc40000004100 */
[----:B------:R-:W-:Y:S01]  /*24d0*/  FADD.FTZ R147, R120, R209 ;  /* 0x000000d178937221 */ /* 0x000fe20000010000 */
[----:B------:R-:W-:Y:S01]  /*24e0*/  FMUL.FTZ R211, R211, R144 ;  /* 0x00000090d3d37220 */ /* 0x000fe20000410000 */
[----:B------:R-:W-:Y:S01]  /*24f0*/  FMUL.FTZ R215, R139, UR16 ;  /* 0x000000108bd77c20 */ /* 0x000fe20008410000 */
[----:B------:R-:W-:Y:S02]  /*2500*/  @P1 HADD2.F32 R139, -RZ, R63.H1_H1 ;  /* 0x3000003fff8b1230 */ /* 0x000fe40000004100 */
[----:B------:R-:W-:Y:S01]  /*2510*/  @P6 FMUL.FTZ R137, R213, R138 ;  /* 0x0000008ad5896220 */ /* 0x000fe20000410000 */
[----:B------:R-:W-:Y:S01]  /*2520*/  FMUL.FTZ R211, R211, UR16 ;  /* 0x00000010d3d37c20 */ /* 0x000fe20008410000 */
[C---:B------:R-:W-:Y:S01]  /*2530*/  @P2 FMUL.FTZ R207, R215.reuse, R208 ;  /* 0x000000d0d7cf2220 */ /* 0x040fe20000410000 */
[----:B------:R-:W-:Y:S01]  /*2540*/  @P2 FMUL.FTZ R151, R215, R205 ;  /* 0x000000cdd7972220 */ /* 0x000fe20000410000 */
[----:B------:R-:W-:Y:S01]  /*2550*/  FADD.FTZ R150, R121, R150 ;  /* 0x0000009679967221 */ /* 0x000fe20000010000 */
[C---:B------:R-:W-:Y:S01]  /*2560*/  @P1 FMUL.FTZ R214, R211.reuse, R139 ;  /* 0x0000008bd3d61220 */ /* 0x040fe20000410000 */
[----:B------:R-:W-:Y:S01]  /*2570*/  @P1 FMUL.FTZ R210, R211, R212 ;  /* 0x000000d4d3d21220 */ /* 0x000fe20000410000 */
[----:B------:R-:W-:Y:S01]  /*2580*/  F2FP.F16.F32.PACK_AB R138, R137, R148 ;  /* 0x00000094898a723e */ /* 0x000fe200000000ff */
[----:B------:R-:W-:Y:S01]  /*2590*/  FADD.FTZ R122, R122, R151 ;  /* 0x000000977a7a7221 */ /* 0x000fe20000010000 */
[----:B------:R-:W-:Y:S01]  /*25a0*/  F2FP.F16.F32.PACK_AB R137, R149, R136 ;  /* 0x000000889589723e */ /* 0x000fe200000000ff */
[----:B------:R-:W-:Y:S01]  /*25b0*/  FADD.FTZ R123, R123, R210 ;  /* 0x000000d27b7b7221 */ /* 0x000fe20000010000 */
[----:B------:R-:W-:-:S02]  /*25c0*/  F2FP.F16.F32.PACK_AB R139, R214, R207 ;  /* 0x000000cfd68b723e */ /* 0x000fc400000000ff */
[----:B------:R-:W-:Y:S01]  /*25d0*/  F2FP.F16.F32.PACK_AB R136, R141, R140 ;  /* 0x0000008c8d88723e */ /* 0x000fe200000000ff */
[----:B------:R-:W-:Y:S06]  /*25e0*/  BRA `(.L_x_6985) ;  /* 0x0000001400087947 */ /* 0x000fec0003800000 */
.L_x_6984:
[-CC-:B------:R-:W-:Y:S01]  /*25f0*/  FFMA.FTZ R97, R3, R145.reuse, R146.reuse ;  /* 0x0000009103617223 */ /* 0x180fe20000010092 */
[----:B------:R-:W-:Y:S01]  /*2600*/  LOP3.LUT P2, RZ, R128, 0xff, RZ, 0xc0, !PT ;  /* 0x000000ff80ff7812 */ /* 0x000fe2000784c0ff */
[-CC-:B------:R-:W-:Y:S01]  /*2610*/  FFMA.FTZ R102, R160, R145.reuse, R146.reuse ;  /* 0x00000091a0667223 */ /* 0x180fe20000010092 */
[----:B------:R-:W-:Y:S01]  /*2620*/  LOP3.LUT P6, RZ, R128, 0xff00, RZ, 0xc0, !PT ;  /* 0x0000ff0080ff7812 */ /* 0x000fe200078cc0ff */
[----:B------:R-:W-:Y:S01]  /*2630*/  FADD.FTZ R96, R154, -R97 ;  /* 0x800000619a607221 */ /* 0x000fe20000010000 */
[----:B------:R-:W-:Y:S01]  /*2640*/  FFMA.FTZ R99, R161, R145, R146 ;  /* 0x00000091a1637223 */ /* 0x000fe20000010092 */
[----:B------:R-:W-:Y:S01]  /*2650*/  CS2R R142, SRZ ;  /* 0x00000000008e7805 */ /* 0x000fe2000001ff00 */
[----:B------:R-:W-:Y:S01]  /*2660*/  FADD.FTZ R102, R155, -R102 ;  /* 0x800000669b667221 */ /* 0x000fe20000010000 */
[----:B------:R-:W-:Y:S01]  /*2670*/  FMUL.FTZ R96, R153, R96 ;  /* 0x0000006099607220 */ /* 0x000fe20000410000 */
[----:B------:R-:W-:Y:S02]  /*2680*/  CS2R R140, SRZ ;  /* 0x00000000008c7805 */ /* 0x000fe4000001ff00 */
[----:B------:R-:W-:Y:S01]  /*2690*/  LOP3.LUT P1, RZ, R128, 0xff0000, RZ, 0xc0, !PT ;  /* 0x00ff000080ff7812 */ /* 0x000fe2000782c0ff */
[----:B------:R-:W-:-:S02]  /*26a0*/  HFMA2 R151, -RZ, RZ, 0, 0 ;  /* 0x00000000ff977431 */ /* 0x000fc400000001ff */
[----:B------:R-:W-:Y:S01]  /*26b0*/  FMUL.FTZ R97, R96, R144 ;  /* 0x0000009060617220 */ /* 0x000fe20000410000 */
[----:B------:R-:W-:Y:S02]  /*26c0*/  HFMA2 R147, -RZ, RZ, 0, 0 ;  /* 0x00000000ff937431 */ /* 0x000fe400000001ff */
[----:B-----5:R-:W-:Y:S01]  /*26d0*/  @P2 HADD2.F32 R98, -RZ, R136.H0_H0 ;  /* 0x20000088ff622230 */ /* 0x020fe20000004100 */
[----:B------:R-:W-:Y:S01]  /*26e0*/  MOV R205, RZ ;  /* 0x000000ff00cd7202 */ /* 0x000fe20000000f00 */
[----:B------:R-:W-:Y:S01]  /*26f0*/  FMUL.FTZ R97, R97, UR16 ;  /* 0x0000001061617c20 */ /* 0x000fe20008410000 */
[----:B------:R-:W-:Y:S02]  /*2700*/  @P2 HADD2.F32 R100, -RZ, R60.H0_H0 ;  /* 0x2000003cff642230 */ /* 0x000fe40000004100 */
[----:B------:R-:W-:Y:S02]  /*2710*/  @P6 HADD2.F32 R136, -RZ, R136.H1_H1 ;  /* 0x30000088ff886230 */ /* 0x000fe40000004100 */
[-C--:B------:R-:W-:Y:S01]  /*2720*/  @P2 FMUL.FTZ R143, R98, R97.reuse ;  /* 0x00000061628f2220 */ /* 0x080fe20000410000 */
[----:B------:R-:W-:Y:S01]  /*2730*/  FADD.FTZ R98, R162, -R99 ;  /* 0x80000063a2627221 */ /* 0x000fe20000010000 */
[----:B------:R-:W-:Y:S01]  /*2740*/  @P2 FMUL.FTZ R140, R100, R97 ;  /* 0x00000061648c2220 */ /* 0x000fe20000410000 */
[----:B------:R-:W-:Y:S01]  /*2750*/  FMUL.FTZ R97, R153, R102 ;  /* 0x0000006699617220 */ /* 0x000fe20000410000 */
[----:B------:R-:W-:-:S02]  /*2760*/  @P6 HADD2.F32 R102, -RZ, R60.H1_H1 ;  /* 0x3000003cff666230 */ /* 0x000fc40000004100 */
[----:B------:R-:W-:Y:S01]  /*2770*/  FMUL.FTZ R98, R153, R98 ;  /* 0x0000006299627220 */ /* 0x000fe20000410000 */
[----:B------:R-:W-:Y:S01]  /*2780*/  LOP3.LUT P2, RZ, R128, 0xff000000, RZ, 0xc0, !PT ;  /* 0xff00000080ff7812 */ /* 0x000fe2000784c0ff */
[-C--:B------:R-:W-:Y:S01]  /*2790*/  FMUL.FTZ R99, R97, R144.reuse ;  /* 0x0000009061637220 */ /* 0x080fe20000410000 */
[----:B------:R-:W-:Y:S02]  /*27a0*/  @P1 HADD2.F32 R148, -RZ, R137.H0_H0 ;  /* 0x20000089ff941230 */ /* 0x000fe40000004100 */
[----:B------:R-:W-:Y:S01]  /*27b0*/  FMUL.FTZ R100, R98, R144 ;  /* 0x0000009062647220 */ /* 0x000fe20000410000 */
[----:B------:R-:W-:Y:S02]  /*27c0*/  @P1 HADD2.F32 R150, -RZ, R61.H0_H0 ;  /* 0x2000003dff961230 */ /* 0x000fe40000004100 */
[----:B------:R-:W-:Y:S01]  /*27d0*/  FMUL.FTZ R99, R99, UR16 ;  /* 0x0000001063637c20 */ /* 0x000fe20008410000 */
[----:B------:R-:W-:Y:S01]  /*27e0*/  FADD.FTZ R124, R124, R143 ;  /* 0x0000008f7c7c7221 */ /* 0x000fe20000010000 */
[----:B------:R-:W-:Y:S01]  /*27f0*/  FMUL.FTZ R103, R100, UR16 ;  /* 0x0000001064677c20 */ /* 0x000fe20008410000 */
[--C-:B------:R-:W-:Y:S01]  /*2800*/  FFMA.FTZ R100, R164, R145, R146.reuse ;  /* 0x00000091a4647223 */ /* 0x100fe20000010092 */
[-C--:B------:R-:W-:Y:S01]  /*2810*/  @P6 FMUL.FTZ R142, R136, R99.reuse ;  /* 0x00000063888e6220 */ /* 0x080fe20000410000 */
[----:B------:R-:W-:Y:S01]  /*2820*/  @P6 FMUL.FTZ R141, R102, R99 ;  /* 0x00000063668d6220 */ /* 0x000fe20000410000 */
[----:B------:R-:W-:Y:S01]  /*2830*/  FFMA.FTZ R99, R165, R145, R146 ;  /* 0x00000091a5637223 */ /* 0x000fe20000010092 */
[----:B------:R-:W-:Y:S01]  /*2840*/  LOP3.LUT P6, RZ, R129, 0xff, RZ, 0xc0, !PT ;  /* 0x000000ff81ff7812 */ /* 0x000fe200078cc0ff */
[----:B------:R-:W-:Y:S01]  /*2850*/  FADD.FTZ R100, R163, -R100 ;  /* 0x80000064a3647221 */ /* 0x000fe20000010000 */
[----:B------:R-:W-:-:S02]  /*2860*/  @P2 HADD2.F32 R206, -RZ, R137.H1_H1 ;  /* 0x30000089ffce2230 */ /* 0x000fc40000004100 */
[----:B------:R-:W-:Y:S01]  /*2870*/  FADD.FTZ R102, R166, -R99 ;  /* 0x80000063a6667221 */ /* 0x000fe20000010000 */
[----:B------:R-:W-:Y:S02]  /*2880*/  @P2 HADD2.F32 R208, -RZ, R61.H1_H1 ;  /* 0x3000003dffd02230 */ /* 0x000fe40000004100 */
[C---:B------:R-:W-:Y:S01]  /*2890*/  FMUL.FTZ R99, R153.reuse, R100 ;  /* 0x0000006499637220 */ /* 0x040fe20000410000 */
[-C--:B------:R-:W-:Y:S01]  /*28a0*/  @P1 FMUL.FTZ R147, R148, R103.reuse ;  /* 0x0000006794931220 */ /* 0x080fe20000410000 */
[----:B------:R-:W-:Y:S01]  /*28b0*/  FMUL.FTZ R100, R153, R102 ;  /* 0x0000006699647220 */ /* 0x000fe20000410000 */
[----:B------:R-:W-:Y:S01]  /*28c0*/  CS2R R148, SRZ ;  /* 0x0000000000947805 */ /* 0x000fe2000001ff00 */
[-C--:B------:R-:W-:Y:S01]  /*28d0*/  FMUL.FTZ R101, R99, R144.reuse ;  /* 0x0000009063657220 */ /* 0x080fe20000410000 */
[----:B------:R-:W-:Y:S01]  /*28e0*/  MOV R136, RZ ;  /* 0x000000ff00887202 */ /* 0x000fe20000000f00 */
[----:B------:R-:W-:Y:S01]  /*28f0*/  FMUL.FTZ R102, R100, R144 ;  /* 0x0000009064667220 */ /* 0x000fe20000410000 */
[----:B------:R-:W-:Y:S01]  /*2900*/  @P1 FMUL.FTZ R136, R150, R103 ;  /* 0x0000006796881220 */ /* 0x000fe20000410000 */
[----:B------:R-:W-:-:S02]  /*2910*/  @P6 HADD2.F32 R137, -RZ, R138.H0_H0 ;  /* 0x2000008aff896230 */ /* 0x000fc40000004100 */
[----:B------:R-:W-:Y:S01]  /*2920*/  FMUL.FTZ R101, R101, UR16 ;  /* 0x0000001065657c20 */ /* 0x000fe20008410000 */
[----:B------:R-:W-:Y:S02]  /*2930*/  @P6 HADD2.F32 R207, -RZ, R62.H0_H0 ;  /* 0x2000003effcf6230 */ /* 0x000fe40000004100 */
[----:B------:R-:W-:Y:S01]  /*2940*/  FMUL.FTZ R102, R102, UR16 ;  /* 0x0000001066667c20 */ /* 0x000fe20008410000 */
[----:B------:R-:W-:Y:S02]  /*2950*/  HFMA2 R150, -RZ, RZ, 0, 0 ;  /* 0x00000000ff967431 */ /* 0x000fe400000001ff */
[-C--:B------:R-:W-:Y:S01]  /*2960*/  @P2 FMUL.FTZ R148, R206, R101.reuse ;  /* 0x00000065ce942220 */ /* 0x080fe20000410000 */
[----:B------:R-:W-:Y:S01]  /*2970*/  @P2 FMUL.FTZ R149, R208, R101 ;  /* 0x00000065d0952220 */ /* 0x000fe20000410000 */
[-C--:B------:R-:W-:Y:S01]  /*2980*/  @P6 FMUL.FTZ R151, R137, R102.reuse ;  /* 0x0000006689976220 */ /* 0x080fe20000410000 */
[----:B------:R-:W-:Y:S01]  /*2990*/  @P6 FMUL.FTZ R205, R207, R102 ;  /* 0x00000066cfcd6220 */ /* 0x000fe20000410000 */
[----:B------:R-:W-:Y:S01]  /*29a0*/  FFMA.FTZ R102, R168, R145, R146 ;  /* 0x00000091a8667223 */ /* 0x000fe20000010092 */
[----:B------:R-:W-:-:S02]  /*29b0*/  LOP3.LUT P6, RZ, R129, 0xff00, RZ, 0xc0, !PT ;  /* 0x0000ff0081ff7812 */ /* 0x000fc400078cc0ff */
[----:B------:R-:W-:Y:S02]  /*29c0*/  CS2R R208, SRZ ;  /* 0x0000000000d07805 */ /* 0x000fe4000001ff00 */
[----:B------:R-:W-:Y:S01]  /*29d0*/  ISETP.GE.U32.AND P1, PT, R128, RZ, PT ;  /* 0x000000ff8000720c */ /* 0x000fe20003f26070 */
[----:B------:R-:W-:Y:S01]  /*29e0*/  FADD.FTZ R102, R167, -R102 ;  /* 0x80000066a7667221 */ /* 0x000fe20000010000 */
[C---:B------:R-:W-:Y:S01]  /*29f0*/  LOP3.LUT P2, RZ, R129.reuse, 0xff0000, RZ, 0xc0, !PT ;  /* 0x00ff000081ff7812 */ /* 0x040fe2000784c0ff */
[----:B------:R-:W-:Y:S01]  /*2a00*/  FADD.FTZ R126, R126, R147 ;  /* 0x000000937e7e7221 */ /* 0x000fe20000010000 */
[----:B------:R-:W-:Y:S01]  /*2a10*/  ISETP.GE.U32.AND.EX P1, PT, R129, 0x1000000, PT, P1 ;  /* 0x010000008100780c */ /* 0x000fe20003f26110 */
[----:B------:R-:W-:Y:S01]  /*2a20*/  FMUL.FTZ R101, R153, R102 ;  /* 0x0000006699657220 */ /* 0x000fe20000410000 */
[----:B------:R-:W-:Y:S01]  /*2a30*/  MOV R206, RZ ;  /* 0x000000ff00ce7202 */ /* 0x000fe20000000f00 */
[----:B------:R-:W-:Y:S01]  /*2a40*/  FADD.FTZ R125, R125, R142 ;  /* 0x0000008e7d7d7221 */ /* 0x000fe20000010000 */
[----:B------:R-:W-:Y:S01]  /*2a50*/  FADD.FTZ R127, R127, R148 ;  /* 0x000000947f7f7221 */ /* 0x000fe20000010000 */
[----:B------:R-:W-:Y:S01]  /*2a60*/  FMUL.FTZ R102, R101, R144 ;  /* 0x0000009065667220 */ /* 0x000fe20000410000 */
[----:B------:R-:W-:Y:S01]  /*2a70*/  FADD.FTZ R147, R120, R151 ;  /* 0x0000009778937221 */ /* 0x000fe20000010000 */
[----:B------:R-:W-:-:S02]  /*2a80*/  @P6 HADD2.F32 R103, -RZ, R138.H1_H1 ;  /* 0x3000008aff676230 */ /* 0x000fc40000004100 */
[----:B------:R-:W-:Y:S01]  /*2a90*/  FMUL.FTZ R210, R102, UR16 ;  /* 0x0000001066d27c20 */ /* 0x000fe20008410000 */
[-CC-:B------:R-:W-:Y:S01]  /*2aa0*/  FFMA.FTZ R102, R171, R145.reuse, R146.reuse ;  /* 0x00000091ab667223 */ /* 0x180fe20000010092 */
[----:B------:R-:W-:Y:S02]  /*2ab0*/  @P2 HADD2.F32 R212, -RZ, R139.H0_H0 ;  /* 0x2000008bffd42230 */ /* 0x000fe40000004100 */
[----:B------:R-:W-:Y:S01]  /*2ac0*/  @P6 FMUL.FTZ R150, R103, R210 ;  /* 0x000000d267966220 */ /* 0x000fe20000410000 */
[----:B------:R-:W-:Y:S01]  /*2ad0*/  FFMA.FTZ R103, R172, R145, R146 ;  /* 0x00000091ac677223 */ /* 0x000fe20000010092 */
[----:B------:R-:W-:Y:S01]  /*2ae0*/  FADD.FTZ R102, R169, -R102 ;  /* 0x80000066a9667221 */ /* 0x000fe20000010000 */
[----:B------:R-:W-:Y:S02]  /*2af0*/  @P6 HADD2.F32 R211, -RZ, R62.H1_H1 ;  /* 0x3000003effd36230 */ /* 0x000fe40000004100 */
[----:B------:R-:W-:Y:S01]  /*2b00*/  FADD.FTZ R150, R121, R150 ;  /* 0x0000009679967221 */ /* 0x000fe20000010000 */
[----:B------:R-:W-:Y:S01]  /*2b10*/  FADD.FTZ R214, R170, -R103 ;  /* 0x80000067aad67221 */ /* 0x000fe20000010000 */
[----:B------:R-:W-:Y:S01]  /*2b20*/  FMUL.FTZ R102, R153, R102 ;  /* 0x0000006699667220 */ /* 0x000fe20000410000 */
[----:B------:R-:W-:-:S02]  /*2b30*/  @P1 HADD2.F32 R218, -RZ, R63.H1_H1 ;  /* 0x3000003fffda1230 */ /* 0x000fc40000004100 */
[----:B------:R-:W-:Y:S01]  /*2b40*/  FMUL.FTZ R103, R153, R214 ;  /* 0x000000d699677220 */ /* 0x000fe20000410000 */
[-C--:B------:R-:W-:Y:S01]  /*2b50*/  FMUL.FTZ R137, R102, R144.reuse ;  /* 0x0000009066897220 */ /* 0x080fe20000410000 */
[----:B------:R-:W-:Y:S02]  /*2b60*/  @P2 HADD2.F32 R214, -RZ, R63.H0_H0 ;  /* 0x2000003fffd62230 */ /* 0x000fe40000004100 */
[----:B------:R-:W-:Y:S01]  /*2b70*/  FMUL.FTZ R207, R103, R144 ;  /* 0x0000009067cf7220 */ /* 0x000fe20000410000 */
[----:B------:R-:W-:Y:S02]  /*2b80*/  @P1 HADD2.F32 R216, -RZ, R139.H1_H1 ;  /* 0x3000008bffd81230 */ /* 0x000fe40000004100 */
[----:B------:R-:W-:Y:S01]  /*2b90*/  FMUL.FTZ R137, R137, UR16 ;  /* 0x0000001089897c20 */ /* 0x000fe20008410000 */
[----:B------:R-:W-:Y:S01]  /*2ba0*/  CS2R R138, SRZ ;  /* 0x00000000008a7805 */ /* 0x000fe2000001ff00 */
[----:B------:R-:W-:Y:S01]  /*2bb0*/  FMUL.FTZ R207, R207, UR16 ;  /* 0x00000010cfcf7c20 */ /* 0x000fe20008410000 */
[----:B------:R-:W-:Y:S01]  /*2bc0*/  @P6 FMUL.FTZ R138, R211, R210 ;  /* 0x000000d2d38a6220 */ /* 0x000fe20000410000 */
[-C--:B------:R-:W-:Y:S01]  /*2bd0*/  @P2 FMUL.FTZ R139, R212, R137.reuse ;  /* 0x00000089d48b2220 */ /* 0x080fe20000410000 */
[----:B------:R-:W-:Y:S01]  /*2be0*/  @P2 FMUL.FTZ R206, R214, R137 ;  /* 0x00000089d6ce2220 */ /* 0x000fe20000410000 */
[-C--:B------:R-:W-:Y:S01]  /*2bf0*/  @P1 FMUL.FTZ R209, R218, R207.reuse ;  /* 0x000000cfdad11220 */ /* 0x080fe20000410000 */
[----:B------:R-:W-:Y:S01]  /*2c00*/  @P1 FMUL.FTZ R208, R216, R207 ;  /* 0x000000cfd8d01220 */ /* 0x000fe20000410000 */
[----:B------:R-:W-:Y:S01]  /*2c10*/  FADD.FTZ R122, R122, R139 ;  /* 0x0000008b7a7a7221 */ /* 0x000fe20000010000 */
[----:B------:R-:W-:-:S02]  /*2c20*/  F2FP.F16.F32.PACK_AB R137, R149, R136 ;  /* 0x000000889589723e */ /* 0x000fc400000000ff */
[----:B------:R-:W-:Y:S01]  /*2c30*/  FADD.FTZ R123, R123, R208 ;  /* 0x000000d07b7b7221 */ /* 0x000fe20000010000 */
[----:B------:R-:W-:Y:S02]  /*2c40*/  F2FP.F16.F32.PACK_AB R139, R209, R206 ;  /* 0x000000ced18b723e */ /* 0x000fe400000000ff */
[----:B------:R-:W-:Y:S02]  /*2c50*/  F2FP.F16.F32.PACK_AB R138, R138, R205 ;  /* 0x000000cd8a8a723e */ /* 0x000fe400000000ff */
[----:B------:R-:W-:Y:S01]  /*2c60*/  F2FP.F16.F32.PACK_AB R136, R141, R140 ;  /* 0x0000008c8d88723e */ /* 0x000fe200000000ff */
[----:B------:R-:W-:Y:S06]  /*2c70*/  BRA `(.L_x_6985) ;  /* 0x0000000c00647947 */ /* 0x000fec0003800000 */
.L_x_6983:
        /* <DEDUP_REMOVED lines=12> */
[----:B------:R-:W-:Y:S01]  /*2d40*/  LOP3.LUT P1, RZ, R128, 0xff0000, RZ, 0xc0, !PT ;  /* 0x00ff000080ff7812 */ /* 0x000fe2000782c0ff */
[C---:B------:R-:W-:Y:S01]  /*2d50*/  FFMA.FTZ R141, R153.reuse, R141, R8 ;  /* 0x0000008d998d7223 */ /* 0x040fe20000010008 */
[----:B------:R-:W-:Y:S02]  /*2d60*/  HFMA2 R143, -RZ, RZ, 0, 0 ;  /* 0x00000000ff8f7431 */ /* 0x000fe400000001ff */
[----:B------:R-:W-:Y:S01]  /*2d70*/  FADD.FTZ R149, R162, -R147 ;  /* 0x80000093a2957221 */ /* 0x000fe20000010000 */
[----:B------:R-:W-:Y:S01]  /*2d80*/  FFMA.FTZ R147, R153, R150, R9 ;  /* 0x0000009699937223 */ /* 0x000fe20000010009 */
[----:B------:R-:W-:Y:S01]  /*2d90*/  FMUL.FTZ R141, R141, R144 ;  /* 0x000000908d8d7220 */ /* 0x000fe20000410000 */
[----:B------:R-:W-:Y:S01]  /*2da0*/  MOV R140, RZ ;  /* 0x000000ff008c7202 */ /* 0x000fe20000000f00 */
[----:B-----5:R-:W-:-:S02]  /*2db0*/  @P2 HADD2.F32 R142, -RZ, R136.H0_H0 ;  /* 0x20000088ff8e2230 */ /* 0x020fc40000004100 */
[----:B------:R-:W-:Y:S01]  /*2dc0*/  FFMA.FTZ R149, R153, R149, R10 ;  /* 0x0000009599957223 */ /* 0x000fe2000001000a */
[----:B------:R-:W-:Y:S01]  /*2dd0*/  FMUL.FTZ R141, R141, UR16 ;  /* 0x000000108d8d7c20 */ /* 0x000fe20008410000 */
[----:B------:R-:W-:Y:S02]  /*2de0*/  @P2 HADD2.F32 R148, -RZ, R60.H0_H0 ;  /* 0x2000003cff942230 */ /* 0x000fe40000004100 */
[-C--:B------:R-:W-:Y:S01]  /*2df0*/  FMUL.FTZ R147, R147, R144.reuse ;  /* 0x0000009093937220 */ /* 0x080fe20000410000 */
[----:B------:R-:W-:Y:S02]  /*2e00*/  @P6 HADD2.F32 R151, -RZ, R136.H1_H1 ;  /* 0x30000088ff976230 */ /* 0x000fe40000004100 */
[-C--:B------:R-:W-:Y:S01]  /*2e10*/  @P2 FMUL.FTZ R143, R142, R141.reuse ;  /* 0x0000008d8e8f2220 */ /* 0x080fe20000410000 */
[----:B------:R-:W-:Y:S02]  /*2e20*/  HFMA2 R142, -RZ, RZ, 0, 0 ;  /* 0x00000000ff8e7431 */ /* 0x000fe400000001ff */
[----:B------:R-:W-:Y:S01]  /*2e30*/  @P2 FMUL.FTZ R140, R148, R141 ;  /* 0x0000008d948c2220 */ /* 0x000fe20000410000 */
[----:B------:R-:W-:Y:S01]  /*2e40*/  LOP3.LUT P2, RZ, R128, 0xff000000, RZ, 0xc0, !PT ;  /* 0xff00000080ff7812 */ /* 0x000fe2000784c0ff */
[----:B------:R-:W-:Y:S01]  /*2e50*/  FMUL.FTZ R149, R149, R144 ;  /* 0x0000009095957220 */ /* 0x000fe20000410000 */
[----:B------:R-:W-:Y:S01]  /*2e60*/  FMUL.FTZ R136, R147, UR16 ;  /* 0x0000001093887c20 */ /* 0x000fe20008410000 */
[----:B------:R-:W-:-:S02]  /*2e70*/  @P6 HADD2.F32 R205, -RZ, R60.H1_H1 ;  /* 0x3000003cffcd6230 */ /* 0x000fc40000004100 */
[----:B------:R-:W-:Y:S02]  /*2e80*/  HFMA2 R147, -RZ, RZ, 0, 0 ;  /* 0x00000000ff937431 */ /* 0x000fe400000001ff */
[----:B------:R-:W-:Y:S02]  /*2e90*/  @P1 HADD2.F32 R207, -RZ, R137.H0_H0 ;  /* 0x20000089ffcf1230 */ /* 0x000fe40000004100 */
[-CC-:B------:R-:W-:Y:S01]  /*2ea0*/  FFMA.FTZ R148, R164, R145.reuse, R146.reuse ;  /* 0x00000091a4947223 */ /* 0x180fe20000010092 */
[----:B------:R-:W-:Y:S01]  /*2eb0*/  FMUL.FTZ R206, R149, UR16 ;  /* 0x0000001095ce7c20 */ /* 0x000fe20008410000 */
[-C--:B------:R-:W-:Y:S01]  /*2ec0*/  @P6 FMUL.FTZ R142, R151, R136.reuse ;  /* 0x00000088978e6220 */ /* 0x080fe20000410000 */
[----:B------:R-:W-:Y:S01]  /*2ed0*/  MOV R141, RZ ;  /* 0x000000ff008d7202 */ /* 0x000fe20000000f00 */
[----:B------:R-:W-:Y:S01]  /*2ee0*/  FFMA.FTZ R151, R165, R145, R146 ;  /* 0x00000091a5977223 */ /* 0x000fe20000010092 */
[----:B------:R-:W-:Y:S01]  /*2ef0*/  @P6 FMUL.FTZ R141, R205, R136 ;  /* 0x00000088cd8d6220 */ /* 0x000fe20000410000 */
[----:B------:R-:W-:Y:S01]  /*2f00*/  LOP3.LUT P6, RZ, R129, 0xff, RZ, 0xc0, !PT ;  /* 0x000000ff81ff7812 */ /* 0x000fe200078cc0ff */
[----:B------:R-:W-:Y:S01]  /*2f10*/  FADD.FTZ R208, R163, -R148 ;  /* 0x80000094a3d07221 */ /* 0x000fe20000010000 */
[----:B------:R-:W-:Y:S01]  /*2f20*/  @P1 FMUL.FTZ R147, R207, R206 ;  /* 0x000000cecf931220 */ /* 0x000fe20000410000 */
[----:B------:R-:W-:Y:S01]  /*2f30*/  FADD.FTZ R207, R166, -R151 ;  /* 0x80000097a6cf7221 */ /* 0x000fe20000010000 */
[----:B------:R-:W-:-:S02]  /*2f40*/  HFMA2 R136, -RZ, RZ, 0, 0 ;  /* 0x00000000ff887431 */ /* 0x000fc400000001ff */
[C---:B------:R-:W-:Y:S01]  /*2f50*/  FFMA.FTZ R151, R153.reuse, R208, R11 ;  /* 0x000000d099977223 */ /* 0x040fe2000001000b */
[----:B------:R-:W-:Y:S02]  /*2f60*/  @P2 HADD2.F32 R208, -RZ, R137.H1_H1 ;  /* 0x30000089ffd02230 */ /* 0x000fe40000004100 */
[----:B------:R-:W-:Y:S01]  /*2f70*/  FFMA.FTZ R137, R153, R207, R4 ;  /* 0x000000cf99897223 */ /* 0x000fe20000010004 */
[----:B------:R-:W-:Y:S02]  /*2f80*/  @P1 HADD2.F32 R207, -RZ, R61.H0_H0 ;  /* 0x2000003dffcf1230 */ /* 0x000fe40000004100 */
[-C--:B------:R-:W-:Y:S01]  /*2f90*/  FMUL.FTZ R151, R151, R144.reuse ;  /* 0x0000009097977220 */ /* 0x080fe20000410000 */
[----:B------:R-:W-:Y:S01]  /*2fa0*/  CS2R R148, SRZ ;  /* 0x0000000000947805 */ /* 0x000fe2000001ff00 */
[----:B------:R-:W-:Y:S01]  /*2fb0*/  FMUL.FTZ R137, R137, R144 ;  /* 0x0000009089897220 */ /* 0x000fe20000410000 */
[----:B------:R-:W-:Y:S01]  /*2fc0*/  MOV R205, RZ ;  /* 0x000000ff00cd7202 */ /* 0x000fe20000000f00 */
[----:B------:R-:W-:-:S02]  /*2fd0*/  @P6 HADD2.F32 R212, -RZ, R138.H0_H0 ;  /* 0x2000008affd46230 */ /* 0x000fc40000004100 */
[----:B------:R-:W-:Y:S01]  /*2fe0*/  FMUL.FTZ R151, R151, UR16 ;  /* 0x0000001097977c20 */ /* 0x000fe20008410000 */
[----:B------:R-:W-:Y:S02]  /*2ff0*/  @P6 HADD2.F32 R214, -RZ, R62.H0_H0 ;  /* 0x2000003effd66230 */ /* 0x000fe40000004100 */
[----:B------:R-:W-:Y:S01]  /*3000*/  FMUL.FTZ R137, R137, UR16 ;  /* 0x0000001089897c20 */ /* 0x000fe20008410000 */
[----:B------:R-:W-:Y:S02]  /*3010*/  @P2 HADD2.F32 R210, -RZ, R61.H1_H1 ;  /* 0x3000003dffd22230 */ /* 0x000fe40000004100 */
[----:B------:R-:W-:Y:S01]  /*3020*/  @P1 FMUL.FTZ R149, R207, R206 ;  /* 0x000000cecf951220 */ /* 0x000fe20000410000 */
[----:B------:R-:W-:Y:S01]  /*3030*/  ISETP.GE.U32.AND P1, PT, R128, RZ, PT ;  /* 0x000000ff8000720c */ /* 0x000fe20003f26070 */
[-C--:B------:R-:W-:Y:S01]  /*3040*/  @P6 FMUL.FTZ R205, R212, R137.reuse ;  /* 0x00000089d4cd6220 */ /* 0x080fe20000410000 */
[----:B------:R-:W-:Y:S01]  /*3050*/  @P6 FMUL.FTZ R148, R214, R137 ;  /* 0x00000089d6946220 */ /* 0x000fe20000410000 */
[C---:B------:R-:W-:Y:S01]  /*3060*/  LOP3.LUT P6, RZ, R129.reuse, 0xff00, RZ, 0xc0, !PT ;  /* 0x0000ff0081ff7812 */ /* 0x040fe200078cc0ff */
[-C--:B------:R-:W-:Y:S01]  /*3070*/  @P2 FMUL.FTZ R136, R210, R151.reuse ;  /* 0x00000097d2882220 */ /* 0x080fe20000410000 */
[----:B------:R-:W-:Y:S01]  /*3080*/  MOV R150, RZ ;  /* 0x000000ff00967202 */ /* 0x000fe20000000f00 */
[----:B------:R-:W-:Y:S01]  /*3090*/  @P2 FMUL.FTZ R150, R208, R151 ;  /* 0x00000097d0962220 */ /* 0x000fe20000410000 */
[C---:B------:R-:W-:Y:S01]  /*30a0*/  LOP3.LUT P2, RZ, R129.reuse, 0xff0000, RZ, 0xc0, !PT ;  /* 0x00ff000081ff7812 */ /* 0x040fe2000784c0ff */
[-CC-:B------:R-:W-:Y:S01]  /*30b0*/  FFMA.FTZ R206, R168, R145.reuse, R146.reuse ;  /* 0x00000091a8ce7223 */ /* 0x180fe20000010092 */
[----:B------:R-:W-:Y:S01]  /*30c0*/  ISETP.GE.U32.AND.EX P1, PT, R129, 0x1000000, PT, P1 ;  /* 0x010000008100780c */ /* 0x000fe20003f26110 */
[----:B------:R-:W-:Y:S01]  /*30d0*/  FFMA.FTZ R207, R172, R145, R146 ;  /* 0x00000091accf7223 */ /* 0x000fe20000010092 */
[----:B------:R-:W-:Y:S01]  /*30e0*/  CS2R R208, SRZ ;  /* 0x0000000000d07805 */ /* 0x000fe2000001ff00 */
[----:B------:R-:W-:Y:S01]  /*30f0*/  FADD.FTZ R206, R167, -R206 ;  /* 0x800000cea7ce7221 */ /* 0x000fe20000010000 */
[----:B------:R-:W-:Y:S01]  /*3100*/  FADD.FTZ R126, R126, R147 ;  /* 0x000000937e7e7221 */ /* 0x000fe20000010000 */
[----:B------:R-:W-:Y:S01]  /*3110*/  FADD.FTZ R214, R170, -R207 ;  /* 0x800000cfaad67221 */ /* 0x000fe20000010000 */
[----:B------:R-:W-:Y:S01]  /*3120*/  FADD.FTZ R127, R127, R150 ;  /* 0x000000967f7f7221 */ /* 0x000fe20000010000 */
[----:B------:R-:W-:-:S02]  /*3130*/  @P6 HADD2.F32 R151, -RZ, R138.H1_H1 ;  /* 0x3000008aff976230 */ /* 0x000fc40000004100 */
[----:B------:R-:W-:Y:S01]  /*3140*/  FFMA.FTZ R138, R171, R145, R146 ;  /* 0x00000091ab8a7223 */ /* 0x000fe20000010092 */
[C---:B------:R-:W-:Y:S01]  /*3150*/  FFMA.FTZ R137, R153.reuse, R206, R5 ;  /* 0x000000ce99897223 */ /* 0x040fe20000010005 */
[----:B------:R-:W-:Y:S01]  /*3160*/  FFMA.FTZ R207, R153, R214, R7 ;  /* 0x000000d699cf7223 */ /* 0x000fe20000010007 */
[--C-:B------:R-:W-:Y:S02]  /*3170*/  @P2 HADD2.F32 R212, -RZ, R139.reuse.H0_H0 ;  /* 0x2000008bffd42230 */ /* 0x100fe40000004100 */
[----:B------:R-:W-:Y:S02]  /*3180*/  HFMA2 R206, -RZ, RZ, 0, 0 ;  /* 0x00000000ffce7431 */ /* 0x000fe400000001ff */
[----:B------:R-:W-:Y:S02]  /*3190*/  @P1 HADD2.F32 R216, -RZ, R139.H1_H1 ;  /* 0x3000008bffd81230 */ /* 0x000fe40000004100 */
[----:B------:R-:W-:Y:S01]  /*31a0*/  FADD.FTZ R139, R169, -R138 ;  /* 0x8000008aa98b7221 */ /* 0x000fe20000010000 */
[-C--:B------:R-:W-:Y:S01]  /*31b0*/  FMUL.FTZ R137, R137, R144.reuse ;  /* 0x0000009089897220 */ /* 0x080fe20000410000 */
[----:B------:R-:W-:Y:S01]  /*31c0*/  FMUL.FTZ R207, R207, R144 ;  /* 0x00000090cfcf7220 */ /* 0x000fe20000410000 */
[----:B------:R-:W-:-:S02]  /*31d0*/  @P2 HADD2.F32 R214, -RZ, R63.H0_H0 ;  /* 0x2000003fffd62230 */ /* 0x000fc40000004100 */
[----:B------:R-:W-:Y:S01]  /*31e0*/  FFMA.FTZ R139, R153, R139, R6 ;  /* 0x0000008b998b7223 */ /* 0x000fe20000010006 */
[----:B------:R-:W-:Y:S01]  /*31f0*/  FMUL.FTZ R210, R137, UR16 ;  /* 0x0000001089d27c20 */ /* 0x000fe20008410000 */
[----:B------:R-:W-:Y:S02]  /*3200*/  @P1 HADD2.F32 R218, -RZ, R63.H1_H1 ;  /* 0x3000003fffda1230 */ /* 0x000fe40000004100 */
[----:B------:R-:W-:Y:S01]  /*3210*/  FMUL.FTZ R207, R207, UR16 ;  /* 0x00000010cfcf7c20 */ /* 0x000fe20008410000 */
[----:B------:R-:W-:Y:S01]  /*3220*/  FMUL.FTZ R139, R139, R144 ;  /* 0x000000908b8b7220 */ /* 0x000fe20000410000 */
[----:B------:R-:W-:Y:S02]  /*3230*/  @P6 HADD2.F32 R211, -RZ, R62.H1_H1 ;  /* 0x3000003effd36230 */ /* 0x000fe40000004100 */
[-C--:B------:R-:W-:Y:S01]  /*3240*/  @P6 FMUL.FTZ R206, R151, R210.reuse ;  /* 0x000000d297ce6220 */ /* 0x080fe20000410000 */
[----:B------:R-:W-:Y:S02]  /*3250*/  HFMA2 R151, -RZ, RZ, 0, 0 ;  /* 0x00000000ff977431 */ /* 0x000fe400000001ff */
[----:B------:R-:W-:Y:S01]  /*3260*/  FMUL.FTZ R139, R139, UR16 ;  /* 0x000000108b8b7c20 */ /* 0x000fe20008410000 */
[----:B------:R-:W-:Y:S01]  /*3270*/  MOV R138, RZ ;  /* 0x000000ff008a7202 */ /* 0x000fe20000000f00 */
[----:B------:R-:W-:Y:S01]  /*3280*/  @P1 FMUL.FTZ R209, R218, R207 ;  /* 0x000000cfdad11220 */ /* 0x000fe20000410000 */
[----:B------:R-:W-:Y:S01]  /*3290*/  MOV R137, RZ ;  /* 0x000000ff00897202 */ /* 0x000fe20000000f00 */
[-C--:B------:R-:W-:Y:S01]  /*32a0*/  @P2 FMUL.FTZ R138, R214, R139.reuse ;  /* 0x0000008bd68a2220 */ /* 0x080fe20000410000 */
[----:B------:R-:W-:Y:S01]  /*32b0*/  @P6 FMUL.FTZ R137, R211, R210 ;  /* 0x000000d2d3896220 */ /* 0x000fe20000410000 */
[----:B------:R-:W-:Y:S01]  /*32c0*/  @P2 FMUL.FTZ R151, R212, R139 ;  /* 0x0000008bd4972220 */ /* 0x000fe20000410000 */
[----:B------:R-:W-:Y:S01]  /*32d0*/  @P1 FMUL.FTZ R208, R216, R207 ;  /* 0x000000cfd8d01220 */ /* 0x000fe20000410000 */
[----:B------:R-:W-:Y:S01]  /*32e0*/  FADD.FTZ R124, R124, R143 ;  /* 0x0000008f7c7c7221 */ /* 0x000fe20000010000 */
[----:B------:R-:W-:Y:S01]  /*32f0*/  F2FP.F16.F32.PACK_AB R139, R209, R138 ;  /* 0x0000008ad18b723e */ /* 0x000fe200000000ff */
[----:B------:R-:W-:Y:S01]  /*3300*/  FADD.FTZ R125, R125, R142 ;  /* 0x0000008e7d7d7221 */ /* 0x000fe20000010000 */
[----:B------:R-:W-:Y:S01]  /*3310*/  F2FP.F16.F32.PACK_AB R138, R137, R148 ;  /* 0x00000094898a723e */ /* 0x000fe200000000ff */
[----:B------:R-:W-:Y:S01]  /*3320*/  FADD.FTZ R147, R120, R205 ;  /* 0x000000cd78937221 */ /* 0x000fe20000010000 */
[----:B------:R-:W-:Y:S01]  /*3330*/  F2FP.F16.F32.PACK_AB R137, R136, R149 ;  /* 0x000000958889723e */ /* 0x000fe200000000ff */
[----:B------:R-:W-:Y:S01]  /*3340*/  FADD.FTZ R150, R121, R206 ;  /* 0x000000ce79967221 */ /* 0x000fe20000010000 */
[----:B------:R-:W-:Y:S01]  /*3350*/  FADD.FTZ R122, R122, R151 ;  /* 0x000000977a7a7221 */ /* 0x000fe20000010000 */
[----:B------:R-:W-:Y:S01]  /*3360*/  FADD.FTZ R123, R123, R208 ;  /* 0x000000d07b7b7221 */ /* 0x000fe20000010000 */
[----:B------:R-:W-:Y:S01]  /*3370*/  F2FP.F16.F32.PACK_AB R136, R141, R140 ;  /* 0x0000008c8d88723e */ /* 0x000fe200000000ff */
[----:B------:R-:W-:Y:S06]  /*3380*/  BRA `(.L_x_6985) ;  /* 0x0000000400a07947 */ /* 0x000fec0003800000 */
.L_x_6986:
[-CC-:B------:R-:W-:Y:S01]  /*3390*/  FFMA.FTZ R97, R3, R145.reuse, R146.reuse ;  /* 0x0000009103617223 */ /* 0x180fe20000010092 */
[----:B------:R-:W-:Y:S01]  /*33a0*/  LOP3.LUT P2, RZ, R128, 0xff, RZ, 0xc0, !PT ;  /* 0x000000ff80ff7812 */ /* 0x000fe2000784c0ff */
[-CC-:B------:R-:W-:Y:S01]  /*33b0*/  FFMA.FTZ R102, R160, R145.reuse, R146.reuse ;  /* 0x00000091a0667223 */ /* 0x180fe20000010092 */
[----:B------:R-:W-:Y:S01]  /*33c0*/  LOP3.LUT P6, RZ, R128, 0xff00, RZ, 0xc0, !PT ;  /* 0x0000ff0080ff7812 */ /* 0x000fe200078cc0ff */
[----:B------:R-:W-:Y:S01]  /*33d0*/  FADD.FTZ R97, R154, -R97 ;  /* 0x800000619a617221 */ /* 0x000fe20000010000 */
[----:B------:R-:W-:Y:S01]  /*33e0*/  FFMA.FTZ R99, R161, R145, R146 ;  /* 0x00000091a1637223 */ /* 0x000fe20000010092 */
[----:B------:R-:W-:Y:S01]  /*33f0*/  FADD.FTZ R102, R155, -R102 ;  /* 0x800000669b667221 */ /* 0x000fe20000010000 */
[----:B------:R-:W-:Y:S01]  /*3400*/  CS2R R142, SRZ ;  /* 0x00000000008e7805 */ /* 0x000fe2000001ff00 */
[----:B------:R-:W-:Y:S01]  /*3410*/  FFMA.FTZ R96, R153, R97, R8 ;  /* 0x0000006199607223 */ /* 0x000fe20000010008 */
[----:B------:R-:W-:Y:S01]  /*3420*/  CS2R R140, SRZ ;  /* 0x00000000008c7805 */ /* 0x000fe2000001ff00 */
[----:B------:R-:W-:Y:S01]  /*3430*/  FADD.FTZ R99, R162, -R99 ;  /* 0x80000063a2637221 */ /* 0x000fe20000010000 */
[----:B------:R-:W-:Y:S01]  /*3440*/  LOP3.LUT P1, RZ, R128, 0xff0000, RZ, 0xc0, !PT ;  /* 0x00ff000080ff7812 */ /* 0x000fe2000782c0ff */
[----:B------:R-:W-:Y:S01]  /*3450*/  FMUL.FTZ R97, R96, R144 ;  /* 0x0000009060617220 */ /* 0x000fe20000410000 */
[----:B------:R-:W-:-:S02]  /*3460*/  HFMA2 R151, -RZ, RZ, 0, 0 ;  /* 0x00000000ff977431 */ /* 0x000fc400000001ff */
[----:B-----5:R-:W-:Y:S02]  /*3470*/  @P2 HADD2.F32 R98, -RZ, R136.H0_H0 ;  /* 0x20000088ff622230 */ /* 0x020fe40000004100 */
[----:B------:R-:W-:Y:S02]  /*3480*/  HFMA2 R147, -RZ, RZ, 0, 0 ;  /* 0x00000000ff937431 */ /* 0x000fe400000001ff */
[----:B------:R-:W-:Y:S02]  /*3490*/  @P2 HADD2.F32 R100, -RZ, R60.H0_H0 ;  /* 0x2000003cff642230 */ /* 0x000fe40000004100 */
[----:B------:R-:W-:Y:S01]  /*34a0*/  FMUL.FTZ R97, R97, UR16 ;  /* 0x0000001061617c20 */ /* 0x000fe20008410000 */
[----:B------:R-:W-:Y:S01]  /*34b0*/  @P6 HADD2.F32 R136, -RZ, R136.H1_H1 ;  /* 0x30000088ff886230 */ /* 0x000fe20000004100 */
[----:B------:R-:W-:Y:S02]  /*34c0*/  MOV R205, RZ ;  /* 0x000000ff00cd7202 */ /* 0x000fe40000000f00 */
[-C--:B------:R-:W-:Y:S01]  /*34d0*/  @P2 FMUL.FTZ R143, R98, R97.reuse ;  /* 0x00000061628f2220 */ /* 0x080fe20000410000 */
[----:B------:R-:W-:Y:S01]  /*34e0*/  @P2 FMUL.FTZ R140, R100, R97 ;  /* 0x00000061648c2220 */ /* 0x000fe20000410000 */
[C---:B------:R-:W-:Y:S01]  /*34f0*/  FFMA.FTZ R97, R153.reuse, R102, R9 ;  /* 0x0000006699617223 */ /* 0x040fe20000010009 */
[----:B------:R-:W-:Y:S01]  /*3500*/  FFMA.FTZ R98, R153, R99, R10 ;  /* 0x0000006399627223 */ /* 0x000fe2000001000a */
[----:B------:R-:W-:Y:S01]  /*3510*/  @P6 HADD2.F32 R102, -RZ, R60.H1_H1 ;  /* 0x3000003cff666230 */ /* 0x000fe20000004100 */
[----:B------:R-:W-:Y:S01]  /*3520*/  LOP3.LUT P2, RZ, R128, 0xff000000, RZ, 0xc0, !PT ;  /* 0xff00000080ff7812 */ /* 0x000fe2000784c0ff */
[-C--:B------:R-:W-:Y:S01]  /*3530*/  FMUL.FTZ R99, R97, R144.reuse ;  /* 0x0000009061637220 */ /* 0x080fe20000410000 */
[----:B------:R-:W-:Y:S01]  /*3540*/  FMUL.FTZ R100, R98, R144 ;  /* 0x0000009062647220 */ /* 0x000fe20000410000 */
[----:B------:R-:W-:-:S02]  /*3550*/  @P1 HADD2.F32 R148, -RZ, R137.H0_H0 ;  /* 0x20000089ff941230 */ /* 0x000fc40000004100 */
[----:B------:R-:W-:Y:S01]  /*3560*/  FADD.FTZ R124, R124, R143 ;  /* 0x0000008f7c7c7221 */ /* 0x000fe20000010000 */
[----:B------:R-:W-:Y:S01]  /*3570*/  FMUL.FTZ R99, R99, UR16 ;  /* 0x0000001063637c20 */ /* 0x000fe20008410000 */
[----:B------:R-:W-:Y:S01]  /*3580*/  FMUL.FTZ R103, R100, UR16 ;  /* 0x0000001064677c20 */ /* 0x000fe20008410000 */
[--C-:B------:R-:W-:Y:S01]  /*3590*/  FFMA.FTZ R100, R164, R145, R146.reuse ;  /* 0x00000091a4647223 */ /* 0x100fe20000010092 */
[----:B------:R-:W-:Y:S02]  /*35a0*/  @P1 HADD2.F32 R150, -RZ, R61.H0_H0 ;  /* 0x2000003dff961230 */ /* 0x000fe40000004100 */
        /* <DEDUP_REMOVED lines=8> */
[C---:B------:R-:W-:Y:S01]  /*3630*/  FFMA.FTZ R99, R153.reuse, R100, R11 ;  /* 0x0000006499637223 */ /* 0x040fe2000001000b */
[----:B------:R-:W-:Y:S01]  /*3640*/  @P1 FMUL.FTZ R147, R148, R103 ;  /* 0x0000006794931220 */ /* 0x000fe20000410000 */
[----:B------:R-:W-:Y:S01]  /*3650*/  FFMA.FTZ R100, R153, R101, R4 ;  /* 0x0000006599647223 */ /* 0x000fe20000010004 */
        /* <DEDUP_REMOVED lines=22> */
[----:B------:R-:W-:Y:S01]  /*37c0*/  FFMA.FTZ R101, R153, R102, R5 ;  /* 0x0000006699657223 */ /* 0x000fe20000010005 */
        /* <DEDUP_REMOVED lines=15> */
[----:B------:R-:W-:Y:S01]  /*38c0*/  FFMA.FTZ R102, R153, R102, R6 ;  /* 0x0000006699667223 */ /* 0x000fe20000010006 */
[----:B------:R-:W-:-:S02]  /*38d0*/  @P1 HADD2.F32 R218, -RZ, R63.H1_H1 ;  /* 0x3000003fffda1230 */ /* 0x000fc40000004100 */
[----:B------:R-:W-:Y:S01]  /*38e0*/  FFMA.FTZ R103, R153, R214, R7 ;  /* 0x000000d699677223 */ /* 0x000fe20000010007 */
        /* <DEDUP_REMOVED lines=17> */
[----:B------:R-:W-:-:S07]  /*3a00*/  F2FP.F16.F32.PACK_AB R136, R141, R140 ;  /* 0x0000008c8d88723e */ /* 0x000fce00000000ff */
.L_x_6985:
        /* <DEDUP_REMOVED lines=12> */
.L_x_6982:
[----:B------:R-:W-:Y:S05]  /*3ad0*/  BSYNC.RECONVERGENT B0 ;  /* 0x0000000000007941 */ /* 0x000fea0003800200 */
.L_x_6981:
        /* <DEDUP_REMOVED lines=17> */
[----:B------:R-:W-:Y:S01]  /*3bf0*/  CS2R R142, SRZ ;  /* 0x00000000008e7805 */ /* 0x000fe2000001ff00 */
[----:B------:R-:W-:Y:S01]  /*3c00*/  FADD.FTZ R100, R175, -R100 ;  /* 0x80000064af647221 */ /* 0x000fe20000010000 */
[----:B------:R-:W-:Y:S01]  /*3c10*/  CS2R R140, SRZ ;  /* 0x00000000008c7805 */ /* 0x000fe2000001ff00 */
[----:B------:R-:W-:Y:S01]  /*3c20*/  FFMA.FTZ R96, R153, R97, R80 ;  /* 0x0000006199607223 */ /* 0x000fe20000010050 */
[----:B------:R-:W-:Y:S01]  /*3c30*/  HFMA2 R147, -RZ, RZ, 0, 0 ;  /* 0x00000000ff937431 */ /* 0x000fe200000001ff */
[----:B------:R-:W-:-:S02]  /*3c40*/  CS2R R148, SRZ ;  /* 0x0000000000947805 */ /* 0x000fc4000001ff00 */
[----:B------:R-:W-:Y:S01]  /*3c50*/  MOV R150, RZ ;  /* 0x000000ff00967202 */ /* 0x000fe20000000f00 */
[----:B------:R-:W-:Y:S01]  /*3c60*/  FMUL.FTZ R97, R96, R144 ;  /* 0x0000009060617220 */ /* 0x000fe20000410000 */
[----:B------:R-:W-:Y:S01]  /*3c70*/  CS2R R206, SRZ ;  /* 0x0000000000ce7805 */ /* 0x000fe2000001ff00 */
[----:B-----5:R-:W-:Y:S02]  /*3c80*/  @P2 HADD2.F32 R98, -RZ, R136.H0_H0 ;  /* 0x20000088ff622230 */ /* 0x020fe40000004100 */
[----:B------:R-:W-:Y:S02]  /*3c90*/  HFMA2 R210, -RZ, RZ, 0, 0 ;  /* 0x00000000ffd27431 */ /* 0x000fe400000001ff */
[----:B------:R-:W-:Y:S02]  /*3ca0*/  @P2 HADD2.F32 R99, -RZ, R76.H0_H0 ;  /* 0x2000004cff632230 */ /* 0x000fe40000004100 */
[----:B------:R-:W-:Y:S01]  /*3cb0*/  FMUL.FTZ R97, R97, UR16 ;  /* 0x0000001061617c20 */ /* 0x000fe20008410000 */
[----:B------:R-:W-:Y:S01]  /*3cc0*/  @P6 HADD2.F32 R136, -RZ, R136.H1_H1 ;  /* 0x30000088ff886230 */ /* 0x000fe20000004100 */
[----:B------:R-:W-:-:S02]  /*3cd0*/  MOV R212, RZ ;  /* 0x000000ff00d47202 */ /* 0x000fc40000000f00 */
[C---:B------:R-:W-:Y:S01]  /*3ce0*/  @P2 FMUL.FTZ R143, R97.reuse, R98 ;  /* 0x00000062618f2220 */ /* 0x040fe20000410000 */
[----:B------:R-:W-:Y:S01]  /*3cf0*/  @P2 FMUL.FTZ R140, R97, R99 ;  /* 0x00000063618c2220 */ /* 0x000fe20000410000 */
[----:B------:R-:W-:Y:S01]  /*3d00*/  FFMA.FTZ R97, R153, R100, R81 ;  /* 0x0000006499617223 */ /* 0x000fe20000010051 */
[-C--:B------:R-:W-:Y:S01]  /*3d10*/  FFMA.FTZ R99, R177, R145.reuse, R146 ;  /* 0x00000091b1637223 */ /* 0x080fe20000010092 */
[----:B------:R-:W-:Y:S01]  /*3d20*/  LOP3.LUT P2, RZ, R130, 0xff0000, RZ, 0xc0, !PT ;  /* 0x00ff000082ff7812 */ /* 0x000fe2000784c0ff */
[----:B------:R-:W-:Y:S01]  /*3d30*/  FADD.FTZ R116, R116, R143 ;  /* 0x0000008f74747221 */ /* 0x000fe20000010000 */
[----:B------:R-:W-:Y:S01]  /*3d40*/  FMUL.FTZ R98, R97, R144 ;  /* 0x0000009061627220 */ /* 0x000fe20000410000 */
[----:B------:R-:W-:Y:S01]  /*3d50*/  FADD.FTZ R100, R178, -R99 ;  /* 0x80000063b2647221 */ /* 0x000fe20000010000 */
[----:B------:R-:W-:Y:S02]  /*3d60*/  @P6 HADD2.F32 R99, -RZ, R76.H1_H1 ;  /* 0x3000004cff636230 */ /* 0x000fe40000004100 */
[----:B------:R-:W-:Y:S01]  /*3d70*/  FMUL.FTZ R101, R98, UR16 ;  /* 0x0000001062657c20 */ /* 0x000fe20008410000 */
[----:B------:R-:W-:Y:S01]  /*3d80*/  FFMA.FTZ R98, R153, R100, R82 ;  /* 0x0000006499627223 */ /* 0x000fe20000010052 */
[----:B------:R-:W-:-:S02]  /*3d90*/  FFMA.FTZ R100, R180, R145, R146 ;  /* 0x00000091b4647223 */ /* 0x000fc40000010092 */
[C---:B------:R-:W-:Y:S01]  /*3da0*/  @P6 FMUL.FTZ R141, R101.reuse, R99 ;  /* 0x00000063658d6220 */ /* 0x040fe20000410000 */
[----:B------:R-:W-:Y:S01]  /*3db0*/  @P6 FMUL.FTZ R142, R101, R136 ;  /* 0x00000088658e6220 */ /* 0x000fe20000410000 */
[----:B------:R-:W-:Y:S01]  /*3dc0*/  FMUL.FTZ R99, R98, R144 ;  /* 0x0000009062637220 */ /* 0x000fe20000410000 */
[----:B------:R-:W-:Y:S01]  /*3dd0*/  LOP3.LUT P6, RZ, R130, 0xff000000, RZ, 0xc0, !PT ;  /* 0xff00000082ff7812 */ /* 0x000fe200078cc0ff */
[----:B------:R-:W-:Y:S01]  /*3de0*/  FADD.FTZ R102, R179, -R100 ;  /* 0x80000064b3667221 */ /* 0x000fe20000010000 */
[----:B------:R-:W-:Y:S02]  /*3df0*/  @P2 HADD2.F32 R100, -RZ, R137.H0_H0 ;  /* 0x20000089ff642230 */ /* 0x000fe40000004100 */
[----:B------:R-:W-:Y:S01]  /*3e00*/  FMUL.FTZ R103, R99, UR16 ;  /* 0x0000001063677c20 */ /* 0x000fe20008410000 */
[----:B------:R-:W-:Y:S01]  /*3e10*/  MOV R136, RZ ;  /* 0x000000ff00887202 */ /* 0x000fe20000000f00 */
[----:B------:R-:W-:Y:S01]  /*3e20*/  FFMA.FTZ R99, R153, R102, R83 ;  /* 0x0000006699637223 */ /* 0x000fe20000010053 */
[----:B------:R-:W-:Y:S01]  /*3e30*/  FADD.FTZ R117, R117, R142 ;  /* 0x0000008e75757221 */ /* 0x000fe20000010000 */
[----:B------:R-:W-:Y:S01]  /*3e40*/  @P2 FMUL.FTZ R147, R103, R100 ;  /* 0x0000006467932220 */ /* 0x000fe20000410000 */
[----:B------:R-:W-:-:S02]  /*3e50*/  @P2 HADD2.F32 R100, -RZ, R77.H0_H0 ;  /* 0x2000004dff642230 */ /* 0x000fc40000004100 */
[----:B------:R-:W-:Y:S01]  /*3e60*/  FMUL.FTZ R101, R99, R144 ;  /* 0x0000009063657220 */ /* 0x000fe20000410000 */
[----:B------:R-:W-:-:S03]  /*3e70*/  FADD.FTZ R118, R118, R147 ;  /* 0x0000009376767221 */ /* 0x000fc60000010000 */
[----:B------:R-:W-:Y:S01]  /*3e80*/  FMUL.FTZ R102, R101, UR16 ;  /* 0x0000001065667c20 */ /* 0x000fe20008410000 */
[----:B------:R-:W-:Y:S02]  /*3e90*/  @P6 HADD2.F32 R137, -RZ, R137.H1_H1 ;  /* 0x30000089ff896230 */ /* 0x000fe40000004100 */
[----:B------:R-:W-:Y:S01]  /*3ea0*/  @P2 FMUL.FTZ R136, R103, R100 ;  /* 0x0000006467882220 */ /* 0x000fe20000410000 */
[----:B------:R-:W-:Y:S02]  /*3eb0*/  @P6 HADD2.F32 R101, -RZ, R77.H1_H1 ;  /* 0x3000004dff656230 */ /* 0x000fe40000004100 */
[-CC-:B------:R-:W-:Y:S01]  /*3ec0*/  FFMA.FTZ R103, R181, R145.reuse, R146.reuse ;  /* 0x00000091b5677223 */ /* 0x180fe20000010092 */
[C---:B------:R-:W-:Y:S01]  /*3ed0*/  LOP3.LUT P2, RZ, R131.reuse, 0xff, RZ, 0xc0, !PT ;  /* 0x000000ff83ff7812 */ /* 0x040fe2000784c0ff */
[----:B------:R-:W-:Y:S01]  /*3ee0*/  FFMA.FTZ R100, R184, R145, R146 ;  /* 0x00000091b8647223 */ /* 0x000fe20000010092 */
[C---:B------:R-:W-:Y:S01]  /*3ef0*/  @P6 FMUL.FTZ R148, R102.reuse, R137 ;  /* 0x0000008966946220 */ /* 0x040fe20000410000 */
[----:B------:R-:W-:Y:S01]  /*3f00*/  @P6 FMUL.FTZ R149, R102, R101 ;  /* 0x0000006566956220 */ /* 0x000fe20000410000 */
[----:B------:R-:W-:Y:S01]  /*3f10*/  LOP3.LUT P6, RZ, R131, 0xff00, RZ, 0xc0, !PT ;  /* 0x0000ff0083ff7812 */ /* 0x000fe200078cc0ff */
[----:B------:R-:W-:Y:S01]  /*3f20*/  FADD.FTZ R103, R182, -R103 ;  /* 0x80000067b6677221 */ /* 0x000fe20000010000 */
[----:B------:R-:W-:Y:S01]  /*3f30*/  FADD.FTZ R102, R183, -R100 ;  /* 0x80000064b7667221 */ /* 0x000fe20000010000 */
[----:B------:R-:W-:-:S02]  /*3f40*/  HFMA2 R137, -RZ, RZ, 0, 0 ;  /* 0x00000000ff897431 */ /* 0x000fc400000001ff */
[----:B------:R-:W-:Y:S01]  /*3f50*/  FADD.FTZ R119, R119, R148 ;  /* 0x0000009477777221 */ /* 0x000fe20000010000 */
[C---:B------:R-:W-:Y:S01]  /*3f60*/  FFMA.FTZ R100, R153.reuse, R103, R84 ;  /* 0x0000006799647223 */ /* 0x040fe20000010054 */
[----:B------:R-:W-:-:S03]  /*3f70*/  FFMA.FTZ R101, R153, R102, R85 ;  /* 0x0000006699657223 */ /* 0x000fc60000010055 */
[-C--:B------:R-:W-:Y:S01]  /*3f80*/  FMUL.FTZ R102, R100, R144.reuse ;  /* 0x0000009064667220 */ /* 0x080fe20000410000 */
[----:B------:R-:W-:Y:S01]  /*3f90*/  FMUL.FTZ R205, R101, R144 ;  /* 0x0000009065cd7220 */ /* 0x000fe20000410000 */
[----:B------:R-:W-:Y:S02]  /*3fa0*/  @P2 HADD2.F32 R103, -RZ, R138.H0_H0 ;  /* 0x2000008aff672230 */ /* 0x000fe40000004100 */
[--C-:B------:R-:W-:Y:S02]  /*3fb0*/  @P2 HADD2.F32 R151, -RZ, R78.reuse.H0_H0 ;  /* 0x2000004eff972230 */ /* 0x100fe40000004100 */
[----:B------:R-:W-:Y:S01]  /*3fc0*/  FMUL.FTZ R208, R102, UR16 ;  /* 0x0000001066d07c20 */ /* 0x000fe20008410000 */
[----:B------:R-:W-:Y:S02]  /*3fd0*/  @P6 HADD2.F32 R102, -RZ, R78.H1_H1 ;  /* 0x3000004eff666230 */ /* 0x000fe40000004100 */
[----:B------:R-:W-:Y:S01]  /*3fe0*/  FMUL.FTZ R205, R205, UR16 ;  /* 0x00000010cdcd7c20 */ /* 0x000fe20008410000 */
[----:B------:R-:W-:-:S02]  /*3ff0*/  @P6 HADD2.F32 R138, -RZ, R138.H1_H1 ;  /* 0x3000008aff8a6230 */ /* 0x000fc40000004100 */
[C---:B------:R-:W-:Y:S01]  /*4000*/  @P2 FMUL.FTZ R137, R208.reuse, R103 ;  /* 0x00000067d0892220 */ /* 0x040fe20000410000 */
[----:B------:R-:W-:Y:S01]  /*4010*/  @P2 FMUL.FTZ R150, R208, R151 ;  /* 0x00000097d0962220 */ /* 0x000fe20000410000 */
[----:B------:R-:W-:Y:S01]  /*4020*/  ISETP.GE.U32.AND P2, PT, R130, RZ, PT ;  /* 0x000000ff8200720c */ /* 0x000fe20003f46070 */
[----:B------:R-:W-:Y:S01]  /*4030*/  @P6 FMUL.FTZ R207, R205, R102 ;  /* 0x00000066cdcf6220 */ /* 0x000fe20000410000 */
[-CC-:B------:R-:W-:Y:S01]  /*4040*/  FFMA.FTZ R102, R187, R145.reuse, R146.reuse ;  /* 0x00000091bb667223 */ /* 0x180fe20000010092 */
[----:B------:R-:W-:Y:S01]  /*4050*/  @P6 FMUL.FTZ R206, R205, R138 ;  /* 0x0000008acdce6220 */ /* 0x000fe20000410000 */
[C---:B------:R-:W-:Y:S01]  /*4060*/  LOP3.LUT P6, RZ, R131.reuse, 0xff0000, RZ, 0xc0, !PT ;  /* 0x00ff000083ff7812 */ /* 0x040fe200078cc0ff */
[----:B------:R-:W-:Y:S01]  /*4070*/  FFMA.FTZ R103, R188, R145, R146 ;  /* 0x00000091bc677223 */ /* 0x000fe20000010092 */
[----:B------:R-:W-:Y:S01]  /*4080*/  ISETP.GE.U32.AND.EX P2, PT, R131, 0x1000000, PT, P2 ;  /* 0x010000008300780c */ /* 0x000fe20003f46120 */
[----:B------:R-:W-:Y:S01]  /*4090*/  FADD.FTZ R102, R185, -R102 ;  /* 0x80000066b9667221 */ /* 0x000fe20000010000 */
[----:B------:R-:W-:Y:S01]  /*40a0*/  MOV R205, RZ ;  /* 0x000000ff00cd7202 */ /* 0x000fe20000000f00 */
[----:B------:R-:W-:Y:S01]  /*40b0*/  FADD.FTZ R138, R186, -R103 ;  /* 0x80000067ba8a7221 */ /* 0x000fe20000010000 */
[----:B------:R-:W-:Y:S01]  /*40c0*/  FADD.FTZ R147, R112, R137 ;  /* 0x0000008970937221 */ /* 0x000fe20000010000 */
[----:B------:R-:W-:Y:S01]  /*40d0*/  FFMA.FTZ R102, R153, R102, R86 ;  /* 0x0000006699667223 */ /* 0x000fe20000010056 */
[----:B------:R-:W-:Y:S01]  /*40e0*/  F2FP.F16.F32.PACK_AB R137, R149, R136 ;  /* 0x000000889589723e */ /* 0x000fe200000000ff */
[----:B------:R-:W-:Y:S01]  /*40f0*/  FFMA.FTZ R103, R153, R138, R87 ;  /* 0x0000008a99677223 */ /* 0x000fe20000010057 */
[----:B------:R-:W-:Y:S01]  /*4100*/  FADD.FTZ R206, R113, R206 ;  /* 0x000000ce71ce7221 */ /* 0x000fe20000010000 */
[----:B------:R-:W-:Y:S01]  /*4110*/  FMUL.FTZ R138, R102, R144 ;  /* 0x00000090668a7220 */ /* 0x000fe20000410000 */
[----:B------:R-:W-:Y:S01]  /*4120*/  F2FP.F16.F32.PACK_AB R136, R141, R140 ;  /* 0x0000008c8d88723e */ /* 0x000fe200000000ff */
[----:B------:R-:W-:Y:S01]  /*4130*/  FMUL.FTZ R209, R103, R144 ;  /* 0x0000009067d17220 */ /* 0x000fe20000410000 */
[----:B------:R-:W-:-:S02]  /*4140*/  @P6 HADD2.F32 R151, -RZ, R139.H0_H0 ;  /* 0x2000008bff976230 */ /* 0x000fc40000004100 */
[----:B------:R-:W-:Y:S01]  /*4150*/  FMUL.FTZ R213, R138, UR16 ;  /* 0x000000108ad57c20 */ /* 0x000fe20008410000 */
[----:B------:R-:W-:Y:S02]  /*4160*/  @P2 HADD2.F32 R211, -RZ, R139.H1_H1 ;  /* 0x3000008bffd32230 */ /* 0x000fe40000004100 */
[----:B------:R-:W-:Y:S02]  /*4170*/  HFMA2 R139, -RZ, RZ, 0, 0 ;  /* 0x00000000ff8b7431 */ /* 0x000fe400000001ff */
[--C-:B------:R-:W-:Y:S02]  /*4180*/  @P6 HADD2.F32 R208, -RZ, R79.reuse.H0_H0 ;  /* 0x2000004fffd06230 */ /* 0x100fe40000004100 */
[----:B------:R-:W-:Y:S01]  /*4190*/  FMUL.FTZ R209, R209, UR16 ;  /* 0x00000010d1d17c20 */ /* 0x000fe20008410000 */
[----:B------:R-:W-:Y:S02]  /*41a0*/  @P2 HADD2.F32 R138, -RZ, R79.H1_H1 ;  /* 0x3000004fff8a2230 */ /* 0x000fe40000004100 */
[C---:B------:R-:W-:Y:S01]  /*41b0*/  @P6 FMUL.FTZ R139, R213.reuse, R151 ;  /* 0x00000097d58b6220 */ /* 0x040fe20000410000 */
[----:B------:R-:W-:-:S02]  /*41c0*/  @P6 FMUL.FTZ R205, R213, R208 ;  /* 0x000000d0d5cd6220 */ /* 0x000fc40000410000 */
[C---:B------:R-:W-:Y:S01]  /*41d0*/  @P2 FMUL.FTZ R212, R209.reuse, R138 ;  /* 0x0000008ad1d42220 */ /* 0x040fe20000410000 */
[----:B------:R-:W-:Y:S01]  /*41e0*/  @P2 FMUL.FTZ R210, R209, R211 ;  /* 0x000000d3d1d22220 */ /* 0x000fe20000410000 */
[----:B------:R-:W-:Y:S01]  /*41f0*/  FADD.FTZ R114, R114, R139 ;  /* 0x0000008b72727221 */ /* 0x000fe20000010000 */
[----:B------:R-:W-:Y:S02]  /*4200*/  F2FP.F16.F32.PACK_AB R138, R207, R150 ;  /* 0x00000096cf8a723e */ /* 0x000fe400000000ff */
[----:B------:R-:W-:Y:S01]  /*4210*/  FADD.FTZ R115, R115, R210 ;  /* 0x000000d273737221 */ /* 0x000fe20000010000 */
[----:B------:R-:W-:Y:S01]  /*4220*/  F2FP.F16.F32.PACK_AB R139, R212, R205 ;  /* 0x000000cdd48b723e */ /* 0x000fe200000000ff */
[----:B------:R-:W-:Y:S06]  /*4230*/  BRA `(.L_x_6991) ;  /* 0x00000014001c7947 */ /* 0x000fec0003800000 */
.L_x_6990:
        /* <DEDUP_REMOVED lines=9> */
[----:B------:R-:W-:Y:S01]  /*42d0*/  FFMA.FTZ R149, R177, R145, R146 ;  /* 0x00000091b1957223 */ /* 0x000fe20000010092 */
[----:B------:R-:W-:Y:S01]  /*42e0*/  FFMA.FTZ R147, R153, R150, R81 ;  /* 0x0000009699937223 */ /* 0x000fe20000010051 */
[----:B------:R-:W-:Y:S01]  /*42f0*/  MOV R208, RZ ;  /* 0x000000ff00d07202 */ /* 0x000fe20000000f00 */
[----:B------:R-:W-:Y:S01]  /*4300*/  FMUL.FTZ R141, R144, R141 ;  /* 0x0000008d908d7220 */ /* 0x000fe20000410000 */
[----:B------:R-:W-:Y:S01]  /*4310*/  FADD.FTZ R149, R178, -R149 ;  /* 0x80000095b2957221 */ /* 0x000fe20000010000 */
[----:B-----5:R-:W-:-:S02]  /*4320*/  @P2 HADD2.F32 R142, -RZ, R136.H0_H0 ;  /* 0x20000088ff8e2230 */ /* 0x020fc40000004100 */
[----:B------:R-:W-:Y:S01]  /*4330*/  FMUL.FTZ R147, R144, R147 ;  /* 0x0000009390937220 */ /* 0x000fe20000410000 */
[----:B------:R-:W-:Y:S02]  /*4340*/  @P2 HADD2.F32 R148, -RZ, R76.H0_H0 ;  /* 0x2000004cff942230 */ /* 0x000fe40000004100 */
[----:B------:R-:W-:Y:S01]  /*4350*/  FMUL.FTZ R141, R141, UR16 ;  /* 0x000000108d8d7c20 */ /* 0x000fe20008410000 */
[----:B------:R-:W-:Y:S02]  /*4360*/  @P6 HADD2.F32 R136, -RZ, R136.H1_H1 ;  /* 0x30000088ff886230 */ /* 0x000fe40000004100 */
[----:B------:R-:W-:Y:S01]  /*4370*/  FMUL.FTZ R147, R147, UR16 ;  /* 0x0000001093937c20 */ /* 0x000fe20008410000 */
[----:B------:R-:W-:Y:S01]  /*4380*/  FFMA.FTZ R149, R153, R149, R82 ;  /* 0x0000009599957223 */ /* 0x000fe20000010052 */
[-C--:B------:R-:W-:Y:S01]  /*4390*/  @P2 FMUL.FTZ R143, R142, R141.reuse ;  /* 0x0000008d8e8f2220 */ /* 0x080fe20000410000 */
[----:B------:R-:W-:Y:S01]  /*43a0*/  @P2 FMUL.FTZ R140, R148, R141 ;  /* 0x0000008d948c2220 */ /* 0x000fe20000410000 */
[----:B------:R-:W-:Y:S01]  /*43b0*/  LOP3.LUT P2, RZ, R130, 0xff0000, RZ, 0xc0, !PT ;  /* 0x00ff000082ff7812 */ /* 0x000fe2000784c0ff */
[----:B------:R-:W-:-:S02]  /*43c0*/  HFMA2 R142, -RZ, RZ, 0, 0 ;  /* 0x00000000ff8e7431 */ /* 0x000fc400000001ff */
[----:B------:R-:W-:Y:S01]  /*43d0*/  @P6 HADD2.F32 R148, -RZ, R76.H1_H1 ;  /* 0x3000004cff946230 */ /* 0x000fe20000004100 */
[----:B------:R-:W-:Y:S01]  /*43e0*/  MOV R141, RZ ;  /* 0x000000ff008d7202 */ /* 0x000fe20000000f00 */
[----:B------:R-:W-:Y:S01]  /*43f0*/  FADD.FTZ R116, R116, R143 ;  /* 0x0000008f74747221 */ /* 0x000fe20000010000 */
[-C--:B------:R-:W-:Y:S02]  /*4400*/  @P6 FMUL.FTZ R142, R136, R147.reuse ;  /* 0x00000093888e6220 */ /* 0x080fe40000410000 */
[----:B------:R-:W-:Y:S01]  /*4410*/  @P6 FMUL.FTZ R141, R148, R147 ;  /* 0x00000093948d6220 */ /* 0x000fe20000410000 */
[----:B------:R-:W-:Y:S01]  /*4420*/  FFMA.FTZ R148, R180, R145, R146 ;  /* 0x00000091b4947223 */ /* 0x000fe20000010092 */
[----:B------:R-:W-:Y:S01]  /*4430*/  LOP3.LUT P6, RZ, R130, 0xff000000, RZ, 0xc0, !PT ;  /* 0xff00000082ff7812 */ /* 0x000fe200078cc0ff */
[----:B------:R-:W-:Y:S01]  /*4440*/  FMUL.FTZ R136, R144, R149 ;  /* 0x0000009590887220 */ /* 0x000fe20000410000 */
[----:B------:R-:W-:Y:S02]  /*4450*/  HFMA2 R147, -RZ, RZ, 0, 0 ;  /* 0x00000000ff937431 */ /* 0x000fe400000001ff */
[----:B------:R-:W-:Y:S01]  /*4460*/  FADD.FTZ R150, R179, -R148 ;  /* 0x80000094b3967221 */ /* 0x000fe20000010000 */
[----:B------:R-:W-:-:S02]  /*4470*/  @P2 HADD2.F32 R148, -RZ, R137.H0_H0 ;  /* 0x20000089ff942230 */ /* 0x000fc40000004100 */
[----:B------:R-:W-:Y:S01]  /*4480*/  FMUL.FTZ R149, R136, UR16 ;  /* 0x0000001088957c20 */ /* 0x000fe20008410000 */
[----:B------:R-:W-:Y:S02]  /*4490*/  @P2 HADD2.F32 R206, -RZ, R77.H0_H0 ;  /* 0x2000004dffce2230 */ /* 0x000fe40000004100 */
[----:B------:R-:W-:Y:S01]  /*44a0*/  FFMA.FTZ R151, R153, R150, R83 ;  /* 0x0000009699977223 */ /* 0x000fe20000010053 */
[----:B------:R-:W-:Y:S01]  /*44b0*/  MOV R150, RZ ;  /* 0x000000ff00967202 */ /* 0x000fe20000000f00 */
[----:B------:R-:W-:Y:S01]  /*44c0*/  @P2 FMUL.FTZ R147, R148, R149 ;  /* 0x0000009594932220 */ /* 0x000fe20000410000 */
[----:B------:R-:W-:Y:S01]  /*44d0*/  FADD.FTZ R117, R117, R142 ;  /* 0x0000008e75757221 */ /* 0x000fe20000010000 */
[----:B------:R-:W-:Y:S01]  /*44e0*/  FMUL.FTZ R148, R144, R151 ;  /* 0x0000009790947220 */ /* 0x000fe20000410000 */
[----:B------:R-:W-:Y:S01]  /*44f0*/  @P6 HADD2.F32 R151, -RZ, R137.H1_H1 ;  /* 0x30000089ff976230 */ /* 0x000fe20000004100 */
[----:B------:R-:W-:Y:S01]  /*4500*/  CS2R R136, SRZ ;  /* 0x0000000000887805 */ /* 0x000fe2000001ff00 */
[----:B------:R-:W-:-:S02]  /*4510*/  @P6 HADD2.F32 R205, -RZ, R77.H1_H1 ;  /* 0x3000004dffcd6230 */ /* 0x000fc40000004100 */
[----:B------:R-:W-:Y:S01]  /*4520*/  FMUL.FTZ R148, R148, UR16 ;  /* 0x0000001094947c20 */ /* 0x000fe20008410000 */
[----:B------:R-:W-:Y:S01]  /*4530*/  @P2 FMUL.FTZ R136, R206, R149 ;  /* 0x00000095ce882220 */ /* 0x000fe20000410000 */
[-CC-:B------:R-:W-:Y:S01]  /*4540*/  FFMA.FTZ R149, R181, R145.reuse, R146.reuse ;  /* 0x00000091b5957223 */ /* 0x180fe20000010092 */
[----:B------:R-:W-:Y:S01]  /*4550*/  LOP3.LUT P2, RZ, R131, 0xff, RZ, 0xc0, !PT ;  /* 0x000000ff83ff7812 */ /* 0x000fe2000784c0ff */
[-C--:B------:R-:W-:Y:S01]  /*4560*/  @P6 FMUL.FTZ R150, R151, R148.reuse ;  /* 0x0000009497966220 */ /* 0x080fe20000410000 */
[----:B------:R-:W-:Y:S01]  /*4570*/  @P6 FMUL.FTZ R137, R205, R148 ;  /* 0x00000094cd896220 */ /* 0x000fe20000410000 */
[----:B------:R-:W-:Y:S01]  /*4580*/  FFMA.FTZ R206, R184, R145, R146 ;  /* 0x00000091b8ce7223 */ /* 0x000fe20000010092 */
[----:B------:R-:W-:Y:S01]  /*4590*/  FADD.FTZ R148, R182, -R149 ;  /* 0x80000095b6947221 */ /* 0x000fe20000010000 */
[----:B------:R-:W-:Y:S01]  /*45a0*/  LOP3.LUT P6, RZ, R131, 0xff00, RZ, 0xc0, !PT ;  /* 0x0000ff0083ff7812 */ /* 0x000fe200078cc0ff */
[----:B------:R-:W-:Y:S02]  /*45b0*/  HFMA2 R149, -RZ, RZ, 0, 0 ;  /* 0x00000000ff957431 */ /* 0x000fe400000001ff */
[----:B------:R-:W-:Y:S01]  /*45c0*/  FADD.FTZ R210, R183, -R206 ;  /* 0x800000ceb7d27221 */ /* 0x000fe20000010000 */
[C---:B------:R-:W-:Y:S01]  /*45d0*/  FFMA.FTZ R205, R153.reuse, R148, R84 ;  /* 0x0000009499cd7223 */ /* 0x040fe20000010054 */
[----:B------:R-:W-:Y:S01]  /*45e0*/  HFMA2 R206, -RZ, RZ, 0, 0 ;  /* 0x00000000ffce7431 */ /* 0x000fe200000001ff */
[----:B------:R-:W-:Y:S01]  /*45f0*/  MOV R151, RZ ;  /* 0x000000ff00977202 */ /* 0x000fe20000000f00 */
[----:B------:R-:W-:Y:S01]  /*4600*/  FFMA.FTZ R211, R153, R210, R85 ;  /* 0x000000d299d37223 */ /* 0x000fe20000010055 */
[----:B------:R-:W-:Y:S01]  /*4610*/  FMUL.FTZ R148, R144, R205 ;  /* 0x000000cd90947220 */ /* 0x000fe20000410000 */
[----:B------:R-:W-:-:S02]  /*4620*/  @P2 HADD2.F32 R207, -RZ, R138.H0_H0 ;  /* 0x2000008affcf2230 */ /* 0x000fc40000004100 */
[----:B------:R-:W-:Y:S01]  /*4630*/  FADD.FTZ R118, R118, R147 ;  /* 0x0000009376767221 */ /* 0x000fe20000010000 */
[----:B------:R-:W-:Y:S02]  /*4640*/  @P2 HADD2.F32 R209, -RZ, R78.H0_H0 ;  /* 0x2000004effd12230 */ /* 0x000fe40000004100 */
[----:B------:R-:W-:Y:S01]  /*4650*/  FMUL.FTZ R205, R144, R211 ;  /* 0x000000d390cd7220 */ /* 0x000fe20000410000 */
[----:B------:R-:W-:Y:S01]  /*4660*/  FMUL.FTZ R148, R148, UR16 ;  /* 0x0000001094947c20 */ /* 0x000fe20008410000 */
[----:B------:R-:W-:Y:S01]  /*4670*/  @P6 HADD2.F32 R138, -RZ, R138.H1_H1 ;  /* 0x3000008aff8a6230 */ /* 0x000fe20000004100 */
[----:B------:R-:W-:Y:S01]  /*4680*/  F2FP.F16.F32.PACK_AB R137, R137, R136 ;  /* 0x000000888989723e */ /* 0x000fe200000000ff */
[----:B------:R-:W-:Y:S02]  /*4690*/  @P6 HADD2.F32 R210, -RZ, R78.H1_H1 ;  /* 0x3000004effd26230 */ /* 0x000fe40000004100 */
[----:B------:R-:W-:Y:S01]  /*46a0*/  FMUL.FTZ R205, R205, UR16 ;  /* 0x00000010cdcd7c20 */ /* 0x000fe20008410000 */
[-C--:B------:R-:W-:Y:S01]  /*46b0*/  @P2 FMUL.FTZ R149, R207, R148.reuse ;  /* 0x00000094cf952220 */ /* 0x080fe20000410000 */
[----:B------:R-:W-:Y:S01]  /*46c0*/  @P2 FMUL.FTZ R151, R209, R148 ;  /* 0x00000094d1972220 */ /* 0x000fe20000410000 */
[----:B------:R-:W-:Y:S01]  /*46d0*/  ISETP.GE.U32.AND P2, PT, R130, RZ, PT ;  /* 0x000000ff8200720c */ /* 0x000fe20003f46070 */
[-C--:B------:R-:W-:Y:S01]  /*46e0*/  @P6 FMUL.FTZ R206, R138, R205.reuse ;  /* 0x000000cd8ace6220 */ /* 0x080fe20000410000 */
[----:B------:R-:W-:Y:S01]  /*46f0*/  @P6 FMUL.FTZ R208, R210, R205 ;  /* 0x000000cdd2d06220 */ /* 0x000fe20000410000 */
[-CC-:B------:R-:W-:Y:S01]  /*4700*/  FFMA.FTZ R138, R187, R145.reuse, R146.reuse ;  /* 0x00000091bb8a7223 */ /* 0x180fe20000010092 */
[C---:B------:R-:W-:Y:S01]  /*4710*/  LOP3.LUT P6, RZ, R131.reuse, 0xff0000, RZ, 0xc0, !PT ;  /* 0x00ff000083ff7812 */ /* 0x040fe200078cc0ff */
[----:B------:R-:W-:Y:S01]  /*4720*/  FFMA.FTZ R205, R188, R145, R146 ;  /* 0x00000091bccd7223 */ /* 0x000fe20000010092 */
[----:B------:R-:W-:Y:S01]  /*4730*/  ISETP.GE.U32.AND.EX P2, PT, R131, 0x1000000, PT, P2 ;  /* 0x010000008300780c */ /* 0x000fe20003f46120 */
[----:B------:R-:W-:Y:S01]  /*4740*/  FADD.FTZ R138, R185, -R138 ;  /* 0x8000008ab98a7221 */ /* 0x000fe20000010000 */
[----:B------:R-:W-:Y:S01]  /*4750*/  MOV R148, RZ ;  /* 0x000000ff00947202 */ /* 0x000fe20000000f00 */
[----:B------:R-:W-:Y:S01]  /*4760*/  FADD.FTZ R210, R186, -R205 ;  /* 0x800000cdbad27221 */ /* 0x000fe20000010000 */
[----:B------:R-:W-:Y:S01]  /*4770*/  MOV R207, RZ ;  /* 0x000000ff00cf7202 */ /* 0x000fe20000000f00 */
[----:B------:R-:W-:Y:S01]  /*4780*/  FFMA.FTZ R205, R153, R138, R86 ;  /* 0x0000008a99cd7223 */ /* 0x000fe20000010056 */
[----:B------:R-:W-:Y:S01]  /*4790*/  FADD.FTZ R119, R119, R150 ;  /* 0x0000009677777221 */ /* 0x000fe20000010000 */
[----:B------:R-:W-:Y:S01]  /*47a0*/  FFMA.FTZ R211, R153, R210, R87 ;  /* 0x000000d299d37223 */ /* 0x000fe20000010057 */
[----:B------:R-:W-:-:S02]  /*47b0*/  HFMA2 R210, -RZ, RZ, 0, 0 ;  /* 0x00000000ffd27431 */ /* 0x000fc400000001ff */
[----:B------:R-:W-:Y:S01]  /*47c0*/  FMUL.FTZ R138, R144, R205 ;  /* 0x000000cd908a7220 */ /* 0x000fe20000410000 */
[----:B------:R-:W-:Y:S01]  /*47d0*/  FADD.FTZ R147, R112, R149 ;  /* 0x0000009570937221 */ /* 0x000fe20000010000 */
[----:B------:R-:W-:Y:S01]  /*47e0*/  FMUL.FTZ R205, R144, R211 ;  /* 0x000000d390cd7220 */ /* 0x000fe20000410000 */
[--C-:B------:R-:W-:Y:S02]  /*47f0*/  @P6 HADD2.F32 R209, -RZ, R139.reuse.H0_H0 ;  /* 0x2000008bffd16230 */ /* 0x100fe40000004100 */
[----:B------:R-:W-:Y:S01]  /*4800*/  FMUL.FTZ R138, R138, UR16 ;  /* 0x000000108a8a7c20 */ /* 0x000fe20008410000 */
[----:B------:R-:W-:Y:S02]  /*4810*/  @P2 HADD2.F32 R212, -RZ, R139.H1_H1 ;  /* 0x3000008bffd42230 */ /* 0x000fe40000004100 */
[----:B------:R-:W-:Y:S02]  /*4820*/  HFMA2 R139, -RZ, RZ, 0, 0 ;  /* 0x00000000ff8b7431 */ /* 0x000fe400000001ff */
[----:B------:R-:W-:-:S02]  /*4830*/  @P6 HADD2.F32 R211, -RZ, R79.H0_H0 ;  /* 0x2000004fffd36230 */ /* 0x000fc40000004100 */
[----:B------:R-:W-:Y:S01]  /*4840*/  FMUL.FTZ R205, R205, UR16 ;  /* 0x00000010cdcd7c20 */ /* 0x000fe20008410000 */
[----:B------:R-:W-:Y:S02]  /*4850*/  @P2 HADD2.F32 R214, -RZ, R79.H1_H1 ;  /* 0x3000004fffd62230 */ /* 0x000fe40000004100 */
[----:B------:R-:W-:Y:S01]  /*4860*/  FADD.FTZ R206, R113, R206 ;  /* 0x000000ce71ce7221 */ /* 0x000fe20000010000 */
[----:B------:R-:W-:Y:S01]  /*4870*/  F2FP.F16.F32.PACK_AB R136, R141, R140 ;  /* 0x0000008c8d88723e */ /* 0x000fe200000000ff */
[-C--:B------:R-:W-:Y:S01]  /*4880*/  @P6 FMUL.FTZ R139, R209, R138.reuse ;  /* 0x0000008ad18b6220 */ /* 0x080fe20000410000 */
[----:B------:R-:W-:Y:S01]  /*4890*/  @P6 FMUL.FTZ R148, R211, R138 ;  /* 0x0000008ad3946220 */ /* 0x000fe20000410000 */
[-C--:B------:R-:W-:Y:S01]  /*48a0*/  @P2 FMUL.FTZ R207, R214, R205.reuse ;  /* 0x000000cdd6cf2220 */ /* 0x080fe20000410000 */
[----:B------:R-:W-:Y:S01]  /*48b0*/  @P2 FMUL.FTZ R210, R212, R205 ;  /* 0x000000cdd4d22220 */ /* 0x000fe20000410000 */
[----:B------:R-:W-:Y:S01]  /*48c0*/  FADD.FTZ R114, R114, R139 ;  /* 0x0000008b72727221 */ /* 0x000fe20000010000 */
[----:B------:R-:W-:-:S02]  /*48d0*/  F2FP.F16.F32.PACK_AB R138, R208, R151 ;  /* 0x00000097d08a723e */ /* 0x000fc400000000ff */
[----:B------:R-:W-:Y:S01]  /*48e0*/  FADD.FTZ R115, R115, R210 ;  /* 0x000000d273737221 */ /* 0x000fe20000010000 */
[----:B------:R-:W-:Y:S01]  /*48f0*/  F2FP.F16.F32.PACK_AB R139, R207, R148 ;  /* 0x00000094cf8b723e */ /* 0x000fe200000000ff */
[----:B------:R-:W-:Y:S06]  /*4900*/  BRA `(.L_x_6991) ;  /* 0x0000000c00687947 */ /* 0x000fec0003800000 */
.L_x_6989:
[----:B------:R-:W0:Y:S02]  /*4910*/  LDC.64 R140, c[0x0][0x478] ;  /* 0x00011e00ff8c7b82 */ /* 0x000e240000000a00 */
[----:B0-----:R-:W-:-:S04]  /*4920*/  ISETP.NE.U32.AND P1, PT, R140, RZ, PT ;  /* 0x000000ff8c00720c */ /* 0x001fc80003f25070 */
[----:B------:R-:W-:-:S13]  /*4930*/  ISETP.NE.AND.EX P1, PT, R141, RZ, PT, P1 ;  /* 0x000000ff8d00720c */ /* 0x000fda0003f25310 */
[----:B------:R-:W-:Y:S05]  /*4940*/  @!P1 BRA `(.L_x_6992) ;  /* 0x0000000400a89947 */ /* 0x000fea0003800000 */
[-CC-:B------:R-:W-:Y:S01]  /*4950*/  FFMA.FTZ R97, R173, R145.reuse, R146.reuse ;  /* 0x00000091ad617223 */ /* 0x180fe20000010092 */
[----:B------:R-:W-:Y:S01]  /*4960*/  LOP3.LUT P2, RZ, R130, 0xff, RZ, 0xc0, !PT ;  /* 0x000000ff82ff7812 */ /* 0x000fe2000784c0ff */
[-C--:B------:R-:W-:Y:S01]  /*4970*/  FFMA.FTZ R102, R176, R145.reuse, R146 ;  /* 0x00000091b0667223 */ /* 0x080fe20000010092 */
[----:B------:R-:W-:Y:S01]  /*4980*/  LOP3.LUT P6, RZ, R130, 0xff00, RZ, 0xc0, !PT ;  /* 0x0000ff0082ff7812 */ /* 0x000fe200078cc0ff */
[----:B------:R-:W-:Y:S01]  /*4990*/  FADD.FTZ R96, R174, -R97 ;  /* 0x80000061ae607221 */ /* 0x000fe20000010000 */
[----:B------:R-:W-:Y:S01]  /*49a0*/  CS2R R142, SRZ ;  /* 0x00000000008e7805 */ /* 0x000fe2000001ff00 */
[----:B------:R-:W-:Y:S01]  /*49b0*/  FADD.FTZ R102, R175, -R102 ;  /* 0x80000066af667221 */ /* 0x000fe20000010000 */
[----:B------:R-:W-:Y:S01]  /*49c0*/  CS2R R140, SRZ ;  /* 0x00000000008c7805 */ /* 0x000fe2000001ff00 */
[----:B------:R-:W-:Y:S01]  /*49d0*/  FMUL.FTZ R96, R153, R96 ;  /* 0x0000006099607220 */ /* 0x000fe20000410000 */
[----:B------:R-:W-:Y:S01]  /*49e0*/  FFMA.FTZ R99, R177, R145, R146 ;  /* 0x00000091b1637223 */ /* 0x000fe20000010092 */
[----:B------:R-:W-:Y:S01]  /*49f0*/  HFMA2 R147, -RZ, RZ, 0, 0 ;  /* 0x00000000ff937431 */ /* 0x000fe200000001ff */
[----:B------:R-:W-:Y:S01]  /*4a00*/  MOV R148, RZ ;  /* 0x000000ff00947202 */ /* 0x000fe20000000f00 */
[----:B------:R-:W-:Y:S01]  /*4a10*/  FMUL.FTZ R97, R96, R144 ;  /* 0x0000009060617220 */ /* 0x000fe20000410000 */
[----:B------:R-:W-:Y:S01]  /*4a20*/  CS2R R150, SRZ ;  /* 0x0000000000967805 */ /* 0x000fe2000001ff00 */
[----:B-----5:R-:W-:Y:S01]  /*4a30*/  @P2 HADD2.F32 R98, -RZ, R136.H0_H0 ;  /* 0x20000088ff622230 */ /* 0x020fe20000004100 */
[----:B------:R-:W-:Y:S01]  /*4a40*/  MOV R206, RZ ;  /* 0x000000ff00ce7202 */ /* 0x000fe20000000f00 */
[----:B------:R-:W-:-:S02]  /*4a50*/  @P2 HADD2.F32 R100, -RZ, R76.H0_H0 ;  /* 0x2000004cff642230 */ /* 0x000fc40000004100 */
[----:B------:R-:W-:Y:S01]  /*4a60*/  FMUL.FTZ R97, R97, UR16 ;  /* 0x0000001061617c20 */ /* 0x000fe20008410000 */
[----:B------:R-:W-:Y:S01]  /*4a70*/  @P6 HADD2.F32 R136, -RZ, R136.H1_H1 ;  /* 0x30000088ff886230 */ /* 0x000fe20000004100 */
[----:B------:R-:W-:Y:S02]  /*4a80*/  MOV R210, RZ ;  /* 0x000000ff00d27202 */ /* 0x000fe40000000f00 */
[-C--:B------:R-:W-:Y:S01]  /*4a90*/  @P2 FMUL.FTZ R143, R98, R97.reuse ;  /* 0x00000061628f2220 */ /* 0x080fe20000410000 */
[----:B------:R-:W-:Y:S01]  /*4aa0*/  @P2 FMUL.FTZ R140, R100, R97 ;  /* 0x00000061648c2220 */ /* 0x000fe20000410000 */
[----:B------:R-:W-:Y:S01]  /*4ab0*/  FMUL.FTZ R97, R153, R102 ;  /* 0x0000006699617220 */ /* 0x000fe20000410000 */
[----:B------:R-:W-:Y:S01]  /*4ac0*/  LOP3.LUT P2, RZ, R130, 0xff0000, RZ, 0xc0, !PT ;  /* 0x00ff000082ff7812 */ /* 0x000fe2000784c0ff */
[----:B------:R-:W-:Y:S01]  /*4ad0*/  FADD.FTZ R102, R178, -R99 ;  /* 0x80000063b2667221 */ /* 0x000fe20000010000 */
[----:B------:R-:W-:Y:S02]  /*4ae0*/  @P6 HADD2.F32 R100, -RZ, R76.H1_H1 ;  /* 0x3000004cff646230 */ /* 0x000fe40000004100 */
[----:B------:R-:W-:Y:S01]  /*4af0*/  FMUL.FTZ R98, R97, R144 ;  /* 0x0000009061627220 */ /* 0x000fe20000410000 */
[----:B------:R-:W-:-:S03]  /*4b00*/  FADD.FTZ R116, R116, R143 ;  /* 0x0000008f74747221 */ /* 0x000fc60000010000 */
[----:B------:R-:W-:Y:S01]  /*4b10*/  FMUL.FTZ R99, R98, UR16 ;  /* 0x0000001062637c20 */ /* 0x000fe20008410000 */
[----:B------:R-:W-:-:S03]  /*4b20*/  FMUL.FTZ R98, R153, R102 ;  /* 0x0000006699627220 */ /* 0x000fc60000410000 */
[-C--:B------:R-:W-:Y:S01]  /*4b30*/  @P6 FMUL.FTZ R142, R136, R99.reuse ;  /* 0x00000063888e6220 */ /* 0x080fe20000410000 */
[----:B------:R-:W-:Y:S01]  /*4b40*/  @P6 FMUL.FTZ R141, R100, R99 ;  /* 0x00000063648d6220 */ /* 0x000fe20000410000 */
[----:B------:R-:W-:Y:S01]  /*4b50*/  FFMA.FTZ R100, R180, R145, R146 ;  /* 0x00000091b4647223 */ /* 0x000fe20000010092 */
[----:B------:R-:W-:Y:S01]  /*4b60*/  LOP3.LUT P6, RZ, R130, 0xff000000, RZ, 0xc0, !PT ;  /* 0xff00000082ff7812 */ /* 0x000fe200078cc0ff */
[----:B------:R-:W-:Y:S01]  /*4b70*/  FMUL.FTZ R99, R98, R144 ;  /* 0x0000009062637220 */ /* 0x000fe20000410000 */
[----:B------:R-:W-:Y:S01]  /*4b80*/  FADD.FTZ R117, R117, R142 ;  /* 0x0000008e75757221 */ /* 0x000fe20000010000 */
[----:B------:R-:W-:Y:S01]  /*4b90*/  FADD.FTZ R102, R179, -R100 ;  /* 0x80000064b3667221 */ /* 0x000fe20000010000 */
[----:B------:R-:W-:Y:S02]  /*4ba0*/  @P2 HADD2.F32 R100, -RZ, R137.H0_H0 ;  /* 0x20000089ff642230 */ /* 0x000fe40000004100 */
[----:B------:R-:W-:Y:S01]  /*4bb0*/  FMUL.FTZ R101, R99, UR16 ;  /* 0x0000001063657c20 */ /* 0x000fe20008410000 */
[----:B------:R-:W-:Y:S01]  /*4bc0*/  FMUL.FTZ R99, R153, R102 ;  /* 0x0000006699637220 */ /* 0x000fe20000410000 */
[----:B------:R-:W-:-:S02]  /*4bd0*/  @P2 HADD2.F32 R102, -RZ, R77.H0_H0 ;  /* 0x2000004dff662230 */ /* 0x000fc40000004100 */
[-C--:B------:R-:W-:Y:S01]  /*4be0*/  @P2 FMUL.FTZ R147, R100, R101.reuse ;  /* 0x0000006564932220 */ /* 0x080fe20000410000 */
[----:B------:R-:W-:Y:S02]  /*4bf0*/  FMUL.FTZ R100, R99, R144 ;  /* 0x0000009063647220 */ /* 0x000fe40000410000 */
[----:B------:R-:W-:Y:S01]  /*4c00*/  @P6 HADD2.F32 R103, -RZ, R137.H1_H1 ;  /* 0x30000089ff676230 */ /* 0x000fe20000004100 */
[----:B------:R-:W-:Y:S01]  /*4c10*/  CS2R R136, SRZ ;  /* 0x0000000000887805 */ /* 0x000fe2000001ff00 */
[----:B------:R-:W-:Y:S02]  /*4c20*/  @P6 HADD2.F32 R149, -RZ, R77.H1_H1 ;  /* 0x3000004dff956230 */ /* 0x000fe40000004100 */
        /* <DEDUP_REMOVED lines=9> */
[----:B------:R-:W-:-:S02]  /*4cc0*/  HFMA2 R149, -RZ, RZ, 0, 0 ;  /* 0x00000000ff957431 */ /* 0x000fc400000001ff */
[----:B------:R-:W-:Y:S01]  /*4cd0*/  FADD.FTZ R102, R183, -R102 ;  /* 0x80000066b7667221 */ /* 0x000fe20000010000 */
[----:B------:R-:W-:Y:S01]  /*4ce0*/  FMUL.FTZ R100, R153, R100 ;  /* 0x0000006499647220 */ /* 0x000fe20000410000 */
[----:B------:R-:W-:Y:S01]  /*4cf0*/  FADD.FTZ R118, R118, R147 ;  /* 0x0000009376767221 */ /* 0x000fe20000010000 */
[----:B------:R-:W-:Y:S01]  /*4d00*/  F2FP.F16.F32.PACK_AB R137, R137, R136 ;  /* 0x000000888989723e */ /* 0x000fe200000000ff */
[----:B------:R-:W-:Y:S01]  /*4d10*/  FMUL.FTZ R101, R153, R102 ;  /* 0x0000006699657220 */ /* 0x000fe20000410000 */
[-C--:B------:R-:W-:Y:S01]  /*4d20*/  FMUL.FTZ R102, R100, R144.reuse ;  /* 0x0000009064667220 */ /* 0x080fe20000410000 */
[----:B------:R-:W-:Y:S02]  /*4d30*/  @P2 HADD2.F32 R205, -RZ, R138.H0_H0 ;  /* 0x2000008affcd2230 */ /* 0x000fe40000004100 */
[----:B------:R-:W-:Y:S01]  /*4d40*/  FADD.FTZ R119, R119, R148 ;  /* 0x0000009477777221 */ /* 0x000fe20000010000 */
[----:B------:R-:W-:Y:S02]  /*4d50*/  @P2 HADD2.F32 R207, -RZ, R78.H0_H0 ;  /* 0x2000004effcf2230 */ /* 0x000fe40000004100 */
[----:B------:R-:W-:Y:S01]  /*4d60*/  FMUL.FTZ R103, R101, R144 ;  /* 0x0000009065677220 */ /* 0x000fe20000410000 */
[----:B------:R-:W-:Y:S01]  /*4d70*/  FMUL.FTZ R102, R102, UR16 ;  /* 0x0000001066667c20 */ /* 0x000fe20008410000 */
[----:B------:R-:W-:Y:S01]  /*4d80*/  @P6 HADD2.F32 R138, -RZ, R138.H1_H1 ;  /* 0x3000008aff8a6230 */ /* 0x000fe20000004100 */
[----:B------:R-:W-:Y:S01]  /*4d90*/  F2FP.F16.F32.PACK_AB R136, R141, R140 ;  /* 0x0000008c8d88723e */ /* 0x000fe200000000ff */
[----:B------:R-:W-:-:S02]  /*4da0*/  @P6 HADD2.F32 R208, -RZ, R78.H1_H1 ;  /* 0x3000004effd06230 */ /* 0x000fc40000004100 */
[----:B------:R-:W-:Y:S01]  /*4db0*/  FMUL.FTZ R103, R103, UR16 ;  /* 0x0000001067677c20 */ /* 0x000fe20008410000 */
[-C--:B------:R-:W-:Y:S01]  /*4dc0*/  @P2 FMUL.FTZ R149, R205, R102.reuse ;  /* 0x00000066cd952220 */ /* 0x080fe20000410000 */
[----:B------:R-:W-:Y:S01]  /*4dd0*/  @P2 FMUL.FTZ R150, R207, R102 ;  /* 0x00000066cf962220 */ /* 0x000fe20000410000 */
[----:B------:R-:W-:Y:S01]  /*4de0*/  ISETP.GE.U32.AND P2, PT, R130, RZ, PT ;  /* 0x000000ff8200720c */ /* 0x000fe20003f46070 */
[-C--:B------:R-:W-:Y:S01]  /*4df0*/  @P6 FMUL.FTZ R206, R138, R103.reuse ;  /* 0x000000678ace6220 */ /* 0x080fe20000410000 */
[----:B------:R-:W-:Y:S01]  /*4e00*/  @P6 FMUL.FTZ R151, R208, R103 ;  /* 0x00000067d0976220 */ /* 0x000fe20000410000 */
[----:B------:R-:W-:Y:S01]  /*4e10*/  LOP3.LUT P6, RZ, R131, 0xff0000, RZ, 0xc0, !PT ;  /* 0x00ff000083ff7812 */ /* 0x000fe200078cc0ff */
[-CC-:B------:R-:W-:Y:S01]  /*4e20*/  FFMA.FTZ R102, R187, R145.reuse, R146.reuse ;  /* 0x00000091bb667223 */ /* 0x180fe20000010092 */
[----:B------:R-:W-:Y:S01]  /*4e30*/  ISETP.GE.U32.AND.EX P2, PT, R131, 0x1000000, PT, P2 ;  /* 0x010000008300780c */ /* 0x000fe20003f46120 */
[----:B------:R-:W-:Y:S01]  /*4e40*/  FFMA.FTZ R103, R188, R145, R146 ;  /* 0x00000091bc677223 */ /* 0x000fe20000010092 */
[----:B------:R-:W-:-:S02]  /*4e50*/  HFMA2 R208, -RZ, RZ, 0, 0 ;  /* 0x00000000ffd07431 */ /* 0x000fc400000001ff */
[----:B------:R-:W-:Y:S01]  /*4e60*/  FADD.FTZ R102, R185, -R102 ;  /* 0x80000066b9667221 */ /* 0x000fe20000010000 */
[----:B------:R-:W-:Y:S01]  /*4e70*/  MOV R205, RZ ;  /* 0x000000ff00cd7202 */ /* 0x000fe20000000f00 */
[----:B------:R-:W-:Y:S01]  /*4e80*/  FADD.FTZ R138, R186, -R103 ;  /* 0x80000067ba8a7221 */ /* 0x000fe20000010000 */
[----:B------:R-:W-:Y:S01]  /*4e90*/  FADD.FTZ R147, R112, R149 ;  /* 0x0000009570937221 */ /* 0x000fe20000010000 */
[----:B------:R-:W-:Y:S01]  /*4ea0*/  FMUL.FTZ R102, R153, R102 ;  /* 0x0000006699667220 */ /* 0x000fe20000410000 */
[----:B------:R-:W-:Y:S01]  /*4eb0*/  FADD.FTZ R206, R113, R206 ;  /* 0x000000ce71ce7221 */ /* 0x000fe20000010000 */
[----:B------:R-:W-:Y:S02]  /*4ec0*/  FMUL.FTZ R103, R153, R138 ;  /* 0x0000008a99677220 */ /* 0x000fe40000410000 */
[-C--:B------:R-:W-:Y:S01]  /*4ed0*/  FMUL.FTZ R138, R102, R144.reuse ;  /* 0x00000090668a7220 */ /* 0x080fe20000410000 */
[--C-:B------:R-:W-:Y:S02]  /*4ee0*/  @P6 HADD2.F32 R209, -RZ, R139.reuse.H0_H0 ;  /* 0x2000008bffd16230 */ /* 0x100fe40000004100 */
[----:B------:R-:W-:Y:S01]  /*4ef0*/  FMUL.FTZ R207, R103, R144 ;  /* 0x0000009067cf7220 */ /* 0x000fe20000410000 */
[----:B------:R-:W-:-:S02]  /*4f00*/  @P2 HADD2.F32 R212, -RZ, R139.H1_H1 ;  /* 0x3000008bffd42230 */ /* 0x000fc40000004100 */
[----:B------:R-:W-:Y:S02]  /*4f10*/  HFMA2 R139, -RZ, RZ, 0, 0 ;  /* 0x00000000ff8b7431 */ /* 0x000fe400000001ff */
[--C-:B------:R-:W-:Y:S02]  /*4f20*/  @P6 HADD2.F32 R211, -RZ, R79.reuse.H0_H0 ;  /* 0x2000004fffd36230 */ /* 0x100fe40000004100 */
[----:B------:R-:W-:Y:S01]  /*4f30*/  FMUL.FTZ R138, R138, UR16 ;  /* 0x000000108a8a7c20 */ /* 0x000fe20008410000 */
[----:B------:R-:W-:Y:S02]  /*4f40*/  @P2 HADD2.F32 R214, -RZ, R79.H1_H1 ;  /* 0x3000004fffd62230 */ /* 0x000fe40000004100 */
[----:B------:R-:W-:Y:S01]  /*4f50*/  FMUL.FTZ R207, R207, UR16 ;  /* 0x00000010cfcf7c20 */ /* 0x000fe20008410000 */
[-C--:B------:R-:W-:Y:S01]  /*4f60*/  @P6 FMUL.FTZ R139, R209, R138.reuse ;  /* 0x0000008ad18b6220 */ /* 0x080fe20000410000 */
[----:B------:R-:W-:Y:S02]  /*4f70*/  @P6 FMUL.FTZ R205, R211, R138 ;  /* 0x0000008ad3cd6220 */ /* 0x000fe40000410000 */
[-C--:B------:R-:W-:Y:S01]  /*4f80*/  @P2 FMUL.FTZ R210, R214, R207.reuse ;  /* 0x000000cfd6d22220 */ /* 0x080fe20000410000 */
[----:B------:R-:W-:Y:S01]  /*4f90*/  @P2 FMUL.FTZ R208, R212, R207 ;  /* 0x000000cfd4d02220 */ /* 0x000fe20000410000 */
[----:B------:R-:W-:Y:S01]  /*4fa0*/  FADD.FTZ R114, R114, R139 ;  /* 0x0000008b72727221 */ /* 0x000fe20000010000 */
[----:B------:R-:W-:-:S02]  /*4fb0*/  F2FP.F16.F32.PACK_AB R138, R151, R150 ;  /* 0x00000096978a723e */ /* 0x000fc400000000ff */
[----:B------:R-:W-:Y:S01]  /*4fc0*/  FADD.FTZ R115, R115, R208 ;  /* 0x000000d073737221 */ /* 0x000fe20000010000 */
[----:B------:R-:W-:Y:S01]  /*4fd0*/  F2FP.F16.F32.PACK_AB R139, R210, R205 ;  /* 0x000000cdd28b723e */ /* 0x000fe200000000ff */
[----:B------:R-:W-:Y:S06]  /*4fe0*/  BRA `(.L_x_6991) ;  /* 0x0000000400b07947 */ /* 0x000fec0003800000 */
.L_x_6992:
        /* <DEDUP_REMOVED lines=8> */
[C---:B------:R-:W-:Y:S01]  /*5070*/  FMUL.FTZ R141, R153.reuse, R140 ;  /* 0x0000008c998d7220 */ /* 0x040fe20000410000 */
[----:B------:R-:W-:Y:S01]  /*5080*/  MOV R140, RZ ;  /* 0x000000ff008c7202 */ /* 0x000fe20000000f00 */
[----:B------:R-:W-:Y:S01]  /*5090*/  FMUL.FTZ R147, R153, R150 ;  /* 0x0000009699937220 */ /* 0x000fe20000410000 */
[----:B------:R-:W-:Y:S01]  /*50a0*/  FADD.FTZ R150, R178, -R149 ;  /* 0x80000095b2967221 */ /* 0x000fe20000010000 */
[----:B------:R-:W-:Y:S01]  /*50b0*/  FMUL.FTZ R141, R144, R141 ;  /* 0x0000008d908d7220 */ /* 0x000fe20000410000 */
[----:B------:R-:W-:Y:S01]  /*50c0*/  MOV R208, RZ ;  /* 0x000000ff00d07202 */ /* 0x000fe20000000f00 */
[----:B-----5:R-:W-:-:S02]  /*50d0*/  @P2 HADD2.F32 R142, -RZ, R136.H0_H0 ;  /* 0x20000088ff8e2230 */ /* 0x020fc40000004100 */
[----:B------:R-:W-:Y:S01]  /*50e0*/  FMUL.FTZ R147, R144, R147 ;  /* 0x0000009390937220 */ /* 0x000fe20000410000 */
[----:B------:R-:W-:Y:S02]  /*50f0*/  @P2 HADD2.F32 R148, -RZ, R76.H0_H0 ;  /* 0x2000004cff942230 */ /* 0x000fe40000004100 */
[----:B------:R-:W-:Y:S01]  /*5100*/  FMUL.FTZ R141, R141, UR16 ;  /* 0x000000108d8d7c20 */ /* 0x000fe20008410000 */
[----:B------:R-:W-:Y:S02]  /*5110*/  @P6 HADD2.F32 R136, -RZ, R136.H1_H1 ;  /* 0x30000088ff886230 */ /* 0x000fe40000004100 */
[----:B------:R-:W-:Y:S01]  /*5120*/  FMUL.FTZ R147, R147, UR16 ;  /* 0x0000001093937c20 */ /* 0x000fe20008410000 */
[----:B------:R-:W-:Y:S01]  /*5130*/  FMUL.FTZ R149, R153, R150 ;  /* 0x0000009699957220 */ /* 0x000fe20000410000 */
        /* <DEDUP_REMOVED lines=17> */
[----:B------:R-:W-:Y:S01]  /*5250*/  FMUL.FTZ R151, R153, R150 ;  /* 0x0000009699977220 */ /* 0x000fe20000410000 */
        /* <DEDUP_REMOVED lines=18> */
[C---:B------:R-:W-:Y:S01]  /*5380*/  FMUL.FTZ R205, R153.reuse, R148 ;  /* 0x0000009499cd7220 */ /* 0x040fe20000410000 */
[----:B------:R-:W-:Y:S01]  /*5390*/  HFMA2 R206, -RZ, RZ, 0, 0 ;  /* 0x00000000ffce7431 */ /* 0x000fe200000001ff */
[----:B------:R-:W-:Y:S01]  /*53a0*/  MOV R151, RZ ;  /* 0x000000ff00977202 */ /* 0x000fe20000000f00 */
[----:B------:R-:W-:Y:S01]  /*53b0*/  FMUL.FTZ R211, R153, R210 ;  /* 0x000000d299d37220 */ /* 0x000fe20000410000 */
        /* <DEDUP_REMOVED lines=23> */
[----:B------:R-:W-:Y:S01]  /*5530*/  FMUL.FTZ R205, R153, R138 ;  /* 0x0000008a99cd7220 */ /* 0x000fe20000410000 */
[----:B------:R-:W-:Y:S01]  /*5540*/  FADD.FTZ R119, R119, R150 ;  /* 0x0000009677777221 */ /* 0x000fe20000010000 */
[----:B------:R-:W-:Y:S01]  /*5550*/  FMUL.FTZ R211, R153, R210 ;  /* 0x000000d299d37220 */ /* 0x000fe20000410000 */
        /* <DEDUP_REMOVED lines=20> */
[----:B------:R-:W-:-:S07]  /*56a0*/  F2FP.F16.F32.PACK_AB R139, R207, R148 ;  /* 0x00000094cf8b723e */ /* 0x000fce00000000ff */
.L_x_6991:
        /* <DEDUP_REMOVED lines=10> */
.L_x_6988:
[----:B------:R-:W-:Y:S05]  /*5750*/  BSYNC.RECONVERGENT B0 ;  /* 0x0000000000007941 */ /* 0x000fea0003800200 */
.L_x_6987:
        /* <DEDUP_REMOVED lines=27> */
[----:B------:R-:W-:Y:S02]  /*5910*/  @P2 HADD2.F32 R99, -RZ, R68.H0_H0 ;  /* 0x20000044ff632230 */ /* 0x000fe40000004100 */
[----:B------:R-:W-:Y:S01]  /*5920*/  FMUL.FTZ R97, R97, UR16 ;  /* 0x0000001061617c20 */ /* 0x000fe20008410000 */
[----:B------:R-:W-:-:S03]  /*5930*/  @P6 HADD2.F32 R136, -RZ, R136.H1_H1 ;  /* 0x30000088ff886230 */ /* 0x000fc60000004100 */
        /* <DEDUP_REMOVED lines=13> */
[----:B------:R-:W-:Y:S01]  /*5a10*/  FMUL.FTZ R99, R98, R144 ;  /* 0x0000009062637220 */ /* 0x000fe20000410000 */
[----:B------:R-:W-:Y:S01]  /*5a20*/  @P6 FMUL.FTZ R142, R101, R136 ;  /* 0x00000088658e6220 */ /* 0x000fe20000410000 */
        /* <DEDUP_REMOVED lines=12> */
[----:B------:R-:W-:Y:S01]  /*5af0*/  @P2 FMUL.FTZ R136, R103, R100 ;  /* 0x0000006467882220 */ /* 0x000fe20000410000 */
[----:B------:R-:W-:Y:S02]  /*5b00*/  @P6 HADD2.F32 R137, -RZ, R137.H1_H1 ;  /* 0x30000089ff896230 */ /* 0x000fe40000004100 */
[-CC-:B------:R-:W-:Y:S01]  /*5b10*/  FFMA.FTZ R103, R197, R145.reuse, R146.reuse ;  /* 0x00000091c5677223 */ /* 0x180fe20000010092 */
[----:B------:R-:W-:Y:S01]  /*5b20*/  @P6 HADD2.F32 R101, -RZ, R69.H1_H1 ;  /* 0x30000045ff656230 */ /* 0x000fe20000004100 */
[C---:B------:R-:W-:Y:S01]  /*5b30*/  LOP3.LUT P2, RZ, R133.reuse, 0xff, RZ, 0xc0, !PT ;  /* 0x000000ff85ff7812 */ /* 0x040fe2000784c0ff */
[----:B------:R-:W-:Y:S01]  /*5b40*/  FFMA.FTZ R100, R200, R145, R146 ;  /* 0x00000091c8647223 */ /* 0x000fe20000010092 */
[----:B------:R-:W-:Y:S01]  /*5b50*/  FADD.FTZ R103, R198, -R103 ;  /* 0x80000067c6677221 */ /* 0x000fe20000010000 */
[C---:B------:R-:W-:Y:S01]  /*5b60*/  @P6 FMUL.FTZ R148, R102.reuse, R137 ;  /* 0x0000008966946220 */ /* 0x040fe20000410000 */
[----:B------:R-:W-:Y:S01]  /*5b70*/  @P6 FMUL.FTZ R149, R102, R101 ;  /* 0x0000006566956220 */ /* 0x000fe20000410000 */
[----:B------:R-:W-:Y:S01]  /*5b80*/  LOP3.LUT P6, RZ, R133, 0xff00, RZ, 0xc0, !PT ;  /* 0x0000ff0085ff7812 */ /* 0x000fe200078cc0ff */
[----:B------:R-:W-:Y:S01]  /*5b90*/  FADD.FTZ R102, R199, -R100 ;  /* 0x80000064c7667221 */ /* 0x000fe20000010000 */
[----:B------:R-:W-:Y:S01]  /*5ba0*/  FFMA.FTZ R100, R153, R103, R92 ;  /* 0x0000006799647223 */ /* 0x000fe2000001005c */
[----:B------:R-:W-:-:S02]  /*5bb0*/  HFMA2 R137, -RZ, RZ, 0, 0 ;  /* 0x00000000ff897431 */ /* 0x000fc400000001ff */
[----:B------:R-:W-:Y:S01]  /*5bc0*/  FADD.FTZ R111, R111, R148 ;  /* 0x000000946f6f7221 */ /* 0x000fe20000010000 */
[----:B------:R-:W-:Y:S01]  /*5bd0*/  FFMA.FTZ R101, R153, R102, R93 ;  /* 0x0000006699657223 */ /* 0x000fe2000001005d */
[-C--:B------:R-:W-:Y:S01]  /*5be0*/  FMUL.FTZ R102, R100, R144.reuse ;  /* 0x0000009064667220 */ /* 0x080fe20000410000 */
[----:B------:R-:W-:Y:S02]  /*5bf0*/  @P2 HADD2.F32 R103, -RZ, R138.H0_H0 ;  /* 0x2000008aff672230 */ /* 0x000fe40000004100 */
[----:B------:R-:W-:Y:S01]  /*5c00*/  FMUL.FTZ R205, R101, R144 ;  /* 0x0000009065cd7220 */ /* 0x000fe20000410000 */
[----:B------:R-:W-:Y:S02]  /*5c10*/  @P2 HADD2.F32 R151, -RZ, R70.H0_H0 ;  /* 0x20000046ff972230 */ /* 0x000fe40000004100 */
[----:B------:R-:W-:Y:S01]  /*5c20*/  FMUL.FTZ R208, R102, UR16 ;  /* 0x0000001066d07c20 */ /* 0x000fe20008410000 */
[----:B------:R-:W-:Y:S02]  /*5c30*/  @P6 HADD2.F32 R138, -RZ, R138.H1_H1 ;  /* 0x3000008aff8a6230 */ /* 0x000fe40000004100 */
[----:B------:R-:W-:Y:S01]  /*5c40*/  FMUL.FTZ R205, R205, UR16 ;  /* 0x00000010cdcd7c20 */ /* 0x000fe20008410000 */
[----:B------:R-:W-:-:S02]  /*5c50*/  @P6 HADD2.F32 R102, -RZ, R70.H1_H1 ;  /* 0x30000046ff666230 */ /* 0x000fc40000004100 */
[C---:B------:R-:W-:Y:S01]  /*5c60*/  @P2 FMUL.FTZ R137, R208.reuse, R103 ;  /* 0x00000067d0892220 */ /* 0x040fe20000410000 */
[----:B------:R-:W-:Y:S01]  /*5c70*/  @P2 FMUL.FTZ R150, R208, R151 ;  /* 0x00000097d0962220 */ /* 0x000fe20000410000 */
[----:B------:R-:W-:Y:S01]  /*5c80*/  ISETP.GE.U32.AND P2, PT, R132, RZ, PT ;  /* 0x000000ff8400720c */ /* 0x000fe20003f46070 */
[-CC-:B------:R-:W-:Y:S01]  /*5c90*/  FFMA.FTZ R103, R201, R145.reuse, R146.reuse ;  /* 0x00000091c9677223 */ /* 0x180fe20000010092 */
[C---:B------:R-:W-:Y:S01]  /*5ca0*/  @P6 FMUL.FTZ R206, R205.reuse, R138 ;  /* 0x0000008acdce6220 */ /* 0x040fe20000410000 */
[----:B------:R-:W-:Y:S01]  /*5cb0*/  @P6 FMUL.FTZ R207, R205, R102 ;  /* 0x00000066cdcf6220 */ /* 0x000fe20000410000 */
[C---:B------:R-:W-:Y:S01]  /*5cc0*/  LOP3.LUT P6, RZ, R133.reuse, 0xff0000, RZ, 0xc0, !PT ;  /* 0x00ff000085ff7812 */ /* 0x040fe200078cc0ff */
[----:B------:R-:W-:Y:S01]  /*5cd0*/  FFMA.FTZ R146, R204, R145, R146 ;  /* 0x00000091cc927223 */ /* 0x000fe20000010092 */
[----:B------:R-:W-:Y:S01]  /*5ce0*/  ISETP.GE.U32.AND.EX P2, PT, R133, 0x1000000, PT, P2 ;  /* 0x010000008500780c */ /* 0x000fe20003f46120 */
[----:B------:R-:W-:Y:S01]  /*5cf0*/  FADD.FTZ R103, R202, -R103 ;  /* 0x80000067ca677221 */ /* 0x000fe20000010000 */
[----:B------:R-:W-:-:S02]  /*5d00*/  HFMA2 R208, -RZ, RZ, 0, 0 ;  /* 0x00000000ffd07431 */ /* 0x000fc400000001ff */
[----:B------:R-:W-:Y:S01]  /*5d10*/  FADD.FTZ R146, R203, -R146 ;  /* 0x80000092cb927221 */ /* 0x000fe20000010000 */
[----:B------:R-:W-:Y:S01]  /*5d20*/  FADD.FTZ R206, R105, R206 ;  /* 0x000000ce69ce7221 */ /* 0x000fe20000010000 */
[C---:B------:R-:W-:Y:S02]  /*5d30*/  FFMA.FTZ R102, R153.reuse, R103, R94 ;  /* 0x0000006799667223 */ /* 0x040fe4000001005e */
[----:B------:R-:W-:Y:S01]  /*5d40*/  FFMA.FTZ R103, R153, R146, R95 ;  /* 0x0000009299677223 */ /* 0x000fe2000001005f */
[----:B------:R-:W-:Y:S01]  /*5d50*/  MOV R146, RZ ;  /* 0x000000ff00927202 */ /* 0x000fe20000000f00 */
[-C--:B------:R-:W-:Y:S01]  /*5d60*/  FMUL.FTZ R138, R102, R144.reuse ;  /* 0x00000090668a7220 */ /* 0x080fe20000410000 */
[----:B------:R-:W-:Y:S01]  /*5d70*/  MOV R153, RZ ;  /* 0x000000ff00997202 */ /* 0x000fe20000000f00 */
[----:B------:R-:W-:Y:S01]  /*5d80*/  FMUL.FTZ R151, R103, R144 ;  /* 0x0000009067977220 */ /* 0x000fe20000410000 */
[--C-:B------:R-:W-:Y:S02]  /*5d90*/  @P6 HADD2.F32 R145, -RZ, R139.reuse.H0_H0 ;  /* 0x2000008bff916230 */ /* 0x100fe40000004100 */
[----:B------:R-:W-:Y:S01]  /*5da0*/  FMUL.FTZ R209, R138, UR16 ;  /* 0x000000108ad17c20 */ /* 0x000fe20008410000 */
[----:B------:R-:W-:-:S02]  /*5db0*/  @P2 HADD2.F32 R205, -RZ, R139.H1_H1 ;  /* 0x3000008bffcd2230 */ /* 0x000fc40000004100 */
[----:B------:R-:W-:Y:S02]  /*5dc0*/  HFMA2 R139, -RZ, RZ, 0, 0 ;  /* 0x00000000ff8b7431 */ /* 0x000fe400000001ff */
[--C-:B------:R-:W-:Y:S02]  /*5dd0*/  @P6 HADD2.F32 R144, -RZ, R71.reuse.H0_H0 ;  /* 0x20000047ff906230 */ /* 0x100fe40000004100 */
[----:B------:R-:W-:Y:S01]  /*5de0*/  FMUL.FTZ R151, R151, UR16 ;  /* 0x0000001097977c20 */ /* 0x000fe20008410000 */
[----:B------:R-:W-:Y:S02]  /*5df0*/  @P2 HADD2.F32 R138, -RZ, R71.H1_H1 ;  /* 0x30000047ff8a2230 */ /* 0x000fe40000004100 */
[C---:B------:R-:W-:Y:S01]  /*5e00*/  @P6 FMUL.FTZ R139, R209.reuse, R145 ;  /* 0x00000091d18b6220 */ /* 0x040fe20000410000 */
[----:B------:R-:W-:Y:S02]  /*5e10*/  @P6 FMUL.FTZ R146, R209, R144 ;  /* 0x00000090d1926220 */ /* 0x000fe40000410000 */
[C---:B------:R-:W-:Y:S01]  /*5e20*/  @P2 FMUL.FTZ R153, R151.reuse, R138 ;  /* 0x0000008a97992220 */ /* 0x040fe20000410000 */
[----:B------:R-:W-:Y:S01]  /*5e30*/  @P2 FMUL.FTZ R208, R151, R205 ;  /* 0x000000cd97d02220 */ /* 0x000fe20000410000 */
[----:B------:R-:W-:Y:S01]  /*5e40*/  FADD.FTZ R144, R104, R137 ;  /* 0x0000008968907221 */ /* 0x000fe20000010000 */
[----:B------:R-:W-:Y:S01]  /*5e50*/  FADD.FTZ R106, R106, R139 ;  /* 0x0000008b6a6a7221 */ /* 0x000fe20000010000 */
[----:B------:R-:W-:Y:S01]  /*5e60*/  F2FP.F16.F32.PACK_AB R137, R149, R136 ;  /* 0x000000889589723e */ /* 0x000fe200000000ff */
[----:B------:R-:W-:Y:S01]  /*5e70*/  FADD.FTZ R107, R107, R208 ;  /* 0x000000d06b6b7221 */ /* 0x000fe20000010000 */
[----:B------:R-:W-:-:S02]  /*5e80*/  F2FP.F16.F32.PACK_AB R139, R153, R146 ;  /* 0x00000092998b723e */ /* 0x000fc400000000ff */
[----:B------:R-:W-:Y:S02]  /*5e90*/  F2FP.F16.F32.PACK_AB R138, R207, R150 ;  /* 0x00000096cf8a723e */ /* 0x000fe400000000ff */
[----:B------:R-:W-:Y:S01]  /*5ea0*/  F2FP.F16.F32.PACK_AB R136, R141, R140 ;  /* 0x0000008c8d88723e */ /* 0x000fe200000000ff */
[----:B------:R-:W-:Y:S06]  /*5eb0*/  BRA `(.L_x_6997) ;  /* 0x00000014001c7947 */ /* 0x000fec0003800000 */
.L_x_6996:
        /* <DEDUP_REMOVED lines=62> */
[----:B------:R-:W-:Y:S01]  /*62a0*/  @P2 HADD2.F32 R207, -RZ, R138.H0_H0 ;  /* 0x2000008affcf2230 */ /* 0x000fe20000004100 */
[----:B------:R-:W-:Y:S01]  /*62b0*/  F2FP.F16.F32.PACK_AB R137, R137, R136 ;  /* 0x000000888989723e */ /* 0x000fe200000000ff */
[----:B------:R-:W-:-:S02]  /*62c0*/  @P2 HADD2.F32 R209, -RZ, R70.H0_H0 ;  /* 0x20000046ffd12230 */ /* 0x000fc40000004100 */
[----:B------:R-:W-:Y:S01]  /*62d0*/  FMUL.FTZ R205, R144, R211 ;  /* 0x000000d390cd7220 */ /* 0x000fe20000410000 */
[----:B------:R-:W-:Y:S01]  /*62e0*/  FMUL.FTZ R148, R148, UR16 ;  /* 0x0000001094947c20 */ /* 0x000fe20008410000 */
[----:B------:R-:W-:Y:S02]  /*62f0*/  @P6 HADD2.F32 R138, -RZ, R138.H1_H1 ;  /* 0x3000008aff8a6230 */ /* 0x000fe40000004100 */
[----:B------:R-:W-:Y:S01]  /*6300*/  FADD.FTZ R110, R110, R147 ;  /* 0x000000936e6e7221 */ /* 0x000fe20000010000 */
        /* <DEDUP_REMOVED lines=16> */
[----:B------:R-:W-:Y:S01]  /*6410*/  FADD.FTZ R206, R105, R206 ;  /* 0x000000ce69ce7221 */ /* 0x000fe20000010000 */
[----:B------:R-:W-:Y:S01]  /*6420*/  FFMA.FTZ R145, R153, R146, R95 ;  /* 0x0000009299917223 */ /* 0x000fe2000001005f */
[----:B------:R-:W-:-:S02]  /*6430*/  HFMA2 R146, -RZ, RZ, 0, 0 ;  /* 0x00000000ff927431 */ /* 0x000fc400000001ff */
[C---:B------:R-:W-:Y:S01]  /*6440*/  FMUL.FTZ R138, R144.reuse, R205 ;  /* 0x000000cd908a7220 */ /* 0x040fe20000410000 */
[----:B------:R-:W-:Y:S01]  /*6450*/  F2FP.F16.F32.PACK_AB R136, R141, R140 ;  /* 0x0000008c8d88723e */ /* 0x000fe200000000ff */
[----:B------:R-:W-:Y:S01]  /*6460*/  FMUL.FTZ R144, R144, R145 ;  /* 0x0000009190907220 */ /* 0x000fe20000410000 */
[--C-:B------:R-:W-:Y:S02]  /*6470*/  @P6 HADD2.F32 R153, -RZ, R139.reuse.H0_H0 ;  /* 0x2000008bff996230 */ /* 0x100fe40000004100 */
[----:B------:R-:W-:Y:S01]  /*6480*/  FMUL.FTZ R138, R138, UR16 ;  /* 0x000000108a8a7c20 */ /* 0x000fe20008410000 */
[----:B------:R-:W-:Y:S02]  /*6490*/  @P2 HADD2.F32 R207, -RZ, R139.H1_H1 ;  /* 0x3000008bffcf2230 */ /* 0x000fe40000004100 */
[----:B------:R-:W-:Y:S02]  /*64a0*/  HFMA2 R139, -RZ, RZ, 0, 0 ;  /* 0x00000000ff8b7431 */ /* 0x000fe400000001ff */
[----:B------:R-:W-:-:S02]  /*64b0*/  @P6 HADD2.F32 R205, -RZ, R71.H0_H0 ;  /* 0x20000047ffcd6230 */ /* 0x000fc40000004100 */
[----:B------:R-:W-:Y:S01]  /*64c0*/  FMUL.FTZ R144, R144, UR16 ;  /* 0x0000001090907c20 */ /* 0x000fe20008410000 */
[----:B------:R-:W-:Y:S01]  /*64d0*/  @P2 HADD2.F32 R209, -RZ, R71.H1_H1 ;  /* 0x30000047ffd12230 */ /* 0x000fe20000004100 */
[----:B------:R-:W-:Y:S01]  /*64e0*/  MOV R145, RZ ;  /* 0x000000ff00917202 */ /* 0x000fe20000000f00 */
[-C--:B------:R-:W-:Y:S01]  /*64f0*/  @P6 FMUL.FTZ R139, R153, R138.reuse ;  /* 0x0000008a998b6220 */ /* 0x080fe20000410000 */
[----:B------:R-:W-:Y:S02]  /*6500*/  @P6 FMUL.FTZ R145, R205, R138 ;  /* 0x0000008acd916220 */ /* 0x000fe40000410000 */
[-C--:B------:R-:W-:Y:S01]  /*6510*/  @P2 FMUL.FTZ R148, R209, R144.reuse ;  /* 0x00000090d1942220 */ /* 0x080fe20000410000 */
[----:B------:R-:W-:Y:S01]  /*6520*/  @P2 FMUL.FTZ R146, R207, R144 ;  /* 0x00000090cf922220 */ /* 0x000fe20000410000 */
[----:B------:R-:W-:Y:S01]  /*6530*/  FADD.FTZ R106, R106, R139 ;  /* 0x0000008b6a6a7221 */ /* 0x000fe20000010000 */
[----:B------:R-:W-:Y:S01]  /*6540*/  FADD.FTZ R144, R104, R149 ;  /* 0x0000009568907221 */ /* 0x000fe20000010000 */
[----:B------:R-:W-:Y:S01]  /*6550*/  F2FP.F16.F32.PACK_AB R138, R208, R151 ;  /* 0x00000097d08a723e */ /* 0x000fe200000000ff */
[----:B------:R-:W-:Y:S01]  /*6560*/  FADD.FTZ R107, R107, R146 ;  /* 0x000000926b6b7221 */ /* 0x000fe20000010000 */
[----:B------:R-:W-:Y:S01]  /*6570*/  F2FP.F16.F32.PACK_AB R139, R148, R145 ;  /* 0x00000091948b723e */ /* 0x000fe200000000ff */
[----:B------:R-:W-:Y:S06]  /*6580*/  BRA `(.L_x_6997) ;  /* 0x0000000c00687947 */ /* 0x000fec0003800000 */
.L_x_6995:
        /* <DEDUP_REMOVED lines=22> */
[----:B------:R-:W-:-:S03]  /*66f0*/  @P6 HADD2.F32 R136, -RZ, R136.H1_H1 ;  /* 0x30000088ff886230 */ /* 0x000fc60000004100 */
        /* <DEDUP_REMOVED lines=38> */
[----:B------:R-:W-:Y:S01]  /*6960*/  F2FP.F16.F32.PACK_AB R137, R137, R136 ;  /* 0x000000888989723e */ /* 0x000fe200000000ff */
[----:B------:R-:W-:Y:S01]  /*6970*/  FADD.FTZ R110, R110, R147 ;  /* 0x000000936e6e7221 */ /* 0x000fe20000010000 */
        /* <DEDUP_REMOVED lines=28> */
[-C--:B------:R-:W-:Y:S01]  /*6b40*/  FMUL.FTZ R138, R102, R144.reuse ;  /* 0x00000090668a7220 */ /* 0x080fe20000410000 */
[----:B------:R-:W-:Y:S01]  /*6b50*/  FMUL.FTZ R144, R103, R144 ;  /* 0x0000009067907220 */ /* 0x000fe20000410000 */
[--C-:B------:R-:W-:Y:S02]  /*6b60*/  @P6 HADD2.F32 R205, -RZ, R139.reuse.H0_H0 ;  /* 0x2000008bffcd6230 */ /* 0x100fe40000004100 */
[----:B------:R-:W-:Y:S01]  /*6b70*/  FMUL.FTZ R138, R138, UR16 ;  /* 0x000000108a8a7c20 */ /* 0x000fe20008410000 */
[----:B------:R-:W-:Y:S02]  /*6b80*/  @P2 HADD2.F32 R207, -RZ, R139.H1_H1 ;  /* 0x3000008bffcf2230 */ /* 0x000fe40000004100 */
[----:B------:R-:W-:Y:S02]  /*6b90*/  HFMA2 R139, -RZ, RZ, 0, 0 ;  /* 0x00000000ff8b7431 */ /* 0x000fe400000001ff */
[--C-:B------:R-:W-:Y:S02]  /*6ba0*/  @P6 HADD2.F32 R153, -RZ, R71.reuse.H0_H0 ;  /* 0x20000047ff996230 */ /* 0x100fe40000004100 */
[----:B------:R-:W-:Y:S01]  /*6bb0*/  FMUL.FTZ R144, R144, UR16 ;  /* 0x0000001090907c20 */ /* 0x000fe20008410000 */
[----:B------:R-:W-:-:S02]  /*6bc0*/  @P2 HADD2.F32 R209, -RZ, R71.H1_H1 ;  /* 0x30000047ffd12230 */ /* 0x000fc40000004100 */
        /* <DEDUP_REMOVED lines=10> */
.L_x_6998:
        /* <DEDUP_REMOVED lines=84> */
[----:B------:R-:W-:Y:S01]  /*71b0*/  FMUL.FTZ R145, R153, R138 ;  /* 0x0000008a99917220 */ /* 0x000fe20000410000 */
[----:B------:R-:W-:Y:S01]  /*71c0*/  FADD.FTZ R206, R105, R206 ;  /* 0x000000ce69ce7221 */ /* 0x000fe20000010000 */
[----:B------:R-:W-:Y:S01]  /*71d0*/  FMUL.FTZ R205, R153, R146 ;  /* 0x0000009299cd7220 */ /* 0x000fe20000410000 */
[----:B------:R-:W-:-:S02]  /*71e0*/  HFMA2 R146, -RZ, RZ, 0, 0 ;  /* 0x00000000ff927431 */ /* 0x000fc400000001ff */
[C---:B------:R-:W-:Y:S01]  /*71f0*/  FMUL.FTZ R138, R144.reuse, R145 ;  /* 0x00000091908a7220 */ /* 0x040fe20000410000 */
[----:B------:R-:W-:Y:S01]  /*7200*/  MOV R145, RZ ;  /* 0x000000ff00917202 */ /* 0x000fe20000000f00 */
        /* <DEDUP_REMOVED lines=8> */
[----:B------:R-:W-:Y:S01]  /*7290*/  F2FP.F16.F32.PACK_AB R136, R141, R140 ;  /* 0x0000008c8d88723e */ /* 0x000fe200000000ff */
        /* <DEDUP_REMOVED lines=8> */
[----:B------:R-:W-:-:S07]  /*7320*/  F2FP.F16.F32.PACK_AB R139, R148, R145 ;  /* 0x00000091948b723e */ /* 0x000fce00000000ff */
.L_x_6997:
        /* <DEDUP_REMOVED lines=9> */
.L_x_6994:
[----:B------:R-:W-:Y:S05]  /*73c0*/  BSYNC.RECONVERGENT B0 ;  /* 0x0000000000007941 */ /* 0x000fea0003800200 */
.L_x_6993:
[----:B0-23--:R-:W0:Y:S01]  /*73d0*/  LDC.64 R136, c[0x0][0x380] ;  /* 0x0000e000ff887b82 */ /* 0x00de220000000a00 */
[----:B------:R-:W-:Y:S01]  /*73e0*/  UPLOP3.LUT UP1, UPT, UPT, UPT, UP1, 0x40, 0x4 ;  /* 0x000000000004789c */ /* 0x000fe20003f2e810 */
[----:B0-----:R-:W-:-:S04]  /*73f0*/  IADD3 R2, PT, PT, R2, R136, RZ ;  /* 0x0000008802027210 */ /* 0x001fc80007ffe0ff */
[----:B------:R-:W-:-:S13]  /*7400*/  ISETP.GE.AND P1, PT, R2, R137, PT ;  /* 0x000000890200720c */ /* 0x000fda0003f26270 */
[----:B------:R-:W-:Y:S05]  /*7410*/  @!P1 BRA `(.L_x_6999) ;  /* 0xffffff9000d49947 */ /* 0x000fea000383ffff */
.L_x_6972:
        /* <DEDUP_REMOVED lines=17> */
.L_x_7001:
[----:B------:R-:W-:Y:S05]  /*7530*/  BSYNC.RECONVERGENT B0 ;  /* 0x0000000000007941 */ /* 0x000fea0003800200 */
.L_x_7000:
        /* <DEDUP_REMOVED lines=15> */
.L_x_7003:
[----:B------:R-:W-:Y:S05]  /*7630*/  BSYNC.RECONVERGENT B0 ;  /* 0x0000000000007941 */ /* 0x000fea0003800200 */
.L_x_7002:
        /* <DEDUP_REMOVED lines=14> */
.L_x_7004:
        /* <DEDUP_REMOVED lines=14> */
.L_x_10788:


//--------------------- .text._ZN10layer_norm13ln_bwd_kernelINS_13Kernel_traitsI6__halfS2_fS2_fjLj6144ELj1ELj1ELj8ELj16ENS_18Kernel_traits_baseILj6144ES2_S2_fS2_fjLj256EEEEELb1ELb1ELb0ELb1EEEvNS_9BwdParamsE --------------------------
	.section	.text._ZN10layer_norm13ln_bwd_kernelINS_13Kernel_traitsI6__halfS2_fS2_fjLj6144ELj1ELj1ELj8ELj16ENS_18Kernel_traits_baseILj6144ES2_S2_fS2_fjLj256EEEEELb1ELb1ELb0ELb1EEEvNS_9BwdParamsE,"ax",@progbits
	.align	128
        .global         _ZN10layer_norm13ln_bwd_kernelINS_13Kernel_traitsI6__halfS2_fS2_fjLj6144ELj1ELj1ELj8ELj16ENS_18Kernel_traits_baseILj6144ES2_S2_fS2_fjLj256EEEEELb1ELb1ELb0ELb1EEEvNS_9BwdParamsE
        .type           _ZN10layer_norm13ln_bwd_kernelINS_13Kernel_traitsI6__halfS2_fS2_fjLj6144ELj1ELj1ELj8ELj16ENS_18Kernel_traits_baseILj6144ES2_S2_fS2_fjLj256EEEEELb1ELb1ELb0ELb1EEEvNS_9BwdParamsE,@function
        .size           _ZN10layer_norm13ln_bwd_kernelINS_13Kernel_traitsI6__halfS2_fS2_fjLj6144ELj1ELj1ELj8ELj16ENS_18Kernel_traits_baseILj6144ES2_S2_fS2_fjLj256EEEEELb1ELb1ELb0ELb1EEEvNS_9BwdParamsE,(.L_x_10789 - _ZN10layer_norm13ln_bwd_kernelINS_13Kernel_traitsI6__halfS2_fS2_fjLj6144ELj1ELj1ELj8ELj16ENS_18Kernel_traits_baseILj6144ES2_S2_fS2_fjLj256EEEEELb1ELb1ELb0ELb1EEEvNS_9BwdParamsE)
        .other          _ZN10layer_norm13ln_bwd_kernelINS_13Kernel_traitsI6__halfS2_fS2_fjLj6144ELj1ELj1ELj8ELj16ENS_18Kernel_traits_baseILj6144ES2_S2_fS2_fjLj256EEEEELb1ELb1ELb0ELb1EEEvNS_9BwdParamsE,@"STO_CUDA_ENTRY STV_DEFAULT"
_ZN10layer_norm13ln_bwd_kernelINS_13Kernel_traitsI6__halfS2_fS2_fjLj6144ELj1ELj1ELj8ELj16ENS_18Kernel_traits_baseILj6144ES2_S2_fS2_fjLj256EEEEELb1ELb1ELb0ELb1EEEvNS_9BwdParamsE:
.text._ZN10layer_norm13ln_bwd_kernelINS_13Kernel_traitsI6__halfS2_fS2_fjLj6144ELj1ELj1ELj8ELj16ENS_18Kernel_traits_baseILj6144ES2_S2_fS2_fjLj256EEEEELb1ELb1ELb0ELb1EEEvNS_9BwdParamsE:
        /* <DEDUP_REMOVED lines=87> */
[----:B------:R-:W-:Y:S01]  /*0570*/  MOV R157, RZ ;  /* 0x000000ff009d7202 */ /* 0x000fe20000000f00 */
[----:B------:R-:W1:Y:S01]  /*0580*/  LDCU.U8 UR10, c[0x0][0x410] ;  /* 0x00008200ff0a77ac */ /* 0x000e620008000000 */
[----:B------:R-:W-:-:S02]  /*0590*/  MOV R155, UR7 ;  /* 0x00000007009b7c02 */ /* 0x000fc40008000f00 */
[----:B0-----:R-:W-:Y:S01]  /*05a0*/  CS2R R4, SRZ ;  /* 0x0000000000047805 */ /* 0x001fe2000001ff00 */
[----:B------:R-:W0:Y:S01]  /*05b0*/  LDCU UR6, c[0x0][0x408] ;  /* 0x00008100ff0677ac */ /* 0x000e220008000800 */
[----:B------:R-:W2:Y:S01]  /*05c0*/  LDCU UR11, c[0x0][0x388] ;  /* 0x00007100ff0b77ac */ /* 0x000ea20008000800 */
[----:B------:R-:W3:Y:S01]  /*05d0*/  LDCU UR14, c[0x0][0x400] ;  /* 0x00008000ff0e77ac */ /* 0x000ee20008000800 */
[----:B------:R-:W0:Y:S01]  /*05e0*/  LDCU.64 UR4, c[0x0][0x478] ;  /* 0x00008f00ff0477ac */ /* 0x000e220008000a00 */
[----:B------:R-:W0:Y:S01]  /*05f0*/  LDCU.64 UR12, c[0x0][0x438] ;  /* 0x00008700ff0c77ac */ /* 0x000e220008000a00 */
[--C-:B----4-:R-:W-:Y:S02]  /*0600*/  HADD2.F32 R181, -RZ, R20.reuse.H0_H0 ;  /* 0x20000014ffb57230 */ /* 0x110fe40000004100 */
        /* <DEDUP_REMOVED lines=29> */
.L_x_7018:
        /* <DEDUP_REMOVED lines=8> */
[----:B0-----:R-:W-:Y:S01]  /*0860*/  IMAD.WIDE R106, R155, 0x4, R88 ;  /* 0x000000049b6a7825 */ /* 0x001fe200078e0258 */
[----:B------:R-:W-:-:S02]  /*0870*/  IADD3 R185, PT, PT, R187, 0x100, RZ ;  /* 0x00000100bbb97810 */ /* 0x000fc40007ffe0ff */
[C---:B------:R-:W-:Y:S02]  /*0880*/  IADD3 R154, PT, PT, R187.reuse, 0x200, RZ ;  /* 0x00000200bb9a7810 */ /* 0x040fe40007ffe0ff */
[----:B------:R-:W4:Y:S01]  /*0890*/  LDG.E R0, desc[UR8][R106.64] ;  /* 0x000000086a007981 */ /* 0x000f22000c1e1900 */
[----:B-1----:R-:W-:-:S06]  /*08a0*/  IMAD.WIDE.U32 R92, R187, 0x10, R120 ;  /* 0x00000010bb5c7825 */ /* 0x002fcc00078e0078 */
[----:B------:R-:W4:Y:S01]  /*08b0*/  LDG.E.128 R92, desc[UR8][R92.64] ;  /* 0x000000085c5c7981 */ /* 0x000f22000c1e1d00 */
[----:B--2---:R-:W-:-:S04]  /*08c0*/  IMAD.WIDE.U32 R122, R187, 0x20, R188 ;  /* 0x00000020bb7a7825 */ /* 0x004fc800078e00bc */
[----:B------:R-:W-:Y:S01]  /*08d0*/  IMAD.WIDE.U32 R190, R185, 0x20, R188 ;  /* 0x00000020b9be7825 */ /* 0x000fe200078e00bc */
[----:B------:R-:W2:Y:S03]  /*08e0*/  LDG.E.128 R88, desc[UR8][R122.64] ;  /* 0x000000087a587981 */ /* 0x000ea6000c1e1d00 */
[----:B---3--:R-:W-:Y:S01]  /*08f0*/  IMAD.WIDE R182, R155, 0x4, R182 ;  /* 0x000000049bb67825 */ /* 0x008fe200078e02b6 */
[----:B------:R-:W3:Y:S03]  /*0900*/  LDG.E.128 R96, desc[UR8][R122.64+0x10] ;  /* 0x000010087a607981 */ /* 0x000ee6000c1e1d00 */
[----:B------:R-:W-:Y:S01]  /*0910*/  IMAD.WIDE.U32 R188, R154, 0x20, R188 ;  /* 0x000000209abc7825 */ /* 0x000fe200078e00bc */
[----:B------:R-:W3:Y:S04]  /*0920*/  LDG.E.128 R100, desc[UR8][R190.64] ;  /* 0x00000008be647981 */ /* 0x000ee8000c1e1d00 */
[----:B------:R-:W3:Y:S04]  /*0930*/  LDG.E R183, desc[UR8][R182.64] ;  /* 0x00000008b6b77981 */ /* 0x000ee8000c1e1900 */
[----:B------:R-:W3:Y:S01]  /*0940*/  LDG.E.128 R116, desc[UR8][R188.64+0x10] ;  /* 0x00001008bc747981 */ /* 0x000ee2000c1e1d00 */
[----:B------:R-:W-:-:S03]  /*0950*/  IMAD.WIDE.U32 R104, R185, 0x10, R120 ;  /* 0x00000010b9687825 */ /* 0x000fc600078e0078 */
[----:B------:R0:W3:Y:S04]  /*0960*/  LDG.E.128 R108, desc[UR8][R190.64+0x10] ;  /* 0x00001008be6c7981 */ /* 0x0000e8000c1e1d00 */
[----:B------:R-:W3:Y:S01]  /*0970*/  LDG.E.128 R104, desc[UR8][R104.64] ;  /* 0x0000000868687981 */ /* 0x000ee2000c1e1d00 */
[----:B------:R-:W-:-:S03]  /*0980*/  IMAD.WIDE.U32 R120, R154, 0x10, R120 ;  /* 0x000000109a787825 */ /* 0x000fc600078e0078 */
[----:B------:R1:W3:Y:S04]  /*0990*/  LDG.E.128 R112, desc[UR8][R188.64] ;  /* 0x00000008bc707981 */ /* 0x0002e8000c1e1d00 */
[----:B------:R-:W3:Y:S01]  /*09a0*/  LDG.E.128 R120, desc[UR8][R120.64] ;  /* 0x0000000878787981 */ /* 0x000ee2000c1e1d00 */
[----:B------:R-:W-:Y:S02]  /*09b0*/  ISETP.NE.AND P5, PT, RZ, UR10, PT ;  /* 0x0000000aff007c0c */ /* 0x000fe4000bfa5270 */
[----:B------:R-:W-:-:S04]  /*09c0*/  ISETP.NE.U32.AND P2, PT, RZ, UR12, PT ;  /* 0x0000000cff007c0c */ /* 0x000fc8000bf45070 */
[----:B------:R-:W-:Y:S02]  /*09d0*/  ISETP.NE.AND.EX P2, PT, RZ, UR13, PT, P2 ;  /* 0x0000000dff007c0c */ /* 0x000fe4000bf45320 */
[----:B------:R-:W-:Y:S02]  /*09e0*/  LOP3.LUT P3, RZ, R11, 0x1f, RZ, 0xc0, !PT ;  /* 0x0000001f0bff7812 */ /* 0x000fe4000786c0ff */
[----:B------:R-:W-:Y:S02]  /*09f0*/  PLOP3.LUT P0, PT, PT, PT, PT, 0x80, 0x8 ;  /* 0x000000000008781c */ /* 0x000fe40003f0f070 */
[----:B----4-:R-:W-:Y:S01]  /*0a00*/  FSEL R193, R0, RZ, !P5 ;  /* 0x000000ff00c17208 */ /* 0x010fe20006800000 */
[--C-:B------:R-:W-:Y:S02]  /*0a10*/  HADD2.F32 R198, -RZ, R92.reuse.H0_H0 ;  /* 0x2000005cffc67230 */ /* 0x100fe40000004100 */
[----:B------:R-:W-:Y:S02]  /*0a20*/  HADD2.F32 R203, -RZ, R92.H1_H1 ;  /* 0x3000005cffcb7230 */ /* 0x000fe40000004100 */
[----:B--2---:R-:W-:Y:S01]  /*0a30*/  FADD.FTZ R0, -R193, R88 ;  /* 0x00000058c1007221 */ /* 0x004fe20000010100 */
[----:B------:R-:W-:Y:S01]  /*0a40*/  FMUL.FTZ R225, R181, R198 ;  /* 0x000000c6b5e17220 */ /* 0x000fe20000410000 */
[----:B------:R-:W-:Y:S01]  /*0a50*/  FADD.FTZ R192, -R193, R89 ;  /* 0x00000059c1c07221 */ /* 0x000fe20000010100 */
[----:B------:R-:W-:-:S02]  /*0a60*/  HADD2.F32 R92, -RZ, R93.H0_H0 ;  /* 0x2000005dff5c7230 */ /* 0x000fc40000004100 */
[----:B------:R-:W-:Y:S01]  /*0a70*/  FMUL.FTZ R227, R180, R203 ;  /* 0x000000cbb4e37220 */ /* 0x000fe20000410000 */
[----:B------:R-:W-:Y:S01]  /*0a80*/  FADD.FTZ R194, -R193, R90 ;  /* 0x0000005ac1c27221 */ /* 0x000fe20000010100 */
[----:B------:R-:W-:Y:S02]  /*0a90*/  HADD2.F32 R93, -RZ, R93.H1_H1 ;  /* 0x3000005dff5d7230 */ /* 0x000fe40000004100 */
[C---:B---3--:R-:W-:Y:S01]  /*0aa0*/  FMUL.FTZ R0, R183.reuse, R0 ;  /* 0x00000000b7007220 */ /* 0x048fe20000410000 */
[----:B------:R-:W-:Y:S01]  /*0ab0*/  FMUL.FTZ R229, R183, R192 ;  /* 0x000000c0b7e57220 */ /* 0x000fe20000410000 */
[C---:B0-----:R-:W-:Y:S01]  /*0ac0*/  FADD.FTZ R190, -R193.reuse, R116 ;  /* 0x00000074c1be7221 */ /* 0x041fe20000010100 */
[----:B------:R-:W-:Y:S01]  /*0ad0*/  FADD.FTZ R196, -R193, R118 ;  /* 0x00000076c1c47221 */ /* 0x000fe20000010100 */
[----:B------:R-:W-:Y:S01]  /*0ae0*/  FADD.FTZ R116, RZ, R225 ;  /* 0x000000e1ff747221 */ /* 0x000fe20000010000 */
[----:B------:R-:W-:Y:S01]  /*0af0*/  FFMA.FTZ R118, R0, R225, RZ ;  /* 0x000000e100767223 */ /* 0x000fe200000100ff */
[----:B------:R-:W-:Y:S01]  /*0b00*/  FMUL.FTZ R228, R179, R92 ;  /* 0x0000005cb3e47220 */ /* 0x000fe20000410000 */
[----:B------:R-:W-:Y:S01]  /*0b10*/  FADD.FTZ R202, -R193, R91 ;  /* 0x0000005bc1ca7221 */ /* 0x000fe20000010100 */
[----:B------:R-:W-:Y:S01]  /*0b20*/  FADD.FTZ R89, R116, R227 ;  /* 0x000000e374597221 */ /* 0x000fe20000010000 */
[----:B------:R-:W-:Y:S01]  /*0b30*/  FMUL.FTZ R231, R183, R194 ;  /* 0x000000c2b7e77220 */ /* 0x000fe20000410000 */
[----:B------:R-:W-:Y:S01]  /*0b40*/  FFMA.FTZ R118, R229, R227, R118 ;  /* 0x000000e3e5767223 */ /* 0x000fe20000010076 */
[----:B------:R-:W-:-:S02]  /*0b50*/  HADD2.F32 R200, -RZ, R94.H0_H0 ;  /* 0x2000005effc87230 */ /* 0x000fc40000004100 */
[----:B------:R-:W-:Y:S01]  /*0b60*/  FMUL.FTZ R230, R178, R93 ;  /* 0x0000005db2e67220 */ /* 0x000fe20000410000 */
[----:B------:R-:W-:Y:S01]  /*0b70*/  FADD.FTZ R89, R89, R228 ;  /* 0x000000e459597221 */ /* 0x000fe20000010000 */
[----:B-1----:R-:W-:Y:S01]  /*0b80*/  FADD.FTZ R188, -R193, R96 ;  /* 0x00000060c1bc7221 */ /* 0x002fe20000010100 */
        /* <DEDUP_REMOVED lines=20> */
[----:B------:R-:W-:Y:S01]  /*0cd0*/  FADD.FTZ R214, -R193, R100 ;  /* 0x00000064c1d67221 */ /* 0x000fe20000010100 */
[----:B------:R-:W-:-:S02]  /*0ce0*/  HADD2.F32 R100, -RZ, R104.H0_H0 ;  /* 0x20000068ff647230 */ /* 0x000fc40000004100 */
[----:B------:R-:W-:Y:S01]  /*0cf0*/  FMUL.FTZ R238, R174, R199 ;  /* 0x000000c7aeee7220 */ /* 0x000fe20000410000 */
[----:B------:R-:W-:Y:S01]  /*0d00*/  FADD.FTZ R89, R89, R236 ;  /* 0x000000ec59597221 */ /* 0x000fe20000010000 */
[----:B------:R-:W-:Y:S01]  /*0d10*/  FMUL.FTZ R241, R183, R212 ;  /* 0x000000d4b7f17220 */ /* 0x000fe20000410000 */
[----:B------:R-:W-:Y:S01]  /*0d20*/  FFMA.FTZ R118, R239, R236, R118 ;  /* 0x000000ecef767223 */ /* 0x000fe20000010076 */
[----:B------:R-:W-:Y:S01]  /*0d30*/  FADD.FTZ R206, -R193, R101 ;  /* 0x00000065c1ce7221 */ /* 0x000fe20000010100 */
[----:B------:R-:W-:Y:S02]  /*0d40*/  HADD2.F32 R101, -RZ, R104.H1_H1 ;  /* 0x30000068ff657230 */ /* 0x000fe40000004100 */
[----:B------:R-:W-:Y:S01]  /*0d50*/  FMUL.FTZ R202, R173, R100 ;  /* 0x00000064adca7220 */ /* 0x000fe20000410000 */
[----:B------:R-:W-:Y:S01]  /*0d60*/  FADD.FTZ R89, R89, R238 ;  /* 0x000000ee59597221 */ /* 0x000fe20000010000 */
[----:B------:R-:W-:Y:S01]  /*0d70*/  FMUL.FTZ R204, R183, R214 ;  /* 0x000000d6b7cc7220 */ /* 0x000fe20000410000 */
[----:B------:R-:W-:Y:S01]  /*0d80*/  FFMA.FTZ R91, R241, R238, R118 ;  /* 0x000000eef15b7223 */ /* 0x000fe20000010076 */
[----:B------:R-:W-:-:S02]  /*0d90*/  HADD2.F32 R104, -RZ, R105.H0_H0 ;  /* 0x20000069ff687230 */ /* 0x000fc40000004100 */
[----:B------:R-:W-:Y:S01]  /*0da0*/  FADD.FTZ R116, R89, R202 ;  /* 0x000000ca59747221 */ /* 0x000fe20000010000 */
[----:B------:R-:W-:Y:S01]  /*0db0*/  FADD.FTZ R102, -R193, R102 ;  /* 0x00000066c1667221 */ /* 0x000fe20000010100 */
[----:B------:R-:W-:Y:S01]  /*0dc0*/  FMUL.FTZ R205, R172, R101 ;  /* 0x00000065accd7220 */ /* 0x000fe20000410000 */
[----:B------:R-:W-:Y:S01]  /*0dd0*/  FMUL.FTZ R206, R183, R206 ;  /* 0x000000ceb7ce7220 */ /* 0x000fe20000410000 */
[----:B------:R-:W-:Y:S01]  /*0de0*/  FFMA.FTZ R89, R204, R202, R91 ;  /* 0x000000cacc597223 */ /* 0x000fe2000001005b */
[----:B------:R-:W-:Y:S02]  /*0df0*/  HADD2.F32 R105, -RZ, R105.H1_H1 ;  /* 0x30000069ff697230 */ /* 0x000fe40000004100 */
[----:B------:R-:W-:Y:S01]  /*0e00*/  FADD.FTZ R210, -R193, R103 ;  /* 0x00000067c1d27221 */ /* 0x000fe20000010100 */
[----:B------:R-:W-:Y:S01]  /*0e10*/  FMUL.FTZ R207, R171, R104 ;  /* 0x00000068abcf7220 */ /* 0x000fe20000410000 */
[----:B------:R-:W-:Y:S01]  /*0e20*/  FMUL.FTZ R208, R183, R102 ;  /* 0x00000066b7d07220 */ /* 0x000fe20000410000 */
[----:B------:R-:W-:Y:S01]  /*0e30*/  FFMA.FTZ R89, R206, R205, R89 ;  /* 0x000000cdce597223 */ /* 0x000fe20000010059 */
[----:B------:R-:W-:Y:S01]  /*0e40*/  FADD.FTZ R116, R116, R205 ;  /* 0x000000cd74747221 */ /* 0x000fe20000010000 */
[----:B------:R-:W-:-:S02]  /*0e50*/  HADD2.F32 R182, -RZ, R106.H0_H0 ;  /* 0x2000006affb67230 */ /* 0x000fc40000004100 */
[----:B------:R-:W-:Y:S01]  /*0e60*/  FADD.FTZ R108, -R193, R108 ;  /* 0x0000006cc16c7221 */ /* 0x000fe20000010100 */
[----:B------:R-:W-:Y:S01]  /*0e70*/  FMUL.FTZ R209, R170, R105 ;  /* 0x00000069aad17220 */ /* 0x000fe20000410000 */
[----:B------:R-:W-:Y:S01]  /*0e80*/  FMUL.FTZ R210, R183, R210 ;  /* 0x000000d2b7d27220 */ /* 0x000fe20000410000 */
[----:B------:R-:W-:Y:S01]  /*0e90*/  FFMA.FTZ R89, R208, R207, R89 ;  /* 0x000000cfd0597223 */ /* 0x000fe20000010059 */
[----:B------:R-:W-:Y:S01]  /*0ea0*/  FADD.FTZ R116, R116, R207 ;  /* 0x000000cf74747221 */ /* 0x000fe20000010000 */
        /* <DEDUP_REMOVED lines=19> */
[----:B------:R-:W-:Y:S01]  /*0fe0*/  FMUL.FTZ R217, R183, R98 ;  /* 0x00000062b7d97220 */ /* 0x000fe20000410000 */
[C---:B------:R-:W-:Y:S01]  /*0ff0*/  FADD.FTZ R112, -R193.reuse, R112 ;  /* 0x00000070c1707221 */ /* 0x040fe20000010100 */
[----:B------:R-:W-:Y:S01]  /*1000*/  FMUL.FTZ R216, R166, R201 ;  /* 0x000000c9a6d87220 */ /* 0x000fe20000410000 */
[----:B------:R-:W-:Y:S01]  /*1010*/  FFMA.FTZ R98, R218, R213, R89 ;  /* 0x000000d5da627223 */ /* 0x000fe20000010059 */
[----:B------:R-:W-:Y:S01]  /*1020*/  FADD.FTZ R91, R106, R213 ;  /* 0x000000d56a5b7221 */ /* 0x000fe20000010000 */
        /* <DEDUP_REMOVED lines=10> */
[----:B------:R-:W-:Y:S01]  /*10d0*/  FADD.FTZ R114, -R193, R114 ;  /* 0x00000072c1727221 */ /* 0x000fe20000010100 */
[----:B------:R-:W-:Y:S01]  /*10e0*/  FMUL.FTZ R117, R164, R220 ;  /* 0x000000dca4757220 */ /* 0x000fe20000410000 */
[----:B------:R-:W-:Y:S01]  /*10f0*/  FFMA.FTZ R96, R118, R116, R89 ;  /* 0x0000007476607223 */ /* 0x000fe20000010059 */
[----:B------:R-:W-:Y:S01]  /*1100*/  FADD.FTZ R98, R91, R116 ;  /* 0x000000745b627221 */ /* 0x000fe20000010000 */
[----:B------:R-:W-:Y:S01]  /*1110*/  FADD.FTZ R94, -R193, R115 ;  /* 0x00000073c15e7221 */ /* 0x000fe20000010100 */
[----:B------:R-:W-:Y:S02]  /*1120*/  HADD2.F32 R223, -RZ, R121.H1_H1 ;  /* 0x30000079ffdf7230 */ /* 0x000fe40000004100 */
[----:B------:R-:W-:Y:S01]  /*1130*/  FMUL.FTZ R120, R163, R221 ;  /* 0x000000dda3787220 */ /* 0x000fe20000410000 */
[--C-:B------:R-:W-:Y:S02]  /*1140*/  HADD2.F32 R222, -RZ, R122.reuse.H0_H0 ;  /* 0x2000007affde7230 */ /* 0x100fe40000004100 */
[----:B------:R-:W-:Y:S01]  /*1150*/  FFMA.FTZ R91, R119, R117, R96 ;  /* 0x00000075775b7223 */ /* 0x000fe20000010060 */
[----:B------:R-:W-:-:S02]  /*1160*/  HADD2.F32 R226, -RZ, R122.H1_H1 ;  /* 0x3000007affe27230 */ /* 0x000fc40000004100 */
[C---:B------:R-:W-:Y:S01]  /*1170*/  FMUL.FTZ R122, R183.reuse, R114 ;  /* 0x00000072b77a7220 */ /* 0x040fe20000410000 */
[----:B------:R-:W-:Y:S01]  /*1180*/  FADD.FTZ R89, R98, R117 ;  /* 0x0000007562597221 */ /* 0x000fe20000010000 */
[--C-:B------:R-:W-:Y:S02]  /*1190*/  HADD2.F32 R224, -RZ, R123.reuse.H0_H0 ;  /* 0x2000007bffe07230 */ /* 0x100fe40000004100 */
        /* <DEDUP_REMOVED lines=21> */
[----:B------:R-:W0:Y:S01]  /*12f0*/  S2R R99, SR_CgaCtaId ;  /* 0x0000000000637919 */ /* 0x000e220000008800 */
[----:B------:R-:W1:Y:S01]  /*1300*/  LDC.64 R108, c[0x0][0x3b0] ;  /* 0x0000ec00ff6c7b82 */ /* 0x000e620000000a00 */
[----:B------:R-:W-:Y:S01]  /*1310*/  FFMA.FTZ R88, R197, R195, R88 ;  /* 0x000000c3c5587223 */ /* 0x000fe20000010058 */
[----:B------:R-:W-:-:S04]  /*1320*/  FADD.FTZ R90, R90, R195 ;  /* 0x000000c35a5a7221 */ /* 0x000fc80000010000 */
[----:B------:R-:W2:Y:S02]  /*1330*/  SHFL.DOWN PT, R91, R88, 0x10, 0x1f ;  /* 0x0a001f00585b7f89 */ /* 0x000ea400000e0000 */
[----:B------:R-:W3:Y:S02]  /*1340*/  @P1 LDC.64 R106, c[0x0][0x3e0] ;  /* 0x0000f800ff6a1b82 */ /* 0x000ee40000000a00 */
[----:B------:R-:W4:Y:S01]  /*1350*/  SHFL.DOWN PT, R89, R90, 0x10, 0x1f ;  /* 0x0a001f005a597f89 */ /* 0x000f2200000e0000 */
[----:B--2---:R-:W-:Y:S01]  /*1360*/  FADD.FTZ R91, R88, R91 ;  /* 0x0000005b585b7221 */ /* 0x004fe20000010000 */
[----:B----4-:R-:W-:-:S04]  /*1370*/  FADD.FTZ R89, R90, R89 ;  /* 0x000000595a597221 */ /* 0x010fc80000010000 */
[----:B------:R-:W2:Y:S04]  /*1380*/  SHFL.DOWN PT, R96, R91, 0x8, 0x1f ;  /* 0x09001f005b607f89 */ /* 0x000ea800000e0000 */
        /* <DEDUP_REMOVED lines=9> */
[----:B------:R-:W-:-:S04]  /*1420*/  MOV R96, 0x400 ;  /* 0x0000040000607802 */ /* 0x000fc80000000f00 */
[----:B0-----:R-:W-:Y:S02]  /*1430*/  LEA R96, R99, R96, 0x18 ;  /* 0x0000006063607211 */ /* 0x001fe400078ec0ff */
[----:B------:R-:W0:Y:S01]  /*1440*/  @P2 LDC.64 R98, c[0x0][0x438] ;  /* 0x00010e00ff622b82 */ /* 0x000e220000000a00 */
[----:B--2---:R-:W-:-:S07]  /*1450*/  FADD.FTZ R89, R97, R90 ;  /* 0x0000005a61597221 */ /* 0x004fce0000010000 */
[----:B------:R-:W2:Y:S01]  /*1460*/  @P2 LDC.64 R90, c[0x0][0x438] ;  /* 0x00010e00ff5a2b82 */ /* 0x000ea20000000a00 */
[----:B----4-:R-:W-:Y:S01]  /*1470*/  FADD.FTZ R88, R95, R88 ;  /* 0x000000585f587221 */ /* 0x010fe20000010000 */
[----:B------:R-:W4:Y:S04]  /*1480*/  SHFL.DOWN PT, R110, R89, 0x1, 0x1f ;  /* 0x08201f00596e7f89 */ /* 0x000f2800000e0000 */
[----:B------:R-:W0:Y:S02]  /*1490*/  SHFL.DOWN PT, R103, R88, 0x1, 0x1f ;  /* 0x08201f0058677f89 */ /* 0x000e2400000e0000 */
[----:B------:R-:W2:Y:S01]  /*14a0*/  @P2 LDC.64 R94, c[0x0][0x438] ;  /* 0x00010e00ff5e2b82 */ /* 0x000ea20000000a00 */
[----:B------:R-:W-:Y:S02]  /*14b0*/  @!P3 PLOP3.LUT P0, PT, P4, PT, PT, 0x80, 0x8 ;  /* 0x000000000008b81c */ /* 0x000fe4000270f070 */
[----:B------:R-:W-:Y:S01]  /*14c0*/  IADD3 R102, PT, PT, R96, 0x6040, RZ ;  /* 0x0000604060667810 */ /* 0x000fe20007ffe0ff */
[----:B-1----:R-:W-:-:S03]  /*14d0*/  IMAD.WIDE.U32 R114, R187, 0x8, R108 ;  /* 0x00000008bb727825 */ /* 0x002fc600078e006c */
[----:B------:R-:W-:Y:S01]  /*14e0*/  @!P3 MOV R97, R102 ;  /* 0x000000660061b202 */ /* 0x000fe20000000f00 */
[--C-:B------:R-:W-:Y:S02]  /*14f0*/  IMAD.WIDE.U32 R112, R185, 0x8, R108.reuse ;  /* 0x00000008b9707825 */ /* 0x100fe400078e006c */
[----:B-----5:R-:W5:Y:S04]  /*1500*/  LDG.E.64 R114, desc[UR8][R114.64] ;  /* 0x0000000872727981 */ /* 0x020f68000c1e1b00 */
[----:B------:R-:W-:Y:S01]  /*1510*/  @!P0 IADD3 R97, PT, PT, R96, 0x6000, RZ ;  /* 0x0000600060618810 */ /* 0x000fe20007ffe0ff */
[----:B------:R-:W-:Y:S01]  /*1520*/  IMAD.WIDE.U32 R108, R154, 0x8, R108 ;  /* 0x000000089a6c7825 */ /* 0x000fe200078e006c */
[----:B------:R-:W5:Y:S02]  /*1530*/  LDG.E.64 R112, desc[UR8][R112.64] ;  /* 0x0000000870707981 */ /* 0x000f64000c1e1b00 */
[----:B------:R-:W-:Y:S01]  /*1540*/  @!P3 LEA R97, R156, R97, 0x3 ;  /* 0x000000619c61b211 */ /* 0x000fe200078e18ff */
[----:B----4-:R-:W-:Y:S01]  /*1550*/  FADD.FTZ R89, R89, R110 ;  /* 0x0000006e59597221 */ /* 0x010fe20000010000 */
[----:B---3--:R-:W-:Y:S01]  /*1560*/  @P1 IMAD.WIDE R106, R155, 0x2, R106 ;  /* 0x000000029b6a1825 */ /* 0x008fe200078e026a */
[----:B------:R-:W1:Y:S01]  /*1570*/  LDC.64 R110, c[0x0][0x390] ;  /* 0x0000e400ff6e7b82 */ /* 0x000e620000000a00 */
[----:B------:R-:W5:Y:S02]  /*1580*/  LDG.E.64 R108, desc[UR8][R108.64] ;  /* 0x000000086c6c7981 */ /* 0x000f64000c1e1b00 */
[----:B0-----:R-:W-:Y:S01]  /*1590*/  FADD.FTZ R88, R88, R103 ;  /* 0x0000006758587221 */ /* 0x001fe20000010000 */
[----:B------:R-:W-:Y:S01]  /*15a0*/  @P2 IMAD.WIDE.U32 R98, R187, 0x20, R98 ;  /* 0x00000020bb622825 */ /* 0x000fe200078e0062 */
[----:B------:R-:W3:Y:S03]  /*15b0*/  @P1 LDG.E.U16 R240, desc[UR8][R106.64] ;  /* 0x000000086af01981 */ /* 0x000ee6000c1e1500 */
[----:B--2---:R-:W-:-:S04]  /*15c0*/  @P2 IMAD.WIDE.U32 R90, R185, 0x20, R90 ;  /* 0x00000020b95a2825 */ /* 0x004fc800078e005a */
[----:B------:R-:W-:Y:S01]  /*15d0*/  @P2 IMAD.WIDE.U32 R94, R154, 0x20, R94 ;  /* 0x000000209a5e2825 */ /* 0x000fe200078e005e */
[----:B------:R1:W-:Y:S04]  /*15e0*/  @!P3 STS.64 [R97], R88 ;  /* 0x000000586100b388 */ /* 0x0003e80000000a00 */
[----:B------:R-:W5:Y:S04]  /*15f0*/  @P2 LDG.E.128 R68, desc[UR8][R98.64] ;  /* 0x0000000862442981 */ /* 0x000f68000c1e1d00 */
[----:B------:R-:W5:Y:S04]  /*1600*/  @P2 LDG.E.128 R72, desc[UR8][R98.64+0x10] ;  /* 0x0000100862482981 */ /* 0x000f68000c1e1d00 */
[----:B------:R-:W5:Y:S04]  /*1610*/  @P2 LDG.E.128 R76, desc[UR8][R90.64] ;  /* 0x000000085a4c2981 */ /* 0x000f68000c1e1d00 */
[----:B------:R-:W5:Y:S04]  /*1620*/  @P2 LDG.E.128 R80, desc[UR8][R90.64+0x10] ;  /* 0x000010085a502981 */ /* 0x000f68000c1e1d00 */
[----:B------:R-:W5:Y:S04]  /*1630*/  @P2 LDG.E.128 R84, desc[UR8][R94.64] ;  /* 0x000000085e542981 */ /* 0x000f68000c1e1d00 */
[----:B------:R0:W5:Y:S01]  /*1640*/  @P2 LDG.E.128 R56, desc[UR8][R94.64+0x10] ;  /* 0x000010085e382981 */ /* 0x000162000c1e1d00 */
[----:B-1----:R-:W-:Y:S01]  /*1650*/  IMAD.WIDE.U32 R88, R187, 0x10, R110 ;  /* 0x00000010bb587825 */ /* 0x002fe200078e006e */
[----:B------:R-:W-:Y:S06]  /*1660*/  BAR.SYNC.DEFER_BLOCKING 0x0 ;  /* 0x0000000000007b1d */ /* 0x000fec0000010000 */
[----:B------:R-:W5:Y:S01]  /*1670*/  LDG.E.128 R88, desc[UR8][R88.64] ;  /* 0x0000000858587981 */ /* 0x000f62000c1e1d00 */
[----:B------:R-:W-:Y:S01]  /*1680*/  @!P4 IADD3 R102, PT, PT, R96, 0x6000, RZ ;  /* 0x000060006066c810 */ /* 0x000fe20007ffe0ff */
[----:B------:R-:W-:Y:S01]  /*1690*/  FADD.FTZ R149, R92, R149 ;  /* 0x000000955c957221 */ /* 0x000fe20000010000 */
[----:B------:R-:W-:Y:S01]  /*16a0*/  FFMA.FTZ R150, R231, R92, R150 ;  /* 0x0000005ce7967223 */ /* 0x000fe20000010096 */
[----:B------:R-:W-:Y:S01]  /*16b0*/  FADD.FTZ R147, R93, R147 ;  /* 0x000000935d937221 */ /* 0x000fe20000010000 */
[----:B------:R-:W-:Y:S01]  /*16c0*/  FFMA.FTZ R148, R233, R93, R148 ;  /* 0x0000005de9947223 */ /* 0x000fe20000010094 */
[C---:B------:R-:W-:Y:S01]  /*16d0*/  IADD3 R97, PT, PT, R96.reuse, 0x6050, RZ ;  /* 0x0000605060617810 */ /* 0x040fe20007ffe0ff */
[----:B0-----:R-:W0:Y:S01]  /*16e0*/  LDS.128 R92, [R102] ;  /* 0x00000000665c7984 */ /* 0x001e220000000c00 */
[----:B------:R-:W-:-:S02]  /*16f0*/  @!P4 IADD3 R97, PT, PT, R96, 0x6010, RZ ;  /* 0x000060106061c810 */ /* 0x000fc40007ffe0ff */
[C---:B------:R-:W-:Y:S02]  /*1700*/  IADD3 R103, PT, PT, R96.reuse, 0x6060, RZ ;  /* 0x0000606060677810 */ /* 0x040fe40007ffe0ff */
[C---:B------:R-:W-:Y:S02]  /*1710*/  IADD3 R106, PT, PT, R96.reuse, 0x6070, RZ ;  /* 0x00006070606a7810 */ /* 0x040fe40007ffe0ff */
[C---:B------:R-:W-:Y:S02]  /*1720*/  @!P4 IADD3 R103, PT, PT, R96.reuse, 0x6020, RZ ;  /* 0x000060206067c810 */ /* 0x040fe40007ffe0ff */
[----:B------:R-:W-:Y:S02]  /*1730*/  @!P4 IADD3 R106, PT, PT, R96, 0x6030, RZ ;  /* 0x00006030606ac810 */ /* 0x000fe40007ffe0ff */
[----:B------:R-:W1:Y:S01]  /*1740*/  LDS.128 R96, [R97] ;  /* 0x0000000061607984 */ /* 0x000e620000000c00 */
[----:B------:R-:W-:Y:S01]  /*1750*/  FADD.FTZ R10, R100, R10 ;  /* 0x0000000a640a7221 */ /* 0x000fe20000010000 */
[----:B------:R-:W-:Y:S01]  /*1760*/  FFMA.FTZ R9, R204, R100, R9 ;  /* 0x00000064cc097223 */ /* 0x000fe20000010009 */
[----:B------:R-:W-:Y:S01]  /*1770*/  FADD.FTZ R8, R101, R8 ;  /* 0x0000000865087221 */ /* 0x000fe20000010000 */
[----:B------:R-:W-:-:S02]  /*1780*/  FFMA.FTZ R7, R206, R101, R7 ;  /* 0x00000065ce077223 */ /* 0x000fc40000010007 */
[----:B------:R-:W2:Y:S01]  /*1790*/  LDS.128 R100, [R103] ;  /* 0x0000000067647984 */ /* 0x000ea20000000c00 */
[----:B------:R-:W-:Y:S01]  /*17a0*/  FADD.FTZ R6, R104, R6 ;  /* 0x0000000668067221 */ /* 0x000fe20000010000 */
[----:B------:R-:W-:Y:S01]  /*17b0*/  FFMA.FTZ R5, R208, R104, R5 ;  /* 0x00000068d0057223 */ /* 0x000fe20000010005 */
[----:B------:R-:W-:Y:S01]  /*17c0*/  FADD.FTZ R4, R105, R4 ;  /* 0x0000000469047221 */ /* 0x000fe20000010000 */
[----:B------:R-:W-:Y:S02]  /*17d0*/  FFMA.FTZ R3, R210, R105, R3 ;  /* 0x00000069d2037223 */ /* 0x000fe40000010003 */
        /* <DEDUP_REMOVED lines=59> */
[----:B---3--:R-:W-:Y:S01]  /*1b90*/  @P1 HADD2.F32 R102, -RZ, R240.H0_H0 ;  /* 0x200000f0ff661230 */ /* 0x008fe20000004100 */
[----:B------:R-:W-:Y:S06]  /*1ba0*/  BRA.U UP0, `(.L_x_7006) ;  /* 0x0000000d002c7547 */ /* 0x000fec000b800000 */
[----:B------:R-:W-:-:S04]  /*1bb0*/  UISETP.NE.U32.AND UP0, UPT, UR4, URZ, UPT ;  /* 0x000000ff0400728c */ /* 0x000fc8000bf05070 */
[----:B------:R-:W-:-:S09]  /*1bc0*/  UISETP.NE.AND.EX UP0, UPT, UR5, URZ, UPT, UP0 ;  /* 0x000000ff0500728c */ /* 0x000fd2000bf05300 */
[----:B------:R-:W-:Y:S05]  /*1bd0*/  BRA.U UP0, `(.L_x_7007) ;  /* 0x0000000500907547 */ /* 0x000fea000b800000 */
[-CC-:B------:R-:W-:Y:S01]  /*1be0*/  FFMA.FTZ R0, R0, R104.reuse, R103.reuse ;  /* 0x0000006800007223 */ /* 0x180fe20000010067 */
[C---:B-----5:R-:W-:Y:S01]  /*1bf0*/  LOP3.LUT P0, RZ, R114.reuse, 0xff, RZ, 0xc0, !PT ;  /* 0x000000ff72ff7812 */ /* 0x060fe2000780c0ff */
[-CC-:B------:R-:W-:Y:S01]  /*1c00*/  FFMA.FTZ R94, R229, R104.reuse, R103.reuse ;  /* 0x00000068e55e7223 */ /* 0x180fe20000010067 */
[-CC-:B------:R-:W-:Y:S01]  /*1c10*/  FFMA.FTZ R231, R231, R104.reuse, R103.reuse ;  /* 0x00000068e7e77223 */ /* 0x180fe20000010067 */
[----:B------:R-:W-:Y:S01]  /*1c20*/  FADD.FTZ R92, R225, -R0 ;  /* 0x80000000e15c7221 */ /* 0x000fe20000010000 */
[C---:B------:R-:W-:Y:S01]  /*1c30*/  LOP3.LUT P3, RZ, R114.reuse, 0xff00, RZ, 0xc0, !PT ;  /* 0x0000ff0072ff7812 */ /* 0x040fe2000786c0ff */
[----:B------:R-:W-:Y:S01]  /*1c40*/  FADD.FTZ R94, R227, -R94 ;  /* 0x8000005ee35e7221 */ /* 0x000fe20000010000 */
[C---:B------:R-:W-:Y:S01]  /*1c50*/  LOP3.LUT P5, RZ, R114.reuse, 0xff0000, RZ, 0xc0, !PT ;  /* 0x00ff000072ff7812 */ /* 0x040fe200078ac0ff */
[----:B------:R-:W-:Y:S01]  /*1c60*/  FFMA.FTZ R233, R233, R104, R103 ;  /* 0x00000068e9e97223 */ /* 0x000fe20000010067 */
[----:B------:R-:W-:Y:S01]  /*1c70*/  LOP3.LUT P6, RZ, R114, 0xff000000, RZ, 0xc0, !PT ;  /* 0xff00000072ff7812 */ /* 0x000fe200078cc0ff */
[C---:B------:R-:W-:Y:S01]  /*1c80*/  FMUL.FTZ R93, R183.reuse, R92 ;  /* 0x0000005cb75d7220 */ /* 0x040fe20000410000 */
[----:B------:R-:W-:Y:S01]  /*1c90*/  FADD.FTZ R228, R228, -R231 ;  /* 0x800000e7e4e47221 */ /* 0x000fe20000010000 */
[----:B------:R-:W-:Y:S01]  /*1ca0*/  FMUL.FTZ R95, R183, R94 ;  /* 0x0000005eb75f7220 */ /* 0x000fe20000410000 */
[----:B------:R-:W-:Y:S01]  /*1cb0*/  FADD.FTZ R230, R230, -R233 ;  /* 0x800000e9e6e67221 */ /* 0x000fe20000010000 */
[----:B------:R-:W-:Y:S01]  /*1cc0*/  FMUL.FTZ R93, R93, R102 ;  /* 0x000000665d5d7220 */ /* 0x000fe20000410000 */
[----:B------:R-:W-:-:S02]  /*1cd0*/  HFMA2 R0, -RZ, RZ, 0, 0 ;  /* 0x00000000ff007431 */ /* 0x000fc400000001ff */
[----:B------:R-:W-:Y:S01]  /*1ce0*/  FMUL.FTZ R97, R183, R228 ;  /* 0x000000e4b7617220 */ /* 0x000fe20000410000 */
[----:B------:R-:W-:Y:S02]  /*1cf0*/  @P0 HADD2.F32 R94, -RZ, R88.H0_H0 ;  /* 0x20000058ff5e0230 */ /* 0x000fe40000004100 */
[----:B------:R-:W-:Y:S01]  /*1d00*/  FMUL.FTZ R96, R95, R102 ;  /* 0x000000665f607220 */ /* 0x000fe20000410000 */
[----:B------:R-:W-:Y:S02]  /*1d10*/  @P0 HADD2.F32 R95, -RZ, R52.H0_H0 ;  /* 0x20000034ff5f0230 */ /* 0x000fe40000004100 */
[----:B------:R-:W-:Y:S01]  /*1d20*/  FMUL.FTZ R93, R93, UR6 ;  /* 0x000000065d5d7c20 */ /* 0x000fe20008410000 */
[----:B------:R-:W-:Y:S01]  /*1d30*/  FMUL.FTZ R99, R183, R230 ;  /* 0x000000e6b7637220 */ /* 0x000fe20000410000 */
[----:B------:R-:W-:Y:S01]  /*1d40*/  FMUL.FTZ R97, R97, R102 ;  /* 0x0000006661617220 */ /* 0x000fe20000410000 */
[----:B------:R-:W-:Y:S01]  /*1d50*/  MOV R92, RZ ;  /* 0x000000ff005c7202 */ /* 0x000fe20000000f00 */
[----:B------:R-:W-:-:S02]  /*1d60*/  HFMA2 R105, -RZ, RZ, 0, 0 ;  /* 0x00000000ff697431 */ /* 0x000fc400000001ff */
[----:B------:R-:W-:Y:S01]  /*1d70*/  @P0 FMUL.FTZ R0, R93, R94 ;  /* 0x0000005e5d000220 */ /* 0x000fe20000410000 */
[----:B------:R-:W-:Y:S01]  /*1d80*/  FMUL.FTZ R99, R99, R102 ;  /* 0x0000006663637220 */ /* 0x000fe20000410000 */
[----:B------:R-:W-:Y:S02]  /*1d90*/  @P3 HADD2.F32 R88, -RZ, R88.H1_H1 ;  /* 0x30000058ff583230 */ /* 0x000fe40000004100 */
[----:B------:R-:W-:Y:S01]  /*1da0*/  @P0 FMUL.FTZ R92, R93, R95 ;  /* 0x0000005f5d5c0220 */ /* 0x000fe20000410000 */
[--C-:B------:R-:W-:Y:S02]  /*1db0*/  @P5 HADD2.F32 R94, -RZ, R89.reuse.H0_H0 ;  /* 0x20000059ff5e5230 */ /* 0x100fe40000004100 */
[----:B------:R-:W-:Y:S01]  /*1dc0*/  FMUL.FTZ R100, R96, UR6 ;  /* 0x0000000660647c20 */ /* 0x000fe20008410000 */
[----:B------:R-:W-:Y:S02]  /*1dd0*/  @P6 HADD2.F32 R98, -RZ, R89.H1_H1 ;  /* 0x30000059ff626230 */ /* 0x000fe40000004100 */
[----:B------:R-:W-:-:S02]  /*1de0*/  HFMA2 R95, -RZ, RZ, 0, 0 ;  /* 0x00000000ff5f7431 */ /* 0x000fc400000001ff */
[----:B------:R-:W-:Y:S02]  /*1df0*/  @P3 HADD2.F32 R89, -RZ, R52.H1_H1 ;  /* 0x30000034ff593230 */ /* 0x000fe40000004100 */
[----:B------:R-:W-:Y:S01]  /*1e00*/  FMUL.FTZ R101, R97, UR6 ;  /* 0x0000000661657c20 */ /* 0x000fe20008410000 */
[--C-:B------:R-:W-:Y:S02]  /*1e10*/  @P5 HADD2.F32 R96, -RZ, R53.reuse.H0_H0 ;  /* 0x20000035ff605230 */ /* 0x100fe40000004100 */
[----:B------:R-:W-:Y:S01]  /*1e20*/  FMUL.FTZ R99, R99, UR6 ;  /* 0x0000000663637c20 */ /* 0x000fe20008410000 */
[----:B------:R-:W-:Y:S01]  /*1e30*/  @P6 HADD2.F32 R97, -RZ, R53.H1_H1 ;  /* 0x30000035ff616230 */ /* 0x000fe20000004100 */
[----:B------:R-:W-:Y:S01]  /*1e40*/  ISETP.GE.U32.AND P0, PT, R114, RZ, PT ;  /* 0x000000ff7200720c */ /* 0x000fe20003f06070 */
[----:B------:R-:W-:Y:S01]  /*1e50*/  @P3 FMUL.FTZ R105, R100, R88 ;  /* 0x0000005864693220 */ /* 0x000fe20000410000 */
[----:B------:R-:W-:Y:S02]  /*1e60*/  MOV R93, RZ ;  /* 0x000000ff005d7202 */ /* 0x000fe40000000f00 */
[----:B------:R-:W-:-:S02]  /*1e70*/  CS2R R106, SRZ ;  /* 0x00000000006a7805 */ /* 0x000fc4000001ff00 */
[----:B------:R-:W-:Y:S01]  /*1e80*/  MOV R88, RZ ;  /* 0x000000ff00587202 */ /* 0x000fe20000000f00 */
[----:B------:R-:W-:Y:S01]  /*1e90*/  @P3 FMUL.FTZ R93, R100, R89 ;  /* 0x00000059645d3220 */ /* 0x000fe20000410000 */
[--C-:B------:R-:W-:Y:S01]  /*1ea0*/  FFMA.FTZ R237, R237, R104, R103.reuse ;  /* 0x00000068eded7223 */ /* 0x100fe20000010067 */
[C---:B------:R-:W-:Y:S01]  /*1eb0*/  @P5 FMUL.FTZ R106, R101.reuse, R94 ;  /* 0x0000005e656a5220 */ /* 0x040fe20000410000 */
[----:B------:R-:W-:Y:S01]  /*1ec0*/  @P5 FMUL.FTZ R95, R101, R96 ;  /* 0x00000060655f5220 */ /* 0x000fe20000410000 */
[C---:B------:R-:W-:Y:S01]  /*1ed0*/  @P6 FMUL.FTZ R107, R99.reuse, R98 ;  /* 0x00000062636b6220 */ /* 0x040fe20000410000 */
[----:B------:R-:W-:Y:S01]  /*1ee0*/  @P6 FMUL.FTZ R88, R99, R97 ;  /* 0x0000006163586220 */ /* 0x000fe20000410000 */
[----:B------:R-:W-:Y:S01]  /*1ef0*/  LOP3.LUT P3, RZ, R115, 0xff0000, RZ, 0xc0, !PT ;  /* 0x00ff000073ff7812 */ /* 0x000fe2000786c0ff */
[-C--:B------:R-:W-:Y:S01]  /*1f00*/  FFMA.FTZ R235, R235, R104.reuse, R103 ;  /* 0x00000068ebeb7223 */ /* 0x080fe20000010067 */
[C---:B------:R-:W-:Y:S01]  /*1f10*/  ISETP.GE.U32.AND.EX P0, PT, R115.reuse, 0x1000000, PT, P0 ;  /* 0x010000007300780c */ /* 0x040fe20003f06100 */
[----:B------:R-:W-:Y:S01]  /*1f20*/  FADD.FTZ R234, R234, -R237 ;  /* 0x800000edeaea7221 */ /* 0x000fe20000010000 */
[C---:B------:R-:W-:Y:S01]  /*1f30*/  LOP3.LUT P6, RZ, R115.reuse, 0xff, RZ, 0xc0, !PT ;  /* 0x000000ff73ff7812 */ /* 0x040fe200078cc0ff */
[----:B------:R-:W-:Y:S01]  /*1f40*/  FADD.FTZ R232, R232, -R235 ;  /* 0x800000ebe8e87221 */ /* 0x000fe20000010000 */
[----:B------:R-:W-:Y:S01]  /*1f50*/  LOP3.LUT P5, RZ, R115, 0xff00, RZ, 0xc0, !PT ;  /* 0x0000ff0073ff7812 */ /* 0x000fe200078ac0ff */
[--C-:B------:R-:W-:Y:S01]  /*1f60*/  FFMA.FTZ R239, R239, R104, R103.reuse ;  /* 0x00000068efef7223 */ /* 0x100fe20000010067 */
[----:B------:R-:W-:Y:S01]  /*1f70*/  FMUL.FTZ R97, R183, R234 ;  /* 0x000000eab7617220 */ /* 0x000fe20000410000 */
[----:B------:R-:W-:Y:S01]  /*1f80*/  FFMA.FTZ R241, R241, R104, R103 ;  /* 0x00000068f1f17223 */ /* 0x000fe20000010067 */
[----:B------:R-:W-:Y:S01]  /*1f90*/  FMUL.FTZ R89, R183, R232 ;  /* 0x000000e8b7597220 */ /* 0x000fe20000410000 */
[----:B------:R-:W-:Y:S01]  /*1fa0*/  FADD.FTZ R236, R236, -R239 ;  /* 0x800000efecec7221 */ /* 0x000fe20000010000 */
[-C--:B------:R-:W-:Y:S01]  /*1fb0*/  FMUL.FTZ R97, R97, R102.reuse ;  /* 0x0000006661617220 */ /* 0x080fe20000410000 */
[----:B------:R-:W-:Y:S01]  /*1fc0*/  FADD.FTZ R238, R238, -R241 ;  /* 0x800000f1eeee7221 */ /* 0x000fe20000010000 */
[----:B------:R-:W-:Y:S01]  /*1fd0*/  FMUL.FTZ R89, R89, R102 ;  /* 0x0000006659597220 */ /* 0x000fe20000410000 */
[----:B------:R-:W-:-:S02]  /*1fe0*/  @P3 HADD2.F32 R99, -RZ, R91.H0_H0 ;  /* 0x2000005bff633230 */ /* 0x000fc40000004100 */
[----:B------:R-:W-:Y:S02]  /*1ff0*/  HFMA2 R96, -RZ, RZ, 0, 0 ;  /* 0x00000000ff607431 */ /* 0x000fe400000001ff */
[----:B------:R-:W-:Y:S02]  /*2000*/  @P0 HADD2.F32 R100, -RZ, R91.H1_H1 ;  /* 0x3000005bff640230 */ /* 0x000fe40000004100 */
[----:B------:R-:W-:Y:S01]  /*2010*/  FMUL.FTZ R91, R183, R236 ;  /* 0x000000ecb75b7220 */ /* 0x000fe20000410000 */
[--C-:B------:R-:W-:Y:S02]  /*2020*/  @P6 HADD2.F32 R94, -RZ, R90.reuse.H0_H0 ;  /* 0x2000005aff5e6230 */ /* 0x100fe40000004100 */
[----:B------:R-:W-:Y:S01]  /*2030*/  FMUL.FTZ R191, R97, UR6 ;  /* 0x0000000661bf7c20 */ /* 0x000fe20008410000 */
[----:B------:R-:W-:Y:S02]  /*2040*/  @P5 HADD2.F32 R98, -RZ, R90.H1_H1 ;  /* 0x3000005aff625230 */ /* 0x000fe40000004100 */
[----:B------:R-:W-:Y:S01]  /*2050*/  FMUL.FTZ R89, R89, UR6 ;  /* 0x0000000659597c20 */ /* 0x000fe20008410000 */
[----:B------:R-:W-:-:S02]  /*2060*/  @P6 HADD2.F32 R90, -RZ, R54.H0_H0 ;  /* 0x20000036ff5a6230 */ /* 0x000fc40000004100 */
[----:B------:R-:W-:Y:S01]  /*2070*/  FMUL.FTZ R97, R183, R238 ;  /* 0x000000eeb7617220 */ /* 0x000fe20000410000 */
[----:B------:R-:W-:Y:S01]  /*2080*/  CS2R R114, SRZ ;  /* 0x0000000000727805 */ /* 0x000fe2000001ff00 */
[----:B------:R-:W-:Y:S01]  /*2090*/  FMUL.FTZ R91, R91, R102 ;  /* 0x000000665b5b7220 */ /* 0x000fe20000410000 */
[----:B------:R-:W-:Y:S01]  /*20a0*/  @P5 FMUL.FTZ R115, R191, R98 ;  /* 0x00000062bf735220 */ /* 0x000fe20000410000 */
[----:B------:R-:W-:Y:S01]  /*20b0*/  @P6 FMUL.FTZ R96, R89, R90 ;  /* 0x0000005a59606220 */ /* 0x000fe20000410000 */
[----:B------:R-:W-:Y:S01]  /*20c0*/  FMUL.FTZ R98, R97, R102 ;  /* 0x0000006661627220 */ /* 0x000fe20000410000 */
[----:B------:R-:W-:Y:S02]  /*20d0*/  @P5 HADD2.F32 R90, -RZ, R54.H1_H1 ;  /* 0x30000036ff5a5230 */ /* 0x000fe40000004100 */
[----:B------:R-:W-:Y:S01]  /*20e0*/  FMUL.FTZ R184, R91, UR6 ;  /* 0x000000065bb87c20 */ /* 0x000fe20008410000 */
[--C-:B------:R-:W-:Y:S02]  /*20f0*/  @P3 HADD2.F32 R97, -RZ, R55.reuse.H0_H0 ;  /* 0x20000037ff613230 */ /* 0x100fe40000004100 */
[----:B------:R-:W-:Y:S01]  /*2100*/  @P6 FMUL.FTZ R114, R89, R94 ;  /* 0x0000005e59726220 */ /* 0x000fe20000410000 */
[----:B------:R-:W-:-:S02]  /*2110*/  @P0 HADD2.F32 R91, -RZ, R55.H1_H1 ;  /* 0x30000037ff5b0230 */ /* 0x000fc40000004100 */
[----:B------:R-:W-:Y:S01]  /*2120*/  FMUL.FTZ R98, R98, UR6 ;  /* 0x0000000662627c20 */ /* 0x000fe20008410000 */
[----:B------:R-:W-:Y:S01]  /*2130*/  MOV R89, RZ ;  /* 0x000000ff00597202 */ /* 0x000fe20000000f00 */
[----:B------:R-:W-:Y:S01]  /*2140*/  @P5 FMUL.FTZ R89, R191, R90 ;  /* 0x0000005abf595220 */ /* 0x000fe20000410000 */
[----:B------:R-:W-:Y:S01]  /*2150*/  HFMA2 R182, -RZ, RZ, 0, 0 ;  /* 0x00000000ffb67431 */ /* 0x000fe200000001ff */
[----:B------:R-:W-:Y:S01]  /*2160*/  MOV R94, RZ ;  /* 0x000000ff005e7202 */ /* 0x000fe20000000f00 */
[----:B------:R-:W-:Y:S01]  /*2170*/  HFMA2 R189, -RZ, RZ, 0, 0 ;  /* 0x00000000ffbd7431 */ /* 0x000fe200000001ff */
[----:B------:R-:W-:Y:S01]  /*2180*/  MOV R101, RZ ;  /* 0x000000ff00657202 */ /* 0x000fe20000000f00 */
[----:B------:R-:W-:Y:S01]  /*2190*/  @P3 FMUL.FTZ R94, R184, R97 ;  /* 0x00000061b85e3220 */ /* 0x000fe20000410000 */
[----:B------:R-:W-:Y:S01]  /*21a0*/  @P0 FMUL.FTZ R101, R98, R91 ;  /* 0x0000005b62650220 */ /* 0x000fe20000410000 */
[----:B------:R-:W-:Y:S01]  /*21b0*/  F2FP.F16.F32.PACK_AB R90, R89, R96 ;  /* 0x00000060595a723e */ /* 0x000fe200000000ff */
[----:B------:R-:W-:Y:S01]  /*21c0*/  @P3 FMUL.FTZ R182, R184, R99 ;  /* 0x00000063b8b63220 */ /* 0x000fe20000410000 */
[----:B------:R-:W-:Y:S01]  /*21d0*/  F2FP.F16.F32.PACK_AB R89, R88, R95 ;  /* 0x0000005f5859723e */ /* 0x000fe200000000ff */
[----:B------:R-:W-:Y:S01]  /*21e0*/  @P0 FMUL.FTZ R189, R98, R100 ;  /* 0x0000006462bd0220 */ /* 0x000fe20000410000 */
[----:B------:R-:W-:-:S02]  /*21f0*/  F2FP.F16.F32.PACK_AB R88, R93, R92 ;  /* 0x0000005c5d58723e */ /* 0x000fc400000000ff */
[----:B------:R-:W-:Y:S01]  /*2200*/  F2FP.F16.F32.PACK_AB R91, R101, R94 ;  /* 0x0000005e655b723e */ /* 0x000fe200000000ff */
[----:B------:R-:W-:Y:S06]  /*2210*/  BRA `(.L_x_7008) ;  /* 0x0000001000b87947 */ /* 0x000fec0003800000 */
.L_x_7007:
[-CC-:B------:R-:W-:Y:S01]  /*2220*/  FFMA.FTZ R0, R0, R104.reuse, R103.reuse ;  /* 0x0000006800007223 */ /* 0x180fe20000010067 */
[-CC-:B------:R-:W-:Y:S01]  /*2230*/  FFMA.FTZ R62, R229, R104.reuse, R103.reuse ;  /* 0x00000068e53e7223 */ /* 0x180fe20000010067 */
[C---:B-----5:R-:W-:Y:S01]  /*2240*/  LOP3.LUT P0, RZ, R114.reuse, 0xff, RZ, 0xc0, !PT ;  /* 0x000000ff72ff7812 */ /* 0x060fe2000780c0ff */
[-CC-:B------:R-:W-:Y:S01]  /*2250*/  FFMA.FTZ R233, R233, R104.reuse, R103.reuse ;  /* 0x00000068e9e97223 */ /* 0x180fe20000010067 */
[----:B------:R-:W-:Y:S01]  /*2260*/  FADD.FTZ R60, R225, -R0 ;  /* 0x80000000e13c7221 */ /* 0x000fe20000010000 */
[----:B------:R-:W-:Y:S01]  /*2270*/  FADD.FTZ R62, R227, -R62 ;  /* 0x8000003ee33e7221 */ /* 0x000fe20000010000 */
[----:B------:R-:W-:Y:S01]  /*2280*/  FFMA.FTZ R231, R231, R104, R103 ;  /* 0x00000068e7e77223 */ /* 0x000fe20000010067 */
[C---:B------:R-:W-:Y:S01]  /*2290*/  LOP3.LUT P6, RZ, R114.reuse, 0xff000000, RZ, 0xc0, !PT ;  /* 0xff00000072ff7812 */ /* 0x040fe200078cc0ff */
[C---:B------:R-:W-:Y:S01]  /*22a0*/  FMUL.FTZ R60, R183.reuse, R60 ;  /* 0x0000003cb73c7220 */ /* 0x040fe20000410000 */
[----:B------:R-:W-:Y:S01]  /*22b0*/  FMUL.FTZ R61, R183, R62 ;  /* 0x0000003eb73d7220 */ /* 0x000fe20000410000 */
[----:B------:R-:W-:Y:S01]  /*22c0*/  LOP3.LUT P5, RZ, R114, 0xff0000, RZ, 0xc0, !PT ;  /* 0x00ff000072ff7812 */ /* 0x000fe200078ac0ff */
[----:B------:R-:W-:-:S02]  /*22d0*/  HFMA2 R0, -RZ, RZ, 0, 0 ;  /* 0x00000000ff007431 */ /* 0x000fc400000001ff */
[-C--:B------:R-:W-:Y:S01]  /*22e0*/  FMUL.FTZ R62, R60, R102.reuse ;  /* 0x000000663c3e7220 */ /* 0x080fe20000410000 */
[----:B------:R-:W-:Y:S01]  /*22f0*/  FMUL.FTZ R63, R61, R102 ;  /* 0x000000663d3f7220 */ /* 0x000fe20000410000 */
[----:B------:R-:W-:Y:S01]  /*2300*/  FADD.FTZ R230, R230, -R233 ;  /* 0x800000e9e6e67221 */ /* 0x000fe20000010000 */
[----:B------:R-:W-:Y:S01]  /*2310*/  @P0 HADD2.F32 R65, -RZ, R88.H0_H0 ;  /* 0x20000058ff410230 */ /* 0x000fe20000004100 */
[----:B------:R-:W-:Y:S01]  /*2320*/  LOP3.LUT P3, RZ, R114, 0xff00, RZ, 0xc0, !PT ;  /* 0x0000ff0072ff7812 */ /* 0x000fe2000786c0ff */
[----:B------:R-:W-:Y:S02]  /*2330*/  @P0 HADD2.F32 R67, -RZ, R52.H0_H0 ;  /* 0x20000034ff430230 */ /* 0x000fe40000004100 */
        /* <DEDUP_REMOVED lines=8> */
[----:B------:R-:W-:Y:S01]  /*23c0*/  FMUL.FTZ R65, R63, R102 ;  /* 0x000000663f417220 */ /* 0x000fe20000410000 */
[----:B------:R-:W-:-:S02]  /*23d0*/  @P6 HADD2.F32 R94, -RZ, R89.H1_H1 ;  /* 0x30000059ff5e6230 */ /* 0x000fc40000004100 */
[----:B------:R-:W-:Y:S02]  /*23e0*/  HFMA2 R95, -RZ, RZ, 0, 0 ;  /* 0x00000000ff5f7431 */ /* 0x000fe400000001ff */
[----:B------:R-:W-:Y:S01]  /*23f0*/  FMUL.FTZ R64, R62, R102 ;  /* 0x000000663e407220 */ /* 0x000fe20000410000 */
[----:B------:R-:W-:Y:S02]  /*2400*/  @P6 HADD2.F32 R96, -RZ, R53.H1_H1 ;  /* 0x30000035ff606230 */ /* 0x000fe40000004100 */
[----:B------:R-:W-:Y:S01]  /*2410*/  FMUL.FTZ R65, R65, UR6 ;  /* 0x0000000641417c20 */ /* 0x000fe20008410000 */
[----:B------:R-:W-:Y:S01]  /*2420*/  @P5 HADD2.F32 R97, -RZ, R89.H0_H0 ;  /* 0x20000059ff615230 */ /* 0x000fe20000004100 */
[----:B------:R-:W-:Y:S01]  /*2430*/  CS2R R106, SRZ ;  /* 0x00000000006a7805 */ /* 0x000fe2000001ff00 */
[----:B------:R-:W-:Y:S02]  /*2440*/  @P5 HADD2.F32 R89, -RZ, R53.H0_H0 ;  /* 0x20000035ff595230 */ /* 0x000fe40000004100 */
[----:B------:R-:W-:Y:S01]  /*2450*/  FMUL.FTZ R64, R64, UR6 ;  /* 0x0000000640407c20 */ /* 0x000fe20008410000 */
[----:B------:R-:W-:Y:S01]  /*2460*/  @P3 HADD2.F32 R93, -RZ, R88.H1_H1 ;  /* 0x30000058ff5d3230 */ /* 0x000fe20000004100 */
[----:B------:R-:W-:Y:S01]  /*2470*/  MOV R88, RZ ;  /* 0x000000ff00587202 */ /* 0x000fe20000000f00 */
[--C-:B------:R-:W-:Y:S01]  /*2480*/  FFMA.FTZ R235, R235, R104, R103.reuse ;  /* 0x00000068ebeb7223 */ /* 0x100fe20000010067 */
[-C--:B------:R-:W-:Y:S01]  /*2490*/  @P6 FMUL.FTZ R107, R94, R65.reuse ;  /* 0x000000415e6b6220 */ /* 0x080fe20000410000 */
[----:B------:R-:W-:Y:S01]  /*24a0*/  @P6 FMUL.FTZ R88, R96, R65 ;  /* 0x0000004160586220 */ /* 0x000fe20000410000 */
[----:B------:R-:W-:Y:S01]  /*24b0*/  HFMA2 R105, -RZ, RZ, 0, 0 ;  /* 0x00000000ff697431 */ /* 0x000fe200000001ff */
[----:B------:R-:W-:Y:S01]  /*24c0*/  LOP3.LUT P6, RZ, R115, 0xff, RZ, 0xc0, !PT ;  /* 0x000000ff73ff7812 */ /* 0x000fe200078cc0ff */
[-C--:B------:R-:W-:Y:S01]  /*24d0*/  @P5 FMUL.FTZ R106, R97, R64.reuse ;  /* 0x00000040616a5220 */ /* 0x080fe20000410000 */
[----:B------:R-:W-:Y:S01]  /*24e0*/  @P5 FMUL.FTZ R95, R89, R64 ;  /* 0x00000040595f5220 */ /* 0x000fe20000410000 */
[----:B------:R-:W-:Y:S01]  /*24f0*/  FFMA.FTZ R237, R237, R104, R103 ;  /* 0x00000068eded7223 */ /* 0x000fe20000010067 */
[----:B------:R-:W-:Y:S01]  /*2500*/  FADD.FTZ R64, R232, -R235 ;  /* 0x800000ebe8407221 */ /* 0x000fe20000010000 */
[----:B------:R-:W-:Y:S01]  /*2510*/  @P3 HADD2.F32 R67, -RZ, R52.H1_H1 ;  /* 0x30000034ff433230 */ /* 0x000fe20000004100 */
[----:B------:R-:W-:Y:S01]  /*2520*/  ISETP.GE.U32.AND P0, PT, R114, RZ, PT ;  /* 0x000000ff7200720c */ /* 0x000fe20003f06070 */
[----:B------:R-:W-:Y:S01]  /*2530*/  @P3 FMUL.FTZ R105, R93, R66 ;  /* 0x000000425d693220 */ /* 0x000fe20000410000 */
[----:B------:R-:W-:Y:S01]  /*2540*/  FADD.FTZ R234, R234, -R237 ;  /* 0x800000edeaea7221 */ /* 0x000fe20000010000 */
[----:B------:R-:W-:Y:S01]  /*2550*/  FMUL.FTZ R64, R183, R64 ;  /* 0x00000040b7407220 */ /* 0x000fe20000410000 */
[----:B------:R-:W-:Y:S01]  /*2560*/  MOV R93, RZ ;  /* 0x000000ff005d7202 */ /* 0x000fe20000000f00 */
[----:B------:R-:W-:Y:S01]  /*2570*/  @P3 FMUL.FTZ R93, R67, R66 ;  /* 0x00000042435d3220 */ /* 0x000fe20000410000 */
[----:B------:R-:W-:Y:S01]  /*2580*/  LOP3.LUT P5, RZ, R115, 0xff00, RZ, 0xc0, !PT ;  /* 0x0000ff0073ff7812 */ /* 0x000fe200078ac0ff */
[----:B------:R-:W-:Y:S01]  /*2590*/  FMUL.FTZ R65, R183, R234 ;  /* 0x000000eab7417220 */ /* 0x000fe20000410000 */
[C---:B------:R-:W-:Y:S01]  /*25a0*/  LOP3.LUT P3, RZ, R115.reuse, 0xff0000, RZ, 0xc0, !PT ;  /* 0x00ff000073ff7812 */ /* 0x040fe2000786c0ff */
[----:B------:R-:W-:Y:S01]  /*25b0*/  FMUL.FTZ R66, R64, R102 ;  /* 0x0000006640427220 */ /* 0x000fe20000410000 */
[----:B------:R-:W-:Y:S01]  /*25c0*/  ISETP.GE.U32.AND.EX P0, PT, R115, 0x1000000, PT, P0 ;  /* 0x010000007300780c */ /* 0x000fe20003f06100 */
[-CC-:B------:R-:W-:Y:S01]  /*25d0*/  FFMA.FTZ R239, R239, R104.reuse, R103.reuse ;  /* 0x00000068efef7223 */ /* 0x180fe20000010067 */
[----:B------:R-:W-:Y:S01]  /*25e0*/  FFMA.FTZ R241, R241, R104, R103 ;  /* 0x00000068f1f17223 */ /* 0x000fe20000010067 */
[----:B------:R-:W-:-:S02]  /*25f0*/  HFMA2 R89, -RZ, RZ, 0, 0 ;  /* 0x00000000ff597431 */ /* 0x000fc400000001ff */
[----:B------:R-:W-:Y:S02]  /*2600*/  @P6 HADD2.F32 R97, -RZ, R90.H0_H0 ;  /* 0x2000005aff616230 */ /* 0x000fe40000004100 */
[----:B------:R-:W-:Y:S01]  /*2610*/  FMUL.FTZ R67, R65, R102 ;  /* 0x0000006641437220 */ /* 0x000fe20000410000 */
[----:B------:R-:W-:Y:S02]  /*2620*/  @P6 HADD2.F32 R99, -RZ, R54.H0_H0 ;  /* 0x20000036ff636230 */ /* 0x000fe40000004100 */
[----:B------:R-:W-:Y:S01]  /*2630*/  FMUL.FTZ R66, R66, UR6 ;  /* 0x0000000642427c20 */ /* 0x000fe20008410000 */
[----:B------:R-:W-:Y:S01]  /*2640*/  FADD.FTZ R236, R236, -R239 ;  /* 0x800000efecec7221 */ /* 0x000fe20000010000 */
[----:B------:R-:W-:Y:S01]  /*2650*/  FADD.FTZ R238, R238, -R241 ;  /* 0x800000f1eeee7221 */ /* 0x000fe20000010000 */
[----:B------:R-:W-:Y:S01]  /*2660*/  CS2R R114, SRZ ;  /* 0x0000000000727805 */ /* 0x000fe2000001ff00 */
[----:B------:R-:W-:Y:S01]  /*2670*/  FMUL.FTZ R98, R67, UR6 ;  /* 0x0000000643627c20 */ /* 0x000fe20008410000 */
[-C--:B------:R-:W-:Y:S01]  /*2680*/  @P6 FMUL.FTZ R114, R97, R66.reuse ;  /* 0x0000004261726220 */ /* 0x080fe20000410000 */
[----:B------:R-:W-:Y:S01]  /*2690*/  @P6 FMUL.FTZ R89, R99, R66 ;  /* 0x0000004263596220 */ /* 0x000fe20000410000 */
[C---:B------:R-:W-:Y:S01]  /*26a0*/  FMUL.FTZ R66, R183.reuse, R236 ;  /* 0x000000ecb7427220 */ /* 0x040fe20000410000 */
[----:B------:R-:W-:Y:S01]  /*26b0*/  FMUL.FTZ R67, R183, R238 ;  /* 0x000000eeb7437220 */ /* 0x000fe20000410000 */
[----:B------:R-:W-:Y:S01]  /*26c0*/  @P5 HADD2.F32 R101, -RZ, R90.H1_H1 ;  /* 0x3000005aff655230 */ /* 0x000fe20000004100 */
[----:B------:R-:W-:Y:S01]  /*26d0*/  MOV R90, RZ ;  /* 0x000000ff005a7202 */ /* 0x000fe20000000f00 */
[----:B------:R-:W-:-:S02]  /*26e0*/  @P3 HADD2.F32 R100, -RZ, R91.H0_H0 ;  /* 0x2000005bff643230 */ /* 0x000fc40000004100 */
[-C--:B------:R-:W-:Y:S01]  /*26f0*/  FMUL.FTZ R96, R67, R102.reuse ;  /* 0x0000006643607220 */ /* 0x080fe20000410000 */
[----:B------:R-:W-:Y:S02]  /*2700*/  @P0 HADD2.F32 R191, -RZ, R91.H1_H1 ;  /* 0x3000005bffbf0230 */ /* 0x000fe40000004100 */
[----:B------:R-:W-:Y:S01]  /*2710*/  FMUL.FTZ R91, R66, R102 ;  /* 0x00000066425b7220 */ /* 0x000fe20000410000 */
[----:B------:R-:W-:Y:S02]  /*2720*/  @P5 HADD2.F32 R99, -RZ, R54.H1_H1 ;  /* 0x30000036ff635230 */ /* 0x000fe40000004100 */
[----:B------:R-:W-:Y:S01]  /*2730*/  @P5 FMUL.FTZ R115, R101, R98 ;  /* 0x0000006265735220 */ /* 0x000fe20000410000 */
[--C-:B------:R-:W-:Y:S02]  /*2740*/  @P3 HADD2.F32 R184, -RZ, R55.reuse.H0_H0 ;  /* 0x20000037ffb83230 */ /* 0x100fe40000004100 */
[----:B------:R-:W-:Y:S01]  /*2750*/  FMUL.FTZ R91, R91, UR6 ;  /* 0x000000065b5b7c20 */ /* 0x000fe20008410000 */
[----:B------:R-:W-:-:S02]  /*2760*/  @P0 HADD2.F32 R101, -RZ, R55.H1_H1 ;  /* 0x30000037ff650230 */ /* 0x000fc40000004100 */
[----:B------:R-:W-:Y:S01]  /*2770*/  FMUL.FTZ R96, R96, UR6 ;  /* 0x0000000660607c20 */ /* 0x000fe20008410000 */
[----:B------:R-:W-:Y:S02]  /*2780*/  HFMA2 R182, -RZ, RZ, 0, 0 ;  /* 0x00000000ffb67431 */ /* 0x000fe400000001ff */
[----:B------:R-:W-:Y:S01]  /*2790*/  @P5 FMUL.FTZ R90, R99, R98 ;  /* 0x00000062635a5220 */ /* 0x000fe20000410000 */
[----:B------:R-:W-:Y:S01]  /*27a0*/  MOV R94, RZ ;  /* 0x000000ff005e7202 */ /* 0x000fe20000000f00 */
[----:B------:R-:W-:Y:S01]  /*27b0*/  HFMA2 R189, -RZ, RZ, 0, 0 ;  /* 0x00000000ffbd7431 */ /* 0x000fe200000001ff */
[----:B------:R-:W-:Y:S01]  /*27c0*/  MOV R97, RZ ;  /* 0x000000ff00617202 */ /* 0x000fe20000000f00 */
[----:B------:R-:W-:Y:S01]  /*27d0*/  @P3 FMUL.FTZ R94, R184, R91 ;  /* 0x0000005bb85e3220 */ /* 0x000fe20000410000 */
[-C--:B------:R-:W-:Y:S01]  /*27e0*/  @P0 FMUL.FTZ R97, R101, R96.reuse ;  /* 0x0000006065610220 */ /* 0x080fe20000410000 */
[----:B------:R-:W-:Y:S01]  /*27f0*/  F2FP.F16.F32.PACK_AB R90, R90, R89 ;  /* 0x000000595a5a723e */ /* 0x000fe200000000ff */
[----:B------:R-:W-:Y:S01]  /*2800*/  @P3 FMUL.FTZ R182, R100, R91 ;  /* 0x0000005b64b63220 */ /* 0x000fe20000410000 */
[----:B------:R-:W-:Y:S01]  /*2810*/  F2FP.F16.F32.PACK_AB R89, R88, R95 ;  /* 0x0000005f5859723e */ /* 0x000fe200000000ff */
[----:B------:R-:W-:Y:S01]  /*2820*/  @P0 FMUL.FTZ R189, R191, R96 ;  /* 0x00000060bfbd0220 */ /* 0x000fe20000410000 */
[----:B------:R-:W-:-:S02]  /*2830*/  F2FP.F16.F32.PACK_AB R88, R93, R92 ;  /* 0x0000005c5d58723e */ /* 0x000fc400000000ff */
[----:B------:R-:W-:Y:S01]  /*2840*/  F2FP.F16.F32.PACK_AB R91, R97, R94 ;  /* 0x0000005e615b723e */ /* 0x000fe200000000ff */
[----:B------:R-:W-:Y:S06]  /*2850*/  BRA `(.L_x_7008) ;  /* 0x0000000c00287947 */ /* 0x000fec0003800000 */
.L_x_7006:
[----:B------:R-:W-:-:S04]  /*2860*/  UISETP.NE.U32.AND UP0, UPT, UR4, URZ, UPT ;  /* 0x000000ff0400728c */ /* 0x000fc8000bf05070 */
[----:B------:R-:W-:-:S09]  /*2870*/  UISETP.NE.AND.EX UP0, UPT, UR5, URZ, UPT, UP0 ;  /* 0x000000ff0500728c */ /* 0x000fd2000bf05300 */
[----:B------:R-:W-:Y:S05]  /*2880*/  BRA.U UP0, `(.L_x_7009) ;  /* 0x0000000500907547 */ /* 0x000fea000b800000 */
[-CC-:B------:R-:W-:Y:S01]  /*2890*/  FFMA.FTZ R92, R229, R104.reuse, R103.reuse ;  /* 0x00000068e55c7223 */ /* 0x180fe20000010067 */
[----:B-----5:R-:W-:Y:S01]  /*28a0*/  LOP3.LUT P3, RZ, R114, 0xff00, RZ, 0xc0, !PT ;  /* 0x0000ff0072ff7812 */ /* 0x020fe2000786c0ff */
[-CC-:B------:R-:W-:Y:S01]  /*28b0*/  FFMA.FTZ R0, R0, R104.reuse, R103.reuse ;  /* 0x0000006800007223 */ /* 0x180fe20000010067 */
[C---:B------:R-:W-:Y:S01]  /*28c0*/  LOP3.LUT P0, RZ, R114.reuse, 0xff, RZ, 0xc0, !PT ;  /* 0x000000ff72ff7812 */ /* 0x040fe2000780c0ff */
[----:B------:R-:W-:Y:S01]  /*28d0*/  FADD.FTZ R94, R227, -R92 ;  /* 0x8000005ce35e7221 */ /* 0x000fe20000010000 */
[-CC-:B------:R-:W-:Y:S01]  /*28e0*/  FFMA.FTZ R231, R231, R104.reuse, R103.reuse ;  /* 0x00000068e7e77223 */ /* 0x180fe20000010067 */
[----:B------:R-:W-:Y:S01]  /*28f0*/  FADD.FTZ R93, R225, -R0 ;  /* 0x80000000e15d7221 */ /* 0x000fe20000010000 */
[----:B------:R-:W-:Y:S01]  /*2900*/  FFMA.FTZ R233, R233, R104, R103 ;  /* 0x00000068e9e97223 */ /* 0x000fe20000010067 */
[C---:B------:R-:W-:Y:S01]  /*2910*/  FFMA.FTZ R95, R183.reuse, R94, R69 ;  /* 0x0000005eb75f7223 */ /* 0x040fe20000010045 */
[----:B------:R-:W-:Y:S01]  /*2920*/  HFMA2 R105, -RZ, RZ, 0, 0 ;  /* 0x00000000ff697431 */ /* 0x000fe200000001ff */
[C---:B------:R-:W-:Y:S01]  /*2930*/  LOP3.LUT P5, RZ, R114.reuse, 0xff0000, RZ, 0xc0, !PT ;  /* 0x00ff000072ff7812 */ /* 0x040fe200078ac0ff */
[----:B------:R-:W-:Y:S01]  /*2940*/  FFMA.FTZ R93, R183, R93, R68 ;  /* 0x0000005db75d7223 */ /* 0x000fe20000010044 */
[----:B------:R-:W-:Y:S01]  /*2950*/  FMUL.FTZ R95, R95, R102 ;  /* 0x000000665f5f7220 */ /* 0x000fe20000410000 */
[----:B------:R-:W-:Y:S01]  /*2960*/  LOP3.LUT P6, RZ, R114, 0xff000000, RZ, 0xc0, !PT ;  /* 0xff00000072ff7812 */ /* 0x000fe200078cc0ff */
[----:B------:R-:W-:-:S02]  /*2970*/  @P3 HADD2.F32 R97, -RZ, R88.H1_H1 ;  /* 0x30000058ff613230 */ /* 0x000fc40000004100 */
[----:B------:R-:W-:Y:S01]  /*2980*/  FADD.FTZ R231, R228, -R231 ;  /* 0x800000e7e4e77221 */ /* 0x000fe20000010000 */
[----:B------:R-:W-:Y:S01]  /*2990*/  FMUL.FTZ R94, R95, UR6 ;  /* 0x000000065f5e7c20 */ /* 0x000fe20008410000 */
[----:B------:R-:W-:Y:S01]  /*29a0*/  FADD.FTZ R230, R230, -R233 ;  /* 0x800000e9e6e67221 */ /* 0x000fe20000010000 */
[----:B------:R-:W-:Y:S01]  /*29b0*/  FMUL.FTZ R93, R93, R102 ;  /* 0x000000665d5d7220 */ /* 0x000fe20000410000 */
[----:B------:R-:W-:Y:S02]  /*29c0*/  HFMA2 R0, -RZ, RZ, 0, 0 ;  /* 0x00000000ff007431 */ /* 0x000fe400000001ff */
[----:B------:R-:W-:Y:S01]  /*29d0*/  @P3 FMUL.FTZ R105, R97, R94 ;  /* 0x0000005e61693220 */ /* 0x000fe20000410000 */
[C---:B------:R-:W-:Y:S01]  /*29e0*/  FFMA.FTZ R97, R183.reuse, R231, R70 ;  /* 0x000000e7b7617223 */ /* 0x040fe20000010046 */
[----:B------:R-:W-:Y:S01]  /*29f0*/  FFMA.FTZ R99, R183, R230, R71 ;  /* 0x000000e6b7637223 */ /* 0x000fe20000010047 */
[----:B------:R-:W-:Y:S02]  /*2a00*/  @P0 HADD2.F32 R96, -RZ, R88.H0_H0 ;  /* 0x20000058ff600230 */ /* 0x000fe40000004100 */
[----:B------:R-:W-:Y:S01]  /*2a10*/  FMUL.FTZ R93, R93, UR6 ;  /* 0x000000065d5d7c20 */ /* 0x000fe20008410000 */
[----:B------:R-:W-:-:S02]  /*2a20*/  @P0 HADD2.F32 R98, -RZ, R52.H0_H0 ;  /* 0x20000034ff620230 */ /* 0x000fc40000004100 */
[-C--:B------:R-:W-:Y:S01]  /*2a30*/  FMUL.FTZ R97, R97, R102.reuse ;  /* 0x0000006661617220 */ /* 0x080fe20000410000 */
[----:B------:R-:W-:Y:S01]  /*2a40*/  FMUL.FTZ R99, R99, R102 ;  /* 0x0000006663637220 */ /* 0x000fe20000410000 */
[----:B------:R-:W-:Y:S01]  /*2a50*/  MOV R92, RZ ;  /* 0x000000ff005c7202 */ /* 0x000fe20000000f00 */
[-C--:B------:R-:W-:Y:S01]  /*2a60*/  @P0 FMUL.FTZ R0, R96, R93.reuse ;  /* 0x0000005d60000220 */ /* 0x080fe20000410000 */
[----:B------:R-:W-:Y:S01]  /*2a70*/  @P0 FMUL.FTZ R92, R98, R93 ;  /* 0x0000005d625c0220 */ /* 0x000fe20000410000 */
[----:B------:R-:W-:Y:S02]  /*2a80*/  HFMA2 R88, -RZ, RZ, 0, 0 ;  /* 0x00000000ff587431 */ /* 0x000fe400000001ff */
[--C-:B------:R-:W-:Y:S02]  /*2a90*/  @P5 HADD2.F32 R96, -RZ, R89.reuse.H0_H0 ;  /* 0x20000059ff605230 */ /* 0x100fe40000004100 */
[----:B------:R-:W-:Y:S01]  /*2aa0*/  FMUL.FTZ R97, R97, UR6 ;  /* 0x0000000661617c20 */ /* 0x000fe20008410000 */
[----:B------:R-:W-:-:S02]  /*2ab0*/  @P6 HADD2.F32 R100, -RZ, R89.H1_H1 ;  /* 0x30000059ff646230 */ /* 0x000fc40000004100 */
[----:B------:R-:W-:Y:S01]  /*2ac0*/  FMUL.FTZ R99, R99, UR6 ;  /* 0x0000000663637c20 */ /* 0x000fe20008410000 */
[--C-:B------:R-:W-:Y:S01]  /*2ad0*/  @P5 HADD2.F32 R98, -RZ, R53.reuse.H0_H0 ;  /* 0x20000035ff625230 */ /* 0x100fe20000004100 */
[----:B------:R-:W-:Y:S01]  /*2ae0*/  CS2R R106, SRZ ;  /* 0x00000000006a7805 */ /* 0x000fe2000001ff00 */
[----:B------:R-:W-:Y:S01]  /*2af0*/  @P6 HADD2.F32 R182, -RZ, R53.H1_H1 ;  /* 0x30000035ffb66230 */ /* 0x000fe20000004100 */
[----:B------:R-:W-:Y:S01]  /*2b00*/  ISETP.GE.U32.AND P0, PT, R114, RZ, PT ;  /* 0x000000ff7200720c */ /* 0x000fe20003f06070 */
[----:B------:R-:W-:Y:S01]  /*2b10*/  @P3 HADD2.F32 R89, -RZ, R52.H1_H1 ;  /* 0x30000034ff593230 */ /* 0x000fe20000004100 */
[----:B------:R-:W-:Y:S01]  /*2b20*/  MOV R95, RZ ;  /* 0x000000ff005f7202 */ /* 0x000fe20000000f00 */
[--C-:B------:R-:W-:Y:S01]  /*2b30*/  FFMA.FTZ R237, R237, R104, R103.reuse ;  /* 0x00000068eded7223 */ /* 0x100fe20000010067 */
[----:B------:R-:W-:Y:S01]  /*2b40*/  MOV R93, RZ ;  /* 0x000000ff005d7202 */ /* 0x000fe20000000f00 */
[-C--:B------:R-:W-:Y:S01]  /*2b50*/  @P5 FMUL.FTZ R106, R96, R97.reuse ;  /* 0x00000061606a5220 */ /* 0x080fe20000410000 */
[----:B------:R-:W-:Y:S01]  /*2b60*/  @P5 FMUL.FTZ R88, R98, R97 ;  /* 0x0000006162585220 */ /* 0x000fe20000410000 */
[-C--:B------:R-:W-:Y:S01]  /*2b70*/  @P6 FMUL.FTZ R107, R100, R99.reuse ;  /* 0x00000063646b6220 */ /* 0x080fe20000410000 */
[----:B------:R-:W-:Y:S01]  /*2b80*/  @P6 FMUL.FTZ R95, R182, R99 ;  /* 0x00000063b65f6220 */ /* 0x000fe20000410000 */
        /* <DEDUP_REMOVED lines=8> */
[----:B------:R-:W-:Y:S01]  /*2c10*/  FFMA.FTZ R97, R183, R234, R73 ;  /* 0x000000eab7617223 */ /* 0x000fe20000010049 */
[-CC-:B------:R-:W-:Y:S01]  /*2c20*/  FFMA.FTZ R239, R239, R104.reuse, R103.reuse ;  /* 0x00000068efef7223 */ /* 0x180fe20000010067 */
[----:B------:R-:W-:Y:S01]  /*2c30*/  FFMA.FTZ R241, R241, R104, R103 ;  /* 0x00000068f1f17223 */ /* 0x000fe20000010067 */
[----:B------:R-:W-:Y:S01]  /*2c40*/  FFMA.FTZ R89, R183, R89, R72 ;  /* 0x00000059b7597223 */ /* 0x000fe20000010048 */
[----:B------:R-:W-:Y:S01]  /*2c50*/  FMUL.FTZ R97, R97, R102 ;  /* 0x0000006661617220 */ /* 0x000fe20000410000 */
[----:B------:R-:W-:Y:S01]  /*2c60*/  FADD.FTZ R239, R236, -R239 ;  /* 0x800000efecef7221 */ /* 0x000fe20000010000 */
[----:B------:R-:W-:Y:S01]  /*2c70*/  FADD.FTZ R238, R238, -R241 ;  /* 0x800000f1eeee7221 */ /* 0x000fe20000010000 */
[----:B------:R-:W-:-:S02]  /*2c80*/  @P6 HADD2.F32 R96, -RZ, R90.H0_H0 ;  /* 0x2000005aff606230 */ /* 0x000fc40000004100 */
[----:B------:R-:W-:Y:S01]  /*2c90*/  FMUL.FTZ R89, R89, R102 ;  /* 0x0000006659597220 */ /* 0x000fe20000410000 */
[----:B------:R-:W-:Y:S02]  /*2ca0*/  @P5 HADD2.F32 R99, -RZ, R90.H1_H1 ;  /* 0x3000005aff635230 */ /* 0x000fe40000004100 */
[----:B------:R-:W-:Y:S01]  /*2cb0*/  FMUL.FTZ R90, R97, UR6 ;  /* 0x00000006615a7c20 */ /* 0x000fe20008410000 */
[--C-:B------:R-:W-:Y:S02]  /*2cc0*/  @P3 HADD2.F32 R100, -RZ, R91.reuse.H0_H0 ;  /* 0x2000005bff643230 */ /* 0x100fe40000004100 */
[----:B------:R-:W-:Y:S02]  /*2cd0*/  HFMA2 R94, -RZ, RZ, 0, 0 ;  /* 0x00000000ff5e7431 */ /* 0x000fe400000001ff */
[----:B------:R-:W-:Y:S02]  /*2ce0*/  @P0 HADD2.F32 R184, -RZ, R91.H1_H1 ;  /* 0x3000005bffb80230 */ /* 0x000fe40000004100 */
[C---:B------:R-:W-:Y:S01]  /*2cf0*/  FFMA.FTZ R91, R183.reuse, R239, R74 ;  /* 0x000000efb75b7223 */ /* 0x040fe2000001004a */
[----:B------:R-:W-:Y:S01]  /*2d00*/  FFMA.FTZ R97, R183, R238, R75 ;  /* 0x000000eeb7617223 */ /* 0x000fe2000001004b */
[----:B------:R-:W-:-:S02]  /*2d10*/  @P6 HADD2.F32 R98, -RZ, R54.H0_H0 ;  /* 0x20000036ff626230 */ /* 0x000fc40000004100 */
[----:B------:R-:W-:Y:S01]  /*2d20*/  FMUL.FTZ R89, R89, UR6 ;  /* 0x0000000659597c20 */ /* 0x000fe20008410000 */
[-C--:B------:R-:W-:Y:S01]  /*2d30*/  FMUL.FTZ R91, R91, R102.reuse ;  /* 0x000000665b5b7220 */ /* 0x080fe20000410000 */
[----:B------:R-:W-:Y:S01]  /*2d40*/  FMUL.FTZ R97, R97, R102 ;  /* 0x0000006661617220 */ /* 0x000fe20000410000 */
[----:B------:R-:W-:Y:S01]  /*2d50*/  @P5 HADD2.F32 R101, -RZ, R54.H1_H1 ;  /* 0x30000036ff655230 */ /* 0x000fe20000004100 */
[----:B------:R-:W-:Y:S01]  /*2d60*/  CS2R R114, SRZ ;  /* 0x0000000000727805 */ /* 0x000fe2000001ff00 */
[-C--:B------:R-:W-:Y:S01]  /*2d70*/  @P6 FMUL.FTZ R94, R98, R89.reuse ;  /* 0x00000059625e6220 */ /* 0x080fe20000410000 */
[--C-:B------:R-:W-:Y:S02]  /*2d80*/  @P3 HADD2.F32 R98, -RZ, R55.reuse.H0_H0 ;  /* 0x20000037ff623230 */ /* 0x100fe40000004100 */
[----:B------:R-:W-:Y:S01]  /*2d90*/  @P6 FMUL.FTZ R114, R96, R89 ;  /* 0x0000005960726220 */ /* 0x000fe20000410000 */
[----:B------:R-:W-:Y:S02]  /*2da0*/  @P0 HADD2.F32 R186, -RZ, R55.H1_H1 ;  /* 0x30000037ffba0230 */ /* 0x000fe40000004100 */
[----:B------:R-:W-:Y:S01]  /*2db0*/  FMUL.FTZ R91, R91, UR6 ;  /* 0x000000065b5b7c20 */ /* 0x000fe20008410000 */
[----:B------:R-:W-:Y:S01]  /*2dc0*/  FMUL.FTZ R97, R97, UR6 ;  /* 0x0000000661617c20 */ /* 0x000fe20008410000 */
[----:B------:R-:W-:Y:S01]  /*2dd0*/  MOV R89, RZ ;  /* 0x000000ff00597202 */ /* 0x000fe20000000f00 */
[----:B------:R-:W-:Y:S01]  /*2de0*/  @P5 FMUL.FTZ R115, R99, R90 ;  /* 0x0000005a63735220 */ /* 0x000fe20000410000 */
[----:B------:R-:W-:-:S02]  /*2df0*/  HFMA2 R182, -RZ, RZ, 0, 0 ;  /* 0x00000000ffb67431 */ /* 0x000fc400000001ff */
[----:B------:R-:W-:Y:S01]  /*2e00*/  @P5 FMUL.FTZ R89, R101, R90 ;  /* 0x0000005a65595220 */ /* 0x000fe20000410000 */
        /* <DEDUP_REMOVED lines=12> */
.L_x_7009:
[-CC-:B------:R-:W-:Y:S01]  /*2ed0*/  FFMA.FTZ R0, R0, R104.reuse, R103.reuse ;  /* 0x0000006800007223 */ /* 0x180fe20000010067 */
[-CC-:B------:R-:W-:Y:S01]  /*2ee0*/  FFMA.FTZ R62, R229, R104.reuse, R103.reuse ;  /* 0x00000068e53e7223 */ /* 0x180fe20000010067 */
[C---:B-----5:R-:W-:Y:S01]  /*2ef0*/  LOP3.LUT P0, RZ, R114.reuse, 0xff, RZ, 0xc0, !PT ;  /* 0x000000ff72ff7812 */ /* 0x060fe2000780c0ff */
[----:B------:R-:W-:Y:S01]  /*2f00*/  FFMA.FTZ R233, R233, R104, R103 ;  /* 0x00000068e9e97223 */ /* 0x000fe20000010067 */
[----:B------:R-:W-:Y:S01]  /*2f10*/  FADD.FTZ R60, R225, -R0 ;  /* 0x80000000e13c7221 */ /* 0x000fe20000010000 */
[----:B------:R-:W-:Y:S01]  /*2f20*/  FADD.FTZ R62, R227, -R62 ;  /* 0x8000003ee33e7221 */ /* 0x000fe20000010000 */
[----:B------:R-:W-:Y:S01]  /*2f30*/  LOP3.LUT P6, RZ, R114, 0xff000000, RZ, 0xc0, !PT ;  /* 0xff00000072ff7812 */ /* 0x000fe200078cc0ff */
[----:B------:R-:W-:Y:S01]  /*2f40*/  FADD.FTZ R230, R230, -R233 ;  /* 0x800000e9e6e67221 */ /* 0x000fe20000010000 */
[C---:B------:R-:W-:Y:S01]  /*2f50*/  FFMA.FTZ R60, R183.reuse, R60, R68 ;  /* 0x0000003cb73c7223 */ /* 0x040fe20000010044 */
[----:B------:R-:W-:Y:S01]  /*2f60*/  FFMA.FTZ R61, R183, R62, R69 ;  /* 0x0000003eb73d7223 */ /* 0x000fe20000010045 */
[----:B------:R-:W-:Y:S01]  /*2f70*/  LOP3.LUT P3, RZ, R114, 0xff00, RZ, 0xc0, !PT ;  /* 0x0000ff0072ff7812 */ /* 0x000fe2000786c0ff */
[----:B------:R-:W-:-:S02]  /*2f80*/  HFMA2 R0, -RZ, RZ, 0, 0 ;  /* 0x00000000ff007431 */ /* 0x000fc400000001ff */
[-C--:B------:R-:W-:Y:S01]  /*2f90*/  FMUL.FTZ R62, R60, R102.reuse ;  /* 0x000000663c3e7220 */ /* 0x080fe20000410000 */
[----:B------:R-:W-:Y:S01]  /*2fa0*/  FMUL.FTZ R63, R61, R102 ;  /* 0x000000663d3f7220 */ /* 0x000fe20000410000 */
[----:B------:R-:W-:Y:S01]  /*2fb0*/  FFMA.FTZ R231, R231, R104, R103 ;  /* 0x00000068e7e77223 */ /* 0x000fe20000010067 */
[----:B------:R-:W-:Y:S01]  /*2fc0*/  @P0 HADD2.F32 R65, -RZ, R88.H0_H0 ;  /* 0x20000058ff410230 */ /* 0x000fe20000004100 */
[----:B------:R-:W-:Y:S01]  /*2fd0*/  LOP3.LUT P5, RZ, R114, 0xff0000, RZ, 0xc0, !PT ;  /* 0x00ff000072ff7812 */ /* 0x000fe200078ac0ff */
[----:B------:R-:W-:Y:S01]  /*2fe0*/  FMUL.FTZ R62, R62, UR6 ;  /* 0x000000063e3e7c20 */ /* 0x000fe20008410000 */
[----:B------:R-:W-:Y:S01]  /*2ff0*/  FMUL.FTZ R66, R63, UR6 ;  /* 0x000000063f427c20 */ /* 0x000fe20008410000 */
[----:B------:R-:W-:Y:S02]  /*3000*/  @P0 HADD2.F32 R67, -RZ, R52.H0_H0 ;  /* 0x20000034ff430230 */ /* 0x000fe40000004100 */
[----:B------:R-:W-:Y:S01]  /*3010*/  FFMA.FTZ R63, R183, R230, R71 ;  /* 0x000000e6b73f7223 */ /* 0x000fe20000010047 */
[----:B------:R-:W-:Y:S01]  /*3020*/  FADD.FTZ R231, R228, -R231 ;  /* 0x800000e7e4e77221 */ /* 0x000fe20000010000 */
[----:B------:R-:W-:Y:S01]  /*3030*/  @P0 FMUL.FTZ R0, R65, R62 ;  /* 0x0000003e41000220 */ /* 0x000fe20000410000 */
[----:B------:R-:W-:Y:S01]  /*3040*/  MOV R92, RZ ;  /* 0x000000ff005c7202 */ /* 0x000fe20000000f00 */
[----:B------:R-:W-:Y:S01]  /*3050*/  FMUL.FTZ R65, R63, R102 ;  /* 0x000000663f417220 */ /* 0x000fe20000410000 */
[----:B------:R-:W-:Y:S01]  /*3060*/  @P0 FMUL.FTZ R92, R67, R62 ;  /* 0x0000003e435c0220 */ /* 0x000fe20000410000 */
[----:B------:R-:W-:Y:S01]  /*3070*/  FFMA.FTZ R62, R183, R231, R70 ;  /* 0x000000e7b73e7223 */ /* 0x000fe20000010046 */
[----:B------:R-:W-:-:S02]  /*3080*/  @P6 HADD2.F32 R94, -RZ, R89.H1_H1 ;  /* 0x30000059ff5e6230 */ /* 0x000fc40000004100 */
[----:B------:R-:W-:Y:S01]  /*3090*/  FMUL.FTZ R65, R65, UR6 ;  /* 0x0000000641417c20 */ /* 0x000fe20008410000 */
[----:B------:R-:W-:Y:S01]  /*30a0*/  @P6 HADD2.F32 R96, -RZ, R53.H1_H1 ;  /* 0x30000035ff606230 */ /* 0x000fe20000004100 */
[----:B------:R-:W-:Y:S01]  /*30b0*/  CS2R R106, SRZ ;  /* 0x00000000006a7805 */ /* 0x000fe2000001ff00 */
[----:B------:R-:W-:Y:S02]  /*30c0*/  @P3 HADD2.F32 R93, -RZ, R88.H1_H1 ;  /* 0x30000058ff5d3230 */ /* 0x000fe40000004100 */
[----:B------:R-:W-:Y:S01]  /*30d0*/  FMUL.FTZ R64, R62, R102 ;  /* 0x000000663e407220 */ /* 0x000fe20000410000 */
[----:B------:R-:W-:Y:S01]  /*30e0*/  MOV R88, RZ ;  /* 0x000000ff00587202 */ /* 0x000fe20000000f00 */
[----:B------:R-:W-:Y:S01]  /*30f0*/  FFMA.FTZ R235, R235, R104, R103 ;  /* 0x00000068ebeb7223 */ /* 0x000fe20000010067 */
[----:B------:R-:W-:Y:S02]  /*3100*/  HFMA2 R95, -RZ, RZ, 0, 0 ;  /* 0x00000000ff5f7431 */ /* 0x000fe400000001ff */
[----:B------:R-:W-:-:S02]  /*3110*/  @P5 HADD2.F32 R97, -RZ, R89.H0_H0 ;  /* 0x20000059ff615230 */ /* 0x000fc40000004100 */
[-C--:B------:R-:W-:Y:S01]  /*3120*/  @P6 FMUL.FTZ R107, R94, R65.reuse ;  /* 0x000000415e6b6220 */ /* 0x080fe20000410000 */
[----:B------:R-:W-:Y:S01]  /*3130*/  @P6 FMUL.FTZ R88, R96, R65 ;  /* 0x0000004160586220 */ /* 0x000fe20000410000 */
[----:B------:R-:W-:Y:S02]  /*3140*/  HFMA2 R105, -RZ, RZ, 0, 0 ;  /* 0x00000000ff697431 */ /* 0x000fe400000001ff */
[----:B------:R-:W-:Y:S01]  /*3150*/  @P5 HADD2.F32 R89, -RZ, R53.H0_H0 ;  /* 0x20000035ff595230 */ /* 0x000fe20000004100 */
[----:B------:R-:W-:Y:S01]  /*3160*/  LOP3.LUT P6, RZ, R115, 0xff, RZ, 0xc0, !PT ;  /* 0x000000ff73ff7812 */ /* 0x000fe200078cc0ff */
[----:B------:R-:W-:Y:S01]  /*3170*/  FMUL.FTZ R64, R64, UR6 ;  /* 0x0000000640407c20 */ /* 0x000fe20008410000 */
[----:B------:R-:W-:Y:S01]  /*3180*/  FFMA.FTZ R237, R237, R104, R103 ;  /* 0x00000068eded7223 */ /* 0x000fe20000010067 */
[----:B------:R-:W-:Y:S01]  /*3190*/  FADD.FTZ R235, R232, -R235 ;  /* 0x800000ebe8eb7221 */ /* 0x000fe20000010000 */
[----:B------:R-:W-:Y:S02]  /*31a0*/  @P3 HADD2.F32 R67, -RZ, R52.H1_H1 ;  /* 0x30000034ff433230 */ /* 0x000fe40000004100 */
[-C--:B------:R-:W-:Y:S01]  /*31b0*/  @P5 FMUL.FTZ R106, R97, R64.reuse ;  /* 0x00000040616a5220 */ /* 0x080fe20000410000 */
[----:B------:R-:W-:Y:S01]  /*31c0*/  @P5 FMUL.FTZ R95, R89, R64 ;  /* 0x00000040595f5220 */ /* 0x000fe20000410000 */
[----:B------:R-:W-:Y:S01]  /*31d0*/  ISETP.GE.U32.AND P0, PT, R114, RZ, PT ;  /* 0x000000ff7200720c */ /* 0x000fe20003f06070 */
[-C--:B------:R-:W-:Y:S01]  /*31e0*/  @P3 FMUL.FTZ R105, R93, R66.reuse ;  /* 0x000000425d693220 */ /* 0x080fe20000410000 */
[----:B------:R-:W-:Y:S01]  /*31f0*/  FADD.FTZ R234, R234, -R237 ;  /* 0x800000edeaea7221 */ /* 0x000fe20000010000 */
[----:B------:R-:W-:Y:S01]  /*3200*/  FFMA.FTZ R64, R183, R235, R72 ;  /* 0x000000ebb7407223 */ /* 0x000fe20000010048 */
[----:B------:R-:W-:Y:S01]  /*3210*/  MOV R93, RZ ;  /* 0x000000ff005d7202 */ /* 0x000fe20000000f00 */
[----:B------:R-:W-:Y:S01]  /*3220*/  @P3 FMUL.FTZ R93, R67, R66 ;  /* 0x00000042435d3220 */ /* 0x000fe20000410000 */
[----:B------:R-:W-:Y:S01]  /*3230*/  LOP3.LUT P5, RZ, R115, 0xff00, RZ, 0xc0, !PT ;  /* 0x0000ff0073ff7812 */ /* 0x000fe200078ac0ff */
[----:B------:R-:W-:Y:S01]  /*3240*/  FFMA.FTZ R65, R183, R234, R73 ;  /* 0x000000eab7417223 */ /* 0x000fe20000010049 */
        /* <DEDUP_REMOVED lines=16> */
[C---:B------:R-:W-:Y:S01]  /*3350*/  FFMA.FTZ R66, R183.reuse, R239, R74 ;  /* 0x000000efb7427223 */ /* 0x040fe2000001004a */
[----:B------:R-:W-:Y:S01]  /*3360*/  FFMA.FTZ R67, R183, R238, R75 ;  /* 0x000000eeb7437223 */ /* 0x000fe2000001004b */
        /* <DEDUP_REMOVED lines=24> */
[----:B------:R-:W-:-:S07]  /*34f0*/  F2FP.F16.F32.PACK_AB R91, R97, R94 ;  /* 0x0000005e615b723e */ /* 0x000fce00000000ff */
.L_x_7008:
        /* <DEDUP_REMOVED lines=21> */
[-CC-:B0-----:R-:W-:Y:S01]  /*3650*/  FFMA.FTZ R61, R204, R104.reuse, R103.reuse ;  /* 0x00000068cc3d7223 */ /* 0x181fe20000010067 */
[-CC-:B------:R-:W-:Y:S01]  /*3660*/  FFMA.FTZ R206, R206, R104.reuse, R103.reuse ;  /* 0x00000068cece7223 */ /* 0x180fe20000010067 */
[----:B------:R-:W-:Y:S01]  /*3670*/  LOP3.LUT P5, RZ, R112, 0xff, RZ, 0xc0, !PT ;  /* 0x000000ff70ff7812 */ /* 0x000fe200078ac0ff */
[----:B------:R-:W-:Y:S01]  /*3680*/  FFMA.FTZ R208, R208, R104, R103 ;  /* 0x00000068d0d07223 */ /* 0x000fe20000010067 */
[----:B------:R-:W-:Y:S01]  /*3690*/  FADD.FTZ R61, R202, -R61 ;  /* 0x8000003dca3d7221 */ /* 0x000fe20000010000 */
[C---:B------:R-:W-:Y:S01]  /*36a0*/  LOP3.LUT P6, RZ, R112.reuse, 0xff00, RZ, 0xc0, !PT ;  /* 0x0000ff0070ff7812 */ /* 0x040fe200078cc0ff */
[----:B------:R-:W-:Y:S01]  /*36b0*/  FADD.FTZ R206, R205, -R206 ;  /* 0x800000cecdce7221 */ /* 0x000fe20000010000 */
[----:B------:R-:W-:Y:S01]  /*36c0*/  LOP3.LUT P3, RZ, R112, 0xff0000, RZ, 0xc0, !PT ;  /* 0x00ff000070ff7812 */ /* 0x000fe2000786c0ff */
[----:B------:R-:W-:Y:S01]  /*36d0*/  FFMA.FTZ R60, R183, R61, R76 ;  /* 0x0000003db73c7223 */ /* 0x000fe2000001004c */
[----:B------:R-:W-:Y:S01]  /*36e0*/  FADD.FTZ R208, R207, -R208 ;  /* 0x800000d0cfd07221 */ /* 0x000fe20000010000 */
[----:B------:R-:W-:Y:S01]  /*36f0*/  FFMA.FTZ R61, R183, R206, R77 ;  /* 0x000000ceb73d7223 */ /* 0x000fe2000001004d */
[----:B------:R-:W-:Y:S01]  /*3700*/  CS2R R88, SRZ ;  /* 0x0000000000587805 */ /* 0x000fe2000001ff00 */
[-C--:B------:R-:W-:Y:S01]  /*3710*/  FMUL.FTZ R62, R60, R102.reuse ;  /* 0x000000663c3e7220 */ /* 0x080fe20000410000 */
[----:B------:R-:W-:Y:S01]  /*3720*/  CS2R R90, SRZ ;  /* 0x00000000005a7805 */ /* 0x000fe2000001ff00 */
[----:B------:R-:W-:Y:S01]  /*3730*/  FMUL.FTZ R64, R61, R102 ;  /* 0x000000663d407220 */ /* 0x000fe20000410000 */
[----:B-----5:R-:W-:-:S02]  /*3740*/  @P5 HADD2.F32 R63, -RZ, R92.H0_H0 ;  /* 0x2000005cff3f5230 */ /* 0x020fc40000004100 */
[----:B------:R-:W-:Y:S01]  /*3750*/  FMUL.FTZ R66, R62, UR6 ;  /* 0x000000063e427c20 */ /* 0x000fe20008410000 */
[----:B------:R-:W-:Y:S02]  /*3760*/  @P5 HADD2.F32 R62, -RZ, R48.H0_H0 ;  /* 0x20000030ff3e5230 */ /* 0x000fe40000004100 */
[----:B------:R-:W-:Y:S01]  /*3770*/  FMUL.FTZ R64, R64, UR6 ;  /* 0x0000000640407c20 */ /* 0x000fe20008410000 */
[----:B------:R-:W-:Y:S02]  /*3780*/  @P6 HADD2.F32 R92, -RZ, R92.H1_H1 ;  /* 0x3000005cff5c6230 */ /* 0x000fe40000004100 */
[----:B------:R-:W-:Y:S01]  /*3790*/  FFMA.FTZ R210, R210, R104, R103 ;  /* 0x00000068d2d27223 */ /* 0x000fe20000010067 */
[----:B------:R-:W-:Y:S01]  /*37a0*/  @P6 HADD2.F32 R65, -RZ, R48.H1_H1 ;  /* 0x30000030ff416230 */ /* 0x000fe20000004100 */
[----:B------:R-:W-:Y:S01]  /*37b0*/  MOV R105, RZ ;  /* 0x000000ff00697202 */ /* 0x000fe20000000f00 */
[----:B------:R-:W-:Y:S01]  /*37c0*/  @P5 FMUL.FTZ R88, R66, R62 ;  /* 0x0000003e42585220 */ /* 0x000fe20000410000 */
[----:B------:R-:W-:-:S02]  /*37d0*/  HFMA2 R0, -RZ, RZ, 0, 0 ;  /* 0x00000000ff007431 */ /* 0x000fc400000001ff */
[C---:B------:R-:W-:Y:S01]  /*37e0*/  @P6 FMUL.FTZ R105, R64.reuse, R92 ;  /* 0x0000005c40696220 */ /* 0x040fe20000410000 */
[----:B------:R-:W-:Y:S01]  /*37f0*/  @P6 FMUL.FTZ R91, R64, R65 ;  /* 0x00000041405b6220 */ /* 0x000fe20000410000 */
[----:B------:R-:W-:Y:S01]  /*3800*/  FFMA.FTZ R62, R183, R208, R78 ;  /* 0x000000d0b73e7223 */ /* 0x000fe2000001004e */
[----:B------:R-:W-:Y:S01]  /*3810*/  LOP3.LUT P6, RZ, R112, 0xff000000, RZ, 0xc0, !PT ;  /* 0xff00000070ff7812 */ /* 0x000fe200078cc0ff */
[----:B------:R-:W-:Y:S01]  /*3820*/  FADD.FTZ R210, R209, -R210 ;  /* 0x800000d2d1d27221 */ /* 0x000fe20000010000 */
[----:B------:R-:W-:Y:S01]  /*3830*/  FFMA.FTZ R214, R214, R104, R103 ;  /* 0x00000068d6d67223 */ /* 0x000fe20000010067 */
[----:B------:R-:W-:Y:S01]  /*3840*/  FMUL.FTZ R64, R62, R102 ;  /* 0x000000663e407220 */ /* 0x000fe20000410000 */
[----:B------:R-:W-:Y:S01]  /*3850*/  @P5 FMUL.FTZ R0, R66, R63 ;  /* 0x0000003f42005220 */ /* 0x000fe20000410000 */
[----:B------:R-:W-:Y:S01]  /*3860*/  LOP3.LUT P5, RZ, R113, 0xff, RZ, 0xc0, !PT ;  /* 0x000000ff71ff7812 */ /* 0x000fe200078ac0ff */
[----:B------:R-:W-:Y:S01]  /*3870*/  FFMA.FTZ R63, R183, R210, R79 ;  /* 0x000000d2b73f7223 */ /* 0x000fe2000001004f */
[----:B------:R-:W-:-:S02]  /*3880*/  @P3 HADD2.F32 R65, -RZ, R93.H0_H0 ;  /* 0x2000005dff413230 */ /* 0x000fc40000004100 */
[----:B------:R-:W-:Y:S01]  /*3890*/  FMUL.FTZ R64, R64, UR6 ;  /* 0x0000000640407c20 */ /* 0x000fe20008410000 */
[----:B------:R-:W-:Y:S02]  /*38a0*/  @P3 HADD2.F32 R66, -RZ, R49.H0_H0 ;  /* 0x20000031ff423230 */ /* 0x000fe40000004100 */
[----:B------:R-:W-:Y:S01]  /*38b0*/  FADD.FTZ R214, R211, -R214 ;  /* 0x800000d6d3d67221 */ /* 0x000fe20000010000 */
[----:B------:R-:W-:Y:S01]  /*38c0*/  CS2R R106, SRZ ;  /* 0x00000000006a7805 */ /* 0x000fe2000001ff00 */
[----:B------:R-:W-:Y:S01]  /*38d0*/  FMUL.FTZ R67, R63, R102 ;  /* 0x000000663f437220 */ /* 0x000fe20000410000 */
[C---:B------:R-:W-:Y:S01]  /*38e0*/  @P3 FMUL.FTZ R106, R64.reuse, R65 ;  /* 0x00000041406a3220 */ /* 0x040fe20000410000 */
[----:B------:R-:W-:Y:S01]  /*38f0*/  @P3 FMUL.FTZ R89, R64, R66 ;  /* 0x0000004240593220 */ /* 0x000fe20000410000 */
[----:B------:R-:W-:Y:S01]  /*3900*/  FFMA.FTZ R64, R183, R214, R80 ;  /* 0x000000d6b7407223 */ /* 0x000fe20000010050 */
[----:B------:R-:W-:Y:S02]  /*3910*/  @P6 HADD2.F32 R93, -RZ, R93.H1_H1 ;  /* 0x3000005dff5d6230 */ /* 0x000fe40000004100 */
[----:B------:R-:W-:Y:S01]  /*3920*/  FMUL.FTZ R98, R67, UR6 ;  /* 0x0000000643627c20 */ /* 0x000fe20008410000 */
[----:B------:R-:W-:Y:S01]  /*3930*/  FFMA.FTZ R215, R215, R104, R103 ;  /* 0x00000068d7d77223 */ /* 0x000fe20000010067 */
[----:B------:R-:W-:Y:S01]  /*3940*/  FMUL.FTZ R66, R64, R102 ;  /* 0x0000006640427220 */ /* 0x000fe20000410000 */
[----:B------:R-:W-:-:S02]  /*3950*/  HFMA2 R92, -RZ, RZ, 0, 0 ;  /* 0x00000000ff5c7431 */ /* 0x000fc400000001ff */
[----:B------:R-:W-:Y:S01]  /*3960*/  @P6 FMUL.FTZ R107, R98, R93 ;  /* 0x0000005d626b6220 */ /* 0x000fe20000410000 */
[----:B------:R-:W-:Y:S02]  /*3970*/  @P6 HADD2.F32 R65, -RZ, R49.H1_H1 ;  /* 0x30000031ff416230 */ /* 0x000fe40000004100 */
[----:B------:R-:W-:Y:S01]  /*3980*/  FMUL.FTZ R66, R66, UR6 ;  /* 0x0000000642427c20 */ /* 0x000fe20008410000 */
[----:B------:R-:W-:Y:S01]  /*3990*/  @P5 HADD2.F32 R67, -RZ, R94.H0_H0 ;  /* 0x2000005eff435230 */ /* 0x000fe20000004100 */
[----:B------:R-:W-:Y:S01]  /*39a0*/  ISETP.GE.U32.AND P3, PT, R112, RZ, PT ;  /* 0x000000ff7000720c */ /* 0x000fe20003f66070 */
[----:B------:R-:W-:Y:S02]  /*39b0*/  @P5 HADD2.F32 R93, -RZ, R50.H0_H0 ;  /* 0x20000032ff5d5230 */ /* 0x000fe40000004100 */
[----:B------:R-:W-:Y:S01]  /*39c0*/  FADD.FTZ R212, R212, -R215 ;  /* 0x800000d7d4d47221 */ /* 0x000fe20000010000 */
[----:B------:R-:W-:Y:S01]  /*39d0*/  CS2R R114, SRZ ;  /* 0x0000000000727805 */ /* 0x000fe2000001ff00 */
[----:B------:R-:W-:Y:S01]  /*39e0*/  @P6 FMUL.FTZ R92, R98, R65 ;  /* 0x00000041625c6220 */ /* 0x000fe20000410000 */
[C---:B------:R-:W-:Y:S01]  /*39f0*/  @P5 FMUL.FTZ R114, R66.reuse, R67 ;  /* 0x0000004342725220 */ /* 0x040fe20000410000 */
[----:B------:R-:W-:Y:S01]  /*3a00*/  @P5 FMUL.FTZ R90, R66, R93 ;  /* 0x0000005d425a5220 */ /* 0x000fe20000410000 */
[----:B------:R-:W-:Y:S01]  /*3a10*/  LOP3.LUT P6, RZ, R113, 0xff00, RZ, 0xc0, !PT ;  /* 0x0000ff0071ff7812 */ /* 0x000fe200078cc0ff */
[----:B------:R-:W-:Y:S01]  /*3a20*/  FFMA.FTZ R65, R183, R212, R81 ;  /* 0x000000d4b7417223 */ /* 0x000fe20000010051 */
[C---:B------:R-:W-:Y:S01]  /*3a30*/  LOP3.LUT P5, RZ, R113.reuse, 0xff0000, RZ, 0xc0, !PT ;  /* 0x00ff000071ff7812 */ /* 0x040fe200078ac0ff */
[-CC-:B------:R-:W-:Y:S01]  /*3a40*/  FFMA.FTZ R218, R218, R104.reuse, R103.reuse ;  /* 0x00000068dada7223 */ /* 0x180fe20000010067 */
[----:B------:R-:W-:Y:S01]  /*3a50*/  ISETP.GE.U32.AND.EX P3, PT, R113, 0x1000000, PT, P3 ;  /* 0x010000007100780c */ /* 0x000fe20003f66130 */
[----:B------:R-:W-:Y:S01]  /*3a60*/  FFMA.FTZ R217, R217, R104, R103 ;  /* 0x00000068d9d97223 */ /* 0x000fe20000010067 */
[----:B------:R-:W-:Y:S01]  /*3a70*/  FMUL.FTZ R66, R65, R102 ;  /* 0x0000006641427220 */ /* 0x000fe20000410000 */
[----:B------:R-:W-:Y:S01]  /*3a80*/  FADD.FTZ R218, R213, -R218 ;  /* 0x800000dad5da7221 */ /* 0x000fe20000010000 */
[----:B------:R-:W-:Y:S01]  /*3a90*/  CS2R R112, SRZ ;  /* 0x0000000000707805 */ /* 0x000fe2000001ff00 */
[----:B------:R-:W-:Y:S01]  /*3aa0*/  FADD.FTZ R216, R216, -R217 ;  /* 0x800000d9d8d87221 */ /* 0x000fe20000010000 */
[----:B------:R-:W-:Y:S01]  /*3ab0*/  FMUL.FTZ R187, R66, UR6 ;  /* 0x0000000642bb7c20 */ /* 0x000fe20008410000 */
[----:B------:R-:W-:Y:S01]  /*3ac0*/  FFMA.FTZ R66, R183, R218, R82 ;  /* 0x000000dab7427223 */ /* 0x000fe20000010052 */
[----:B------:R-:W-:-:S02]  /*3ad0*/  HFMA2 R99, -RZ, RZ, 0, 0 ;  /* 0x00000000ff637431 */ /* 0x000fc400000001ff */
[----:B------:R-:W-:Y:S01]  /*3ae0*/  FFMA.FTZ R67, R183, R216, R83 ;  /* 0x000000d8b7437223 */ /* 0x000fe20000010053 */
[----:B------:R-:W-:Y:S01]  /*3af0*/  @P6 HADD2.F32 R94, -RZ, R94.H1_H1 ;  /* 0x3000005eff5e6230 */ /* 0x000fe20000004100 */
[----:B------:R-:W-:Y:S01]  /*3b00*/  MOV R93, RZ ;  /* 0x000000ff005d7202 */ /* 0x000fe20000000f00 */
[--C-:B------:R-:W-:Y:S02]  /*3b10*/  @P5 HADD2.F32 R98, -RZ, R95.reuse.H0_H0 ;  /* 0x2000005fff625230 */ /* 0x100fe40000004100 */
[-C--:B------:R-:W-:Y:S01]  /*3b20*/  FMUL.FTZ R101, R67, R102.reuse ;  /* 0x0000006643657220 */ /* 0x080fe20000410000 */
[----:B------:R-:W-:Y:S02]  /*3b30*/  @P3 HADD2.F32 R182, -RZ, R95.H1_H1 ;  /* 0x3000005fffb63230 */ /* 0x000fe40000004100 */
[----:B------:R-:W-:Y:S01]  /*3b40*/  FMUL.FTZ R95, R66, R102 ;  /* 0x00000066425f7220 */ /* 0x000fe20000410000 */
[----:B------:R-:W-:Y:S01]  /*3b50*/  @P6 FMUL.FTZ R113, R187, R94 ;  /* 0x0000005ebb716220 */ /* 0x000fe20000410000 */
[----:B------:R-:W-:-:S02]  /*3b60*/  @P6 HADD2.F32 R94, -RZ, R50.H1_H1 ;  /* 0x30000032ff5e6230 */ /* 0x000fc40000004100 */
[----:B------:R-:W-:Y:S01]  /*3b70*/  FMUL.FTZ R101, R101, UR6 ;  /* 0x0000000665657c20 */ /* 0x000fe20008410000 */
[----:B------:R-:W-:Y:S01]  /*3b80*/  FMUL.FTZ R189, R95, UR6 ;  /* 0x000000065fbd7c20 */ /* 0x000fe20008410000 */
[--C-:B------:R-:W-:Y:S01]  /*3b90*/  @P5 HADD2.F32 R100, -RZ, R51.reuse.H0_H0 ;  /* 0x20000033ff645230 */ /* 0x100fe20000004100 */
[----:B------:R-:W-:Y:S01]  /*3ba0*/  MOV R184, RZ ;  /* 0x000000ff00b87202 */ /* 0x000fe20000000f00 */
[----:B------:R-:W-:Y:S02]  /*3bb0*/  @P3 HADD2.F32 R95, -RZ, R51.H1_H1 ;  /* 0x30000033ff5f3230 */ /* 0x000fe40000004100 */
[----:B------:R-:W-:Y:S01]  /*3bc0*/  @P6 FMUL.FTZ R93, R187, R94 ;  /* 0x0000005ebb5d6220 */ /* 0x000fe20000410000 */
[----:B------:R-:W-:Y:S01]  /*3bd0*/  F2FP.F16.F32.PACK_AB R88, R91, R88 ;  /* 0x000000585b58723e */ /* 0x000fe200000000ff */
[C---:B------:R-:W-:Y:S01]  /*3be0*/  @P5 FMUL.FTZ R99, R189.reuse, R100 ;  /* 0x00000064bd635220 */ /* 0x040fe20000410000 */
[----:B------:R-:W-:Y:S01]  /*3bf0*/  @P5 FMUL.FTZ R112, R189, R98 ;  /* 0x00000062bd705220 */ /* 0x000fe20000410000 */
[C---:B------:R-:W-:Y:S01]  /*3c00*/  @P3 FMUL.FTZ R184, R101.reuse, R95 ;  /* 0x0000005f65b83220 */ /* 0x040fe20000410000 */
[----:B------:R-:W-:Y:S01]  /*3c10*/  @P3 FMUL.FTZ R115, R101, R182 ;  /* 0x000000b665733220 */ /* 0x000fe20000410000 */
[----:B------:R-:W-:-:S02]  /*3c20*/  F2FP.F16.F32.PACK_AB R90, R93, R90 ;  /* 0x0000005a5d5a723e */ /* 0x000fc400000000ff */
[----:B------:R-:W-:Y:S02]  /*3c30*/  F2FP.F16.F32.PACK_AB R89, R92, R89 ;  /* 0x000000595c59723e */ /* 0x000fe400000000ff */
[----:B------:R-:W-:Y:S01]  /*3c40*/  F2FP.F16.F32.PACK_AB R91, R184, R99 ;  /* 0x00000063b85b723e */ /* 0x000fe200000000ff */
[----:B------:R-:W-:Y:S06]  /*3c50*/  BRA `(.L_x_7012) ;  /* 0x0000001000987947 */ /* 0x000fec0003800000 */
.L_x_7011:
[-CC-:B0-----:R-:W-:Y:S01]  /*3c60*/  FFMA.FTZ R89, R204, R104.reuse, R103.reuse ;  /* 0x00000068cc597223 */ /* 0x181fe20000010067 */
[-CC-:B------:R-:W-:Y:S01]  /*3c70*/  FFMA.FTZ R206, R206, R104.reuse, R103.reuse ;  /* 0x00000068cece7223 */ /* 0x180fe20000010067 */
[----:B------:R-:W-:Y:S01]  /*3c80*/  LOP3.LUT P5, RZ, R112, 0xff, RZ, 0xc0, !PT ;  /* 0x000000ff70ff7812 */ /* 0x000fe200078ac0ff */
[----:B------:R-:W-:Y:S01]  /*3c90*/  FFMA.FTZ R208, R208, R104, R103 ;  /* 0x00000068d0d07223 */ /* 0x000fe20000010067 */
[----:B------:R-:W-:Y:S01]  /*3ca0*/  LOP3.LUT P6, RZ, R112, 0xff00, RZ, 0xc0, !PT ;  /* 0x0000ff0070ff7812 */ /* 0x000fe200078cc0ff */
[----:B------:R-:W-:Y:S01]  /*3cb0*/  FADD.FTZ R89, R202, -R89 ;  /* 0x80000059ca597221 */ /* 0x000fe20000010000 */
[----:B------:R-:W-:Y:S01]  /*3cc0*/  FADD.FTZ R206, R205, -R206 ;  /* 0x800000cecdce7221 */ /* 0x000fe20000010000 */
[----:B------:R-:W-:Y:S01]  /*3cd0*/  HFMA2 R0, -RZ, RZ, 0, 0 ;  /* 0x00000000ff007431 */ /* 0x000fe200000001ff */
[----:B------:R-:W-:Y:S01]  /*3ce0*/  LOP3.LUT P3, RZ, R112, 0xff0000, RZ, 0xc0, !PT ;  /* 0x00ff000070ff7812 */ /* 0x000fe2000786c0ff */
[C---:B------:R-:W-:Y:S01]  /*3cf0*/  FFMA.FTZ R89, R183.reuse, R89, R76 ;  /* 0x00000059b7597223 */ /* 0x040fe2000001004c */
[----:B------:R-:W-:Y:S01]  /*3d00*/  FFMA.FTZ R101, R183, R206, R77 ;  /* 0x000000ceb7657223 */ /* 0x000fe2000001004d */
[----:B------:R-:W-:-:S02]  /*3d10*/  HFMA2 R105, -RZ, RZ, 0, 0 ;  /* 0x00000000ff697431 */ /* 0x000fc400000001ff */
[----:B------:R-:W-:Y:S01]  /*3d20*/  FADD.FTZ R208, R207, -R208 ;  /* 0x800000d0cfd07221 */ /* 0x000fe20000010000 */
[C---:B------:R-:W-:Y:S01]  /*3d30*/  FMUL.FTZ R88, R102.reuse, R89 ;  /* 0x0000005966587220 */ /* 0x040fe20000410000 */
[----:B------:R-:W-:Y:S01]  /*3d40*/  FMUL.FTZ R89, R102, R101 ;  /* 0x0000006566597220 */ /* 0x000fe20000410000 */
[--C-:B-----5:R-:W-:Y:S02]  /*3d50*/  @P5 HADD2.F32 R99, -RZ, R92.reuse.H0_H0 ;  /* 0x2000005cff635230 */ /* 0x120fe40000004100 */
[----:B------:R-:W-:Y:S01]  /*3d60*/  FFMA.FTZ R210, R210, R104, R103 ;  /* 0x00000068d2d27223 */ /* 0x000fe20000010067 */
[----:B------:R-:W-:Y:S02]  /*3d70*/  @P6 HADD2.F32 R92, -RZ, R92.H1_H1 ;  /* 0x3000005cff5c6230 */ /* 0x000fe40000004100 */
[----:B------:R-:W-:Y:S01]  /*3d80*/  FMUL.FTZ R88, R88, UR6 ;  /* 0x0000000658587c20 */ /* 0x000fe20008410000 */
[--C-:B------:R-:W-:Y:S02]  /*3d90*/  @P6 HADD2.F32 R90, -RZ, R48.reuse.H1_H1 ;  /* 0x30000030ff5a6230 */ /* 0x100fe40000004100 */
[----:B------:R-:W-:Y:S01]  /*3da0*/  FMUL.FTZ R89, R89, UR6 ;  /* 0x0000000659597c20 */ /* 0x000fe20008410000 */
[----:B------:R-:W-:Y:S01]  /*3db0*/  MOV R98, RZ ;  /* 0x000000ff00627202 */ /* 0x000fe20000000f00 */
[----:B------:R-:W-:-:S02]  /*3dc0*/  @P5 HADD2.F32 R101, -RZ, R48.H0_H0 ;  /* 0x20000030ff655230 */ /* 0x000fc40000004100 */
[----:B------:R-:W-:Y:S01]  /*3dd0*/  @P5 FMUL.FTZ R0, R99, R88 ;  /* 0x0000005863005220 */ /* 0x000fe20000410000 */
[-C--:B------:R-:W-:Y:S01]  /*3de0*/  @P6 FMUL.FTZ R105, R92, R89.reuse ;  /* 0x000000595c696220 */ /* 0x080fe20000410000 */
[----:B------:R-:W-:Y:S01]  /*3df0*/  @P6 FMUL.FTZ R98, R90, R89 ;  /* 0x000000595a626220 */ /* 0x000fe20000410000 */
[----:B------:R-:W-:Y:S01]  /*3e00*/  LOP3.LUT P6, RZ, R112, 0xff000000, RZ, 0xc0, !PT ;  /* 0xff00000070ff7812 */ /* 0x000fe200078cc0ff */
[----:B------:R-:W-:Y:S01]  /*3e10*/  FFMA.FTZ R99, R183, R208, R78 ;  /* 0x000000d0b7637223 */ /* 0x000fe2000001004e */
[----:B------:R-:W-:Y:S01]  /*3e20*/  FADD.FTZ R210, R209, -R210 ;  /* 0x800000d2d1d27221 */ /* 0x000fe20000010000 */
[----:B------:R-:W-:Y:S01]  /*3e30*/  MOV R91, RZ ;  /* 0x000000ff005b7202 */ /* 0x000fe20000000f00 */
[----:B------:R-:W-:Y:S01]  /*3e40*/  @P5 FMUL.FTZ R91, R101, R88 ;  /* 0x00000058655b5220 */ /* 0x000fe20000410000 */
[----:B------:R-:W-:Y:S01]  /*3e50*/  FMUL.FTZ R88, R102, R99 ;  /* 0x0000006366587220 */ /* 0x000fe20000410000 */
[----:B------:R-:W-:Y:S01]  /*3e60*/  FFMA.FTZ R214, R214, R104, R103 ;  /* 0x00000068d6d67223 */ /* 0x000fe20000010067 */
[----:B------:R-:W-:Y:S01]  /*3e70*/  FFMA.FTZ R101, R183, R210, R79 ;  /* 0x000000d2b7657223 */ /* 0x000fe2000001004f */
[----:B------:R-:W-:Y:S01]  /*3e80*/  LOP3.LUT P5, RZ, R113, 0xff, RZ, 0xc0, !PT ;  /* 0x000000ff71ff7812 */ /* 0x000fe200078ac0ff */
[----:B------:R-:W-:-:S02]  /*3e90*/  @P3 HADD2.F32 R99, -RZ, R93.H0_H0 ;  /* 0x2000005dff633230 */ /* 0x000fc40000004100 */
[----:B------:R-:W-:Y:S01]  /*3ea0*/  FMUL.FTZ R88, R88, UR6 ;  /* 0x0000000658587c20 */ /* 0x000fe20008410000 */
[----:B------:R-:W-:Y:S01]  /*3eb0*/  FADD.FTZ R214, R211, -R214 ;  /* 0x800000d6d3d67221 */ /* 0x000fe20000010000 */
[----:B------:R-:W-:Y:S01]  /*3ec0*/  CS2R R106, SRZ ;  /* 0x00000000006a7805 */ /* 0x000fe2000001ff00 */
[----:B------:R-:W-:Y:S01]  /*3ed0*/  FMUL.FTZ R90, R102, R101 ;  /* 0x00000065665a7220 */ /* 0x000fe20000410000 */
[----:B------:R-:W-:Y:S01]  /*3ee0*/  @P3 FMUL.FTZ R106, R99, R88 ;  /* 0x00000058636a3220 */ /* 0x000fe20000410000 */
[----:B------:R-:W-:Y:S02]  /*3ef0*/  HFMA2 R89, -RZ, RZ, 0, 0 ;  /* 0x00000000ff597431 */ /* 0x000fe400000001ff */
[----:B------:R-:W-:Y:S02]  /*3f00*/  @P6 HADD2.F32 R92, -RZ, R93.H1_H1 ;  /* 0x3000005dff5c6230 */ /* 0x000fe40000004100 */
[----:B------:R-:W-:Y:S01]  /*3f10*/  FFMA.FTZ R99, R183, R214, R80 ;  /* 0x000000d6b7637223 */ /* 0x000fe20000010050 */
[----:B------:R-:W-:-:S02]  /*3f20*/  @P3 HADD2.F32 R101, -RZ, R49.H0_H0 ;  /* 0x20000031ff653230 */ /* 0x000fc40000004100 */
[----:B------:R-:W-:Y:S01]  /*3f30*/  FMUL.FTZ R93, R90, UR6 ;  /* 0x000000065a5d7c20 */ /* 0x000fe20008410000 */
[----:B------:R-:W-:Y:S01]  /*3f40*/  CS2R R114, SRZ ;  /* 0x0000000000727805 */ /* 0x000fe2000001ff00 */
[----:B------:R-:W-:Y:S01]  /*3f50*/  FMUL.FTZ R90, R102, R99 ;  /* 0x00000063665a7220 */ /* 0x000fe20000410000 */
[----:B------:R-:W-:Y:S02]  /*3f60*/  @P5 HADD2.F32 R99, -RZ, R94.H0_H0 ;  /* 0x2000005eff635230 */ /* 0x000fe40000004100 */
[----:B------:R-:W-:Y:S01]  /*3f70*/  @P6 FMUL.FTZ R107, R92, R93 ;  /* 0x0000005d5c6b6220 */ /* 0x000fe20000410000 */
[----:B------:R-:W-:Y:S01]  /*3f80*/  @P3 FMUL.FTZ R89, R101, R88 ;  /* 0x0000005865593220 */ /* 0x000fe20000410000 */
[----:B------:R-:W-:Y:S02]  /*3f90*/  HFMA2 R92, -RZ, RZ, 0, 0 ;  /* 0x00000000ff5c7431 */ /* 0x000fe400000001ff */
[----:B------:R-:W-:Y:S02]  /*3fa0*/  @P5 HADD2.F32 R101, -RZ, R50.H0_H0 ;  /* 0x20000032ff655230 */ /* 0x000fe40000004100 */
[----:B------:R-:W-:Y:S01]  /*3fb0*/  FMUL.FTZ R90, R90, UR6 ;  /* 0x000000065a5a7c20 */ /* 0x000fe20008410000 */
[----:B------:R-:W-:Y:S01]  /*3fc0*/  ISETP.GE.U32.AND P3, PT, R112, RZ, PT ;  /* 0x000000ff7000720c */ /* 0x000fe20003f66070 */
[----:B------:R-:W-:Y:S01]  /*3fd0*/  FFMA.FTZ R215, R215, R104, R103 ;  /* 0x00000068d7d77223 */ /* 0x000fe20000010067 */
[----:B------:R-:W-:-:S02]  /*3fe0*/  @P6 HADD2.F32 R100, -RZ, R49.H1_H1 ;  /* 0x30000031ff646230 */ /* 0x000fc40000004100 */
[-C--:B------:R-:W-:Y:S01]  /*3ff0*/  @P5 FMUL.FTZ R114, R99, R90.reuse ;  /* 0x0000005a63725220 */ /* 0x080fe20000410000 */
[----:B------:R-:W-:Y:S01]  /*4000*/  @P5 FMUL.FTZ R92, R101, R90 ;  /* 0x0000005a655c5220 */ /* 0x000fe20000410000 */
[C---:B------:R-:W-:Y:S01]  /*4010*/  LOP3.LUT P5, RZ, R113.reuse, 0xff0000, RZ, 0xc0, !PT ;  /* 0x00ff000071ff7812 */ /* 0x040fe200078ac0ff */
[----:B------:R-:W-:Y:S01]  /*4020*/  FADD.FTZ R212, R212, -R215 ;  /* 0x800000d7d4d47221 */ /* 0x000fe20000010000 */
[C---:B------:R-:W-:Y:S01]  /*4030*/  ISETP.GE.U32.AND.EX P3, PT, R113.reuse, 0x1000000, PT, P3 ;  /* 0x010000007100780c */ /* 0x040fe20003f66130 */
[-CC-:B------:R-:W-:Y:S01]  /*4040*/  FFMA.FTZ R218, R218, R104.reuse, R103.reuse ;  /* 0x00000068dada7223 */ /* 0x180fe20000010067 */
[----:B------:R-:W-:Y:S01]  /*4050*/  MOV R88, RZ ;  /* 0x000000ff00587202 */ /* 0x000fe20000000f00 */
[----:B------:R-:W-:Y:S01]  /*4060*/  @P6 FMUL.FTZ R88, R100, R93 ;  /* 0x0000005d64586220 */ /* 0x000fe20000410000 */
[----:B------:R-:W-:Y:S01]  /*4070*/  LOP3.LUT P6, RZ, R113, 0xff00, RZ, 0xc0, !PT ;  /* 0x0000ff0071ff7812 */ /* 0x000fe200078cc0ff */
[----:B------:R-:W-:Y:S01]  /*4080*/  FFMA.FTZ R217, R217, R104, R103 ;  /* 0x00000068d9d97223 */ /* 0x000fe20000010067 */
[----:B------:R-:W-:Y:S01]  /*4090*/  FFMA.FTZ R93, R183, R212, R81 ;  /* 0x000000d4b75d7223 */ /* 0x000fe20000010051 */
[----:B------:R-:W-:Y:S01]  /*40a0*/  FADD.FTZ R218, R213, -R218 ;  /* 0x800000dad5da7221 */ /* 0x000fe20000010000 */
[----:B------:R-:W-:Y:S01]  /*40b0*/  CS2R R112, SRZ ;  /* 0x0000000000707805 */ /* 0x000fe2000001ff00 */
[----:B------:R-:W-:Y:S01]  /*40c0*/  FADD.FTZ R216, R216, -R217 ;  /* 0x800000d9d8d87221 */ /* 0x000fe20000010000 */
[----:B------:R-:W-:Y:S01]  /*40d0*/  FMUL.FTZ R90, R102, R93 ;  /* 0x0000005d665a7220 */ /* 0x000fe20000410000 */
[--C-:B------:R-:W-:Y:S01]  /*40e0*/  @P5 HADD2.F32 R187, -RZ, R95.reuse.H0_H0 ;  /* 0x2000005fffbb5230 */ /* 0x100fe20000004100 */
[----:B------:R-:W-:Y:S01]  /*40f0*/  MOV R99, RZ ;  /* 0x000000ff00637202 */ /* 0x000fe20000000f00 */
[----:B------:R-:W-:-:S02]  /*4100*/  @P3 HADD2.F32 R182, -RZ, R95.H1_H1 ;  /* 0x3000005fffb63230 */ /* 0x000fc40000004100 */
[C---:B------:R-:W-:Y:S01]  /*4110*/  FFMA.FTZ R95, R183.reuse, R218, R82 ;  /* 0x000000dab75f7223 */ /* 0x040fe20000010052 */
[----:B------:R-:W-:Y:S01]  /*4120*/  FFMA.FTZ R189, R183, R216, R83 ;  /* 0x000000d8b7bd7223 */ /* 0x000fe20000010053 */
[----:B------:R-:W-:Y:S01]  /*4130*/  FMUL.FTZ R100, R90, UR6 ;  /* 0x000000065a647c20 */ /* 0x000fe20008410000 */
[----:B------:R-:W-:Y:S02]  /*4140*/  @P6 HADD2.F32 R93, -RZ, R94.H1_H1 ;  /* 0x3000005eff5d6230 */ /* 0x000fe40000004100 */
[C---:B------:R-:W-:Y:S01]  /*4150*/  FMUL.FTZ R90, R102.reuse, R95 ;  /* 0x0000005f665a7220 */ /* 0x040fe20000410000 */
[----:B------:R-:W-:Y:S01]  /*4160*/  FMUL.FTZ R95, R102, R189 ;  /* 0x000000bd665f7220 */ /* 0x000fe20000410000 */
[----:B------:R-:W-:Y:S02]  /*4170*/  HFMA2 R94, -RZ, RZ, 0, 0 ;  /* 0x00000000ff5e7431 */ /* 0x000fe400000001ff */
        /* <DEDUP_REMOVED lines=8> */
[-C--:B------:R-:W-:Y:S01]  /*4200*/  @P5 FMUL.FTZ R94, R189, R90.reuse ;  /* 0x0000005abd5e5220 */ /* 0x080fe20000410000 */
        /* <DEDUP_REMOVED lines=8> */
.L_x_7010:
[----:B------:R-:W-:Y:S05]  /*4290*/  @!P0 BRA `(.L_x_7013) ;  /* 0x0000000400808947 */ /* 0x000fea0003800000 */
[-CC-:B------:R-:W-:Y:S01]  /*42a0*/  FFMA.FTZ R206, R206, R104.reuse, R103.reuse ;  /* 0x00000068cece7223 */ /* 0x180fe20000010067 */
[----:B------:R-:W-:Y:S01]  /*42b0*/  LOP3.LUT P5, RZ, R112, 0xff, RZ, 0xc0, !PT ;  /* 0x000000ff70ff7812 */ /* 0x000fe200078ac0ff */
[-CC-:B0-----:R-:W-:Y:S01]  /*42c0*/  FFMA.FTZ R61, R204, R104.reuse, R103.reuse ;  /* 0x00000068cc3d7223 */ /* 0x181fe20000010067 */
[----:B------:R-:W-:Y:S01]  /*42d0*/  LOP3.LUT P6, RZ, R112, 0xff00, RZ, 0xc0, !PT ;  /* 0x0000ff0070ff7812 */ /* 0x000fe200078cc0ff */
[----:B------:R-:W-:Y:S01]  /*42e0*/  FADD.FTZ R206, R205, -R206 ;  /* 0x800000cecdce7221 */ /* 0x000fe20000010000 */
[----:B------:R-:W-:Y:S01]  /*42f0*/  FFMA.FTZ R208, R208, R104, R103 ;  /* 0x00000068d0d07223 */ /* 0x000fe20000010067 */
[----:B------:R-:W-:Y:S01]  /*4300*/  FADD.FTZ R60, R202, -R61 ;  /* 0x8000003dca3c7221 */ /* 0x000fe20000010000 */
[----:B------:R-:W-:Y:S02]  /*4310*/  HFMA2 R0, -RZ, RZ, 0, 0 ;  /* 0x00000000ff007431 */ /* 0x000fe400000001ff */
[C---:B------:R-:W-:Y:S01]  /*4320*/  FMUL.FTZ R61, R183.reuse, R206 ;  /* 0x000000ceb73d7220 */ /* 0x040fe20000410000 */
[----:B------:R-:W-:Y:S01]  /*4330*/  LOP3.LUT P3, RZ, R112, 0xff0000, RZ, 0xc0, !PT ;  /* 0x00ff000070ff7812 */ /* 0x000fe2000786c0ff */
[----:B------:R-:W-:Y:S01]  /*4340*/  FMUL.FTZ R60, R183, R60 ;  /* 0x0000003cb73c7220 */ /* 0x000fe20000410000 */
[----:B------:R-:W-:Y:S01]  /*4350*/  CS2R R90, SRZ ;  /* 0x00000000005a7805 */ /* 0x000fe2000001ff00 */
[----:B------:R-:W-:Y:S01]  /*4360*/  FMUL.FTZ R63, R61, R102 ;  /* 0x000000663d3f7220 */ /* 0x000fe20000410000 */
[----:B------:R-:W-:Y:S01]  /*4370*/  FFMA.FTZ R210, R210, R104, R103 ;  /* 0x00000068d2d27223 */ /* 0x000fe20000010067 */
[----:B------:R-:W-:Y:S01]  /*4380*/  FMUL.FTZ R62, R60, R102 ;  /* 0x000000663c3e7220 */ /* 0x000fe20000410000 */
[----:B-----5:R-:W-:-:S02]  /*4390*/  @P5 HADD2.F32 R65, -RZ, R92.H0_H0 ;  /* 0x2000005cff415230 */ /* 0x020fc40000004100 */
[----:B------:R-:W-:Y:S01]  /*43a0*/  FMUL.FTZ R63, R63, UR6 ;  /* 0x000000063f3f7c20 */ /* 0x000fe20008410000 */
[----:B------:R-:W-:Y:S02]  /*43b0*/  @P6 HADD2.F32 R92, -RZ, R92.H1_H1 ;  /* 0x3000005cff5c6230 */ /* 0x000fe40000004100 */
[----:B------:R-:W-:Y:S01]  /*43c0*/  FMUL.FTZ R62, R62, UR6 ;  /* 0x000000063e3e7c20 */ /* 0x000fe20008410000 */
[--C-:B------:R-:W-:Y:S02]  /*43d0*/  @P6 HADD2.F32 R64, -RZ, R48.reuse.H1_H1 ;  /* 0x30000030ff406230 */ /* 0x100fe40000004100 */
[----:B------:R-:W-:Y:S01]  /*43e0*/  FADD.FTZ R208, R207, -R208 ;  /* 0x800000d0cfd07221 */ /* 0x000fe20000010000 */
[----:B------:R-:W-:Y:S01]  /*43f0*/  @P5 HADD2.F32 R67, -RZ, R48.H0_H0 ;  /* 0x20000030ff435230 */ /* 0x000fe20000004100 */
[----:B------:R-:W-:Y:S02]  /*4400*/  MOV R105, RZ ;  /* 0x000000ff00697202 */ /* 0x000fe40000000f00 */
[----:B------:R-:W-:Y:S01]  /*4410*/  CS2R R88, SRZ ;  /* 0x0000000000587805 */ /* 0x000fe2000001ff00 */
[-C--:B------:R-:W-:Y:S01]  /*4420*/  @P6 FMUL.FTZ R105, R92, R63.reuse ;  /* 0x0000003f5c696220 */ /* 0x080fe20000410000 */
[----:B------:R-:W-:Y:S01]  /*4430*/  @P6 FMUL.FTZ R91, R64, R63 ;  /* 0x0000003f405b6220 */ /* 0x000fe20000410000 */
[----:B------:R-:W-:Y:S01]  /*4440*/  LOP3.LUT P6, RZ, R112, 0xff000000, RZ, 0xc0, !PT ;  /* 0xff00000070ff7812 */ /* 0x000fe200078cc0ff */
[-C--:B------:R-:W-:Y:S01]  /*4450*/  @P5 FMUL.FTZ R0, R65, R62.reuse ;  /* 0x0000003e41005220 */ /* 0x080fe20000410000 */
[----:B------:R-:W-:Y:S01]  /*4460*/  @P5 FMUL.FTZ R88, R67, R62 ;  /* 0x0000003e43585220 */ /* 0x000fe20000410000 */
[----:B------:R-:W-:Y:S01]  /*4470*/  FADD.FTZ R210, R209, -R210 ;  /* 0x800000d2d1d27221 */ /* 0x000fe20000010000 */
[----:B------:R-:W-:Y:S01]  /*4480*/  FMUL.FTZ R62, R183, R208 ;  /* 0x000000d0b73e7220 */ /* 0x000fe20000410000 */
[----:B------:R-:W-:Y:S01]  /*4490*/  FFMA.FTZ R214, R214, R104, R103 ;  /* 0x00000068d6d67223 */ /* 0x000fe20000010067 */
[----:B------:R-:W-:Y:S01]  /*44a0*/  LOP3.LUT P5, RZ, R113, 0xff, RZ, 0xc0, !PT ;  /* 0x000000ff71ff7812 */ /* 0x000fe200078ac0ff */
[----:B------:R-:W-:Y:S01]  /*44b0*/  FMUL.FTZ R63, R183, R210 ;  /* 0x000000d2b73f7220 */ /* 0x000fe20000410000 */
[----:B------:R-:W-:Y:S01]  /*44c0*/  FMUL.FTZ R64, R62, R102 ;  /* 0x000000663e407220 */ /* 0x000fe20000410000 */
[----:B------:R-:W-:-:S02]  /*44d0*/  @P3 HADD2.F32 R67, -RZ, R93.H0_H0 ;  /* 0x2000005dff433230 */ /* 0x000fc40000004100 */
[----:B------:R-:W-:Y:S01]  /*44e0*/  FADD.FTZ R214, R211, -R214 ;  /* 0x800000d6d3d67221 */ /* 0x000fe20000010000 */
[----:B------:R-:W-:Y:S02]  /*44f0*/  @P3 HADD2.F32 R99, -RZ, R49.H0_H0 ;  /* 0x20000031ff633230 */ /* 0x000fe40000004100 */
[----:B------:R-:W-:Y:S01]  /*4500*/  FMUL.FTZ R65, R63, R102 ;  /* 0x000000663f417220 */ /* 0x000fe20000410000 */
[----:B------:R-:W-:Y:S01]  /*4510*/  FMUL.FTZ R64, R64, UR6 ;  /* 0x0000000640407c20 */ /* 0x000fe20008410000 */
[----:B------:R-:W-:Y:S01]  /*4520*/  CS2R R106, SRZ ;  /* 0x00000000006a7805 */ /* 0x000fe2000001ff00 */
[----:B------:R-:W-:Y:S02]  /*4530*/  @P6 HADD2.F32 R93, -RZ, R93.H1_H1 ;  /* 0x3000005dff5d6230 */ /* 0x000fe40000004100 */
[----:B------:R-:W-:Y:S01]  /*4540*/  FMUL.FTZ R66, R65, UR6 ;  /* 0x0000000641427c20 */ /* 0x000fe20008410000 */
[-C--:B------:R-:W-:Y:S01]  /*4550*/  @P3 FMUL.FTZ R106, R67, R64.reuse ;  /* 0x00000040436a3220 */ /* 0x080fe20000410000 */
[----:B------:R-:W-:Y:S01]  /*4560*/  @P3 FMUL.FTZ R89, R99, R64 ;  /* 0x0000004063593220 */ /* 0x000fe20000410000 */
[----:B------:R-:W-:Y:S01]  /*4570*/  FMUL.FTZ R64, R183, R214 ;  /* 0x000000d6b7407220 */ /* 0x000fe20000410000 */
[----:B------:R-:W-:-:S02]  /*4580*/  @P6 HADD2.F32 R67, -RZ, R49.H1_H1 ;  /* 0x30000031ff436230 */ /* 0x000fc40000004100 */
[----:B------:R-:W-:Y:S01]  /*4590*/  @P6 FMUL.FTZ R107, R93, R66 ;  /* 0x000000425d6b6220 */ /* 0x000fe20000410000 */
[----:B------:R-:W-:Y:S01]  /*45a0*/  CS2R R92, SRZ ;  /* 0x00000000005c7805 */ /* 0x000fe2000001ff00 */
[----:B------:R-:W-:Y:S01]  /*45b0*/  FMUL.FTZ R65, R64, R102 ;  /* 0x0000006640417220 */ /* 0x000fe20000410000 */
[----:B------:R-:W-:Y:S01]  /*45c0*/  FFMA.FTZ R215, R215, R104, R103 ;  /* 0x00000068d7d77223 */ /* 0x000fe20000010067 */
[----:B------:R-:W-:Y:S01]  /*45d0*/  @P6 FMUL.FTZ R92, R67, R66 ;  /* 0x00000042435c6220 */ /* 0x000fe20000410000 */
[----:B------:R-:W-:Y:S01]  /*45e0*/  @P5 HADD2.F32 R98, -RZ, R94.H0_H0 ;  /* 0x2000005eff625230 */ /* 0x000fe20000004100 */
[----:B------:R-:W-:Y:S01]  /*45f0*/  LOP3.LUT P6, RZ, R113, 0xff00, RZ, 0xc0, !PT ;  /* 0x0000ff0071ff7812 */ /* 0x000fe200078cc0ff */
[----:B------:R-:W-:Y:S02]  /*4600*/  @P5 HADD2.F32 R100, -RZ, R50.H0_H0 ;  /* 0x20000032ff645230 */ /* 0x000fe40000004100 */
[----:B------:R-:W-:Y:S01]  /*4610*/  FMUL.FTZ R65, R65, UR6 ;  /* 0x0000000641417c20 */ /* 0x000fe20008410000 */
[----:B------:R-:W-:Y:S01]  /*4620*/  FADD.FTZ R212, R212, -R215 ;  /* 0x800000d7d4d47221 */ /* 0x000fe20000010000 */
[----:B------:R-:W-:-:S02]  /*4630*/  CS2R R114, SRZ ;  /* 0x0000000000727805 */ /* 0x000fc4000001ff00 */
[----:B------:R-:W-:Y:S01]  /*4640*/  ISETP.GE.U32.AND P3, PT, R112, RZ, PT ;  /* 0x000000ff7000720c */ /* 0x000fe20003f66070 */
[-C--:B------:R-:W-:Y:S01]  /*4650*/  @P5 FMUL.FTZ R114, R98, R65.reuse ;  /* 0x0000004162725220 */ /* 0x080fe20000410000 */
[----:B------:R-:W-:Y:S01]  /*4660*/  @P5 FMUL.FTZ R90, R100, R65 ;  /* 0x00000041645a5220 */ /* 0x000fe20000410000 */
[----:B------:R-:W-:Y:S01]  /*4670*/  FMUL.FTZ R65, R183, R212 ;  /* 0x000000d4b7417220 */ /* 0x000fe20000410000 */
[C---:B------:R-:W-:Y:S01]  /*4680*/  LOP3.LUT P5, RZ, R113.reuse, 0xff0000, RZ, 0xc0, !PT ;  /* 0x00ff000071ff7812 */ /* 0x040fe200078ac0ff */
[-CC-:B------:R-:W-:Y:S01]  /*4690*/  FFMA.FTZ R218, R218, R104.reuse, R103.reuse ;  /* 0x00000068dada7223 */ /* 0x180fe20000010067 */
[----:B------:R-:W-:Y:S01]  /*46a0*/  ISETP.GE.U32.AND.EX P3, PT, R113, 0x1000000, PT, P3 ;  /* 0x010000007100780c */ /* 0x000fe20003f66130 */
[----:B------:R-:W-:Y:S01]  /*46b0*/  FFMA.FTZ R217, R217, R104, R103 ;  /* 0x00000068d9d97223 */ /* 0x000fe20000010067 */
[----:B------:R-:W-:Y:S01]  /*46c0*/  FMUL.FTZ R66, R65, R102 ;  /* 0x0000006641427220 */ /* 0x000fe20000410000 */
[----:B------:R-:W-:Y:S01]  /*46d0*/  FADD.FTZ R218, R213, -R218 ;  /* 0x800000dad5da7221 */ /* 0x000fe20000010000 */
[----:B------:R-:W-:-:S02]  /*46e0*/  @P6 HADD2.F32 R94, -RZ, R94.H1_H1 ;  /* 0x3000005eff5e6230 */ /* 0x000fc40000004100 */
[----:B------:R-:W-:Y:S01]  /*46f0*/  FADD.FTZ R216, R216, -R217 ;  /* 0x800000d9d8d87221 */ /* 0x000fe20000010000 */
[----:B------:R-:W-:Y:S01]  /*4700*/  FMUL.FTZ R99, R66, UR6 ;  /* 0x0000000642637c20 */ /* 0x000fe20008410000 */
[C---:B------:R-:W-:Y:S01]  /*4710*/  FMUL.FTZ R66, R183.reuse, R218 ;  /* 0x000000dab7427220 */ /* 0x040fe20000410000 */
[----:B------:R-:W-:Y:S01]  /*4720*/  CS2R R112, SRZ ;  /* 0x0000000000707805 */ /* 0x000fe2000001ff00 */
[----:B------:R-:W-:Y:S01]  /*4730*/  FMUL.FTZ R67, R183, R216 ;  /* 0x000000d8b7437220 */ /* 0x000fe20000410000 */
[----:B------:R-:W-:Y:S01]  /*4740*/  @P6 FMUL.FTZ R113, R94, R99 ;  /* 0x000000635e716220 */ /* 0x000fe20000410000 */
[-C--:B------:R-:W-:Y:S01]  /*4750*/  FMUL.FTZ R94, R66, R102.reuse ;  /* 0x00000066425e7220 */ /* 0x080fe20000410000 */
[--C-:B------:R-:W-:Y:S02]  /*4760*/  @P5 HADD2.F32 R101, -RZ, R95.reuse.H0_H0 ;  /* 0x2000005fff655230 */ /* 0x100fe40000004100 */
[----:B------:R-:W-:Y:S01]  /*4770*/  FMUL.FTZ R98, R67, R102 ;  /* 0x0000006643627220 */ /* 0x000fe20000410000 */
[----:B------:R-:W-:-:S02]  /*4780*/  @P3 HADD2.F32 R189, -RZ, R95.H1_H1 ;  /* 0x3000005fffbd3230 */ /* 0x000fc40000004100 */
[----:B------:R-:W-:Y:S02]  /*4790*/  HFMA2 R95, -RZ, RZ, 0, 0 ;  /* 0x00000000ff5f7431 */ /* 0x000fe400000001ff */
[----:B------:R-:W-:Y:S02]  /*47a0*/  @P6 HADD2.F32 R182, -RZ, R50.H1_H1 ;  /* 0x30000032ffb66230 */ /* 0x000fe40000004100 */
[----:B------:R-:W-:Y:S01]  /*47b0*/  FMUL.FTZ R94, R94, UR6 ;  /* 0x000000065e5e7c20 */ /* 0x000fe20008410000 */
[--C-:B------:R-:W-:Y:S02]  /*47c0*/  @P5 HADD2.F32 R187, -RZ, R51.reuse.H0_H0 ;  /* 0x20000033ffbb5230 */ /* 0x100fe40000004100 */
[----:B------:R-:W-:Y:S01]  /*47d0*/  FMUL.FTZ R98, R98, UR6 ;  /* 0x0000000662627c20 */ /* 0x000fe20008410000 */
[----:B------:R-:W-:Y:S01]  /*47e0*/  @P3 HADD2.F32 R191, -RZ, R51.H1_H1 ;  /* 0x30000033ffbf3230 */ /* 0x000fe20000004100 */
[----:B------:R-:W-:Y:S01]  /*47f0*/  MOV R100, RZ ;  /* 0x000000ff00647202 */ /* 0x000fe20000000f00 */
[----:B------:R-:W-:Y:S01]  /*4800*/  @P6 FMUL.FTZ R93, R182, R99 ;  /* 0x00000063b65d6220 */ /* 0x000fe20000410000 */
[----:B------:R-:W-:Y:S01]  /*4810*/  @P5 FMUL.FTZ R95, R187, R94 ;  /* 0x0000005ebb5f5220 */ /* 0x000fe20000410000 */
[----:B------:R-:W-:Y:S01]  /*4820*/  F2FP.F16.F32.PACK_AB R88, R91, R88 ;  /* 0x000000585b58723e */ /* 0x000fe200000000ff */
[----:B------:R-:W-:Y:S01]  /*4830*/  @P3 FMUL.FTZ R100, R191, R98 ;  /* 0x00000062bf643220 */ /* 0x000fe20000410000 */
[----:B------:R-:W-:Y:S01]  /*4840*/  @P5 FMUL.FTZ R112, R101, R94 ;  /* 0x0000005e65705220 */ /* 0x000fe20000410000 */
[----:B------:R-:W-:Y:S01]  /*4850*/  @P3 FMUL.FTZ R115, R189, R98 ;  /* 0x00000062bd733220 */ /* 0x000fe20000410000 */
[----:B------:R-:W-:-:S02]  /*4860*/  F2FP.F16.F32.PACK_AB R90, R93, R90 ;  /* 0x0000005a5d5a723e */ /* 0x000fc400000000ff */
[----:B------:R-:W-:Y:S02]  /*4870*/  F2FP.F16.F32.PACK_AB R89, R92, R89 ;  /* 0x000000595c59723e */ /* 0x000fe400000000ff */
[----:B------:R-:W-:Y:S01]  /*4880*/  F2FP.F16.F32.PACK_AB R91, R100, R95 ;  /* 0x0000005f645b723e */ /* 0x000fe200000000ff */
[----:B------:R-:W-:Y:S06]  /*4890*/  BRA `(.L_x_7012) ;  /* 0x0000000400887947 */ /* 0x000fec0003800000 */
.L_x_7013:
        /* <DEDUP_REMOVED lines=9> */
[C---:B------:R-:W-:Y:S01]  /*4930*/  FMUL.FTZ R89, R183.reuse, R202 ;  /* 0x000000cab7597220 */ /* 0x040fe20000410000 */
[----:B------:R-:W-:Y:S01]  /*4940*/  FMUL.FTZ R101, R183, R206 ;  /* 0x000000ceb7657220 */ /* 0x000fe20000410000 */
        /* <DEDUP_REMOVED lines=16> */
[----:B------:R-:W-:Y:S01]  /*4a50*/  FMUL.FTZ R99, R183, R208 ;  /* 0x000000d0b7637220 */ /* 0x000fe20000410000 */
[----:B------:R-:W-:Y:S01]  /*4a60*/  FADD.FTZ R210, R209, -R210 ;  /* 0x800000d2d1d27221 */ /* 0x000fe20000010000 */
[----:B------:R-:W-:Y:S01]  /*4a70*/  MOV R91, RZ ;  /* 0x000000ff005b7202 */ /* 0x000fe20000000f00 */
[----:B------:R-:W-:Y:S01]  /*4a80*/  @P5 FMUL.FTZ R91, R101, R88 ;  /* 0x00000058655b5220 */ /* 0x000fe20000410000 */
[----:B------:R-:W-:Y:S01]  /*4a90*/  FMUL.FTZ R88, R102, R99 ;  /* 0x0000006366587220 */ /* 0x000fe20000410000 */
[----:B------:R-:W-:Y:S01]  /*4aa0*/  FFMA.FTZ R214, R214, R104, R103 ;  /* 0x00000068d6d67223 */ /* 0x000fe20000010067 */
[----:B------:R-:W-:Y:S01]  /*4ab0*/  FMUL.FTZ R101, R183, R210 ;  /* 0x000000d2b7657220 */ /* 0x000fe20000410000 */
        /* <DEDUP_REMOVED lines=9> */
[----:B------:R-:W-:Y:S01]  /*4b50*/  FMUL.FTZ R99, R183, R214 ;  /* 0x000000d6b7637220 */ /* 0x000fe20000410000 */
        /* <DEDUP_REMOVED lines=23> */
[----:B------:R-:W-:Y:S01]  /*4cd0*/  FMUL.FTZ R93, R183, R212 ;  /* 0x000000d4b75d7220 */ /* 0x000fe20000410000 */
[----:B------:R-:W-:Y:S01]  /*4ce0*/  FADD.FTZ R218, R213, -R218 ;  /* 0x800000dad5da7221 */ /* 0x000fe20000010000 */
[----:B------:R-:W-:Y:S01]  /*4cf0*/  CS2R R112, SRZ ;  /* 0x0000000000707805 */ /* 0x000fe2000001ff00 */
[----:B------:R-:W-:Y:S01]  /*4d00*/  FADD.FTZ R216, R216, -R217 ;  /* 0x800000d9d8d87221 */ /* 0x000fe20000010000 */
[----:B------:R-:W-:Y:S01]  /*4d10*/  FMUL.FTZ R90, R102, R93 ;  /* 0x0000005d665a7220 */ /* 0x000fe20000410000 */
[--C-:B------:R-:W-:Y:S01]  /*4d20*/  @P5 HADD2.F32 R187, -RZ, R95.reuse.H0_H0 ;  /* 0x2000005fffbb5230 */ /* 0x100fe20000004100 */
[----:B------:R-:W-:Y:S01]  /*4d30*/  MOV R99, RZ ;  /* 0x000000ff00637202 */ /* 0x000fe20000000f00 */
[----:B------:R-:W-:-:S02]  /*4d40*/  @P3 HADD2.F32 R182, -RZ, R95.H1_H1 ;  /* 0x3000005fffb63230 */ /* 0x000fc40000004100 */
[C---:B------:R-:W-:Y:S01]  /*4d50*/  FMUL.FTZ R95, R183.reuse, R218 ;  /* 0x000000dab75f7220 */ /* 0x040fe20000410000 */
[----:B------:R-:W-:Y:S01]  /*4d60*/  FMUL.FTZ R189, R183, R216 ;  /* 0x000000d8b7bd7220 */ /* 0x000fe20000410000 */
        /* <DEDUP_REMOVED lines=20> */
[----:B------:R-:W-:-:S07]  /*4eb0*/  F2FP.F16.F32.PACK_AB R91, R99, R94 ;  /* 0x0000005e635b723e */ /* 0x000fce00000000ff */
.L_x_7012:
        /* <DEDUP_REMOVED lines=18> */
[-CC-:B0-----:R-:W-:Y:S01]  /*4fe0*/  FFMA.FTZ R61, R118, R104.reuse, R103.reuse ;  /* 0x00000068763d7223 */ /* 0x181fe20000010067 */
[----:B------:R-:W-:Y:S01]  /*4ff0*/  LOP3.LUT P2, RZ, R108, 0xff, RZ, 0xc0, !PT ;  /* 0x000000ff6cff7812 */ /* 0x000fe2000784c0ff */
[-CC-:B------:R-:W-:Y:S01]  /*5000*/  FFMA.FTZ R0, R119, R104.reuse, R103.reuse ;  /* 0x0000006877007223 */ /* 0x180fe20000010067 */
[-C--:B------:R-:W-:Y:S01]  /*5010*/  FFMA.FTZ R63, R122, R104.reuse, R103 ;  /* 0x000000687a3f7223 */ /* 0x080fe20000010067 */
[----:B------:R-:W-:Y:S01]  /*5020*/  FADD.FTZ R61, R116, -R61 ;  /* 0x8000003d743d7221 */ /* 0x000fe20000010000 */
[----:B------:R-:W-:Y:S01]  /*5030*/  FFMA.FTZ R66, R123, R104, R103 ;  /* 0x000000687b427223 */ /* 0x000fe20000010067 */
[----:B------:R-:W-:Y:S01]  /*5040*/  FADD.FTZ R62, R117, -R0 ;  /* 0x80000000753e7221 */ /* 0x000fe20000010000 */
[----:B------:R-:W-:Y:S01]  /*5050*/  FADD.FTZ R120, R120, -R63 ;  /* 0x8000003f78787221 */ /* 0x000fe20000010000 */
[C---:B------:R-:W-:Y:S01]  /*5060*/  FFMA.FTZ R60, R183.reuse, R61, R84 ;  /* 0x0000003db73c7223 */ /* 0x040fe20000010054 */
[----:B------:R-:W-:Y:S02]  /*5070*/  HFMA2 R0, -RZ, RZ, 0, 0 ;  /* 0x00000000ff007431 */ /* 0x000fe400000001ff */
[----:B------:R-:W-:Y:S01]  /*5080*/  FFMA.FTZ R61, R183, R62, R85 ;  /* 0x0000003eb73d7223 */ /* 0x000fe20000010055 */
[----:B------:R-:W-:Y:S01]  /*5090*/  LOP3.LUT P3, RZ, R108, 0xff00, RZ, 0xc0, !PT ;  /* 0x0000ff006cff7812 */ /* 0x000fe2000786c0ff */
[----:B------:R-:W-:Y:S01]  /*50a0*/  FMUL.FTZ R62, R60, R102 ;  /* 0x000000663c3e7220 */ /* 0x000fe20000410000 */
[C---:B------:R-:W-:Y:S01]  /*50b0*/  LOP3.LUT P5, RZ, R108.reuse, 0xff0000, RZ, 0xc0, !PT ;  /* 0x00ff00006cff7812 */ /* 0x040fe200078ac0ff */
[----:B-----5:R-:W-:Y:S01]  /*50c0*/  @P2 HADD2.F32 R63, -RZ, R92.H0_H0 ;  /* 0x2000005cff3f2230 */ /* 0x020fe20000004100 */
[----:B------:R-:W-:Y:S01]  /*50d0*/  LOP3.LUT P6, RZ, R108, 0xff000000, RZ, 0xc0, !PT ;  /* 0xff0000006cff7812 */ /* 0x000fe200078cc0ff */
[----:B------:R-:W-:-:S02]  /*50e0*/  @P2 HADD2.F32 R64, -RZ, R44.H0_H0 ;  /* 0x2000002cff402230 */ /* 0x000fc40000004100 */
[----:B------:R-:W-:Y:S01]  /*50f0*/  FMUL.FTZ R62, R62, UR6 ;  /* 0x000000063e3e7c20 */ /* 0x000fe20008410000 */
[----:B------:R-:W-:Y:S01]  /*5100*/  CS2R R88, SRZ ;  /* 0x0000000000587805 */ /* 0x000fe2000001ff00 */
[----:B------:R-:W-:Y:S01]  /*5110*/  FADD.FTZ R90, R121, -R66 ;  /* 0x80000042795a7221 */ /* 0x000fe20000010000 */
[----:B------:R-:W-:Y:S01]  /*5120*/  FMUL.FTZ R65, R61, R102 ;  /* 0x000000663d417220 */ /* 0x000fe20000410000 */
[C---:B------:R-:W-:Y:S01]  /*5130*/  @P2 FMUL.FTZ R0, R62.reuse, R63 ;  /* 0x0000003f3e002220 */ /* 0x040fe20000410000 */
[----:B------:R-:W-:Y:S01]  /*5140*/  @P2 FMUL.FTZ R88, R62, R64 ;  /* 0x000000403e582220 */ /* 0x000fe20000410000 */
[----:B------:R-:W-:Y:S01]  /*5150*/  FFMA.FTZ R62, R183, R120, R86 ;  /* 0x00000078b73e7223 */ /* 0x000fe20000010056 */
[-CC-:B------:R-:W-:Y:S01]  /*5160*/  FFMA.FTZ R105, R190, R104.reuse, R103.reuse ;  /* 0x00000068be697223 */ /* 0x180fe20000010067 */
[-CC-:B------:R-:W-:Y:S01]  /*5170*/  FFMA.FTZ R193, R193, R104.reuse, R103.reuse ;  /* 0x00000068c1c17223 */ /* 0x180fe20000010067 */
[-CC-:B------:R-:W-:Y:S01]  /*5180*/  FFMA.FTZ R107, R196, R104.reuse, R103.reuse ;  /* 0x00000068c46b7223 */ /* 0x180fe20000010067 */
[----:B------:R-:W-:Y:S01]  /*5190*/  FFMA.FTZ R104, R197, R104, R103 ;  /* 0x00000068c5687223 */ /* 0x000fe20000010067 */
[----:B------:R-:W-:Y:S01]  /*51a0*/  FFMA.FTZ R63, R183, R90, R87 ;  /* 0x0000005ab73f7223 */ /* 0x000fe20000010057 */
[----:B------:R-:W-:Y:S01]  /*51b0*/  FMUL.FTZ R103, R65, UR6 ;  /* 0x0000000641677c20 */ /* 0x000fe20008410000 */
[----:B------:R-:W-:Y:S01]  /*51c0*/  FMUL.FTZ R65, R62, R102 ;  /* 0x000000663e417220 */ /* 0x000fe20000410000 */
[----:B------:R-:W-:-:S02]  /*51d0*/  @P3 HADD2.F32 R92, -RZ, R92.H1_H1 ;  /* 0x3000005cff5c3230 */ /* 0x000fc40000004100 */
[----:B------:R-:W-:Y:S01]  /*51e0*/  FMUL.FTZ R90, R63, R102 ;  /* 0x000000663f5a7220 */ /* 0x000fe20000410000 */
[----:B------:R-:W-:Y:S02]  /*51f0*/  HFMA2 R101, -RZ, RZ, 0, 0 ;  /* 0x00000000ff657431 */ /* 0x000fe400000001ff */
[--C-:B------:R-:W-:Y:S02]  /*5200*/  @P5 HADD2.F32 R66, -RZ, R93.reuse.H0_H0 ;  /* 0x2000005dff425230 */ /* 0x100fe40000004100 */
[----:B------:R-:W-:Y:S01]  /*5210*/  FMUL.FTZ R100, R65, UR6 ;  /* 0x0000000641647c20 */ /* 0x000fe20008410000 */
[----:B------:R-:W-:Y:S01]  /*5220*/  @P6 HADD2.F32 R93, -RZ, R93.H1_H1 ;  /* 0x3000005dff5d6230 */ /* 0x000fe20000004100 */
[----:B------:R-:W-:Y:S01]  /*5230*/  CS2R R98, SRZ ;  /* 0x0000000000627805 */ /* 0x000fe2000001ff00 */
[----:B------:R-:W-:Y:S02]  /*5240*/  @P6 HADD2.F32 R65, -RZ, R45.H1_H1 ;  /* 0x3000002dff416230 */ /* 0x000fe40000004100 */
[----:B------:R-:W-:Y:S01]  /*5250*/  FMUL.FTZ R90, R90, UR6 ;  /* 0x000000065a5a7c20 */ /* 0x000fe20008410000 */
[----:B------:R-:W-:Y:S01]  /*5260*/  @P3 FMUL.FTZ R99, R103, R92 ;  /* 0x0000005c67633220 */ /* 0x000fe20000410000 */
[----:B------:R-:W-:Y:S01]  /*5270*/  MOV R92, RZ ;  /* 0x000000ff005c7202 */ /* 0x000fe20000000f00 */
[----:B------:R-:W-:-:S02]  /*5280*/  @P3 HADD2.F32 R64, -RZ, R44.H1_H1 ;  /* 0x3000002cff403230 */ /* 0x000fc40000004100 */
[C---:B------:R-:W-:Y:S01]  /*5290*/  @P6 FMUL.FTZ R101, R90.reuse, R93 ;  /* 0x0000005d5a656220 */ /* 0x040fe20000410000 */
[----:B------:R-:W-:Y:S01]  /*52a0*/  @P6 FMUL.FTZ R92, R90, R65 ;  /* 0x000000415a5c6220 */ /* 0x000fe20000410000 */
[----:B------:R-:W-:Y:S01]  /*52b0*/  LOP3.LUT P6, RZ, R109, 0xff, RZ, 0xc0, !PT ;  /* 0x000000ff6dff7812 */ /* 0x000fe200078cc0ff */
[----:B------:R-:W-:Y:S01]  /*52c0*/  FADD.FTZ R105, R188, -R105 ;  /* 0x80000069bc697221 */ /* 0x000fe20000010000 */
[----:B------:R-:W-:Y:S01]  /*52d0*/  @P5 HADD2.F32 R67, -RZ, R45.H0_H0 ;  /* 0x2000002dff435230 */ /* 0x000fe20000004100 */
[----:B------:R-:W-:Y:S01]  /*52e0*/  MOV R91, RZ ;  /* 0x000000ff005b7202 */ /* 0x000fe20000000f00 */
[----:B------:R-:W-:Y:S01]  /*52f0*/  @P3 FMUL.FTZ R91, R103, R64 ;  /* 0x00000040675b3220 */ /* 0x000fe20000410000 */
[----:B------:R-:W-:Y:S01]  /*5300*/  ISETP.GE.U32.AND P2, PT, R108, RZ, PT ;  /* 0x000000ff6c00720c */ /* 0x000fe20003f46070 */
[----:B------:R-:W-:Y:S01]  /*5310*/  FFMA.FTZ R64, R183, R105, R56 ;  /* 0x00000069b7407223 */ /* 0x000fe20000010038 */
[C---:B------:R-:W-:Y:S01]  /*5320*/  @P5 FMUL.FTZ R98, R100.reuse, R66 ;  /* 0x0000004264625220 */ /* 0x040fe20000410000 */
[----:B------:R-:W-:Y:S01]  /*5330*/  @P5 FMUL.FTZ R89, R100, R67 ;  /* 0x0000004364595220 */ /* 0x000fe20000410000 */
[C---:B------:R-:W-:Y:S01]  /*5340*/  LOP3.LUT P5, RZ, R109.reuse, 0xff00, RZ, 0xc0, !PT ;  /* 0x0000ff006dff7812 */ /* 0x040fe200078ac0ff */
[----:B------:R-:W-:Y:S01]  /*5350*/  FMUL.FTZ R66, R64, R102 ;  /* 0x0000006640427220 */ /* 0x000fe20000410000 */
[C---:B------:R-:W-:Y:S01]  /*5360*/  LOP3.LUT P3, RZ, R109.reuse, 0xff0000, RZ, 0xc0, !PT ;  /* 0x00ff00006dff7812 */ /* 0x040fe2000786c0ff */
[----:B------:R-:W-:Y:S01]  /*5370*/  HFMA2 R100, -RZ, RZ, 0, 0 ;  /* 0x00000000ff647431 */ /* 0x000fe200000001ff */
[----:B------:R-:W-:Y:S01]  /*5380*/  ISETP.GE.U32.AND.EX P2, PT, R109, 0x1000000, PT, P2 ;  /* 0x010000006d00780c */ /* 0x000fe20003f46120 */
[----:B------:R-:W-:-:S02]  /*5390*/  @P6 HADD2.F32 R67, -RZ, R94.H0_H0 ;  /* 0x2000005eff436230 */ /* 0x000fc40000004100 */
[----:B------:R-:W-:Y:S01]  /*53a0*/  FMUL.FTZ R66, R66, UR6 ;  /* 0x0000000642427c20 */ /* 0x000fe20008410000 */
[----:B------:R-:W-:Y:S02]  /*53b0*/  @P6 HADD2.F32 R93, -RZ, R46.H0_H0 ;  /* 0x2000002eff5d6230 */ /* 0x000fe40000004100 */
[----:B------:R-:W-:Y:S01]  /*53c0*/  FADD.FTZ R192, R192, -R193 ;  /* 0x800000c1c0c07221 */ /* 0x000fe20000010000 */
[----:B------:R-:W-:Y:S01]  /*53d0*/  FADD.FTZ R107, R194, -R107 ;  /* 0x8000006bc26b7221 */ /* 0x000fe20000010000 */
[----:B------:R-:W-:Y:S01]  /*53e0*/  FADD.FTZ R106, R195, -R104 ;  /* 0x80000068c36a7221 */ /* 0x000fe20000010000 */
[----:B------:R-:W-:Y:S01]  /*53f0*/  MOV R90, RZ ;  /* 0x000000ff005a7202 */ /* 0x000fe20000000f00 */
[C---:B------:R-:W-:Y:S01]  /*5400*/  @P6 FMUL.FTZ R100, R66.reuse, R67 ;  /* 0x0000004342646220 */ /* 0x040fe20000410000 */
[----:B------:R-:W-:Y:S01]  /*5410*/  @P6 FMUL.FTZ R90, R66, R93 ;  /* 0x0000005d425a6220 */ /* 0x000fe20000410000 */
[C---:B------:R-:W-:Y:S01]  /*5420*/  FFMA.FTZ R65, R183.reuse, R192, R57 ;  /* 0x000000c0b7417223 */ /* 0x040fe20000010039 */
[C---:B------:R-:W-:Y:S01]  /*5430*/  FFMA.FTZ R66, R183.reuse, R107, R58 ;  /* 0x0000006bb7427223 */ /* 0x040fe2000001003a */
[----:B------:R-:W-:Y:S01]  /*5440*/  FFMA.FTZ R67, R183, R106, R59 ;  /* 0x0000006ab7437223 */ /* 0x000fe2000001003b */
[----:B------:R-:W-:-:S02]  /*5450*/  @P5 HADD2.F32 R104, -RZ, R94.H1_H1 ;  /* 0x3000005eff685230 */ /* 0x000fc40000004100 */
[-C--:B------:R-:W-:Y:S01]  /*5460*/  FMUL.FTZ R94, R65, R102.reuse ;  /* 0x00000066415e7220 */ /* 0x080fe20000410000 */
[--C-:B------:R-:W-:Y:S02]  /*5470*/  @P3 HADD2.F32 R105, -RZ, R95.reuse.H0_H0 ;  /* 0x2000005fff693230 */ /* 0x100fe40000004100 */
[----:B------:R-:W-:Y:S02]  /*5480*/  HFMA2 R103, -RZ, RZ, 0, 0 ;  /* 0x00000000ff677431 */ /* 0x000fe400000001ff */
[----:B------:R-:W-:Y:S02]  /*5490*/  @P2 HADD2.F32 R108, -RZ, R95.H1_H1 ;  /* 0x3000005fff6c2230 */ /* 0x000fe40000004100 */
[-C--:B------:R-:W-:Y:S01]  /*54a0*/  FMUL.FTZ R95, R66, R102.reuse ;  /* 0x00000066425f7220 */ /* 0x080fe20000410000 */
[----:B------:R-:W-:Y:S01]  /*54b0*/  FMUL.FTZ R107, R67, R102 ;  /* 0x00000066436b7220 */ /* 0x000fe20000410000 */
[----:B------:R-:W-:Y:S01]  /*54c0*/  FMUL.FTZ R113, R94, UR6 ;  /* 0x000000065e717c20 */ /* 0x000fe20008410000 */
[----:B------:R-:W-:-:S02]  /*54d0*/  @P5 HADD2.F32 R94, -RZ, R46.H1_H1 ;  /* 0x3000002eff5e5230 */ /* 0x000fc40000004100 */
[----:B------:R-:W-:Y:S01]  /*54e0*/  FMUL.FTZ R110, R95, UR6 ;  /* 0x000000065f6e7c20 */ /* 0x000fe20008410000 */
[--C-:B------:R-:W-:Y:S02]  /*54f0*/  @P3 HADD2.F32 R102, -RZ, R47.reuse.H0_H0 ;  /* 0x2000002fff663230 */ /* 0x100fe40000004100 */
[----:B------:R-:W-:Y:S01]  /*5500*/  FMUL.FTZ R107, R107, UR6 ;  /* 0x000000066b6b7c20 */ /* 0x000fe20008410000 */
[----:B------:R-:W-:Y:S02]  /*5510*/  @P2 HADD2.F32 R95, -RZ, R47.H1_H1 ;  /* 0x3000002fff5f2230 */ /* 0x000fe40000004100 */
[C---:B------:R-:W-:Y:S01]  /*5520*/  @P5 FMUL.FTZ R103, R113.reuse, R104 ;  /* 0x0000006871675220 */ /* 0x040fe20000410000 */
[----:B------:R-:W-:Y:S01]  /*5530*/  MOV R93, RZ ;  /* 0x000000ff005d7202 */ /* 0x000fe20000000f00 */
[----:B------:R-:W-:Y:S01]  /*5540*/  HFMA2 R104, -RZ, RZ, 0, 0 ;  /* 0x00000000ff687431 */ /* 0x000fe200000001ff */
[----:B------:R-:W-:Y:S01]  /*5550*/  MOV R106, RZ ;  /* 0x000000ff006a7202 */ /* 0x000fe20000000f00 */
[----:B------:R-:W-:Y:S01]  /*5560*/  HFMA2 R109, -RZ, RZ, 0, 0 ;  /* 0x00000000ff6d7431 */ /* 0x000fe200000001ff */
[----:B------:R-:W-:Y:S01]  /*5570*/  MOV R111, RZ ;  /* 0x000000ff006f7202 */ /* 0x000fe20000000f00 */
[----:B------:R-:W-:Y:S01]  /*5580*/  @P5 FMUL.FTZ R93, R113, R94 ;  /* 0x0000005e715d5220 */ /* 0x000fe20000410000 */
[C---:B------:R-:W-:Y:S01]  /*5590*/  @P3 FMUL.FTZ R106, R110.reuse, R102 ;  /* 0x000000666e6a3220 */ /* 0x040fe20000410000 */
[----:B------:R-:W-:Y:S01]  /*55a0*/  @P2 FMUL.FTZ R111, R107, R95 ;  /* 0x0000005f6b6f2220 */ /* 0x000fe20000410000 */
[----:B------:R-:W-:Y:S01]  /*55b0*/  F2FP.F16.F32.PACK_AB R88, R91, R88 ;  /* 0x000000585b58723e */ /* 0x000fe200000000ff */
[----:B------:R-:W-:Y:S01]  /*55c0*/  @P3 FMUL.FTZ R104, R110, R105 ;  /* 0x000000696e683220 */ /* 0x000fe20000410000 */
[----:B------:R-:W-:Y:S01]  /*55d0*/  @P2 FMUL.FTZ R109, R107, R108 ;  /* 0x0000006c6b6d2220 */ /* 0x000fe20000410000 */
[----:B------:R-:W-:-:S02]  /*55e0*/  F2FP.F16.F32.PACK_AB R90, R93, R90 ;  /* 0x0000005a5d5a723e */ /* 0x000fc400000000ff */
[----:B------:R-:W-:Y:S02]  /*55f0*/  F2FP.F16.F32.PACK_AB R89, R92, R89 ;  /* 0x000000595c59723e */ /* 0x000fe400000000ff */
[----:B------:R-:W-:Y:S01]  /*5600*/  F2FP.F16.F32.PACK_AB R91, R111, R106 ;  /* 0x0000006a6f5b723e */ /* 0x000fe200000000ff */
[----:B------:R-:W-:Y:S06]  /*5610*/  BRA `(.L_x_7016) ;  /* 0x0000001000bc7947 */ /* 0x000fec0003800000 */
.L_x_7015:
[-CC-:B0-----:R-:W-:Y:S01]  /*5620*/  FFMA.FTZ R89, R118, R104.reuse, R103.reuse ;  /* 0x0000006876597223 */ /* 0x181fe20000010067 */
[-CC-:B------:R-:W-:Y:S01]  /*5630*/  FFMA.FTZ R0, R119, R104.reuse, R103.reuse ;  /* 0x0000006877007223 */ /* 0x180fe20000010067 */
[----:B------:R-:W-:Y:S01]  /*5640*/  LOP3.LUT P3, RZ, R108, 0xff00, RZ, 0xc0, !PT ;  /* 0x0000ff006cff7812 */ /* 0x000fe2000786c0ff */
[-C--:B------:R-:W-:Y:S01]  /*5650*/  FFMA.FTZ R91, R122, R104.reuse, R103 ;  /* 0x000000687a5b7223 */ /* 0x080fe20000010067 */
[----:B------:R-:W-:Y:S01]  /*5660*/  FADD.FTZ R89, R116, -R89 ;  /* 0x8000005974597221 */ /* 0x000fe20000010000 */
[----:B------:R-:W-:Y:S01]  /*5670*/  FADD.FTZ R88, R117, -R0 ;  /* 0x8000000075587221 */ /* 0x000fe20000010000 */
[C---:B------:R-:W-:Y:S01]  /*5680*/  LOP3.LUT P2, RZ, R108.reuse, 0xff, RZ, 0xc0, !PT ;  /* 0x000000ff6cff7812 */ /* 0x040fe2000784c0ff */
[----:B------:R-:W-:Y:S01]  /*5690*/  FFMA.FTZ R90, R123, R104, R103 ;  /* 0x000000687b5a7223 */ /* 0x000fe20000010067 */
[C---:B------:R-:W-:Y:S01]  /*56a0*/  FFMA.FTZ R89, R183.reuse, R89, R84 ;  /* 0x00000059b7597223 */ /* 0x040fe20000010054 */
[----:B------:R-:W-:Y:S01]  /*56b0*/  FFMA.FTZ R105, R183, R88, R85 ;  /* 0x00000058b7697223 */ /* 0x000fe20000010055 */
[----:B------:R-:W-:Y:S01]  /*56c0*/  LOP3.LUT P5, RZ, R108, 0xff0000, RZ, 0xc0, !PT ;  /* 0x00ff00006cff7812 */ /* 0x000fe200078ac0ff */
[----:B------:R-:W-:Y:S01]  /*56d0*/  FADD.FTZ R120, R120, -R91 ;  /* 0x8000005b78787221 */ /* 0x000fe20000010000 */
[----:B------:R-:W-:Y:S01]  /*56e0*/  FMUL.FTZ R88, R102, R89 ;  /* 0x0000005966587220 */ /* 0x000fe20000410000 */
[----:B------:R-:W-:Y:S01]  /*56f0*/  LOP3.LUT P6, RZ, R108, 0xff000000, RZ, 0xc0, !PT ;  /* 0xff0000006cff7812 */ /* 0x000fe200078cc0ff */
[----:B------:R-:W-:Y:S01]  /*5700*/  FMUL.FTZ R89, R102, R105 ;  /* 0x0000006966597220 */ /* 0x000fe20000410000 */
[----:B-----5:R-:W-:-:S02]  /*5710*/  @P3 HADD2.F32 R107, -RZ, R92.H1_H1 ;  /* 0x3000005cff6b3230 */ /* 0x020fc40000004100 */
[----:B------:R-:W-:Y:S01]  /*5720*/  FADD.FTZ R90, R121, -R90 ;  /* 0x8000005a795a7221 */ /* 0x000fe20000010000 */
[----:B------:R-:W-:Y:S02]  /*5730*/  HFMA2 R0, -RZ, RZ, 0, 0 ;  /* 0x00000000ff007431 */ /* 0x000fe400000001ff */
[----:B------:R-:W-:Y:S01]  /*5740*/  FMUL.FTZ R100, R89, UR6 ;  /* 0x0000000659647c20 */ /* 0x000fe20008410000 */
[----:B------:R-:W-:Y:S01]  /*5750*/  CS2R R98, SRZ ;  /* 0x0000000000627805 */ /* 0x000fe2000001ff00 */
[----:B------:R-:W-:Y:S02]  /*5760*/  @P2 HADD2.F32 R101, -RZ, R92.H0_H0 ;  /* 0x2000005cff652230 */ /* 0x000fe40000004100 */
[----:B------:R-:W-:Y:S01]  /*5770*/  FFMA.FTZ R89, R183, R120, R86 ;  /* 0x00000078b7597223 */ /* 0x000fe20000010056 */
[----:B------:R-:W-:Y:S02]  /*5780*/  @P2 HADD2.F32 R105, -RZ, R44.H0_H0 ;  /* 0x2000002cff692230 */ /* 0x000fe40000004100 */
[----:B------:R-:W-:Y:S01]  /*5790*/  FMUL.FTZ R88, R88, UR6 ;  /* 0x0000000658587c20 */ /* 0x000fe20008410000 */
[----:B------:R-:W-:Y:S01]  /*57a0*/  @P3 FMUL.FTZ R99, R107, R100 ;  /* 0x000000646b633220 */ /* 0x000fe20000410000 */
[----:B------:R-:W-:Y:S01]  /*57b0*/  FFMA.FTZ R107, R183, R90, R87 ;  /* 0x0000005ab76b7223 */ /* 0x000fe20000010057 */
[----:B------:R-:W-:Y:S01]  /*57c0*/  MOV R91, RZ ;  /* 0x000000ff005b7202 */ /* 0x000fe20000000f00 */
[----:B------:R-:W-:Y:S01]  /*57d0*/  FMUL.FTZ R89, R102, R89 ;  /* 0x0000005966597220 */ /* 0x000fe20000410000 */
[-C--:B------:R-:W-:Y:S01]  /*57e0*/  @P2 FMUL.FTZ R0, R101, R88.reuse ;  /* 0x0000005865002220 */ /* 0x080fe20000410000 */
[----:B------:R-:W-:Y:S01]  /*57f0*/  @P2 FMUL.FTZ R91, R105, R88 ;  /* 0x00000058695b2220 */ /* 0x000fe20000410000 */
[----:B------:R-:W-:-:S02]  /*5800*/  HFMA2 R88, -RZ, RZ, 0, 0 ;  /* 0x00000000ff587431 */ /* 0x000fc400000001ff */
[--C-:B------:R-:W-:Y:S02]  /*5810*/  @P5 HADD2.F32 R106, -RZ, R93.reuse.H0_H0 ;  /* 0x2000005dff6a5230 */ /* 0x100fe40000004100 */
[----:B------:R-:W-:Y:S01]  /*5820*/  FMUL.FTZ R90, R102, R107 ;  /* 0x0000006b665a7220 */ /* 0x000fe20000410000 */
[----:B------:R-:W-:Y:S02]  /*5830*/  @P6 HADD2.F32 R111, -RZ, R93.H1_H1 ;  /* 0x3000005dff6f6230 */ /* 0x000fe40000004100 */
[----:B------:R-:W-:Y:S02]  /*5840*/  HFMA2 R101, -RZ, RZ, 0, 0 ;  /* 0x00000000ff657431 */ /* 0x000fe400000001ff */
[----:B------:R-:W-:Y:S02]  /*5850*/  @P3 HADD2.F32 R93, -RZ, R44.H1_H1 ;  /* 0x3000002cff5d3230 */ /* 0x000fe40000004100 */
[----:B------:R-:W-:Y:S01]  /*5860*/  FMUL.FTZ R89, R89, UR6 ;  /* 0x0000000659597c20 */ /* 0x000fe20008410000 */
[--C-:B------:R-:W-:Y:S01]  /*5870*/  @P5 HADD2.F32 R110, -RZ, R45.reuse.H0_H0 ;  /* 0x2000002dff6e5230 */ /* 0x100fe20000004100 */
[----:B------:R-:W-:Y:S01]  /*5880*/  ISETP.GE.U32.AND P2, PT, R108, RZ, PT ;  /* 0x000000ff6c00720c */ /* 0x000fe20003f46070 */
[----:B------:R-:W-:-:S02]  /*5890*/  @P6 HADD2.F32 R107, -RZ, R45.H1_H1 ;  /* 0x3000002dff6b6230 */ /* 0x000fc40000004100 */
[----:B------:R-:W-:Y:S01]  /*58a0*/  FMUL.FTZ R90, R90, UR6 ;  /* 0x000000065a5a7c20 */ /* 0x000fe20008410000 */
[----:B------:R-:W-:Y:S01]  /*58b0*/  MOV R92, RZ ;  /* 0x000000ff005c7202 */ /* 0x000fe20000000f00 */
[--C-:B------:R-:W-:Y:S01]  /*58c0*/  FFMA.FTZ R193, R193, R104, R103.reuse ;  /* 0x00000068c1c17223 */ /* 0x100fe20000010067 */
[----:B------:R-:W-:Y:S01]  /*58d0*/  @P3 FMUL.FTZ R88, R93, R100 ;  /* 0x000000645d583220 */ /* 0x000fe20000410000 */
[-C--:B------:R-:W-:Y:S01]  /*58e0*/  @P5 FMUL.FTZ R98, R106, R89.reuse ;  /* 0x000000596a625220 */ /* 0x080fe20000410000 */
[----:B------:R-:W-:Y:S01]  /*58f0*/  @P5 FMUL.FTZ R92, R110, R89 ;  /* 0x000000596e5c5220 */ /* 0x000fe20000410000 */
[----:B------:R-:W-:Y:S01]  /*5900*/  MOV R105, RZ ;  /* 0x000000ff00697202 */ /* 0x000fe20000000f00 */
[-C--:B------:R-:W-:Y:S01]  /*5910*/  @P6 FMUL.FTZ R101, R111, R90.reuse ;  /* 0x0000005a6f656220 */ /* 0x080fe20000410000 */
[----:B------:R-:W-:Y:S01]  /*5920*/  LOP3.LUT P5, RZ, R109, 0xff00, RZ, 0xc0, !PT ;  /* 0x0000ff006dff7812 */ /* 0x000fe200078ac0ff */
[----:B------:R-:W-:Y:S01]  /*5930*/  @P6 FMUL.FTZ R105, R107, R90 ;  /* 0x0000005a6b696220 */ /* 0x000fe20000410000 */
[C---:B------:R-:W-:Y:S01]  /*5940*/  LOP3.LUT P3, RZ, R109.reuse, 0xff0000, RZ, 0xc0, !PT ;  /* 0x00ff00006dff7812 */ /* 0x040fe2000786c0ff */
[-CC-:B------:R-:W-:Y:S01]  /*5950*/  FFMA.FTZ R93, R196, R104.reuse, R103.reuse ;  /* 0x00000068c45d7223 */ /* 0x180fe20000010067 */
[C---:B------:R-:W-:Y:S01]  /*5960*/  ISETP.GE.U32.AND.EX P2, PT, R109.reuse, 0x1000000, PT, P2 ;  /* 0x010000006d00780c */ /* 0x040fe20003f46120 */
[-C--:B------:R-:W-:Y:S01]  /*5970*/  FFMA.FTZ R89, R190, R104.reuse, R103 ;  /* 0x00000068be597223 */ /* 0x080fe20000010067 */
[----:B------:R-:W-:Y:S01]  /*5980*/  LOP3.LUT P6, RZ, R109, 0xff, RZ, 0xc0, !PT ;  /* 0x000000ff6dff7812 */ /* 0x000fe200078cc0ff */
[----:B------:R-:W-:Y:S01]  /*5990*/  FADD.FTZ R192, R192, -R193 ;  /* 0x800000c1c0c07221 */ /* 0x000fe20000010000 */
[----:B------:R-:W-:Y:S01]  /*59a0*/  FFMA.FTZ R104, R197, R104, R103 ;  /* 0x00000068c5687223 */ /* 0x000fe20000010067 */
[----:B------:R-:W-:Y:S01]  /*59b0*/  FADD.FTZ R103, R194, -R93 ;  /* 0x8000005dc2677221 */ /* 0x000fe20000010000 */
[----:B------:R-:W-:Y:S01]  /*59c0*/  FADD.FTZ R89, R188, -R89 ;  /* 0x80000059bc597221 */ /* 0x000fe20000010000 */
[----:B------:R-:W-:Y:S01]  /*59d0*/  FFMA.FTZ R93, R183, R192, R57 ;  /* 0x000000c0b75d7223 */ /* 0x000fe20000010039 */
[----:B------:R-:W-:Y:S01]  /*59e0*/  FADD.FTZ R104, R195, -R104 ;  /* 0x80000068c3687221 */ /* 0x000fe20000010000 */
[C---:B------:R-:W-:Y:S01]  /*59f0*/  FFMA.FTZ R107, R183.reuse, R103, R58 ;  /* 0x00000067b76b7223 */ /* 0x040fe2000001003a */
[----:B------:R-:W-:Y:S01]  /*5a00*/  FFMA.FTZ R89, R183, R89, R56 ;  /* 0x00000059b7597223 */ /* 0x000fe20000010038 */
[----:B------:R-:W-:Y:S01]  /*5a10*/  FMUL.FTZ R93, R102, R93 ;  /* 0x0000005d665d7220 */ /* 0x000fe20000410000 */
[----:B------:R-:W-:-:S02]  /*5a20*/  HFMA2 R103, -RZ, RZ, 0, 0 ;  /* 0x00000000ff677431 */ /* 0x000fc400000001ff */
[----:B------:R-:W-:Y:S01]  /*5a30*/  FFMA.FTZ R183, R183, R104, R59 ;  /* 0x00000068b7b77223 */ /* 0x000fe2000001003b */
[--C-:B------:R-:W-:Y:S02]  /*5a40*/  @P5 HADD2.F32 R108, -RZ, R94.reuse.H1_H1 ;  /* 0x3000005eff6c5230 */ /* 0x100fe40000004100 */
[----:B------:R-:W-:Y:S01]  /*5a50*/  FMUL.FTZ R89, R102, R89 ;  /* 0x0000005966597220 */ /* 0x000fe20000410000 */
[--C-:B------:R-:W-:Y:S02]  /*5a60*/  @P3 HADD2.F32 R111, -RZ, R95.reuse.H0_H0 ;  /* 0x2000005fff6f3230 */ /* 0x100fe40000004100 */
[----:B------:R-:W-:Y:S02]  /*5a70*/  HFMA2 R100, -RZ, RZ, 0, 0 ;  /* 0x00000000ff647431 */ /* 0x000fe400000001ff */
[----:B------:R-:W-:Y:S02]  /*5a80*/  @P2 HADD2.F32 R113, -RZ, R95.H1_H1 ;  /* 0x3000005fff712230 */ /* 0x000fe40000004100 */
[----:B------:R-:W-:Y:S01]  /*5a90*/  FMUL.FTZ R95, R93, UR6 ;  /* 0x000000065d5f7c20 */ /* 0x000fe20008410000 */
[----:B------:R-:W-:-:S02]  /*5aa0*/  @P6 HADD2.F32 R104, -RZ, R94.H0_H0 ;  /* 0x2000005eff686230 */ /* 0x000fc40000004100 */
[C---:B------:R-:W-:Y:S01]  /*5ab0*/  FMUL.FTZ R94, R102.reuse, R107 ;  /* 0x0000006b665e7220 */ /* 0x040fe20000410000 */
[--C-:B------:R-:W-:Y:S02]  /*5ac0*/  @P6 HADD2.F32 R106, -RZ, R46.reuse.H0_H0 ;  /* 0x2000002eff6a6230 */ /* 0x100fe40000004100 */
[----:B------:R-:W-:Y:S01]  /*5ad0*/  FMUL.FTZ R102, R102, R183 ;  /* 0x000000b766667220 */ /* 0x000fe20000410000 */
[----:B------:R-:W-:Y:S01]  /*5ae0*/  FMUL.FTZ R89, R89, UR6 ;  /* 0x0000000659597c20 */ /* 0x000fe20008410000 */
[----:B------:R-:W-:Y:S01]  /*5af0*/  @P5 FMUL.FTZ R103, R108, R95 ;  /* 0x0000005f6c675220 */ /* 0x000fe20000410000 */
[----:B------:R-:W-:Y:S01]  /*5b00*/  @P5 HADD2.F32 R108, -RZ, R46.H1_H1 ;  /* 0x3000002eff6c5230 */ /* 0x000fe20000004100 */
[----:B------:R-:W-:Y:S01]  /*5b10*/  MOV R90, RZ ;  /* 0x000000ff005a7202 */ /* 0x000fe20000000f00 */
[--C-:B------:R-:W-:Y:S02]  /*5b20*/  @P3 HADD2.F32 R107, -RZ, R47.reuse.H0_H0 ;  /* 0x2000002fff6b3230 */ /* 0x100fe40000004100 */
[----:B------:R-:W-:Y:S01]  /*5b30*/  FMUL.FTZ R94, R94, UR6 ;  /* 0x000000065e5e7c20 */ /* 0x000fe20008410000 */
[----:B------:R-:W-:-:S02]  /*5b40*/  @P2 HADD2.F32 R115, -RZ, R47.H1_H1 ;  /* 0x3000002fff732230 */ /* 0x000fc40000004100 */
[----:B------:R-:W-:Y:S01]  /*5b50*/  FMUL.FTZ R102, R102, UR6 ;  /* 0x0000000666667c20 */ /* 0x000fe20008410000 */
[-C--:B------:R-:W-:Y:S01]  /*5b60*/  @P6 FMUL.FTZ R100, R104, R89.reuse ;  /* 0x0000005968646220 */ /* 0x080fe20000410000 */
[----:B------:R-:W-:Y:S01]  /*5b70*/  @P6 FMUL.FTZ R90, R106, R89 ;  /* 0x000000596a5a6220 */ /* 0x000fe20000410000 */
        /* <DEDUP_REMOVED lines=15> */
.L_x_7014:
        /* <DEDUP_REMOVED lines=12> */
[----:B------:R-:W-:-:S02]  /*5d30*/  HFMA2 R0, -RZ, RZ, 0, 0 ;  /* 0x00000000ff007431 */ /* 0x000fc400000001ff */
[-C--:B------:R-:W-:Y:S01]  /*5d40*/  FMUL.FTZ R62, R60, R102.reuse ;  /* 0x000000663c3e7220 */ /* 0x080fe20000410000 */
[C---:B------:R-:W-:Y:S01]  /*5d50*/  LOP3.LUT P6, RZ, R108.reuse, 0xff000000, RZ, 0xc0, !PT ;  /* 0xff0000006cff7812 */ /* 0x040fe200078cc0ff */
[----:B------:R-:W-:Y:S01]  /*5d60*/  FMUL.FTZ R63, R61, R102 ;  /* 0x000000663d3f7220 */ /* 0x000fe20000410000 */
[----:B------:R-:W-:Y:S01]  /*5d70*/  LOP3.LUT P5, RZ, R108, 0xff0000, RZ, 0xc0, !PT ;  /* 0x00ff00006cff7812 */ /* 0x000fe200078ac0ff */
[----:B-----5:R-:W-:Y:S02]  /*5d80*/  @P2 HADD2.F32 R65, -RZ, R92.H0_H0 ;  /* 0x2000005cff412230 */ /* 0x020fe40000004100 */
[----:B------:R-:W-:Y:S01]  /*5d90*/  FADD.FTZ R64, R121, -R64 ;  /* 0x8000004079407221 */ /* 0x000fe20000010000 */
[----:B------:R-:W-:Y:S02]  /*5da0*/  @P2 HADD2.F32 R67, -RZ, R44.H0_H0 ;  /* 0x2000002cff432230 */ /* 0x000fe40000004100 */
[----:B------:R-:W-:Y:S01]  /*5db0*/  FMUL.FTZ R62, R62, UR6 ;  /* 0x000000063e3e7c20 */ /* 0x000fe20008410000 */
[----:B------:R-:W-:Y:S01]  /*5dc0*/  FMUL.FTZ R66, R63, UR6 ;  /* 0x000000063f427c20 */ /* 0x000fe20008410000 */
[----:B------:R-:W-:Y:S01]  /*5dd0*/  MOV R88, RZ ;  /* 0x000000ff00587202 */ /* 0x000fe20000000f00 */
[----:B------:R-:W-:Y:S01]  /*5de0*/  FMUL.FTZ R63, R183, R64 ;  /* 0x00000040b73f7220 */ /* 0x000fe20000410000 */
[-C--:B------:R-:W-:Y:S01]  /*5df0*/  @P2 FMUL.FTZ R0, R65, R62.reuse ;  /* 0x0000003e41002220 */ /* 0x080fe20000410000 */
[----:B------:R-:W-:Y:S01]  /*5e00*/  @P2 FMUL.FTZ R88, R67, R62 ;  /* 0x0000003e43582220 */ /* 0x000fe20000410000 */
[----:B------:R-:W-:Y:S01]  /*5e10*/  FMUL.FTZ R62, R183, R120 ;  /* 0x00000078b73e7220 */ /* 0x000fe20000410000 */
[----:B------:R-:W-:Y:S01]  /*5e20*/  FMUL.FTZ R65, R63, R102 ;  /* 0x000000663f417220 */ /* 0x000fe20000410000 */
[-CC-:B------:R-:W-:Y:S01]  /*5e30*/  FFMA.FTZ R105, R190, R104.reuse, R103.reuse ;  /* 0x00000068be697223 */ /* 0x180fe20000010067 */
[-CC-:B------:R-:W-:Y:S01]  /*5e40*/  FFMA.FTZ R193, R193, R104.reuse, R103.reuse ;  /* 0x00000068c1c17223 */ /* 0x180fe20000010067 */
[----:B------:R-:W-:Y:S01]  /*5e50*/  FFMA.FTZ R107, R196, R104, R103 ;  /* 0x00000068c46b7223 */ /* 0x000fe20000010067 */
[----:B------:R-:W-:-:S02]  /*5e60*/  HFMA2 R101, -RZ, RZ, 0, 0 ;  /* 0x00000000ff657431 */ /* 0x000fc400000001ff */
[----:B------:R-:W-:Y:S01]  /*5e70*/  FMUL.FTZ R64, R62, R102 ;  /* 0x000000663e407220 */ /* 0x000fe20000410000 */
[----:B------:R-:W-:Y:S01]  /*5e80*/  FFMA.FTZ R104, R197, R104, R103 ;  /* 0x00000068c5687223 */ /* 0x000fe20000010067 */
[----:B------:R-:W-:Y:S02]  /*5e90*/  @P3 HADD2.F32 R89, -RZ, R92.H1_H1 ;  /* 0x3000005cff593230 */ /* 0x000fe40000004100 */
[----:B------:R-:W-:Y:S01]  /*5ea0*/  FMUL.FTZ R65, R65, UR6 ;  /* 0x0000000641417c20 */ /* 0x000fe20008410000 */
[----:B------:R-:W-:Y:S01]  /*5eb0*/  @P6 HADD2.F32 R90, -RZ, R93.H1_H1 ;  /* 0x3000005dff5a6230 */ /* 0x000fe20000004100 */
[----:B------:R-:W-:Y:S01]  /*5ec0*/  CS2R R98, SRZ ;  /* 0x0000000000627805 */ /* 0x000fe2000001ff00 */
[----:B------:R-:W-:Y:S02]  /*5ed0*/  @P6 HADD2.F32 R100, -RZ, R45.H1_H1 ;  /* 0x3000002dff646230 */ /* 0x000fe40000004100 */
[----:B------:R-:W-:Y:S01]  /*5ee0*/  FMUL.FTZ R64, R64, UR6 ;  /* 0x0000000640407c20 */ /* 0x000fe20008410000 */
[----:B------:R-:W-:Y:S01]  /*5ef0*/  @P5 HADD2.F32 R103, -RZ, R93.H0_H0 ;  /* 0x2000005dff675230 */ /* 0x000fe20000004100 */
[----:B------:R-:W-:Y:S01]  /*5f00*/  MOV R92, RZ ;  /* 0x000000ff005c7202 */ /* 0x000fe20000000f00 */
[----:B------:R-:W-:-:S02]  /*5f10*/  @P5 HADD2.F32 R93, -RZ, R45.H0_H0 ;  /* 0x2000002dff5d5230 */ /* 0x000fc40000004100 */
[----:B------:R-:W-:Y:S01]  /*5f20*/  @P3 FMUL.FTZ R99, R89, R66 ;  /* 0x0000004259633220 */ /* 0x000fe20000410000 */
[-C--:B------:R-:W-:Y:S01]  /*5f30*/  @P6 FMUL.FTZ R101, R90, R65.reuse ;  /* 0x000000415a656220 */ /* 0x080fe20000410000 */
[----:B------:R-:W-:Y:S01]  /*5f40*/  @P6 FMUL.FTZ R92, R100, R65 ;  /* 0x00000041645c6220 */ /* 0x000fe20000410000 */
[----:B------:R-:W-:Y:S01]  /*5f50*/  MOV R89, RZ ;  /* 0x000000ff00597202 */ /* 0x000fe20000000f00 */
[-C--:B------:R-:W-:Y:S01]  /*5f60*/  @P5 FMUL.FTZ R98, R103, R64.reuse ;  /* 0x0000004067625220 */ /* 0x080fe20000410000 */
[----:B------:R-:W-:Y:S01]  /*5f70*/  LOP3.LUT P6, RZ, R109, 0xff, RZ, 0xc0, !PT ;  /* 0x000000ff6dff7812 */ /* 0x000fe200078cc0ff */
[----:B------:R-:W-:Y:S01]  /*5f80*/  @P5 FMUL.FTZ R89, R93, R64 ;  /* 0x000000405d595220 */ /* 0x000fe20000410000 */
[----:B------:R-:W-:Y:S01]  /*5f90*/  FADD.FTZ R64, R188, -R105 ;  /* 0x80000069bc407221 */ /* 0x000fe20000010000 */
[----:B------:R-:W-:Y:S02]  /*5fa0*/  HFMA2 R91, -RZ, RZ, 0, 0 ;  /* 0x00000000ff5b7431 */ /* 0x000fe400000001ff */
[----:B------:R-:W-:Y:S01]  /*5fb0*/  @P3 HADD2.F32 R67, -RZ, R44.H1_H1 ;  /* 0x3000002cff433230 */ /* 0x000fe20000004100 */
[----:B------:R-:W-:Y:S01]  /*5fc0*/  LOP3.LUT P5, RZ, R109, 0xff00, RZ, 0xc0, !PT ;  /* 0x0000ff006dff7812 */ /* 0x000fe200078ac0ff */
[----:B------:R-:W-:Y:S01]  /*5fd0*/  FADD.FTZ R192, R192, -R193 ;  /* 0x800000c1c0c07221 */ /* 0x000fe20000010000 */
[----:B------:R-:W-:Y:S01]  /*5fe0*/  FMUL.FTZ R64, R183, R64 ;  /* 0x00000040b7407220 */ /* 0x000fe20000410000 */
[----:B------:R-:W-:Y:S01]  /*5ff0*/  ISETP.GE.U32.AND P2, PT, R108, RZ, PT ;  /* 0x000000ff6c00720c */ /* 0x000fe20003f46070 */
[----:B------:R-:W-:Y:S01]  /*6000*/  @P3 FMUL.FTZ R91, R67, R66 ;  /* 0x00000042435b3220 */ /* 0x000fe20000410000 */
[----:B------:R-:W-:Y:S01]  /*6010*/  FMUL.FTZ R65, R183, R192 ;  /* 0x000000c0b7417220 */ /* 0x000fe20000410000 */
[----:B------:R-:W-:Y:S01]  /*6020*/  FMUL.FTZ R66, R64, R102 ;  /* 0x0000006640427220 */ /* 0x000fe20000410000 */
[----:B------:R-:W-:Y:S01]  /*6030*/  FADD.FTZ R194, R194, -R107 ;  /* 0x8000006bc2c27221 */ /* 0x000fe20000010000 */
[----:B------:R-:W-:-:S02]  /*6040*/  HFMA2 R100, -RZ, RZ, 0, 0 ;  /* 0x00000000ff647431 */ /* 0x000fc400000001ff */
[----:B------:R-:W-:Y:S01]  /*6050*/  @P6 HADD2.F32 R93, -RZ, R94.H0_H0 ;  /* 0x2000005eff5d6230 */ /* 0x000fe20000004100 */
[C---:B------:R-:W-:Y:S01]  /*6060*/  LOP3.LUT P3, RZ, R109.reuse, 0xff0000, RZ, 0xc0, !PT ;  /* 0x00ff00006dff7812 */ /* 0x040fe2000786c0ff */
[----:B------:R-:W-:Y:S01]  /*6070*/  @P6 HADD2.F32 R107, -RZ, R46.H0_H0 ;  /* 0x2000002eff6b6230 */ /* 0x000fe20000004100 */
[----:B------:R-:W-:Y:S01]  /*6080*/  ISETP.GE.U32.AND.EX P2, PT, R109, 0x1000000, PT, P2 ;  /* 0x010000006d00780c */ /* 0x000fe20003f46120 */
[----:B------:R-:W-:Y:S01]  /*6090*/  FMUL.FTZ R67, R65, R102 ;  /* 0x0000006641437220 */ /* 0x000fe20000410000 */
[----:B------:R-:W-:Y:S01]  /*60a0*/  FMUL.FTZ R66, R66, UR6 ;  /* 0x0000000642427c20 */ /* 0x000fe20008410000 */
[----:B------:R-:W-:Y:S01]  /*60b0*/  FADD.FTZ R104, R195, -R104 ;  /* 0x80000068c3687221 */ /* 0x000fe20000010000 */
[----:B------:R-:W-:Y:S01]  /*60c0*/  HFMA2 R103, -RZ, RZ, 0, 0 ;  /* 0x00000000ff677431 */ /* 0x000fe200000001ff */
[----:B------:R-:W-:Y:S01]  /*60d0*/  MOV R90, RZ ;  /* 0x000000ff005a7202 */ /* 0x000fe20000000f00 */
[----:B------:R-:W-:Y:S02]  /*60e0*/  @P5 HADD2.F32 R94, -RZ, R94.H1_H1 ;  /* 0x3000005eff5e5230 */ /* 0x000fe40000004100 */
[----:B------:R-:W-:Y:S01]  /*60f0*/  FMUL.FTZ R105, R67, UR6 ;  /* 0x0000000643697c20 */ /* 0x000fe20008410000 */
[-C--:B------:R-:W-:Y:S01]  /*6100*/  @P6 FMUL.FTZ R100, R93, R66.reuse ;  /* 0x000000425d646220 */ /* 0x080fe20000410000 */
[----:B------:R-:W-:Y:S01]  /*6110*/  @P6 FMUL.FTZ R90, R107, R66 ;  /* 0x000000426b5a6220 */ /* 0x000fe20000410000 */
[C---:B------:R-:W-:Y:S01]  /*6120*/  FMUL.FTZ R66, R183.reuse, R194 ;  /* 0x000000c2b7427220 */ /* 0x040fe20000410000 */
[----:B------:R-:W-:Y:S01]  /*6130*/  FMUL.FTZ R67, R183, R104 ;  /* 0x00000068b7437220 */ /* 0x000fe20000410000 */
[----:B------:R-:W-:Y:S01]  /*6140*/  @P5 FMUL.FTZ R103, R94, R105 ;  /* 0x000000695e675220 */ /* 0x000fe20000410000 */
[----:B------:R-:W-:-:S02]  /*6150*/  @P5 HADD2.F32 R108, -RZ, R46.H1_H1 ;  /* 0x3000002eff6c5230 */ /* 0x000fc40000004100 */
[-C--:B------:R-:W-:Y:S01]  /*6160*/  FMUL.FTZ R94, R66, R102.reuse ;  /* 0x00000066425e7220 */ /* 0x080fe20000410000 */
[----:B------:R-:W-:Y:S01]  /*6170*/  FMUL.FTZ R102, R67, R102 ;  /* 0x0000006643667220 */ /* 0x000fe20000410000 */
[--C-:B------:R-:W-:Y:S01]  /*6180*/  @P3 HADD2.F32 R107, -RZ, R47.reuse.H0_H0 ;  /* 0x2000002fff6b3230 */ /* 0x100fe20000004100 */
[----:B------:R-:W-:Y:S01]  /*6190*/  MOV R93, RZ ;  /* 0x000000ff005d7202 */ /* 0x000fe20000000f00 */
[----:B------:R-:W-:Y:S02]  /*61a0*/  @P2 HADD2.F32 R115, -RZ, R47.H1_H1 ;  /* 0x3000002fff732230 */ /* 0x000fe40000004100 */
[----:B------:R-:W-:Y:S01]  /*61b0*/  FMUL.FTZ R94, R94, UR6 ;  /* 0x000000065e5e7c20 */ /* 0x000fe20008410000 */
[----:B------:R-:W-:Y:S01]  /*61c0*/  FMUL.FTZ R102, R102, UR6 ;  /* 0x0000000666667c20 */ /* 0x000fe20008410000 */
[----:B------:R-:W-:Y:S02]  /*61d0*/  @P3 HADD2.F32 R111, -RZ, R95.H0_H0 ;  /* 0x2000005fff6f3230 */ /* 0x000fe40000004100 */
[----:B------:R-:W-:-:S02]  /*61e0*/  HFMA2 R104, -RZ, RZ, 0, 0 ;  /* 0x00000000ff687431 */ /* 0x000fc400000001ff */
[----:B------:R-:W-:Y:S01]  /*61f0*/  @P2 HADD2.F32 R113, -RZ, R95.H1_H1 ;  /* 0x3000005fff712230 */ /* 0x000fe20000004100 */
        /* <DEDUP_REMOVED lines=13> */
.L_x_7017:
        /* <DEDUP_REMOVED lines=8> */
[C---:B------:R-:W-:Y:S01]  /*6350*/  FMUL.FTZ R89, R183.reuse, R116 ;  /* 0x00000074b7597220 */ /* 0x040fe20000410000 */
[----:B------:R-:W-:Y:S01]  /*6360*/  FMUL.FTZ R105, R183, R88 ;  /* 0x00000058b7697220 */ /* 0x000fe20000410000 */
        /* <DEDUP_REMOVED lines=11> */
[----:B------:R-:W-:Y:S01]  /*6420*/  FMUL.FTZ R89, R183, R120 ;  /* 0x00000078b7597220 */ /* 0x000fe20000410000 */
[----:B------:R-:W-:Y:S02]  /*6430*/  @P2 HADD2.F32 R105, -RZ, R44.H0_H0 ;  /* 0x2000002cff692230 */ /* 0x000fe40000004100 */
[----:B------:R-:W-:Y:S01]  /*6440*/  FMUL.FTZ R88, R88, UR6 ;  /* 0x0000000658587c20 */ /* 0x000fe20008410000 */
[----:B------:R-:W-:Y:S01]  /*6450*/  @P3 FMUL.FTZ R99, R107, R100 ;  /* 0x000000646b633220 */ /* 0x000fe20000410000 */
[----:B------:R-:W-:Y:S01]  /*6460*/  FMUL.FTZ R107, R183, R90 ;  /* 0x0000005ab76b7220 */ /* 0x000fe20000410000 */
        /* <DEDUP_REMOVED lines=33> */
[----:B------:R-:W-:Y:S01]  /*6680*/  FMUL.FTZ R93, R183, R192 ;  /* 0x000000c0b75d7220 */ /* 0x000fe20000410000 */
[----:B------:R-:W-:Y:S01]  /*6690*/  FADD.FTZ R104, R195, -R104 ;  /* 0x80000068c3687221 */ /* 0x000fe20000010000 */
[C---:B------:R-:W-:Y:S01]  /*66a0*/  FMUL.FTZ R107, R183.reuse, R194 ;  /* 0x000000c2b76b7220 */ /* 0x040fe20000410000 */
[----:B------:R-:W-:Y:S01]  /*66b0*/  FMUL.FTZ R89, R183, R188 ;  /* 0x000000bcb7597220 */ /* 0x000fe20000410000 */
[----:B------:R-:W-:Y:S01]  /*66c0*/  FMUL.FTZ R93, R102, R93 ;  /* 0x0000005d665d7220 */ /* 0x000fe20000410000 */
[----:B------:R-:W-:-:S02]  /*66d0*/  HFMA2 R103, -RZ, RZ, 0, 0 ;  /* 0x00000000ff677431 */ /* 0x000fc400000001ff */
[----:B------:R-:W-:Y:S01]  /*66e0*/  FMUL.FTZ R183, R183, R104 ;  /* 0x00000068b7b77220 */ /* 0x000fe20000410000 */
        /* <DEDUP_REMOVED lines=34> */
.L_x_7016:
        /* <DEDUP_REMOVED lines=35> */
[----:B0-----:R-:W-:Y:S02]  /*6b40*/  MOV R61, R7 ;  /* 0x00000007003d7202 */ /* 0x001fe40000000f00 */
        /* <DEDUP_REMOVED lines=55> */
.L_x_7005:
        /* <DEDUP_REMOVED lines=28> */
.L_x_7019:
        /* <DEDUP_REMOVED lines=16> */
.L_x_10789:


//--------------------- .text._ZN10layer_norm22ln_bwd_finalize_kernelINS_22Kernel_traits_finalizeILj6144E6__halfS2_fS2_fjLb1ELj1024ELj4ENS_18Kernel_traits_baseILj6144ES2_S2_fS2_fjLj1024EEEEELb1ELb0EEEvNS_9BwdParamsE --------------------------
	.section	.text._ZN10layer_norm22ln_bwd_finalize_kernelINS_22Kernel_traits_finalizeILj6144E6__halfS2_fS2_fjLb1ELj1024ELj4ENS_18Kernel_traits_baseILj6144ES2_S2_fS2_fjLj1024EEEEELb1ELb0EEEvNS_9BwdParamsE,"ax",@progbits
	.align	128
        .global         _ZN10layer_norm22ln_bwd_finalize_kernelINS_22Kernel_traits_finalizeILj6144E6__halfS2_fS2_fjLb1ELj1024ELj4ENS_18Kernel_traits_baseILj6144ES2_S2_fS2_fjLj1024EEEEELb1ELb0EEEvNS_9BwdParamsE
        .type           _ZN10layer_norm22ln_bwd_finalize_kernelINS_22Kernel_traits_finalizeILj6144E6__halfS2_fS2_fjLb1ELj1024ELj4ENS_18Kernel_traits_baseILj6144ES2_S2_fS2_fjLj1024EEEEELb1ELb0EEEvNS_9BwdParamsE,@function
        .size           _ZN10layer_norm22ln_bwd_finalize_kernelINS_22Kernel_traits_finalizeILj6144E6__halfS2_fS2_fjLb1ELj1024ELj4ENS_18Kernel_traits_baseILj6144ES2_S2_fS2_fjLj1024EEEEELb1ELb0EEEvNS_9BwdParamsE,(.L_x_10790 - _ZN10layer_norm22ln_bwd_finalize_kernelINS_22Kernel_traits_finalizeILj6144E6__halfS2_fS2_fjLb1ELj1024ELj4ENS_18Kernel_traits_baseILj6144ES2_S2_fS2_fjLj1024EEEEELb1ELb0EEEvNS_9BwdParamsE)
        .other          _ZN10layer_norm22ln_bwd_finalize_kernelINS_22Kernel_traits_finalizeILj6144E6__halfS2_fS2_fjLb1ELj1024ELj4ENS_18Kernel_traits_baseILj6144ES2_S2_fS2_fjLj1024EEEEELb1ELb0EEEvNS_9BwdParamsE,@"STO_CUDA_ENTRY STV_DEFAULT"
_ZN10layer_norm22ln_bwd_finalize_kernelINS_22Kernel_traits_finalizeILj6144E6__halfS2_fS2_fjLb1ELj1024ELj4ENS_18Kernel_traits_baseILj6144ES2_S2_fS2_fjLj1024EEEEELb1ELb0EEEvNS_9BwdParamsE:
.text._ZN10layer_norm22ln_bwd_finalize_kernelINS_22Kernel_traits_finalizeILj6144E6__halfS2_fS2_fjLb1ELj1024ELj4ENS_18Kernel_traits_baseILj6144ES2_S2_fS2_fjLj1024EEEEELb1ELb0EEEvNS_9BwdParamsE:
        /* <DEDUP_REMOVED lines=57> */
.L_x_7024:
        /* <DEDUP_REMOVED lines=87> */
.L_x_7023:
[----:B------:R-:W-:Y:S05]  /*0900*/  BSYNC.RECONVERGENT B1 ;  /* 0x0000000000017941 */ /* 0x000fea0003800200 */
.L_x_7022:
        /* <DEDUP_REMOVED lines=50> */
.L_x_7026:
[----:B------:R-:W-:Y:S05]  /*0c30*/  BSYNC.RECONVERGENT B1 ;  /* 0x0000000000017941 */ /* 0x000fea0003800200 */
.L_x_7025:
        /* <DEDUP_REMOVED lines=29> */
.L_x_7028:
[----:B------:R-:W-:Y:S05]  /*0e10*/  BSYNC.RECONVERGENT B1 ;  /* 0x0000000000017941 */ /* 0x000fea0003800200 */
.L_x_7027:
        /* <DEDUP_REMOVED lines=14> */
.L_x_7021:
[----:B------:R-:W-:Y:S05]  /*0f00*/  BSYNC.RECONVERGENT B0 ;  /* 0x0000000000007941 */ /* 0x000fea0003800200 */
.L_x_7020:
        /* <DEDUP_REMOVED lines=78> */
.L_x_7029:
        /* <DEDUP_REMOVED lines=9> */
.L_x_10790:


//--------------------- .text._ZN10layer_norm13ln_bwd_kernelINS_13Kernel_traitsI6__halfS2_fS2_fjLj6144ELj1ELj1ELj8ELj16ENS_18Kernel_traits_baseILj6144ES2_S2_fS2_fjLj256EEEEELb1ELb1ELb1ELb0EEEvNS_9BwdParamsE --------------------------
	.section	.text._ZN10layer_norm13ln_bwd_kernelINS_13Kernel_traitsI6__halfS2_fS2_fjLj6144ELj1ELj1ELj8ELj16ENS_18Kernel_traits_baseILj6144ES2_S2_fS2_fjLj256EEEEELb1ELb1ELb1ELb0EEEvNS_9BwdParamsE,"ax",@progbits
	.align	128
        .global         _ZN10layer_norm13ln_bwd_kernelINS_13Kernel_traitsI6__halfS2_fS2_fjLj6144ELj1ELj1ELj8ELj16ENS_18Kernel_traits_baseILj6144ES2_S2_fS2_fjLj256EEEEELb1ELb1ELb1ELb0EEEvNS_9BwdParamsE
        .type           _ZN10layer_norm13ln_bwd_kernelINS_13Kernel_traitsI6__halfS2_fS2_fjLj6144ELj1ELj1ELj8ELj16ENS_18Kernel_traits_baseILj6144ES2_S2_fS2_fjLj256EEEEELb1ELb1ELb1ELb0EEEvNS_9BwdParamsE,@function
        .size           _ZN10layer_norm13ln_bwd_kernelINS_13Kernel_traitsI6__halfS2_fS2_fjLj6144ELj1ELj1ELj8ELj16ENS_18Kernel_traits_baseILj6144ES2_S2_fS2_fjLj256EEEEELb1ELb1ELb1ELb0EEEvNS_9BwdParamsE,(.L_x_10791 - _ZN10layer_norm13ln_bwd_kernelINS_13Kernel_traitsI6__halfS2_fS2_fjLj6144ELj1ELj1ELj8ELj16ENS_18Kernel_traits_baseILj6144ES2_S2_fS2_fjLj256EEEEELb1ELb1ELb1ELb0EEEvNS_9BwdParamsE)
        .other          _ZN10layer_norm13ln_bwd_kernelINS_13Kernel_traitsI6__halfS2_fS2_fjLj6144ELj1ELj1ELj8ELj16ENS_18Kernel_traits_baseILj6144ES2_S2_fS2_fjLj256EEEEELb1ELb1ELb1ELb0EEEvNS_9BwdParamsE,@"STO_CUDA_ENTRY STV_DEFAULT"
_ZN10layer_norm13ln_bwd_kernelINS_13Kernel_traitsI6__halfS2_fS2_fjLj6144ELj1ELj1ELj8ELj16ENS_18Kernel_traits_baseILj6144ES2_S2_fS2_fjLj256EEEEELb1ELb1ELb1ELb0EEEvNS_9BwdParamsE:
.text._ZN10layer_norm13ln_bwd_kernelINS_13Kernel_traitsI6__halfS2_fS2_fjLj6144ELj1ELj1ELj8ELj16ENS_18Kernel_traits_baseILj6144ES2_S2_fS2_fjLj256EEEEELb1ELb1ELb1ELb0EEEvNS_9BwdParamsE:
        /* <DEDUP_REMOVED lines=24> */
[----:B------:R-:W0:Y:S01]  /*0180*/  @P2 LDC.64 R18, c[0x0][0x3e8] ;  /* 0x0000fa00ff122b82 */ /* 0x000e220000000a00 */
[----:B----4-:R-:W-:-:S05]  /*0190*/  @P1 IMAD.WIDE.U32 R12, R3, 0x10, R8 ;  /* 0x00000010030c1825 */ /* 0x010fca00078e0008 */
[----:B------:R1:W5:Y:S01]  /*01a0*/  @P1 LDG.E.128 R128, desc[UR8][R12.64] ;  /* 0x000000080c801981 */ /* 0x000362000c1e1d00 */
[C---:B---3--:R-:W-:Y:S01]  /*01b0*/  @P1 IMAD.WIDE.U32 R14, R3.reuse, 0x10, R10 ;  /* 0x00000010030e1825 */ /* 0x048fe200078e000a */
[----:B------:R-:W-:-:S04]  /*01c0*/  @P1 IADD3 R3, PT, PT, R3, 0x100, RZ ;  /* 0x0000010003031810 */ /* 0x000fc80007ffe0ff */
[----:B------:R1:W5:Y:S01]  /*01d0*/  @P1 LDG.E.128 R124, desc[UR8][R14.64] ;  /* 0x000000080e7c1981 */ /* 0x000362000c1e1d00 */
[----:B--2---:R-:W-:-:S05]  /*01e0*/  @P2 IMAD.WIDE.U32 R8, R3, 0x10, R16 ;  /* 0x0000001003082825 */ /* 0x004fca00078e0010 */
[----:B------:R1:W5:Y:S01]  /*01f0*/  @P2 LDG.E.128 R120, desc[UR8][R8.64] ;  /* 0x0000000808782981 */ /* 0x000362000c1e1d00 */
[----:B0-----:R-:W-:-:S05]  /*0200*/  @P2 IMAD.WIDE.U32 R10, R3, 0x10, R18 ;  /* 0x00000010030a2825 */ /* 0x001fca00078e0012 */
[----:B------:R1:W5:Y:S01]  /*0210*/  @P2 LDG.E.128 R116, desc[UR8][R10.64] ;  /* 0x000000080a742981 */ /* 0x000362000c1e1d00 */
[----:B------:R-:W0:Y:S01]  /*0220*/  S2UR UR4, SR_CTAID.X ;  /* 0x00000000000479c3 */ /* 0x000e220000002500 */
[----:B------:R-:W-:Y:S02]  /*0230*/  CS2R R112, SRZ ;  /* 0x0000000000707805 */ /* 0x000fe4000001ff00 */
[----:B------:R-:W-:Y:S02]  /*0240*/  CS2R R114, SRZ ;  /* 0x0000000000727805 */ /* 0x000fe4000001ff00 */
[----:B------:R-:W-:Y:S02]  /*0250*/  CS2R R108, SRZ ;  /* 0x00000000006c7805 */ /* 0x000fe4000001ff00 */
[----:B------:R-:W-:Y:S02]  /*0260*/  CS2R R110, SRZ ;  /* 0x00000000006e7805 */ /* 0x000fe4000001ff00 */
[----:B------:R-:W-:-:S02]  /*0270*/  CS2R R104, SRZ ;  /* 0x0000000000687805 */ /* 0x000fc4000001ff00 */
        /* <DEDUP_REMOVED lines=76> */
.L_x_7230:
        /* <DEDUP_REMOVED lines=62> */
[C---:B---3--:R-:W-:Y:S01]  /*0b20*/  FADD.FTZ R3, -R176.reuse, R8 ;  /* 0x00000008b0037221 */ /* 0x048fe20000010100 */
[----:B------:R-:W-:Y:S01]  /*0b30*/  FADD.FTZ R169, -R176, R11 ;  /* 0x0000000bb0a97221 */ /* 0x000fe20000010100 */
[----:B------:R-:W-:-:S02]  /*0b40*/  HADD2.F32 R8, -RZ, R136.H0_H0 ;  /* 0x20000088ff087230 */ /* 0x000fc40000004100 */
[----:B------:R-:W-:Y:S01]  /*0b50*/  FADD.FTZ R9, -R176, R9 ;  /* 0x00000009b0097221 */ /* 0x000fe20000010100 */
[----:B------:R-:W-:Y:S01]  /*0b60*/  FMUL.FTZ R3, R6, R3 ;  /* 0x0000000306037220 */ /* 0x000fe20000410000 */
[----:B------:R-:W-:Y:S02]  /*0b70*/  HADD2.F32 R11, -RZ, R136.H1_H1 ;  /* 0x30000088ff0b7230 */ /* 0x000fe40000004100 */
[----:B0-----:R-:W-:Y:S01]  /*0b80*/  FADD.FTZ R167, -R176, R10 ;  /* 0x0000000ab0a77221 */ /* 0x001fe20000010100 */
[--C-:B----4-:R-:W-:Y:S02]  /*0b90*/  HADD2.F32 R7, -RZ, R12.reuse.H0_H0 ;  /* 0x2000000cff077230 */ /* 0x110fe40000004100 */
[----:B------:R-:W-:Y:S02]  /*0ba0*/  HADD2.F32 R12, -RZ, R12.H1_H1 ;  /* 0x3000000cff0c7230 */ /* 0x000fe40000004100 */
[----:B------:R-:W-:Y:S01]  /*0bb0*/  FMUL.FTZ R10, R6, R9 ;  /* 0x00000009060a7220 */ /* 0x000fe20000410000 */
[----:B------:R-:W-:-:S02]  /*0bc0*/  HADD2.F32 R20, -RZ, R13.H0_H0 ;  /* 0x2000000dff147230 */ /* 0x000fc40000004100 */
[-C--:B------:R-:W-:Y:S01]  /*0bd0*/  FMUL.FTZ R8, R8, R7.reuse ;  /* 0x0000000708087220 */ /* 0x080fe20000410000 */
[----:B------:R-:W-:Y:S02]  /*0be0*/  HADD2.F32 R22, -RZ, R13.H1_H1 ;  /* 0x3000000dff167230 */ /* 0x000fe40000004100 */
[----:B------:R-:W-:Y:S01]  /*0bf0*/  FADD.FTZ R88, R88, R7 ;  /* 0x0000000758587221 */ /* 0x000fe20000010000 */
[----:B------:R-:W-:Y:S01]  /*0c00*/  FFMA.FTZ R112, R3, R7, R112 ;  /* 0x0000000703707223 */ /* 0x000fe20000010070 */
[----:B------:R-:W-:Y:S02]  /*0c10*/  HADD2.F32 R13, -RZ, R137.H0_H0 ;  /* 0x20000089ff0d7230 */ /* 0x000fe40000004100 */
[----:B------:R-:W-:Y:S01]  /*0c20*/  FMUL.FTZ R7, R11, R12 ;  /* 0x0000000c0b077220 */ /* 0x000fe20000410000 */
[----:B------:R-:W-:Y:S01]  /*0c30*/  FMUL.FTZ R9, R6, R167 ;  /* 0x000000a706097220 */ /* 0x000fe20000410000 */
[--C-:B------:R-:W-:Y:S02]  /*0c40*/  HADD2.F32 R171, -RZ, R14.reuse.H0_H0 ;  /* 0x2000000effab7230 */ /* 0x100fe40000004100 */
[----:B------:R-:W-:Y:S01]  /*0c50*/  FADD.FTZ R17, -R176, R17 ;  /* 0x00000011b0117221 */ /* 0x000fe20000010100 */
[----:B-1----:R-:W-:-:S02]  /*0c60*/  HADD2.F32 R164, -RZ, R14.H1_H1 ;  /* 0x3000000effa47230 */ /* 0x002fc40000004100 */
[----:B------:R-:W-:Y:S01]  /*0c70*/  FMUL.FTZ R14, R6, R169 ;  /* 0x000000a9060e7220 */ /* 0x000fe20000410000 */
[----:B------:R-:W-:Y:S02]  /*0c80*/  HADD2.F32 R11, -RZ, R137.H1_H1 ;  /* 0x30000089ff0b7230 */ /* 0x000fe40000004100 */
[----:B------:R-:W-:Y:S01]  /*0c90*/  FADD.FTZ R89, R89, R12 ;  /* 0x0000000c59597221 */ /* 0x000fe20000010000 */
[----:B------:R-:W-:Y:S01]  /*0ca0*/  FFMA.FTZ R113, R10, R12, R113 ;  /* 0x0000000c0a717223 */ /* 0x000fe20000010071 */
[--C-:B------:R-:W-:Y:S02]  /*0cb0*/  HADD2.F32 R175, -RZ, R15.reuse.H0_H0 ;  /* 0x2000000fffaf7230 */ /* 0x100fe40000004100 */
[----:B------:R-:W-:Y:S01]  /*0cc0*/  FADD.FTZ R173, -R176, R18 ;  /* 0x00000012b0ad7221 */ /* 0x000fe20000010100 */
[----:B------:R-:W-:Y:S02]  /*0cd0*/  HADD2.F32 R168, -RZ, R15.H1_H1 ;  /* 0x3000000fffa87230 */ /* 0x000fe40000004100 */
[-C--:B------:R-:W-:Y:S01]  /*0ce0*/  FMUL.FTZ R12, R13, R20.reuse ;  /* 0x000000140d0c7220 */ /* 0x080fe20000410000 */
[----:B------:R-:W-:Y:S01]  /*0cf0*/  FADD.FTZ R90, R90, R20 ;  /* 0x000000145a5a7221 */ /* 0x000fe20000010000 */
[----:B------:R-:W-:Y:S01]  /*0d00*/  FFMA.FTZ R114, R9, R20, R114 ;  /* 0x0000001409727223 */ /* 0x000fe20000010072 */
[----:B------:R-:W-:Y:S01]  /*0d10*/  FADD.FTZ R15, -R176, R16 ;  /* 0x00000010b00f7221 */ /* 0x000fe20000010100 */
[----:B------:R-:W-:Y:S01]  /*0d20*/  FMUL.FTZ R18, R6, R17 ;  /* 0x0000001106127220 */ /* 0x000fe20000410000 */
[----:B------:R-:W-:Y:S01]  /*0d30*/  FADD.FTZ R20, RZ, R8 ;  /* 0x00000008ff147221 */ /* 0x000fe20000010000 */
[-C--:B------:R-:W-:Y:S01]  /*0d40*/  FMUL.FTZ R11, R11, R22.reuse ;  /* 0x000000160b0b7220 */ /* 0x080fe20000410000 */
[----:B------:R-:W-:Y:S01]  /*0d50*/  FADD.FTZ R91, R91, R22 ;  /* 0x000000165b5b7221 */ /* 0x000fe20000010000 */
[----:B------:R-:W-:Y:S01]  /*0d60*/  FFMA.FTZ R115, R14, R22, R115 ;  /* 0x000000160e737223 */ /* 0x000fe20000010073 */
[----:B------:R-:W-:Y:S01]  /*0d70*/  FFMA.FTZ R17, R3, R8, RZ ;  /* 0x0000000803117223 */ /* 0x000fe200000100ff */
[----:B------:R-:W-:-:S02]  /*0d80*/  HADD2.F32 R22, -RZ, R139.H0_H0 ;  /* 0x2000008bff167230 */ /* 0x000fc40000004100 */
[----:B------:R-:W-:Y:S01]  /*0d90*/  FADD.FTZ R179, -R176, R19 ;  /* 0x00000013b0b37221 */ /* 0x000fe20000010100 */
[----:B------:R-:W-:Y:S01]  /*0da0*/  FMUL.FTZ R13, R6, R15 ;  /* 0x0000000f060d7220 */ /* 0x000fe20000410000 */
[----:B------:R-:W-:Y:S01]  /*0db0*/  FADD.FTZ R19, R20, R7 ;  /* 0x0000000714137221 */ /* 0x000fe20000010000 */
[--C-:B------:R-:W-:Y:S02]  /*0dc0*/  HADD2.F32 R15, -RZ, R138.reuse.H1_H1 ;  /* 0x3000008aff0f7230 */ /* 0x100fe40000004100 */
[----:B------:R-:W-:Y:S01]  /*0dd0*/  FFMA.FTZ R20, R10, R7, R17 ;  /* 0x000000070a147223 */ /* 0x000fe20000010011 */
[----:B------:R-:W-:Y:S01]  /*0de0*/  FMUL.FTZ R17, R22, R175 ;  /* 0x000000af16117220 */ /* 0x000fe20000410000 */
[----:B------:R-:W-:Y:S02]  /*0df0*/  HADD2.F32 R16, -RZ, R138.H0_H0 ;  /* 0x2000008aff107230 */ /* 0x000fe40000004100 */
[----:B------:R-:W-:Y:S01]  /*0e00*/  FADD.FTZ R22, R19, R12 ;  /* 0x0000000c13167221 */ /* 0x000fe20000010000 */
[----:B------:R-:W-:Y:S01]  /*0e10*/  FFMA.FTZ R165, R9, R12, R20 ;  /* 0x0000000c09a57223 */ /* 0x000fe20000010014 */
[-C--:B------:R-:W-:Y:S01]  /*0e20*/  FMUL.FTZ R15, R15, R164.reuse ;  /* 0x000000a40f0f7220 */ /* 0x080fe20000410000 */
[----:B------:R-:W-:Y:S01]  /*0e30*/  FADD.FTZ R85, R85, R164 ;  /* 0x000000a455557221 */ /* 0x000fe20000010000 */
[----:B------:R-:W-:Y:S01]  /*0e40*/  FFMA.FTZ R109, R18, R164, R109 ;  /* 0x000000a4126d7223 */ /* 0x000fe2000001006d */
[----:B------:R-:W-:-:S02]  /*0e50*/  HADD2.F32 R164, -RZ, R139.H1_H1 ;  /* 0x3000008bffa47230 */ /* 0x000fc40000004100 */
[----:B------:R-:W-:Y:S01]  /*0e60*/  FADD.FTZ R167, R22, R11 ;  /* 0x0000000b16a77221 */ /* 0x000fe20000010000 */
[----:B------:R-:W-:Y:S01]  /*0e70*/  FMUL.FTZ R16, R16, R171 ;  /* 0x000000ab10107220 */ /* 0x000fe20000410000 */
[----:B------:R-:W-:Y:S01]  /*0e80*/  FFMA.FTZ R22, R14, R11, R165 ;  /* 0x0000000b0e167223 */ /* 0x000fe200000100a5 */
[----:B------:R-:W-:Y:S02]  /*0e90*/  FMUL.FTZ R20, R164, R168 ;  /* 0x000000a8a4147220 */ /* 0x000fe40000410000 */
[----:B------:R-:W-:Y:S01]  /*0ea0*/  FADD.FTZ R164, R167, R16 ;  /* 0x00000010a7a47221 */ /* 0x000fe20000010000 */
[----:B------:R-:W-:Y:S01]  /*0eb0*/  FFMA.FTZ R165, R13, R16, R22 ;  /* 0x000000100da57223 */ /* 0x000fe20000010016 */
[----:B------:R-:W-:Y:S02]  /*0ec0*/  FMUL.FTZ R19, R6, R173 ;  /* 0x000000ad06137220 */ /* 0x000fe40000410000 */
[----:B------:R-:W-:Y:S01]  /*0ed0*/  FADD.FTZ R164, R164, R15 ;  /* 0x0000000fa4a47221 */ /* 0x000fe20000010000 */
[----:B------:R-:W-:Y:S01]  /*0ee0*/  FFMA.FTZ R166, R18, R15, R165 ;  /* 0x0000000f12a67223 */ /* 0x000fe200000100a5 */
[----:B------:R-:W-:-:S02]  /*0ef0*/  FMUL.FTZ R22, R6, R179 ;  /* 0x000000b306167220 */ /* 0x000fc40000410000 */
        /* <DEDUP_REMOVED lines=10> */
.L_x_7034:
[----:B----4-:R-:W-:Y:S05]  /*0fa0*/  BSYNC.RECONVERGENT B1 ;  /* 0x0000000000017941 */ /* 0x010fea0003800200 */
.L_x_7033:
        /* <DEDUP_REMOVED lines=10> */
[----:B------:R-:W3:Y:S01]  /*1050*/  LDG.E.128 R164, desc[UR8][R164.64] ;  /* 0x00000008a4a47981 */ /* 0x000ee2000c1e1d00 */
[----:B------:R-:W-:-:S13]  /*1060*/  ISETP.NE.AND.EX P5, PT, RZ, UR11, PT, P5 ;  /* 0x0000000bff007c0c */ /* 0x000fda000bfa5350 */
[----:B------:R-:W0:Y:S01]  /*1070*/  @P5 LDC.64 R172, c[0x0][0x438] ;  /* 0x00010e00ffac5b82 */ /* 0x000e220000000a00 */
[----:B--2---:R-:W-:-:S05]  /*1080*/  IMAD.WIDE.U32 R180, R177, 0x8, R180 ;  /* 0x00000008b1b47825 */ /* 0x004fca00078e00b4 */
[----:B------:R1:W5:Y:S02]  /*1090*/  LDG.E.64 R194, desc[UR8][R180.64] ;  /* 0x00000008b4c27981 */ /* 0x000364000c1e1b00 */
[----:B-1----:R-:W-:Y:S02]  /*10a0*/  HADD2.F32 R180, -RZ, R129.H0_H0 ;  /* 0x20000081ffb47230 */ /* 0x002fe40000004100 */
[----:B0-----:R-:W-:-:S05]  /*10b0*/  @P5 IMAD.WIDE.U32 R172, R178, 0x20, R172 ;  /* 0x00000020b2ac5825 */ /* 0x001fca00078e00ac */
[----:B------:R-:W5:Y:S04]  /*10c0*/  @P5 LDG.E.128 R32, desc[UR8][R172.64] ;  /* 0x00000008ac205981 */ /* 0x000f68000c1e1d00 */
[----:B------:R0:W5:Y:S01]  /*10d0*/  @P5 LDG.E.128 R28, desc[UR8][R172.64+0x10] ;  /* 0x00001008ac1c5981 */ /* 0x000162000c1e1d00 */
[----:B------:R-:W-:Y:S02]  /*10e0*/  HADD2.F32 R184, -RZ, R130.H0_H0 ;  /* 0x20000082ffb87230 */ /* 0x000fe40000004100 */
[----:B------:R-:W-:Y:S01]  /*10f0*/  HADD2.F32 R188, -RZ, R131.H1_H1 ;  /* 0x30000083ffbc7230 */ /* 0x000fe20000004100 */
[----:B------:R-:W-:Y:S02]  /*1100*/  IADD3 R211, PT, PT, R211, 0x100, RZ ;  /* 0x00000100d3d37810 */ /* 0x000fe40007ffe0ff */
[----:B------:R-:W-:-:S02]  /*1110*/  IADD3 R177, PT, PT, R177, 0x100, RZ ;  /* 0x00000100b1b17810 */ /* 0x000fc40007ffe0ff */
[----:B------:R-:W-:Y:S01]  /*1120*/  IADD3 R178, PT, PT, R178, 0x100, RZ ;  /* 0x00000100b2b27810 */ /* 0x000fe20007ffe0ff */
[C---:B----4-:R-:W-:Y:S01]  /*1130*/  FADD.FTZ R21, -R176.reuse, R24 ;  /* 0x00000018b0157221 */ /* 0x050fe20000010100 */
[C---:B------:R-:W-:Y:S01]  /*1140*/  FADD.FTZ R183, -R176.reuse, R25 ;  /* 0x00000019b0b77221 */ /* 0x040fe20000010100 */
[----:B------:R-:W-:Y:S02]  /*1150*/  HADD2.F32 R24, -RZ, R128.H0_H0 ;  /* 0x20000080ff187230 */ /* 0x000fe40000004100 */
[----:B------:R-:W-:Y:S01]  /*1160*/  FADD.FTZ R185, -R176, R26 ;  /* 0x0000001ab0b97221 */ /* 0x000fe20000010100 */
[--C-:B---3--:R-:W-:Y:S02]  /*1170*/  HADD2.F32 R23, -RZ, R164.reuse.H0_H0 ;  /* 0x200000a4ff177230 */ /* 0x108fe40000004100 */
[C---:B------:R-:W-:Y:S01]  /*1180*/  FMUL.FTZ R21, R6.reuse, R21 ;  /* 0x0000001506157220 */ /* 0x040fe20000410000 */
[----:B------:R-:W-:Y:S02]  /*1190*/  HADD2.F32 R164, -RZ, R164.H1_H1 ;  /* 0x300000a4ffa47230 */ /* 0x000fe40000004100 */
[----:B------:R-:W-:Y:S01]  /*11a0*/  FMUL.FTZ R26, R6, R183 ;  /* 0x000000b7061a7220 */ /* 0x000fe20000410000 */
[----:B------:R-:W-:-:S02]  /*11b0*/  HADD2.F32 R25, -RZ, R128.H1_H1 ;  /* 0x30000080ff197230 */ /* 0x000fc40000004100 */
[----:B------:R-:W-:Y:S01]  /*11c0*/  FADD.FTZ R187, -R176, R27 ;  /* 0x0000001bb0bb7221 */ /* 0x000fe20000010100 */
[-C--:B------:R-:W-:Y:S01]  /*11d0*/  FMUL.FTZ R24, R24, R23.reuse ;  /* 0x0000001718187220 */ /* 0x080fe20000410000 */
[----:B------:R-:W-:Y:S01]  /*11e0*/  FADD.FTZ R80, R80, R23 ;  /* 0x0000001750507221 */ /* 0x000fe20000010000 */
[----:B------:R-:W-:Y:S01]  /*11f0*/  FFMA.FTZ R104, R21, R23, R104 ;  /* 0x0000001715687223 */ /* 0x000fe20000010068 */
[--C-:B------:R-:W-:Y:S02]  /*1200*/  HADD2.F32 R27, -RZ, R165.reuse.H0_H0 ;  /* 0x200000a5ff1b7230 */ /* 0x100fe40000004100 */
[-C--:B------:R-:W-:Y:S01]  /*1210*/  FMUL.FTZ R23, R25, R164.reuse ;  /* 0x000000a419177220 */ /* 0x080fe20000410000 */
[----:B------:R-:W-:Y:S01]  /*1220*/  FADD.FTZ R81, R81, R164 ;  /* 0x000000a451517221 */ /* 0x000fe20000010000 */
[----:B------:R-:W-:Y:S01]  /*1230*/  FFMA.FTZ R105, R26, R164, R105 ;  /* 0x000000a41a697223 */ /* 0x000fe20000010069 */
[----:B------:R-:W-:Y:S02]  /*1240*/  HADD2.F32 R165, -RZ, R165.H1_H1 ;  /* 0x300000a5ffa57230 */ /* 0x000fe40000004100 */
[----:B------:R-:W-:Y:S01]  /*1250*/  FMUL.FTZ R25, R6, R185 ;  /* 0x000000b906197220 */ /* 0x000fe20000410000 */
[----:B------:R-:W-:-:S02]  /*1260*/  HADD2.F32 R164, -RZ, R129.H1_H1 ;  /* 0x30000081ffa47230 */ /* 0x000fc40000004100 */
[----:B------:R-:W-:Y:S01]  /*1270*/  FMUL.FTZ R182, R6, R187 ;  /* 0x000000bb06b67220 */ /* 0x000fe20000410000 */
[-C--:B------:R-:W-:Y:S01]  /*1280*/  FMUL.FTZ R180, R180, R27.reuse ;  /* 0x0000001bb4b47220 */ /* 0x080fe20000410000 */
[----:B------:R-:W-:Y:S01]  /*1290*/  FADD.FTZ R82, R82, R27 ;  /* 0x0000001b52527221 */ /* 0x000fe20000010000 */
[----:B------:R-:W-:Y:S01]  /*12a0*/  FFMA.FTZ R106, R25, R27, R106 ;  /* 0x0000001b196a7223 */ /* 0x000fe2000001006a */
[-C--:B------:R-:W-:Y:S01]  /*12b0*/  FMUL.FTZ R27, R164, R165.reuse ;  /* 0x000000a5a41b7220 */ /* 0x080fe20000410000 */
[----:B------:R-:W-:Y:S01]  /*12c0*/  FADD.FTZ R169, -R176, R169 ;  /* 0x000000a9b0a97221 */ /* 0x000fe20000010100 */
[----:B------:R-:W-:Y:S01]  /*12d0*/  FADD.FTZ R83, R83, R165 ;  /* 0x000000a553537221 */ /* 0x000fe20000010000 */
[----:B------:R-:W-:Y:S01]  /*12e0*/  FFMA.FTZ R107, R182, R165, R107 ;  /* 0x000000a5b66b7223 */ /* 0x000fe2000001006b */
[----:B------:R-:W-:Y:S01]  /*12f0*/  FADD.FTZ R164, R179, R24 ;  /* 0x00000018b3a47221 */ /* 0x000fe20000010000 */
[----:B------:R-:W-:Y:S01]  /*1300*/  FFMA.FTZ R165, R21, R24, R216 ;  /* 0x0000001815a57223 */ /* 0x000fe200000100d8 */
[----:B------:R-:W-:-:S02]  /*1310*/  HADD2.F32 R175, -RZ, R166.H0_H0 ;  /* 0x200000a6ffaf7230 */ /* 0x000fc40000004100 */
[----:B------:R-:W-:Y:S01]  /*1320*/  FMUL.FTZ R186, R6, R169 ;  /* 0x000000a906ba7220 */ /* 0x000fe20000410000 */
[----:B------:R-:W-:Y:S02]  /*1330*/  HADD2.F32 R166, -RZ, R166.H1_H1 ;  /* 0x300000a6ffa67230 */ /* 0x000fe40000004100 */
[--C-:B0-----:R-:W-:Y:S02]  /*1340*/  HADD2.F32 R172, -RZ, R167.reuse.H0_H0 ;  /* 0x200000a7ffac7230 */ /* 0x101fe40000004100 */
[----:B------:R-:W-:Y:S02]  /*1350*/  HADD2.F32 R173, -RZ, R167.H1_H1 ;  /* 0x300000a7ffad7230 */ /* 0x000fe40000004100 */
[----:B------:R-:W-:Y:S01]  /*1360*/  FADD.FTZ R167, R164, R23 ;  /* 0x00000017a4a77221 */ /* 0x000fe20000010000 */
[----:B------:R-:W-:Y:S02]  /*1370*/  HADD2.F32 R183, -RZ, R130.H1_H1 ;  /* 0x30000082ffb77230 */ /* 0x000fe40000004100 */
[----:B------:R-:W-:Y:S01]  /*1380*/  FFMA.FTZ R164, R26, R23, R165 ;  /* 0x000000171aa47223 */ /* 0x000fe200000100a5 */
[----:B------:R-:W-:Y:S01]  /*1390*/  FADD.FTZ R77, R77, R166 ;  /* 0x000000a64d4d7221 */ /* 0x000fe20000010000 */
[-C--:B------:R-:W-:Y:S01]  /*13a0*/  FFMA.FTZ R101, R186, R166.reuse, R101 ;  /* 0x000000a6ba657223 */ /* 0x080fe20000010065 */
        /* <DEDUP_REMOVED lines=10> */
[----:B------:R-:W-:Y:S01]  /*1450*/  FADD.FTZ R166, R167, R184 ;  /* 0x000000b8a7a67221 */ /* 0x000fe20000010000 */
[----:B------:R-:W-:Y:S01]  /*1460*/  FFMA.FTZ R165, R181, R184, R164 ;  /* 0x000000b8b5a57223 */ /* 0x000fe200000100a4 */
[----:B------:R-:W-:Y:S01]  /*1470*/  FADD.FTZ R171, -R176, R171 ;  /* 0x000000abb0ab7221 */ /* 0x000fe20000010100 */
[-C--:B------:R-:W-:Y:S01]  /*1480*/  FMUL.FTZ R185, R185, R172.reuse ;  /* 0x000000acb9b97220 */ /* 0x080fe20000410000 */
        /* <DEDUP_REMOVED lines=15> */
.L_x_7036:
[----:B------:R-:W-:Y:S05]  /*1580*/  BSYNC.RECONVERGENT B1 ;  /* 0x0000000000017941 */ /* 0x000fea0003800200 */
.L_x_7035:
        /* <DEDUP_REMOVED lines=14> */
[----:B------:R-:W-:-:S02]  /*1670*/  HADD2.F32 R191, -RZ, R120.H1_H1 ;  /* 0x30000078ffbf7230 */ /* 0x000fc40000004100 */
[----:B------:R-:W-:Y:S02]  /*1680*/  HADD2.F32 R202, -RZ, R121.H0_H0 ;  /* 0x20000079ffca7230 */ /* 0x000fe40000004100 */
[----:B------:R-:W-:Y:S02]  /*1690*/  HADD2.F32 R206, -RZ, R122.H0_H0 ;  /* 0x2000007affce7230 */ /* 0x000fe40000004100 */
[----:B-1----:R-:W-:-:S05]  /*16a0*/  @P5 IMAD.WIDE.U32 R198, R178, 0x20, R198 ;  /* 0x00000020b2c65825 */ /* 0x002fca00078e00c6 */
[----:B------:R-:W5:Y:S04]  /*16b0*/  @P5 LDG.E.128 R140, desc[UR8][R198.64] ;  /* 0x00000008c68c5981 */ /* 0x000f68000c1e1d00 */
[----:B------:R1:W5:Y:S01]  /*16c0*/  @P5 LDG.E.128 R144, desc[UR8][R198.64+0x10] ;  /* 0x00001008c6905981 */ /* 0x000362000c1e1d00 */
[----:B------:R-:W-:Y:S02]  /*16d0*/  HADD2.F32 R210, -RZ, R123.H0_H0 ;  /* 0x2000007bffd27230 */ /* 0x000fe40000004100 */
[C---:B---3--:R-:W-:Y:S01]  /*16e0*/  FADD.FTZ R189, -R176.reuse, R164 ;  /* 0x000000a4b0bd7221 */ /* 0x048fe20000010100 */
[C---:B------:R-:W-:Y:S01]  /*16f0*/  FADD.FTZ R177, -R176.reuse, R165 ;  /* 0x000000a5b0b17221 */ /* 0x040fe20000010100 */
[----:B------:R-:W-:Y:S02]  /*1700*/  HADD2.F32 R164, -RZ, R120.H0_H0 ;  /* 0x20000078ffa47230 */ /* 0x000fe40000004100 */
[----:B0-----:R-:W-:Y:S01]  /*1710*/  FADD.FTZ R201, -R176, R166 ;  /* 0x000000a6b0c97221 */ /* 0x001fe20000010100 */
[----:B------:R-:W-:Y:S01]  /*1720*/  FMUL.FTZ R189, R6, R189 ;  /* 0x000000bd06bd7220 */ /* 0x000fe20000410000 */
[----:B----4-:R-:W-:-:S02]  /*1730*/  HADD2.F32 R165, -RZ, R172.H0_H0 ;  /* 0x200000acffa57230 */ /* 0x010fc40000004100 */
[----:B------:R-:W-:Y:S02]  /*1740*/  HADD2.F32 R172, -RZ, R172.H1_H1 ;  /* 0x300000acffac7230 */ /* 0x000fe40000004100 */
[----:B------:R-:W-:Y:S01]  /*1750*/  FADD.FTZ R203, -R176, R167 ;  /* 0x000000a7b0cb7221 */ /* 0x000fe20000010100 */
[----:B-1----:R-:W-:Y:S01]  /*1760*/  FMUL.FTZ R198, R164, R165 ;  /* 0x000000a5a4c67220 */ /* 0x002fe20000410000 */
        /* <DEDUP_REMOVED lines=9> */
[-C--:B------:R-:W-:Y:S01]  /*1800*/  FMUL.FTZ R202, R202, R167.reuse ;  /* 0x000000a7caca7220 */ /* 0x080fe20000410000 */
[----:B------:R-:W-:Y:S02]  /*1810*/  HADD2.F32 R201, -RZ, R121.H1_H1 ;  /* 0x30000079ffc97230 */ /* 0x000fe40000004100 */
[----:B------:R-:W-:Y:S01]  /*1820*/  FADD.FTZ R74, R74, R167 ;  /* 0x000000a74a4a7221 */ /* 0x000fe20000010000 */
[----:B------:R-:W-:Y:S01]  /*1830*/  FFMA.FTZ R98, R199, R167, R98 ;  /* 0x000000a7c7627223 */ /* 0x000fe20000010062 */
[----:B------:R-:W-:Y:S01]  /*1840*/  FMUL.FTZ R204, R6, R203 ;  /* 0x000000cb06cc7220 */ /* 0x000fe20000410000 */
[----:B------:R-:W-:Y:S01]  /*1850*/  FADD.FTZ R167, R164, R191 ;  /* 0x000000bfa4a77221 */ /* 0x000fe20000010000 */
[----:B------:R-:W-:Y:S01]  /*1860*/  FFMA.FTZ R164, R200, R191, R165 ;  /* 0x000000bfc8a47223 */ /* 0x000fe200000100a5 */
[C---:B------:R-:W-:Y:S01]  /*1870*/  FADD.FTZ R205, -R176.reuse, R168 ;  /* 0x000000a8b0cd7221 */ /* 0x040fe20000010100 */
[----:B------:R-:W-:Y:S01]  /*1880*/  FADD.FTZ R207, -R176, R169 ;  /* 0x000000a9b0cf7221 */ /* 0x000fe20000010100 */
[----:B------:R-:W-:-:S02]  /*1890*/  HADD2.F32 R169, -RZ, R174.H0_H0 ;  /* 0x200000aeffa97230 */ /* 0x000fc40000004100 */
[-C--:B------:R-:W-:Y:S01]  /*18a0*/  FMUL.FTZ R201, R201, R166.reuse ;  /* 0x000000a6c9c97220 */ /* 0x080fe20000410000 */
[----:B------:R-:W-:Y:S01]  /*18b0*/  FADD.FTZ R75, R75, R166 ;  /* 0x000000a64b4b7221 */ /* 0x000fe20000010000 */
[----:B------:R-:W-:Y:S01]  /*18c0*/  FFMA.FTZ R99, R204, R166, R99 ;  /* 0x000000a6cc637223 */ /* 0x000fe20000010063 */
[----:B------:R-:W-:Y:S01]  /*18d0*/  FADD.FTZ R166, R167, R202 ;  /* 0x000000caa7a67221 */ /* 0x000fe20000010000 */
[----:B------:R-:W-:Y:S01]  /*18e0*/  FFMA.FTZ R165, R199, R202, R164 ;  /* 0x000000cac7a57223 */ /* 0x000fe200000100a4 */
[----:B------:R-:W-:Y:S01]  /*18f0*/  FMUL.FTZ R203, R6, R205 ;  /* 0x000000cd06cb7220 */ /* 0x000fe20000410000 */
        /* <DEDUP_REMOVED lines=35> */
.L_x_7032:
        /* <DEDUP_REMOVED lines=34> */
.L_x_7038:
        /* <DEDUP_REMOVED lines=30> */
.L_x_7037:
[----:B----4-:R-:W-:Y:S05]  /*1f30*/  BSYNC.RECONVERGENT B0 ;  /* 0x0000000000007941 */ /* 0x010fea0003800200 */
.L_x_7031:
        /* <DEDUP_REMOVED lines=32> */
.L_x_7040:
[----:B------:R-:W-:Y:S05]  /*2140*/  BSYNC.RECONVERGENT B0 ;  /* 0x0000000000007941 */ /* 0x000fea0003800200 */
.L_x_7039:
        /* <DEDUP_REMOVED lines=22> */
[----:B------:R-:W-:Y:S01]  /*22b0*/  FADD.FTZ R164, R167, R164 ;  /* 0x000000a4a7a47221 */ /* 0x000fe20000010000 */
[----:B------:R-:W-:Y:S01]  /*22c0*/  MOV R167, R213 ;  /* 0x000000d500a77202 */ /* 0x000fe20000000f00 */
[----:B------:R-:W-:-:S02]  /*22d0*/  @P4 IMAD R165, R165, R0, RZ ;  /* 0x00000000a5a54224 */ /* 0x000fc400078e02ff */
[----:B-1----:R-:W-:Y:S01]  /*22e0*/  FADD.FTZ R215, R215, R168 ;  /* 0x000000a8d7d77221 */ /* 0x002fe20000010000 */
[----:B------:R-:W-:-:S03]  /*22f0*/  FADD.FTZ R164, R164, R169 ;  /* 0x000000a9a4a47221 */ /* 0x000fc60000010000 */
[----:B------:R-:W-:Y:S01]  /*2300*/  FADD.FTZ R215, R170, R215 ;  /* 0x000000d7aad77221 */ /* 0x000fe20000010000 */
[----:B------:R-:W-:Y:S01]  /*2310*/  FADD.FTZ R164, R171, R164 ;  /* 0x000000a4aba47221 */ /* 0x000fe20000010000 */
[----:B------:R-:W-:Y:S02]  /*2320*/  @P4 SHF.R.S32.HI R166, RZ, 0x1f, R165 ;  /* 0x0000001fffa64819 */ /* 0x000fe400000114a5 */
[----:B--2---:R-:W-:Y:S01]  /*2330*/  FADD.FTZ R215, R215, R172 ;  /* 0x000000acd7d77221 */ /* 0x004fe20000010000 */
[----:B------:R-:W-:Y:S01]  /*2340*/  FADD.FTZ R164, R164, R173 ;  /* 0x000000ada4a47221 */ /* 0x000fe20000010000 */
[----:B------:R-:W-:Y:S01]  /*2350*/  @P4 LEA.HI R170, R166, R165, RZ, 0x3 ;  /* 0x000000a5a6aa4211 */ /* 0x000fe200078f18ff */
[----:B------:R-:W-:Y:S02]  /*2360*/  HFMA2 R166, -RZ, RZ, 0, 0 ;  /* 0x00000000ffa67431 */ /* 0x000fe400000001ff */
[----:B------:R-:W-:Y:S01]  /*2370*/  FADD.FTZ R215, R174, R215 ;  /* 0x000000d7aed77221 */ /* 0x000fe20000010000 */
[----:B------:R-:W-:-:S03]  /*2380*/  FADD.FTZ R164, R175, R164 ;  /* 0x000000a4afa47221 */ /* 0x000fc60000010000 */
        /* <DEDUP_REMOVED lines=15> */
.L_x_7043:
        /* <DEDUP_REMOVED lines=17> */
[----:B------:R-:W-:-:S03]  /*2590*/  HADD2.F32 R169, -RZ, R148.H0_H0 ;  /* 0x20000094ffa97230 */ /* 0x000fc60000004100 */
[----:B------:R-:W-:-:S04]  /*25a0*/  FMUL.FTZ R168, R168, UR14 ;  /* 0x0000000ea8a87c20 */ /* 0x000fc80008410000 */
[----:B------:R-:W-:-:S07]  /*25b0*/  FMUL.FTZ R169, R169, R168 ;  /* 0x000000a8a9a97220 */ /* 0x000fce0000410000 */
.L_x_7048:
[----:B------:R-:W-:Y:S05]  /*25c0*/  BSYNC.RECONVERGENT B1 ;  /* 0x0000000000017941 */ /* 0x000fea0003800200 */
.L_x_7047:
[----:B------:R-:W-:Y:S01]  /*25d0*/  BSSY.RECONVERGENT B1, `(.L_x_7049) ;  /* 0x000000d000017945 */ /* 0x000fe20003800200 */
[----:B------:R-:W-:Y:S01]  /*25e0*/  FADD.FTZ R64, R64, R169 ;  /* 0x000000a940407221 */ /* 0x000fe20000010000 */
[----:B------:R-:W-:Y:S02]  /*25f0*/  MOV R168, RZ ;  /* 0x000000ff00a87202 */ /* 0x000fe40000000f00 */
[----:B------:R-:W-:Y:S05]  /*2600*/  @!P6 BRA `(.L_x_7050) ;  /* 0x000000000024e947 */ /* 0x000fea0003800000 */
[----:B------:R-:W-:Y:S01]  /*2610*/  FFMA.FTZ R169, R3, R165, R164 ;  /* 0x000000a503a97223 */ /* 0x000fe200000100a4 */
[----:B------:R-:W-:Y:S01]  /*2620*/  ISETP.GT.AND P5, PT, R4, RZ, PT ;  /* 0x000000ff0400720c */ /* 0x000fe20003fa4270 */
[----:B------:R-:W-:Y:S02]  /*2630*/  HADD2.F32 R168, -RZ, R132.H0_H0 ;  /* 0x20000084ffa87230 */ /* 0x000fe40000004100 */
[----:B------:R-:W-:-:S04]  /*2640*/  FADD.FTZ R169, R8, -R169 ;  /* 0x800000a908a97221 */ /* 0x000fc80000010000 */
[----:B------:R-:W-:-:S05]  /*2650*/  FMUL.FTZ R169, R6, R169 ;  /* 0x000000a906a97220 */ /* 0x000fca0000410000 */
[----:B------:R-:W-:-:S05]  /*2660*/  FSEL R169, R169, RZ, P5 ;  /* 0x000000ffa9a97208 */ /* 0x000fca0002800000 */
[----:B------:R-:W-:-:S04]  /*2670*/  FMUL.FTZ R169, R169, UR15 ;  /* 0x0000000fa9a97c20 */ /* 0x000fc80008410000 */
[----:B------:R-:W-:-:S04]  /*2680*/  FMUL.FTZ R169, R169, UR14 ;  /* 0x0000000ea9a97c20 */ /* 0x000fc80008410000 */
[----:B------:R-:W-:-:S07]  /*2690*/  FMUL.FTZ R168, R169, R168 ;  /* 0x000000a8a9a87220 */ /* 0x000fce0000410000 */
.L_x_7050:
[----:B------:R-:W-:Y:S05]  /*26a0*/  BSYNC.RECONVERGENT B1 ;  /* 0x0000000000017941 */ /* 0x000fea0003800200 */
.L_x_7049:
[----:B------:R-:W-:-:S04]  /*26b0*/  F2FP.F16.F32.PACK_AB R168, RZ, R168 ;  /* 0x000000a8ffa8723e */ /* 0x000fc800000000ff */
[----:B------:R-:W-:-:S07]  /*26c0*/  PRMT R152, R168, 0x7610, R152 ;  /* 0x00007610a8987816 */ /* 0x000fce0000000098 */
.L_x_7046:
[----:B------:R-:W-:Y:S05]  /*26d0*/  @!P4 BRA `(.L_x_7051) ;  /* 0x000000000078c947 */ /* 0x000fea0003800000 */
[----:B-----5:R-:W-:Y:S01]  /*26e0*/  LOP3.LUT P5, RZ, R192, 0xff00, RZ, 0xc0, !PT ;  /* 0x0000ff00c0ff7812 */ /* 0x020fe200078ac0ff */
[----:B------:R-:W-:Y:S01]  /*26f0*/  BSSY.RECONVERGENT B1, `(.L_x_7052) ;  /* 0x000000c000017945 */ /* 0x000fe20003800200 */
[----:B------:R-:W-:-:S11]  /*2700*/  HFMA2 R168, -RZ, RZ, 0, 0 ;  /* 0x00000000ffa87431 */ /* 0x000fd600000001ff */
[----:B------:R-:W-:Y:S05]  /*2710*/  @!P5 BRA `(.L_x_7053) ;  /* 0x000000000024d947 */ /* 0x000fea0003800000 */
[----:B------:R-:W-:Y:S01]  /*2720*/  FFMA.FTZ R168, R10, R165, R164 ;  /* 0x000000a50aa87223 */ /* 0x000fe200000100a4 */
[----:B------:R-:W-:-:S03]  /*2730*/  ISETP.GT.AND P6, PT, R4, RZ, PT ;  /* 0x000000ff0400720c */ /* 0x000fc60003fc4270 */
[----:B------:R-:W-:Y:S01]  /*2740*/  FADD.FTZ R169, R7, -R168 ;  /* 0x800000a807a97221 */ /* 0x000fe20000010000 */
[----:B------:R-:W-:-:S03]  /*2750*/  HADD2.F32 R168, -RZ, R148.H1_H1 ;  /* 0x30000094ffa87230 */ /* 0x000fc60000004100 */
[----:B------:R-:W-:-:S05]  /*2760*/  FMUL.FTZ R169, R6, R169 ;  /* 0x000000a906a97220 */ /* 0x000fca0000410000 */
[----:B------:R-:W-:-:S05]  /*2770*/  FSEL R169, R169, RZ, P6 ;  /* 0x000000ffa9a97208 */ /* 0x000fca0003000000 */
[----:B------:R-:W-:-:S04]  /*2780*/  FMUL.FTZ R169, R169, UR15 ;  /* 0x0000000fa9a97c20 */ /* 0x000fc80008410000 */
[----:B------:R-:W-:-:S04]  /*2790*/  FMUL.FTZ R169, R169, UR14 ;  /* 0x0000000ea9a97c20 */ /* 0x000fc80008410000 */
[----:B------:R-:W-:-:S07]  /*27a0*/  FMUL.FTZ R168, R168, R169 ;  /* 0x000000a9a8a87220 */ /* 0x000fce0000410000 */
.L_x_7053:
[----:B------:R-:W-:Y:S05]  /*27b0*/  BSYNC.RECONVERGENT B1 ;  /* 0x0000000000017941 */ /* 0x000fea0003800200 */
.L_x_7052:
[----:B------:R-:W-:Y:S01]  /*27c0*/  BSSY.RECONVERGENT B1, `(.L_x_7054) ;  /* 0x000000d000017945 */ /* 0x000fe20003800200 */
[----:B------:R-:W-:Y:S01]  /*27d0*/  FADD.FTZ R65, R65, R168 ;  /* 0x000000a841417221 */ /* 0x000fe20000010000 */
[----:B------:R-:W-:Y:S02]  /*27e0*/  MOV R168, RZ ;  /* 0x000000ff00a87202 */ /* 0x000fe40000000f00 */
        /* <DEDUP_REMOVED lines=10> */
.L_x_7055:
[----:B------:R-:W-:Y:S05]  /*2890*/  BSYNC.RECONVERGENT B1 ;  /* 0x0000000000017941 */ /* 0x000fea0003800200 */
.L_x_7054:
[----:B------:R-:W-:-:S04]  /*28a0*/  F2FP.F16.F32.PACK_AB R168, RZ, R168 ;  /* 0x000000a8ffa8723e */ /* 0x000fc800000000ff */
[----:B------:R-:W-:-:S07]  /*28b0*/  PRMT R152, R152, 0x5410, R168 ;  /* 0x0000541098987816 */ /* 0x000fce00000000a8 */
.L_x_7051:
        /* <DEDUP_REMOVED lines=14> */
.L_x_7058:
[----:B------:R-:W-:Y:S05]  /*29a0*/  BSYNC.RECONVERGENT B1 ;  /* 0x0000000000017941 */ /* 0x000fea0003800200 */
.L_x_7057:
        /* <DEDUP_REMOVED lines=13> */
.L_x_7060:
[----:B------:R-:W-:Y:S05]  /*2a80*/  BSYNC.RECONVERGENT B1 ;  /* 0x0000000000017941 */ /* 0x000fea0003800200 */
.L_x_7059:
[----:B------:R-:W-:-:S04]  /*2a90*/  F2FP.F16.F32.PACK_AB R168, RZ, R168 ;  /* 0x000000a8ffa8723e */ /* 0x000fc800000000ff */
[----:B------:R-:W-:-:S07]  /*2aa0*/  PRMT R153, R168, 0x7610, R153 ;  /* 0x00007610a8997816 */ /* 0x000fce0000000099 */
.L_x_7056:
        /* <DEDUP_REMOVED lines=14> */
.L_x_7063:
[----:B------:R-:W-:Y:S05]  /*2b90*/  BSYNC.RECONVERGENT B1 ;  /* 0x0000000000017941 */ /* 0x000fea0003800200 */
.L_x_7062:
        /* <DEDUP_REMOVED lines=13> */
.L_x_7065:
[----:B------:R-:W-:Y:S05]  /*2c70*/  BSYNC.RECONVERGENT B1 ;  /* 0x0000000000017941 */ /* 0x000fea0003800200 */
.L_x_7064:
[----:B------:R-:W-:-:S04]  /*2c80*/  F2FP.F16.F32.PACK_AB R168, RZ, R168 ;  /* 0x000000a8ffa8723e */ /* 0x000fc800000000ff */
[----:B------:R-:W-:-:S07]  /*2c90*/  PRMT R153, R153, 0x5410, R168 ;  /* 0x0000541099997816 */ /* 0x000fce00000000a8 */
.L_x_7061:
        /* <DEDUP_REMOVED lines=14> */
.L_x_7068:
[----:B------:R-:W-:Y:S05]  /*2d80*/  BSYNC.RECONVERGENT B1 ;  /* 0x0000000000017941 */ /* 0x000fea0003800200 */
.L_x_7067:
        /* <DEDUP_REMOVED lines=13> */
.L_x_7070:
[----:B------:R-:W-:Y:S05]  /*2e60*/  BSYNC.RECONVERGENT B1 ;  /* 0x0000000000017941 */ /* 0x000fea0003800200 */
.L_x_7069:
[----:B------:R-:W-:-:S04]  /*2e70*/  F2FP.F16.F32.PACK_AB R168, RZ, R168 ;  /* 0x000000a8ffa8723e */ /* 0x000fc800000000ff */
[----:B------:R-:W-:-:S07]  /*2e80*/  PRMT R154, R168, 0x7610, R154 ;  /* 0x00007610a89a7816 */ /* 0x000fce000000009a */
.L_x_7066:
        /* <DEDUP_REMOVED lines=14> */
.L_x_7073:
[----:B------:R-:W-:Y:S05]  /*2f70*/  BSYNC.RECONVERGENT B1 ;  /* 0x0000000000017941 */ /* 0x000fea0003800200 */
.L_x_7072:
        /* <DEDUP_REMOVED lines=13> */
.L_x_7075:
[----:B------:R-:W-:Y:S05]  /*3050*/  BSYNC.RECONVERGENT B1 ;  /* 0x0000000000017941 */ /* 0x000fea0003800200 */
.L_x_7074:
[----:B------:R-:W-:-:S04]  /*3060*/  F2FP.F16.F32.PACK_AB R168, RZ, R168 ;  /* 0x000000a8ffa8723e */ /* 0x000fc800000000ff */
[----:B------:R-:W-:-:S07]  /*3070*/  PRMT R154, R154, 0x5410, R168 ;  /* 0x000054109a9a7816 */ /* 0x000fce00000000a8 */
.L_x_7071:
        /* <DEDUP_REMOVED lines=14> */
.L_x_7078:
[----:B------:R-:W-:Y:S05]  /*3160*/  BSYNC.RECONVERGENT B1 ;  /* 0x0000000000017941 */ /* 0x000fea0003800200 */
.L_x_7077:
[----:B------:R-:W-:Y:S01]  /*3170*/  BSSY.RECONVERGENT B1, `(.L_x_7079) ;  /* 0x000000d000017945 */ /* 0x000fe20003800200 */
[----:B------:R-:W-:Y:S01]  /*3180*/  FADD.FTZ R62, R62, R169 ;  /* 0x000000a93e3e7221 */ /* 0x000fe20000010000 */
[----:B------:R-:W-:Y:S02]  /*3190*/  MOV R168, RZ ;  /* 0x000000ff00a87202 */ /* 0x000fe40000000f00 */
[----:B------:R-:W-:Y:S05]  /*31a0*/  @!P5 BRA `(.L_x_7080) ;  /* 0x000000000024d947 */ /* 0x000fea0003800000 */
[----:B------:R-:W-:Y:S01]  /*31b0*/  FFMA.FTZ R168, R19, R165, R164 ;  /* 0x000000a513a87223 */ /* 0x000fe200000100a4 */
[----:B------:R-:W-:-:S03]  /*31c0*/  ISETP.GT.AND P5, PT, R4, RZ, PT ;  /* 0x000000ff0400720c */ /* 0x000fc60003fa4270 */
[----:B------:R-:W-:Y:S01]  /*31d0*/  FADD.FTZ R169, R17, -R168 ;  /* 0x800000a811a97221 */ /* 0x000fe20000010000 */
[----:B------:R-:W-:-:S03]  /*31e0*/  HADD2.F32 R168, -RZ, R135.H0_H0 ;  /* 0x20000087ffa87230 */ /* 0x000fc60000004100 */
[----:B------:R-:W-:-:S05]  /*31f0*/  FMUL.FTZ R169, R6, R169 ;  /* 0x000000a906a97220 */ /* 0x000fca0000410000 */
[----:B------:R-:W-:-:S05]  /*3200*/  FSEL R169, R169, RZ, P5 ;  /* 0x000000ffa9a97208 */ /* 0x000fca0002800000 */
[----:B------:R-:W-:-:S04]  /*3210*/  FMUL.FTZ R169, R169, UR15 ;  /* 0x0000000fa9a97c20 */ /* 0x000fc80008410000 */
[----:B------:R-:W-:-:S04]  /*3220*/  FMUL.FTZ R169, R169, UR14 ;  /* 0x0000000ea9a97c20 */ /* 0x000fc80008410000 */
[----:B------:R-:W-:-:S07]  /*3230*/  FMUL.FTZ R168, R169, R168 ;  /* 0x000000a8a9a87220 */ /* 0x000fce0000410000 */
.L_x_7080:
[----:B------:R-:W-:Y:S05]  /*3240*/  BSYNC.RECONVERGENT B1 ;  /* 0x0000000000017941 */ /* 0x000fea0003800200 */
.L_x_7079:
[----:B------:R-:W-:-:S04]  /*3250*/  F2FP.F16.F32.PACK_AB R168, RZ, R168 ;  /* 0x000000a8ffa8723e */ /* 0x000fc800000000ff */
[----:B------:R-:W-:-:S07]  /*3260*/  PRMT R155, R168, 0x7610, R155 ;  /* 0x00007610a89b7816 */ /* 0x000fce000000009b */
.L_x_7076:
        /* <DEDUP_REMOVED lines=20> */
.L_x_7045:
        /* <DEDUP_REMOVED lines=17> */
[----:B------:R-:W-:Y:S01]  /*34c0*/  FMUL.FTZ R163, R6, R163 ;  /* 0x000000a306a37220 */ /* 0x000fe20000410000 */
        /* <DEDUP_REMOVED lines=28> */
.L_x_7082:
        /* <DEDUP_REMOVED lines=13> */
.L_x_7083:
[----:B------:R-:W-:Y:S05]  /*3760*/  @!P4 BRA `(.L_x_7084) ;  /* 0x000000000040c947 */ /* 0x000fea0003800000 */
[----:B-----5:R-:W-:Y:S01]  /*3770*/  LOP3.LUT P5, RZ, R192, 0xff0000, RZ, 0xc0, !PT ;  /* 0x00ff0000c0ff7812 */ /* 0x020fe200078ac0ff */
[----:B------:R-:W-:-:S12]  /*3780*/  HFMA2 R174, -RZ, RZ, 0, 0 ;  /* 0x00000000ffae7431 */ /* 0x000fd800000001ff */
[----:B------:R-:W0:Y:S01]  /*3790*/  @P5 LDC.64 R156, c[0x0][0x408] ;  /* 0x00010200ff9c5b82 */ /* 0x000e220000000a00 */
[----:B------:R-:W-:-:S07]  /*37a0*/  @P5 HADD2.F32 R175, -RZ, R149.H0_H0 ;  /* 0x20000095ffaf5230 */ /* 0x000fce0000004100 */
[----:B------:R-:W1:Y:S01]  /*37b0*/  @P5 LDC.64 R158, c[0x0][0x408] ;  /* 0x00010200ff9e5b82 */ /* 0x000e620000000a00 */
[----:B0-----:R-:W-:-:S04]  /*37c0*/  @P5 FMUL.FTZ R157, R170, R157 ;  /* 0x0000009daa9d5220 */ /* 0x001fc80000410000 */
[----:B------:R-:W-:Y:S01]  /*37d0*/  @P5 FMUL.FTZ R177, R157, R156 ;  /* 0x0000009c9db15220 */ /* 0x000fe20000410000 */
[----:B------:R-:W-:Y:S01]  /*37e0*/  @P5 HADD2.F32 R156, -RZ, R133.H0_H0 ;  /* 0x20000085ff9c5230 */ /* 0x000fe20000004100 */
[----:B------:R-:W-:Y:S01]  /*37f0*/  MOV R157, RZ ;  /* 0x000000ff009d7202 */ /* 0x000fe20000000f00 */
[----:B-1----:R-:W-:-:S03]  /*3800*/  @P5 FMUL.FTZ R159, R170, R159 ;  /* 0x0000009faa9f5220 */ /* 0x002fc60000410000 */
[----:B------:R-:W-:Y:S01]  /*3810*/  @P5 FMUL.FTZ R174, R156, R177 ;  /* 0x000000b19cae5220 */ /* 0x000fe20000410000 */
[----:B------:R-:W-:-:S04]  /*3820*/  @P5 FMUL.FTZ R158, R159, R158 ;  /* 0x0000009e9f9e5220 */ /* 0x000fc80000410000 */
[----:B------:R-:W-:Y:S01]  /*3830*/  F2FP.F16.F32.PACK_AB R174, RZ, R174 ;  /* 0x000000aeffae723e */ /* 0x000fe200000000ff */
[----:B------:R-:W-:-:S03]  /*3840*/  @P5 FMUL.FTZ R157, R175, R158 ;  /* 0x0000009eaf9d5220 */ /* 0x000fc60000410000 */
[----:B------:R-:W-:Y:S01]  /*3850*/  PRMT R153, R174, 0x7610, R153 ;  /* 0x00007610ae997816 */ /* 0x000fe20000000099 */
[----:B------:R-:W-:-:S07]  /*3860*/  FADD.FTZ R66, R66, R157 ;  /* 0x0000009d42427221 */ /* 0x000fce0000010000 */
.L_x_7084:
[----:B------:R-:W-:Y:S05]  /*3870*/  @!P4 BRA `(.L_x_7085) ;  /* 0x00000000003cc947 */ /* 0x000fea0003800000 */
[----:B-----5:R-:W-:-:S13]  /*3880*/  LOP3.LUT P5, RZ, R192, 0xff000000, RZ, 0xc0, !PT ;  /* 0xff000000c0ff7812 */ /* 0x020fda00078ac0ff */
[----:B------:R-:W0:Y:S01]  /*3890*/  @P5 LDC.64 R156, c[0x0][0x408] ;  /* 0x00010200ff9c5b82 */ /* 0x000e220000000a00 */
[----:B------:R-:W-:-:S07]  /*38a0*/  @P5 HADD2.F32 R174, -RZ, R133.H1_H1 ;  /* 0x30000085ffae5230 */ /* 0x000fce0000004100 */
[----:B------:R-:W1:Y:S01]  /*38b0*/  @P5 LDC.64 R158, c[0x0][0x408] ;  /* 0x00010200ff9e5b82 */ /* 0x000e620000000a00 */
[----:B0-----:R-:W-:-:S04]  /*38c0*/  @P5 FMUL.FTZ R175, R172, R157 ;  /* 0x0000009dacaf5220 */ /* 0x001fc80000410000 */
[----:B------:R-:W-:Y:S01]  /*38d0*/  @P5 FMUL.FTZ R177, R175, R156 ;  /* 0x0000009cafb15220 */ /* 0x000fe20000410000 */
[----:B------:R-:W-:Y:S01]  /*38e0*/  CS2R R156, SRZ ;  /* 0x00000000009c7805 */ /* 0x000fe2000001ff00 */
[----:B------:R-:W-:Y:S02]  /*38f0*/  @P5 HADD2.F32 R175, -RZ, R149.H1_H1 ;  /* 0x30000095ffaf5230 */ /* 0x000fe40000004100 */
[----:B-1----:R-:W-:Y:S01]  /*3900*/  @P5 FMUL.FTZ R159, R172, R159 ;  /* 0x0000009fac9f5220 */ /* 0x002fe20000410000 */
[----:B------:R-:W-:-:S03]  /*3910*/  @P5 FMUL.FTZ R157, R174, R177 ;  /* 0x000000b1ae9d5220 */ /* 0x000fc60000410000 */
[----:B------:R-:W-:Y:S02]  /*3920*/  @P5 FMUL.FTZ R158, R159, R158 ;  /* 0x0000009e9f9e5220 */ /* 0x000fe40000410000 */
[----:B------:R-:W-:Y:S02]  /*3930*/  F2FP.F16.F32.PACK_AB R157, RZ, R157 ;  /* 0x0000009dff9d723e */ /* 0x000fe400000000ff */
[----:B------:R-:W-:Y:S02]  /*3940*/  @P5 FMUL.FTZ R156, R175, R158 ;  /* 0x0000009eaf9c5220 */ /* 0x000fe40000410000 */
[----:B------:R-:W-:Y:S02]  /*3950*/  PRMT R153, R153, 0x5410, R157 ;  /* 0x0000541099997816 */ /* 0x000fe4000000009d */
[----:B------:R-:W-:-:S07]  /*3960*/  FADD.FTZ R67, R67, R156 ;  /* 0x0000009c43437221 */ /* 0x000fce0000010000 */
.L_x_7085:
        /* <DEDUP_REMOVED lines=17> */
.L_x_7086:
        /* <DEDUP_REMOVED lines=16> */
.L_x_7087:
        /* <DEDUP_REMOVED lines=17> */
.L_x_7088:
[----:B------:R-:W-:Y:S02]  /*3c90*/  MOV R159, R172 ;  /* 0x000000ac009f7202 */ /* 0x000fe40000000f00 */
[----:B------:R-:W-:Y:S02]  /*3ca0*/  MOV R158, R170 ;  /* 0x000000aa009e7202 */ /* 0x000fe40000000f00 */
[----:B------:R-:W-:Y:S02]  /*3cb0*/  MOV R157, R169 ;  /* 0x000000a9009d7202 */ /* 0x000fe40000000f00 */
[----:B------:R-:W-:Y:S01]  /*3cc0*/  MOV R156, R168 ;  /* 0x000000a8009c7202 */ /* 0x000fe20000000f00 */
        /* <DEDUP_REMOVED lines=14> */
.L_x_7044:
        /* <DEDUP_REMOVED lines=22> */
.L_x_7090:
        /* <DEDUP_REMOVED lines=17> */
.L_x_7091:
        /* <DEDUP_REMOVED lines=17> */
.L_x_7092:
        /* <DEDUP_REMOVED lines=17> */
.L_x_7093:
        /* <DEDUP_REMOVED lines=17> */
.L_x_7094:
        /* <DEDUP_REMOVED lines=17> */
.L_x_7095:
        /* <DEDUP_REMOVED lines=17> */
.L_x_7096:
[----:B------:R-:W-:Y:S05]  /*4570*/  @!P4 BRA `(.L_x_7081) ;  /* 0x0000000800c0c947 */ /* 0x000fea0003800000 */
[----:B-----5:R-:W-:Y:S01]  /*4580*/  ISETP.GE.U32.AND P5, PT, R192, RZ, PT ;  /* 0x000000ffc000720c */ /* 0x020fe20003fa6070 */
[----:B------:R-:W-:Y:S01]  /*4590*/  @P3 FFMA.FTZ R169, R22, R165, R164 ;  /* 0x000000a516a93223 */ /* 0x000fe200000100a4 */
[----:B------:R-:W-:Y:S02]  /*45a0*/  MOV R168, R39 ;  /* 0x0000002700a87202 */ /* 0x000fe40000000f00 */
[----:B------:R-:W-:Y:S01]  /*45b0*/  ISETP.GE.U32.AND.EX P5, PT, R193, 0x1000000, PT, P5 ;  /* 0x01000000c100780c */ /* 0x000fe20003fa6150 */
[----:B------:R-:W-:-:S04]  /*45c0*/  @P3 FADD.FTZ R169, R20, -R169 ;  /* 0x800000a914a93221 */ /* 0x000fc80000010000 */
[----:B------:R-:W-:-:S04]  /*45d0*/  @P3 FFMA.FTZ R168, R6, R169, R39 ;  /* 0x000000a906a83223 */ /* 0x000fc80000010027 */
[----:B------:R-:W-:-:S04]  /*45e0*/  FMUL.FTZ R168, R168, UR15 ;  /* 0x0000000fa8a87c20 */ /* 0x000fc80008410000 */
[----:B------:R-:W-:Y:S02]  /*45f0*/  @P5 HADD2.F32 R177, -RZ, R135.H1_H1 ;  /* 0x30000087ffb15230 */ /* 0x000fe40000004100 */
[----:B------:R-:W-:Y:S01]  /*4600*/  FMUL.FTZ R170, R168, UR14 ;  /* 0x0000000ea8aa7c20 */ /* 0x000fe20008410000 */
[----:B------:R-:W-:Y:S01]  /*4610*/  CS2R R168, SRZ ;  /* 0x0000000000a87805 */ /* 0x000fe2000001ff00 */
[----:B------:R-:W-:Y:S02]  /*4620*/  @P5 HADD2.F32 R175, -RZ, R151.H1_H1 ;  /* 0x30000097ffaf5230 */ /* 0x000fe40000004100 */
[----:B------:R-:W-:-:S03]  /*4630*/  @P5 FMUL.FTZ R169, R177, R170 ;  /* 0x000000aab1a95220 */ /* 0x000fc60000410000 */
[----:B------:R-:W-:Y:S02]  /*4640*/  @P5 FMUL.FTZ R168, R175, R170 ;  /* 0x000000aaafa85220 */ /* 0x000fe40000410000 */
[----:B------:R-:W-:Y:S02]  /*4650*/  F2FP.F16.F32.PACK_AB R169, RZ, R169 ;  /* 0x000000a9ffa9723e */ /* 0x000fe400000000ff */
[----:B------:R-:W-:Y:S02]  /*4660*/  FADD.FTZ R63, R63, R168 ;  /* 0x000000a83f3f7221 */ /* 0x000fe40000010000 */
[----:B------:R-:W-:Y:S01]  /*4670*/  PRMT R155, R155, 0x5410, R169 ;  /* 0x000054109b9b7816 */ /* 0x000fe200000000a9 */
[----:B------:R-:W-:Y:S06]  /*4680*/  BRA `(.L_x_7081) ;  /* 0x00000008007c7947 */ /* 0x000fec0003800000 */
.L_x_7089:
[--C-:B------:R-:W-:Y:S01]  /*4690*/  @P3 FFMA.FTZ R156, R10, R165, R164.reuse ;  /* 0x000000a50a9c3223 */ /* 0x100fe200000100a4 */
[----:B-----5:R-:W-:Y:S01]  /*46a0*/  MOV R169, R41 ;  /* 0x0000002900a97202 */ /* 0x020fe20000000f00 */
[-CC-:B------:R-:W-:Y:S01]  /*46b0*/  @P3 FFMA.FTZ R157, R9, R165.reuse, R164.reuse ;  /* 0x000000a5099d3223 */ /* 0x180fe200000100a4 */
[-C--:B------:R-:W-:Y:S01]  /*46c0*/  @P3 FFMA.FTZ R159, R13, R165.reuse, R164 ;  /* 0x000000a50d9f3223 */ /* 0x080fe200000100a4 */
[----:B------:R-:W-:Y:S01]  /*46d0*/  @P3 FADD.FTZ R156, R7, -R156 ;  /* 0x8000009c079c3221 */ /* 0x000fe20000010000 */
[----:B------:R-:W-:Y:S01]  /*46e0*/  MOV R170, R42 ;  /* 0x0000002a00aa7202 */ /* 0x000fe20000000f00 */
[----:B------:R-:W-:Y:S01]  /*46f0*/  @P3 FADD.FTZ R157, R12, -R157 ;  /* 0x8000009d0c9d3221 */ /* 0x000fe20000010000 */
[----:B------:R-:W-:Y:S01]  /*4700*/  @P3 FADD.FTZ R159, R16, -R159 ;  /* 0x8000009f109f3221 */ /* 0x000fe20000010000 */
[----:B------:R-:W-:Y:S01]  /*4710*/  @P3 FFMA.FTZ R169, R6, R156, R41 ;  /* 0x0000009c06a93223 */ /* 0x000fe20000010029 */
[--C-:B------:R-:W-:Y:S01]  /*4720*/  @P3 FFMA.FTZ R156, R14, R165, R164.reuse ;  /* 0x000000a50e9c3223 */ /* 0x100fe200000100a4 */
[----:B------:R-:W-:Y:S01]  /*4730*/  MOV R172, R43 ;  /* 0x0000002b00ac7202 */ /* 0x000fe20000000f00 */
[----:B------:R-:W-:Y:S01]  /*4740*/  @P3 FFMA.FTZ R158, R19, R165, R164 ;  /* 0x000000a5139e3223 */ /* 0x000fe200000100a4 */
[----:B------:R-:W-:Y:S01]  /*4750*/  MOV R160, R36 ;  /* 0x0000002400a07202 */ /* 0x000fe20000000f00 */
[----:B------:R-:W-:Y:S01]  /*4760*/  @P3 FADD.FTZ R156, R11, -R156 ;  /* 0x8000009c0b9c3221 */ /* 0x000fe20000010000 */
[C---:B------:R-:W-:Y:S01]  /*4770*/  @P3 FFMA.FTZ R170, R6.reuse, R157, R42 ;  /* 0x0000009d06aa3223 */ /* 0x040fe2000001002a */
[C---:B------:R-:W-:Y:S01]  /*4780*/  @P3 FFMA.FTZ R160, R6.reuse, R159, R36 ;  /* 0x0000009f06a03223 */ /* 0x040fe20000010024 */
[-CC-:B------:R-:W-:Y:S01]  /*4790*/  @P3 FFMA.FTZ R157, R3, R165.reuse, R164.reuse ;  /* 0x000000a5039d3223 */ /* 0x180fe200000100a4 */
[----:B------:R-:W-:Y:S01]  /*47a0*/  @P3 FFMA.FTZ R172, R6, R156, R43 ;  /* 0x0000009c06ac3223 */ /* 0x000fe2000001002b */
        /* <DEDUP_REMOVED lines=27> */
.L_x_7097:
        /* <DEDUP_REMOVED lines=13> */
.L_x_7098:
[----:B------:R-:W-:Y:S05]  /*4a30*/  @!P4 BRA `(.L_x_7099) ;  /* 0x000000000040c947 */ /* 0x000fea0003800000 */
[----:B------:R-:W-:Y:S01]  /*4a40*/  LOP3.LUT P5, RZ, R192, 0xff0000, RZ, 0xc0, !PT ;  /* 0x00ff0000c0ff7812 */ /* 0x000fe200078ac0ff */
        /* <DEDUP_REMOVED lines=15> */
.L_x_7099:
[----:B------:R-:W-:Y:S05]  /*4b40*/  @!P4 BRA `(.L_x_7100) ;  /* 0x00000000003cc947 */ /* 0x000fea0003800000 */
[----:B------:R-:W-:-:S13]  /*4b50*/  LOP3.LUT P5, RZ, R192, 0xff000000, RZ, 0xc0, !PT ;  /* 0xff000000c0ff7812 */ /* 0x000fda00078ac0ff */
        /* <DEDUP_REMOVED lines=14> */
.L_x_7100:
        /* <DEDUP_REMOVED lines=17> */
.L_x_7101:
        /* <DEDUP_REMOVED lines=16> */
.L_x_7102:
        /* <DEDUP_REMOVED lines=17> */
.L_x_7103:
[----:B------:R-:W-:Y:S02]  /*4f60*/  MOV R159, R172 ;  /* 0x000000ac009f7202 */ /* 0x000fe40000000f00 */
[----:B------:R-:W-:Y:S02]  /*4f70*/  MOV R158, R170 ;  /* 0x000000aa009e7202 */ /* 0x000fe40000000f00 */
[----:B------:R-:W-:Y:S02]  /*4f80*/  MOV R157, R169 ;  /* 0x000000a9009d7202 */ /* 0x000fe40000000f00 */
[----:B------:R-:W-:Y:S01]  /*4f90*/  MOV R156, R168 ;  /* 0x000000a8009c7202 */ /* 0x000fe20000000f00 */
        /* <DEDUP_REMOVED lines=14> */
.L_x_7081:
[----:B------:R-:W-:Y:S01]  /*5080*/  ISETP.NE.U32.AND P5, PT, R173, RZ, PT ;  /* 0x000000ffad00720c */ /* 0x000fe20003fa5070 */
[----:B------:R-:W0:Y:S03]  /*5090*/  @P4 LDC.64 R168, c[0x0][0x468] ;  /* 0x00011a00ffa84b82 */ /* 0x000e260000000a00 */
[----:B------:R-:W-:-:S13]  /*50a0*/  ISETP.NE.AND.EX P5, PT, R171, RZ, PT, P5 ;  /* 0x000000ffab00720c */ /* 0x000fda0003fa5350 */
        /* <DEDUP_REMOVED lines=8> */
.L_x_7042:
[----:B------:R-:W-:Y:S05]  /*5130*/  BSYNC.RECONVERGENT B0 ;  /* 0x0000000000007941 */ /* 0x000fea0003800200 */
.L_x_7041:
        /* <DEDUP_REMOVED lines=8> */
.L_x_7106:
[----:B------:R-:W-:Y:S05]  /*51c0*/  BRA.U !UP0, `(.L_x_7107) ;  /* 0x0000001108c47547 */ /* 0x000fea000b800000 */
[----:B------:R-:W-:-:S04]  /*51d0*/  UISETP.NE.U32.AND UP0, UPT, UR16, URZ, UPT ;  /* 0x000000ff1000728c */ /* 0x000fc8000bf05070 */
[----:B------:R-:W-:-:S06]  /*51e0*/  UISETP.NE.AND.EX UP0, UPT, UR17, URZ, UPT, UP0 ;  /* 0x000000ff1100728c */ /* 0x000fcc000bf05300 */
[----:B------:R-:W-:-:S13]  /*51f0*/  PLOP3.LUT P5, PT, PT, PT, UP0, 0x80, 0x8 ;  /* 0x000000000008781c */ /* 0x000fda0003faf008 */
[----:B------:R-:W-:Y:S05]  /*5200*/  @!P5 BRA `(.L_x_7108) ;  /* 0x00000008008cd947 */ /* 0x000fea0003800000 */
[--C-:B0-----:R-:W-:Y:S01]  /*5210*/  @P3 FFMA.FTZ R156, R26, R165, R164.reuse ;  /* 0x000000a51a9c3223 */ /* 0x101fe200000100a4 */
        /* <DEDUP_REMOVED lines=44> */
.L_x_7109:
        /* <DEDUP_REMOVED lines=13> */
.L_x_7110:
[----:B------:R-:W-:Y:S05]  /*55b0*/  @!P4 BRA `(.L_x_7111) ;  /* 0x000000000040c947 */ /* 0x000fea0003800000 */
[----:B------:R-:W-:-:S13]  /*55c0*/  LOP3.LUT P6, RZ, R194, 0xff0000, RZ, 0xc0, !PT ;  /* 0x00ff0000c2ff7812 */ /* 0x000fda00078cc0ff */
[----:B------:R-:W0:Y:S01]  /*55d0*/  @P6 LDC.64 R158, c[0x0][0x408] ;  /* 0x00010200ff9e6b82 */ /* 0x000e220000000a00 */
[----:B------:R-:W-:-:S07]  /*55e0*/  @P6 HADD2.F32 R172, -RZ, R125.H0_H0 ;  /* 0x2000007dffac6230 */ /* 0x000fce0000004100 */
        /* <DEDUP_REMOVED lines=8> */
[----:B------:R-:W-:-:S03]  /*5670*/  @P6 HADD2.F32 R173, -RZ, R149.H0_H0 ;  /* 0x20000095ffad6230 */ /* 0x000fc60000004100 */
[----:B------:R-:W-:Y:S02]  /*5680*/  F2FP.F16.F32.PACK_AB R159, RZ, R159 ;  /* 0x0000009fff9f723e */ /* 0x000fe400000000ff */
[----:B------:R-:W-:Y:S02]  /*5690*/  @P6 FMUL.FTZ R157, R173, R156 ;  /* 0x0000009cad9d6220 */ /* 0x000fe40000410000 */
[----:B------:R-:W-:Y:S02]  /*56a0*/  PRMT R153, R159, 0x7610, R153 ;  /* 0x000076109f997816 */ /* 0x000fe40000000099 */
[----:B------:R-:W-:-:S07]  /*56b0*/  FADD.FTZ R58, R58, R157 ;  /* 0x0000009d3a3a7221 */ /* 0x000fce0000010000 */
.L_x_7111:
[----:B------:R-:W-:Y:S05]  /*56c0*/  @!P4 BRA `(.L_x_7112) ;  /* 0x000000000040c947 */ /* 0x000fea0003800000 */
[----:B------:R-:W-:Y:S01]  /*56d0*/  LOP3.LUT P6, RZ, R194, 0xff000000, RZ, 0xc0, !PT ;  /* 0xff000000c2ff7812 */ /* 0x000fe200078cc0ff */
[----:B------:R-:W-:-:S12]  /*56e0*/  HFMA2 R172, -RZ, RZ, 0, 0 ;  /* 0x00000000ffac7431 */ /* 0x000fd800000001ff */
[----:B------:R-:W0:Y:S01]  /*56f0*/  @P6 LDC.64 R158, c[0x0][0x408] ;  /* 0x00010200ff9e6b82 */ /* 0x000e220000000a00 */
[----:B------:R-:W-:-:S07]  /*5700*/  @P6 HADD2.F32 R173, -RZ, R149.H1_H1 ;  /* 0x30000095ffad6230 */ /* 0x000fce0000004100 */
[----:B------:R-:W1:Y:S01]  /*5710*/  @P6 LDC.64 R156, c[0x0][0x408] ;  /* 0x00010200ff9c6b82 */ /* 0x000e620000000a00 */
[----:B0-----:R-:W-:Y:S01]  /*5720*/  @P6 FMUL.FTZ R175, R170, R159 ;  /* 0x0000009faaaf6220 */ /* 0x001fe20000410000 */
[----:B------:R-:W-:-:S03]  /*5730*/  @P6 HADD2.F32 R159, -RZ, R125.H1_H1 ;  /* 0x3000007dff9f6230 */ /* 0x000fc60000004100 */
[----:B------:R-:W-:Y:S01]  /*5740*/  @P6 FMUL.FTZ R158, R175, R158 ;  /* 0x0000009eaf9e6220 */ /* 0x000fe20000410000 */
[----:B-1----:R-:W-:-:S04]  /*5750*/  @P6 FMUL.FTZ R157, R170, R157 ;  /* 0x0000009daa9d6220 */ /* 0x002fc80000410000 */
[----:B------:R-:W-:Y:S01]  /*5760*/  @P6 FMUL.FTZ R156, R157, R156 ;  /* 0x0000009c9d9c6220 */ /* 0x000fe20000410000 */
[----:B------:R-:W-:Y:S01]  /*5770*/  MOV R157, RZ ;  /* 0x000000ff009d7202 */ /* 0x000fe20000000f00 */
[----:B------:R-:W-:Y:S02]  /*5780*/  @P6 FMUL.FTZ R157, R158, R159 ;  /* 0x0000009f9e9d6220 */ /* 0x000fe40000410000 */
[----:B------:R-:W-:-:S03]  /*5790*/  @P6 FMUL.FTZ R172, R173, R156 ;  /* 0x0000009cadac6220 */ /* 0x000fc60000410000 */
[----:B------:R-:W-:Y:S01]  /*57a0*/  F2FP.F16.F32.PACK_AB R157, RZ, R157 ;  /* 0x0000009dff9d723e */ /* 0x000fe200000000ff */
[----:B------:R-:W-:-:S03]  /*57b0*/  FADD.FTZ R59, R59, R172 ;  /* 0x000000ac3b3b7221 */ /* 0x000fc60000010000 */
[----:B------:R-:W-:-:S07]  /*57c0*/  PRMT R153, R153, 0x5410, R157 ;  /* 0x0000541099997816 */ /* 0x000fce000000009d */
.L_x_7112:
        /* <DEDUP_REMOVED lines=17> */
.L_x_7113:
        /* <DEDUP_REMOVED lines=17> */
.L_x_7114:
        /* <DEDUP_REMOVED lines=17> */
.L_x_7115:
        /* <DEDUP_REMOVED lines=20> */
.L_x_7108:
        /* <DEDUP_REMOVED lines=17> */
.L_x_7117:
        /* <DEDUP_REMOVED lines=17> */
.L_x_7118:
        /* <DEDUP_REMOVED lines=17> */
.L_x_7119:
        /* <DEDUP_REMOVED lines=17> */
.L_x_7120:
        /* <DEDUP_REMOVED lines=17> */
.L_x_7121:
        /* <DEDUP_REMOVED lines=17> */
.L_x_7122:
        /* <DEDUP_REMOVED lines=17> */
.L_x_7123:
[----:B------:R-:W-:Y:S05]  /*63b0*/  @!P4 BRA `(.L_x_7116) ;  /* 0x0000001800d0c947 */ /* 0x000fea0003800000 */
[----:B-----5:R-:W-:Y:S01]  /*63c0*/  ISETP.GE.U32.AND P6, PT, R194, RZ, PT ;  /* 0x000000ffc200720c */ /* 0x020fe20003fc6070 */
[----:B0-----:R-:W-:Y:S01]  /*63d0*/  @P3 FFMA.FTZ R169, R190, R165, R164 ;  /* 0x000000a5bea93223 */ /* 0x001fe200000100a4 */
[----:B------:R-:W-:Y:S01]  /*63e0*/  MOV R168, R31 ;  /* 0x0000001f00a87202 */ /* 0x000fe20000000f00 */
        /* <DEDUP_REMOVED lines=15> */
.L_x_7107:
        /* <DEDUP_REMOVED lines=50> */
.L_x_7125:
        /* <DEDUP_REMOVED lines=13> */
.L_x_7126:
[----:B------:R-:W-:Y:S05]  /*68d0*/  @!P4 BRA `(.L_x_7127) ;  /* 0x000000000040c947 */ /* 0x000fea0003800000 */
[----:B-----5:R-:W-:-:S13]  /*68e0*/  LOP3.LUT P6, RZ, R194, 0xff0000, RZ, 0xc0, !PT ;  /* 0x00ff0000c2ff7812 */ /* 0x020fda00078cc0ff */
        /* <DEDUP_REMOVED lines=15> */
.L_x_7127:
[----:B------:R-:W-:Y:S05]  /*69e0*/  @!P4 BRA `(.L_x_7128) ;  /* 0x000000000040c947 */ /* 0x000fea0003800000 */
[----:B-----5:R-:W-:Y:S01]  /*69f0*/  LOP3.LUT P6, RZ, R194, 0xff000000, RZ, 0xc0, !PT ;  /* 0xff000000c2ff7812 */ /* 0x020fe200078cc0ff */
        /* <DEDUP_REMOVED lines=15> */
.L_x_7128:
        /* <DEDUP_REMOVED lines=17> */
.L_x_7129:
        /* <DEDUP_REMOVED lines=17> */
.L_x_7130:
        /* <DEDUP_REMOVED lines=17> */
.L_x_7131:
        /* <DEDUP_REMOVED lines=20> */
.L_x_7124:
        /* <DEDUP_REMOVED lines=10> */
[----:B------:R-:W-:-:S04]  /*7000*/  HADD2.F32 R169, -RZ, R148.H0_H0 ;  /* 0x20000094ffa97230 */ /* 0x000fc80000004100 */
[----:B------:R-:W-:Y:S02]  /*7010*/  FSEL R168, R168, RZ, P0 ;  /* 0x000000ffa8a87208 */ /* 0x000fe40000000000 */
[----:B------:R-:W-:-:S03]  /*7020*/  ISETP.NE.AND P0, PT, R170, RZ, PT ;  /* 0x000000ffaa00720c */ /* 0x000fc60003f05270 */
[----:B------:R-:W-:-:S04]  /*7030*/  FMUL.FTZ R168, R168, UR15 ;  /* 0x0000000fa8a87c20 */ /* 0x000fc80008410000 */
[----:B------:R-:W-:-:S04]  /*7040*/  FMUL.FTZ R168, R168, UR14 ;  /* 0x0000000ea8a87c20 */ /* 0x000fc80008410000 */
[----:B------:R-:W-:-:S07]  /*7050*/  FMUL.FTZ R169, R169, R168 ;  /* 0x000000a8a9a97220 */ /* 0x000fce0000410000 */
.L_x_7134:
[----:B------:R-:W-:Y:S05]  /*7060*/  BSYNC.RECONVERGENT B1 ;  /* 0x0000000000017941 */ /* 0x000fea0003800200 */
.L_x_7133:
        /* <DEDUP_REMOVED lines=13> */
.L_x_7136:
[----:B------:R-:W-:Y:S05]  /*7140*/  BSYNC.RECONVERGENT B1 ;  /* 0x0000000000017941 */ /* 0x000fea0003800200 */
.L_x_7135:
[----:B------:R-:W-:-:S04]  /*7150*/  F2FP.F16.F32.PACK_AB R168, RZ, R168 ;  /* 0x000000a8ffa8723e */ /* 0x000fc800000000ff */
[----:B------:R-:W-:-:S07]  /*7160*/  PRMT R152, R168, 0x7610, R152 ;  /* 0x00007610a8987816 */ /* 0x000fce0000000098 */
.L_x_7132:
        /* <DEDUP_REMOVED lines=10> */
[----:B------:R-:W-:-:S04]  /*7210*/  HADD2.F32 R169, -RZ, R148.H1_H1 ;  /* 0x30000094ffa97230 */ /* 0x000fc80000004100 */
[----:B------:R-:W-:Y:S02]  /*7220*/  FSEL R168, R168, RZ, P0 ;  /* 0x000000ffa8a87208 */ /* 0x000fe40000000000 */
[----:B------:R-:W-:-:S03]  /*7230*/  ISETP.NE.AND P0, PT, R170, RZ, PT ;  /* 0x000000ffaa00720c */ /* 0x000fc60003f05270 */
[----:B------:R-:W-:-:S04]  /*7240*/  FMUL.FTZ R168, R168, UR15 ;  /* 0x0000000fa8a87c20 */ /* 0x000fc80008410000 */
[----:B------:R-:W-:-:S04]  /*7250*/  FMUL.FTZ R168, R168, UR14 ;  /* 0x0000000ea8a87c20 */ /* 0x000fc80008410000 */
[----:B------:R-:W-:-:S07]  /*7260*/  FMUL.FTZ R168, R169, R168 ;  /* 0x000000a8a9a87220 */ /* 0x000fce0000410000 */
.L_x_7139:
[----:B------:R-:W-:Y:S05]  /*7270*/  BSYNC.RECONVERGENT B1 ;  /* 0x0000000000017941 */ /* 0x000fea0003800200 */
.L_x_7138:
        /* <DEDUP_REMOVED lines=13> */
.L_x_7141:
[----:B------:R-:W-:Y:S05]  /*7350*/  BSYNC.RECONVERGENT B1 ;  /* 0x0000000000017941 */ /* 0x000fea0003800200 */
.L_x_7140:
[----:B------:R-:W-:-:S04]  /*7360*/  F2FP.F16.F32.PACK_AB R168, RZ, R168 ;  /* 0x000000a8ffa8723e */ /* 0x000fc800000000ff */
[----:B------:R-:W-:-:S07]  /*7370*/  PRMT R152, R152, 0x5410, R168 ;  /* 0x0000541098987816 */ /* 0x000fce00000000a8 */
.L_x_7137:
        /* <DEDUP_REMOVED lines=16> */
.L_x_7144:
[----:B------:R-:W-:Y:S05]  /*7480*/  BSYNC.RECONVERGENT B1 ;  /* 0x0000000000017941 */ /* 0x000fea0003800200 */
.L_x_7143:
        /* <DEDUP_REMOVED lines=13> */
.L_x_7146:
[----:B------:R-:W-:Y:S05]  /*7560*/  BSYNC.RECONVERGENT B1 ;  /* 0x0000000000017941 */ /* 0x000fea0003800200 */
.L_x_7145:
[----:B------:R-:W-:-:S04]  /*7570*/  F2FP.F16.F32.PACK_AB R168, RZ, R168 ;  /* 0x000000a8ffa8723e */ /* 0x000fc800000000ff */
[----:B------:R-:W-:-:S07]  /*7580*/  PRMT R153, R168, 0x7610, R153 ;  /* 0x00007610a8997816 */ /* 0x000fce0000000099 */
.L_x_7142:
        /* <DEDUP_REMOVED lines=16> */
.L_x_7149:
[----:B------:R-:W-:Y:S05]  /*7690*/  BSYNC.RECONVERGENT B1 ;  /* 0x0000000000017941 */ /* 0x000fea0003800200 */
.L_x_7148:
        /* <DEDUP_REMOVED lines=13> */
.L_x_7151:
[----:B------:R-:W-:Y:S05]  /*7770*/  BSYNC.RECONVERGENT B1 ;  /* 0x0000000000017941 */ /* 0x000fea0003800200 */
.L_x_7150:
[----:B------:R-:W-:-:S04]  /*7780*/  F2FP.F16.F32.PACK_AB R168, RZ, R168 ;  /* 0x000000a8ffa8723e */ /* 0x000fc800000000ff */
[----:B------:R-:W-:-:S07]  /*7790*/  PRMT R153, R153, 0x5410, R168 ;  /* 0x0000541099997816 */ /* 0x000fce00000000a8 */
.L_x_7147:
        /* <DEDUP_REMOVED lines=16> */
.L_x_7154:
[----:B------:R-:W-:Y:S05]  /*78a0*/  BSYNC.RECONVERGENT B1 ;  /* 0x0000000000017941 */ /* 0x000fea0003800200 */
.L_x_7153:
        /* <DEDUP_REMOVED lines=13> */
.L_x_7156:
[----:B------:R-:W-:Y:S05]  /*7980*/  BSYNC.RECONVERGENT B1 ;  /* 0x0000000000017941 */ /* 0x000fea0003800200 */
.L_x_7155:
[----:B------:R-:W-:-:S04]  /*7990*/  F2FP.F16.F32.PACK_AB R168, RZ, R168 ;  /* 0x000000a8ffa8723e */ /* 0x000fc800000000ff */
[----:B------:R-:W-:-:S07]  /*79a0*/  PRMT R154, R168, 0x7610, R154 ;  /* 0x00007610a89a7816 */ /* 0x000fce000000009a */
.L_x_7152:
        /* <DEDUP_REMOVED lines=16> */
.L_x_7159:
[----:B------:R-:W-:Y:S05]  /*7ab0*/  BSYNC.RECONVERGENT B1 ;  /* 0x0000000000017941 */ /* 0x000fea0003800200 */
.L_x_7158:
        /* <DEDUP_REMOVED lines=13> */
.L_x_7161:
[----:B------:R-:W-:Y:S05]  /*7b90*/  BSYNC.RECONVERGENT B1 ;  /* 0x0000000000017941 */ /* 0x000fea0003800200 */
.L_x_7160:
[----:B------:R-:W-:-:S04]  /*7ba0*/  F2FP.F16.F32.PACK_AB R168, RZ, R168 ;  /* 0x000000a8ffa8723e */ /* 0x000fc800000000ff */
[----:B------:R-:W-:-:S07]  /*7bb0*/  PRMT R154, R154, 0x5410, R168 ;  /* 0x000054109a9a7816 */ /* 0x000fce00000000a8 */
.L_x_7157:
        /* <DEDUP_REMOVED lines=16> */
.L_x_7164:
[----:B------:R-:W-:Y:S05]  /*7cc0*/  BSYNC.RECONVERGENT B1 ;  /* 0x0000000000017941 */ /* 0x000fea0003800200 */
.L_x_7163:
        /* <DEDUP_REMOVED lines=13> */
.L_x_7166:
[----:B------:R-:W-:Y:S05]  /*7da0*/  BSYNC.RECONVERGENT B1 ;  /* 0x0000000000017941 */ /* 0x000fea0003800200 */
.L_x_7165:
[----:B------:R-:W-:-:S04]  /*7db0*/  F2FP.F16.F32.PACK_AB R168, RZ, R168 ;  /* 0x000000a8ffa8723e */ /* 0x000fc800000000ff */
[----:B------:R-:W-:-:S07]  /*7dc0*/  PRMT R155, R168, 0x7610, R155 ;  /* 0x00007610a89b7816 */ /* 0x000fce000000009b */
.L_x_7162:
[----:B------:R-:W-:Y:S05]  /*7dd0*/  @!P4 BRA `(.L_x_7116) ;  /* 0x000000000048c947 */ /* 0x000fea0003800000 */
[----:B0-----:R-:W-:Y:S01]  /*7de0*/  FFMA.FTZ R169, R190, R165, R164 ;  /* 0x000000a5bea97223 */ /* 0x001fe200000100a4 */
[----:B------:R-:W-:Y:S01]  /*7df0*/  ISETP.GT.AND P6, PT, R4, RZ, PT ;  /* 0x000000ff0400720c */ /* 0x000fe20003fc4270 */
[----:B------:R-:W-:Y:S02]  /*7e00*/  HFMA2 R170, -RZ, RZ, 0, 0 ;  /* 0x00000000ffaa7431 */ /* 0x000fe400000001ff */
[----:B------:R-:W-:-:S04]  /*7e10*/  FADD.FTZ R169, R188, -R169 ;  /* 0x800000a9bca97221 */ /* 0x000fc80000010000 */
[----:B------:R-:W-:Y:S01]  /*7e20*/  FMUL.FTZ R168, R6, R169 ;  /* 0x000000a906a87220 */ /* 0x000fe20000410000 */
[----:B------:R-:W-:-:S04]  /*7e30*/  MOV R169, RZ ;  /* 0x000000ff00a97202 */ /* 0x000fc80000000f00 */
[----:B------:R-:W-:Y:S02]  /*7e40*/  FSEL R168, R168, RZ, P6 ;  /* 0x000000ffa8a87208 */ /* 0x000fe40003000000 */
[----:B-----5:R-:W-:-:S03]  /*7e50*/  ISETP.GE.U32.AND P6, PT, R194, RZ, PT ;  /* 0x000000ffc200720c */ /* 0x020fc60003fc6070 */
[----:B------:R-:W-:Y:S01]  /*7e60*/  FMUL.FTZ R168, R168, UR15 ;  /* 0x0000000fa8a87c20 */ /* 0x000fe20008410000 */
[----:B------:R-:W-:-:S03]  /*7e70*/  ISETP.GE.U32.AND.EX P6, PT, R195, 0x1000000, PT, P6 ;  /* 0x01000000c300780c */ /* 0x000fc60003fc6160 */
[----:B------:R-:W-:-:S10]  /*7e80*/  FMUL.FTZ R168, R168, UR14 ;  /* 0x0000000ea8a87c20 */ /* 0x000fd40008410000 */
[----:B------:R-:W-:Y:S02]  /*7e90*/  @P6 HADD2.F32 R173, -RZ, R127.H1_H1 ;  /* 0x3000007fffad6230 */ /* 0x000fe40000004100 */
[----:B------:R-:W-:-:S03]  /*7ea0*/  @P6 HADD2.F32 R171, -RZ, R151.H1_H1 ;  /* 0x30000097ffab6230 */ /* 0x000fc60000004100 */
[-C--:B------:R-:W-:Y:S02]  /*7eb0*/  @P6 FMUL.FTZ R169, R173, R168.reuse ;  /* 0x000000a8ada96220 */ /* 0x080fe40000410000 */
[----:B------:R-:W-:-:S03]  /*7ec0*/  @P6 FMUL.FTZ R170, R171, R168 ;  /* 0x000000a8abaa6220 */ /* 0x000fc60000410000 */
[----:B------:R-:W-:Y:S01]  /*7ed0*/  F2FP.F16.F32.PACK_AB R169, RZ, R169 ;  /* 0x000000a9ffa9723e */ /* 0x000fe200000000ff */
[----:B------:R-:W-:-:S03]  /*7ee0*/  FADD.FTZ R55, R55, R170 ;  /* 0x000000aa37377221 */ /* 0x000fc60000010000 */
[----:B------:R-:W-:-:S07]  /*7ef0*/  PRMT R155, R155, 0x5410, R169 ;  /* 0x000054109b9b7816 */ /* 0x000fce00000000a9 */
.L_x_7116:
        /* <DEDUP_REMOVED lines=9> */
.L_x_7105:
[----:B------:R-:W-:Y:S05]  /*7f90*/  BSYNC.RECONVERGENT B0 ;  /* 0x0000000000007941 */ /* 0x000fea0003800200 */
.L_x_7104:
        /* <DEDUP_REMOVED lines=8> */
.L_x_7169:
        /* <DEDUP_REMOVED lines=49> */
.L_x_7172:
        /* <DEDUP_REMOVED lines=12> */
.L_x_7173:
        /* <DEDUP_REMOVED lines=17> */
.L_x_7174:
[----:B------:R-:W-:Y:S05]  /*8500*/  @!P4 BRA `(.L_x_7175) ;  /* 0x000000000040c947 */ /* 0x000fea0003800000 */
[----:B------:R-:W-:Y:S02]  /*8510*/  LOP3.LUT P3, RZ, R196, 0xff000000, RZ, 0xc0, !PT ;  /* 0xff000000c4ff7812 */ /* 0x000fe4000786c0ff */
[----:B------:R-:W-:-:S11]  /*8520*/  MOV R6, RZ ;  /* 0x000000ff00067202 */ /* 0x000fd60000000f00 */
[----:B------:R-:W0:Y:S08]  /*8530*/  @P3 LDC.64 R156, c[0x0][0x408] ;  /* 0x00010200ff9c3b82 */ /* 0x000e300000000a00 */
[----:B------:R-:W1:Y:S01]  /*8540*/  @P3 LDC.64 R158, c[0x0][0x408] ;  /* 0x00010200ff9e3b82 */ /* 0x000e620000000a00 */
[----:B0-----:R-:W-:Y:S01]  /*8550*/  @P3 FMUL.FTZ R169, R168, R157 ;  /* 0x0000009da8a93220 */ /* 0x001fe20000410000 */
[----:B------:R-:W-:-:S03]  /*8560*/  HFMA2 R157, -RZ, RZ, 0, 0 ;  /* 0x00000000ff9d7431 */ /* 0x000fc600000001ff */
[----:B------:R-:W-:Y:S01]  /*8570*/  @P3 FMUL.FTZ R171, R169, R156 ;  /* 0x0000009ca9ab3220 */ /* 0x000fe20000410000 */
[----:B------:R-:W-:Y:S02]  /*8580*/  @P3 HADD2.F32 R156, -RZ, R117.H1_H1 ;  /* 0x30000075ff9c3230 */ /* 0x000fe40000004100 */
        /* <DEDUP_REMOVED lines=8> */
.L_x_7175:
        /* <DEDUP_REMOVED lines=17> */
.L_x_7176:
        /* <DEDUP_REMOVED lines=17> */
.L_x_7177:
        /* <DEDUP_REMOVED lines=17> */
.L_x_7178:
        /* <DEDUP_REMOVED lines=19> */
.L_x_7171:
[----:B------:R-:W-:Y:S05]  /*8a70*/  @!P4 BRA `(.L_x_7180) ;  /* 0x00000000003cc947 */ /* 0x000fea0003800000 */
[----:B0-2---:R-:W-:Y:S01]  /*8a80*/  @P3 FFMA.FTZ R169, R189, R165, R164 ;  /* 0x000000a5bda93223 */ /* 0x005fe200000100a4 */
[----:B-----5:R-:W-:Y:S02]  /*8a90*/  LOP3.LUT P6, RZ, R196, 0xff, RZ, 0xc0, !PT ;  /* 0x000000ffc4ff7812 */ /* 0x020fe400078cc0ff */
[----:B------:R-:W-:Y:S01]  /*8aa0*/  MOV R4, R140 ;  /* 0x0000008c00047202 */ /* 0x000fe20000000f00 */
        /* <DEDUP_REMOVED lines=12> */
.L_x_7180:
        /* <DEDUP_REMOVED lines=16> */
.L_x_7181:
        /* <DEDUP_REMOVED lines=16> */
.L_x_7182:
        /* <DEDUP_REMOVED lines=16> */
.L_x_7183:
        /* <DEDUP_REMOVED lines=16> */
.L_x_7184:
        /* <DEDUP_REMOVED lines=16> */
.L_x_7185:
        /* <DEDUP_REMOVED lines=16> */
.L_x_7186:
        /* <DEDUP_REMOVED lines=9> */
[----:B0-2---:R-:W-:Y:S02]  /*9200*/  @P6 HADD2.F32 R169, -RZ, R119.H1_H1 ;  /* 0x30000077ffa96230 */ /* 0x005fe40000004100 */
[----:B------:R-:W-:Y:S01]  /*9210*/  FMUL.FTZ R164, R4, UR14 ;  /* 0x0000000e04a47c20 */ /* 0x000fe20008410000 */
[----:B------:R-:W-:Y:S01]  /*9220*/  @P6 HADD2.F32 R165, -RZ, R151.H1_H1 ;  /* 0x30000097ffa56230 */ /* 0x000fe20000004100 */
[----:B------:R-:W-:Y:S02]  /*9230*/  MOV R4, RZ ;  /* 0x000000ff00047202 */ /* 0x000fe40000000f00 */
[-C--:B------:R-:W-:Y:S02]  /*9240*/  @P6 FMUL.FTZ R6, R169, R164.reuse ;  /* 0x000000a4a9066220 */ /* 0x080fe40000410000 */
[----:B------:R-:W-:-:S03]  /*9250*/  @P6 FMUL.FTZ R4, R165, R164 ;  /* 0x000000a4a5046220 */ /* 0x000fc60000410000 */
[----:B------:R-:W-:Y:S01]  /*9260*/  F2FP.F16.F32.PACK_AB R6, RZ, R6 ;  /* 0x00000006ff06723e */ /* 0x000fe200000000ff */
[----:B------:R-:W-:-:S03]  /*9270*/  FADD.FTZ R47, R47, R4 ;  /* 0x000000042f2f7221 */ /* 0x000fc60000010000 */
[----:B------:R-:W-:Y:S01]  /*9280*/  PRMT R155, R155, 0x5410, R6 ;  /* 0x000054109b9b7816 */ /* 0x000fe20000000006 */
[----:B------:R-:W-:Y:S06]  /*9290*/  BRA `(.L_x_7179) ;  /* 0x0000001800447947 */ /* 0x000fec0003800000 */
.L_x_7170:
[----:B------:R-:W-:-:S04]  /*92a0*/  UISETP.NE.U32.AND UP0, UPT, UR16, URZ, UPT ;  /* 0x000000ff1000728c */ /* 0x000fc8000bf05070 */
[----:B------:R-:W-:-:S06]  /*92b0*/  UISETP.NE.AND.EX UP0, UPT, UR17, URZ, UPT, UP0 ;  /* 0x000000ff1100728c */ /* 0x000fcc000bf05300 */
[----:B------:R-:W-:-:S13]  /*92c0*/  PLOP3.LUT P5, PT, PT, PT, UP0, 0x80, 0x8 ;  /* 0x000000000008781c */ /* 0x000fda0003faf008 */
[----:B------:R-:W-:Y:S05]  /*92d0*/  @!P5 BRA `(.L_x_7187) ;  /* 0x000000080084d947 */ /* 0x000fea0003800000 */
[----:B------:R-:W-:Y:S01]  /*92e0*/  ISETP.GT.AND P3, PT, R4, RZ, PT ;  /* 0x000000ff0400720c */ /* 0x000fe20003f64270 */
        /* <DEDUP_REMOVED lines=45> */
.L_x_7188:
        /* <DEDUP_REMOVED lines=13> */
.L_x_7189:
        /* <DEDUP_REMOVED lines=17> */
.L_x_7190:
        /* <DEDUP_REMOVED lines=16> */
.L_x_7191:
        /* <DEDUP_REMOVED lines=17> */
.L_x_7192:
        /* <DEDUP_REMOVED lines=16> */
.L_x_7193:
        /* <DEDUP_REMOVED lines=17> */
.L_x_7194:
        /* <DEDUP_REMOVED lines=19> */
.L_x_7187:
[----:B------:R-:W-:Y:S05]  /*9cf0*/  @!P4 BRA `(.L_x_7195) ;  /* 0x000000000078c947 */ /* 0x000fea0003800000 */
[----:B-----5:R-:W-:Y:S01]  /*9d00*/  LOP3.LUT P3, RZ, R196, 0xff, RZ, 0xc0, !PT ;  /* 0x000000ffc4ff7812 */ /* 0x020fe2000786c0ff */
[----:B------:R-:W-:Y:S01]  /*9d10*/  BSSY.RECONVERGENT B1, `(.L_x_7196) ;  /* 0x000000c000017945 */ /* 0x000fe20003800200 */
[----:B0-2---:R-:W-:-:S11]  /*9d20*/  HFMA2 R169, -RZ, RZ, 0, 0 ;  /* 0x00000000ffa97431 */ /* 0x005fd600000001ff */
[----:B------:R-:W-:Y:S05]  /*9d30*/  @!P3 BRA `(.L_x_7197) ;  /* 0x000000000024b947 */ /* 0x000fea0003800000 */
[----:B------:R-:W-:Y:S01]  /*9d40*/  FFMA.FTZ R169, R189, R165, R164 ;  /* 0x000000a5bda97223 */ /* 0x000fe200000100a4 */
[----:B------:R-:W-:-:S03]  /*9d50*/  ISETP.GT.AND P6, PT, R4, RZ, PT ;  /* 0x000000ff0400720c */ /* 0x000fc60003fc4270 */
[----:B------:R-:W-:-:S04]  /*9d60*/  FADD.FTZ R169, R198, -R169 ;  /* 0x800000a9c6a97221 */ /* 0x000fc80000010000 */
[----:B------:R-:W-:Y:S01]  /*9d70*/  FMUL.FTZ R168, R6, R169 ;  /* 0x000000a906a87220 */ /* 0x000fe20000410000 */
[----:B------:R-:W-:-:S04]  /*9d80*/  HADD2.F32 R169, -RZ, R148.H0_H0 ;  /* 0x20000094ffa97230 */ /* 0x000fc80000004100 */
[----:B------:R-:W-:-:S05]  /*9d90*/  FSEL R168, R168, RZ, P6 ;  /* 0x000000ffa8a87208 */ /* 0x000fca0003000000 */
[----:B------:R-:W-:-:S04]  /*9da0*/  FMUL.FTZ R168, R168, UR15 ;  /* 0x0000000fa8a87c20 */ /* 0x000fc80008410000 */
[----:B------:R-:W-:-:S04]  /*9db0*/  FMUL.FTZ R168, R168, UR14 ;  /* 0x0000000ea8a87c20 */ /* 0x000fc80008410000 */
[----:B------:R-:W-:-:S07]  /*9dc0*/  FMUL.FTZ R169, R169, R168 ;  /* 0x000000a8a9a97220 */ /* 0x000fce0000410000 */
.L_x_7197:
[----:B------:R-:W-:Y:S05]  /*9dd0*/  BSYNC.RECONVERGENT B1 ;  /* 0x0000000000017941 */ /* 0x000fea0003800200 */
.L_x_7196:
        /* <DEDUP_REMOVED lines=13> */
.L_x_7199:
[----:B------:R-:W-:Y:S05]  /*9eb0*/  BSYNC.RECONVERGENT B1 ;  /* 0x0000000000017941 */ /* 0x000fea0003800200 */
.L_x_7198:
[----:B------:R-:W-:-:S04]  /*9ec0*/  F2FP.F16.F32.PACK_AB R168, RZ, R168 ;  /* 0x000000a8ffa8723e */ /* 0x000fc800000000ff */
[----:B------:R-:W-:-:S07]  /*9ed0*/  PRMT R152, R168, 0x7610, R152 ;  /* 0x00007610a8987816 */ /* 0x000fce0000000098 */
.L_x_7195:
        /* <DEDUP_REMOVED lines=9> */
[----:B------:R-:W-:-:S04]  /*9f70*/  HADD2.F32 R169, -RZ, R148.H1_H1 ;  /* 0x30000094ffa97230 */ /* 0x000fc80000004100 */
[----:B------:R-:W-:-:S05]  /*9f80*/  FSEL R168, R168, RZ, P6 ;  /* 0x000000ffa8a87208 */ /* 0x000fca0003000000 */
[----:B------:R-:W-:-:S04]  /*9f90*/  FMUL.FTZ R168, R168, UR15 ;  /* 0x0000000fa8a87c20 */ /* 0x000fc80008410000 */
[----:B------:R-:W-:-:S04]  /*9fa0*/  FMUL.FTZ R168, R168, UR14 ;  /* 0x0000000ea8a87c20 */ /* 0x000fc80008410000 */
[----:B------:R-:W-:-:S07]  /*9fb0*/  FMUL.FTZ R168, R169, R168 ;  /* 0x000000a8a9a87220 */ /* 0x000fce0000410000 */
.L_x_7202:
[----:B------:R-:W-:Y:S05]  /*9fc0*/  BSYNC.RECONVERGENT B1 ;  /* 0x0000000000017941 */ /* 0x000fea0003800200 */
.L_x_7201:
        /* <DEDUP_REMOVED lines=13> */
.L_x_7204:
[----:B------:R-:W-:Y:S05]  /*a0a0*/  BSYNC.RECONVERGENT B1 ;  /* 0x0000000000017941 */ /* 0x000fea0003800200 */
.L_x_7203:
[----:B------:R-:W-:-:S04]  /*a0b0*/  F2FP.F16.F32.PACK_AB R168, RZ, R168 ;  /* 0x000000a8ffa8723e */ /* 0x000fc800000000ff */
[----:B------:R-:W-:-:S07]  /*a0c0*/  PRMT R152, R152, 0x5410, R168 ;  /* 0x0000541098987816 */ /* 0x000fce00000000a8 */
.L_x_7200:
        /* <DEDUP_REMOVED lines=14> */
.L_x_7207:
[----:B------:R-:W-:Y:S05]  /*a1b0*/  BSYNC.RECONVERGENT B1 ;  /* 0x0000000000017941 */ /* 0x000fea0003800200 */
.L_x_7206:
        /* <DEDUP_REMOVED lines=13> */
.L_x_7209:
[----:B------:R-:W-:Y:S05]  /*a290*/  BSYNC.RECONVERGENT B1 ;  /* 0x0000000000017941 */ /* 0x000fea0003800200 */
.L_x_7208:
[----:B------:R-:W-:-:S04]  /*a2a0*/  F2FP.F16.F32.PACK_AB R168, RZ, R168 ;  /* 0x000000a8ffa8723e */ /* 0x000fc800000000ff */
[----:B------:R-:W-:-:S07]  /*a2b0*/  PRMT R153, R168, 0x7610, R153 ;  /* 0x00007610a8997816 */ /* 0x000fce0000000099 */
.L_x_7205:
        /* <DEDUP_REMOVED lines=14> */
.L_x_7212:
[----:B------:R-:W-:Y:S05]  /*a3a0*/  BSYNC.RECONVERGENT B1 ;  /* 0x0000000000017941 */ /* 0x000fea0003800200 */
.L_x_7211:
        /* <DEDUP_REMOVED lines=13> */
.L_x_7214:
[----:B------:R-:W-:Y:S05]  /*a480*/  BSYNC.RECONVERGENT B1 ;  /* 0x0000000000017941 */ /* 0x000fea0003800200 */
.L_x_7213:
[----:B------:R-:W-:-:S04]  /*a490*/  F2FP.F16.F32.PACK_AB R168, RZ, R168 ;  /* 0x000000a8ffa8723e */ /* 0x000fc800000000ff */
[----:B------:R-:W-:-:S07]  /*a4a0*/  PRMT R153, R153, 0x5410, R168 ;  /* 0x0000541099997816 */ /* 0x000fce00000000a8 */
.L_x_7210:
        /* <DEDUP_REMOVED lines=14> */
.L_x_7217:
[----:B------:R-:W-:Y:S05]  /*a590*/  BSYNC.RECONVERGENT B1 ;  /* 0x0000000000017941 */ /* 0x000fea0003800200 */
.L_x_7216:
        /* <DEDUP_REMOVED lines=13> */
.L_x_7219:
[----:B------:R-:W-:Y:S05]  /*a670*/  BSYNC.RECONVERGENT B1 ;  /* 0x0000000000017941 */ /* 0x000fea0003800200 */
.L_x_7218:
[----:B------:R-:W-:-:S04]  /*a680*/  F2FP.F16.F32.PACK_AB R168, RZ, R168 ;  /* 0x000000a8ffa8723e */ /* 0x000fc800000000ff */
[----:B------:R-:W-:-:S07]  /*a690*/  PRMT R154, R168, 0x7610, R154 ;  /* 0x00007610a89a7816 */ /* 0x000fce000000009a */
.L_x_7215:
        /* <DEDUP_REMOVED lines=14> */
.L_x_7222:
[----:B------:R-:W-:Y:S05]  /*a780*/  BSYNC.RECONVERGENT B1 ;  /* 0x0000000000017941 */ /* 0x000fea0003800200 */
.L_x_7221:
        /* <DEDUP_REMOVED lines=13> */
.L_x_7224:
[----:B------:R-:W-:Y:S05]  /*a860*/  BSYNC.RECONVERGENT B1 ;  /* 0x0000000000017941 */ /* 0x000fea0003800200 */
.L_x_7223:
[----:B------:R-:W-:-:S04]  /*a870*/  F2FP.F16.F32.PACK_AB R168, RZ, R168 ;  /* 0x000000a8ffa8723e */ /* 0x000fc800000000ff */
[----:B------:R-:W-:-:S07]  /*a880*/  PRMT R154, R154, 0x5410, R168 ;  /* 0x000054109a9a7816 */ /* 0x000fce00000000a8 */
.L_x_7220:
        /* <DEDUP_REMOVED lines=14> */
.L_x_7227:
[----:B------:R-:W-:Y:S05]  /*a970*/  BSYNC.RECONVERGENT B1 ;  /* 0x0000000000017941 */ /* 0x000fea0003800200 */
.L_x_7226:
        /* <DEDUP_REMOVED lines=13> */
.L_x_7229:
[----:B------:R-:W-:Y:S05]  /*aa50*/  BSYNC.RECONVERGENT B1 ;  /* 0x0000000000017941 */ /* 0x000fea0003800200 */
.L_x_7228:
[----:B------:R-:W-:-:S04]  /*aa60*/  F2FP.F16.F32.PACK_AB R168, RZ, R168 ;  /* 0x000000a8ffa8723e */ /* 0x000fc800000000ff */
[----:B------:R-:W-:-:S07]  /*aa70*/  PRMT R155, R168, 0x7610, R155 ;  /* 0x00007610a89b7816 */ /* 0x000fce000000009b */
.L_x_7225:
[----:B------:R-:W-:Y:S05]  /*aa80*/  @!P4 BRA `(.L_x_7179) ;  /* 0x000000000048c947 */ /* 0x000fea0003800000 */
[----:B------:R-:W-:Y:S01]  /*aa90*/  FFMA.FTZ R164, R212, R165, R164 ;  /* 0x000000a5d4a47223 */ /* 0x000fe200000100a4 */
[----:B-----5:R-:W-:Y:S02]  /*aaa0*/  ISETP.GE.U32.AND P3, PT, R196, RZ, PT ;  /* 0x000000ffc400720c */ /* 0x020fe40003f66070 */
[----:B------:R-:W-:Y:S01]  /*aab0*/  ISETP.GT.AND P6, PT, R4, RZ, PT ;  /* 0x000000ff0400720c */ /* 0x000fe20003fc4270 */
[----:B------:R-:W-:Y:S01]  /*aac0*/  FADD.FTZ R165, R209, -R164 ;  /* 0x800000a4d1a57221 */ /* 0x000fe20000010000 */
[----:B------:R-:W-:Y:S02]  /*aad0*/  ISETP.GE.U32.AND.EX P3, PT, R197, 0x1000000, PT, P3 ;  /* 0x01000000c500780c */ /* 0x000fe40003f66130 */
[----:B------:R-:W-:Y:S01]  /*aae0*/  MOV R164, RZ ;  /* 0x000000ff00a47202 */ /* 0x000fe20000000f00 */
[----:B------:R-:W-:Y:S01]  /*aaf0*/  FMUL.FTZ R165, R6, R165 ;  /* 0x000000a506a57220 */ /* 0x000fe20000410000 */
[----:B------:R-:W-:-:S04]  /*ab00*/  HFMA2 R6, -RZ, RZ, 0, 0 ;  /* 0x00000000ff067431 */ /* 0x000fc800000001ff */
[----:B------:R-:W-:-:S05]  /*ab10*/  FSEL R4, R165, RZ, P6 ;  /* 0x000000ffa5047208 */ /* 0x000fca0003000000 */
[----:B------:R-:W-:Y:S01]  /*ab20*/  FMUL.FTZ R4, R4, UR15 ;  /* 0x0000000f04047c20 */ /* 0x000fe20008410000 */
[----:B0-2---:R-:W-:Y:S02]  /*ab30*/  @P3 HADD2.F32 R169, -RZ, R119.H1_H1 ;  /* 0x30000077ffa93230 */ /* 0x005fe40000004100 */
[----:B------:R-:W-:Y:S02]  /*ab40*/  @P3 HADD2.F32 R165, -RZ, R151.H1_H1 ;  /* 0x30000097ffa53230 */ /* 0x000fe40000004100 */
[----:B------:R-:W-:-:S04]  /*ab50*/  FMUL.FTZ R4, R4, UR14 ;  /* 0x0000000e04047c20 */ /* 0x000fc80008410000 */
[-C--:B------:R-:W-:Y:S01]  /*ab60*/  @P3 FMUL.FTZ R164, R169, R4.reuse ;  /* 0x00000004a9a43220 */ /* 0x080fe20000410000 */
[----:B------:R-:W-:-:S04]  /*ab70*/  @P3 FMUL.FTZ R6, R165, R4 ;  /* 0x00000004a5063220 */ /* 0x000fc80000410000 */
[----:B------:R-:W-:Y:S01]  /*ab80*/  F2FP.F16.F32.PACK_AB R164, RZ, R164 ;  /* 0x000000a4ffa4723e */ /* 0x000fe200000000ff */
[----:B------:R-:W-:-:S03]  /*ab90*/  FADD.FTZ R47, R47, R6 ;  /* 0x000000062f2f7221 */ /* 0x000fc60000010000 */
[----:B------:R-:W-:-:S07]  /*aba0*/  PRMT R155, R155, 0x5410, R164 ;  /* 0x000054109b9b7816 */ /* 0x000fce00000000a4 */
.L_x_7179:
[----:B0-2---:R-:W0:Y:S08]  /*abb0*/  @P5 LDC.64 R168, c[0x0][0x478] ;  /* 0x00011e00ffa85b82 */ /* 0x005e300000000a00 */
[----:B------:R-:W1:Y:S01]  /*abc0*/  @P4 LDC.64 R164, c[0x0][0x468] ;  /* 0x00011a00ffa44b82 */ /* 0x000e620000000a00 */
[----:B0-----:R-:W-:-:S05]  /*abd0*/  @P5 IMAD.WIDE.U32 R168, R167, 0x20, R168 ;  /* 0x00000020a7a85825 */ /* 0x001fca00078e00a8 */
[----:B------:R3:W-:Y:S01]  /*abe0*/  @P5 STG.E.128 desc[UR8][R168.64], R156 ;  /* 0x0000009ca8005986 */ /* 0x0007e2000c101d08 */
[----:B-1----:R-:W-:-:S03]  /*abf0*/  @P4 IMAD.WIDE.U32 R164, R166, 0x10, R164 ;  /* 0x00000010a6a44825 */ /* 0x002fc600078e00a4 */
[----:B------:R3:W-:Y:S04]  /*ac00*/  @P5 STG.E.128 desc[UR8][R168.64+0x10], R160 ;  /* 0x000010a0a8005986 */ /* 0x0007e8000c101d08 */
[----:B------:R3:W-:Y:S02]  /*ac10*/  @P4 STG.E.128 desc[UR8][R164.64], R152 ;  /* 0x00000098a4004986 */ /* 0x0007e4000c101d08 */
.L_x_7168:
[----:B------:R-:W-:Y:S05]  /*ac20*/  BSYNC.RECONVERGENT B0 ;  /* 0x0000000000007941 */ /* 0x000fea0003800200 */
.L_x_7167:
[----:B---3--:R-:W1:Y:S01]  /*ac30*/  LDC.64 R164, c[0x0][0x380] ;  /* 0x0000e000ffa47b82 */ /* 0x008e620000000a00 */
[----:B------:R-:W-:Y:S01]  /*ac40*/  UPLOP3.LUT UP1, UPT, UPT, UPT, UP1, 0x40, 0x4 ;  /* 0x000000000004789c */ /* 0x000fe20003f2e810 */
[----:B-1----:R-:W-:-:S04]  /*ac50*/  IADD3 R5, PT, PT, R5, R164, RZ ;  /* 0x000000a405057210 */ /* 0x002fc80007ffe0ff */
[----:B------:R-:W-:-:S13]  /*ac60*/  ISETP.GE.AND P3, PT, R5, R165, PT ;  /* 0x000000a50500720c */ /* 0x000fda0003f66270 */
[----:B------:R-:W-:Y:S05]  /*ac70*/  @!P3 BRA `(.L_x_7230) ;  /* 0xffffff5800b0b947 */ /* 0x000fea000383ffff */
.L_x_7030:
        /* <DEDUP_REMOVED lines=18> */
.L_x_7232:
[----:B------:R-:W-:Y:S05]  /*ada0*/  BSYNC.RECONVERGENT B0 ;  /* 0x0000000000007941 */ /* 0x000fea0003800200 */
.L_x_7231:
        /* <DEDUP_REMOVED lines=15> */
.L_x_7234:
[----:B------:R-:W-:Y:S05]  /*aea0*/  BSYNC.RECONVERGENT B0 ;  /* 0x0000000000007941 */ /* 0x000fea0003800200 */
.L_x_7233:
        /* <DEDUP_REMOVED lines=14> */
.L_x_7235:
        /* <DEDUP_REMOVED lines=15> */
.L_x_10791:


//--------------------- .text._ZN10layer_norm22ln_bwd_finalize_kernelINS_22Kernel_traits_finalizeILj6144E6__halfS2_fS2_fjLb1ELj1024ELj4ENS_18Kernel_traits_baseILj6144ES2_S2_fS2_fjLj1024EEEEELb1ELb1EEEvNS_9BwdParamsE --------------------------
	.section	.text._ZN10layer_norm22ln_bwd_finalize_kernelINS_22Kernel_traits_finalizeILj6144E6__halfS2_fS2_fjLb1ELj1024ELj4ENS_18Kernel_traits_baseILj6144ES2_S2_fS2_fjLj1024EEEEELb1ELb1EEEvNS_9BwdParamsE,"ax",@progbits
	.align	128
        .global         _ZN10layer_norm22ln_bwd_finalize_kernelINS_22Kernel_traits_finalizeILj6144E6__halfS2_fS2_fjLb1ELj1024ELj4ENS_18Kernel_traits_baseILj6144ES2_S2_fS2_fjLj1024EEEEELb1ELb1EEEvNS_9BwdParamsE
        .type           _ZN10layer_norm22ln_bwd_finalize_kernelINS_22Kernel_traits_finalizeILj6144E6__halfS2_fS2_fjLb1ELj1024ELj4ENS_18Kernel_traits_baseILj6144ES2_S2_fS2_fjLj1024EEEEELb1ELb1EEEvNS_9BwdParamsE,@function
        .size           _ZN10layer_norm22ln_bwd_finalize_kernelINS_22Kernel_traits_finalizeILj6144E6__halfS2_fS2_fjLb1ELj1024ELj4ENS_18Kernel_traits_baseILj6144ES2_S2_fS2_fjLj1024EEEEELb1ELb1EEEvNS_9BwdParamsE,(.L_x_10792 - _ZN10layer_norm22ln_bwd_finalize_kernelINS_22Kernel_traits_finalizeILj6144E6__halfS2_fS2_fjLb1ELj1024ELj4ENS_18Kernel_traits_baseILj6144ES2_S2_fS2_fjLj1024EEEEELb1ELb1EEEvNS_9BwdParamsE)
        .other          _ZN10layer_norm22ln_bwd_finalize_kernelINS_22Kernel_traits_finalizeILj6144E6__halfS2_fS2_fjLb1ELj1024ELj4ENS_18Kernel_traits_baseILj6144ES2_S2_fS2_fjLj1024EEEEELb1ELb1EEEvNS_9BwdParamsE,@"STO_CUDA_ENTRY STV_DEFAULT"
_ZN10layer_norm22ln_bwd_finalize_kernelINS_22Kernel_traits_finalizeILj6144E6__halfS2_fS2_fjLb1ELj1024ELj4ENS_18Kernel_traits_baseILj6144ES2_S2_fS2_fjLj1024EEEEELb1ELb1EEEvNS_9BwdParamsE:
.text._ZN10layer_norm22ln_bwd_finalize_kernelINS_22Kernel_traits_finalizeILj6144E6__halfS2_fS2_fjLb1ELj1024ELj4ENS_18Kernel_traits_baseILj6144ES2_S2_fS2_fjLj1024EEEEELb1ELb1EEEvNS_9BwdParamsE:
        /* <DEDUP_REMOVED lines=56> */
.L_x_7240:
        /* <DEDUP_REMOVED lines=87> */
.L_x_7239:
[----:B------:R-:W-:Y:S05]  /*08f0*/  BSYNC.RECONVERGENT B1 ;  /* 0x0000000000017941 */ /* 0x000fea0003800200 */
.L_x_7238:
        /* <DEDUP_REMOVED lines=51> */
.L_x_7242:
[----:B------:R-:W-:Y:S05]  /*0c30*/  BSYNC.RECONVERGENT B1 ;  /* 0x0000000000017941 */ /* 0x000fea0003800200 */
.L_x_7241:
        /* <DEDUP_REMOVED lines=30> */
.L_x_7244:
[----:B------:R-:W-:Y:S05]  /*0e20*/  BSYNC.RECONVERGENT B1 ;  /* 0x0000000000017941 */ /* 0x000fea0003800200 */
.L_x_7243:
        /* <DEDUP_REMOVED lines=15> */
.L_x_7237:
[----:B------:R-:W-:Y:S05]  /*0f20*/  BSYNC.RECONVERGENT B0 ;  /* 0x0000000000007941 */ /* 0x000fea0003800200 */
.L_x_7236:
        /* <DEDUP_REMOVED lines=75> */
.L_x_7245:
        /* <DEDUP_REMOVED lines=10> */
.L_x_10792:


//--------------------- .text._ZN10layer_norm13ln_bwd_kernelINS_13Kernel_traitsI6__halfS2_fS2_fjLj6144ELj1ELj1ELj8ELj16ENS_18Kernel_traits_baseILj6144ES2_S2_fS2_fjLj256EEEEELb1ELb1ELb1ELb1EEEvNS_9BwdParamsE --------------------------
	.section	.text._ZN10layer_norm13ln_bwd_kernelINS_13Kernel_traitsI6__halfS2_fS2_fjLj6144ELj1ELj1ELj8ELj16ENS_18Kernel_traits_baseILj6144ES2_S2_fS2_fjLj256EEEEELb1ELb1ELb1ELb1EEEvNS_9BwdParamsE,"ax",@progbits
	.align	128
        .global         _ZN10layer_norm13ln_bwd_kernelINS_13Kernel_traitsI6__halfS2_fS2_fjLj6144ELj1ELj1ELj8ELj16ENS_18Kernel_traits_baseILj6144ES2_S2_fS2_fjLj256EEEEELb1ELb1ELb1ELb1EEEvNS_9BwdParamsE
        .type           _ZN10layer_norm13ln_bwd_kernelINS_13Kernel_traitsI6__halfS2_fS2_fjLj6144ELj1ELj1ELj8ELj16ENS_18Kernel_traits_baseILj6144ES2_S2_fS2_fjLj256EEEEELb1ELb1ELb1ELb1EEEvNS_9BwdParamsE,@function
        .size           _ZN10layer_norm13ln_bwd_kernelINS_13Kernel_traitsI6__halfS2_fS2_fjLj6144ELj1ELj1ELj8ELj16ENS_18Kernel_traits_baseILj6144ES2_S2_fS2_fjLj256EEEEELb1ELb1ELb1ELb1EEEvNS_9BwdParamsE,(.L_x_10793 - _ZN10layer_norm13ln_bwd_kernelINS_13Kernel_traitsI6__halfS2_fS2_fjLj6144ELj1ELj1ELj8ELj16ENS_18Kernel_traits_baseILj6144ES2_S2_fS2_fjLj256EEEEELb1ELb1ELb1ELb1EEEvNS_9BwdParamsE)
        .other          _ZN10layer_norm13ln_bwd_kernelINS_13Kernel_traitsI6__halfS2_fS2_fjLj6144ELj1ELj1ELj8ELj16ENS_18Kernel_traits_baseILj6144ES2_S2_fS2_fjLj256EEEEELb1ELb1ELb1ELb1EEEvNS_9BwdParamsE,@"STO_CUDA_ENTRY STV_DEFAULT"
_ZN10layer_norm13ln_bwd_kernelINS_13Kernel_traitsI6__halfS2_fS2_fjLj6144ELj1ELj1ELj8ELj16ENS_18Kernel_traits_baseILj6144ES2_S2_fS2_fjLj256EEEEELb1ELb1ELb1ELb1EEEvNS_9BwdParamsE:
.text._ZN10layer_norm13ln_bwd_kernelINS_13Kernel_traitsI6__halfS2_fS2_fjLj6144ELj1ELj1ELj8ELj16ENS_18Kernel_traits_baseILj6144ES2_S2_fS2_fjLj256EEEEELb1ELb1ELb1ELb1EEEvNS_9BwdParamsE:
        /* <DEDUP_REMOVED lines=52> */
[----:B0-----:R-:W5:Y:S01]  /*0340*/  LDG.E.128 R36, desc[UR12][R4.64+0x2000] ;  /* 0x0020000c04247981 */ /* 0x001f62000c1e1d00 */
[----:B----4-:R-:W-:-:S03]  /*0350*/  IMAD.WIDE.U32 R2, R0, 0x10, R2 ;  /* 0x0000001000027825 */ /* 0x010fc600078e0002 */
[----:B------:R-:W5:Y:S04]  /*0360*/  LDG.E.128 R32, desc[UR12][R4.64+0x1000] ;  /* 0x0010000c04207981 */ /* 0x000f68000c1e1d00 */
[----:B------:R-:W5:Y:S01]  /*0370*/  LDG.E.128 R28, desc[UR12][R4.64] ;  /* 0x0000000c041c7981 */ /* 0x000f62000c1e1d00 */
[----:B------:R-:W-:-:S03]  /*0380*/  HFMA2 R116, -RZ, RZ, 0, 0 ;  /* 0x00000000ff747431 */ /* 0x000fc600000001ff */
[----:B------:R-:W5:Y:S04]  /*0390*/  LDG.E.128 R176, desc[UR12][R2.64+0x2000] ;  /* 0x0020000c02b07981 */ /* 0x000f68000c1e1d00 */
[----:B------:R-:W5:Y:S04]  /*03a0*/  LDG.E.128 R44, desc[UR12][R2.64+0x1000] ;  /* 0x0010000c022c7981 */ /* 0x000f68000c1e1d00 */
[----:B------:R0:W5:Y:S01]  /*03b0*/  LDG.E.128 R40, desc[UR12][R2.64] ;  /* 0x0000000c02287981 */ /* 0x000162000c1e1d00 */
[----:B------:R-:W-:Y:S01]  /*03c0*/  UPLOP3.LUT UP1, UPT, UPT, UPT, UPT, 0x40, 0x4 ;  /* 0x000000000004789c */ /* 0x000fe20003f2e870 */
[----:B0-23--:R-:W-:-:S10]  /*03d0*/  MOV R2, UR4 ;  /* 0x0000000400027c02 */ /* 0x00dfd40008000f00 */
.L_x_7349:
        /* <DEDUP_REMOVED lines=13> */
[----:B------:R-:W-:Y:S01]  /*04b0*/  IADD3 R137, PT, PT, R158, -0x1, RZ ;  /* 0xffffffff9e897810 */ /* 0x000fe20007ffe0ff */
[----:B------:R-:W-:-:S05]  /*04c0*/  IMAD.WIDE R138, R2, 0x4, R138 ;  /* 0x00000004028a7825 */ /* 0x000fca00078e028a */
[----:B------:R1:W2:Y:S01]  /*04d0*/  LDG.E R159, desc[UR12][R138.64] ;  /* 0x0000000c8a9f7981 */ /* 0x0002a2000c1e1900 */
[----:B------:R-:W3:Y:S08]  /*04e0*/  LDC.64 R144, c[0x0][0x3a8] ;  /* 0x0000ea00ff907b82 */ /* 0x000ef00000000a00 */
[----:B------:R-:W4:Y:S01]  /*04f0*/  LDC.64 R142, c[0x0][0x428] ;  /* 0x00010a00ff8e7b82 */ /* 0x000f220000000a00 */
        /* <DEDUP_REMOVED lines=11> */
[C---:B------:R-:W-:Y:S02]  /*05b0*/  IADD3 R173, PT, PT, R137.reuse, 0x100, RZ ;  /* 0x0000010089ad7810 */ /* 0x040fe40007ffe0ff */
[----:B------:R-:W-:Y:S01]  /*05c0*/  IADD3 R3, PT, PT, R137, 0x200, RZ ;  /* 0x0000020089037810 */ /* 0x000fe20007ffe0ff */
[C---:B---3--:R-:W-:Y:S01]  /*05d0*/  IMAD.WIDE.U32 R140, R155.reuse, 0x20, R144 ;  /* 0x000000209b8c7825 */ /* 0x048fe200078e0090 */
[----:B------:R-:W-:-:S03]  /*05e0*/  IADD3 R161, PT, PT, R155, 0x100, RZ ;  /* 0x000001009ba17810 */ /* 0x000fc60007ffe0ff */
[--C-:B----4-:R-:W-:Y:S01]  /*05f0*/  IMAD.WIDE.U32 R180, R137, 0x10, R142.reuse ;  /* 0x0000001089b47825 */ /* 0x110fe200078e008e */
[----:B------:R-:W3:Y:S03]  /*0600*/  LDG.E.128 R168, desc[UR12][R140.64] ;  /* 0x0000000c8ca87981 */ /* 0x000ee6000c1e1d00 */
[--C-:B------:R-:W-:Y:S01]  /*0610*/  IMAD.WIDE.U32 R172, R173, 0x10, R142.reuse ;  /* 0x00000010adac7825 */ /* 0x100fe200078e008e */
[----:B------:R-:W4:Y:S03]  /*0620*/  LDG.E.128 R184, desc[UR12][R140.64+0x10] ;  /* 0x0000100c8cb87981 */ /* 0x000f26000c1e1d00 */
[----:B------:R-:W-:Y:S01]  /*0630*/  IMAD.WIDE.U32 R142, R3, 0x10, R142 ;  /* 0x00000010038e7825 */ /* 0x000fe200078e008e */
[----:B------:R-:W4:Y:S03]  /*0640*/  LDG.E.128 R180, desc[UR12][R180.64] ;  /* 0x0000000cb4b47981 */ /* 0x000f26000c1e1d00 */
[--C-:B------:R-:W-:Y:S01]  /*0650*/  IMAD.WIDE.U32 R152, R161, 0x20, R144.reuse ;  /* 0x00000020a1987825 */ /* 0x100fe200078e0090 */
[----:B------:R-:W-:Y:S01]  /*0660*/  IADD3 R197, PT, PT, R155, 0x200, RZ ;  /* 0x000002009bc57810 */ /* 0x000fe20007ffe0ff */
[----:B------:R-:W4:Y:S04]  /*0670*/  LDG.E.128 R172, desc[UR12][R172.64] ;  /* 0x0000000cacac7981 */ /* 0x000f28000c1e1d00 */
[----:B------:R-:W4:Y:S04]  /*0680*/  LDG.E.128 R140, desc[UR12][R142.64] ;  /* 0x0000000c8e8c7981 */ /* 0x000f28000c1e1d00 */
[----:B------:R-:W4:Y:S04]  /*0690*/  LDG.E.128 R188, desc[UR12][R152.64] ;  /* 0x0000000c98bc7981 */ /* 0x000f28000c1e1d00 */
[----:B------:R0:W4:Y:S01]  /*06a0*/  LDG.E.128 R164, desc[UR12][R152.64+0x10] ;  /* 0x0000100c98a47981 */ /* 0x000122000c1e1d00 */
[----:B-1----:R-:W-:-:S05]  /*06b0*/  IMAD.WIDE.U32 R138, R197, 0x20, R144 ;  /* 0x00000020c58a7825 */ /* 0x002fca00078e0090 */
[----:B------:R-:W4:Y:S04]  /*06c0*/  LDG.E.128 R144, desc[UR12][R138.64+0x10] ;  /* 0x0000100c8a907981 */ /* 0x000f28000c1e1d00 */
[----:B------:R1:W4:Y:S01]  /*06d0*/  LDG.E.128 R148, desc[UR12][R138.64] ;  /* 0x0000000c8a947981 */ /* 0x000322000c1e1d00 */
[----:B------:R-:W-:Y:S02]  /*06e0*/  ISETP.NE.AND.EX P0, PT, R209, RZ, PT, P0 ;  /* 0x000000ffd100720c */ /* 0x000fe40003f05300 */
[----:B-----5:R-:W-:-:S11]  /*06f0*/  ISETP.GE.AND P3, PT, R136, 0x1, PT ;  /* 0x000000018800780c */ /* 0x020fd60003f66270 */
[----:B0-----:R-:W0:Y:S02]  /*0700*/  @P0 LDC.64 R152, c[0x0][0x438] ;  /* 0x00010e00ff980b82 */ /* 0x001e240000000a00 */
        /* <DEDUP_REMOVED lines=13> */
[--C-:B------:R-:W-:Y:S01]  /*07e0*/  IMAD.WIDE.U32 R154, R155, 0x8, R194.reuse ;  /* 0x000000089b9a7825 */ /* 0x100fe200078e00c2 */
[----:B------:R-:W5:Y:S03]  /*07f0*/  @P0 LDG.E.128 R20, desc[UR12][R138.64+0x10] ;  /* 0x0000100c8a140981 */ /* 0x000f66000c1e1d00 */
[----:B------:R-:W-:Y:S01]  /*0800*/  IMAD.WIDE.U32 R152, R153, 0x8, R194 ;  /* 0x0000000899987825 */ /* 0x000fe200078e00c2 */
[----:B------:R-:W5:Y:S04]  /*0810*/  LDG.E.64 R156, desc[UR12][R156.64] ;  /* 0x0000000c9c9c7981 */ /* 0x000f68000c1e1b00 */
[----:B------:R-:W5:Y:S04]  /*0820*/  LDG.E.64 R154, desc[UR12][R154.64] ;  /* 0x0000000c9a9a7981 */ /* 0x000f68000c1e1b00 */
[----:B------:R-:W5:Y:S01]  /*0830*/  LDG.E.64 R152, desc[UR12][R152.64] ;  /* 0x0000000c98987981 */ /* 0x000f62000c1e1b00 */
[----:B------:R-:W-:-:S04]  /*0840*/  @P0 IMAD.WIDE.U32 R162, R161, 0x20, R162 ;  /* 0x00000020a1a20825 */ /* 0x000fc800078e00a2 */
[----:B-1----:R-:W-:Y:S01]  /*0850*/  @P0 IMAD.WIDE.U32 R192, R197, 0x20, R192 ;  /* 0x00000020c5c00825 */ /* 0x002fe200078e00c0 */
[----:B------:R-:W5:Y:S04]  /*0860*/  @P0 LDG.E.128 R16, desc[UR12][R162.64] ;  /* 0x0000000ca2100981 */ /* 0x000f68000c1e1d00 */
[----:B------:R0:W5:Y:S04]  /*0870*/  @P0 LDG.E.128 R12, desc[UR12][R162.64+0x10] ;  /* 0x0000100ca20c0981 */ /* 0x000168000c1e1d00 */
[----:B------:R-:W5:Y:S04]  /*0880*/  @P0 LDG.E.128 R8, desc[UR12][R192.64] ;  /* 0x0000000cc0080981 */ /* 0x000f68000c1e1d00 */
[----:B------:R1:W5:Y:S01]  /*0890*/  @P0 LDG.E.128 R4, desc[UR12][R192.64+0x10] ;  /* 0x0000100cc0040981 */ /* 0x000362000c1e1d00 */
[----:B------:R-:W-:Y:S01]  /*08a0*/  ISETP.NE.AND P0, PT, RZ, UR11, PT ;  /* 0x0000000bff007c0c */ /* 0x000fe2000bf05270 */
[----:B0-----:R-:W-:-:S02]  /*08b0*/  HADD2.F32 R162, -RZ, R40.H0_H0 ;  /* 0x20000028ffa27230 */ /* 0x001fc40000004100 */
[----:B------:R-:W-:Y:S02]  /*08c0*/  HADD2.F32 R202, -RZ, R177.H0_H0 ;  /* 0x200000b1ffca7230 */ /* 0x000fe40000004100 */
[----:B------:R-:W-:Y:S02]  /*08d0*/  HADD2.F32 R206, -RZ, R178.H0_H0 ;  /* 0x200000b2ffce7230 */ /* 0x000fe40000004100 */
[----:B------:R-:W-:Y:S01]  /*08e0*/  HADD2.F32 R210, -RZ, R179.H0_H0 ;  /* 0x200000b3ffd27230 */ /* 0x000fe20000004100 */
[----:B--2---:R-:W-:-:S05]  /*08f0*/  FSEL R0, R159, RZ, !P0 ;  /* 0x000000ff9f007208 */ /* 0x004fca0004000000 */
[C---:B---3--:R-:W-:Y:S01]  /*0900*/  FADD.FTZ R3, -R0.reuse, R168 ;  /* 0x000000a800037221 */ /* 0x048fe20000010100 */
[----:B------:R-:W-:-:S03]  /*0910*/  FADD.FTZ R161, -R0, R170 ;  /* 0x000000aa00a17221 */ /* 0x000fc60000010100 */
[----:B------:R-:W-:Y:S01]  /*0920*/  FMUL.FTZ R3, R160, R3 ;  /* 0x00000003a0037220 */ /* 0x000fe20000410000 */
[--C-:B----4-:R-:W-:Y:S02]  /*0930*/  HADD2.F32 R159, -RZ, R180.reuse.H0_H0 ;  /* 0x200000b4ff9f7230 */ /* 0x110fe40000004100 */
[----:B------:R-:W-:Y:S02]  /*0940*/  HADD2.F32 R180, -RZ, R180.H1_H1 ;  /* 0x300000b4ffb47230 */ /* 0x000fe40000004100 */
[--C-:B------:R-:W-:Y:S02]  /*0950*/  HADD2.F32 R199, -RZ, R141.reuse.H0_H0 ;  /* 0x2000008dffc77230 */ /* 0x100fe40000004100 */
[----:B------:R-:W-:Y:S02]  /*0960*/  HADD2.F32 R138, -RZ, R141.H1_H1 ;  /* 0x3000008dff8a7230 */ /* 0x000fe40000004100 */
[----:B------:R-:W-:Y:S02]  /*0970*/  HADD2.F32 R141, -RZ, R40.H1_H1 ;  /* 0x30000028ff8d7230 */ /* 0x000fe40000004100 */
[----:B------:R-:W-:Y:S01]  /*0980*/  FADD.FTZ R217, -R0, R189 ;  /* 0x000000bd00d97221 */ /* 0x000fe20000010100 */
[-C--:B------:R-:W-:Y:S01]  /*0990*/  FMUL.FTZ R162, R162, R159.reuse ;  /* 0x0000009fa2a27220 */ /* 0x080fe20000410000 */
[----:B------:R-:W-:Y:S01]  /*09a0*/  FADD.FTZ R116, R116, R159 ;  /* 0x0000009f74747221 */ /* 0x000fe20000010000 */
[----:B------:R-:W-:Y:S01]  /*09b0*/  FADD.FTZ R189, -R0, R166 ;  /* 0x000000a600bd7221 */ /* 0x000fe20000010100 */
[----:B------:R-:W-:Y:S01]  /*09c0*/  FFMA.FTZ R48, R3, R159, R48 ;  /* 0x0000009f03307223 */ /* 0x000fe20000010030 */
[----:B------:R-:W-:-:S02]  /*09d0*/  HADD2.F32 R163, -RZ, R181.H0_H0 ;  /* 0x200000b5ffa37230 */ /* 0x000fc40000004100 */
[----:B------:R-:W-:Y:S01]  /*09e0*/  FMUL.FTZ R159, R141, R180 ;  /* 0x000000b48d9f7220 */ /* 0x000fe20000410000 */
[----:B------:R-:W-:Y:S02]  /*09f0*/  HADD2.F32 R166, -RZ, R41.H0_H0 ;  /* 0x20000029ffa67230 */ /* 0x000fe40000004100 */
[----:B------:R-:W-:Y:S01]  /*0a00*/  FMUL.FTZ R161, R160, R161 ;  /* 0x000000a1a0a17220 */ /* 0x000fe20000410000 */
[----:B------:R-:W-:Y:S02]  /*0a10*/  HADD2.F32 R170, -RZ, R181.H1_H1 ;  /* 0x300000b5ffaa7230 */ /* 0x000fe40000004100 */
[----:B------:R-:W-:Y:S02]  /*0a20*/  HADD2.F32 R141, -RZ, R41.H1_H1 ;  /* 0x30000029ff8d7230 */ /* 0x000fe40000004100 */
[C---:B------:R-:W-:Y:S01]  /*0a30*/  FADD.FTZ R181, -R0.reuse, R184 ;  /* 0x000000b800b57221 */ /* 0x040fe20000010100 */
[--C-:B------:R-:W-:Y:S02]  /*0a40*/  HADD2.F32 R207, -RZ, R183.reuse.H0_H0 ;  /* 0x200000b7ffcf7230 */ /* 0x100fe40000004100 */
[----:B------:R-:W-:Y:S01]  /*0a50*/  FADD.FTZ R219, -R0, R190 ;  /* 0x000000be00db7221 */ /* 0x000fe20000010100 */
[----:B------:R-:W-:-:S02]  /*0a60*/  HADD2.F32 R196, -RZ, R183.H1_H1 ;  /* 0x300000b7ffc47230 */ /* 0x000fc40000004100 */
[C---:B------:R-:W-:Y:S01]  /*0a70*/  FADD.FTZ R221, -R0.reuse, R191 ;  /* 0x000000bf00dd7221 */ /* 0x040fe20000010100 */
[----:B------:R-:W-:Y:S01]  /*0a80*/  FADD.FTZ R183, -R0, R186 ;  /* 0x000000ba00b77221 */ /* 0x000fe20000010100 */
[--C-:B------:R-:W-:Y:S02]  /*0a90*/  HADD2.F32 R191, -RZ, R175.reuse.H0_H0 ;  /* 0x200000afffbf7230 */ /* 0x100fe40000004100 */
[-C--:B------:R-:W-:Y:S01]  /*0aa0*/  FMUL.FTZ R166, R166, R163.reuse ;  /* 0x000000a3a6a67220 */ /* 0x080fe20000410000 */
[----:B------:R-:W-:Y:S02]  /*0ab0*/  HADD2.F32 R198, -RZ, R175.H1_H1 ;  /* 0x300000afffc67230 */ /* 0x000fe40000004100 */
[----:B------:R-:W-:Y:S01]  /*0ac0*/  FADD.FTZ R118, R118, R163 ;  /* 0x000000a376767221 */ /* 0x000fe20000010000 */
[----:B------:R-:W-:Y:S01]  /*0ad0*/  FFMA.FTZ R50, R161, R163, R50 ;  /* 0x000000a3a1327223 */ /* 0x000fe20000010032 */
[C---:B------:R-:W-:Y:S01]  /*0ae0*/  FADD.FTZ R169, -R0.reuse, R169 ;  /* 0x000000a900a97221 */ /* 0x040fe20000010100 */
[----:B------:R-:W-:Y:S01]  /*0af0*/  FADD.FTZ R213, -R0, R188 ;  /* 0x000000bc00d57221 */ /* 0x000fe20000010100 */
[----:B------:R-:W-:-:S02]  /*0b00*/  HADD2.F32 R186, -RZ, R172.H1_H1 ;  /* 0x300000acffba7230 */ /* 0x000fc40000004100 */
[----:B------:R-:W-:Y:S01]  /*0b10*/  FADD.FTZ R225, -R0, R165 ;  /* 0x000000a500e17221 */ /* 0x000fe20000010100 */
[----:B------:R-:W-:Y:S01]  /*0b20*/  FMUL.FTZ R163, R141, R170 ;  /* 0x000000aa8da37220 */ /* 0x000fe20000410000 */
[----:B------:R-:W-:Y:S02]  /*0b30*/  HADD2.F32 R175, -RZ, R44.H1_H1 ;  /* 0x3000002cffaf7230 */ /* 0x000fe40000004100 */
[C---:B------:R-:W-:Y:S01]  /*0b40*/  FMUL.FTZ R165, R160.reuse, R181 ;  /* 0x000000b5a0a57220 */ /* 0x040fe20000410000 */
[----:B------:R-:W-:Y:S02]  /*0b50*/  HADD2.F32 R188, -RZ, R173.H0_H0 ;  /* 0x200000adffbc7230 */ /* 0x000fe40000004100 */
[C---:B------:R-:W-:Y:S01]  /*0b60*/  FMUL.FTZ R184, R160.reuse, R217 ;  /* 0x000000d9a0b87220 */ /* 0x040fe20000410000 */
[----:B------:R-:W-:Y:S02]  /*0b70*/  HADD2.F32 R141, -RZ, R45.H0_H0 ;  /* 0x2000002dff8d7230 */ /* 0x000fe40000004100 */
[----:B------:R-:W-:Y:S01]  /*0b80*/  FMUL.FTZ R181, R160, R219 ;  /* 0x000000dba0b57220 */ /* 0x000fe20000410000 */
[C---:B------:R-:W-:Y:S01]  /*0b90*/  FADD.FTZ R185, -R0.reuse, R185 ;  /* 0x000000b900b97221 */ /* 0x040fe20000010100 */
[----:B------:R-:W-:Y:S01]  /*0ba0*/  FADD.FTZ R223, -R0, R164 ;  /* 0x000000a400df7221 */ /* 0x000fe20000010100 */
[C---:B------:R-:W-:Y:S01]  /*0bb0*/  FMUL.FTZ R164, R160.reuse, R169 ;  /* 0x000000a9a0a47220 */ /* 0x040fe20000410000 */
[----:B------:R-:W-:Y:S01]  /*0bc0*/  FMUL.FTZ R169, R160, R183 ;  /* 0x000000b7a0a97220 */ /* 0x000fe20000410000 */
[-C--:B------:R-:W-:Y:S01]  /*0bd0*/  FMUL.FTZ R175, R175, R186.reuse ;  /* 0x000000baafaf7220 */ /* 0x080fe20000410000 */
[----:B------:R-:W-:Y:S01]  /*0be0*/  FADD.FTZ R109, R109, R186 ;  /* 0x000000ba6d6d7221 */ /* 0x000fe20000010000 */
[----:B------:R-:W-:Y:S01]  /*0bf0*/  FFMA.FTZ R57, R184, R186, R57 ;  /* 0x000000bab8397223 */ /* 0x000fe20000010039 */
[----:B------:R-:W-:Y:S01]  /*0c00*/  FADD.FTZ R211, -R0, R187 ;  /* 0x000000bb00d37221 */ /* 0x000fe20000010100 */
[----:B------:R-:W-:-:S02]  /*0c10*/  HADD2.F32 R215, -RZ, R172.H0_H0 ;  /* 0x200000acffd77230 */ /* 0x000fc40000004100 */
[----:B------:R-:W-:Y:S01]  /*0c20*/  FADD.FTZ R201, -R0, R144 ;  /* 0x0000009000c97221 */ /* 0x000fe20000010100 */
[----:B------:R-:W-:Y:S02]  /*0c30*/  HADD2.F32 R190, -RZ, R173.H1_H1 ;  /* 0x300000adffbe7230 */ /* 0x000fe40000004100 */
[-C--:B------:R-:W-:Y:S01]  /*0c40*/  FMUL.FTZ R186, R141, R188.reuse ;  /* 0x000000bc8dba7220 */ /* 0x080fe20000410000 */
[----:B------:R-:W-:Y:S02]  /*0c50*/  HADD2.F32 R183, -RZ, R45.H1_H1 ;  /* 0x3000002dffb77230 */ /* 0x000fe40000004100 */
[----:B------:R-:W-:Y:S01]  /*0c60*/  FADD.FTZ R110, R110, R188 ;  /* 0x000000bc6e6e7221 */ /* 0x000fe20000010000 */
[----:B------:R-:W-:Y:S01]  /*0c70*/  FFMA.FTZ R58, R181, R188, R58 ;  /* 0x000000bcb53a7223 */ /* 0x000fe2000001003a */
[----:B------:R-:W-:Y:S01]  /*0c80*/  FADD.FTZ R171, -R0, R171 ;  /* 0x000000ab00ab7221 */ /* 0x000fe20000010100 */
[----:B------:R-:W-:Y:S02]  /*0c90*/  HADD2.F32 R187, -RZ, R174.H0_H0 ;  /* 0x200000aeffbb7230 */ /* 0x000fe40000004100 */
[C---:B------:R-:W-:Y:S01]  /*0ca0*/  FMUL.FTZ R172, R160.reuse, R185 ;  /* 0x000000b9a0ac7220 */ /* 0x040fe20000410000 */
[----:B------:R-:W-:Y:S01]  /*0cb0*/  FMUL.FTZ R188, R160, R221 ;  /* 0x000000dda0bc7220 */ /* 0x000fe20000410000 */
[----:B------:R-:W-:-:S02]  /*0cc0*/  HADD2.F32 R144, -RZ, R46.H0_H0 ;  /* 0x2000002eff907230 */ /* 0x000fc40000004100 */
[----:B------:R-:W-:Y:S01]  /*0cd0*/  FMUL.FTZ R185, R160, R223 ;  /* 0x000000dfa0b97220 */ /* 0x000fe20000410000 */
[----:B------:R-:W-:Y:S02]  /*0ce0*/  HADD2.F32 R194, -RZ, R174.H1_H1 ;  /* 0x300000aeffc27230 */ /* 0x000fe40000004100 */
[C---:B------:R-:W-:Y:S01]  /*0cf0*/  FADD.FTZ R203, -R0.reuse, R167 ;  /* 0x000000a700cb7221 */ /* 0x040fe20000010100 */
[----:B------:R-:W-:Y:S02]  /*0d00*/  HADD2.F32 R141, -RZ, R46.H1_H1 ;  /* 0x3000002eff8d7230 */ /* 0x000fe40000004100 */
[C---:B-1----:R-:W-:Y:S01]  /*0d10*/  FADD.FTZ R193, -R0.reuse, R148 ;  /* 0x0000009400c17221 */ /* 0x042fe20000010100 */
[C---:B------:R-:W-:Y:S01]  /*0d20*/  FADD.FTZ R149, -R0.reuse, R149 ;  /* 0x0000009500957221 */ /* 0x040fe20000010100 */
[C---:B------:R-:W-:Y:S01]  /*0d30*/  FADD.FTZ R197, -R0.reuse, R150 ;  /* 0x0000009600c57221 */ /* 0x040fe20000010100 */
[C---:B------:R-:W-:Y:S01]  /*0d40*/  FADD.FTZ R151, -R0.reuse, R151 ;  /* 0x0000009700977221 */ /* 0x040fe20000010100 */
[C---:B------:R-:W-:Y:S01]  /*0d50*/  FADD.FTZ R145, -R0.reuse, R145 ;  /* 0x0000009100917221 */ /* 0x040fe20000010100 */
[C---:B------:R-:W-:Y:S01]  /*0d60*/  FADD.FTZ R205, -R0.reuse, R146 ;  /* 0x0000009200cd7221 */ /* 0x040fe20000010100 */
[----:B------:R-:W-:Y:S01]  /*0d70*/  FADD.FTZ R147, -R0, R147 ;  /* 0x0000009300937221 */ /* 0x000fe20000010100 */
[----:B------:R-:W-:-:S02]  /*0d80*/  HADD2.F32 R137, -RZ, R143.H0_H0 ;  /* 0x2000008fff897230 */ /* 0x000fc40000004100 */
[----:B------:R-:W-:Y:S01]  /*0d90*/  FMUL.FTZ R168, R160, R171 ;  /* 0x000000aba0a87220 */ /* 0x000fe20000410000 */
[----:B------:R-:W-:Y:S02]  /*0da0*/  HADD2.F32 R0, -RZ, R143.H1_H1 ;  /* 0x3000008fff007230 */ /* 0x000fe40000004100 */
[-C--:B------:R-:W-:Y:S01]  /*0db0*/  FMUL.FTZ R183, R183, R190.reuse ;  /* 0x000000beb7b77220 */ /* 0x080fe20000410000 */
[----:B------:R-:W-:Y:S02]  /*0dc0*/  HADD2.F32 R192, -RZ, R182.H0_H0 ;  /* 0x200000b6ffc07230 */ /* 0x000fe40000004100 */
[----:B------:R-:W-:Y:S01]  /*0dd0*/  FADD.FTZ R111, R111, R190 ;  /* 0x000000be6f6f7221 */ /* 0x000fe20000010000 */
[----:B------:R-:W-:Y:S02]  /*0de0*/  HADD2.F32 R143, -RZ, R42.H0_H0 ;  /* 0x2000002aff8f7230 */ /* 0x000fe40000004100 */
[----:B------:R-:W-:Y:S01]  /*0df0*/  FFMA.FTZ R59, R188, R190, R59 ;  /* 0x000000bebc3b7223 */ /* 0x000fe2000001003b */
        /* <DEDUP_REMOVED lines=8> */
[----:B------:R-:W-:Y:S01]  /*0e80*/  FMUL.FTZ R170, R143, R192 ;  /* 0x000000c08faa7220 */ /* 0x000fe20000410000 */
[----:B------:R-:W-:Y:S01]  /*0e90*/  FADD.FTZ R143, R144, R159 ;  /* 0x0000009f908f7221 */ /* 0x000fe20000010000 */
[----:B------:R-:W-:-:S03]  /*0ea0*/  FFMA.FTZ R144, R164, R159, R141 ;  /* 0x0000009fa4907223 */ /* 0x000fc6000001008d */
[----:B------:R-:W-:Y:S01]  /*0eb0*/  FADD.FTZ R146, R143, R166 ;  /* 0x000000a68f927221 */ /* 0x000fe20000010000 */
[----:B------:R-:W-:Y:S01]  /*0ec0*/  FFMA.FTZ R141, R161, R166, R144 ;  /* 0x000000a6a18d7223 */ /* 0x000fe20000010090 */
[----:B------:R-:W-:Y:S02]  /*0ed0*/  HADD2.F32 R182, -RZ, R182.H1_H1 ;  /* 0x300000b6ffb67230 */ /* 0x000fe40000004100 */
[----:B------:R-:W-:Y:S01]  /*0ee0*/  FADD.FTZ R112, R112, R192 ;  /* 0x000000c070707221 */ /* 0x000fe20000010000 */
[----:B------:R-:W-:Y:S02]  /*0ef0*/  HADD2.F32 R167, -RZ, R42.H1_H1 ;  /* 0x3000002affa77230 */ /* 0x000fe40000004100 */
[----:B------:R-:W-:Y:S01]  /*0f00*/  FFMA.FTZ R52, R165, R192, R52 ;  /* 0x000000c0a5347223 */ /* 0x000fe20000010034 */
[----:B------:R-:W-:Y:S01]  /*0f10*/  FADD.FTZ R143, R146, R163 ;  /* 0x000000a3928f7221 */ /* 0x000fe20000010000 */
[--C-:B------:R-:W-:Y:S02]  /*0f20*/  HADD2.F32 R174, -RZ, R43.reuse.H0_H0 ;  /* 0x2000002bffae7230 */ /* 0x100fe40000004100 */
[----:B------:R-:W-:Y:S01]  /*0f30*/  FMUL.FTZ R192, R160, R225 ;  /* 0x000000e1a0c07220 */ /* 0x000fe20000410000 */
[----:B------:R-:W-:Y:S01]  /*0f40*/  FFMA.FTZ R144, R168, R163, R141 ;  /* 0x000000a3a8907223 */ /* 0x000fe2000001008d */
[----:B------:R-:W-:Y:S01]  /*0f50*/  FADD.FTZ R117, R117, R180 ;  /* 0x000000b475757221 */ /* 0x000fe20000010000 */
[----:B------:R-:W-:Y:S01]  /*0f60*/  FFMA.FTZ R49, R164, R180, R49 ;  /* 0x000000b4a4317223 */ /* 0x000fe20000010031 */
[----:B------:R-:W-:-:S02]  /*0f70*/  HADD2.F32 R171, -RZ, R43.H1_H1 ;  /* 0x3000002bffab7230 */ /* 0x000fc40000004100 */
[----:B------:R-:W-:Y:S01]  /*0f80*/  FMUL.FTZ R180, R160, R211 ;  /* 0x000000d3a0b47220 */ /* 0x000fe20000410000 */
[----:B------:R-:W-:Y:S01]  /*0f90*/  FMUL.FTZ R167, R167, R182 ;  /* 0x000000b6a7a77220 */ /* 0x000fe20000410000 */
[----:B------:R-:W-:Y:S01]  /*0fa0*/  FADD.FTZ R146, R143, R170 ;  /* 0x000000aa8f927221 */ /* 0x000fe20000010000 */
[----:B------:R-:W-:Y:S01]  /*0fb0*/  FADD.FTZ R105, R105, R194 ;  /* 0x000000c269697221 */ /* 0x000fe20000010000 */
[----:B------:R-:W-:Y:S01]  /*0fc0*/  FFMA.FTZ R61, R192, R194, R61 ;  /* 0x000000c2c03d7223 */ /* 0x000fe2000001003d */
[----:B------:R-:W-:Y:S01]  /*0fd0*/  FFMA.FTZ R141, R165, R170, R144 ;  /* 0x000000aaa58d7223 */ /* 0x000fe20000010090 */
[-C--:B------:R-:W-:Y:S01]  /*0fe0*/  FMUL.FTZ R174, R174, R207.reuse ;  /* 0x000000cfaeae7220 */ /* 0x080fe20000410000 */
[----:B------:R-:W-:Y:S01]  /*0ff0*/  FADD.FTZ R114, R114, R207 ;  /* 0x000000cf72727221 */ /* 0x000fe20000010000 */
[----:B------:R-:W-:Y:S01]  /*1000*/  FFMA.FTZ R54, R169, R207, R54 ;  /* 0x000000cfa9367223 */ /* 0x000fe20000010036 */
[--C-:B------:R-:W-:Y:S02]  /*1010*/  HADD2.F32 R194, -RZ, R47.reuse.H0_H0 ;  /* 0x2000002fffc27230 */ /* 0x100fe40000004100 */
[-C--:B------:R-:W-:Y:S01]  /*1020*/  FMUL.FTZ R171, R171, R196.reuse ;  /* 0x000000c4abab7220 */ /* 0x080fe20000410000 */
[----:B------:R-:W-:Y:S01]  /*1030*/  FADD.FTZ R115, R115, R196 ;  /* 0x000000c473737221 */ /* 0x000fe20000010000 */
[----:B------:R-:W-:Y:S01]  /*1040*/  FFMA.FTZ R55, R180, R196, R55 ;  /* 0x000000c4b4377223 */ /* 0x000fe20000010037 */
[----:B------:R-:W-:-:S02]  /*1050*/  HADD2.F32 R207, -RZ, R47.H1_H1 ;  /* 0x3000002fffcf7230 */ /* 0x000fc40000004100 */
[C---:B------:R-:W-:Y:S01]  /*1060*/  FMUL.FTZ R189, R160.reuse, R189 ;  /* 0x000000bda0bd7220 */ /* 0x040fe20000410000 */
[----:B------:R-:W-:Y:S01]  /*1070*/  FMUL.FTZ R196, R160, R203 ;  /* 0x000000cba0c47220 */ /* 0x000fe20000410000 */
[----:B------:R-:W-:Y:S01]  /*1080*/  FADD.FTZ R143, R146, R167 ;  /* 0x000000a7928f7221 */ /* 0x000fe20000010000 */
[C---:B------:R-:W-:Y:S01]  /*1090*/  FFMA.FTZ R144, R172.reuse, R167, R141 ;  /* 0x000000a7ac907223 */ /* 0x040fe2000001008d */
        /* <DEDUP_REMOVED lines=9> */
[----:B------:R-:W-:Y:S01]  /*1130*/  FADD.FTZ R146, R143, R174 ;  /* 0x000000ae8f927221 */ /* 0x000fe20000010000 */
[----:B------:R-:W-:-:S02]  /*1140*/  HADD2.F32 R195, -RZ, R140.H0_H0 ;  /* 0x2000008cffc37230 */ /* 0x000fc40000004100 */
[----:B------:R-:W-:Y:S01]  /*1150*/  FFMA.FTZ R141, R169, R174, R144 ;  /* 0x000000aea98d7223 */ /* 0x000fe20000010090 */
[----:B------:R-:W-:Y:S02]  /*1160*/  HADD2.F32 R198, -RZ, R176.H0_H0 ;  /* 0x200000b0ffc67230 */ /* 0x000fe40000004100 */
[C---:B------:R-:W-:Y:S01]  /*1170*/  FMUL.FTZ R193, R160.reuse, R193 ;  /* 0x000000c1a0c17220 */ /* 0x040fe20000410000 */
[----:B------:R-:W-:Y:S02]  /*1180*/  HADD2.F32 R140, -RZ, R140.H1_H1 ;  /* 0x3000008cff8c7230 */ /* 0x000fe40000004100 */
[----:B------:R-:W-:Y:S01]  /*1190*/  FMUL.FTZ R200, R160, R149 ;  /* 0x00000095a0c87220 */ /* 0x000fe20000410000 */
[----:B------:R-:W-:Y:S02]  /*11a0*/  HADD2.F32 R203, -RZ, R176.H1_H1 ;  /* 0x300000b0ffcb7230 */ /* 0x000fe40000004100 */
[----:B------:R-:W-:Y:S01]  /*11b0*/  FMUL.FTZ R182, R182, R215 ;  /* 0x000000d7b6b67220 */ /* 0x000fe20000410000 */
[----:B------:R-:W-:Y:S01]  /*11c0*/  FADD.FTZ R143, R146, R171 ;  /* 0x000000ab928f7221 */ /* 0x000fe20000010000 */
[----:B------:R-:W-:Y:S01]  /*11d0*/  FMUL.FTZ R173, R160, R213 ;  /* 0x000000d5a0ad7220 */ /* 0x000fe20000410000 */
        /* <DEDUP_REMOVED lines=15> */
[----:B------:R-:W-:Y:S02]  /*12d0*/  HADD2.F32 R149, -RZ, R177.H1_H1 ;  /* 0x300000b1ff957230 */ /* 0x000fe40000004100 */
[C---:B------:R-:W-:Y:S01]  /*12e0*/  FMUL.FTZ R197, R160.reuse, R197 ;  /* 0x000000c5a0c57220 */ /* 0x040fe20000410000 */
[----:B------:R-:W-:Y:S01]  /*12f0*/  FMUL.FTZ R204, R160, R151 ;  /* 0x00000097a0cc7220 */ /* 0x000fe20000410000 */
        /* <DEDUP_REMOVED lines=12> */
[----:B------:R-:W-:Y:S02]  /*13c0*/  HADD2.F32 R139, -RZ, R142.H0_H0 ;  /* 0x2000008eff8b7230 */ /* 0x000fe40000004100 */
        /* <DEDUP_REMOVED lines=11> */
[----:B------:R-:W-:Y:S01]  /*1480*/  FFMA.FTZ R139, R197, R202, R138 ;  /* 0x000000cac58b7223 */ /* 0x000fe2000001008a */
[----:B------:R-:W-:Y:S02]  /*1490*/  HADD2.F32 R142, -RZ, R142.H1_H1 ;  /* 0x3000008eff8e7230 */ /* 0x000fe40000004100 */
[----:B------:R-:W-:Y:S02]  /*14a0*/  HADD2.F32 R203, -RZ, R178.H1_H1 ;  /* 0x300000b2ffcb7230 */ /* 0x000fe40000004100 */
[----:B------:R-:W-:Y:S01]  /*14b0*/  FADD.FTZ R141, R140, R199 ;  /* 0x000000c78c8d7221 */ /* 0x000fe20000010000 */
[----:B------:R-:W-:Y:S01]  /*14c0*/  FFMA.FTZ R138, R204, R199, R139 ;  /* 0x000000c7cc8a7223 */ /* 0x000fe2000001008b */
[C---:B------:R-:W-:Y:S01]  /*14d0*/  FMUL.FTZ R205, R160.reuse, R205 ;  /* 0x000000cda0cd7220 */ /* 0x040fe20000410000 */
[----:B------:R-:W-:Y:S01]  /*14e0*/  FMUL.FTZ R208, R160, R145 ;  /* 0x00000091a0d07220 */ /* 0x000fe20000410000 */
[----:B------:R-:W-:Y:S01]  /*14f0*/  FMUL.FTZ R203, R203, R142 ;  /* 0x0000008ecbcb7220 */ /* 0x000fe20000410000 */
[----:B------:R-:W-:Y:S01]  /*1500*/  FADD.FTZ R140, R141, R206 ;  /* 0x000000ce8d8c7221 */ /* 0x000fe20000010000 */
[----:B------:R-:W-:Y:S01]  /*1510*/  FFMA.FTZ R139, R201, R206, R138 ;  /* 0x000000cec98b7223 */ /* 0x000fe2000001008a */
[----:B------:R-:W-:-:S02]  /*1520*/  HADD2.F32 R207, -RZ, R179.H1_H1 ;  /* 0x300000b3ffcf7230 */ /* 0x000fc40000004100 */
        /* <DEDUP_REMOVED lines=18> */
.L_x_7247:
        /* <DEDUP_REMOVED lines=48> */
.L_x_7248:
[----:B------:R-:W1:Y:S01]  /*1950*/  SHFL.DOWN PT, R0, R137, 0x10, 0x1f ;  /* 0x0a001f0089007f89 */ /* 0x000e6200000e0000 */
[----:B------:R-:W2:Y:S01]  /*1960*/  LDC R215, c[0x0][0x388] ;  /* 0x0000e200ffd77b82 */ /* 0x000ea20000000800 */
[----:B------:R-:W-:Y:S01]  /*1970*/  MOV R211, RZ ;  /* 0x000000ff00d37202 */ /* 0x000fe20000000f00 */
[----:B------:R-:W-:Y:S01]  /*1980*/  BSSY.RECONVERGENT B0, `(.L_x_7249) ;  /* 0x0000026000007945 */ /* 0x000fe20003800200 */
[----:B0-----:R-:W0:Y:S01]  /*1990*/  SHFL.DOWN PT, R139, R144, 0x10, 0x1f ;  /* 0x0a001f00908b7f89 */ /* 0x001e2200000e0000 */
[----:B-1----:R-:W-:Y:S01]  /*19a0*/  FADD.FTZ R0, R0, R137 ;  /* 0x0000008900007221 */ /* 0x002fe20000010000 */
[----:B0-----:R-:W-:-:S04]  /*19b0*/  FADD.FTZ R139, R139, R144 ;  /* 0x000000908b8b7221 */ /* 0x001fc80000010000 */
[----:B------:R-:W0:Y:S01]  /*19c0*/  SHFL.DOWN PT, R141, R0, 0x8, 0x1f ;  /* 0x09001f00008d7f89 */ /* 0x000e2200000e0000 */
[----:B------:R-:W-:-:S03]  /*19d0*/  @P3 IADD3 R144, PT, PT, R136, -0x1, RZ ;  /* 0xffffffff88903810 */ /* 0x000fc60007ffe0ff */
[----:B------:R-:W1:Y:S02]  /*19e0*/  SHFL.DOWN PT, R138, R139, 0x8, 0x1f ;  /* 0x09001f008b8a7f89 */ /* 0x000e6400000e0000 */
[----:B--2---:R-:W-:-:S05]  /*19f0*/  @P3 IMAD R144, R144, R215, RZ ;  /* 0x000000d790903224 */ /* 0x004fca00078e02ff */
[----:B------:R-:W-:-:S04]  /*1a00*/  @P3 SHF.R.S32.HI R145, RZ, 0x1f, R144 ;  /* 0x0000001fff913819 */ /* 0x000fc80000011490 */
[----:B------:R-:W-:Y:S01]  /*1a10*/  @P3 LEA.HI R145, R145, R144, RZ, 0x3 ;  /* 0x0000009091913211 */ /* 0x000fe200078f18ff */
[----:B0-----:R-:W-:Y:S02]  /*1a20*/  FADD.FTZ R141, R0, R141 ;  /* 0x0000008d008d7221 */ /* 0x001fe40000010000 */
[----:B------:R-:W0:Y:S01]  /*1a30*/  S2R R0, SR_TID.X ;  /* 0x0000000000007919 */ /* 0x000e220000002100 */
[----:B-1----:R-:W-:Y:S02]  /*1a40*/  FADD.FTZ R138, R139, R138 ;  /* 0x0000008a8b8a7221 */ /* 0x002fe40000010000 */
[----:B------:R-:W1:Y:S04]  /*1a50*/  SHFL.DOWN PT, R140, R141, 0x4, 0x1f ;  /* 0x08801f008d8c7f89 */ /* 0x000e6800000e0000 */
[----:B------:R-:W2:Y:S01]  /*1a60*/  SHFL.DOWN PT, R143, R138, 0x4, 0x1f ;  /* 0x08801f008a8f7f89 */ /* 0x000ea200000e0000 */
[----:B-1----:R-:W-:Y:S01]  /*1a70*/  FADD.FTZ R142, R141, R140 ;  /* 0x0000008c8d8e7221 */ /* 0x002fe20000010000 */
[----:B--2---:R-:W-:-:S04]  /*1a80*/  FADD.FTZ R143, R138, R143 ;  /* 0x0000008f8a8f7221 */ /* 0x004fc80000010000 */
[----:B------:R-:W1:Y:S01]  /*1a90*/  SHFL.DOWN PT, R137, R142, 0x2, 0x1f ;  /* 0x08401f008e897f89 */ /* 0x000e6200000e0000 */
[----:B0-----:R-:W-:Y:S02]  /*1aa0*/  LOP3.LUT P0, RZ, R0, 0x1f, RZ, 0xc0, !PT ;  /* 0x0000001f00ff7812 */ /* 0x001fe4000780c0ff */
[----:B------:R-:W-:Y:S01]  /*1ab0*/  @P3 LEA.HI.SX32 R211, R145, R0, 0x1d ;  /* 0x0000000091d33211 */ /* 0x000fe200078feaff */
[----:B------:R-:W0:Y:S01]  /*1ac0*/  SHFL.DOWN PT, R140, R143, 0x2, 0x1f ;  /* 0x08401f008f8c7f89 */ /* 0x000e2200000e0000 */
[----:B-1----:R-:W-:Y:S01]  /*1ad0*/  FADD.FTZ R137, R142, R137 ;  /* 0x000000898e897221 */ /* 0x002fe20000010000 */
[----:B0-----:R-:W-:-:S04]  /*1ae0*/  FADD.FTZ R139, R143, R140 ;  /* 0x0000008c8f8b7221 */ /* 0x001fc80000010000 */
        /* <DEDUP_REMOVED lines=15> */
.L_x_7250:
[----:B------:R-:W-:Y:S05]  /*1be0*/  BSYNC.RECONVERGENT B0 ;  /* 0x0000000000007941 */ /* 0x000fea0003800200 */
.L_x_7249:
        /* <DEDUP_REMOVED lines=61> */
[C---:B------:R-:W-:Y:S01]  /*1fc0*/  @P1 FMUL.FTZ R138, R137.reuse, R142 ;  /* 0x0000008e898a1220 */ /* 0x040fe20000410000 */
[----:B------:R-:W-:-:S04]  /*1fd0*/  @P1 FMUL.FTZ R139, R137, R136 ;  /* 0x00000088898b1220 */ /* 0x000fc80000410000 */
[----:B------:R-:W-:Y:S01]  /*1fe0*/  F2FP.F16.F32.PACK_AB R138, RZ, R138 ;  /* 0x0000008aff8a723e */ /* 0x000fe200000000ff */
[----:B------:R-:W-:-:S03]  /*1ff0*/  FADD.FTZ R92, R92, R139 ;  /* 0x0000008b5c5c7221 */ /* 0x000fc60000010000 */
[----:B------:R-:W-:-:S07]  /*2000*/  PRMT R124, R138, 0x7610, R124 ;  /* 0x000076108a7c7816 */ /* 0x000fce000000007c */
.L_x_7253:
        /* <DEDUP_REMOVED lines=18> */
.L_x_7254:
        /* <DEDUP_REMOVED lines=17> */
.L_x_7255:
        /* <DEDUP_REMOVED lines=18> */
.L_x_7256:
        /* <DEDUP_REMOVED lines=17> */
.L_x_7257:
        /* <DEDUP_REMOVED lines=18> */
.L_x_7258:
        /* <DEDUP_REMOVED lines=17> */
.L_x_7259:
        /* <DEDUP_REMOVED lines=20> */
.L_x_7252:
        /* <DEDUP_REMOVED lines=46> */
.L_x_7261:
        /* <DEDUP_REMOVED lines=13> */
.L_x_7262:
        /* <DEDUP_REMOVED lines=13> */
.L_x_7263:
        /* <DEDUP_REMOVED lines=13> */
.L_x_7264:
        /* <DEDUP_REMOVED lines=13> */
.L_x_7265:
        /* <DEDUP_REMOVED lines=16> */
.L_x_7266:
        /* <DEDUP_REMOVED lines=17> */
.L_x_7267:
        /* <DEDUP_REMOVED lines=18> */
.L_x_7251:
        /* <DEDUP_REMOVED lines=22> */
.L_x_7269:
        /* <DEDUP_REMOVED lines=17> */
.L_x_7270:
        /* <DEDUP_REMOVED lines=17> */
.L_x_7271:
        /* <DEDUP_REMOVED lines=17> */
.L_x_7272:
        /* <DEDUP_REMOVED lines=17> */
.L_x_7273:
        /* <DEDUP_REMOVED lines=17> */
.L_x_7274:
        /* <DEDUP_REMOVED lines=17> */
.L_x_7275:
        /* <DEDUP_REMOVED lines=18> */
.L_x_7268:
[--C-:B------:R-:W-:Y:S01]  /*3a10*/  @P2 FFMA.FTZ R128, R164, R143, R140.reuse ;  /* 0x0000008fa4802223 */ /* 0x100fe2000001008c */
        /* <DEDUP_REMOVED lines=44> */
.L_x_7276:
        /* <DEDUP_REMOVED lines=13> */
.L_x_7277:
        /* <DEDUP_REMOVED lines=13> */
.L_x_7278:
        /* <DEDUP_REMOVED lines=13> */
.L_x_7279:
        /* <DEDUP_REMOVED lines=13> */
.L_x_7280:
        /* <DEDUP_REMOVED lines=16> */
.L_x_7281:
        /* <DEDUP_REMOVED lines=17> */
.L_x_7282:
        /* <DEDUP_REMOVED lines=18> */
.L_x_7260:
        /* <DEDUP_REMOVED lines=16> */
.L_x_7283:
[----:B------:R-:W-:Y:S05]  /*4450*/  @!P1 BRA `(.L_x_7284) ;  /* 0x0000001000389947 */ /* 0x000fea0003800000 */
[----:B------:R-:W-:Y:S05]  /*4460*/  @!P0 BRA `(.L_x_7285) ;  /* 0x0000000800108947 */ /* 0x000fea0003800000 */
[--C-:B0-----:R-:W-:Y:S01]  /*4470*/  @P2 FFMA.FTZ R128, R184, R143, R140.reuse ;  /* 0x0000008fb8802223 */ /* 0x101fe2000001008c */
        /* <DEDUP_REMOVED lines=9> */
[----:B------:R-:W-:Y:S01]  /*4510*/  @P2 FFMA.FTZ R135, R185, R143, R140 ;  /* 0x0000008fb9872223 */ /* 0x000fe2000001008c */
[----:B------:R-:W-:Y:S01]  /*4520*/  @P2 FADD.FTZ R137, R194, -R137 ;  /* 0x80000089c2892221 */ /* 0x000fe20000010000 */
[----:B------:R-:W-:Y:S01]  /*4530*/  @P2 FFMA.FTZ R130, R160, R133, R18 ;  /* 0x00000085a0822223 */ /* 0x000fe20000010012 */
[----:B------:R-:W-:Y:S01]  /*4540*/  @P2 FADD.FTZ R128, R183, -R128 ;  /* 0x80000080b7802221 */ /* 0x000fe20000010000 */
[-CC-:B------:R-:W-:Y:S01]  /*4550*/  @P2 FFMA.FTZ R133, R173, R143.reuse, R140.reuse ;  /* 0x0000008fad852223 */ /* 0x180fe2000001008c */
[-CC-:B------:R-:W-:Y:S01]  /*4560*/  @P2 FFMA.FTZ R136, R196, R143.reuse, R140.reuse ;  /* 0x0000008fc4882223 */ /* 0x180fe2000001008c */
        /* <DEDUP_REMOVED lines=29> */
.L_x_7286:
        /* <DEDUP_REMOVED lines=12> */
.L_x_7287:
        /* <DEDUP_REMOVED lines=12> */
.L_x_7288:
        /* <DEDUP_REMOVED lines=12> */
.L_x_7289:
        /* <DEDUP_REMOVED lines=12> */
.L_x_7290:
        /* <DEDUP_REMOVED lines=12> */
.L_x_7291:
        /* <DEDUP_REMOVED lines=12> */
.L_x_7292:
[----:B------:R-:W-:Y:S01]  /*4bc0*/  MOV R133, R139 ;  /* 0x0000008b00857202 */ /* 0x000fe20000000f00 */
        /* <DEDUP_REMOVED lines=14> */
.L_x_7285:
        /* <DEDUP_REMOVED lines=17> */
.L_x_7294:
        /* <DEDUP_REMOVED lines=17> */
.L_x_7295:
        /* <DEDUP_REMOVED lines=17> */
.L_x_7296:
        /* <DEDUP_REMOVED lines=17> */
.L_x_7297:
        /* <DEDUP_REMOVED lines=17> */
.L_x_7298:
        /* <DEDUP_REMOVED lines=17> */
.L_x_7299:
        /* <DEDUP_REMOVED lines=17> */
.L_x_7300:
[----:B------:R-:W-:Y:S05]  /*5420*/  @!P3 BRA `(.L_x_7293) ;  /* 0x0000001000a4b947 */ /* 0x000fea0003800000 */
[----:B-----5:R-:W-:Y:S01]  /*5430*/  ISETP.GE.U32.AND P4, PT, R154, RZ, PT ;  /* 0x000000ff9a00720c */ /* 0x020fe20003f86070 */
[----:B0-----:R-:W-:Y:S01]  /*5440*/  @P2 FFMA.FTZ R138, R196, R143, R140 ;  /* 0x0000008fc48a2223 */ /* 0x001fe2000001008c */
        /* <DEDUP_REMOVED lines=15> */
.L_x_7284:
        /* <DEDUP_REMOVED lines=46> */
.L_x_7302:
[----:B------:R-:W-:Y:S05]  /*5820*/  @!P3 BRA `(.L_x_7303) ;  /* 0x00000000002cb947 */ /* 0x000fea0003800000 */
        /* <DEDUP_REMOVED lines=11> */
.L_x_7303:
[----:B------:R-:W-:Y:S05]  /*58e0*/  @!P3 BRA `(.L_x_7304) ;  /* 0x00000000002cb947 */ /* 0x000fea0003800000 */
        /* <DEDUP_REMOVED lines=11> */
.L_x_7304:
        /* <DEDUP_REMOVED lines=12> */
.L_x_7305:
        /* <DEDUP_REMOVED lines=12> */
.L_x_7306:
        /* <DEDUP_REMOVED lines=12> */
.L_x_7307:
        /* <DEDUP_REMOVED lines=12> */
.L_x_7308:
        /* <DEDUP_REMOVED lines=17> */
.L_x_7301:
        /* <DEDUP_REMOVED lines=18> */
.L_x_7309:
[----:B------:R-:W-:Y:S05]  /*5ed0*/  @!P3 BRA `(.L_x_7310) ;  /* 0x000000000044b947 */ /* 0x000fea0003800000 */
[----:B0-----:R-:W-:Y:S01]  /*5ee0*/  FFMA.FTZ R136, R184, R143, R140 ;  /* 0x0000008fb8887223 */ /* 0x001fe2000001008c */
[----:B-----5:R-:W-:Y:S01]  /*5ef0*/  LOP3.LUT P5, RZ, R154, 0xff00, RZ, 0xc0, !PT ;  /* 0x0000ff009aff7812 */ /* 0x020fe200078ac0ff */
[----:B------:R-:W-:Y:S01]  /*5f00*/  HFMA2 R138, -RZ, RZ, 0, 0 ;  /* 0x00000000ff8a7431 */ /* 0x000fe200000001ff */
[----:B------:R-:W-:Y:S01]  /*5f10*/  ISETP.GT.AND P4, PT, R158, RZ, PT ;  /* 0x000000ff9e00720c */ /* 0x000fe20003f84270 */
[----:B------:R-:W-:-:S04]  /*5f20*/  FADD.FTZ R137, R175, -R136 ;  /* 0x80000088af897221 */ /* 0x000fc80000010000 */
[----:B------:R-:W-:Y:S01]  /*5f30*/  FMUL.FTZ R136, R160, R137 ;  /* 0x00000089a0887220 */ /* 0x000fe20000410000 */
[----:B------:R-:W-:-:S04]  /*5f40*/  MOV R137, RZ ;  /* 0x000000ff00897202 */ /* 0x000fc80000000f00 */
        /* <DEDUP_REMOVED lines=10> */
.L_x_7310:
        /* <DEDUP_REMOVED lines=18> */
.L_x_7311:
        /* <DEDUP_REMOVED lines=18> */
.L_x_7312:
        /* <DEDUP_REMOVED lines=18> */
.L_x_7313:
        /* <DEDUP_REMOVED lines=18> */
.L_x_7314:
        /* <DEDUP_REMOVED lines=18> */
.L_x_7315:
[----:B------:R-:W-:Y:S05]  /*6590*/  @!P3 BRA `(.L_x_7293) ;  /* 0x000000000048b947 */ /* 0x000fea0003800000 */
[----:B0-----:R-:W-:Y:S01]  /*65a0*/  FFMA.FTZ R136, R196, R143, R140 ;  /* 0x0000008fc4887223 */ /* 0x001fe2000001008c */
[----:B-----5:R-:W-:Y:S01]  /*65b0*/  ISETP.GE.U32.AND P4, PT, R154, RZ, PT ;  /* 0x000000ff9a00720c */ /* 0x020fe20003f86070 */
[----:B------:R-:W-:Y:S01]  /*65c0*/  HFMA2 R138, -RZ, RZ, 0, 0 ;  /* 0x00000000ff8a7431 */ /* 0x000fe200000001ff */
[----:B------:R-:W-:Y:S01]  /*65d0*/  ISETP.GT.AND P5, PT, R158, RZ, PT ;  /* 0x000000ff9e00720c */ /* 0x000fe20003fa4270 */
[----:B------:R-:W-:Y:S01]  /*65e0*/  FADD.FTZ R137, R191, -R136 ;  /* 0x80000088bf897221 */ /* 0x000fe20000010000 */
[----:B------:R-:W-:-:S03]  /*65f0*/  ISETP.GE.U32.AND.EX P4, PT, R155, 0x1000000, PT, P4 ;  /* 0x010000009b00780c */ /* 0x000fc60003f86140 */
        /* <DEDUP_REMOVED lines=12> */
.L_x_7293:
        /* <DEDUP_REMOVED lines=14> */
.L_x_7316:
[----:B------:R-:W-:Y:S05]  /*67a0*/  @!P1 BRA `(.L_x_7317) ;  /* 0x0000001000389947 */ /* 0x000fea0003800000 */
[----:B------:R-:W-:Y:S05]  /*67b0*/  @!P0 BRA `(.L_x_7318) ;  /* 0x0000000800108947 */ /* 0x000fea0003800000 */
[-CC-:B0-----:R-:W-:Y:S01]  /*67c0*/  @P2 FFMA.FTZ R139, R205, R143.reuse, R140.reuse ;  /* 0x0000008fcd8b2223 */ /* 0x181fe2000001008c */
        /* <DEDUP_REMOVED lines=11> */
[----:B------:R-:W-:Y:S01]  /*6880*/  @P2 FADD.FTZ R134, R199, -R134 ;  /* 0x80000086c7862221 */ /* 0x000fe20000010000 */
        /* <DEDUP_REMOVED lines=32> */
.L_x_7319:
        /* <DEDUP_REMOVED lines=12> */
.L_x_7320:
        /* <DEDUP_REMOVED lines=12> */
.L_x_7321:
        /* <DEDUP_REMOVED lines=12> */
.L_x_7322:
        /* <DEDUP_REMOVED lines=12> */
.L_x_7323:
        /* <DEDUP_REMOVED lines=12> */
.L_x_7324:
        /* <DEDUP_REMOVED lines=12> */
.L_x_7325:
        /* <DEDUP_REMOVED lines=15> */
.L_x_7318:
        /* <DEDUP_REMOVED lines=17> */
.L_x_7327:
        /* <DEDUP_REMOVED lines=17> */
.L_x_7328:
        /* <DEDUP_REMOVED lines=17> */
.L_x_7329:
        /* <DEDUP_REMOVED lines=17> */
.L_x_7330:
        /* <DEDUP_REMOVED lines=17> */
.L_x_7331:
        /* <DEDUP_REMOVED lines=17> */
.L_x_7332:
        /* <DEDUP_REMOVED lines=17> */
.L_x_7333:
[----:B------:R-:W-:Y:S05]  /*7770*/  @!P3 BRA `(.L_x_7326) ;  /* 0x0000001000c4b947 */ /* 0x000fea0003800000 */
[----:B-----5:R-:W-:Y:S01]  /*7780*/  ISETP.GE.U32.AND P1, PT, R152, RZ, PT ;  /* 0x000000ff9800720c */ /* 0x020fe20003f26070 */
[----:B------:R-:W-:Y:S01]  /*7790*/  @P2 FFMA.FTZ R140, R212, R143, R140 ;  /* 0x0000008fd48c2223 */ /* 0x000fe2000001008c */
[----:B0-----:R-:W-:Y:S02]  /*77a0*/  MOV R136, R7 ;  /* 0x0000000700887202 */ /* 0x001fe40000000f00 */
        /* <DEDUP_REMOVED lines=14> */
.L_x_7317:
        /* <DEDUP_REMOVED lines=47> */
.L_x_7335:
        /* <DEDUP_REMOVED lines=13> */
.L_x_7336:
        /* <DEDUP_REMOVED lines=13> */
.L_x_7337:
        /* <DEDUP_REMOVED lines=13> */
.L_x_7338:
        /* <DEDUP_REMOVED lines=13> */
.L_x_7339:
        /* <DEDUP_REMOVED lines=13> */
.L_x_7340:
        /* <DEDUP_REMOVED lines=13> */
.L_x_7341:
        /* <DEDUP_REMOVED lines=18> */
.L_x_7334:
        /* <DEDUP_REMOVED lines=18> */
.L_x_7342:
        /* <DEDUP_REMOVED lines=18> */
.L_x_7343:
        /* <DEDUP_REMOVED lines=18> */
.L_x_7344:
        /* <DEDUP_REMOVED lines=18> */
.L_x_7345:
        /* <DEDUP_REMOVED lines=18> */
.L_x_7346:
        /* <DEDUP_REMOVED lines=18> */
.L_x_7347:
        /* <DEDUP_REMOVED lines=18> */
.L_x_7348:
[----:B------:R-:W-:Y:S05]  /*8960*/  @!P3 BRA `(.L_x_7326) ;  /* 0x000000000048b947 */ /* 0x000fea0003800000 */
[----:B------:R-:W-:Y:S01]  /*8970*/  FFMA.FTZ R140, R212, R143, R140 ;  /* 0x0000008fd48c7223 */ /* 0x000fe2000001008c */
[----:B-----5:R-:W-:Y:S01]  /*8980*/  ISETP.GE.U32.AND P1, PT, R152, RZ, PT ;  /* 0x000000ff9800720c */ /* 0x020fe20003f26070 */
[----:B0-----:R-:W-:Y:S01]  /*8990*/  HFMA2 R138, -RZ, RZ, 0, 0 ;  /* 0x00000000ff8a7431 */ /* 0x001fe200000001ff */
        /* <DEDUP_REMOVED lines=15> */
.L_x_7326:
        /* <DEDUP_REMOVED lines=13> */
.L_x_7246:
        /* <DEDUP_REMOVED lines=29> */
.L_x_7350:
        /* <DEDUP_REMOVED lines=13> */
.L_x_10793:


//--------------------- .text._ZN10layer_norm13ln_bwd_kernelINS_13Kernel_traitsIf6__halffS2_fjLj6144ELj1ELj1ELj8ELj16ENS_18Kernel_traits_baseILj6144EfS2_fS2_fjLj256EEEEELb0ELb0ELb0ELb0EEEvNS_9BwdParamsE --------------------------
	.section	.text._ZN10layer_norm13ln_bwd_kernelINS_13Kernel_traitsIf6__halffS2_fjLj6144ELj1ELj1ELj8ELj16ENS_18Kernel_traits_baseILj6144EfS2_fS2_fjLj256EEEEELb0ELb0ELb0ELb0EEEvNS_9BwdParamsE,"ax",@progbits
	.align	128
        .global         _ZN10layer_norm13ln_bwd_kernelINS_13Kernel_traitsIf6__halffS2_fjLj6144ELj1ELj1ELj8ELj16ENS_18Kernel_traits_baseILj6144EfS2_fS2_fjLj256EEEEELb0ELb0ELb0ELb0EEEvNS_9BwdParamsE
        .type           _ZN10layer_norm13ln_bwd_kernelINS_13Kernel_traitsIf6__halffS2_fjLj6144ELj1ELj1ELj8ELj16ENS_18Kernel_traits_baseILj6144EfS2_fS2_fjLj256EEEEELb0ELb0ELb0ELb0EEEvNS_9BwdParamsE,@function
        .size           _ZN10layer_norm13ln_bwd_kernelINS_13Kernel_traitsIf6__halffS2_fjLj6144ELj1ELj1ELj8ELj16ENS_18Kernel_traits_baseILj6144EfS2_fS2_fjLj256EEEEELb0ELb0ELb0ELb0EEEvNS_9BwdParamsE,(.L_x_10794 - _ZN10layer_norm13ln_bwd_kernelINS_13Kernel_traitsIf6__halffS2_fjLj6144ELj1ELj1ELj8ELj16ENS_18Kernel_traits_baseILj6144EfS2_fS2_fjLj256EEEEELb0ELb0ELb0ELb0EEEvNS_9BwdParamsE)
        .other          _ZN10layer_norm13ln_bwd_kernelINS_13Kernel_traitsIf6__halffS2_fjLj6144ELj1ELj1ELj8ELj16ENS_18Kernel_traits_baseILj6144EfS2_fS2_fjLj256EEEEELb0ELb0ELb0ELb0EEEvNS_9BwdParamsE,@"STO_CUDA_ENTRY STV_DEFAULT"
_ZN10layer_norm13ln_bwd_kernelINS_13Kernel_traitsIf6__halffS2_fjLj6144ELj1ELj1ELj8ELj16ENS_18Kernel_traits_baseILj6144EfS2_fS2_fjLj256EEEEELb0ELb0ELb0ELb0EEEvNS_9BwdParamsE:
.text._ZN10layer_norm13ln_bwd_kernelINS_13Kernel_traitsIf6__halffS2_fjLj6144ELj1ELj1ELj8ELj16ENS_18Kernel_traits_baseILj6144EfS2_fS2_fjLj256EEEEELb0ELb0ELb0ELb0EEEvNS_9BwdParamsE:
        /* <DEDUP_REMOVED lines=88> */
.L_x_7383:
        /* <DEDUP_REMOVED lines=35> */
[C---:B------:R-:W-:Y:S01]  /*07b0*/  IADD3 R177, PT, PT, R126.reuse, 0x100, RZ ;  /* 0x000001007eb17810 */ /* 0x040fe20007ffe0ff */
[----:B-1----:R-:W-:-:S05]  /*07c0*/  @P1 IMAD.WIDE.U32 R122, R126, 0x20, R122 ;  /* 0x000000207e7a1825 */ /* 0x002fca00078e007a */
[----:B------:R-:W5:Y:S04]  /*07d0*/  @P1 LDG.E.128 R8, desc[UR8][R122.64] ;  /* 0x000000087a081981 */ /* 0x000f68000c1e1d00 */
[----:B------:R1:W5:Y:S01]  /*07e0*/  @P1 LDG.E.128 R4, desc[UR8][R122.64+0x10] ;  /* 0x000010087a041981 */ /* 0x000362000c1e1d00 */
[C---:B--2---:R-:W-:Y:S01]  /*07f0*/  FADD.FTZ R130, -R120.reuse, R109 ;  /* 0x0000006d78827221 */ /* 0x044fe20000010100 */
[C---:B------:R-:W-:Y:S01]  /*0800*/  FADD.FTZ R132, -R120.reuse, R111 ;  /* 0x0000006f78847221 */ /* 0x040fe20000010100 */
[C---:B------:R-:W-:Y:S01]  /*0810*/  FADD.FTZ R108, -R120.reuse, R108 ;  /* 0x0000006c786c7221 */ /* 0x040fe20000010100 */
[----:B------:R-:W-:Y:S01]  /*0820*/  FADD.FTZ R110, -R120, R110 ;  /* 0x0000006e786e7221 */ /* 0x000fe20000010100 */
[C---:B0----5:R-:W-:Y:S01]  /*0830*/  FMUL.FTZ R128, R127.reuse, R130 ;  /* 0x000000827f807220 */ /* 0x061fe20000410000 */
[----:B------:R-:W-:Y:S01]  /*0840*/  FMUL.FTZ R130, R127, R132 ;  /* 0x000000847f827220 */ /* 0x000fe20000410000 */
[----:B----4-:R-:W-:-:S02]  /*0850*/  HADD2.F32 R109, -RZ, R112.H0_H0 ;  /* 0x20000070ff6d7230 */ /* 0x010fc40000004100 */
[C---:B------:R-:W-:Y:S01]  /*0860*/  FMUL.FTZ R3, R127.reuse, R108 ;  /* 0x0000006c7f037220 */ /* 0x040fe20000410000 */
[----:B------:R-:W-:Y:S02]  /*0870*/  HADD2.F32 R112, -RZ, R112.H1_H1 ;  /* 0x30000070ff707230 */ /* 0x000fe40000004100 */
[-C--:B------:R-:W-:Y:S01]  /*0880*/  FMUL.FTZ R132, R80, R109.reuse ;  /* 0x0000006d50847220 */ /* 0x080fe20000410000 */
[--C-:B------:R-:W-:Y:S02]  /*0890*/  HADD2.F32 R111, -RZ, R113.reuse.H0_H0 ;  /* 0x20000071ff6f7230 */ /* 0x100fe40000004100 */
[----:B------:R-:W-:Y:S01]  /*08a0*/  FMUL.FTZ R129, R127, R110 ;  /* 0x0000006e7f817220 */ /* 0x000fe20000410000 */
[----:B------:R-:W-:Y:S01]  /*08b0*/  FADD.FTZ R32, R32, R109 ;  /* 0x0000006d20207221 */ /* 0x000fe20000010000 */
[----:B------:R-:W-:Y:S01]  /*08c0*/  FFMA.FTZ R56, R3, R109, R56 ;  /* 0x0000006d03387223 */ /* 0x000fe20000010038 */
[----:B------:R-:W-:Y:S01]  /*08d0*/  FMUL.FTZ R131, R81, R112 ;  /* 0x0000007051837220 */ /* 0x000fe20000410000 */
[----:B------:R-:W-:Y:S01]  /*08e0*/  FADD.FTZ R108, RZ, R132 ;  /* 0x00000084ff6c7221 */ /* 0x000fe20000010000 */
[----:B------:R-:W-:Y:S01]  /*08f0*/  FFMA.FTZ R109, R3, R132, RZ ;  /* 0x00000084036d7223 */ /* 0x000fe200000100ff */
[----:B------:R-:W-:Y:S01]  /*0900*/  FADD.FTZ R34, R34, R111 ;  /* 0x0000006f22227221 */ /* 0x000fe20000010000 */
[-C--:B------:R-:W-:Y:S01]  /*0910*/  FFMA.FTZ R58, R129, R111.reuse, R58 ;  /* 0x0000006f813a7223 */ /* 0x080fe2000001003a */
[----:B------:R-:W-:Y:S01]  /*0920*/  FMUL.FTZ R134, R82, R111 ;  /* 0x0000006f52867220 */ /* 0x000fe20000410000 */
[----:B------:R-:W-:-:S02]  /*0930*/  HADD2.F32 R136, -RZ, R113.H1_H1 ;  /* 0x30000071ff887230 */ /* 0x000fc40000004100 */
[----:B------:R-:W-:Y:S01]  /*0940*/  FADD.FTZ R111, R108, R131 ;  /* 0x000000836c6f7221 */ /* 0x000fe20000010000 */
[----:B------:R-:W-:Y:S01]  /*0950*/  FFMA.FTZ R108, R128, R131, R109 ;  /* 0x00000083806c7223 */ /* 0x000fe2000001006d */
[--C-:B------:R-:W-:Y:S02]  /*0960*/  HADD2.F32 R113, -RZ, R114.reuse.H0_H0 ;  /* 0x20000072ff717230 */ /* 0x100fe40000004100 */
        /* <DEDUP_REMOVED lines=18> */
[----:B-1----:R-:W-:Y:S02]  /*0a90*/  HADD2.F32 R122, -RZ, R115.H1_H1 ;  /* 0x30000073ff7a7230 */ /* 0x002fe40000004100 */
        /* <DEDUP_REMOVED lines=21> */
.L_x_7353:
[----:B---3--:R-:W-:Y:S05]  /*0bf0*/  BSYNC.RECONVERGENT B0 ;  /* 0x0000000000007941 */ /* 0x008fea0003800200 */
.L_x_7352:
        /* <DEDUP_REMOVED lines=15> */
[----:B------:R-:W-:Y:S01]  /*0cf0*/  IADD3 R177, PT, PT, R177, 0x100, RZ ;  /* 0x00000100b1b17810 */ /* 0x000fe20007ffe0ff */
        /* <DEDUP_REMOVED lines=24> */
[----:B---3--:R-:W-:Y:S01]  /*0e80*/  FADD.FTZ R116, -R120, R116 ;  /* 0x0000007478747221 */ /* 0x008fe20000010100 */
        /* <DEDUP_REMOVED lines=11> */
[----:B-1----:R-:W-:-:S02]  /*0f40*/  HADD2.F32 R123, -RZ, R115.H0_H0 ;  /* 0x20000073ff7b7230 */ /* 0x002fc40000004100 */
[C---:B------:R-:W-:Y:S01]  /*0f50*/  FADD.FTZ R118, -R120.reuse, R118 ;  /* 0x0000007678767221 */ /* 0x040fe20000010100 */
        /* <DEDUP_REMOVED lines=26> */
.L_x_7355:
[----:B------:R-:W-:Y:S05]  /*1100*/  BSYNC.RECONVERGENT B0 ;  /* 0x0000000000007941 */ /* 0x000fea0003800200 */
.L_x_7354:
[----:B------:R-:W-:Y:S04]  /*1110*/  BSSY.RECONVERGENT B0, `(.L_x_7356) ;  /* 0x000004f000007945 */ /* 0x000fe80003800200 */
[----:B------:R-:W-:Y:S05]  /*1120*/  @!P2 BRA `(.L_x_7357) ;  /* 0x000000040034a947 */ /* 0x000fea0003800000 */
        /* <DEDUP_REMOVED lines=8> */
[----:B------:R-:W3:Y:S04]  /*11b0*/  LDG.E.128 R112, desc[UR8][R160.64+0x10] ;  /* 0x00001008a0707981 */ /* 0x000ee8000c1e1d00 */
[----:B------:R-:W4:Y:S01]  /*11c0*/  LDG.E.128 R116, desc[UR8][R116.64] ;  /* 0x0000000874747981 */ /* 0x000f22000c1e1d00 */
[----:B0-----:R-:W-:-:S05]  /*11d0*/  @P1 IMAD.WIDE.U32 R122, R177, 0x20, R122 ;  /* 0x00000020b17a1825 */ /* 0x001fca00078e007a */
[----:B------:R0:W5:Y:S04]  /*11e0*/  @P1 LDG.E.128 R92, desc[UR8][R122.64] ;  /* 0x000000087a5c1981 */ /* 0x000168000c1e1d00 */
[----:B------:R0:W5:Y:S01]  /*11f0*/  @P1 LDG.E.128 R96, desc[UR8][R122.64+0x10] ;  /* 0x000010087a601981 */ /* 0x000162000c1e1d00 */
[C---:B--2---:R-:W-:Y:S01]  /*1200*/  FADD.FTZ R162, -R120.reuse, R109 ;  /* 0x0000006d78a27221 */ /* 0x044fe20000010100 */
[C---:B------:R-:W-:Y:S01]  /*1210*/  FADD.FTZ R108, -R120.reuse, R108 ;  /* 0x0000006c786c7221 */ /* 0x040fe20000010100 */
[C---:B------:R-:W-:Y:S01]  /*1220*/  FADD.FTZ R110, -R120.reuse, R110 ;  /* 0x0000006e786e7221 */ /* 0x040fe20000010100 */
[C---:B------:R-:W-:Y:S01]  /*1230*/  FADD.FTZ R164, -R120.reuse, R111 ;  /* 0x0000006f78a47221 */ /* 0x040fe20000010100 */
[C---:B---3--:R-:W-:Y:S01]  /*1240*/  FADD.FTZ R166, -R120.reuse, R112 ;  /* 0x0000007078a67221 */ /* 0x048fe20000010100 */
[C---:B-----5:R-:W-:Y:S01]  /*1250*/  FMUL.FTZ R159, R127.reuse, R108 ;  /* 0x0000006c7f9f7220 */ /* 0x060fe20000410000 */
[----:B------:R-:W-:Y:S01]  /*1260*/  FADD.FTZ R168, -R120, R113 ;  /* 0x0000007178a87221 */ /* 0x000fe20000010100 */
[C---:B------:R-:W-:Y:S01]  /*1270*/  FMUL.FTZ R161, R127.reuse, R110 ;  /* 0x0000006e7fa17220 */ /* 0x040fe20000410000 */
[----:B------:R-:W-:Y:S01]  /*1280*/  FMUL.FTZ R163, R127, R166 ;  /* 0x000000a67fa37220 */ /* 0x000fe20000410000 */
[----:B----4-:R-:W-:-:S02]  /*1290*/  HADD2.F32 R109, -RZ, R116.H0_H0 ;  /* 0x20000074ff6d7230 */ /* 0x010fc40000004100 */
[C---:B------:R-:W-:Y:S01]  /*12a0*/  FMUL.FTZ R160, R127.reuse, R162 ;  /* 0x000000a27fa07220 */ /* 0x040fe20000410000 */
[----:B------:R-:W-:Y:S02]  /*12b0*/  HADD2.F32 R116, -RZ, R116.H1_H1 ;  /* 0x30000074ff747230 */ /* 0x000fe40000004100 */
[----:B------:R-:W-:Y:S01]  /*12c0*/  FMUL.FTZ R162, R127, R164 ;  /* 0x000000a47fa27220 */ /* 0x000fe20000410000 */
[--C-:B------:R-:W-:Y:S02]  /*12d0*/  HADD2.F32 R111, -RZ, R117.reuse.H0_H0 ;  /* 0x20000075ff6f7230 */ /* 0x100fe40000004100 */
[-C--:B------:R-:W-:Y:S01]  /*12e0*/  FMUL.FTZ R166, R64, R109.reuse ;  /* 0x0000006d40a67220 */ /* 0x080fe20000410000 */
[----:B------:R-:W-:Y:S01]  /*12f0*/  FADD.FTZ R16, R16, R109 ;  /* 0x0000006d10107221 */ /* 0x000fe20000010000 */
[----:B------:R-:W-:Y:S01]  /*1300*/  FFMA.FTZ R40, R159, R109, R40 ;  /* 0x0000006d9f287223 */ /* 0x000fe20000010028 */
[----:B------:R-:W-:Y:S01]  /*1310*/  FMUL.FTZ R167, R65, R116 ;  /* 0x0000007441a77220 */ /* 0x000fe20000410000 */
[----:B------:R-:W-:Y:S01]  /*1320*/  FADD.FTZ R108, R121, R166 ;  /* 0x000000a6796c7221 */ /* 0x000fe20000010000 */
[----:B------:R-:W-:Y:S01]  /*1330*/  FFMA.FTZ R109, R159, R166, R176 ;  /* 0x000000a69f6d7223 */ /* 0x000fe200000100b0 */
[----:B------:R-:W-:Y:S01]  /*1340*/  FMUL.FTZ R164, R127, R168 ;  /* 0x000000a87fa47220 */ /* 0x000fe20000410000 */
        /* <DEDUP_REMOVED lines=15> */
[----:B------:R-:W-:-:S02]  /*1440*/  HADD2.F32 R115, -RZ, R119.H0_H0 ;  /* 0x20000077ff737230 */ /* 0x000fc40000004100 */
[----:B------:R-:W-:Y:S01]  /*1450*/  FADD.FTZ R114, -R120, R114 ;  /* 0x0000007278727221 */ /* 0x000fe20000010100 */
        /* <DEDUP_REMOVED lines=25> */
[----:B0-----:R-:W-:-:S07]  /*15f0*/  FFMA.FTZ R176, R174, R173, R108 ;  /* 0x000000adaeb07223 */ /* 0x001fce000001006c */
.L_x_7357:
[----:B------:R-:W-:Y:S05]  /*1600*/  BSYNC.RECONVERGENT B0 ;  /* 0x0000000000007941 */ /* 0x000fea0003800200 */
.L_x_7356:
        /* <DEDUP_REMOVED lines=31> */
.L_x_7359:
[----:B------:R-:W-:Y:S05]  /*1800*/  BSYNC.RECONVERGENT B0 ;  /* 0x0000000000007941 */ /* 0x000fea0003800200 */
.L_x_7358:
        /* <DEDUP_REMOVED lines=83> */
.L_x_7364:
        /* <DEDUP_REMOVED lines=36> */
.L_x_7365:
        /* <DEDUP_REMOVED lines=8> */
.L_x_7363:
[----:B------:R-:W-:Y:S05]  /*2000*/  BSYNC.RECONVERGENT B1 ;  /* 0x0000000000017941 */ /* 0x000fea0003800200 */
.L_x_7362:
        /* <DEDUP_REMOVED lines=42> */
.L_x_7368:
        /* <DEDUP_REMOVED lines=36> */
.L_x_7369:
        /* <DEDUP_REMOVED lines=8> */
.L_x_7367:
[----:B------:R-:W-:Y:S05]  /*2570*/  BSYNC.RECONVERGENT B1 ;  /* 0x0000000000017941 */ /* 0x000fea0003800200 */
.L_x_7366:
        /* <DEDUP_REMOVED lines=41> */
.L_x_7371:
        /* <DEDUP_REMOVED lines=36> */
.L_x_7372:
        /* <DEDUP_REMOVED lines=8> */
.L_x_7361:
        /* <DEDUP_REMOVED lines=42> */
.L_x_7375:
        /* <DEDUP_REMOVED lines=36> */
.L_x_7376:
        /* <DEDUP_REMOVED lines=10> */
.L_x_7374:
[----:B------:R-:W-:Y:S05]  /*3050*/  BSYNC.RECONVERGENT B1 ;  /* 0x0000000000017941 */ /* 0x000fea0003800200 */
.L_x_7373:
        /* <DEDUP_REMOVED lines=42> */
.L_x_7379:
        /* <DEDUP_REMOVED lines=36> */
.L_x_7380:
        /* <DEDUP_REMOVED lines=8> */
.L_x_7378:
[----:B------:R-:W-:Y:S05]  /*35c0*/  BSYNC.RECONVERGENT B1 ;  /* 0x0000000000017941 */ /* 0x000fea0003800200 */
.L_x_7377:
        /* <DEDUP_REMOVED lines=41> */
.L_x_7381:
        /* <DEDUP_REMOVED lines=36> */
.L_x_7382:
[----:B------:R-:W0:Y:S08]  /*3aa0*/  @P1 LDC.64 R112, c[0x0][0x478] ;  /* 0x00011e00ff701b82 */ /* 0x000e300000000a00 */
[----:B------:R-:W1:Y:S01]  /*3ab0*/  LDC.64 R114, c[0x0][0x468] ;  /* 0x00011a00ff727b82 */ /* 0x000e620000000a00 */
[----:B0-----:R-:W-:-:S05]  /*3ac0*/  @P1 IMAD.WIDE.U32 R112, R126, 0x20, R112 ;  /* 0x000000207e701825 */ /* 0x001fca00078e0070 */
[----:B------:R3:W-:Y:S01]  /*3ad0*/  @P1 STG.E.128 desc[UR8][R112.64], R104 ;  /* 0x0000006870001986 */ /* 0x0007e2000c101d08 */
[----:B-1----:R-:W-:-:S03]  /*3ae0*/  IMAD.WIDE.U32 R126, R126, 0x10, R114 ;  /* 0x000000107e7e7825 */ /* 0x002fc600078e0072 */
[----:B------:R3:W-:Y:S04]  /*3af0*/  @P1 STG.E.128 desc[UR8][R112.64+0x10], R100 ;  /* 0x0000106470001986 */ /* 0x0007e8000c101d08 */
[----:B------:R3:W-:Y:S02]  /*3b00*/  STG.E.128 desc[UR8][R126.64], R108 ;  /* 0x0000006c7e007986 */ /* 0x0007e4000c101d08 */
.L_x_7370:
[----:B------:R-:W-:Y:S05]  /*3b10*/  BSYNC.RECONVERGENT B0 ;  /* 0x0000000000007941 */ /* 0x000fea0003800200 */
.L_x_7360:
[----:B0-234-:R-:W0:Y:S01]  /*3b20*/  LDC.64 R108, c[0x0][0x380] ;  /* 0x0000e000ff6c7b82 */ /* 0x01de220000000a00 */
[----:B------:R-:W-:Y:S01]  /*3b30*/  UPLOP3.LUT UP1, UPT, UPT, UPT, UP1, 0x40, 0x4 ;  /* 0x000000000004789c */ /* 0x000fe20003f2e810 */
[----:B0-----:R-:W-:-:S04]  /*3b40*/  IADD3 R125, PT, PT, R125, R108, RZ ;  /* 0x0000006c7d7d7210 */ /* 0x001fc80007ffe0ff */
[----:B------:R-:W-:-:S13]  /*3b50*/  ISETP.GE.AND P1, PT, R125, R109, PT ;  /* 0x0000006d7d00720c */ /* 0x000fda0003f26270 */
[----:B------:R-:W-:Y:S05]  /*3b60*/  @!P1 BRA `(.L_x_7383) ;  /* 0xffffffc800849947 */ /* 0x000fea000383ffff */
.L_x_7351:
        /* <DEDUP_REMOVED lines=31> */
.L_x_7384:
        /* <DEDUP_REMOVED lines=10> */
.L_x_10794:


//--------------------- .text._ZN10layer_norm13ln_bwd_kernelINS_13Kernel_traitsIf6__halffS2_fjLj6144ELj1ELj1ELj8ELj16ENS_18Kernel_traits_baseILj6144EfS2_fS2_fjLj256EEEEELb0ELb0ELb0ELb1EEEvNS_9BwdParamsE --------------------------
	.section	.text._ZN10layer_norm13ln_bwd_kernelINS_13Kernel_traitsIf6__halffS2_fjLj6144ELj1ELj1ELj8ELj16ENS_18Kernel_traits_baseILj6144EfS2_fS2_fjLj256EEEEELb0ELb0ELb0ELb1EEEvNS_9BwdParamsE,"ax",@progbits
	.align	128
        .global         _ZN10layer_norm13ln_bwd_kernelINS_13Kernel_traitsIf6__halffS2_fjLj6144ELj1ELj1ELj8ELj16ENS_18Kernel_traits_baseILj6144EfS2_fS2_fjLj256EEEEELb0ELb0ELb0ELb1EEEvNS_9BwdParamsE
        .type           _ZN10layer_norm13ln_bwd_kernelINS_13Kernel_traitsIf6__halffS2_fjLj6144ELj1ELj1ELj8ELj16ENS_18Kernel_traits_baseILj6144EfS2_fS2_fjLj256EEEEELb0ELb0ELb0ELb1EEEvNS_9BwdParamsE,@function
        .size           _ZN10layer_norm13ln_bwd_kernelINS_13Kernel_traitsIf6__halffS2_fjLj6144ELj1ELj1ELj8ELj16ENS_18Kernel_traits_baseILj6144EfS2_fS2_fjLj256EEEEELb0ELb0ELb0ELb1EEEvNS_9BwdParamsE,(.L_x_10795 - _ZN10layer_norm13ln_bwd_kernelINS_13Kernel_traitsIf6__halffS2_fjLj6144ELj1ELj1ELj8ELj16ENS_18Kernel_traits_baseILj6144EfS2_fS2_fjLj256EEEEELb0ELb0ELb0ELb1EEEvNS_9BwdParamsE)
        .other          _ZN10layer_norm13ln_bwd_kernelINS_13Kernel_traitsIf6__halffS2_fjLj6144ELj1ELj1ELj8ELj16ENS_18Kernel_traits_baseILj6144EfS2_fS2_fjLj256EEEEELb0ELb0ELb0ELb1EEEvNS_9BwdParamsE,@"STO_CUDA_ENTRY STV_DEFAULT"
_ZN10layer_norm13ln_bwd_kernelINS_13Kernel_traitsIf6__halffS2_fjLj6144ELj1ELj1ELj8ELj16ENS_18Kernel_traits_baseILj6144EfS2_fS2_fjLj256EEEEELb0ELb0ELb0ELb1EEEvNS_9BwdParamsE:
.text._ZN10layer_norm13ln_bwd_kernelINS_13Kernel_traitsIf6__halffS2_fjLj6144ELj1ELj1ELj8ELj16ENS_18Kernel_traits_baseILj6144EfS2_fS2_fjLj256EEEEELb0ELb0ELb0ELb1EEEvNS_9BwdParamsE:
        /* <DEDUP_REMOVED lines=33> */
[----:B------:R-:W-:Y:S02]  /*0210*/  MOV R143, UR4 ;  /* 0x00000004008f7c02 */ /* 0x000fe40008000f00 */
        /* <DEDUP_REMOVED lines=23> */
[----:B------:R-:W2:Y:S01]  /*0390*/  LDC.64 R2, c[0x0][0x3e0] ;  /* 0x0000f800ff027b82 */ /* 0x000ea20000000a00 */
[----:B------:R-:W-:-:S02]  /*03a0*/  CS2R R110, SRZ ;  /* 0x00000000006e7805 */ /* 0x000fc4000001ff00 */
[----:B------:R-:W-:Y:S01]  /*03b0*/  CS2R R112, SRZ ;  /* 0x0000000000707805 */ /* 0x000fe2000001ff00 */
[----:B0-----:R-:W5:Y:S01]  /*03c0*/  LDG.E.128 R24, desc[UR6][R96.64] ;  /* 0x0000000660187981 */ /* 0x001f62000c1e1d00 */
[----:B------:R-:W-:Y:S01]  /*03d0*/  CS2R R138, SRZ ;  /* 0x00000000008a7805 */ /* 0x000fe2000001ff00 */
[----:B------:R-:W0:Y:S02]  /*03e0*/  LDCU.U8 UR8, c[0x0][0x410] ;  /* 0x00008200ff0877ac */ /* 0x000e240008000000 */
[----:B------:R-:W5:Y:S01]  /*03f0*/  LDG.E.128 R20, desc[UR6][R96.64+0x10] ;  /* 0x0000100660147981 */ /* 0x000f62000c1e1d00 */
[----:B------:R-:W3:Y:S03]  /*0400*/  LDCU UR12, c[0x0][0x400] ;  /* 0x00008000ff0c77ac */ /* 0x000ee60008000800 */
[----:B------:R-:W5:Y:S01]  /*0410*/  LDG.E.128 R16, desc[UR6][R96.64+0x2000] ;  /* 0x0020000660107981 */ /* 0x000f62000c1e1d00 */
[----:B------:R-:W4:Y:S03]  /*0420*/  LDCU.64 UR14, c[0x0][0x478] ;  /* 0x00008f00ff0e77ac */ /* 0x000f260008000a00 */
[----:B------:R-:W5:Y:S01]  /*0430*/  LDG.E.128 R12, desc[UR6][R96.64+0x2010] ;  /* 0x00201006600c7981 */ /* 0x000f62000c1e1d00 */
[----:B------:R-:W0:Y:S03]  /*0440*/  LDCU.64 UR10, c[0x0][0x438] ;  /* 0x00008700ff0a77ac */ /* 0x000e260008000a00 */
[----:B------:R-:W5:Y:S04]  /*0450*/  LDG.E.128 R8, desc[UR6][R96.64+0x4000] ;  /* 0x0040000660087981 */ /* 0x000f68000c1e1d00 */
[----:B------:R1:W5:Y:S01]  /*0460*/  LDG.E.128 R4, desc[UR6][R96.64+0x4010] ;  /* 0x0040100660047981 */ /* 0x000362000c1e1d00 */
[----:B--2---:R-:W-:-:S04]  /*0470*/  ISETP.NE.U32.AND P0, PT, R2, RZ, PT ;  /* 0x000000ff0200720c */ /* 0x004fc80003f05070 */
[----:B------:R-:W-:Y:S02]  /*0480*/  ISETP.NE.AND.EX P0, PT, R3, RZ, PT, P0 ;  /* 0x000000ff0300720c */ /* 0x000fe40003f05300 */
[----:B01-34-:R-:W-:-:S11]  /*0490*/  MOV R97, RZ ;  /* 0x000000ff00617202 */ /* 0x01bfd60000000f00 */
.L_x_7402:
        /* <DEDUP_REMOVED lines=26> */
[----:B------:R-:W4:Y:S01]  /*0640*/  LDG.E R149, desc[UR6][R2.64] ;  /* 0x0000000602957981 */ /* 0x000f22000c1e1900 */
[----:B------:R-:W-:-:S03]  /*0650*/  IMAD.WIDE.U32 R90, R147, 0x10, R92 ;  /* 0x00000010935a7825 */ /* 0x000fc600078e005c */
[----:B------:R-:W4:Y:S01]  /*0660*/  LDG.E.128 R68, desc[UR6][R150.64] ;  /* 0x0000000696447981 */ /* 0x000f22000c1e1d00 */
[----:B------:R-:W-:-:S03]  /*0670*/  IMAD.WIDE.U32 R92, R146, 0x10, R92 ;  /* 0x00000010925c7825 */ /* 0x000fc600078e005c */
[----:B------:R-:W4:Y:S04]  /*0680*/  LDG.E.128 R88, desc[UR6][R90.64] ;  /* 0x000000065a587981 */ /* 0x000f28000c1e1d00 */
[----:B------:R-:W4:Y:S04]  /*0690*/  LDG.E.128 R92, desc[UR6][R92.64] ;  /* 0x000000065c5c7981 */ /* 0x000f28000c1e1d00 */
[----:B------:R0:W4:Y:S01]  /*06a0*/  LDG.E.128 R80, desc[UR6][R152.64+0x10] ;  /* 0x0000100698507981 */ /* 0x000122000c1e1d00 */
[----:B------:R-:W-:-:S04]  /*06b0*/  ISETP.NE.U32.AND P1, PT, RZ, UR10, PT ;  /* 0x0000000aff007c0c */ /* 0x000fc8000bf25070 */
[----:B------:R-:W-:Y:S02]  /*06c0*/  ISETP.NE.AND.EX P1, PT, RZ, UR11, PT, P1 ;  /* 0x0000000bff007c0c */ /* 0x000fe4000bf25310 */
[----:B------:R-:W-:-:S11]  /*06d0*/  ISETP.NE.AND P3, PT, RZ, UR8, PT ;  /* 0x00000008ff007c0c */ /* 0x000fd6000bf65270 */
[----:B------:R-:W1:Y:S08]  /*06e0*/  @P1 LDC.64 R154, c[0x0][0x438] ;  /* 0x00010e00ff9a1b82 */ /* 0x000e700000000a00 */
[----:B0-----:R-:W0:Y:S01]  /*06f0*/  @P1 LDC.64 R152, c[0x0][0x438] ;  /* 0x00010e00ff981b82 */ /* 0x001e220000000a00 */
[----:B------:R-:W-:-:S07]  /*0700*/  MOV R150, 0x3f800000 ;  /* 0x3f80000000967802 */ /* 0x000fce0000000f00 */
[----:B------:R-:W0:Y:S01]  /*0710*/  @P1 LDC.64 R2, c[0x0][0x438] ;  /* 0x00010e00ff021b82 */ /* 0x000e220000000a00 */
[----:B-1----:R-:W-:-:S05]  /*0720*/  @P1 IMAD.WIDE.U32 R154, R147, 0x20, R154 ;  /* 0x00000020939a1825 */ /* 0x002fca00078e009a */
[----:B-----5:R-:W5:Y:S01]  /*0730*/  @P1 LDG.E.128 R36, desc[UR6][R154.64] ;  /* 0x000000069a241981 */ /* 0x020f62000c1e1d00 */
[----:B0-----:R-:W-:-:S03]  /*0740*/  @P1 IMAD.WIDE.U32 R152, R148, 0x20, R152 ;  /* 0x0000002094981825 */ /* 0x001fc600078e0098 */
[----:B------:R0:W5:Y:S04]  /*0750*/  @P1 LDG.E.128 R40, desc[UR6][R154.64+0x10] ;  /* 0x000010069a281981 */ /* 0x000168000c1e1d00 */
[----:B------:R-:W5:Y:S01]  /*0760*/  @P1 LDG.E.128 R28, desc[UR6][R152.64] ;  /* 0x00000006981c1981 */ /* 0x000f62000c1e1d00 */
[----:B------:R-:W-:-:S03]  /*0770*/  @P1 IMAD.WIDE.U32 R2, R146, 0x20, R2 ;  /* 0x0000002092021825 */ /* 0x000fc600078e0002 */
[----:B------:R1:W5:Y:S04]  /*0780*/  @P1 LDG.E.128 R32, desc[UR6][R152.64+0x10] ;  /* 0x0000100698201981 */ /* 0x000368000c1e1d00 */
[----:B------:R-:W5:Y:S04]  /*0790*/  @P1 LDG.E.128 R44, desc[UR6][R2.64] ;  /* 0x00000006022c1981 */ /* 0x000f68000c1e1d00 */
[----:B------:R1:W5:Y:S01]  /*07a0*/  @P1 LDG.E.128 R48, desc[UR6][R2.64+0x10] ;  /* 0x0000100602301981 */ /* 0x000362000c1e1d00 */
[----:B------:R-:W-:Y:S01]  /*07b0*/  FSEL R186, R156, RZ, !P3 ;  /* 0x000000ff9cba7208 */ /* 0x000fe20005800000 */
[----:B--2---:R-:W-:-:S04]  /*07c0*/  @P0 HADD2.F32 R150, -RZ, R0.H0_H0 ;  /* 0x20000000ff960230 */ /* 0x004fc80000004100 */
[C---:B---3--:R-:W-:Y:S01]  /*07d0*/  FADD.FTZ R0, -R186.reuse, R60 ;  /* 0x0000003cba007221 */ /* 0x048fe20000010100 */
[C---:B------:R-:W-:Y:S01]  /*07e0*/  FADD.FTZ R60, -R186.reuse, R61 ;  /* 0x0000003dba3c7221 */ /* 0x040fe20000010100 */
[----:B----4-:R-:W-:Y:S01]  /*07f0*/  FADD.FTZ R180, -R186, R79 ;  /* 0x0000004fbab47221 */ /* 0x010fe20000010100 */
[--C-:B------:R-:W-:Y:S02]  /*0800*/  HADD2.F32 R79, -RZ, R84.reuse.H0_H0 ;  /* 0x20000054ff4f7230 */ /* 0x100fe40000004100 */
[----:B------:R-:W-:Y:S01]  /*0810*/  FMUL.FTZ R0, R149, R0 ;  /* 0x0000000095007220 */ /* 0x000fe20000410000 */
[----:B------:R-:W-:Y:S02]  /*0820*/  HADD2.F32 R84, -RZ, R84.H1_H1 ;  /* 0x30000054ff547230 */ /* 0x000fe40000004100 */
[----:B------:R-:W-:Y:S01]  /*0830*/  FADD.FTZ R144, R79, R144 ;  /* 0x000000904f907221 */ /* 0x000fe20000010000 */
[-C--:B------:R-:W-:Y:S01]  /*0840*/  FFMA.FTZ R145, R0, R79.reuse, R145 ;  /* 0x0000004f00917223 */ /* 0x080fe20000010091 */
[----:B------:R-:W-:Y:S01]  /*0850*/  FMUL.FTZ R79, R24, R79 ;  /* 0x0000004f184f7220 */ /* 0x000fe20000410000 */
[C---:B------:R-:W-:Y:S01]  /*0860*/  FADD.FTZ R156, -R186.reuse, R64 ;  /* 0x00000040ba9c7221 */ /* 0x040fe20000010100 */
[C---:B------:R-:W-:Y:S01]  /*0870*/  FADD.FTZ R166, -R186.reuse, R72 ;  /* 0x00000048baa67221 */ /* 0x040fe20000010100 */
[----:B------:R-:W-:Y:S01]  /*0880*/  FADD.FTZ R62, -R186, R62 ;  /* 0x0000003eba3e7221 */ /* 0x000fe20000010100 */
[----:B------:R-:W-:-:S02]  /*0890*/  HADD2.F32 R61, -RZ, R85.H0_H0 ;  /* 0x20000055ff3d7230 */ /* 0x000fc40000004100 */
[----:B------:R-:W-:Y:S01]  /*08a0*/  FMUL.FTZ R72, R149, R60 ;  /* 0x0000003c95487220 */ /* 0x000fe20000410000 */
[----:B------:R-:W-:Y:S02]  /*08b0*/  HADD2.F32 R64, -RZ, R85.H1_H1 ;  /* 0x30000055ff407230 */ /* 0x000fe40000004100 */
[----:B------:R-:W-:Y:S01]  /*08c0*/  FMUL.FTZ R85, R25, R84 ;  /* 0x0000005419557220 */ /* 0x000fe20000410000 */
[----:B------:R-:W-:Y:S01]  /*08d0*/  FADD.FTZ R60, RZ, R79 ;  /* 0x0000004fff3c7221 */ /* 0x000fe20000010000 */
[----:B------:R-:W-:Y:S01]  /*08e0*/  FADD.FTZ R174, -R186, R76 ;  /* 0x0000004cbaae7221 */ /* 0x000fe20000010100 */
[--C-:B0-----:R-:W-:Y:S02]  /*08f0*/  HADD2.F32 R155, -RZ, R87.reuse.H0_H0 ;  /* 0x20000057ff9b7230 */ /* 0x101fe40000004100 */
[----:B------:R-:W-:Y:S01]  /*0900*/  FMUL.FTZ R76, R149, R62 ;  /* 0x0000003e954c7220 */ /* 0x000fe20000410000 */
[----:B------:R-:W-:Y:S02]  /*0910*/  HADD2.F32 R157, -RZ, R87.H1_H1 ;  /* 0x30000057ff9d7230 */ /* 0x000fe40000004100 */
[----:B------:R-:W-:Y:S01]  /*0920*/  FMUL.FTZ R87, R26, R61 ;  /* 0x0000003d1a577220 */ /* 0x000fe20000410000 */
[----:B------:R-:W-:Y:S01]  /*0930*/  FADD.FTZ R60, R85, R60 ;  /* 0x0000003c553c7221 */ /* 0x000fe20000010000 */
[C---:B-1----:R-:W-:Y:S01]  /*0940*/  FADD.FTZ R152, -R186.reuse, R63 ;  /* 0x0000003fba987221 */ /* 0x042fe20000010100 */
[C---:B------:R-:W-:Y:S01]  /*0950*/  FADD.FTZ R160, -R186.reuse, R69 ;  /* 0x00000045baa07221 */ /* 0x040fe20000010100 */
[----:B------:R-:W-:Y:S01]  /*0960*/  FADD.FTZ R162, -R186, R70 ;  /* 0x00000046baa27221 */ /* 0x000fe20000010100 */
[----:B------:R-:W-:-:S02]  /*0970*/  HADD2.F32 R63, -RZ, R86.H0_H0 ;  /* 0x20000056ff3f7230 */ /* 0x000fc40000004100 */
[----:B------:R-:W-:Y:S01]  /*0980*/  FADD.FTZ R140, R61, R140 ;  /* 0x0000008c3d8c7221 */ /* 0x000fe20000010000 */
[--C-:B------:R-:W-:Y:S02]  /*0990*/  HADD2.F32 R69, -RZ, R88.reuse.H0_H0 ;  /* 0x20000058ff457230 */ /* 0x100fe40000004100 */
[----:B------:R-:W-:Y:S01]  /*09a0*/  FFMA.FTZ R139, R76, R61, R139 ;  /* 0x0000003d4c8b7223 */ /* 0x000fe2000001008b */
[----:B------:R-:W-:Y:S02]  /*09b0*/  HADD2.F32 R70, -RZ, R88.H1_H1 ;  /* 0x30000058ff467230 */ /* 0x000fe40000004100 */
[----:B------:R-:W-:Y:S01]  /*09c0*/  FMUL.FTZ R88, R27, R64 ;  /* 0x000000401b587220 */ /* 0x000fe20000410000 */
[----:B------:R-:W-:Y:S01]  /*09d0*/  FADD.FTZ R61, R87, R60 ;  /* 0x0000003c573d7221 */ /* 0x000fe20000010000 */
[C---:B------:R-:W-:Y:S01]  /*09e0*/  FADD.FTZ R178, -R186.reuse, R78 ;  /* 0x0000004ebab27221 */ /* 0x040fe20000010100 */
[----:B------:R-:W-:Y:S01]  /*09f0*/  FADD.FTZ R66, -R186, R66 ;  /* 0x00000042ba427221 */ /* 0x000fe20000010100 */
[----:B------:R-:W-:-:S02]  /*0a00*/  HADD2.F32 R86, -RZ, R86.H1_H1 ;  /* 0x30000056ff567230 */ /* 0x000fc40000004100 */
[----:B------:R-:W-:Y:S01]  /*0a10*/  FADD.FTZ R61, R88, R61 ;  /* 0x0000003d583d7221 */ /* 0x000fe20000010000 */
[--C-:B------:R-:W-:Y:S02]  /*0a20*/  HADD2.F32 R2, -RZ, R90.reuse.H0_H0 ;  /* 0x2000005aff027230 */ /* 0x100fe40000004100 */
[----:B------:R-:W-:Y:S02]  /*0a30*/  HADD2.F32 R78, -RZ, R90.H1_H1 ;  /* 0x3000005aff4e7230 */ /* 0x000fe40000004100 */
[----:B------:R-:W-:Y:S01]  /*0a40*/  FMUL.FTZ R90, R20, R63 ;  /* 0x0000003f145a7220 */ /* 0x000fe20000410000 */
[C---:B------:R-:W-:Y:S01]  /*0a50*/  FADD.FTZ R172, -R186.reuse, R75 ;  /* 0x0000004bbaac7221 */ /* 0x040fe20000010100 */
[--C-:B------:R-:W-:Y:S02]  /*0a60*/  HADD2.F32 R151, -RZ, R92.reuse.H0_H0 ;  /* 0x2000005cff977230 */ /* 0x100fe40000004100 */
[----:B------:R-:W-:Y:S01]  /*0a70*/  FADD.FTZ R158, -R186, R67 ;  /* 0x00000043ba9e7221 */ /* 0x000fe20000010100 */
[----:B------:R-:W-:-:S02]  /*0a80*/  HADD2.F32 R159, -RZ, R92.H1_H1 ;  /* 0x3000005cff9f7230 */ /* 0x000fc40000004100 */
[C---:B------:R-:W-:Y:S01]  /*0a90*/  FMUL.FTZ R75, R149.reuse, R152 ;  /* 0x00000098954b7220 */ /* 0x040fe20000410000 */
[----:B------:R-:W-:Y:S01]  /*0aa0*/  FMUL.FTZ R92, R149, R66 ;  /* 0x00000042955c7220 */ /* 0x000fe20000410000 */
[C---:B------:R-:W-:Y:S01]  /*0ab0*/  FADD.FTZ R170, -R186.reuse, R74 ;  /* 0x0000004abaaa7221 */ /* 0x040fe20000010100 */
[----:B------:R-:W-:Y:S01]  /*0ac0*/  FADD.FTZ R184, -R186, R81 ;  /* 0x00000051bab87221 */ /* 0x000fe20000010100 */
[----:B------:R-:W-:Y:S01]  /*0ad0*/  FMUL.FTZ R152, R21, R86 ;  /* 0x0000005615987220 */ /* 0x000fe20000410000 */
[----:B------:R-:W-:Y:S01]  /*0ae0*/  FADD.FTZ R61, R90, R61 ;  /* 0x0000003d5a3d7221 */ /* 0x000fe20000010000 */
[--C-:B------:R-:W-:Y:S02]  /*0af0*/  HADD2.F32 R74, -RZ, R89.reuse.H0_H0 ;  /* 0x20000059ff4a7230 */ /* 0x100fe40000004100 */
[----:B------:R-:W-:Y:S02]  /*0b00*/  HADD2.F32 R81, -RZ, R89.H1_H1 ;  /* 0x30000059ff517230 */ /* 0x000fe40000004100 */
[----:B------:R-:W-:Y:S01]  /*0b10*/  FMUL.FTZ R89, R149, R156 ;  /* 0x0000009c95597220 */ /* 0x000fe20000410000 */
[----:B------:R-:W-:Y:S01]  /*0b20*/  FADD.FTZ R117, R155, R117 ;  /* 0x000000759b757221 */ /* 0x000fe20000010000 */
[----:B------:R-:W-:Y:S01]  /*0b30*/  FMUL.FTZ R156, R149, R158 ;  /* 0x0000009e959c7220 */ /* 0x000fe20000410000 */
[-C--:B------:R-:W-:Y:S01]  /*0b40*/  FFMA.FTZ R125, R92, R155.reuse, R125 ;  /* 0x0000009b5c7d7223 */ /* 0x080fe2000001007d */
[----:B------:R-:W-:Y:S01]  /*0b50*/  FMUL.FTZ R155, R22, R155 ;  /* 0x0000009b169b7220 */ /* 0x000fe20000410000 */
[----:B------:R-:W-:Y:S01]  /*0b60*/  FADD.FTZ R60, R152, R61 ;  /* 0x0000003d983c7221 */ /* 0x000fe20000010000 */
[----:B------:R-:W-:Y:S01]  /*0b70*/  FADD.FTZ R68, -R186, R68 ;  /* 0x00000044ba447221 */ /* 0x000fe20000010100 */
[----:B------:R-:W-:Y:S01]  /*0b80*/  FADD.FTZ R114, R157, R114 ;  /* 0x000000729d727221 */ /* 0x000fe20000010000 */
[-C--:B------:R-:W-:Y:S01]  /*0b90*/  FFMA.FTZ R113, R156, R157.reuse, R113 ;  /* 0x0000009d9c717223 */ /* 0x080fe20000010071 */
[----:B------:R-:W-:Y:S01]  /*0ba0*/  FMUL.FTZ R157, R23, R157 ;  /* 0x0000009d179d7220 */ /* 0x000fe20000410000 */
[----:B------:R-:W-:Y:S01]  /*0bb0*/  FADD.FTZ R60, R155, R60 ;  /* 0x0000003c9b3c7221 */ /* 0x000fe20000010000 */
[----:B------:R-:W-:Y:S01]  /*0bc0*/  FADD.FTZ R154, -R186, R65 ;  /* 0x00000041ba9a7221 */ /* 0x000fe20000010100 */
[----:B------:R-:W-:Y:S01]  /*0bd0*/  FADD.FTZ R142, R84, R142 ;  /* 0x0000008e548e7221 */ /* 0x000fe20000010000 */
[----:B------:R-:W-:Y:S01]  /*0be0*/  FFMA.FTZ R141, R72, R84, R141 ;  /* 0x00000054488d7223 */ /* 0x000fe2000001008d */
[C---:B------:R-:W-:Y:S01]  /*0bf0*/  FMUL.FTZ R65, R149.reuse, R68 ;  /* 0x0000004495417220 */ /* 0x040fe20000410000 */
[----:B------:R-:W-:Y:S01]  /*0c00*/  FMUL.FTZ R84, R149, R166 ;  /* 0x000000a695547220 */ /* 0x000fe20000410000 */
[----:B------:R-:W-:Y:S01]  /*0c10*/  FMUL.FTZ R68, R16, R69 ;  /* 0x0000004510447220 */ /* 0x000fe20000410000 */
[----:B------:R-:W-:Y:S01]  /*0c20*/  FADD.FTZ R61, R157, R60 ;  /* 0x0000003c9d3d7221 */ /* 0x000fe20000010000 */
[----:B------:R-:W-:-:S02]  /*0c30*/  HADD2.F32 R163, -RZ, R93.H0_H0 ;  /* 0x2000005dffa37230 */ /* 0x000fc40000004100 */
[----:B------:R-:W-:Y:S01]  /*0c40*/  FADD.FTZ R164, -R186, R71 ;  /* 0x00000047baa47221 */ /* 0x000fe20000010100 */
[----:B------:R-:W-:Y:S02]  /*0c50*/  HADD2.F32 R165, -RZ, R93.H1_H1 ;  /* 0x3000005dffa57230 */ /* 0x000fe40000004100 */
[----:B------:R-:W-:Y:S01]  /*0c60*/  FMUL.FTZ R67, R149, R162 ;  /* 0x000000a295437220 */ /* 0x000fe20000410000 */
[----:B------:R-:W-:Y:S01]  /*0c70*/  FADD.FTZ R133, R2, R133 ;  /* 0x0000008502857221 */ /* 0x000fe20000010000 */
[-C--:B------:R-:W-:Y:S01]  /*0c80*/  FFMA.FTZ R107, R84, R2.reuse, R107 ;  /* 0x00000002546b7223 */ /* 0x080fe2000001006b */
[----:B------:R-:W-:Y:S01]  /*0c90*/  FMUL.FTZ R93, R12, R2 ;  /* 0x000000020c5d7220 */ /* 0x000fe20000410000 */
[----:B------:R-:W-:Y:S01]  /*0ca0*/  FMUL.FTZ R71, R17, R70 ;  /* 0x0000004611477220 */ /* 0x000fe20000410000 */
[----:B------:R-:W-:Y:S01]  /*0cb0*/  FADD.FTZ R2, R68, R61 ;  /* 0x0000003d44027221 */ /* 0x000fe20000010000 */
        /* <DEDUP_REMOVED lines=8> */
[----:B------:R-:W-:Y:S01]  /*0d40*/  FADD.FTZ R2, R74, R61 ;  /* 0x0000003d4a027221 */ /* 0x000fe20000010000 */
[----:B------:R-:W-:-:S02]  /*0d50*/  HADD2.F32 R3, -RZ, R91.H0_H0 ;  /* 0x2000005bff037230 */ /* 0x000fc40000004100 */
[----:B------:R-:W-:Y:S01]  /*0d60*/  FMUL.FTZ R153, R149, R170 ;  /* 0x000000aa95997220 */ /* 0x000fe20000410000 */
[----:B------:R-:W-:Y:S01]  /*0d70*/  FADD.FTZ R137, R64, R137 ;  /* 0x0000008940897221 */ /* 0x000fe20000010000 */
[----:B------:R-:W-:Y:S01]  /*0d80*/  FADD.FTZ R2, R81, R2 ;  /* 0x0000000251027221 */ /* 0x000fe20000010000 */
[----:B------:R-:W-:Y:S01]  /*0d90*/  FFMA.FTZ R138, R75, R64, R138 ;  /* 0x000000404b8a7223 */ /* 0x000fe2000001008a */
[----:B------:R-:W-:Y:S01]  /*0da0*/  FMUL.FTZ R64, R149, R160 ;  /* 0x000000a095407220 */ /* 0x000fe20000410000 */
[--C-:B------:R-:W-:Y:S02]  /*0db0*/  HADD2.F32 R167, -RZ, R94.reuse.H0_H0 ;  /* 0x2000005effa77230 */ /* 0x100fe40000004100 */
[----:B------:R-:W-:Y:S01]  /*0dc0*/  FADD.FTZ R121, R3, R121 ;  /* 0x0000007903797221 */ /* 0x000fe20000010000 */
[----:B------:R-:W-:Y:S02]  /*0dd0*/  HADD2.F32 R169, -RZ, R94.H1_H1 ;  /* 0x3000005effa97230 */ /* 0x000fe40000004100 */
[-C--:B------:R-:W-:Y:S01]  /*0de0*/  FFMA.FTZ R106, R153, R3.reuse, R106 ;  /* 0x00000003996a7223 */ /* 0x080fe2000001006a */
[----:B------:R-:W-:Y:S01]  /*0df0*/  FMUL.FTZ R160, R14, R3 ;  /* 0x000000030ea07220 */ /* 0x000fe20000410000 */
[----:B------:R-:W-:Y:S01]  /*0e00*/  FMUL.FTZ R94, R13, R78 ;  /* 0x0000004e0d5e7220 */ /* 0x000fe20000410000 */
[----:B------:R-:W-:Y:S01]  /*0e10*/  FADD.FTZ R3, R93, R2 ;  /* 0x000000025d037221 */ /* 0x000fe20000010000 */
[----:B------:R-:W-:Y:S01]  /*0e20*/  FADD.FTZ R182, -R186, R80 ;  /* 0x00000050bab67221 */ /* 0x000fe20000010100 */
[----:B------:R-:W-:-:S02]  /*0e30*/  HADD2.F32 R80, -RZ, R91.H1_H1 ;  /* 0x3000005bff507230 */ /* 0x000fc40000004100 */
[----:B------:R-:W-:Y:S01]  /*0e40*/  FADD.FTZ R3, R94, R3 ;  /* 0x000000035e037221 */ /* 0x000fe20000010000 */
[--C-:B------:R-:W-:Y:S02]  /*0e50*/  HADD2.F32 R171, -RZ, R95.reuse.H0_H0 ;  /* 0x2000005fffab7230 */ /* 0x100fe40000004100 */
[----:B------:R-:W-:Y:S02]  /*0e60*/  HADD2.F32 R173, -RZ, R95.H1_H1 ;  /* 0x3000005fffad7230 */ /* 0x000fe40000004100 */
[----:B------:R-:W-:Y:S01]  /*0e70*/  FMUL.FTZ R95, R149, R154 ;  /* 0x0000009a955f7220 */ /* 0x000fe20000410000 */
[----:B------:R-:W-:Y:S01]  /*0e80*/  FMUL.FTZ R161, R15, R80 ;  /* 0x000000500fa17220 */ /* 0x000fe20000410000 */
[----:B------:R-:W-:Y:S01]  /*0e90*/  FADD.FTZ R2, R160, R3 ;  /* 0x00000003a0027221 */ /* 0x000fe20000010000 */
[----:B------:R-:W-:Y:S01]  /*0ea0*/  FADD.FTZ R136, R69, R136 ;  /* 0x0000008845887221 */ /* 0x000fe20000010000 */
[----:B------:R-:W-:Y:S01]  /*0eb0*/  FFMA.FTZ R112, R65, R69, R112 ;  /* 0x0000004541707223 */ /* 0x000fe20000010070 */
[----:B------:R-:W-:Y:S01]  /*0ec0*/  FADD.FTZ R135, R86, R135 ;  /* 0x0000008756877221 */ /* 0x000fe20000010000 */
[----:B------:R-:W-:Y:S01]  /*0ed0*/  FFMA.FTZ R134, R95, R86, R134 ;  /* 0x000000565f867223 */ /* 0x000fe20000010086 */
[----:B------:R-:W-:Y:S01]  /*0ee0*/  FMUL.FTZ R69, R149, R174 ;  /* 0x000000ae95457220 */ /* 0x000fe20000410000 */
[-C--:B------:R-:W-:Y:S01]  /*0ef0*/  FMUL.FTZ R86, R8, R151.reuse ;  /* 0x0000009708567220 */ /* 0x080fe20000410000 */
[----:B------:R-:W-:Y:S01]  /*0f00*/  FADD.FTZ R3, R161, R2 ;  /* 0x00000002a1037221 */ /* 0x000fe20000010000 */
[----:B------:R-:W-:Y:S01]  /*0f10*/  FADD.FTZ R176, -R186, R77 ;  /* 0x0000004dbab07221 */ /* 0x000fe20000010100 */
[----:B------:R-:W-:Y:S01]  /*0f20*/  FADD.FTZ R123, R151, R123 ;  /* 0x0000007b977b7221 */ /* 0x000fe20000010000 */
[----:B------:R-:W-:Y:S01]  /*0f30*/  FFMA.FTZ R104, R69, R151, R104 ;  /* 0x0000009745687223 */ /* 0x000fe20000010068 */
        /* <DEDUP_REMOVED lines=10> */
[----:B------:R-:W-:Y:S01]  /*0fe0*/  FADD.FTZ R2, R3, R154 ;  /* 0x0000009a03027221 */ /* 0x000fe20000010000 */
[----:B------:R-:W-:Y:S01]  /*0ff0*/  FADD.FTZ R168, -R186, R73 ;  /* 0x00000049baa87221 */ /* 0x000fe20000010100 */
        /* <DEDUP_REMOVED lines=18> */
[----:B------:R-:W0:Y:S02]  /*1120*/  SHFL.DOWN PT, R3, R60, 0x10, 0x1f ;  /* 0x0a001f003c037f89 */ /* 0x000e2400000e0000 */
[----:B0-----:R-:W-:Y:S01]  /*1130*/  FADD.FTZ R61, R60, R3 ;  /* 0x000000033c3d7221 */ /* 0x001fe20000010000 */
[----:B------:R-:W-:-:S04]  /*1140*/  FFMA.FTZ R3, R0, R79, RZ ;  /* 0x0000004f00037223 */ /* 0x000fc800000100ff */
        /* <DEDUP_REMOVED lines=17> */
[----:B------:R-:W-:-:S04]  /*1260*/  FFMA.FTZ R2, R70, R151, R3 ;  /* 0x0000009746027223 */ /* 0x000fc80000010003 */
[----:B------:R-:W-:Y:S01]  /*1270*/  FFMA.FTZ R3, R73, R154, R2 ;  /* 0x0000009a49037223 */ /* 0x000fe20000010002 */
[----:B------:R-:W-:-:S03]  /*1280*/  FMUL.FTZ R77, R149, R182 ;  /* 0x000000b6954d7220 */ /* 0x000fc60000410000 */
[----:B------:R-:W-:Y:S01]  /*1290*/  FFMA.FTZ R2, R78, R159, R3 ;  /* 0x0000009f4e027223 */ /* 0x000fe20000010003 */
[----:B------:R-:W-:Y:S01]  /*12a0*/  FADD.FTZ R131, R80, R131 ;  /* 0x0000008350837221 */ /* 0x000fe20000010000 */
[----:B------:R-:W-:Y:S01]  /*12b0*/  FFMA.FTZ R105, R158, R80, R105 ;  /* 0x000000509e697223 */ /* 0x000fe20000010069 */
[C---:B------:R-:W-:Y:S01]  /*12c0*/  FADD.FTZ R82, -R186.reuse, R82 ;  /* 0x00000052ba527221 */ /* 0x040fe20000010100 */
[----:B------:R-:W-:Y:S01]  /*12d0*/  FMUL.FTZ R80, R149, R184 ;  /* 0x000000b895507220 */ /* 0x000fe20000410000 */
        /* <DEDUP_REMOVED lines=46> */
.L_x_7387:
[----:B------:R-:W-:Y:S05]  /*15c0*/  BSYNC.RECONVERGENT B0 ;  /* 0x0000000000007941 */ /* 0x000fea0003800200 */
.L_x_7386:
        /* <DEDUP_REMOVED lines=46> */
[-C--:B------:R-:W-:Y:S01]  /*18b0*/  FFMA.FTZ R75, R75, R167.reuse, R166 ;  /* 0x000000a74b4b7223 */ /* 0x080fe200000100a6 */
        /* <DEDUP_REMOVED lines=12> */
[----:B------:R-:W-:Y:S01]  /*1980*/  F2FP.F16.F32.PACK_AB R63, R2, R3 ;  /* 0x00000003023f723e */ /* 0x000fe200000000ff */
        /* <DEDUP_REMOVED lines=16> */
.L_x_7389:
        /* <DEDUP_REMOVED lines=36> */
.L_x_7390:
        /* <DEDUP_REMOVED lines=47> */
.L_x_7391:
        /* <DEDUP_REMOVED lines=36> */
.L_x_7392:
        /* <DEDUP_REMOVED lines=44> */
.L_x_7393:
        /* <DEDUP_REMOVED lines=36> */
.L_x_7394:
[----:B------:R-:W0:Y:S01]  /*2700*/  @P1 LDC.64 R64, c[0x0][0x478] ;  /* 0x00011e00ff401b82 */ /* 0x000e220000000a00 */
[----:B------:R-:W-:-:S04]  /*2710*/  IMAD.WIDE.U32 R2, R146, 0x10, R2 ;  /* 0x0000001092027825 */ /* 0x000fc800078e0002 */
[----:B0-----:R-:W-:-:S05]  /*2720*/  @P1 IMAD.WIDE.U32 R64, R146, 0x20, R64 ;  /* 0x0000002092401825 */ /* 0x001fca00078e0040 */
[----:B------:R1:W-:Y:S04]  /*2730*/  @P1 STG.E.128 desc[UR6][R64.64], R56 ;  /* 0x0000003840001986 */ /* 0x0003e8000c101d06 */
[----:B------:R1:W-:Y:S04]  /*2740*/  @P1 STG.E.128 desc[UR6][R64.64+0x10], R52 ;  /* 0x0000103440001986 */ /* 0x0003e8000c101d06 */
[----:B------:R1:W-:Y:S01]  /*2750*/  STG.E.128 desc[UR6][R2.64], R60 ;  /* 0x0000003c02007986 */ /* 0x0003e2000c101d06 */
[----:B------:R-:W-:Y:S05]  /*2760*/  BRA `(.L_x_7395) ;  /* 0x0000000c00cc7947 */ /* 0x000fea0003800000 */
.L_x_7388:
        /* <DEDUP_REMOVED lines=40> */
.L_x_7396:
[-CC-:B------:R-:W-:Y:S01]  /*29f0*/  FFMA.FTZ R89, R89, R167.reuse, R166.reuse ;  /* 0x000000a759597223 */ /* 0x180fe200000100a6 */
[-CC-:B------:R-:W-:Y:S01]  /*2a00*/  FFMA.FTZ R95, R95, R167.reuse, R166.reuse ;  /* 0x000000a75f5f7223 */ /* 0x180fe200000100a6 */
[-CC-:B------:R-:W-:Y:S01]  /*2a10*/  FFMA.FTZ R0, R0, R167.reuse, R166.reuse ;  /* 0x000000a700007223 */ /* 0x180fe200000100a6 */
[-CC-:B------:R-:W-:Y:S01]  /*2a20*/  FFMA.FTZ R72, R72, R167.reuse, R166.reuse ;  /* 0x000000a748487223 */ /* 0x180fe200000100a6 */
        /* <DEDUP_REMOVED lines=32> */
.L_x_7397:
        /* <DEDUP_REMOVED lines=45> */
.L_x_7398:
        /* <DEDUP_REMOVED lines=36> */
.L_x_7399:
        /* <DEDUP_REMOVED lines=44> */
.L_x_7400:
        /* <DEDUP_REMOVED lines=36> */
.L_x_7401:
[----:B------:R-:W0:Y:S01]  /*3640*/  @P1 LDC.64 R64, c[0x0][0x478] ;  /* 0x00011e00ff401b82 */ /* 0x000e220000000a00 */
[----:B------:R-:W-:-:S04]  /*3650*/  IMAD.WIDE.U32 R2, R146, 0x10, R2 ;  /* 0x0000001092027825 */ /* 0x000fc800078e0002 */
[----:B0-----:R-:W-:-:S05]  /*3660*/  @P1 IMAD.WIDE.U32 R64, R146, 0x20, R64 ;  /* 0x0000002092401825 */ /* 0x001fca00078e0040 */
[----:B------:R0:W-:Y:S04]  /*3670*/  @P1 STG.E.128 desc[UR6][R64.64], R56 ;  /* 0x0000003840001986 */ /* 0x0001e8000c101d06 */
[----:B------:R0:W-:Y:S04]  /*3680*/  @P1 STG.E.128 desc[UR6][R64.64+0x10], R52 ;  /* 0x0000103440001986 */ /* 0x0001e8000c101d06 */
[----:B------:R0:W-:Y:S02]  /*3690*/  STG.E.128 desc[UR6][R2.64], R60 ;  /* 0x0000003c02007986 */ /* 0x0001e4000c101d06 */
.L_x_7395:
[----:B01----:R-:W0:Y:S01]  /*36a0*/  LDC.64 R2, c[0x0][0x380] ;  /* 0x0000e000ff027b82 */ /* 0x003e220000000a00 */
        /* <DEDUP_REMOVED lines=12> */
[----:B-----5:R-:W-:Y:S02]  /*3770*/  MOV R30, R125 ;  /* 0x0000007d001e7202 */ /* 0x020fe40000000f00 */
        /* <DEDUP_REMOVED lines=33> */
.L_x_7385:
        /* <DEDUP_REMOVED lines=21> */
.L_x_7403:
        /* <DEDUP_REMOVED lines=10> */
.L_x_10795:


//--------------------- .text._ZN10layer_norm13ln_bwd_kernelINS_13Kernel_traitsIf6__halffS2_fjLj6144ELj1ELj1ELj8ELj16ENS_18Kernel_traits_baseILj6144EfS2_fS2_fjLj256EEEEELb0ELb0ELb1ELb0EEEvNS_9BwdParamsE --------------------------
	.section	.text._ZN10layer_norm13ln_bwd_kernelINS_13Kernel_traitsIf6__halffS2_fjLj6144ELj1ELj1ELj8ELj16ENS_18Kernel_traits_baseILj6144EfS2_fS2_fjLj256EEEEELb0ELb0ELb1ELb0EEEvNS_9BwdParamsE,"ax",@progbits
	.align	128
        .global         _ZN10layer_norm13ln_bwd_kernelINS_13Kernel_traitsIf6__halffS2_fjLj6144ELj1ELj1ELj8ELj16ENS_18Kernel_traits_baseILj6144EfS2_fS2_fjLj256EEEEELb0ELb0ELb1ELb0EEEvNS_9BwdParamsE
        .type           _ZN10layer_norm13ln_bwd_kernelINS_13Kernel_traitsIf6__halffS2_fjLj6144ELj1ELj1ELj8ELj16ENS_18Kernel_traits_baseILj6144EfS2_fS2_fjLj256EEEEELb0ELb0ELb1ELb0EEEvNS_9BwdParamsE,@function
        .size           _ZN10layer_norm13ln_bwd_kernelINS_13Kernel_traitsIf6__halffS2_fjLj6144ELj1ELj1ELj8ELj16ENS_18Kernel_traits_baseILj6144EfS2_fS2_fjLj256EEEEELb0ELb0ELb1ELb0EEEvNS_9BwdParamsE,(.L_x_10796 - _ZN10layer_norm13ln_bwd_kernelINS_13Kernel_traitsIf6__halffS2_fjLj6144ELj1ELj1ELj8ELj16ENS_18Kernel_traits_baseILj6144EfS2_fS2_fjLj256EEEEELb0ELb0ELb1ELb0EEEvNS_9BwdParamsE)
        .other          _ZN10layer_norm13ln_bwd_kernelINS_13Kernel_traitsIf6__halffS2_fjLj6144ELj1ELj1ELj8ELj16ENS_18Kernel_traits_baseILj6144EfS2_fS2_fjLj256EEEEELb0ELb0ELb1ELb0EEEvNS_9BwdParamsE,@"STO_CUDA_ENTRY STV_DEFAULT"
_ZN10layer_norm13ln_bwd_kernelINS_13Kernel_traitsIf6__halffS2_fjLj6144ELj1ELj1ELj8ELj16ENS_18Kernel_traits_baseILj6144EfS2_fS2_fjLj256EEEEELb0ELb0ELb1ELb0EEEvNS_9BwdParamsE:
.text._ZN10layer_norm13ln_bwd_kernelINS_13Kernel_traitsIf6__halffS2_fjLj6144ELj1ELj1ELj8ELj16ENS_18Kernel_traits_baseILj6144EfS2_fS2_fjLj256EEEEELb0ELb0ELb1ELb0EEEvNS_9BwdParamsE:
        /* <DEDUP_REMOVED lines=86> */
.L_x_7474:
        /* <DEDUP_REMOVED lines=55> */
[----:B------:R-:W-:-:S02]  /*08d0*/  FADD.FTZ R114, -R124, R114 ;  /* 0x000000727c727221 */ /* 0x000fc40000010100 */
[C---:B0----5:R-:W-:Y:S01]  /*08e0*/  FMUL.FTZ R164, R147.reuse, R168 ;  /* 0x000000a893a47220 */ /* 0x061fe20000410000 */
[--C-:B----4-:R-:W-:Y:S02]  /*08f0*/  HADD2.F32 R113, -RZ, R116.reuse.H0_H0 ;  /* 0x20000074ff717230 */ /* 0x110fe40000004100 */
[C---:B------:R-:W-:Y:S01]  /*0900*/  FMUL.FTZ R3, R147.reuse, R112 ;  /* 0x0000007093037220 */ /* 0x040fe20000410000 */
[----:B------:R-:W-:Y:S02]  /*0910*/  HADD2.F32 R116, -RZ, R116.H1_H1 ;  /* 0x30000074ff747230 */ /* 0x000fe40000004100 */
[----:B------:R-:W-:Y:S01]  /*0920*/  FADD.FTZ R170, -R124, R115 ;  /* 0x000000737caa7221 */ /* 0x000fe20000010100 */
        /* <DEDUP_REMOVED lines=56> */
.L_x_7408:
[----:B----4-:R-:W-:Y:S05]  /*0cb0*/  BSYNC.RECONVERGENT B1 ;  /* 0x0000000000017941 */ /* 0x010fea0003800200 */
.L_x_7407:
[----:B------:R-:W-:Y:S04]  /*0cc0*/  BSSY.RECONVERGENT B1, `(.L_x_7409) ;  /* 0x0000051000017945 */ /* 0x000fe80003800200 */
[----:B------:R-:W-:Y:S05]  /*0cd0*/  @!P4 BRA `(.L_x_7410) ;  /* 0x00000004003cc947 */ /* 0x000fea0003800000 */
[----:B------:R-:W0:Y:S08]  /*0ce0*/  LDC.64 R114, c[0x0][0x3a8] ;  /* 0x0000ea00ff727b82 */ /* 0x000e300000000a00 */
[----:B------:R-:W1:Y:S01]  /*0cf0*/  LDC.64 R112, c[0x0][0x428] ;  /* 0x00010a00ff707b82 */ /* 0x000e620000000a00 */
[----:B0-----:R-:W-:-:S05]  /*0d00*/  IMAD.WIDE.U32 R134, R125, 0x20, R114 ;  /* 0x000000207d867825 */ /* 0x001fca00078e0072 */
[----:B------:R0:W2:Y:S01]  /*0d10*/  LDG.E.128 R120, desc[UR10][R134.64+0x10] ;  /* 0x0000100a86787981 */ /* 0x0000a2000c1e1d00 */
[----:B-1----:R-:W-:-:S03]  /*0d20*/  IMAD.WIDE.U32 R116, R126, 0x10, R112 ;  /* 0x000000107e747825 */ /* 0x002fc600078e0070 */
[----:B------:R-:W3:Y:S04]  /*0d30*/  LDG.E.128 R112, desc[UR10][R134.64] ;  /* 0x0000000a86707981 */ /* 0x000ee8000c1e1d00 */
[----:B------:R-:W4:Y:S01]  /*0d40*/  LDG.E.128 R116, desc[UR10][R116.64] ;  /* 0x0000000a74747981 */ /* 0x000f22000c1e1d00 */
[----:B------:R-:W-:-:S04]  /*0d50*/  ISETP.NE.U32.AND P0, PT, RZ, UR12, PT ;  /* 0x0000000cff007c0c */ /* 0x000fc8000bf05070 */
[----:B------:R-:W-:-:S13]  /*0d60*/  ISETP.NE.AND.EX P0, PT, RZ, UR13, PT, P0 ;  /* 0x0000000dff007c0c */ /* 0x000fda000bf05300 */
[----:B------:R-:W1:Y:S02]  /*0d70*/  @P0 LDC.64 R132, c[0x0][0x438] ;  /* 0x00010e00ff840b82 */ /* 0x000e640000000a00 */
[----:B-1----:R-:W-:-:S05]  /*0d80*/  @P0 IMAD.WIDE.U32 R132, R125, 0x20, R132 ;  /* 0x000000207d840825 */ /* 0x002fca00078e0084 */
[----:B------:R-:W5:Y:S04]  /*0d90*/  @P0 LDG.E.128 R84, desc[UR10][R132.64] ;  /* 0x0000000a84540981 */ /* 0x000f68000c1e1d00 */
[----:B------:R1:W5:Y:S01]  /*0da0*/  @P0 LDG.E.128 R88, desc[UR10][R132.64+0x10] ;  /* 0x0000100a84580981 */ /* 0x000362000c1e1d00 */
        /* <DEDUP_REMOVED lines=10> */
[C---:B0-----:R-:W-:Y:S01]  /*0e50*/  FMUL.FTZ R134, R147.reuse, R140 ;  /* 0x0000008c93867220 */ /* 0x041fe20000410000 */
[-C--:B------:R-:W-:Y:S01]  /*0e60*/  FMUL.FTZ R136, R64, R113.reuse ;  /* 0x0000007140887220 */ /* 0x080fe20000410000 */
[----:B------:R-:W-:Y:S02]  /*0e70*/  HADD2.F32 R115, -RZ, R117.H0_H0 ;  /* 0x20000075ff737230 */ /* 0x000fe40000004100 */
[----:B-1----:R-:W-:Y:S01]  /*0e80*/  FMUL.FTZ R133, R147, R114 ;  /* 0x0000007293857220 */ /* 0x002fe20000410000 */
        /* <DEDUP_REMOVED lines=52> */
.L_x_7410:
[----:B------:R-:W-:Y:S05]  /*11d0*/  BSYNC.RECONVERGENT B1 ;  /* 0x0000000000017941 */ /* 0x000fea0003800200 */
.L_x_7409:
        /* <DEDUP_REMOVED lines=18> */
[C---:B-----5:R-:W-:Y:S01]  /*1300*/  FMUL.FTZ R154, R147.reuse, R154 ;  /* 0x0000009a939a7220 */ /* 0x060fe20000410000 */
[C---:B------:R-:W-:Y:S01]  /*1310*/  FMUL.FTZ R153, R147.reuse, R112 ;  /* 0x0000007093997220 */ /* 0x040fe20000410000 */
[C---:B------:R-:W-:Y:S01]  /*1320*/  FMUL.FTZ R155, R147.reuse, R114 ;  /* 0x00000072939b7220 */ /* 0x040fe20000410000 */
[----:B---3--:R-:W-:Y:S01]  /*1330*/  FADD.FTZ R126, -R124, R116 ;  /* 0x000000747c7e7221 */ /* 0x008fe20000010100 */
[----:B------:R-:W-:Y:S01]  /*1340*/  FMUL.FTZ R156, R147, R156 ;  /* 0x0000009c939c7220 */ /* 0x000fe20000410000 */
[----:B----4-:R-:W-:-:S02]  /*1350*/  HADD2.F32 R113, -RZ, R120.H0_H0 ;  /* 0x20000078ff717230 */ /* 0x010fc40000004100 */
[----:B------:R-:W-:Y:S01]  /*1360*/  FADD.FTZ R158, -R124, R117 ;  /* 0x000000757c9e7221 */ /* 0x000fe20000010100 */
        /* <DEDUP_REMOVED lines=15> */
[--C-:B0-----:R-:W-:Y:S02]  /*1460*/  HADD2.F32 R149, -RZ, R122.reuse.H0_H0 ;  /* 0x2000007aff957230 */ /* 0x101fe40000004100 */
[----:B------:R-:W-:Y:S01]  /*1470*/  FADD.FTZ R118, -R124, R118 ;  /* 0x000000767c767221 */ /* 0x000fe20000010100 */
        /* <DEDUP_REMOVED lines=14> */
[----:B------:R-:W-:Y:S01]  /*1560*/  FADD.FTZ R152, -R124, R119 ;  /* 0x000000777c987221 */ /* 0x000fe20000010100 */
        /* <DEDUP_REMOVED lines=22> */
.L_x_7406:
        /* <DEDUP_REMOVED lines=27> */
.L_x_7411:
[----:B----4-:R-:W-:Y:S05]  /*1880*/  BSYNC.RECONVERGENT B0 ;  /* 0x0000000000007941 */ /* 0x010fea0003800200 */
.L_x_7405:
        /* <DEDUP_REMOVED lines=31> */
.L_x_7413:
[----:B------:R-:W-:Y:S05]  /*1a80*/  BSYNC.RECONVERGENT B0 ;  /* 0x0000000000007941 */ /* 0x000fea0003800200 */
.L_x_7412:
        /* <DEDUP_REMOVED lines=63> */
.L_x_7418:
        /* <DEDUP_REMOVED lines=9> */
.L_x_7419:
        /* <DEDUP_REMOVED lines=9> */
.L_x_7420:
        /* <DEDUP_REMOVED lines=9> */
.L_x_7421:
        /* <DEDUP_REMOVED lines=9> */
.L_x_7422:
        /* <DEDUP_REMOVED lines=9> */
.L_x_7423:
        /* <DEDUP_REMOVED lines=9> */
.L_x_7424:
        /* <DEDUP_REMOVED lines=10> */
.L_x_7417:
        /* <DEDUP_REMOVED lines=42> */
.L_x_7426:
        /* <DEDUP_REMOVED lines=9> */
.L_x_7427:
        /* <DEDUP_REMOVED lines=9> */
.L_x_7428:
        /* <DEDUP_REMOVED lines=9> */
.L_x_7429:
        /* <DEDUP_REMOVED lines=9> */
.L_x_7430:
        /* <DEDUP_REMOVED lines=9> */
.L_x_7431:
        /* <DEDUP_REMOVED lines=9> */
.L_x_7432:
[----:B------:R-:W-:Y:S05]  /*2880*/  @!P3 BRA `(.L_x_7425) ;  /* 0x00000008002cb947 */ /* 0x000fea0003800000 */
[----:B------:R-:W-:-:S05]  /*2890*/  FMUL.FTZ R115, R111, UR15 ;  /* 0x0000000f6f737c20 */ /* 0x000fca0008410000 */
[----:B------:R-:W-:-:S04]  /*28a0*/  F2FP.F16.F32.PACK_AB R115, RZ, R115 ;  /* 0x00000073ff73723e */ /* 0x000fc800000000ff */
[----:B------:R-:W-:Y:S01]  /*28b0*/  PRMT R103, R103, 0x5410, R115 ;  /* 0x0000541067677816 */ /* 0x000fe20000000073 */
[----:B------:R-:W-:Y:S06]  /*28c0*/  BRA `(.L_x_7425) ;  /* 0x00000008001c7947 */ /* 0x000fec0003800000 */
.L_x_7416:
        /* <DEDUP_REMOVED lines=35> */
[----:B------:R-:W-:Y:S01]  /*2b00*/  @P3 F2FP.F16.F32.PACK_AB R115, RZ, R115 ;  /* 0x00000073ff73323e */ /* 0x000fe200000000ff */
[C---:B------:R-:W-:Y:S01]  /*2b10*/  @P1 FFMA.FTZ R121, R147.reuse, R179, R82 ;  /* 0x000000b393791223 */ /* 0x040fe20000010052 */
[----:B------:R-:W0:Y:S01]  /*2b20*/  @P3 LDC R123, c[0x0][0x40c] ;  /* 0x00010300ff7b3b82 */ /* 0x000e220000000800 */
[----:B-1----:R-:W-:Y:S01]  /*2b30*/  @P3 FMUL.FTZ R116, R116, R119 ;  /* 0x0000007774743220 */ /* 0x002fe20000410000 */
[----:B------:R-:W-:Y:S01]  /*2b40*/  MOV R119, R80 ;  /* 0x0000005000777202 */ /* 0x000fe20000000f00 */
[----:B------:R-:W-:Y:S01]  /*2b50*/  @P1 FFMA.FTZ R119, R147, R125, R80 ;  /* 0x0000007d93771223 */ /* 0x000fe20000010050 */
[----:B------:R-:W-:-:S02]  /*2b60*/  @P3 PRMT R100, R115, 0x7610, R100 ;  /* 0x0000761073643816 */ /* 0x000fc40000000064 */
[----:B------:R-:W-:Y:S02]  /*2b70*/  @P3 F2FP.F16.F32.PACK_AB R116, RZ, R116 ;  /* 0x00000074ff74323e */ /* 0x000fe400000000ff */
[----:B------:R-:W1:Y:S01]  /*2b80*/  @P3 LDC R127, c[0x0][0x40c] ;  /* 0x00010300ff7f3b82 */ /* 0x000e620000000800 */
[----:B--2---:R-:W-:Y:S01]  /*2b90*/  @P3 FMUL.FTZ R115, R117, R122 ;  /* 0x0000007a75733220 */ /* 0x004fe20000410000 */
[----:B------:R-:W-:-:S04]  /*2ba0*/  @P3 PRMT R100, R100, 0x5410, R116 ;  /* 0x0000541064643816 */ /* 0x000fc80000000074 */
[----:B------:R-:W-:Y:S02]  /*2bb0*/  @P3 F2FP.F16.F32.PACK_AB R115, RZ, R115 ;  /* 0x00000073ff73323e */ /* 0x000fe400000000ff */
[----:B------:R-:W2:Y:S01]  /*2bc0*/  @P3 LDC R182, c[0x0][0x40c] ;  /* 0x00010300ffb63b82 */ /* 0x000ea20000000800 */
[----:B---3--:R-:W-:Y:S01]  /*2bd0*/  @P3 FMUL.FTZ R117, R119, R124 ;  /* 0x0000007c77753220 */ /* 0x008fe20000410000 */
[----:B------:R-:W-:-:S04]  /*2be0*/  @P3 PRMT R101, R115, 0x7610, R101 ;  /* 0x0000761073653816 */ /* 0x000fc80000000065 */
[----:B------:R-:W-:Y:S01]  /*2bf0*/  @P3 F2FP.F16.F32.PACK_AB R117, RZ, R117 ;  /* 0x00000075ff75323e */ /* 0x000fe200000000ff */
[----:B0-----:R-:W-:-:S03]  /*2c00*/  @P3 FMUL.FTZ R116, R118, R123 ;  /* 0x0000007b76743220 */ /* 0x001fc60000410000 */
        /* <DEDUP_REMOVED lines=18> */
.L_x_7433:
        /* <DEDUP_REMOVED lines=29> */
[----:B------:R-:W-:Y:S02]  /*2f00*/  @P3 F2FP.F16.F32.PACK_AB R122, RZ, R106 ;  /* 0x0000006aff7a323e */ /* 0x000fe400000000ff */
[----:B------:R-:W0:Y:S01]  /*2f10*/  @P3 LDC R125, c[0x0][0x40c] ;  /* 0x00010300ff7d3b82 */ /* 0x000e220000000800 */
[----:B-1----:R-:W-:-:S05]  /*2f20*/  @P3 FMUL.FTZ R105, R110, R111 ;  /* 0x0000006f6e693220 */ /* 0x002fca0000410000 */
[----:B------:R-:W-:Y:S02]  /*2f30*/  @P3 F2FP.F16.F32.PACK_AB R111, RZ, R105 ;  /* 0x00000069ff6f323e */ /* 0x000fe400000000ff */
[----:B------:R-:W1:Y:S01]  /*2f40*/  @P3 LDC R120, c[0x0][0x40c] ;  /* 0x00010300ff783b82 */ /* 0x000e620000000800 */
[----:B--2---:R-:W-:Y:S01]  /*2f50*/  @P3 FMUL.FTZ R106, R104, R109 ;  /* 0x0000006d686a3220 */ /* 0x004fe20000410000 */
[----:B------:R-:W-:Y:S01]  /*2f60*/  MOV R105, R77 ;  /* 0x0000004d00697202 */ /* 0x000fe20000000f00 */
[C---:B------:R-:W-:Y:S01]  /*2f70*/  @P1 FFMA.FTZ R105, R147.reuse, R108, R77 ;  /* 0x0000006c93691223 */ /* 0x040fe2000001004d */
[----:B------:R-:W-:Y:S01]  /*2f80*/  MOV R108, R80 ;  /* 0x00000050006c7202 */ /* 0x000fe20000000f00 */
[C---:B------:R-:W-:Y:S01]  /*2f90*/  @P1 FFMA.FTZ R108, R147.reuse, R123, R80 ;  /* 0x0000007b936c1223 */ /* 0x040fe20000010050 */
[----:B------:R-:W-:Y:S02]  /*2fa0*/  @P3 F2FP.F16.F32.PACK_AB R115, RZ, R106 ;  /* 0x0000006aff73323e */ /* 0x000fe400000000ff */
        /* <DEDUP_REMOVED lines=11> */
[----:B------:R-:W-:Y:S02]  /*3060*/  @P3 F2FP.F16.F32.PACK_AB R117, RZ, R117 ;  /* 0x00000075ff75323e */ /* 0x000fe400000000ff */
[----:B------:R-:W-:Y:S01]  /*3070*/  @P3 F2FP.F16.F32.PACK_AB R119, RZ, R119 ;  /* 0x00000077ff77323e */ /* 0x000fe200000000ff */
[----:B-1----:R-:W-:Y:S01]  /*3080*/  @P3 FMUL.FTZ R118, R107, R120 ;  /* 0x000000786b763220 */ /* 0x002fe20000410000 */
[----:B------:R-:W-:Y:S02]  /*3090*/  @P3 PRMT R101, R117, 0x7610, R101 ;  /* 0x0000761075653816 */ /* 0x000fe40000000065 */
[----:B------:R-:W-:Y:S02]  /*30a0*/  @P3 PRMT R102, R119, 0x7610, R102 ;  /* 0x0000761077663816 */ /* 0x000fe40000000066 */
[----:B------:R-:W-:Y:S01]  /*30b0*/  @P3 F2FP.F16.F32.PACK_AB R118, RZ, R118 ;  /* 0x00000076ff76323e */ /* 0x000fe200000000ff */
[----:B--2---:R-:W-:-:S03]  /*30c0*/  @P3 FMUL.FTZ R111, R105, R116 ;  /* 0x00000074696f3220 */ /* 0x004fc60000410000 */
[----:B------:R-:W-:Y:S02]  /*30d0*/  @P3 PRMT R101, R101, 0x5410, R118 ;  /* 0x0000541065653816 */ /* 0x000fe40000000076 */
[----:B------:R-:W-:Y:S02]  /*30e0*/  @P3 F2FP.F16.F32.PACK_AB R116, RZ, R111 ;  /* 0x0000006fff74323e */ /* 0x000fe400000000ff */
[----:B------:R-:W-:Y:S01]  /*30f0*/  MOV R111, R121 ;  /* 0x00000079006f7202 */ /* 0x000fe20000000f00 */
[----:B---3--:R-:W-:Y:S01]  /*3100*/  @P3 FMUL.FTZ R120, R109, R126 ;  /* 0x0000007e6d783220 */ /* 0x008fe20000410000 */
[----:B------:R-:W-:-:S04]  /*3110*/  @P3 PRMT R100, R100, 0x5410, R116 ;  /* 0x0000541064643816 */ /* 0x000fc80000000074 */
[----:B------:R-:W-:-:S04]  /*3120*/  @P3 F2FP.F16.F32.PACK_AB R120, RZ, R120 ;  /* 0x00000078ff78323e */ /* 0x000fc800000000ff */
[----:B------:R-:W-:-:S07]  /*3130*/  @P3 PRMT R102, R102, 0x5410, R120 ;  /* 0x0000541066663816 */ /* 0x000fce0000000078 */
.L_x_7425:
        /* <DEDUP_REMOVED lines=11> */
.L_x_7415:
[----:B------:R-:W-:Y:S05]  /*31f0*/  BSYNC.RECONVERGENT B0 ;  /* 0x0000000000007941 */ /* 0x000fea0003800200 */
.L_x_7414:
        /* <DEDUP_REMOVED lines=39> */
[----:B------:R-:W-:Y:S02]  /*3470*/  @P3 F2FP.F16.F32.PACK_AB R111, RZ, R106 ;  /* 0x0000006aff6f323e */ /* 0x000fe400000000ff */
[----:B------:R-:W0:Y:S01]  /*3480*/  @P3 LDC R122, c[0x0][0x40c] ;  /* 0x00010300ff7a3b82 */ /* 0x000e220000000800 */
[----:B-1----:R-:W-:Y:S01]  /*3490*/  @P3 FMUL.FTZ R107, R105, R116 ;  /* 0x00000074696b3220 */ /* 0x002fe20000410000 */
[----:B------:R-:W-:Y:S01]  /*34a0*/  @P1 FFMA.FTZ R116, R134, R114, R113 ;  /* 0x0000007286741223 */ /* 0x000fe20000010071 */
[----:B------:R-:W-:Y:S01]  /*34b0*/  MOV R106, R86 ;  /* 0x00000056006a7202 */ /* 0x000fe20000000f00 */
[----:B------:R-:W-:Y:S01]  /*34c0*/  @P1 FFMA.FTZ R106, R147, R109, R86 ;  /* 0x0000006d936a1223 */ /* 0x000fe20000010056 */
[----:B------:R-:W-:Y:S01]  /*34d0*/  @P3 PRMT R100, R111, 0x7610, R100 ;  /* 0x000076106f643816 */ /* 0x000fe20000000064 */
[----:B------:R-:W-:Y:S01]  /*34e0*/  @P1 FADD.FTZ R116, R139, -R116 ;  /* 0x800000748b741221 */ /* 0x000fe20000010000 */
[----:B------:R-:W-:Y:S01]  /*34f0*/  @P3 F2FP.F16.F32.PACK_AB R115, RZ, R107 ;  /* 0x0000006bff73323e */ /* 0x000fe200000000ff */
        /* <DEDUP_REMOVED lines=9> */
[----:B------:R-:W-:-:S04]  /*3590*/  @P3 F2FP.F16.F32.PACK_AB R116, RZ, R116 ;  /* 0x00000074ff74323e */ /* 0x000fc800000000ff */
[----:B------:R-:W-:Y:S01]  /*35a0*/  @P3 F2FP.F16.F32.PACK_AB R115, RZ, R115 ;  /* 0x00000073ff73323e */ /* 0x000fe200000000ff */
[----:B0-----:R-:W-:Y:S01]  /*35b0*/  @P3 FMUL.FTZ R111, R107, R122 ;  /* 0x0000007a6b6f3220 */ /* 0x001fe20000410000 */
[----:B------:R-:W-:Y:S02]  /*35c0*/  @P3 PRMT R101, R116, 0x7610, R101 ;  /* 0x0000761074653816 */ /* 0x000fe40000000065 */
[----:B------:R-:W-:Y:S02]  /*35d0*/  @P3 PRMT R102, R115, 0x7610, R102 ;  /* 0x0000761073663816 */ /* 0x000fe40000000066 */
[----:B------:R-:W-:Y:S01]  /*35e0*/  @P3 F2FP.F16.F32.PACK_AB R111, RZ, R111 ;  /* 0x0000006fff6f323e */ /* 0x000fe200000000ff */
[----:B-1----:R-:W-:-:S03]  /*35f0*/  @P3 FMUL.FTZ R117, R109, R124 ;  /* 0x0000007c6d753220 */ /* 0x002fc60000410000 */
        /* <DEDUP_REMOVED lines=12> */
.L_x_7437:
        /* <DEDUP_REMOVED lines=65> */
.L_x_7436:
        /* <DEDUP_REMOVED lines=46> */
.L_x_7440:
        /* <DEDUP_REMOVED lines=9> */
.L_x_7441:
        /* <DEDUP_REMOVED lines=9> */
.L_x_7442:
        /* <DEDUP_REMOVED lines=9> */
.L_x_7443:
        /* <DEDUP_REMOVED lines=9> */
.L_x_7444:
        /* <DEDUP_REMOVED lines=9> */
.L_x_7445:
        /* <DEDUP_REMOVED lines=9> */
.L_x_7446:
[----:B------:R-:W-:Y:S01]  /*4110*/  MOV R104, R115 ;  /* 0x0000007300687202 */ /* 0x000fe20000000f00 */
[----:B------:R-:W-:Y:S06]  /*4120*/  @!P3 BRA `(.L_x_7438) ;  /* 0x000000040034b947 */ /* 0x000fec0003800000 */
[----:B------:R-:W-:Y:S01]  /*4130*/  FMUL.FTZ R116, R111, UR15 ;  /* 0x0000000f6f747c20 */ /* 0x000fe20008410000 */
[----:B------:R-:W-:-:S04]  /*4140*/  MOV R104, R115 ;  /* 0x0000007300687202 */ /* 0x000fc80000000f00 */
[----:B------:R-:W-:-:S04]  /*4150*/  F2FP.F16.F32.PACK_AB R116, RZ, R116 ;  /* 0x00000074ff74723e */ /* 0x000fc800000000ff */
[----:B------:R-:W-:Y:S01]  /*4160*/  PRMT R103, R103, 0x5410, R116 ;  /* 0x0000541067677816 */ /* 0x000fe20000000074 */
[----:B------:R-:W-:Y:S06]  /*4170*/  BRA `(.L_x_7438) ;  /* 0x0000000400207947 */ /* 0x000fec0003800000 */
.L_x_7439:
        /* <DEDUP_REMOVED lines=9> */
.L_x_7447:
        /* <DEDUP_REMOVED lines=9> */
.L_x_7448:
        /* <DEDUP_REMOVED lines=9> */
.L_x_7449:
        /* <DEDUP_REMOVED lines=9> */
.L_x_7450:
        /* <DEDUP_REMOVED lines=9> */
.L_x_7451:
        /* <DEDUP_REMOVED lines=9> */
.L_x_7452:
        /* <DEDUP_REMOVED lines=9> */
.L_x_7453:
        /* <DEDUP_REMOVED lines=9> */
.L_x_7438:
        /* <DEDUP_REMOVED lines=9> */
.L_x_7435:
[----:B------:R-:W-:Y:S05]  /*4690*/  BSYNC.RECONVERGENT B0 ;  /* 0x0000000000007941 */ /* 0x000fea0003800200 */
.L_x_7434:
        /* <DEDUP_REMOVED lines=10> */
[----:B------:R-:W1:Y:S01]  /*4740*/  @P3 LDC R115, c[0x0][0x40c] ;  /* 0x00010300ff733b82 */ /* 0x000e620000000800 */
[-CC-:B0-2---:R-:W-:Y:S01]  /*4750*/  @P1 FFMA.FTZ R107, R153, R114.reuse, R113.reuse ;  /* 0x00000072996b1223 */ /* 0x185fe20000010071 */
[--C-:B------:R-:W-:Y:S01]  /*4760*/  @P1 FFMA.FTZ R106, R154, R114, R113.reuse ;  /* 0x000000729a6a1223 */ /* 0x100fe20000010071 */
[----:B------:R-:W-:Y:S01]  /*4770*/  MOV R104, R92 ;  /* 0x0000005c00687202 */ /* 0x000fe20000000f00 */
[----:B------:R-:W-:Y:S01]  /*4780*/  @P1 FFMA.FTZ R111, R152, R114, R113 ;  /* 0x00000072986f1223 */ /* 0x000fe20000010071 */
[----:B------:R-:W-:Y:S01]  /*4790*/  @P1 FADD.FTZ R107, R160, -R107 ;  /* 0x8000006ba06b1221 */ /* 0x000fe20000010000 */
[----:B------:R-:W-:Y:S01]  /*47a0*/  @P1 FADD.FTZ R106, R161, -R106 ;  /* 0x8000006aa16a1221 */ /* 0x000fe20000010000 */
[----:B------:R-:W-:Y:S01]  /*47b0*/  MOV R105, R93 ;  /* 0x0000005d00697202 */ /* 0x000fe20000000f00 */
[----:B------:R-:W0:Y:S01]  /*47c0*/  @P3 LDC R108, c[0x0][0x40c] ;  /* 0x00010300ff6c3b82 */ /* 0x000e220000000800 */
[C---:B------:R-:W-:Y:S01]  /*47d0*/  @P1 FFMA.FTZ R104, R147.reuse, R107, R92 ;  /* 0x0000006b93681223 */ /* 0x040fe2000001005c */
[----:B------:R-:W-:Y:S01]  /*47e0*/  @P1 FFMA.FTZ R105, R147, R106, R93 ;  /* 0x0000006a93691223 */ /* 0x000fe2000001005d */
[-CC-:B------:R-:W-:Y:S01]  /*47f0*/  @P1 FFMA.FTZ R109, R155, R114.reuse, R113.reuse ;  /* 0x000000729b6d1223 */ /* 0x180fe20000010071 */
[-C--:B------:R-:W-:Y:S01]  /*4800*/  @P1 FFMA.FTZ R118, R157, R114.reuse, R113 ;  /* 0x000000729d761223 */ /* 0x080fe20000010071 */
[----:B------:R-:W-:Y:S01]  /*4810*/  @P1 FADD.FTZ R110, R148, -R111 ;  /* 0x8000006f946e1221 */ /* 0x000fe20000010000 */
[-C--:B------:R-:W-:Y:S01]  /*4820*/  @P1 FFMA.FTZ R116, R156, R114.reuse, R113 ;  /* 0x000000729c741223 */ /* 0x080fe20000010071 */
[----:B------:R-:W-:Y:S01]  /*4830*/  @P1 FADD.FTZ R109, R162, -R109 ;  /* 0x8000006da26d1221 */ /* 0x000fe20000010000 */
[----:B------:R-:W2:Y:S01]  /*4840*/  @P3 LDC R121, c[0x0][0x40c] ;  /* 0x00010300ff793b82 */ /* 0x000ea20000000800 */
[-CC-:B------:R-:W-:Y:S01]  /*4850*/  @P1 FFMA.FTZ R120, R158, R114.reuse, R113.reuse ;  /* 0x000000729e781223 */ /* 0x180fe20000010071 */
[----:B------:R-:W-:Y:S01]  /*4860*/  @P1 FFMA.FTZ R117, R159, R114, R113 ;  /* 0x000000729f751223 */ /* 0x000fe20000010071 */
[----:B------:R-:W-:Y:S01]  /*4870*/  MOV R106, R94 ;  /* 0x0000005e006a7202 */ /* 0x000fe20000000f00 */
[----:B------:R-:W-:Y:S01]  /*4880*/  @P1 FFMA.FTZ R106, R147, R109, R94 ;  /* 0x0000006d936a1223 */ /* 0x000fe2000001005e */
[----:B------:R-:W-:Y:S01]  /*4890*/  @P1 FADD.FTZ R116, R163, -R116 ;  /* 0x80000074a3741221 */ /* 0x000fe20000010000 */
[----:B------:R-:W-:Y:S01]  /*48a0*/  @P1 FADD.FTZ R120, R151, -R120 ;  /* 0x8000007897781221 */ /* 0x000fe20000010000 */
[----:B------:R-:W-:Y:S01]  /*48b0*/  @P1 FADD.FTZ R117, R150, -R117 ;  /* 0x8000007596751221 */ /* 0x000fe20000010000 */
[----:B------:R-:W3:Y:S01]  /*48c0*/  @P3 LDC R123, c[0x0][0x40c] ;  /* 0x00010300ff7b3b82 */ /* 0x000ee20000000800 */
[----:B-1----:R-:W-:Y:S01]  /*48d0*/  @P3 FMUL.FTZ R107, R104, R115 ;  /* 0x00000073686b3220 */ /* 0x002fe20000410000 */
[----:B------:R-:W-:Y:S01]  /*48e0*/  @P1 FADD.FTZ R115, R149, -R118 ;  /* 0x8000007695731221 */ /* 0x000fe20000010000 */
[----:B------:R-:W-:Y:S01]  /*48f0*/  MOV R119, R99 ;  /* 0x0000006300777202 */ /* 0x000fe20000000f00 */
[C---:B------:R-:W-:Y:S01]  /*4900*/  @P1 FFMA.FTZ R119, R147.reuse, R110, R99 ;  /* 0x0000006e93771223 */ /* 0x040fe20000010063 */
[----:B------:R-:W-:Y:S01]  /*4910*/  MOV R109, R97 ;  /* 0x00000061006d7202 */ /* 0x000fe20000000f00 */
[----:B------:R-:W-:Y:S01]  /*4920*/  @P1 FFMA.FTZ R109, R147, R120, R97 ;  /* 0x00000078936d1223 */ /* 0x000fe20000010061 */
[----:B------:R-:W-:Y:S01]  /*4930*/  @P3 F2FP.F16.F32.PACK_AB R111, RZ, R107 ;  /* 0x0000006bff6f323e */ /* 0x000fe200000000ff */
[----:B------:R-:W1:Y:S01]  /*4940*/  @P3 LDC R122, c[0x0][0x40c] ;  /* 0x00010300ff7a3b82 */ /* 0x000e620000000800 */
[----:B0-----:R-:W-:Y:S01]  /*4950*/  @P3 FMUL.FTZ R108, R105, R108 ;  /* 0x0000006c696c3220 */ /* 0x001fe20000410000 */
[----:B------:R-:W-:Y:S01]  /*4960*/  MOV R107, R95 ;  /* 0x0000005f006b7202 */ /* 0x000fe20000000f00 */
[----:B------:R-:W-:Y:S01]  /*4970*/  @P1 FFMA.FTZ R107, R147, R116, R95 ;  /* 0x00000074936b1223 */ /* 0x000fe2000001005f */
[----:B------:R-:W-:-:S02]  /*4980*/  @P3 PRMT R100, R111, 0x7610, R100 ;  /* 0x000076106f643816 */ /* 0x000fc40000000064 */
[----:B------:R-:W-:Y:S02]  /*4990*/  @P3 F2FP.F16.F32.PACK_AB R113, RZ, R108 ;  /* 0x0000006cff71323e */ /* 0x000fe400000000ff */
[----:B------:R-:W0:Y:S01]  /*49a0*/  @P3 LDC R124, c[0x0][0x40c] ;  /* 0x00010300ff7c3b82 */ /* 0x000e220000000800 */
        /* <DEDUP_REMOVED lines=8> */
[----:B------:R-:W-:-:S04]  /*4a30*/  @P3 F2FP.F16.F32.PACK_AB R114, RZ, R114 ;  /* 0x00000072ff72323e */ /* 0x000fc800000000ff */
[----:B------:R-:W-:Y:S01]  /*4a40*/  @P3 F2FP.F16.F32.PACK_AB R113, RZ, R113 ;  /* 0x00000071ff71323e */ /* 0x000fe200000000ff */
[----:B-1----:R-:W-:Y:S01]  /*4a50*/  @P3 FMUL.FTZ R111, R107, R122 ;  /* 0x0000007a6b6f3220 */ /* 0x002fe20000410000 */
[----:B------:R-:W-:Y:S02]  /*4a60*/  @P3 PRMT R101, R114, 0x7610, R101 ;  /* 0x0000761072653816 */ /* 0x000fe40000000065 */
[----:B------:R-:W-:Y:S02]  /*4a70*/  @P3 PRMT R102, R113, 0x7610, R102 ;  /* 0x0000761071663816 */ /* 0x000fe40000000066 */
[----:B------:R-:W-:Y:S01]  /*4a80*/  @P3 F2FP.F16.F32.PACK_AB R111, RZ, R111 ;  /* 0x0000006fff6f323e */ /* 0x000fe200000000ff */
[----:B0-----:R-:W-:-:S03]  /*4a90*/  @P3 FMUL.FTZ R115, R109, R124 ;  /* 0x0000007c6d733220 */ /* 0x001fc60000410000 */
        /* <DEDUP_REMOVED lines=12> */
.L_x_7457:
        /* <DEDUP_REMOVED lines=65> */
.L_x_7456:
        /* <DEDUP_REMOVED lines=38> */
.L_x_7460:
        /* <DEDUP_REMOVED lines=9> */
.L_x_7461:
        /* <DEDUP_REMOVED lines=9> */
.L_x_7462:
        /* <DEDUP_REMOVED lines=9> */
.L_x_7463:
        /* <DEDUP_REMOVED lines=9> */
.L_x_7464:
        /* <DEDUP_REMOVED lines=9> */
.L_x_7465:
        /* <DEDUP_REMOVED lines=9> */
.L_x_7466:
        /* <DEDUP_REMOVED lines=10> */
[----:B------:R-:W-:-:S04]  /*55d0*/  F2FP.F16.F32.PACK_AB R113, RZ, R113 ;  /* 0x00000071ff71723e */ /* 0x000fc800000000ff */
[----:B------:R-:W-:Y:S01]  /*55e0*/  PRMT R103, R103, 0x5410, R113 ;  /* 0x0000541067677816 */ /* 0x000fe20000000071 */
[----:B------:R-:W-:Y:S06]  /*55f0*/  BRA `(.L_x_7458) ;  /* 0x0000000400207947 */ /* 0x000fec0003800000 */
.L_x_7459:
        /* <DEDUP_REMOVED lines=16> */
.L_x_7467:
        /* <DEDUP_REMOVED lines=9> */
.L_x_7468:
        /* <DEDUP_REMOVED lines=9> */
.L_x_7469:
        /* <DEDUP_REMOVED lines=9> */
.L_x_7470:
        /* <DEDUP_REMOVED lines=9> */
.L_x_7471:
        /* <DEDUP_REMOVED lines=9> */
.L_x_7472:
        /* <DEDUP_REMOVED lines=9> */
.L_x_7473:
[----:B------:R-:W-:-:S04]  /*5a60*/  @P3 F2FP.F16.F32.PACK_AB R115, RZ, R115 ;  /* 0x00000073ff73323e */ /* 0x000fc800000000ff */
[----:B------:R-:W-:-:S07]  /*5a70*/  @P3 PRMT R103, R103, 0x5410, R115 ;  /* 0x0000541067673816 */ /* 0x000fce0000000073 */
.L_x_7458:
[----:B------:R-:W0:Y:S08]  /*5a80*/  @P0 LDC.64 R114, c[0x0][0x478] ;  /* 0x00011e00ff720b82 */ /* 0x000e300000000a00 */
[----:B------:R-:W1:Y:S01]  /*5a90*/  @P3 LDC.64 R116, c[0x0][0x468] ;  /* 0x00011a00ff743b82 */ /* 0x000e620000000a00 */
[----:B0-----:R-:W-:-:S05]  /*5aa0*/  @P0 IMAD.WIDE.U32 R180, R180, 0x20, R114 ;  /* 0x00000020b4b40825 */ /* 0x001fca00078e0072 */
[----:B------:R3:W-:Y:S01]  /*5ab0*/  @P0 STG.E.128 desc[UR10][R180.64], R104 ;  /* 0x00000068b4000986 */ /* 0x0007e2000c101d0a */
[----:B-1----:R-:W-:-:S03]  /*5ac0*/  @P3 IMAD.WIDE.U32 R112, R112, 0x10, R116 ;  /* 0x0000001070703825 */ /* 0x002fc600078e0074 */
[----:B------:R3:W-:Y:S04]  /*5ad0*/  @P0 STG.E.128 desc[UR10][R180.64+0x10], R108 ;  /* 0x0000106cb4000986 */ /* 0x0007e8000c101d0a */
[----:B------:R3:W-:Y:S02]  /*5ae0*/  @P3 STG.E.128 desc[UR10][R112.64], R100 ;  /* 0x0000006470003986 */ /* 0x0007e4000c101d0a */
.L_x_7455:
[----:B------:R-:W-:Y:S05]  /*5af0*/  BSYNC.RECONVERGENT B0 ;  /* 0x0000000000007941 */ /* 0x000fea0003800200 */
.L_x_7454:
[----:B---3--:R-:W1:Y:S01]  /*5b00*/  LDC.64 R112, c[0x0][0x380] ;  /* 0x0000e000ff707b82 */ /* 0x008e620000000a00 */
[----:B------:R-:W-:Y:S01]  /*5b10*/  UPLOP3.LUT UP1, UPT, UPT, UPT, UP1, 0x40, 0x4 ;  /* 0x000000000004789c */ /* 0x000fe20003f2e810 */
[----:B-1----:R-:W-:-:S04]  /*5b20*/  IADD3 R2, PT, PT, R2, R112, RZ ;  /* 0x0000007002027210 */ /* 0x002fc80007ffe0ff */
[----:B------:R-:W-:-:S13]  /*5b30*/  ISETP.GE.AND P0, PT, R2, R113, PT ;  /* 0x000000710200720c */ /* 0x000fda0003f06270 */
[----:B------:R-:W-:Y:S05]  /*5b40*/  @!P0 BRA `(.L_x_7474) ;  /* 0xffffffa800848947 */ /* 0x000fea000383ffff */
.L_x_7404:
        /* <DEDUP_REMOVED lines=31> */
.L_x_7475:
        /* <DEDUP_REMOVED lines=12> */
.L_x_10796:


//--------------------- .text._ZN10layer_norm13ln_bwd_kernelINS_13Kernel_traitsIf6__halffS2_fjLj6144ELj1ELj1ELj8ELj16ENS_18Kernel_traits_baseILj6144EfS2_fS2_fjLj256EEEEELb0ELb0ELb1ELb1EEEvNS_9BwdParamsE --------------------------
	.section	.text._ZN10layer_norm13ln_bwd_kernelINS_13Kernel_traitsIf6__halffS2_fjLj6144ELj1ELj1ELj8ELj16ENS_18Kernel_traits_baseILj6144EfS2_fS2_fjLj256EEEEELb0ELb0ELb1ELb1EEEvNS_9BwdParamsE,"ax",@progbits
	.align	128
        .global         _ZN10layer_norm13ln_bwd_kernelINS_13Kernel_traitsIf6__halffS2_fjLj6144ELj1ELj1ELj8ELj16ENS_18Kernel_traits_baseILj6144EfS2_fS2_fjLj256EEEEELb0ELb0ELb1ELb1EEEvNS_9BwdParamsE
        .type           _ZN10layer_norm13ln_bwd_kernelINS_13Kernel_traitsIf6__halffS2_fjLj6144ELj1ELj1ELj8ELj16ENS_18Kernel_traits_baseILj6144EfS2_fS2_fjLj256EEEEELb0ELb0ELb1ELb1EEEvNS_9BwdParamsE,@function
        .size           _ZN10layer_norm13ln_bwd_kernelINS_13Kernel_traitsIf6__halffS2_fjLj6144ELj1ELj1ELj8ELj16ENS_18Kernel_traits_baseILj6144EfS2_fS2_fjLj256EEEEELb0ELb0ELb1ELb1EEEvNS_9BwdParamsE,(.L_x_10797 - _ZN10layer_norm13ln_bwd_kernelINS_13Kernel_traitsIf6__halffS2_fjLj6144ELj1ELj1ELj8ELj16ENS_18Kernel_traits_baseILj6144EfS2_fS2_fjLj256EEEEELb0ELb0ELb1ELb1EEEvNS_9BwdParamsE)
        .other          _ZN10layer_norm13ln_bwd_kernelINS_13Kernel_traitsIf6__halffS2_fjLj6144ELj1ELj1ELj8ELj16ENS_18Kernel_traits_baseILj6144EfS2_fS2_fjLj256EEEEELb0ELb0ELb1ELb1EEEvNS_9BwdParamsE,@"STO_CUDA_ENTRY STV_DEFAULT"
_ZN10layer_norm13ln_bwd_kernelINS_13Kernel_traitsIf6__halffS2_fjLj6144ELj1ELj1ELj8ELj16ENS_18Kernel_traits_baseILj6144EfS2_fS2_fjLj256EEEEELb0ELb0ELb1ELb1EEEvNS_9BwdParamsE:
.text._ZN10layer_norm13ln_bwd_kernelINS_13Kernel_traitsIf6__halffS2_fjLj6144ELj1ELj1ELj8ELj16ENS_18Kernel_traits_baseILj6144EfS2_fS2_fjLj256EEEEELb0ELb0ELb1ELb1EEEvNS_9BwdParamsE:
        /* <DEDUP_REMOVED lines=48> */
.L_x_7535:
        /* <DEDUP_REMOVED lines=28> */
[----:B------:R-:W-:Y:S01]  /*04c0*/  IADD3 R127, PT, PT, R143, 0x100, RZ ;  /* 0x000001008f7f7810 */ /* 0x000fe20007ffe0ff */
[C---:B--2---:R-:W-:Y:S01]  /*04d0*/  IMAD.WIDE.U32 R130, R161.reuse, 0x20, R154 ;  /* 0x00000020a1827825 */ /* 0x044fe200078e009a */
[----:B------:R-:W-:-:S03]  /*04e0*/  IADD3 R163, PT, PT, R161, 0x200, RZ ;  /* 0x00000200a1a37810 */ /* 0x000fc60007ffe0ff */
[C---:B---3--:R-:W-:Y:S01]  /*04f0*/  IMAD.WIDE.U32 R112, R143.reuse, 0x10, R140 ;  /* 0x000000108f707825 */ /* 0x048fe200078e008c */
        /* <DEDUP_REMOVED lines=11> */
[----:B------:R0:W3:Y:S04]  /*05b0*/  LDG.E.128 R136, desc[UR12][R152.64+0x10] ;  /* 0x0000100c98887981 */ /* 0x0000e8000c1e1d00 */
[----:B------:R1:W3:Y:S04]  /*05c0*/  LDG.E.128 R144, desc[UR12][R154.64+0x10] ;  /* 0x0000100c9a907981 */ /* 0x0002e8000c1e1d00 */
[----:B------:R-:W3:Y:S01]  /*05d0*/  LDG.E.128 R140, desc[UR12][R140.64] ;  /* 0x0000000c8c8c7981 */ /* 0x000ee2000c1e1d00 */
        /* <DEDUP_REMOVED lines=16> */
[----:B----4-:R-:W-:-:S05]  /*06e0*/  FSEL R3, R3, RZ, !P1 ;  /* 0x000000ff03037208 */ /* 0x010fca0004800000 */
[C---:B--2---:R-:W-:Y:S01]  /*06f0*/  FADD.FTZ R156, -R3.reuse, R149 ;  /* 0x00000095039c7221 */ /* 0x044fe20000010100 */
[C---:B------:R-:W-:Y:S01]  /*0700*/  FADD.FTZ R148, -R3.reuse, R148 ;  /* 0x0000009403947221 */ /* 0x040fe20000010100 */
[C---:B------:R-:W-:Y:S01]  /*0710*/  FADD.FTZ R160, -R3.reuse, R151 ;  /* 0x0000009703a07221 */ /* 0x040fe20000010100 */
[--C-:B---3--:R-:W-:Y:S02]  /*0720*/  HADD2.F32 R149, -RZ, R112.reuse.H0_H0 ;  /* 0x20000070ff957230 */ /* 0x108fe40000004100 */
[C---:B------:R-:W-:Y:S01]  /*0730*/  FADD.FTZ R158, -R3.reuse, R150 ;  /* 0x00000096039e7221 */ /* 0x040fe20000010100 */
[--C-:B------:R-:W-:Y:S02]  /*0740*/  HADD2.F32 R151, -RZ, R113.reuse.H0_H0 ;  /* 0x20000071ff977230 */ /* 0x100fe40000004100 */
[C---:B------:R-:W-:Y:S01]  /*0750*/  FADD.FTZ R116, -R3.reuse, R116 ;  /* 0x0000007403747221 */ /* 0x040fe20000010100 */
[----:B0-----:R-:W-:Y:S02]  /*0760*/  HADD2.F32 R152, -RZ, R113.H1_H1 ;  /* 0x30000071ff987230 */ /* 0x001fe40000004100 */
[----:B------:R-:W-:Y:S01]  /*0770*/  FADD.FTZ R164, -R3, R119 ;  /* 0x0000007703a47221 */ /* 0x000fe20000010100 */
[----:B------:R-:W-:-:S02]  /*0780*/  HADD2.F32 R150, -RZ, R112.H1_H1 ;  /* 0x30000070ff967230 */ /* 0x000fc40000004100 */
[C---:B-1----:R-:W-:Y:S01]  /*0790*/  FADD.FTZ R154, -R3.reuse, R117 ;  /* 0x00000075039a7221 */ /* 0x042fe20000010100 */
[----:B------:R-:W-:Y:S02]  /*07a0*/  HADD2.F32 R113, -RZ, R114.H0_H0 ;  /* 0x20000072ff717230 */ /* 0x000fe40000004100 */
        /* <DEDUP_REMOVED lines=20> */
[----:B------:R-:W-:Y:S01]  /*08f0*/  FMUL.FTZ R3, R129, R148 ;  /* 0x0000009481037220 */ /* 0x000fe20000410000 */
[----:B------:R-:W-:Y:S01]  /*0900*/  FMUL.FTZ R138, R48, R149 ;  /* 0x00000095308a7220 */ /* 0x000fe20000410000 */
[----:B------:R-:W-:-:S02]  /*0910*/  HADD2.F32 R121, -RZ, R127.H0_H0 ;  /* 0x2000007fff797230 */ /* 0x000fc40000004100 */
[----:B------:R-:W-:Y:S02]  /*0920*/  HADD2.F32 R182, -RZ, R127.H1_H1 ;  /* 0x3000007fffb67230 */ /* 0x000fe40000004100 */
[----:B------:R-:W-:Y:S01]  /*0930*/  FADD.FTZ R92, R92, R113 ;  /* 0x000000715c5c7221 */ /* 0x000fe20000010000 */
[--C-:B------:R-:W-:Y:S02]  /*0940*/  HADD2.F32 R153, -RZ, R115.reuse.H0_H0 ;  /* 0x20000073ff997230 */ /* 0x100fe40000004100 */
[----:B------:R-:W-:Y:S01]  /*0950*/  FFMA.FTZ R56, R133, R113, R56 ;  /* 0x0000007185387223 */ /* 0x000fe20000010038 */
[----:B------:R-:W-:Y:S02]  /*0960*/  HADD2.F32 R166, -RZ, R115.H1_H1 ;  /* 0x30000073ffa67230 */ /* 0x000fe40000004100 */
[--C-:B------:R-:W-:Y:S02]  /*0970*/  HADD2.F32 R127, -RZ, R142.reuse.H0_H0 ;  /* 0x2000008eff7f7230 */ /* 0x100fe40000004100 */
[----:B------:R-:W-:-:S02]  /*0980*/  HADD2.F32 R200, -RZ, R142.H1_H1 ;  /* 0x3000008effc87230 */ /* 0x000fc40000004100 */
[----:B------:R-:W-:Y:S01]  /*0990*/  FMUL.FTZ R142, R44, R113 ;  /* 0x000000712c8e7220 */ /* 0x000fe20000410000 */
[----:B------:R-:W-:Y:S02]  /*09a0*/  HADD2.F32 R115, -RZ, R124.H0_H0 ;  /* 0x2000007cff737230 */ /* 0x000fe40000004100 */
[C---:B------:R-:W-:Y:S01]  /*09b0*/  FMUL.FTZ R130, R129.reuse, R156 ;  /* 0x0000009c81827220 */ /* 0x040fe20000410000 */
[----:B------:R-:W-:Y:S01]  /*09c0*/  FMUL.FTZ R135, R129, R118 ;  /* 0x0000007681877220 */ /* 0x000fe20000410000 */
[----:B------:R-:W-:Y:S01]  /*09d0*/  FMUL.FTZ R137, R49, R150 ;  /* 0x0000009631897220 */ /* 0x000fe20000410000 */
[----:B------:R-:W-:Y:S01]  /*09e0*/  FMUL.FTZ R145, R129, R120 ;  /* 0x0000007881917220 */ /* 0x000fe20000410000 */
[----:B------:R-:W-:Y:S01]  /*09f0*/  FFMA.FTZ R113, R3, R138, RZ ;  /* 0x0000008a03717223 */ /* 0x000fe200000100ff */
[----:B------:R-:W-:Y:S01]  /*0a00*/  FADD.FTZ R118, RZ, R138 ;  /* 0x0000008aff767221 */ /* 0x000fe20000010000 */
[--C-:B------:R-:W-:Y:S02]  /*0a10*/  HADD2.F32 R123, -RZ, R140.reuse.H0_H0 ;  /* 0x2000008cff7b7230 */ /* 0x100fe40000004100 */
[----:B------:R-:W-:Y:S01]  /*0a20*/  FMUL.FTZ R132, R129, R160 ;  /* 0x000000a081847220 */ /* 0x000fe20000410000 */
[----:B------:R-:W-:-:S02]  /*0a30*/  HADD2.F32 R188, -RZ, R140.H1_H1 ;  /* 0x3000008cffbc7230 */ /* 0x000fc40000004100 */
[----:B------:R-:W-:Y:S01]  /*0a40*/  FMUL.FTZ R131, R129, R158 ;  /* 0x0000009e81837220 */ /* 0x000fe20000410000 */
[----:B------:R-:W-:Y:S01]  /*0a50*/  FMUL.FTZ R140, R50, R151 ;  /* 0x00000097328c7220 */ /* 0x000fe20000410000 */
[-C--:B------:R-:W-:Y:S01]  /*0a60*/  FFMA.FTZ R60, R145, R115.reuse, R60 ;  /* 0x00000073913c7223 */ /* 0x080fe2000001003c */
[----:B------:R-:W-:Y:S01]  /*0a70*/  FADD.FTZ R88, R88, R115 ;  /* 0x0000007358587221 */ /* 0x000fe20000010000 */
[----:B------:R-:W-:Y:S01]  /*0a80*/  FMUL.FTZ R160, R40, R115 ;  /* 0x0000007328a07220 */ /* 0x000fe20000410000 */
[----:B------:R-:W-:Y:S01]  /*0a90*/  FFMA.FTZ R116, R130, R137, R113 ;  /* 0x0000008982747223 */ /* 0x000fe20000010071 */
[----:B------:R-:W-:Y:S01]  /*0aa0*/  FADD.FTZ R115, R137, R118 ;  /* 0x0000007689737221 */ /* 0x000fe20000010000 */
[----:B------:R-:W-:Y:S02]  /*0ab0*/  FMUL.FTZ R139, R51, R152 ;  /* 0x00000098338b7220 */ /* 0x000fe40000410000 */
[----:B------:R-:W-:Y:S01]  /*0ac0*/  FFMA.FTZ R113, R131, R140, R116 ;  /* 0x0000008c83717223 */ /* 0x000fe20000010074 */
[----:B------:R-:W-:Y:S01]  /*0ad0*/  FADD.FTZ R118, R140, R115 ;  /* 0x000000738c767221 */ /* 0x000fe20000010000 */
[----:B------:R-:W-:-:S02]  /*0ae0*/  HADD2.F32 R162, -RZ, R114.H1_H1 ;  /* 0x30000072ffa27230 */ /* 0x000fc40000004100 */
[----:B------:R-:W-:Y:S01]  /*0af0*/  FFMA.FTZ R116, R132, R139, R113 ;  /* 0x0000008b84747223 */ /* 0x000fe20000010071 */
[----:B------:R-:W-:Y:S01]  /*0b00*/  FADD.FTZ R115, R139, R118 ;  /* 0x000000768b737221 */ /* 0x000fe20000010000 */
[--C-:B------:R-:W-:Y:S02]  /*0b10*/  HADD2.F32 R117, -RZ, R125.reuse.H0_H0 ;  /* 0x2000007dff757230 */ /* 0x100fe40000004100 */
[----:B------:R-:W-:Y:S02]  /*0b20*/  HADD2.F32 R172, -RZ, R125.H1_H1 ;  /* 0x3000007dffac7230 */ /* 0x000fe40000004100 */
[----:B------:R-:W-:Y:S01]  /*0b30*/  FMUL.FTZ R134, R129, R154 ;  /* 0x0000009a81867220 */ /* 0x000fe20000410000 */
[--C-:B------:R-:W-:Y:S02]  /*0b40*/  HADD2.F32 R125, -RZ, R141.reuse.H0_H0 ;  /* 0x2000008dff7d7230 */ /* 0x100fe40000004100 */
[----:B------:R-:W-:Y:S01]  /*0b50*/  FFMA.FTZ R113, R133, R142, R116 ;  /* 0x0000008e85717223 */ /* 0x000fe20000010074 */
[----:B------:R-:W-:-:S02]  /*0b60*/  HADD2.F32 R194, -RZ, R141.H1_H1 ;  /* 0x3000008dffc27230 */ /* 0x000fc40000004100 */
[----:B------:R-:W-:Y:S01]  /*0b70*/  FMUL.FTZ R141, R45, R162 ;  /* 0x000000a22d8d7220 */ /* 0x000fe20000410000 */
[----:B------:R-:W-:Y:S01]  /*0b80*/  FADD.FTZ R118, R142, R115 ;  /* 0x000000738e767221 */ /* 0x000fe20000010000 */
[----:B------:R-:W-:Y:S02]  /*0b90*/  FMUL.FTZ R144, R46, R153 ;  /* 0x000000992e907220 */ /* 0x000fe40000410000 */
[----:B------:R-:W-:Y:S01]  /*0ba0*/  FFMA.FTZ R116, R134, R141, R113 ;  /* 0x0000008d86747223 */ /* 0x000fe20000010071 */
[----:B------:R-:W-:Y:S01]  /*0bb0*/  FADD.FTZ R115, R141, R118 ;  /* 0x000000768d737221 */ /* 0x000fe20000010000 */
[--C-:B------:R-:W-:Y:S02]  /*0bc0*/  HADD2.F32 R175, -RZ, R143.reuse.H0_H0 ;  /* 0x2000008fffaf7230 */ /* 0x100fe40000004100 */
[----:B------:R-:W-:Y:S01]  /*0bd0*/  FMUL.FTZ R136, R129, R164 ;  /* 0x000000a481887220 */ /* 0x000fe20000410000 */
[----:B------:R-:W-:Y:S02]  /*0be0*/  HADD2.F32 R114, -RZ, R143.H1_H1 ;  /* 0x3000008fff727230 */ /* 0x000fe40000004100 */
[----:B------:R-:W-:Y:S01]  /*0bf0*/  FMUL.FTZ R143, R47, R166 ;  /* 0x000000a62f8f7220 */ /* 0x000fe20000410000 */
[----:B------:R-:W-:Y:S01]  /*0c00*/  FFMA.FTZ R113, R135, R144, R116 ;  /* 0x0000009087717223 */ /* 0x000fe20000010074 */
[----:B------:R-:W-:Y:S01]  /*0c10*/  FADD.FTZ R118, R144, R115 ;  /* 0x0000007390767221 */ /* 0x000fe20000010000 */
[----:B------:R-:W-:-:S02]  /*0c20*/  HADD2.F32 R124, -RZ, R124.H1_H1 ;  /* 0x3000007cff7c7230 */ /* 0x000fc40000004100 */
        /* <DEDUP_REMOVED lines=50> */
[C---:B------:R-:W-:Y:S01]  /*0f50*/  FMUL.FTZ R157, R129.reuse, R190 ;  /* 0x000000be819d7220 */ /* 0x040fe20000410000 */
        /* <DEDUP_REMOVED lines=23> */
[----:B------:R-:W-:Y:S01]  /*10d0*/  FADD.FTZ R85, R85, R176 ;  /* 0x000000b055557221 */ /* 0x000fe20000010000 */
[----:B------:R-:W-:Y:S01]  /*10e0*/  FFMA.FTZ R65, R150, R176, R65 ;  /* 0x000000b096417223 */ /* 0x000fe20000010041 */
[----:B------:R-:W-:Y:S01]  /*10f0*/  FMUL.FTZ R176, R129, R112 ;  /* 0x0000007081b07220 */ /* 0x000fe20000410000 */
[C---:B------:R-:W-:Y:S01]  /*1100*/  FFMA.FTZ R74, R153.reuse, R175, R74 ;  /* 0x000000af994a7223 */ /* 0x040fe2000001004a */
        /* <DEDUP_REMOVED lines=31> */
.L_x_7477:
        /* <DEDUP_REMOVED lines=20> */
.L_x_7478:
        /* <DEDUP_REMOVED lines=32> */
.L_x_7480:
[----:B------:R-:W-:Y:S05]  /*1640*/  BSYNC.RECONVERGENT B0 ;  /* 0x0000000000007941 */ /* 0x000fea0003800200 */
.L_x_7479:
        /* <DEDUP_REMOVED lines=65> */
.L_x_7483:
        /* <DEDUP_REMOVED lines=9> */
.L_x_7484:
        /* <DEDUP_REMOVED lines=9> */
.L_x_7485:
        /* <DEDUP_REMOVED lines=9> */
.L_x_7486:
        /* <DEDUP_REMOVED lines=9> */
.L_x_7487:
        /* <DEDUP_REMOVED lines=9> */
.L_x_7488:
        /* <DEDUP_REMOVED lines=9> */
.L_x_7489:
        /* <DEDUP_REMOVED lines=10> */
.L_x_7482:
        /* <DEDUP_REMOVED lines=42> */
.L_x_7491:
        /* <DEDUP_REMOVED lines=9> */
.L_x_7492:
        /* <DEDUP_REMOVED lines=9> */
.L_x_7493:
        /* <DEDUP_REMOVED lines=9> */
.L_x_7494:
        /* <DEDUP_REMOVED lines=9> */
.L_x_7495:
        /* <DEDUP_REMOVED lines=9> */
.L_x_7496:
        /* <DEDUP_REMOVED lines=9> */
.L_x_7497:
[----:B------:R-:W-:Y:S05]  /*2460*/  @!P3 BRA `(.L_x_7490) ;  /* 0x00000008002cb947 */ /* 0x000fea0003800000 */
[----:B------:R-:W-:-:S05]  /*2470*/  FMUL.FTZ R116, R111, UR16 ;  /* 0x000000106f747c20 */ /* 0x000fca0008410000 */
[----:B------:R-:W-:-:S04]  /*2480*/  F2FP.F16.F32.PACK_AB R116, RZ, R116 ;  /* 0x00000074ff74723e */ /* 0x000fc800000000ff */
[----:B------:R-:W-:Y:S01]  /*2490*/  PRMT R103, R103, 0x5410, R116 ;  /* 0x0000541067677816 */ /* 0x000fe20000000074 */
[----:B------:R-:W-:Y:S06]  /*24a0*/  BRA `(.L_x_7490) ;  /* 0x00000008001c7947 */ /* 0x000fec0003800000 */
.L_x_7481:
        /* <DEDUP_REMOVED lines=36> */
[----:B------:R-:W-:Y:S01]  /*26f0*/  @P2 FFMA.FTZ R121, R129, R126, R21 ;  /* 0x0000007e81792223 */ /* 0x000fe20000010015 */
[----:B------:R-:W0:Y:S01]  /*2700*/  @P3 LDC R124, c[0x0][0x40c] ;  /* 0x00010300ff7c3b82 */ /* 0x000e220000000800 */
[----:B-1----:R-:W-:Y:S01]  /*2710*/  @P3 FMUL.FTZ R117, R117, R122 ;  /* 0x0000007a75753220 */ /* 0x002fe20000410000 */
[----:B------:R-:W-:-:S02]  /*2720*/  @P3 PRMT R100, R116, 0x7610, R100 ;  /* 0x0000761074643816 */ /* 0x000fc40000000064 */
[----:B------:R-:W-:Y:S01]  /*2730*/  MOV R122, R22 ;  /* 0x00000016007a7202 */ /* 0x000fe20000000f00 */
[----:B------:R-:W-:Y:S01]  /*2740*/  @P2 FFMA.FTZ R122, R129, R179, R22 ;  /* 0x000000b3817a2223 */ /* 0x000fe20000010016 */
        /* <DEDUP_REMOVED lines=28> */
.L_x_7498:
        /* <DEDUP_REMOVED lines=28> */
[----:B------:R-:W-:Y:S01]  /*2ad0*/  @P3 F2FP.F16.F32.PACK_AB R123, RZ, R106 ;  /* 0x0000006aff7b323e */ /* 0x000fe200000000ff */
[----:B------:R-:W-:Y:S01]  /*2ae0*/  @P2 FADD.FTZ R117, R140, -R117 ;  /* 0x800000758c752221 */ /* 0x000fe20000010000 */
        /* <DEDUP_REMOVED lines=20> */
[----:B------:R-:W-:-:S02]  /*2c30*/  @P3 F2FP.F16.F32.PACK_AB R117, RZ, R111 ;  /* 0x0000006fff75323e */ /* 0x000fc400000000ff */
[----:B------:R-:W-:Y:S02]  /*2c40*/  MOV R111, R122 ;  /* 0x0000007a006f7202 */ /* 0x000fe40000000f00 */
[----:B------:R-:W-:Y:S01]  /*2c50*/  @P3 F2FP.F16.F32.PACK_AB R118, RZ, R118 ;  /* 0x00000076ff76323e */ /* 0x000fe200000000ff */
[----:B-1----:R-:W-:Y:S01]  /*2c60*/  @P3 FMUL.FTZ R120, R108, R125 ;  /* 0x0000007d6c783220 */ /* 0x002fe20000410000 */
[----:B------:R-:W-:Y:S02]  /*2c70*/  @P3 PRMT R103, R103, 0x5410, R123 ;  /* 0x0000541067673816 */ /* 0x000fe4000000007b */
[----:B------:R-:W-:Y:S02]  /*2c80*/  @P3 PRMT R101, R118, 0x7610, R101 ;  /* 0x0000761076653816 */ /* 0x000fe40000000065 */
[----:B------:R-:W-:Y:S02]  /*2c90*/  @P3 F2FP.F16.F32.PACK_AB R120, RZ, R120 ;  /* 0x00000078ff78323e */ /* 0x000fe400000000ff */
[----:B------:R-:W-:Y:S01]  /*2ca0*/  @P3 PRMT R100, R100, 0x5410, R117 ;  /* 0x0000541064643816 */ /* 0x000fe20000000075 */
[----:B--2---:R-:W-:Y:S01]  /*2cb0*/  @P3 FMUL.FTZ R119, R107, R124 ;  /* 0x0000007c6b773220 */ /* 0x004fe20000410000 */
[----:B------:R-:W-:-:S04]  /*2cc0*/  @P3 PRMT R102, R120, 0x7610, R102 ;  /* 0x0000761078663816 */ /* 0x000fc80000000066 */
[----:B------:R-:W-:Y:S01]  /*2cd0*/  @P3 F2FP.F16.F32.PACK_AB R119, RZ, R119 ;  /* 0x00000077ff77323e */ /* 0x000fe200000000ff */
[----:B---3--:R-:W-:-:S03]  /*2ce0*/  @P3 FMUL.FTZ R121, R109, R128 ;  /* 0x000000806d793220 */ /* 0x008fc60000410000 */
[----:B------:R-:W-:Y:S02]  /*2cf0*/  @P3 PRMT R101, R101, 0x5410, R119 ;  /* 0x0000541065653816 */ /* 0x000fe40000000077 */
[----:B------:R-:W-:-:S04]  /*2d00*/  @P3 F2FP.F16.F32.PACK_AB R121, RZ, R121 ;  /* 0x00000079ff79323e */ /* 0x000fc800000000ff */
[----:B------:R-:W-:-:S07]  /*2d10*/  @P3 PRMT R102, R102, 0x5410, R121 ;  /* 0x0000541066663816 */ /* 0x000fce0000000079 */
.L_x_7490:
        /* <DEDUP_REMOVED lines=42> */
[----:B------:R-:W-:Y:S01]  /*2fc0*/  @P3 F2FP.F16.F32.PACK_AB R111, RZ, R106 ;  /* 0x0000006aff6f323e */ /* 0x000fe200000000ff */
[----:B------:R-:W0:Y:S01]  /*2fd0*/  @P3 LDC R122, c[0x0][0x40c] ;  /* 0x00010300ff7a3b82 */ /* 0x000e220000000800 */
[----:B-1----:R-:W-:Y:S01]  /*2fe0*/  @P3 FMUL.FTZ R107, R105, R116 ;  /* 0x00000074696b3220 */ /* 0x002fe20000410000 */
[----:B------:R-:W-:Y:S01]  /*2ff0*/  MOV R106, R18 ;  /* 0x00000012006a7202 */ /* 0x000fe20000000f00 */
[----:B------:R-:W-:Y:S01]  /*3000*/  @P2 FFMA.FTZ R106, R129, R109, R18 ;  /* 0x0000006d816a2223 */ /* 0x000fe20000010012 */
[----:B------:R-:W-:-:S02]  /*3010*/  @P3 PRMT R100, R111, 0x7610, R100 ;  /* 0x000076106f643816 */ /* 0x000fc40000000064 */
[----:B------:R-:W-:Y:S02]  /*3020*/  @P3 F2FP.F16.F32.PACK_AB R116, RZ, R107 ;  /* 0x0000006bff74323e */ /* 0x000fe400000000ff */
        /* <DEDUP_REMOVED lines=28> */
.L_x_7500:
        /* <DEDUP_REMOVED lines=65> */
.L_x_7499:
        /* <DEDUP_REMOVED lines=43> */
.L_x_7503:
        /* <DEDUP_REMOVED lines=9> */
.L_x_7504:
        /* <DEDUP_REMOVED lines=9> */
.L_x_7505:
        /* <DEDUP_REMOVED lines=9> */
.L_x_7506:
        /* <DEDUP_REMOVED lines=9> */
.L_x_7507:
        /* <DEDUP_REMOVED lines=9> */
.L_x_7508:
        /* <DEDUP_REMOVED lines=9> */
.L_x_7509:
[----:B------:R-:W-:Y:S01]  /*3c10*/  MOV R104, R116 ;  /* 0x0000007400687202 */ /* 0x000fe20000000f00 */
[----:B------:R-:W-:Y:S06]  /*3c20*/  @!P3 BRA `(.L_x_7501) ;  /* 0x000000040034b947 */ /* 0x000fec0003800000 */
[----:B------:R-:W-:-:S05]  /*3c30*/  FMUL.FTZ R104, R111, UR16 ;  /* 0x000000106f687c20 */ /* 0x000fca0008410000 */
[----:B------:R-:W-:Y:S02]  /*3c40*/  F2FP.F16.F32.PACK_AB R117, RZ, R104 ;  /* 0x00000068ff75723e */ /* 0x000fe400000000ff */
[----:B------:R-:W-:Y:S02]  /*3c50*/  MOV R104, R116 ;  /* 0x0000007400687202 */ /* 0x000fe40000000f00 */
[----:B------:R-:W-:Y:S01]  /*3c60*/  PRMT R103, R103, 0x5410, R117 ;  /* 0x0000541067677816 */ /* 0x000fe20000000075 */
[----:B------:R-:W-:Y:S06]  /*3c70*/  BRA `(.L_x_7501) ;  /* 0x0000000400207947 */ /* 0x000fec0003800000 */
.L_x_7502:
        /* <DEDUP_REMOVED lines=9> */
.L_x_7510:
        /* <DEDUP_REMOVED lines=9> */
.L_x_7511:
        /* <DEDUP_REMOVED lines=9> */
.L_x_7512:
        /* <DEDUP_REMOVED lines=9> */
.L_x_7513:
        /* <DEDUP_REMOVED lines=9> */
.L_x_7514:
        /* <DEDUP_REMOVED lines=9> */
.L_x_7515:
        /* <DEDUP_REMOVED lines=9> */
.L_x_7516:
        /* <DEDUP_REMOVED lines=9> */
.L_x_7501:
        /* <DEDUP_REMOVED lines=41> */
[----:B------:R-:W-:Y:S01]  /*4390*/  @P3 F2FP.F16.F32.PACK_AB R2, RZ, R2 ;  /* 0x00000002ff02323e */ /* 0x000fe200000000ff */
[----:B------:R-:W-:Y:S01]  /*43a0*/  @P2 FFMA.FTZ R108, R129, R117, R4 ;  /* 0x00000075816c2223 */ /* 0x000fe20000010004 */
[----:B------:R-:W0:Y:S01]  /*43b0*/  @P3 LDC R120, c[0x0][0x40c] ;  /* 0x00010300ff783b82 */ /* 0x000e220000000800 */
[----:B-1----:R-:W-:Y:S01]  /*43c0*/  @P3 FMUL.FTZ R107, R105, R110 ;  /* 0x0000006e696b3220 */ /* 0x002fe20000410000 */
[----:B------:R-:W-:-:S02]  /*43d0*/  @P3 PRMT R100, R2, 0x7610, R100 ;  /* 0x0000761002643816 */ /* 0x000fc40000000064 */
[----:B------:R-:W-:Y:S01]  /*43e0*/  MOV R109, R5 ;  /* 0x00000005006d7202 */ /* 0x000fe20000000f00 */
[C---:B------:R-:W-:Y:S01]  /*43f0*/  @P2 FFMA.FTZ R109, R129.reuse, R118, R5 ;  /* 0x00000076816d2223 */ /* 0x040fe20000010005 */
[----:B------:R-:W-:Y:S02]  /*4400*/  @P3 F2FP.F16.F32.PACK_AB R111, RZ, R107 ;  /* 0x0000006bff6f323e */ /* 0x000fe400000000ff */
        /* <DEDUP_REMOVED lines=9> */
[----:B------:R-:W-:-:S03]  /*44a0*/  @P3 F2FP.F16.F32.PACK_AB R114, RZ, R114 ;  /* 0x00000072ff72323e */ /* 0x000fc600000000ff */
        /* <DEDUP_REMOVED lines=18> */
.L_x_7518:
        /* <DEDUP_REMOVED lines=28> */
[----:B------:R-:W-:Y:S01]  /*4790*/  @P3 F2FP.F16.F32.PACK_AB R2, RZ, R2 ;  /* 0x00000002ff02323e */ /* 0x000fe200000000ff */
[----:B------:R-:W0:Y:S01]  /*47a0*/  @P3 LDC R123, c[0x0][0x40c] ;  /* 0x00010300ff7b3b82 */ /* 0x000e220000000800 */
[----:B-1----:R-:W-:Y:S01]  /*47b0*/  @P3 FMUL.FTZ R116, R116, R121 ;  /* 0x0000007974743220 */ /* 0x002fe20000410000 */
[C---:B------:R-:W-:Y:S01]  /*47c0*/  @P2 FFMA.FTZ R117, R129.reuse, R119, R10 ;  /* 0x0000007781752223 */ /* 0x040fe2000001000a */
[----:B------:R-:W-:Y:S01]  /*47d0*/  MOV R119, R4 ;  /* 0x0000000400777202 */ /* 0x000fe20000000f00 */
[----:B------:R-:W-:Y:S01]  /*47e0*/  @P2 FFMA.FTZ R119, R129, R125, R4 ;  /* 0x0000007d81772223 */ /* 0x000fe20000010004 */
[----:B------:R-:W-:Y:S02]  /*47f0*/  @P3 PRMT R100, R2, 0x7610, R100 ;  /* 0x0000761002643816 */ /* 0x000fe40000000064 */
[----:B------:R-:W-:Y:S01]  /*4800*/  @P3 F2FP.F16.F32.PACK_AB R116, RZ, R116 ;  /* 0x00000074ff74323e */ /* 0x000fe200000000ff */
[----:B------:R-:W1:Y:S01]  /*4810*/  @P3 LDC R127, c[0x0][0x40c] ;  /* 0x00010300ff7f3b82 */ /* 0x000e620000000800 */
[----:B------:R-:W-:Y:S01]  /*4820*/  MOV R121, R6 ;  /* 0x0000000600797202 */ /* 0x000fe20000000f00 */
[----:B--2---:R-:W-:Y:S01]  /*4830*/  @P3 FMUL.FTZ R2, R117, R122 ;  /* 0x0000007a75023220 */ /* 0x004fe20000410000 */
[----:B------:R-:W-:Y:S01]  /*4840*/  @P2 FFMA.FTZ R121, R129, R179, R6 ;  /* 0x000000b381792223 */ /* 0x000fe20000010006 */
[----:B------:R-:W-:-:S03]  /*4850*/  @P3 PRMT R100, R100, 0x5410, R116 ;  /* 0x0000541064643816 */ /* 0x000fc60000000074 */
[----:B------:R-:W-:Y:S01]  /*4860*/  @P3 F2FP.F16.F32.PACK_AB R2, RZ, R2 ;  /* 0x00000002ff02323e */ /* 0x000fe200000000ff */
[----:B------:R-:W2:Y:S01]  /*4870*/  @P3 LDC R128, c[0x0][0x40c] ;  /* 0x00010300ff803b82 */ /* 0x000ea20000000800 */
[----:B---3--:R-:W-:Y:S02]  /*4880*/  @P3 FMUL.FTZ R117, R119, R124 ;  /* 0x0000007c77753220 */ /* 0x008fe40000410000 */
[----:B------:R-:W-:-:S03]  /*4890*/  @P3 PRMT R101, R2, 0x7610, R101 ;  /* 0x0000761002653816 */ /* 0x000fc60000000065 */
        /* <DEDUP_REMOVED lines=20> */
.L_x_7517:
        /* <DEDUP_REMOVED lines=35> */
.L_x_7521:
        /* <DEDUP_REMOVED lines=9> */
.L_x_7522:
        /* <DEDUP_REMOVED lines=9> */
.L_x_7523:
        /* <DEDUP_REMOVED lines=9> */
.L_x_7524:
        /* <DEDUP_REMOVED lines=9> */
.L_x_7525:
        /* <DEDUP_REMOVED lines=9> */
.L_x_7526:
        /* <DEDUP_REMOVED lines=9> */
.L_x_7527:
        /* <DEDUP_REMOVED lines=13> */
.L_x_7520:
        /* <DEDUP_REMOVED lines=16> */
.L_x_7528:
        /* <DEDUP_REMOVED lines=9> */
.L_x_7529:
        /* <DEDUP_REMOVED lines=9> */
.L_x_7530:
        /* <DEDUP_REMOVED lines=9> */
.L_x_7531:
        /* <DEDUP_REMOVED lines=9> */
.L_x_7532:
        /* <DEDUP_REMOVED lines=9> */
.L_x_7533:
        /* <DEDUP_REMOVED lines=9> */
.L_x_7534:
[----:B------:R-:W-:-:S04]  /*54a0*/  @P3 F2FP.F16.F32.PACK_AB R116, RZ, R116 ;  /* 0x00000074ff74323e */ /* 0x000fc800000000ff */
[----:B------:R-:W-:-:S07]  /*54b0*/  @P3 PRMT R103, R103, 0x5410, R116 ;  /* 0x0000541067673816 */ /* 0x000fce0000000074 */
.L_x_7519:
        /* <DEDUP_REMOVED lines=14> */
.L_x_7476:
        /* <DEDUP_REMOVED lines=21> */
.L_x_7536:
        /* <DEDUP_REMOVED lines=9> */
.L_x_10797:


//--------------------- .text._ZN10layer_norm13ln_bwd_kernelINS_13Kernel_traitsIf6__halffS2_fjLj6144ELj1ELj1ELj8ELj16ENS_18Kernel_traits_baseILj6144EfS2_fS2_fjLj256EEEEELb0ELb1ELb0ELb0EEEvNS_9BwdParamsE --------------------------
	.section	.text._ZN10layer_norm13ln_bwd_kernelINS_13Kernel_traitsIf6__halffS2_fjLj6144ELj1ELj1ELj8ELj16ENS_18Kernel_traits_baseILj6144EfS2_fS2_fjLj256EEEEELb0ELb1ELb0ELb0EEEvNS_9BwdParamsE,"ax",@progbits
	.align	128
        .global         _ZN10layer_norm13ln_bwd_kernelINS_13Kernel_traitsIf6__halffS2_fjLj6144ELj1ELj1ELj8ELj16ENS_18Kernel_traits_baseILj6144EfS2_fS2_fjLj256EEEEELb0ELb1ELb0ELb0EEEvNS_9BwdParamsE
        .type           _ZN10layer_norm13ln_bwd_kernelINS_13Kernel_traitsIf6__halffS2_fjLj6144ELj1ELj1ELj8ELj16ENS_18Kernel_traits_baseILj6144EfS2_fS2_fjLj256EEEEELb0ELb1ELb0ELb0EEEvNS_9BwdParamsE,@function
        .size           _ZN10layer_norm13ln_bwd_kernelINS_13Kernel_traitsIf6__halffS2_fjLj6144ELj1ELj1ELj8ELj16ENS_18Kernel_traits_baseILj6144EfS2_fS2_fjLj256EEEEELb0ELb1ELb0ELb0EEEvNS_9BwdParamsE,(.L_x_10798 - _ZN10layer_norm13ln_bwd_kernelINS_13Kernel_traitsIf6__halffS2_fjLj6144ELj1ELj1ELj8ELj16ENS_18Kernel_traits_baseILj6144EfS2_fS2_fjLj256EEEEELb0ELb1ELb0ELb0EEEvNS_9BwdParamsE)
        .other          _ZN10layer_norm13ln_bwd_kernelINS_13Kernel_traitsIf6__halffS2_fjLj6144ELj1ELj1ELj8ELj16ENS_18Kernel_traits_baseILj6144EfS2_fS2_fjLj256EEEEELb0ELb1ELb0ELb0EEEvNS_9BwdParamsE,@"STO_CUDA_ENTRY STV_DEFAULT"
_ZN10layer_norm13ln_bwd_kernelINS_13Kernel_traitsIf6__halffS2_fjLj6144ELj1ELj1ELj8ELj16ENS_18Kernel_traits_baseILj6144EfS2_fS2_fjLj256EEEEELb0ELb1ELb0ELb0EEEvNS_9BwdParamsE:
.text._ZN10layer_norm13ln_bwd_kernelINS_13Kernel_traitsIf6__halffS2_fjLj6144ELj1ELj1ELj8ELj16ENS_18Kernel_traits_baseILj6144EfS2_fS2_fjLj256EEEEELb0ELb1ELb0ELb0EEEvNS_9BwdParamsE:
        /* <DEDUP_REMOVED lines=124> */
.L_x_7564:
        /* <DEDUP_REMOVED lines=27> */
[----:B0-----:R-:W-:-:S05]  /*0970*/  IMAD.WIDE.U32 R208, R0, 0x20, R208 ;  /* 0x0000002000d07825 */ /* 0x001fca00078e00d0 */
[----:B------:R-:W2:Y:S01]  /*0980*/  LDG.E.128 R176, desc[UR10][R208.64] ;  /* 0x0000000ad0b07981 */ /* 0x000ea2000c1e1d00 */
[----:B-1----:R-:W-:-:S03]  /*0990*/  IMAD.WIDE.U32 R180, R0, 0x10, R180 ;  /* 0x0000001000b47825 */ /* 0x002fc600078e00b4 */
[----:B------:R-:W4:Y:S04]  /*09a0*/  LDG.E.128 R184, desc[UR10][R208.64+0x10] ;  /* 0x0000100ad0b87981 */ /* 0x000f28000c1e1d00 */
[----:B------:R-:W3:Y:S01]  /*09b0*/  LDG.E.128 R180, desc[UR10][R180.64] ;  /* 0x0000000ab4b47981 */ /* 0x000ee2000c1e1d00 */
[----:B------:R-:W-:-:S04]  /*09c0*/  ISETP.NE.U32.AND P1, PT, RZ, UR12, PT ;  /* 0x0000000cff007c0c */ /* 0x000fc8000bf25070 */
[----:B------:R-:W-:-:S13]  /*09d0*/  ISETP.NE.AND.EX P1, PT, RZ, UR13, PT, P1 ;  /* 0x0000000dff007c0c */ /* 0x000fda000bf25310 */
[----:B------:R-:W0:Y:S01]  /*09e0*/  @P1 LDC.64 R190, c[0x0][0x438] ;  /* 0x00010e00ffbe1b82 */ /* 0x000e220000000a00 */
[C---:B------:R-:W-:Y:S01]  /*09f0*/  IADD3 R225, PT, PT, R0.reuse, 0x100, RZ ;  /* 0x0000010000e17810 */ /* 0x040fe20007ffe0ff */
[----:B0-----:R-:W-:-:S05]  /*0a00*/  @P1 IMAD.WIDE.U32 R190, R0, 0x20, R190 ;  /* 0x0000002000be1825 */ /* 0x001fca00078e00be */
[----:B------:R-:W5:Y:S04]  /*0a10*/  @P1 LDG.E.128 R44, desc[UR10][R190.64] ;  /* 0x0000000abe2c1981 */ /* 0x000f68000c1e1d00 */
[----:B------:R0:W5:Y:S01]  /*0a20*/  @P1 LDG.E.128 R40, desc[UR10][R190.64+0x10] ;  /* 0x0000100abe281981 */ /* 0x000162000c1e1d00 */
[----:B--2---:R-:W-:-:S04]  /*0a30*/  FADD.FTZ R176, -R188, R176 ;  /* 0x000000b0bcb07221 */ /* 0x004fc80000010100 */
[----:B-----5:R-:W-:Y:S01]  /*0a40*/  FMUL.FTZ R223, R23, R176 ;  /* 0x000000b017df7220 */ /* 0x020fe20000410000 */
[--C-:B---3--:R-:W-:Y:S02]  /*0a50*/  HADD2.F32 R221, -RZ, R180.reuse.H0_H0 ;  /* 0x200000b4ffdd7230 */ /* 0x108fe40000004100 */
[C---:B------:R-:W-:Y:S01]  /*0a60*/  FADD.FTZ R178, -R188.reuse, R178 ;  /* 0x000000b2bcb27221 */ /* 0x040fe20000010100 */
[----:B------:R-:W-:Y:S02]  /*0a70*/  HADD2.F32 R180, -RZ, R180.H1_H1 ;  /* 0x300000b4ffb47230 */ /* 0x000fe40000004100 */
[----:B------:R-:W-:Y:S01]  /*0a80*/  FADD.FTZ R220, -R188, R177 ;  /* 0x000000b1bcdc7221 */ /* 0x000fe20000010100 */
[----:B------:R-:W-:Y:S01]  /*0a90*/  FADD.FTZ R92, R92, R221 ;  /* 0x000000dd5c5c7221 */ /* 0x000fe20000010000 */
[-C--:B------:R-:W-:Y:S01]  /*0aa0*/  FFMA.FTZ R116, R223, R221.reuse, R116 ;  /* 0x000000dddf747223 */ /* 0x080fe20000010074 */
[----:B------:R-:W-:Y:S01]  /*0ab0*/  FMUL.FTZ R221, R164, R221 ;  /* 0x000000dda4dd7220 */ /* 0x000fe20000410000 */
[----:B------:R-:W-:-:S02]  /*0ac0*/  HADD2.F32 R217, -RZ, R181.H0_H0 ;  /* 0x200000b5ffd97230 */ /* 0x000fc40000004100 */
[C---:B------:R-:W-:Y:S01]  /*0ad0*/  FADD.FTZ R216, -R188.reuse, R179 ;  /* 0x000000b3bcd87221 */ /* 0x040fe20000010100 */
[C---:B------:R-:W-:Y:S01]  /*0ae0*/  FMUL.FTZ R219, R23.reuse, R178 ;  /* 0x000000b217db7220 */ /* 0x040fe20000410000 */
[----:B------:R-:W-:Y:S01]  /*0af0*/  FMUL.FTZ R220, R23, R220 ;  /* 0x000000dc17dc7220 */ /* 0x000fe20000410000 */
[----:B------:R-:W-:Y:S01]  /*0b00*/  FMUL.FTZ R218, R165, R180 ;  /* 0x000000b4a5da7220 */ /* 0x000fe20000410000 */
[----:B------:R-:W-:Y:S01]  /*0b10*/  FADD.FTZ R177, RZ, R221 ;  /* 0x000000ddffb17221 */ /* 0x000fe20000010000 */
[----:B------:R-:W-:Y:S01]  /*0b20*/  FFMA.FTZ R179, R223, R221, RZ ;  /* 0x000000dddfb37223 */ /* 0x000fe200000100ff */
[----:B------:R-:W-:Y:S02]  /*0b30*/  HADD2.F32 R214, -RZ, R181.H1_H1 ;  /* 0x300000b5ffd67230 */ /* 0x000fe40000004100 */
[----:B----4-:R-:W-:Y:S01]  /*0b40*/  FADD.FTZ R184, -R188, R184 ;  /* 0x000000b8bcb87221 */ /* 0x010fe20000010100 */
        /* <DEDUP_REMOVED lines=22> */
[C---:B------:R-:W-:Y:S01]  /*0cb0*/  FMUL.FTZ R211, R23.reuse, R186 ;  /* 0x000000ba17d37220 */ /* 0x040fe20000410000 */
[----:B------:R-:W-:Y:S01]  /*0cc0*/  FMUL.FTZ R212, R23, R212 ;  /* 0x000000d417d47220 */ /* 0x000fe20000410000 */
[----:B------:R-:W-:Y:S01]  /*0cd0*/  FMUL.FTZ R210, R161, R182 ;  /* 0x000000b6a1d27220 */ /* 0x000fe20000410000 */
[----:B------:R-:W-:Y:S01]  /*0ce0*/  FADD.FTZ R177, R176, R213 ;  /* 0x000000d5b0b17221 */ /* 0x000fe20000010000 */
[----:B------:R-:W-:Y:S01]  /*0cf0*/  FFMA.FTZ R179, R215, R213, R178 ;  /* 0x000000d5d7b37223 */ /* 0x000fe200000100b2 */
[----:B0-----:R-:W-:Y:S02]  /*0d00*/  HADD2.F32 R190, -RZ, R183.H1_H1 ;  /* 0x300000b7ffbe7230 */ /* 0x001fe40000004100 */
        /* <DEDUP_REMOVED lines=18> */
.L_x_7539:
[----:B---3--:R-:W-:Y:S05]  /*0e30*/  BSYNC.RECONVERGENT B0 ;  /* 0x0000000000007941 */ /* 0x008fea0003800200 */
.L_x_7538:
        /* <DEDUP_REMOVED lines=19> */
[----:B------:R-:W-:Y:S02]  /*0f70*/  FADD.FTZ R178, -R188, R178 ;  /* 0x000000b2bcb27221 */ /* 0x000fe40000010100 */
[----:B0----5:R-:W-:Y:S01]  /*0f80*/  FMUL.FTZ R192, R23, R194 ;  /* 0x000000c217c07220 */ /* 0x021fe20000410000 */
        /* <DEDUP_REMOVED lines=59> */
.L_x_7541:
[----:B------:R-:W-:Y:S05]  /*1340*/  BSYNC.RECONVERGENT B0 ;  /* 0x0000000000007941 */ /* 0x000fea0003800200 */
.L_x_7540:
        /* <DEDUP_REMOVED lines=23> */
[----:B-1---5:R-:W-:Y:S01]  /*14c0*/  FMUL.FTZ R7, R23, R8 ;  /* 0x0000000817077220 */ /* 0x022fe20000410000 */
[----:B----4-:R-:W-:-:S02]  /*14d0*/  HADD2.F32 R15, -RZ, R16.H0_H0 ;  /* 0x20000010ff0f7230 */ /* 0x010fc40000004100 */
[C---:B------:R-:W-:Y:S01]  /*14e0*/  FMUL.FTZ R6, R23.reuse, R176 ;  /* 0x000000b017067220 */ /* 0x040fe20000410000 */
[----:B------:R-:W-:Y:S02]  /*14f0*/  HADD2.F32 R16, -RZ, R16.H1_H1 ;  /* 0x30000010ff107230 */ /* 0x000fe40000004100 */
[----:B------:R-:W-:Y:S01]  /*1500*/  FMUL.FTZ R11, R23, R12 ;  /* 0x0000000c170b7220 */ /* 0x000fe20000410000 */
[----:B------:R-:W-:Y:S02]  /*1510*/  HADD2.F32 R21, -RZ, R17.H0_H0 ;  /* 0x20000011ff157230 */ /* 0x000fe40000004100 */
[-C--:B------:R-:W-:Y:S01]  /*1520*/  FMUL.FTZ R12, R132, R15.reuse ;  /* 0x0000000f840c7220 */ /* 0x080fe20000410000 */
[----:B------:R-:W-:Y:S01]  /*1530*/  FADD.FTZ R76, R76, R15 ;  /* 0x0000000f4c4c7221 */ /* 0x000fe20000010000 */
[----:B------:R-:W-:Y:S01]  /*1540*/  FFMA.FTZ R100, R7, R15, R100 ;  /* 0x0000000f07647223 */ /* 0x000fe20000010064 */
[----:B------:R-:W-:Y:S01]  /*1550*/  FMUL.FTZ R9, R23, R10 ;  /* 0x0000000a17097220 */ /* 0x000fe20000410000 */
[----:B------:R-:W-:Y:S01]  /*1560*/  FADD.FTZ R77, R77, R16 ;  /* 0x000000104d4d7221 */ /* 0x000fe20000010000 */
[-C--:B------:R-:W-:Y:S01]  /*1570*/  FFMA.FTZ R101, R6, R16.reuse, R101 ;  /* 0x0000001006657223 */ /* 0x080fe20000010065 */
[----:B------:R-:W-:Y:S01]  /*1580*/  FMUL.FTZ R15, R133, R16 ;  /* 0x00000010850f7220 */ /* 0x000fe20000410000 */
[----:B------:R-:W-:-:S02]  /*1590*/  HADD2.F32 R179, -RZ, R19.H0_H0 ;  /* 0x20000013ffb37230 */ /* 0x000fc40000004100 */
[----:B------:R-:W-:Y:S01]  /*15a0*/  FADD.FTZ R16, R189, R12 ;  /* 0x0000000cbd107221 */ /* 0x000fe20000010000 */
[----:B------:R-:W-:Y:S02]  /*15b0*/  HADD2.F32 R184, -RZ, R19.H1_H1 ;  /* 0x30000013ffb87230 */ /* 0x000fe40000004100 */
[----:B------:R-:W-:Y:S01]  /*15c0*/  FFMA.FTZ R19, R7, R12, R224 ;  /* 0x0000000c07137223 */ /* 0x000fe200000100e0 */
[----:B------:R-:W-:Y:S01]  /*15d0*/  FMUL.FTZ R13, R23, R14 ;  /* 0x0000000e170d7220 */ /* 0x000fe20000410000 */
[----:B------:R-:W-:Y:S02]  /*15e0*/  HADD2.F32 R178, -RZ, R17.H1_H1 ;  /* 0x30000011ffb27230 */ /* 0x000fe40000004100 */
        /* <DEDUP_REMOVED lines=17> */
[----:B------:R-:W-:Y:S01]  /*1700*/  FADD.FTZ R20, R21, R16 ;  /* 0x0000001015147221 */ /* 0x000fe20000010000 */
[C---:B------:R-:W-:Y:S01]  /*1710*/  FFMA.FTZ R21, R11.reuse, R16, R18 ;  /* 0x000000100b157223 */ /* 0x040fe20000010012 */
[----:B------:R-:W-:Y:S01]  /*1720*/  FFMA.FTZ R96, R11, R177, R96 ;  /* 0x000000b10b607223 */ /* 0x000fe20000010060 */
        /* <DEDUP_REMOVED lines=17> */
.L_x_7543:
[----:B------:R-:W-:Y:S05]  /*1840*/  BSYNC.RECONVERGENT B0 ;  /* 0x0000000000007941 */ /* 0x000fea0003800200 */
.L_x_7542:
        /* <DEDUP_REMOVED lines=31> */
.L_x_7545:
[----:B------:R-:W-:Y:S05]  /*1a40*/  BSYNC.RECONVERGENT B0 ;  /* 0x0000000000007941 */ /* 0x000fea0003800200 */
.L_x_7544:
        /* <DEDUP_REMOVED lines=50> */
[--C-:B-----5:R-:W-:Y:S02]  /*1d70*/  HADD2.F32 R188, -RZ, R178.reuse.H0_H0 ;  /* 0x200000b2ffbc7230 */ /* 0x120fe40000004100 */
[-CC-:B------:R-:W-:Y:S01]  /*1d80*/  FFMA.FTZ R180, R211, R185.reuse, R186.reuse ;  /* 0x000000b9d3b47223 */ /* 0x180fe200000100ba */
[----:B------:R-:W-:Y:S02]  /*1d90*/  HADD2.F32 R189, -RZ, R178.H1_H1 ;  /* 0x300000b2ffbd7230 */ /* 0x000fe40000004100 */
[-C--:B------:R-:W-:Y:S01]  /*1da0*/  FFMA.FTZ R178, R215, R185.reuse, R186 ;  /* 0x000000b9d7b27223 */ /* 0x080fe200000100ba */
[--C-:B------:R-:W-:Y:S02]  /*1db0*/  HADD2.F32 R187, -RZ, R179.reuse.H0_H0 ;  /* 0x200000b3ffbb7230 */ /* 0x100fe40000004100 */
[----:B------:R-:W-:Y:S01]  /*1dc0*/  FADD.FTZ R182, R209, -R180 ;  /* 0x800000b4d1b67221 */ /* 0x000fe20000010000 */
[----:B------:R-:W-:Y:S02]  /*1dd0*/  HADD2.F32 R226, -RZ, R179.H1_H1 ;  /* 0x300000b3ffe27230 */ /* 0x000fe40000004100 */
[-C--:B------:R-:W-:Y:S01]  /*1de0*/  FFMA.FTZ R179, R212, R185.reuse, R186 ;  /* 0x000000b9d4b37223 */ /* 0x080fe200000100ba */
[----:B------:R-:W-:Y:S01]  /*1df0*/  FADD.FTZ R178, R213, -R178 ;  /* 0x800000b2d5b27221 */ /* 0x000fe20000010000 */
[----:B------:R-:W-:Y:S01]  /*1e00*/  FFMA.FTZ R190, R208, R185, R186 ;  /* 0x000000b9d0be7223 */ /* 0x000fe200000100ba */
[C---:B------:R-:W-:Y:S01]  /*1e10*/  FMUL.FTZ R183, R23.reuse, R182 ;  /* 0x000000b617b77220 */ /* 0x040fe20000410000 */
[----:B------:R-:W-:Y:S01]  /*1e20*/  FADD.FTZ R180, R210, -R179 ;  /* 0x800000b3d2b47221 */ /* 0x000fe20000010000 */
[----:B------:R-:W-:Y:S01]  /*1e30*/  FMUL.FTZ R179, R23, R178 ;  /* 0x000000b217b37220 */ /* 0x000fe20000410000 */
[----:B------:R-:W-:Y:S01]  /*1e40*/  FADD.FTZ R190, R207, -R190 ;  /* 0x800000becfbe7221 */ /* 0x000fe20000010000 */
[----:B------:R-:W-:Y:S01]  /*1e50*/  FMUL.FTZ R191, R183, R184 ;  /* 0x000000b8b7bf7220 */ /* 0x000fe20000410000 */
[----:B------:R-:W-:Y:S01]  /*1e60*/  FMUL.FTZ R181, R23, R180 ;  /* 0x000000b417b57220 */ /* 0x000fe20000410000 */
[----:B------:R-:W-:Y:S01]  /*1e70*/  FMUL.FTZ R183, R179, R184 ;  /* 0x000000b8b3b77220 */ /* 0x000fe20000410000 */
[----:B------:R-:W-:Y:S01]  /*1e80*/  FMUL.FTZ R225, R23, R190 ;  /* 0x000000be17e17220 */ /* 0x000fe20000410000 */
[----:B------:R-:W-:Y:S01]  /*1e90*/  FFMA.FTZ R187, R191, R187, R66 ;  /* 0x000000bbbfbb7223 */ /* 0x000fe20000010042 */
[----:B------:R-:W-:Y:S01]  /*1ea0*/  FMUL.FTZ R222, R181, R184 ;  /* 0x000000b8b5de7220 */ /* 0x000fe20000410000 */
[----:B------:R-:W-:Y:S01]  /*1eb0*/  FFMA.FTZ R188, R183, R188, R64 ;  /* 0x000000bcb7bc7223 */ /* 0x000fe20000010040 */
[----:B------:R-:W-:Y:S01]  /*1ec0*/  FMUL.FTZ R224, R225, R184 ;  /* 0x000000b8e1e07220 */ /* 0x000fe20000410000 */
[--C-:B------:R-:W-:Y:S01]  /*1ed0*/  FFMA.FTZ R64, R223, R185, R186.reuse ;  /* 0x000000b9df407223 */ /* 0x100fe200000100ba */
[----:B------:R-:W-:Y:S01]  /*1ee0*/  FFMA.FTZ R189, R222, R189, R65 ;  /* 0x000000bddebd7223 */ /* 0x000fe20000010041 */
[-CC-:B------:R-:W-:Y:S01]  /*1ef0*/  FFMA.FTZ R65, R216, R185.reuse, R186.reuse ;  /* 0x000000b9d8417223 */ /* 0x180fe200000100ba */
[----:B------:R-:W-:Y:S01]  /*1f00*/  FFMA.FTZ R190, R224, R226, R67 ;  /* 0x000000e2e0be7223 */ /* 0x000fe20000010043 */
[-C--:B------:R-:W-:Y:S01]  /*1f10*/  FFMA.FTZ R66, R219, R185.reuse, R186 ;  /* 0x000000b9db427223 */ /* 0x080fe200000100ba */
[----:B------:R-:W-:Y:S01]  /*1f20*/  FADD.FTZ R64, R221, -R64 ;  /* 0x80000040dd407221 */ /* 0x000fe20000010000 */
[----:B------:R-:W-:Y:S01]  /*1f30*/  FFMA.FTZ R67, R220, R185, R186 ;  /* 0x000000b9dc437223 */ /* 0x000fe200000100ba */
[----:B------:R-:W-:Y:S01]  /*1f40*/  FADD.FTZ R180, R214, -R65 ;  /* 0x80000041d6b47221 */ /* 0x000fe20000010000 */
[----:B------:R-:W-:Y:S01]  /*1f50*/  FADD.FTZ R178, R217, -R66 ;  /* 0x80000042d9b27221 */ /* 0x000fe20000010000 */
[----:B------:R-:W-:Y:S01]  /*1f60*/  FMUL.FTZ R65, R23, R64 ;  /* 0x0000004017417220 */ /* 0x000fe20000410000 */
[----:B------:R-:W-:Y:S01]  /*1f70*/  FADD.FTZ R64, R218, -R67 ;  /* 0x80000043da407221 */ /* 0x000fe20000010000 */
[----:B------:R-:W-:-:S02]  /*1f80*/  HADD2.F32 R179, -RZ, R177.H0_H0 ;  /* 0x200000b1ffb37230 */ /* 0x000fc40000004100 */
[C---:B------:R-:W-:Y:S01]  /*1f90*/  FMUL.FTZ R181, R23.reuse, R180 ;  /* 0x000000b417b57220 */ /* 0x040fe20000410000 */
[----:B------:R-:W-:Y:S02]  /*1fa0*/  HADD2.F32 R182, -RZ, R177.H1_H1 ;  /* 0x300000b1ffb67230 */ /* 0x000fe40000004100 */
[C---:B------:R-:W-:Y:S01]  /*1fb0*/  FMUL.FTZ R177, R23.reuse, R178 ;  /* 0x000000b217b17220 */ /* 0x040fe20000410000 */
[--C-:B------:R-:W-:Y:S02]  /*1fc0*/  HADD2.F32 R66, -RZ, R176.reuse.H0_H0 ;  /* 0x200000b0ff427230 */ /* 0x100fe40000004100 */
[----:B------:R-:W-:Y:S01]  /*1fd0*/  FMUL.FTZ R67, R23, R64 ;  /* 0x0000004017437220 */ /* 0x000fe20000410000 */
[-C--:B------:R-:W-:Y:S01]  /*1fe0*/  FMUL.FTZ R65, R65, R184.reuse ;  /* 0x000000b841417220 */ /* 0x080fe20000410000 */
[-C--:B------:R-:W-:Y:S01]  /*1ff0*/  FMUL.FTZ R177, R177, R184.reuse ;  /* 0x000000b8b1b17220 */ /* 0x080fe20000410000 */
[-C--:B------:R-:W-:Y:S01]  /*2000*/  FMUL.FTZ R178, R181, R184.reuse ;  /* 0x000000b8b5b27220 */ /* 0x080fe20000410000 */
[----:B------:R-:W-:Y:S01]  /*2010*/  FMUL.FTZ R64, R67, R184 ;  /* 0x000000b843407220 */ /* 0x000fe20000410000 */
[----:B------:R-:W-:Y:S01]  /*2020*/  FFMA.FTZ R68, R65, R66, R68 ;  /* 0x0000004241447223 */ /* 0x000fe20000010044 */
[----:B------:R-:W-:-:S02]  /*2030*/  HADD2.F32 R66, -RZ, R176.H1_H1 ;  /* 0x300000b0ff427230 */ /* 0x000fc40000004100 */
        /* <DEDUP_REMOVED lines=14> */
[----:B------:R-:W-:Y:S01]  /*2120*/  F2FP.F16.F32.PACK_AB R176, R65, R176 ;  /* 0x000000b041b0723e */ /* 0x000fe200000000ff */
[----:B------:R-:W-:Y:S06]  /*2130*/  BRA `(.L_x_7550) ;  /* 0x0000000800ec7947 */ /* 0x000fec0003800000 */
.L_x_7549:
        /* <DEDUP_REMOVED lines=10> */
[----:B------:R-:W-:Y:S01]  /*21e0*/  FMUL.FTZ R168, R23, R168 ;  /* 0x000000a817a87220 */ /* 0x000fe20000410000 */
[----:B-----5:R-:W-:-:S02]  /*21f0*/  HADD2.F32 R172, -RZ, R176.H0_H0 ;  /* 0x200000b0ffac7230 */ /* 0x020fc40000004100 */
[----:B------:R-:W-:Y:S01]  /*2200*/  FMUL.FTZ R171, R23, R180 ;  /* 0x000000b417ab7220 */ /* 0x000fe20000410000 */
[--C-:B------:R-:W-:Y:S02]  /*2210*/  HADD2.F32 R173, -RZ, R177.reuse.H0_H0 ;  /* 0x200000b1ffad7230 */ /* 0x100fe40000004100 */
[-C--:B------:R-:W-:Y:S01]  /*2220*/  FMUL.FTZ R181, R170, R184.reuse ;  /* 0x000000b8aab57220 */ /* 0x080fe20000410000 */
[----:B------:R-:W-:Y:S02]  /*2230*/  HADD2.F32 R176, -RZ, R176.H1_H1 ;  /* 0x300000b0ffb07230 */ /* 0x000fe40000004100 */
[-C--:B------:R-:W-:Y:S01]  /*2240*/  FMUL.FTZ R180, R169, R184.reuse ;  /* 0x000000b8a9b47220 */ /* 0x080fe20000410000 */
[----:B------:R-:W-:Y:S02]  /*2250*/  HADD2.F32 R175, -RZ, R177.H1_H1 ;  /* 0x300000b1ffaf7230 */ /* 0x000fe40000004100 */
[----:B------:R-:W-:Y:S01]  /*2260*/  FMUL.FTZ R177, R168, R184 ;  /* 0x000000b8a8b17220 */ /* 0x000fe20000410000 */
[----:B------:R-:W-:Y:S01]  /*2270*/  FFMA.FTZ R70, R181, R173, R70 ;  /* 0x000000adb5467223 */ /* 0x000fe20000010046 */
[----:B------:R-:W-:Y:S01]  /*2280*/  FFMA.FTZ R69, R180, R176, R69 ;  /* 0x000000b0b4457223 */ /* 0x000fe20000010045 */
[-C--:B------:R-:W-:Y:S01]  /*2290*/  FFMA.FTZ R173, R212, R185.reuse, R186 ;  /* 0x000000b9d4ad7223 */ /* 0x080fe200000100ba */
[----:B------:R-:W-:Y:S01]  /*22a0*/  FFMA.FTZ R68, R177, R172, R68 ;  /* 0x000000acb1447223 */ /* 0x000fe20000010044 */
[-CC-:B------:R-:W-:Y:S01]  /*22b0*/  FFMA.FTZ R172, R215, R185.reuse, R186.reuse ;  /* 0x000000b9d7ac7223 */ /* 0x180fe200000100ba */
[-CC-:B------:R-:W-:Y:S01]  /*22c0*/  FFMA.FTZ R176, R211, R185.reuse, R186.reuse ;  /* 0x000000b9d3b07223 */ /* 0x180fe200000100ba */
[----:B------:R-:W-:Y:S01]  /*22d0*/  FADD.FTZ R174, R210, -R173 ;  /* 0x800000add2ae7221 */ /* 0x000fe20000010000 */
[----:B------:R-:W-:Y:S01]  /*22e0*/  FFMA.FTZ R190, R208, R185, R186 ;  /* 0x000000b9d0be7223 */ /* 0x000fe200000100ba */
[----:B------:R-:W-:Y:S01]  /*22f0*/  FADD.FTZ R172, R213, -R172 ;  /* 0x800000acd5ac7221 */ /* 0x000fe20000010000 */
[----:B------:R-:W-:Y:S01]  /*2300*/  FADD.FTZ R176, R209, -R176 ;  /* 0x800000b0d1b07221 */ /* 0x000fe20000010000 */
[----:B------:R-:W-:Y:S01]  /*2310*/  FMUL.FTZ R173, R23, R174 ;  /* 0x000000ae17ad7220 */ /* 0x000fe20000410000 */
[----:B------:R-:W-:Y:S01]  /*2320*/  FMUL.FTZ R182, R171, R184 ;  /* 0x000000b8abb67220 */ /* 0x000fe20000410000 */
[C---:B------:R-:W-:Y:S01]  /*2330*/  FMUL.FTZ R172, R23.reuse, R172 ;  /* 0x000000ac17ac7220 */ /* 0x040fe20000410000 */
[----:B------:R-:W-:Y:S01]  /*2340*/  FMUL.FTZ R174, R23, R176 ;  /* 0x000000b017ae7220 */ /* 0x000fe20000410000 */
[----:B------:R-:W-:Y:S01]  /*2350*/  FADD.FTZ R176, R207, -R190 ;  /* 0x800000becfb07221 */ /* 0x000fe20000010000 */
[----:B------:R-:W-:-:S02]  /*2360*/  HADD2.F32 R188, -RZ, R178.H0_H0 ;  /* 0x200000b2ffbc7230 */ /* 0x000fc40000004100 */
[----:B------:R-:W-:Y:S01]  /*2370*/  FFMA.FTZ R71, R182, R175, R71 ;  /* 0x000000afb6477223 */ /* 0x000fe20000010047 */
[----:B------:R-:W-:Y:S01]  /*2380*/  FMUL.FTZ R183, R172, R184 ;  /* 0x000000b8acb77220 */ /* 0x000fe20000410000 */
[--C-:B------:R-:W-:Y:S02]  /*2390*/  HADD2.F32 R187, -RZ, R179.reuse.H0_H0 ;  /* 0x200000b3ffbb7230 */ /* 0x100fe40000004100 */
[----:B------:R-:W-:Y:S01]  /*23a0*/  FMUL.FTZ R175, R23, R176 ;  /* 0x000000b017af7220 */ /* 0x000fe20000410000 */
[----:B------:R-:W-:Y:S02]  /*23b0*/  HADD2.F32 R178, -RZ, R178.H1_H1 ;  /* 0x300000b2ffb27230 */ /* 0x000fe40000004100 */
[-C--:B------:R-:W-:Y:S01]  /*23c0*/  FMUL.FTZ R191, R174, R184.reuse ;  /* 0x000000b8aebf7220 */ /* 0x080fe20000410000 */
[----:B------:R-:W-:Y:S01]  /*23d0*/  FMUL.FTZ R190, R173, R184 ;  /* 0x000000b8adbe7220 */ /* 0x000fe20000410000 */
[----:B------:R-:W-:Y:S01]  /*23e0*/  FFMA.FTZ R188, R183, R188, R64 ;  /* 0x000000bcb7bc7223 */ /* 0x000fe20000010040 */
        /* <DEDUP_REMOVED lines=16> */
[----:B------:R-:W-:Y:S01]  /*24f0*/  F2FP.F16.F32.PACK_AB R179, R180, R191 ;  /* 0x000000bfb4b3723e */ /* 0x000fe200000000ff */
[----:B------:R-:W-:Y:S06]  /*2500*/  BRA `(.L_x_7550) ;  /* 0x0000000400f87947 */ /* 0x000fec0003800000 */
.L_x_7548:
        /* <DEDUP_REMOVED lines=8> */
[-CC-:B------:R-:W-:Y:S01]  /*2590*/  FFMA.FTZ R178, R215, R185.reuse, R186.reuse ;  /* 0x000000b9d7b27223 */ /* 0x180fe200000100ba */
[-CC-:B------:R-:W-:Y:S01]  /*25a0*/  FFMA.FTZ R181, R212, R185.reuse, R186.reuse ;  /* 0x000000b9d4b57223 */ /* 0x180fe200000100ba */
[----:B------:R-:W-:Y:S01]  /*25b0*/  FFMA.FTZ R188, R208, R185, R186 ;  /* 0x000000b9d0bc7223 */ /* 0x000fe200000100ba */
[--C-:B------:R-:W-:Y:S02]  /*25c0*/  HADD2.F32 R225, -RZ, R179.reuse.H0_H0 ;  /* 0x200000b3ffe17230 */ /* 0x100fe40000004100 */
[----:B------:R-:W-:Y:S01]  /*25d0*/  FADD.FTZ R180, R209, -R180 ;  /* 0x800000b4d1b47221 */ /* 0x000fe20000010000 */
[----:B------:R-:W-:-:S02]  /*25e0*/  HADD2.F32 R190, -RZ, R179.H1_H1 ;  /* 0x300000b3ffbe7230 */ /* 0x000fc40000004100 */
        /* <DEDUP_REMOVED lines=11> */
[----:B------:R-:W-:Y:S01]  /*26a0*/  FFMA.FTZ R187, R225, R191, R66 ;  /* 0x000000bfe1bb7223 */ /* 0x000fe20000010042 */
[----:B------:R-:W-:Y:S01]  /*26b0*/  FFMA.FTZ R188, R189, R181, R64 ;  /* 0x000000b5bdbc7223 */ /* 0x000fe20000010040 */
[-CC-:B------:R-:W-:Y:S01]  /*26c0*/  FFMA.FTZ R66, R219, R185.reuse, R186.reuse ;  /* 0x000000b9db427223 */ /* 0x180fe200000100ba */
[----:B------:R-:W-:Y:S01]  /*26d0*/  FFMA.FTZ R189, R182, R180, R65 ;  /* 0x000000b4b6bd7223 */ /* 0x000fe20000010041 */
[-CC-:B------:R-:W-:Y:S01]  /*26e0*/  FFMA.FTZ R65, R216, R185.reuse, R186.reuse ;  /* 0x000000b9d8417223 */ /* 0x180fe200000100ba */
[-C--:B------:R-:W-:Y:S01]  /*26f0*/  FFMA.FTZ R64, R223, R185.reuse, R186 ;  /* 0x000000b9df407223 */ /* 0x080fe200000100ba */
[----:B------:R-:W-:Y:S01]  /*2700*/  FADD.FTZ R66, R217, -R66 ;  /* 0x80000042d9427221 */ /* 0x000fe20000010000 */
[----:B------:R-:W-:Y:S01]  /*2710*/  FFMA.FTZ R225, R220, R185, R186 ;  /* 0x000000b9dce17223 */ /* 0x000fe200000100ba */
[----:B------:R-:W-:Y:S01]  /*2720*/  FADD.FTZ R182, R214, -R65 ;  /* 0x80000041d6b67221 */ /* 0x000fe20000010000 */
[----:B------:R-:W-:Y:S01]  /*2730*/  FFMA.FTZ R190, R190, R178, R67 ;  /* 0x000000b2bebe7223 */ /* 0x000fe20000010043 */
[----:B------:R-:W-:Y:S01]  /*2740*/  FADD.FTZ R65, R221, -R64 ;  /* 0x80000040dd417221 */ /* 0x000fe20000010000 */
[C---:B------:R-:W-:Y:S01]  /*2750*/  FFMA.FTZ R67, R23.reuse, R66, R46 ;  /* 0x0000004217437223 */ /* 0x040fe2000001002e */
[----:B------:R-:W-:Y:S01]  /*2760*/  FADD.FTZ R64, R218, -R225 ;  /* 0x800000e1da407221 */ /* 0x000fe20000010000 */
[----:B------:R-:W-:Y:S01]  /*2770*/  FFMA.FTZ R179, R23, R182, R47 ;  /* 0x000000b617b37223 */ /* 0x000fe2000001002f */
[----:B------:R-:W-:-:S02]  /*2780*/  HADD2.F32 R227, -RZ, R177.H0_H0 ;  /* 0x200000b1ffe37230 */ /* 0x000fc40000004100 */
[----:B------:R-:W-:Y:S01]  /*2790*/  FFMA.FTZ R65, R23, R65, R44 ;  /* 0x0000004117417223 */ /* 0x000fe2000001002c */
[----:B------:R-:W-:Y:S02]  /*27a0*/  HADD2.F32 R222, -RZ, R177.H1_H1 ;  /* 0x300000b1ffde7230 */ /* 0x000fe40000004100 */
[----:B------:R-:W-:Y:S01]  /*27b0*/  FMUL.FTZ R177, R67, R184 ;  /* 0x000000b843b17220 */ /* 0x000fe20000410000 */
[----:B------:R-:W-:Y:S01]  /*27c0*/  FFMA.FTZ R67, R23, R64, R45 ;  /* 0x0000004017437223 */ /* 0x000fe2000001002d */
[-C--:B------:R-:W-:Y:S01]  /*27d0*/  FMUL.FTZ R66, R179, R184.reuse ;  /* 0x000000b8b3427220 */ /* 0x080fe20000410000 */
[--C-:B------:R-:W-:Y:S02]  /*27e0*/  HADD2.F32 R183, -RZ, R176.reuse.H0_H0 ;  /* 0x200000b0ffb77230 */ /* 0x100fe40000004100 */
[-C--:B------:R-:W-:Y:S01]  /*27f0*/  FMUL.FTZ R65, R65, R184.reuse ;  /* 0x000000b841417220 */ /* 0x080fe20000410000 */
[----:B------:R-:W-:Y:S01]  /*2800*/  FMUL.FTZ R64, R67, R184 ;  /* 0x000000b843407220 */ /* 0x000fe20000410000 */
[----:B------:R-:W-:Y:S01]  /*2810*/  FFMA.FTZ R71, R222, R66, R71 ;  /* 0x00000042de477223 */ /* 0x000fe20000010047 */
[----:B------:R-:W-:-:S02]  /*2820*/  HADD2.F32 R222, -RZ, R176.H1_H1 ;  /* 0x300000b0ffde7230 */ /* 0x000fc40000004100 */
[----:B------:R-:W-:Y:S01]  /*2830*/  FFMA.FTZ R70, R227, R177, R70 ;  /* 0x000000b1e3467223 */ /* 0x000fe20000010046 */
[-C--:B------:R-:W-:Y:S01]  /*2840*/  FFMA.FTZ R68, R183, R65.reuse, R68 ;  /* 0x00000041b7447223 */ /* 0x080fe20000010044 */
        /* <DEDUP_REMOVED lines=9> */
[----:B------:R-:W-:-:S02]  /*28e0*/  F2FP.F16.F32.PACK_AB R179, R182, R179 ;  /* 0x000000b3b6b3723e */ /* 0x000fc400000000ff */
[----:B------:R-:W-:Y:S02]  /*28f0*/  F2FP.F16.F32.PACK_AB R178, R67, R178 ;  /* 0x000000b243b2723e */ /* 0x000fe400000000ff */
[----:B------:R-:W-:Y:S02]  /*2900*/  F2FP.F16.F32.PACK_AB R177, R66, R177 ;  /* 0x000000b142b1723e */ /* 0x000fe400000000ff */
[----:B------:R-:W-:Y:S01]  /*2910*/  F2FP.F16.F32.PACK_AB R176, R65, R176 ;  /* 0x000000b041b0723e */ /* 0x000fe200000000ff */
[----:B------:R-:W-:Y:S06]  /*2920*/  BRA `(.L_x_7550) ;  /* 0x0000000000f07947 */ /* 0x000fec0003800000 */
.L_x_7551:
[-CC-:B------:R-:W-:Y:S01]  /*2930*/  FFMA.FTZ R168, R223, R185.reuse, R186.reuse ;  /* 0x000000b9dfa87223 */ /* 0x180fe200000100ba */
[-CC-:B------:R-:W-:Y:S01]  /*2940*/  FFMA.FTZ R169, R220, R185.reuse, R186.reuse ;  /* 0x000000b9dca97223 */ /* 0x180fe200000100ba */
[--C-:B-----5:R-:W-:Y:S02]  /*2950*/  HADD2.F32 R175, -RZ, R177.reuse.H0_H0 ;  /* 0x200000b1ffaf7230 */ /* 0x120fe40000004100 */
[-CC-:B------:R-:W-:Y:S01]  /*2960*/  FFMA.FTZ R172, R219, R185.reuse, R186.reuse ;  /* 0x000000b9dbac7223 */ /* 0x180fe200000100ba */
[----:B------:R-:W-:Y:S02]  /*2970*/  HADD2.F32 R174, -RZ, R177.H1_H1 ;  /* 0x300000b1ffae7230 */ /* 0x000fe40000004100 */
[----:B------:R-:W-:Y:S01]  /*2980*/  FFMA.FTZ R177, R216, R185, R186 ;  /* 0x000000b9d8b17223 */ /* 0x000fe200000100ba */
[----:B------:R-:W-:Y:S01]  /*2990*/  FADD.FTZ R168, R221, -R168 ;  /* 0x800000a8dda87221 */ /* 0x000fe20000010000 */
[----:B------:R-:W-:Y:S01]  /*29a0*/  FADD.FTZ R170, R218, -R169 ;  /* 0x800000a9daaa7221 */ /* 0x000fe20000010000 */
[----:B------:R-:W-:Y:S01]  /*29b0*/  FADD.FTZ R171, R217, -R172 ;  /* 0x800000acd9ab7221 */ /* 0x000fe20000010000 */
[----:B------:R-:W-:Y:S01]  /*29c0*/  FADD.FTZ R172, R214, -R177 ;  /* 0x800000b1d6ac7221 */ /* 0x000fe20000010000 */
[C---:B------:R-:W-:Y:S01]  /*29d0*/  FFMA.FTZ R168, R23.reuse, R168, R44 ;  /* 0x000000a817a87223 */ /* 0x040fe2000001002c */
[----:B------:R-:W-:Y:S01]  /*29e0*/  FFMA.FTZ R169, R23, R170, R45 ;  /* 0x000000aa17a97223 */ /* 0x000fe2000001002d */
[----:B------:R-:W-:-:S02]  /*29f0*/  HADD2.F32 R173, -RZ, R176.H0_H0 ;  /* 0x200000b0ffad7230 */ /* 0x000fc40000004100 */
[C---:B------:R-:W-:Y:S01]  /*2a00*/  FFMA.FTZ R170, R23.reuse, R171, R46 ;  /* 0x000000ab17aa7223 */ /* 0x040fe2000001002e */
[----:B------:R-:W-:Y:S02]  /*2a10*/  HADD2.F32 R176, -RZ, R176.H1_H1 ;  /* 0x300000b0ffb07230 */ /* 0x000fe40000004100 */
[----:B------:R-:W-:Y:S01]  /*2a20*/  FFMA.FTZ R171, R23, R172, R47 ;  /* 0x000000ac17ab7223 */ /* 0x000fe2000001002f */
[-C--:B------:R-:W-:Y:S01]  /*2a30*/  FMUL.FTZ R177, R168, R184.reuse ;  /* 0x000000b8a8b17220 */ /* 0x080fe20000410000 */
[-C--:B------:R-:W-:Y:S01]  /*2a40*/  FMUL.FTZ R180, R169, R184.reuse ;  /* 0x000000b8a9b47220 */ /* 0x080fe20000410000 */
[----:B------:R-:W-:Y:S01]  /*2a50*/  FFMA.FTZ R172, R215, R185, R186 ;  /* 0x000000b9d7ac7223 */ /* 0x000fe200000100ba */
[----:B------:R-:W-:Y:S01]  /*2a60*/  FMUL.FTZ R182, R171, R184 ;  /* 0x000000b8abb67220 */ /* 0x000fe20000410000 */
[----:B------:R-:W-:Y:S01]  /*2a70*/  FFMA.FTZ R68, R173, R177, R68 ;  /* 0x000000b1ad447223 */ /* 0x000fe20000010044 */
[----:B------:R-:W-:Y:S01]  /*2a80*/  FFMA.FTZ R69, R176, R180, R69 ;  /* 0x000000b4b0457223 */ /* 0x000fe20000010045 */
[-CC-:B------:R-:W-:Y:S01]  /*2a90*/  FFMA.FTZ R173, R212, R185.reuse, R186.reuse ;  /* 0x000000b9d4ad7223 */ /* 0x180fe200000100ba */
[-C--:B------:R-:W-:Y:S01]  /*2aa0*/  FFMA.FTZ R176, R211, R185.reuse, R186 ;  /* 0x000000b9d3b07223 */ /* 0x080fe200000100ba */
[----:B------:R-:W-:Y:S01]  /*2ab0*/  FADD.FTZ R172, R213, -R172 ;  /* 0x800000acd5ac7221 */ /* 0x000fe20000010000 */
[----:B------:R-:W-:Y:S01]  /*2ac0*/  FFMA.FTZ R71, R174, R182, R71 ;  /* 0x000000b6ae477223 */ /* 0x000fe20000010047 */
[----:B------:R-:W-:Y:S01]  /*2ad0*/  FMUL.FTZ R181, R170, R184 ;  /* 0x000000b8aab57220 */ /* 0x000fe20000410000 */
[----:B------:R-:W-:Y:S01]  /*2ae0*/  FADD.FTZ R174, R210, -R173 ;  /* 0x800000add2ae7221 */ /* 0x000fe20000010000 */
[----:B------:R-:W-:Y:S01]  /*2af0*/  FADD.FTZ R183, R209, -R176 ;  /* 0x800000b0d1b77221 */ /* 0x000fe20000010000 */
[----:B------:R-:W-:Y:S01]  /*2b00*/  FFMA.FTZ R172, R23, R172, R40 ;  /* 0x000000ac17ac7223 */ /* 0x000fe20000010028 */
[----:B------:R-:W-:Y:S01]  /*2b10*/  FFMA.FTZ R176, R208, R185, R186 ;  /* 0x000000b9d0b07223 */ /* 0x000fe200000100ba */
[----:B------:R-:W-:Y:S01]  /*2b20*/  FFMA.FTZ R70, R175, R181, R70 ;  /* 0x000000b5af467223 */ /* 0x000fe20000010046 */
[----:B------:R-:W-:Y:S01]  /*2b30*/  FFMA.FTZ R173, R23, R174, R41 ;  /* 0x000000ae17ad7223 */ /* 0x000fe20000010029 */
[----:B------:R-:W-:-:S02]  /*2b40*/  HADD2.F32 R175, -RZ, R178.H0_H0 ;  /* 0x200000b2ffaf7230 */ /* 0x000fc40000004100 */
[----:B------:R-:W-:Y:S01]  /*2b50*/  FFMA.FTZ R174, R23, R183, R42 ;  /* 0x000000b717ae7223 */ /* 0x000fe2000001002a */
[-C--:B------:R-:W-:Y:S01]  /*2b60*/  FMUL.FTZ R183, R172, R184.reuse ;  /* 0x000000b8acb77220 */ /* 0x080fe20000410000 */
[----:B------:R-:W-:Y:S01]  /*2b70*/  FADD.FTZ R176, R207, -R176 ;  /* 0x800000b0cfb07221 */ /* 0x000fe20000010000 */
[--C-:B------:R-:W-:Y:S02]  /*2b80*/  HADD2.F32 R187, -RZ, R179.reuse.H0_H0 ;  /* 0x200000b3ffbb7230 */ /* 0x100fe40000004100 */
[----:B------:R-:W-:Y:S01]  /*2b90*/  FMUL.FTZ R191, R174, R184 ;  /* 0x000000b8aebf7220 */ /* 0x000fe20000410000 */
[----:B------:R-:W-:Y:S01]  /*2ba0*/  FFMA.FTZ R188, R175, R183, R64 ;  /* 0x000000b7afbc7223 */ /* 0x000fe20000010040 */
[----:B------:R-:W-:Y:S01]  /*2bb0*/  FFMA.FTZ R175, R23, R176, R43 ;  /* 0x000000b017af7223 */ /* 0x000fe2000001002b */
[----:B------:R-:W-:Y:S02]  /*2bc0*/  HADD2.F32 R178, -RZ, R178.H1_H1 ;  /* 0x300000b2ffb27230 */ /* 0x000fe40000004100 */
[-C--:B------:R-:W-:Y:S01]  /*2bd0*/  FMUL.FTZ R190, R173, R184.reuse ;  /* 0x000000b8adbe7220 */ /* 0x080fe20000410000 */
[----:B------:R-:W-:Y:S01]  /*2be0*/  FFMA.FTZ R187, R187, R191, R66 ;  /* 0x000000bfbbbb7223 */ /* 0x000fe20000010042 */
[----:B------:R-:W-:Y:S01]  /*2bf0*/  FMUL.FTZ R64, R175, R184 ;  /* 0x000000b8af407220 */ /* 0x000fe20000410000 */
        /* <DEDUP_REMOVED lines=14> */
[----:B------:R-:W-:-:S07]  /*2ce0*/  F2FP.F16.F32.PACK_AB R179, R180, R191 ;  /* 0x000000bfb4b3723e */ /* 0x000fce00000000ff */
.L_x_7550:
        /* <DEDUP_REMOVED lines=14> */
.L_x_7547:
[----:B------:R-:W-:Y:S05]  /*2dd0*/  BSYNC.RECONVERGENT B0 ;  /* 0x0000000000007941 */ /* 0x000fea0003800200 */
.L_x_7546:
        /* <DEDUP_REMOVED lines=15> */
[----:B-----5:R-:W-:Y:S02]  /*2ed0*/  HADD2.F32 R173, -RZ, R177.H0_H0 ;  /* 0x200000b1ffad7230 */ /* 0x020fe40000004100 */
[----:B------:R-:W-:Y:S01]  /*2ee0*/  FADD.FTZ R169, R194, -R169 ;  /* 0x800000a9c2a97221 */ /* 0x000fe20000010000 */
[----:B------:R-:W-:Y:S01]  /*2ef0*/  FADD.FTZ R170, R195, -R168 ;  /* 0x800000a8c3aa7221 */ /* 0x000fe20000010000 */
[----:B------:R-:W-:Y:S01]  /*2f00*/  FADD.FTZ R171, R196, -R171 ;  /* 0x800000abc4ab7221 */ /* 0x000fe20000010000 */
[----:B------:R-:W-:Y:S01]  /*2f10*/  FFMA.FTZ R174, R192, R185, R186 ;  /* 0x000000b9c0ae7223 */ /* 0x000fe200000100ba */
[C---:B------:R-:W-:Y:S01]  /*2f20*/  FFMA.FTZ R168, R23.reuse, R169, R36 ;  /* 0x000000a917a87223 */ /* 0x040fe20000010024 */
[C---:B------:R-:W-:Y:S01]  /*2f30*/  FFMA.FTZ R169, R23.reuse, R170, R37 ;  /* 0x000000aa17a97223 */ /* 0x040fe20000010025 */
[----:B------:R-:W-:Y:S01]  /*2f40*/  FFMA.FTZ R170, R23, R171, R38 ;  /* 0x000000ab17aa7223 */ /* 0x000fe20000010026 */
[----:B------:R-:W-:-:S02]  /*2f50*/  HADD2.F32 R172, -RZ, R176.H0_H0 ;  /* 0x200000b0ffac7230 */ /* 0x000fc40000004100 */
[----:B------:R-:W-:Y:S01]  /*2f60*/  FADD.FTZ R174, R197, -R174 ;  /* 0x800000aec5ae7221 */ /* 0x000fe20000010000 */
[----:B------:R-:W-:Y:S02]  /*2f70*/  HADD2.F32 R175, -RZ, R177.H1_H1 ;  /* 0x300000b1ffaf7230 */ /* 0x000fe40000004100 */
[-C--:B------:R-:W-:Y:S01]  /*2f80*/  FMUL.FTZ R181, R170, R184.reuse ;  /* 0x000000b8aab57220 */ /* 0x080fe20000410000 */
[----:B------:R-:W-:Y:S01]  /*2f90*/  FMUL.FTZ R177, R168, R184 ;  /* 0x000000b8a8b17220 */ /* 0x000fe20000410000 */
[----:B------:R-:W-:Y:S01]  /*2fa0*/  FFMA.FTZ R171, R23, R174, R39 ;  /* 0x000000ae17ab7223 */ /* 0x000fe20000010027 */
[----:B------:R-:W-:Y:S01]  /*2fb0*/  FFMA.FTZ R183, R203, R185, R186 ;  /* 0x000000b9cbb77223 */ /* 0x000fe200000100ba */
[----:B------:R-:W-:Y:S01]  /*2fc0*/  FFMA.FTZ R62, R181, R173, R62 ;  /* 0x000000adb53e7223 */ /* 0x000fe2000001003e */
[-C--:B------:R-:W-:Y:S01]  /*2fd0*/  FFMA.FTZ R173, R199, R185.reuse, R186 ;  /* 0x000000b9c7ad7223 */ /* 0x080fe200000100ba */
[----:B------:R-:W-:Y:S01]  /*2fe0*/  FFMA.FTZ R60, R177, R172, R60 ;  /* 0x000000acb13c7223 */ /* 0x000fe2000001003c */
[-C--:B------:R-:W-:Y:S01]  /*2ff0*/  FFMA.FTZ R172, R200, R185.reuse, R186 ;  /* 0x000000b9c8ac7223 */ /* 0x080fe200000100ba */
[----:B------:R-:W-:Y:S01]  /*3000*/  FMUL.FTZ R182, R171, R184 ;  /* 0x000000b8abb67220 */ /* 0x000fe20000410000 */
[----:B------:R-:W-:Y:S01]  /*3010*/  FADD.FTZ R173, R198, -R173 ;  /* 0x800000adc6ad7221 */ /* 0x000fe20000010000 */
[----:B------:R-:W-:Y:S01]  /*3020*/  FADD.FTZ R183, R202, -R183 ;  /* 0x800000b7cab77221 */ /* 0x000fe20000010000 */
[----:B------:R-:W-:Y:S01]  /*3030*/  FADD.FTZ R174, R201, -R172 ;  /* 0x800000acc9ae7221 */ /* 0x000fe20000010000 */
[----:B------:R-:W-:Y:S01]  /*3040*/  FFMA.FTZ R187, R206, R185, R186 ;  /* 0x000000b9cebb7223 */ /* 0x000fe200000100ba */
[C---:B------:R-:W-:Y:S01]  /*3050*/  FFMA.FTZ R172, R23.reuse, R173, R32 ;  /* 0x000000ad17ac7223 */ /* 0x040fe20000010020 */
[----:B------:R-:W-:Y:S01]  /*3060*/  FFMA.FTZ R63, R182, R175, R63 ;  /* 0x000000afb63f7223 */ /* 0x000fe2000001003f */
[----:B------:R-:W-:Y:S01]  /*3070*/  FFMA.FTZ R173, R23, R174, R33 ;  /* 0x000000ae17ad7223 */ /* 0x000fe20000010021 */
[----:B------:R-:W-:-:S02]  /*3080*/  HADD2.F32 R176, -RZ, R176.H1_H1 ;  /* 0x300000b0ffb07230 */ /* 0x000fc40000004100 */
[----:B------:R-:W-:Y:S01]  /*3090*/  FFMA.FTZ R174, R23, R183, R34 ;  /* 0x000000b717ae7223 */ /* 0x000fe20000010022 */
[--C-:B------:R-:W-:Y:S02]  /*30a0*/  HADD2.F32 R175, -RZ, R178.reuse.H0_H0 ;  /* 0x200000b2ffaf7230 */ /* 0x100fe40000004100 */
[-C--:B------:R-:W-:Y:S01]  /*30b0*/  FMUL.FTZ R180, R169, R184.reuse ;  /* 0x000000b8a9b47220 */ /* 0x080fe20000410000 */
[----:B------:R-:W-:Y:S01]  /*30c0*/  FMUL.FTZ R183, R172, R184 ;  /* 0x000000b8acb77220 */ /* 0x000fe20000410000 */
[----:B------:R-:W-:Y:S01]  /*30d0*/  FADD.FTZ R190, R204, -R187 ;  /* 0x800000bbccbe7221 */ /* 0x000fe20000010000 */
[----:B------:R-:W-:Y:S02]  /*30e0*/  HADD2.F32 R178, -RZ, R178.H1_H1 ;  /* 0x300000b2ffb27230 */ /* 0x000fe40000004100 */
[----:B------:R-:W-:Y:S01]  /*30f0*/  FFMA.FTZ R61, R180, R176, R61 ;  /* 0x000000b0b43d7223 */ /* 0x000fe2000001003d */
[----:B------:R-:W-:Y:S01]  /*3100*/  FFMA.FTZ R56, R183, R175, R56 ;  /* 0x000000afb7387223 */ /* 0x000fe20000010038 */
[----:B------:R-:W-:-:S02]  /*3110*/  HADD2.F32 R176, -RZ, R179.H0_H0 ;  /* 0x200000b3ffb07230 */ /* 0x000fc40000004100 */
[----:B------:R-:W-:Y:S01]  /*3120*/  FFMA.FTZ R175, R23, R190, R35 ;  /* 0x000000be17af7223 */ /* 0x000fe20000010023 */
[-C--:B------:R-:W-:Y:S01]  /*3130*/  FMUL.FTZ R187, R174, R184.reuse ;  /* 0x000000b8aebb7220 */ /* 0x080fe20000410000 */
[-C--:B------:R-:W-:Y:S01]  /*3140*/  FMUL.FTZ R188, R173, R184.reuse ;  /* 0x000000b8adbc7220 */ /* 0x080fe20000410000 */
[----:B------:R-:W-:Y:S02]  /*3150*/  HADD2.F32 R189, -RZ, R179.H1_H1 ;  /* 0x300000b3ffbd7230 */ /* 0x000fe40000004100 */
        /* <DEDUP_REMOVED lines=17> */
.L_x_7555:
        /* <DEDUP_REMOVED lines=21> */
[----:B------:R-:W-:-:S02]  /*33c0*/  HADD2.F32 R187, -RZ, R177.H1_H1 ;  /* 0x300000b1ffbb7230 */ /* 0x000fc40000004100 */
[----:B------:R-:W-:Y:S01]  /*33d0*/  FFMA.FTZ R57, R190, R182, R57 ;  /* 0x000000b6be397223 */ /* 0x000fe20000010039 */
[----:B------:R-:W-:Y:S01]  /*33e0*/  FFMA.FTZ R56, R189, R180, R56 ;  /* 0x000000b4bd387223 */ /* 0x000fe20000010038 */
[----:B------:R-:W-:Y:S02]  /*33f0*/  HADD2.F32 R182, -RZ, R177.H0_H0 ;  /* 0x200000b1ffb67230 */ /* 0x000fe40000004100 */
[-CC-:B------:R-:W-:Y:S01]  /*3400*/  FFMA.FTZ R179, R193, R185.reuse, R186.reuse ;  /* 0x000000b9c1b37223 */ /* 0x180fe200000100ba */
[-CC-:B------:R-:W-:Y:S01]  /*3410*/  FFMA.FTZ R180, R192, R185.reuse, R186.reuse ;  /* 0x000000b9c0b47223 */ /* 0x180fe200000100ba */
[-C--:B------:R-:W-:Y:S01]  /*3420*/  FFMA.FTZ R177, R205, R185.reuse, R186 ;  /* 0x000000b9cdb17223 */ /* 0x080fe200000100ba */
[--C-:B------:R-:W-:Y:S02]  /*3430*/  HADD2.F32 R178, -RZ, R176.reuse.H0_H0 ;  /* 0x200000b0ffb27230 */ /* 0x100fe40000004100 */
[----:B------:R-:W-:Y:S01]  /*3440*/  FADD.FTZ R179, R196, -R179 ;  /* 0x800000b3c4b37221 */ /* 0x000fe20000010000 */
[----:B------:R-:W-:Y:S01]  /*3450*/  FADD.FTZ R188, R197, -R180 ;  /* 0x800000b4c5bc7221 */ /* 0x000fe20000010000 */
[----:B------:R-:W-:Y:S01]  /*3460*/  FADD.FTZ R177, R194, -R177 ;  /* 0x800000b1c2b17221 */ /* 0x000fe20000010000 */
[----:B------:R-:W-:Y:S01]  /*3470*/  FFMA.FTZ R180, R22, R185, R186 ;  /* 0x000000b916b47223 */ /* 0x000fe200000100ba */
[C---:B------:R-:W-:Y:S01]  /*3480*/  FFMA.FTZ R179, R23.reuse, R179, R38 ;  /* 0x000000b317b37223 */ /* 0x040fe20000010026 */
[C---:B------:R-:W-:Y:S01]  /*3490*/  FFMA.FTZ R183, R23.reuse, R188, R39 ;  /* 0x000000bc17b77223 */ /* 0x040fe20000010027 */
[----:B------:R-:W-:Y:S01]  /*34a0*/  FFMA.FTZ R177, R23, R177, R36 ;  /* 0x000000b117b17223 */ /* 0x000fe20000010024 */
[----:B------:R-:W-:Y:S01]  /*34b0*/  FADD.FTZ R180, R195, -R180 ;  /* 0x800000b4c3b47221 */ /* 0x000fe20000010000 */
        /* <DEDUP_REMOVED lines=24> */
.L_x_7554:
[----:B------:R-:W0:Y:S02]  /*3640*/  LDC.64 R180, c[0x0][0x478] ;  /* 0x00011e00ffb47b82 */ /* 0x000e240000000a00 */
[----:B0-----:R-:W-:-:S04]  /*3650*/  ISETP.NE.U32.AND P1, PT, R180, RZ, PT ;  /* 0x000000ffb400720c */ /* 0x001fc80003f25070 */
[----:B------:R-:W-:-:S13]  /*3660*/  ISETP.NE.AND.EX P1, PT, R181, RZ, PT, P1 ;  /* 0x000000ffb500720c */ /* 0x000fda0003f25310 */
[----:B------:R-:W-:Y:S05]  /*3670*/  @!P1 BRA `(.L_x_7557) ;  /* 0x0000000000f49947 */ /* 0x000fea0003800000 */
[-CC-:B------:R-:W-:Y:S01]  /*3680*/  FFMA.FTZ R169, R205, R185.reuse, R186.reuse ;  /* 0x000000b9cda97223 */ /* 0x180fe200000100ba */
[-CC-:B------:R-:W-:Y:S01]  /*3690*/  FFMA.FTZ R170, R22, R185.reuse, R186.reuse ;  /* 0x000000b916aa7223 */ /* 0x180fe200000100ba */
[--C-:B-----5:R-:W-:Y:S02]  /*36a0*/  HADD2.F32 R173, -RZ, R176.reuse.H0_H0 ;  /* 0x200000b0ffad7230 */ /* 0x120fe40000004100 */
[-CC-:B------:R-:W-:Y:S01]  /*36b0*/  FFMA.FTZ R171, R193, R185.reuse, R186.reuse ;  /* 0x000000b9c1ab7223 */ /* 0x180fe200000100ba */
[----:B------:R-:W-:Y:S01]  /*36c0*/  FADD.FTZ R168, R194, -R169 ;  /* 0x800000a9c2a87221 */ /* 0x000fe20000010000 */
[--C-:B------:R-:W-:Y:S02]  /*36d0*/  HADD2.F32 R175, -RZ, R177.reuse.H0_H0 ;  /* 0x200000b1ffaf7230 */ /* 0x100fe40000004100 */
[----:B------:R-:W-:Y:S01]  /*36e0*/  FFMA.FTZ R174, R192, R185, R186 ;  /* 0x000000b9c0ae7223 */ /* 0x000fe200000100ba */
[----:B------:R-:W-:Y:S02]  /*36f0*/  HADD2.F32 R188, -RZ, R177.H1_H1 ;  /* 0x300000b1ffbc7230 */ /* 0x000fe40000004100 */
[----:B------:R-:W-:Y:S01]  /*3700*/  FMUL.FTZ R168, R23, R168 ;  /* 0x000000a817a87220 */ /* 0x000fe20000410000 */
[----:B------:R-:W-:Y:S01]  /*3710*/  FADD.FTZ R170, R195, -R170 ;  /* 0x800000aac3aa7221 */ /* 0x000fe20000010000 */
[----:B------:R-:W-:Y:S01]  /*3720*/  FADD.FTZ R172, R196, -R171 ;  /* 0x800000abc4ac7221 */ /* 0x000fe20000010000 */
[----:B------:R-:W-:Y:S01]  /*3730*/  FADD.FTZ R174, R197, -R174 ;  /* 0x800000aec5ae7221 */ /* 0x000fe20000010000 */
[----:B------:R-:W-:Y:S01]  /*3740*/  FMUL.FTZ R177, R168, R184 ;  /* 0x000000b8a8b17220 */ /* 0x000fe20000410000 */
[----:B------:R-:W-:Y:S01]  /*3750*/  FMUL.FTZ R169, R23, R170 ;  /* 0x000000aa17a97220 */ /* 0x000fe20000410000 */
[----:B------:R-:W-:-:S02]  /*3760*/  HADD2.F32 R176, -RZ, R176.H1_H1 ;  /* 0x300000b0ffb07230 */ /* 0x000fc40000004100 */
[----:B------:R-:W-:Y:S01]  /*3770*/  FMUL.FTZ R170, R23, R172 ;  /* 0x000000ac17aa7220 */ /* 0x000fe20000410000 */
[----:B------:R-:W-:Y:S01]  /*3780*/  FFMA.FTZ R60, R173, R177, R60 ;  /* 0x000000b1ad3c7223 */ /* 0x000fe2000001003c */
[-CC-:B------:R-:W-:Y:S01]  /*3790*/  FFMA.FTZ R173, R199, R185.reuse, R186.reuse ;  /* 0x000000b9c7ad7223 */ /* 0x180fe200000100ba */
[----:B------:R-:W-:Y:S01]  /*37a0*/  FMUL.FTZ R171, R23, R174 ;  /* 0x000000ae17ab7220 */ /* 0x000fe20000410000 */
[-C--:B------:R-:W-:Y:S01]  /*37b0*/  FMUL.FTZ R180, R169, R184.reuse ;  /* 0x000000b8a9b47220 */ /* 0x080fe20000410000 */
[-CC-:B------:R-:W-:Y:S01]  /*37c0*/  FFMA.FTZ R174, R200, R185.reuse, R186.reuse ;  /* 0x000000b9c8ae7223 */ /* 0x180fe200000100ba */
[-C--:B------:R-:W-:Y:S01]  /*37d0*/  FFMA.FTZ R183, R203, R185.reuse, R186 ;  /* 0x000000b9cbb77223 */ /* 0x080fe200000100ba */
[----:B------:R-:W-:Y:S01]  /*37e0*/  FADD.FTZ R172, R198, -R173 ;  /* 0x800000adc6ac7221 */ /* 0x000fe20000010000 */
[----:B------:R-:W-:Y:S01]  /*37f0*/  FMUL.FTZ R181, R170, R184 ;  /* 0x000000b8aab57220 */ /* 0x000fe20000410000 */
[----:B------:R-:W-:Y:S01]  /*3800*/  FFMA.FTZ R61, R176, R180, R61 ;  /* 0x000000b4b03d7223 */ /* 0x000fe2000001003d */
[----:B------:R-:W-:Y:S01]  /*3810*/  FADD.FTZ R174, R201, -R174 ;  /* 0x800000aec9ae7221 */ /* 0x000fe20000010000 */
[----:B------:R-:W-:Y:S01]  /*3820*/  FADD.FTZ R176, R202, -R183 ;  /* 0x800000b7cab07221 */ /* 0x000fe20000010000 */
[----:B------:R-:W-:Y:S01]  /*3830*/  FMUL.FTZ R172, R23, R172 ;  /* 0x000000ac17ac7220 */ /* 0x000fe20000410000 */
[----:B------:R-:W-:Y:S01]  /*3840*/  FFMA.FTZ R187, R206, R185, R186 ;  /* 0x000000b9cebb7223 */ /* 0x000fe200000100ba */
[----:B------:R-:W-:Y:S01]  /*3850*/  FFMA.FTZ R62, R175, R181, R62 ;  /* 0x000000b5af3e7223 */ /* 0x000fe2000001003e */
[----:B------:R-:W-:-:S02]  /*3860*/  HADD2.F32 R175, -RZ, R178.H0_H0 ;  /* 0x200000b2ffaf7230 */ /* 0x000fc40000004100 */
[C---:B------:R-:W-:Y:S01]  /*3870*/  FMUL.FTZ R173, R23.reuse, R174 ;  /* 0x000000ae17ad7220 */ /* 0x040fe20000410000 */
[----:B------:R-:W-:Y:S01]  /*3880*/  FMUL.FTZ R174, R23, R176 ;  /* 0x000000b017ae7220 */ /* 0x000fe20000410000 */
[-C--:B------:R-:W-:Y:S01]  /*3890*/  FMUL.FTZ R183, R172, R184.reuse ;  /* 0x000000b8acb77220 */ /* 0x080fe20000410000 */
[----:B------:R-:W-:Y:S01]  /*38a0*/  FADD.FTZ R176, R204, -R187 ;  /* 0x800000bbccb07221 */ /* 0x000fe20000010000 */
[----:B------:R-:W-:Y:S01]  /*38b0*/  FMUL.FTZ R182, R171, R184 ;  /* 0x000000b8abb67220 */ /* 0x000fe20000410000 */
[----:B------:R-:W-:Y:S02]  /*38c0*/  HADD2.F32 R178, -RZ, R178.H1_H1 ;  /* 0x300000b2ffb27230 */ /* 0x000fe40000004100 */
[----:B------:R-:W-:Y:S01]  /*38d0*/  FFMA.FTZ R56, R175, R183, R56 ;  /* 0x000000b7af387223 */ /* 0x000fe20000010038 */
[----:B------:R-:W-:Y:S01]  /*38e0*/  FMUL.FTZ R175, R23, R176 ;  /* 0x000000b017af7220 */ /* 0x000fe20000410000 */
[----:B------:R-:W-:Y:S01]  /*38f0*/  FFMA.FTZ R63, R188, R182, R63 ;  /* 0x000000b6bc3f7223 */ /* 0x000fe2000001003f */
[----:B------:R-:W-:-:S02]  /*3900*/  HADD2.F32 R189, -RZ, R179.H0_H0 ;  /* 0x200000b3ffbd7230 */ /* 0x000fc40000004100 */
[-C--:B------:R-:W-:Y:S01]  /*3910*/  FMUL.FTZ R188, R173, R184.reuse ;  /* 0x000000b8adbc7220 */ /* 0x080fe20000410000 */
[-C--:B------:R-:W-:Y:S01]  /*3920*/  FMUL.FTZ R187, R174, R184.reuse ;  /* 0x000000b8aebb7220 */ /* 0x080fe20000410000 */
[----:B------:R-:W-:Y:S01]  /*3930*/  FMUL.FTZ R190, R175, R184 ;  /* 0x000000b8afbe7220 */ /* 0x000fe20000410000 */
[----:B------:R-:W-:Y:S02]  /*3940*/  HADD2.F32 R222, -RZ, R179.H1_H1 ;  /* 0x300000b3ffde7230 */ /* 0x000fe40000004100 */
        /* <DEDUP_REMOVED lines=16> */
.L_x_7557:
[--C-:B-----5:R-:W-:Y:S02]  /*3a50*/  HADD2.F32 R189, -RZ, R179.reuse.H0_H0 ;  /* 0x200000b3ffbd7230 */ /* 0x120fe40000004100 */
[-CC-:B------:R-:W-:Y:S01]  /*3a60*/  FFMA.FTZ R187, R206, R185.reuse, R186.reuse ;  /* 0x000000b9cebb7223 */ /* 0x180fe200000100ba */
[----:B------:R-:W-:Y:S02]  /*3a70*/  HADD2.F32 R224, -RZ, R179.H1_H1 ;  /* 0x300000b3ffe07230 */ /* 0x000fe40000004100 */
[-CC-:B------:R-:W-:Y:S01]  /*3a80*/  FFMA.FTZ R179, R199, R185.reuse, R186.reuse ;  /* 0x000000b9c7b37223 */ /* 0x180fe200000100ba */
[--C-:B------:R-:W-:Y:S02]  /*3a90*/  HADD2.F32 R181, -RZ, R178.reuse.H0_H0 ;  /* 0x200000b2ffb57230 */ /* 0x100fe40000004100 */
[----:B------:R-:W-:Y:S01]  /*3aa0*/  FADD.FTZ R190, R204, -R187 ;  /* 0x800000bbccbe7221 */ /* 0x000fe20000010000 */
[----:B------:R-:W-:Y:S02]  /*3ab0*/  HADD2.F32 R182, -RZ, R178.H1_H1 ;  /* 0x300000b2ffb67230 */ /* 0x000fe40000004100 */
        /* <DEDUP_REMOVED lines=11> */
[----:B------:R-:W-:Y:S01]  /*3b70*/  FMUL.FTZ R183, R23, R180 ;  /* 0x000000b417b77220 */ /* 0x000fe20000410000 */
[----:B------:R-:W-:Y:S01]  /*3b80*/  FFMA.FTZ R56, R181, R191, R56 ;  /* 0x000000bfb5387223 */ /* 0x000fe20000010038 */
[----:B------:R-:W-:Y:S01]  /*3b90*/  FADD.FTZ R180, R196, -R179 ;  /* 0x800000b3c4b47221 */ /* 0x000fe20000010000 */
[-C--:B------:R-:W-:Y:S01]  /*3ba0*/  FMUL.FTZ R225, R187, R184.reuse ;  /* 0x000000b8bbe17220 */ /* 0x080fe20000410000 */
[----:B------:R-:W-:Y:S01]  /*3bb0*/  FMUL.FTZ R190, R183, R184 ;  /* 0x000000b8b7be7220 */ /* 0x000fe20000410000 */
[----:B------:R-:W-:-:S02]  /*3bc0*/  HADD2.F32 R187, -RZ, R177.H0_H0 ;  /* 0x200000b1ffbb7230 */ /* 0x000fc40000004100 */
[-CC-:B------:R-:W-:Y:S01]  /*3bd0*/  FFMA.FTZ R178, R192, R185.reuse, R186.reuse ;  /* 0x000000b9c0b27223 */ /* 0x180fe200000100ba */
[----:B------:R-:W-:Y:S02]  /*3be0*/  HADD2.F32 R188, -RZ, R177.H1_H1 ;  /* 0x300000b1ffbc7230 */ /* 0x000fe40000004100 */
[-CC-:B------:R-:W-:Y:S01]  /*3bf0*/  FFMA.FTZ R177, R205, R185.reuse, R186.reuse ;  /* 0x000000b9cdb17223 */ /* 0x180fe200000100ba */
[----:B------:R-:W-:Y:S01]  /*3c00*/  FMUL.FTZ R181, R23, R180 ;  /* 0x000000b417b57220 */ /* 0x000fe20000410000 */
[----:B------:R-:W-:Y:S01]  /*3c10*/  FFMA.FTZ R180, R22, R185, R186 ;  /* 0x000000b916b47223 */ /* 0x000fe200000100ba */
[----:B------:R-:W-:Y:S01]  /*3c20*/  FFMA.FTZ R57, R182, R190, R57 ;  /* 0x000000beb6397223 */ /* 0x000fe20000010039 */
[----:B------:R-:W-:Y:S01]  /*3c30*/  FADD.FTZ R182, R197, -R178 ;  /* 0x800000b2c5b67221 */ /* 0x000fe20000010000 */
[----:B------:R-:W-:Y:S01]  /*3c40*/  FADD.FTZ R178, R194, -R177 ;  /* 0x800000b1c2b27221 */ /* 0x000fe20000010000 */
[----:B------:R-:W-:Y:S01]  /*3c50*/  FADD.FTZ R180, R195, -R180 ;  /* 0x800000b4c3b47221 */ /* 0x000fe20000010000 */
[----:B------:R-:W-:Y:S01]  /*3c60*/  FFMA.FTZ R58, R189, R225, R58 ;  /* 0x000000e1bd3a7223 */ /* 0x000fe2000001003a */
[C---:B------:R-:W-:Y:S01]  /*3c70*/  FMUL.FTZ R189, R23.reuse, R182 ;  /* 0x000000b617bd7220 */ /* 0x040fe20000410000 */
[----:B------:R-:W-:Y:S01]  /*3c80*/  FMUL.FTZ R177, R23, R178 ;  /* 0x000000b217b17220 */ /* 0x000fe20000410000 */
[----:B------:R-:W-:Y:S01]  /*3c90*/  FMUL.FTZ R183, R181, R184 ;  /* 0x000000b8b5b77220 */ /* 0x000fe20000410000 */
[----:B------:R-:W-:Y:S01]  /*3ca0*/  FMUL.FTZ R181, R23, R180 ;  /* 0x000000b417b57220 */ /* 0x000fe20000410000 */
[----:B------:R-:W-:-:S02]  /*3cb0*/  HADD2.F32 R179, -RZ, R176.H0_H0 ;  /* 0x200000b0ffb37230 */ /* 0x000fc40000004100 */
[-C--:B------:R-:W-:Y:S01]  /*3cc0*/  FMUL.FTZ R182, R189, R184.reuse ;  /* 0x000000b8bdb67220 */ /* 0x080fe20000410000 */
[-C--:B------:R-:W-:Y:S01]  /*3cd0*/  FMUL.FTZ R177, R177, R184.reuse ;  /* 0x000000b8b1b17220 */ /* 0x080fe20000410000 */
[----:B------:R-:W-:Y:S01]  /*3ce0*/  FMUL.FTZ R178, R181, R184 ;  /* 0x000000b8b5b27220 */ /* 0x000fe20000410000 */
[----:B------:R-:W-:Y:S01]  /*3cf0*/  FFMA.FTZ R59, R224, R222, R59 ;  /* 0x000000dee03b7223 */ /* 0x000fe2000001003b */
[----:B------:R-:W-:Y:S01]  /*3d00*/  FFMA.FTZ R62, R187, R183, R62 ;  /* 0x000000b7bb3e7223 */ /* 0x000fe2000001003e */
[----:B------:R-:W-:Y:S01]  /*3d10*/  FFMA.FTZ R63, R188, R182, R63 ;  /* 0x000000b6bc3f7223 */ /* 0x000fe2000001003f */
        /* <DEDUP_REMOVED lines=14> */
[----:B------:R-:W-:-:S07]  /*3e00*/  F2FP.F16.F32.PACK_AB R176, R181, R176 ;  /* 0x000000b0b5b0723e */ /* 0x000fce00000000ff */
.L_x_7556:
        /* <DEDUP_REMOVED lines=8> */
.L_x_7553:
[----:B------:R-:W-:Y:S05]  /*3e90*/  BSYNC.RECONVERGENT B0 ;  /* 0x0000000000007941 */ /* 0x000fea0003800200 */
.L_x_7552:
        /* <DEDUP_REMOVED lines=22> */
[----:B-----5:R-:W-:-:S02]  /*4000*/  HADD2.F32 R172, -RZ, R176.H0_H0 ;  /* 0x200000b0ffac7230 */ /* 0x020fc40000004100 */
[C---:B------:R-:W-:Y:S01]  /*4010*/  FFMA.FTZ R169, R23.reuse, R170, R29 ;  /* 0x000000aa17a97223 */ /* 0x040fe2000001001d */
[--C-:B------:R-:W-:Y:S02]  /*4020*/  HADD2.F32 R173, -RZ, R177.reuse.H0_H0 ;  /* 0x200000b1ffad7230 */ /* 0x100fe40000004100 */
[C---:B------:R-:W-:Y:S01]  /*4030*/  FFMA.FTZ R170, R23.reuse, R171, R30 ;  /* 0x000000ab17aa7223 */ /* 0x040fe2000001001e */
[----:B------:R-:W-:Y:S02]  /*4040*/  HADD2.F32 R175, -RZ, R177.H1_H1 ;  /* 0x300000b1ffaf7230 */ /* 0x000fe40000004100 */
[----:B------:R-:W-:Y:S01]  /*4050*/  FMUL.FTZ R177, R168, R184 ;  /* 0x000000b8a8b17220 */ /* 0x000fe20000410000 */
[-CC-:B------:R-:W-:Y:S01]  /*4060*/  FFMA.FTZ R188, R10, R185.reuse, R186.reuse ;  /* 0x000000b90abc7223 */ /* 0x180fe200000100ba */
[----:B------:R-:W-:Y:S01]  /*4070*/  FFMA.FTZ R171, R23, R174, R31 ;  /* 0x000000ae17ab7223 */ /* 0x000fe2000001001f */
[----:B------:R-:W-:Y:S01]  /*4080*/  FADD.FTZ R183, R16, -R183 ;  /* 0x800000b710b77221 */ /* 0x000fe20000010000 */
[-CC-:B------:R-:W-:Y:S01]  /*4090*/  FFMA.FTZ R190, R20, R185.reuse, R186.reuse ;  /* 0x000000b914be7223 */ /* 0x180fe200000100ba */
[----:B------:R-:W-:Y:S01]  /*40a0*/  FFMA.FTZ R187, R13, R185, R186 ;  /* 0x000000b90dbb7223 */ /* 0x000fe200000100ba */
[----:B------:R-:W-:Y:S01]  /*40b0*/  FMUL.FTZ R181, R170, R184 ;  /* 0x000000b8aab57220 */ /* 0x000fe20000410000 */
[----:B------:R-:W-:Y:S01]  /*40c0*/  FFMA.FTZ R52, R177, R172, R52 ;  /* 0x000000acb1347223 */ /* 0x000fe20000010034 */
[----:B------:R-:W-:Y:S01]  /*40d0*/  FMUL.FTZ R182, R171, R184 ;  /* 0x000000b8abb67220 */ /* 0x000fe20000410000 */
[----:B------:R-:W-:Y:S01]  /*40e0*/  FADD.FTZ R188, R19, -R188 ;  /* 0x800000bc13bc7221 */ /* 0x000fe20000010000 */
[----:B------:R-:W-:Y:S01]  /*40f0*/  FFMA.FTZ R172, R23, R183, R24 ;  /* 0x000000b717ac7223 */ /* 0x000fe20000010018 */
[----:B------:R-:W-:Y:S01]  /*4100*/  FADD.FTZ R190, R21, -R190 ;  /* 0x800000be15be7221 */ /* 0x000fe20000010000 */
[----:B------:R-:W-:Y:S01]  /*4110*/  FADD.FTZ R187, R18, -R187 ;  /* 0x800000bb12bb7221 */ /* 0x000fe20000010000 */
[----:B------:R-:W-:Y:S01]  /*4120*/  FFMA.FTZ R54, R181, R173, R54 ;  /* 0x000000adb5367223 */ /* 0x000fe20000010036 */
[----:B------:R-:W-:-:S02]  /*4130*/  HADD2.F32 R185, -RZ, R178.H0_H0 ;  /* 0x200000b2ffb97230 */ /* 0x000fc40000004100 */
[----:B------:R-:W-:Y:S01]  /*4140*/  FFMA.FTZ R55, R182, R175, R55 ;  /* 0x000000afb6377223 */ /* 0x000fe20000010037 */
[C---:B------:R-:W-:Y:S01]  /*4150*/  FFMA.FTZ R173, R23.reuse, R188, R25 ;  /* 0x000000bc17ad7223 */ /* 0x040fe20000010019 */
[----:B------:R-:W-:Y:S01]  /*4160*/  FMUL.FTZ R183, R172, R184 ;  /* 0x000000b8acb77220 */ /* 0x000fe20000410000 */
[C---:B------:R-:W-:Y:S01]  /*4170*/  FFMA.FTZ R175, R23.reuse, R190, R27 ;  /* 0x000000be17af7223 */ /* 0x040fe2000001001b */
[----:B------:R-:W-:Y:S02]  /*4180*/  HADD2.F32 R176, -RZ, R176.H1_H1 ;  /* 0x300000b0ffb07230 */ /* 0x000fe40000004100 */
[----:B------:R-:W-:Y:S01]  /*4190*/  FFMA.FTZ R174, R23, R187, R26 ;  /* 0x000000bb17ae7223 */ /* 0x000fe2000001001a */
[-C--:B------:R-:W-:Y:S01]  /*41a0*/  FMUL.FTZ R180, R169, R184.reuse ;  /* 0x000000b8a9b47220 */ /* 0x080fe20000410000 */
[----:B------:R-:W-:Y:S02]  /*41b0*/  HADD2.F32 R178, -RZ, R178.H1_H1 ;  /* 0x300000b2ffb27230 */ /* 0x000fe40000004100 */
[----:B------:R-:W-:Y:S01]  /*41c0*/  FMUL.FTZ R188, R173, R184 ;  /* 0x000000b8adbc7220 */ /* 0x000fe20000410000 */
[----:B------:R-:W-:-:S02]  /*41d0*/  HADD2.F32 R186, -RZ, R179.H1_H1 ;  /* 0x300000b3ffba7230 */ /* 0x000fc40000004100 */
[----:B------:R-:W-:Y:S01]  /*41e0*/  FFMA.FTZ R185, R183, R185, R48 ;  /* 0x000000b9b7b97223 */ /* 0x000fe20000010030 */
[-C--:B------:R-:W-:Y:S01]  /*41f0*/  FMUL.FTZ R190, R175, R184.reuse ;  /* 0x000000b8afbe7220 */ /* 0x080fe20000410000 */
[----:B------:R-:W-:Y:S02]  /*4200*/  HADD2.F32 R48, -RZ, R179.H0_H0 ;  /* 0x200000b3ff307230 */ /* 0x000fe40000004100 */
[----:B------:R-:W-:Y:S01]  /*4210*/  FMUL.FTZ R179, R174, R184 ;  /* 0x000000b8aeb37220 */ /* 0x000fe20000410000 */
[----:B------:R-:W-:Y:S01]  /*4220*/  FFMA.FTZ R53, R180, R176, R53 ;  /* 0x000000b0b4357223 */ /* 0x000fe20000010035 */
        /* <DEDUP_REMOVED lines=14> */
[----:B------:R-:W-:Y:S01]  /*4310*/  F2FP.F16.F32.PACK_AB R179, R181, R180 ;  /* 0x000000b4b5b3723e */ /* 0x000fe200000000ff */
[----:B------:R-:W-:Y:S06]  /*4320*/  BRA `(.L_x_7562) ;  /* 0x0000000800e87947 */ /* 0x000fec0003800000 */
.L_x_7561:
        /* <DEDUP_REMOVED lines=22> */
[----:B------:R-:W-:Y:S01]  /*4490*/  FFMA.FTZ R181, R23, R181, R28 ;  /* 0x000000b517b57223 */ /* 0x000fe2000001001c */
[----:B-----5:R-:W-:-:S02]  /*44a0*/  HADD2.F32 R222, -RZ, R179.H0_H0 ;  /* 0x200000b3ffde7230 */ /* 0x020fc40000004100 */
[----:B------:R-:W-:Y:S01]  /*44b0*/  FFMA.FTZ R23, R23, R186, R29 ;  /* 0x000000ba17177223 */ /* 0x000fe2000001001d */
        /* <DEDUP_REMOVED lines=10> */
[--C-:B------:R-:W-:Y:S02]  /*4560*/  HADD2.F32 R177, -RZ, R176.reuse.H0_H0 ;  /* 0x200000b0ffb17230 */ /* 0x100fe40000004100 */
[-C--:B------:R-:W-:Y:S01]  /*4570*/  FMUL.FTZ R181, R181, R184.reuse ;  /* 0x000000b8b5b57220 */ /* 0x080fe20000410000 */
[-C--:B------:R-:W-:Y:S01]  /*4580*/  FMUL.FTZ R225, R225, R184.reuse ;  /* 0x000000b8e1e17220 */ /* 0x080fe20000410000 */
[----:B------:R-:W-:Y:S01]  /*4590*/  FMUL.FTZ R180, R23, R184 ;  /* 0x000000b817b47220 */ /* 0x000fe20000410000 */
[----:B------:R-:W-:Y:S02]  /*45a0*/  HADD2.F32 R176, -RZ, R176.H1_H1 ;  /* 0x300000b0ffb07230 */ /* 0x000fe40000004100 */
        /* <DEDUP_REMOVED lines=21> */
.L_x_7560:
        /* <DEDUP_REMOVED lines=16> */
[-CC-:B------:R-:W-:Y:S01]  /*4800*/  FFMA.FTZ R183, R11, R185.reuse, R186.reuse ;  /* 0x000000b90bb77223 */ /* 0x180fe200000100ba */
[-CC-:B------:R-:W-:Y:S01]  /*4810*/  FFMA.FTZ R188, R10, R185.reuse, R186.reuse ;  /* 0x000000b90abc7223 */ /* 0x180fe200000100ba */
[----:B------:R-:W-:Y:S01]  /*4820*/  FFMA.FTZ R187, R13, R185, R186 ;  /* 0x000000b90dbb7223 */ /* 0x000fe200000100ba */
[----:B-----5:R-:W-:-:S02]  /*4830*/  HADD2.F32 R173, -RZ, R176.H0_H0 ;  /* 0x200000b0ffad7230 */ /* 0x020fc40000004100 */
[----:B------:R-:W-:Y:S01]  /*4840*/  FMUL.FTZ R171, R23, R174 ;  /* 0x000000ae17ab7220 */ /* 0x000fe20000410000 */
[--C-:B------:R-:W-:Y:S02]  /*4850*/  HADD2.F32 R175, -RZ, R177.reuse.H0_H0 ;  /* 0x200000b1ffaf7230 */ /* 0x100fe40000004100 */
[-C--:B------:R-:W-:Y:S01]  /*4860*/  FMUL.FTZ R181, R170, R184.reuse ;  /* 0x000000b8aab57220 */ /* 0x080fe20000410000 */
[----:B------:R-:W-:Y:S02]  /*4870*/  HADD2.F32 R186, -RZ, R177.H1_H1 ;  /* 0x300000b1ffba7230 */ /* 0x000fe40000004100 */
[-C--:B------:R-:W-:Y:S01]  /*4880*/  FMUL.FTZ R177, R168, R184.reuse ;  /* 0x000000b8a8b17220 */ /* 0x080fe20000410000 */
[----:B------:R-:W-:Y:S01]  /*4890*/  FADD.FTZ R172, R16, -R183 ;  /* 0x800000b710ac7221 */ /* 0x000fe20000010000 */
[----:B------:R-:W-:Y:S01]  /*48a0*/  FADD.FTZ R188, R19, -R188 ;  /* 0x800000bc13bc7221 */ /* 0x000fe20000010000 */
[----:B------:R-:W-:Y:S01]  /*48b0*/  FADD.FTZ R190, R21, -R190 ;  /* 0x800000be15be7221 */ /* 0x000fe20000010000 */
[----:B------:R-:W-:Y:S01]  /*48c0*/  FADD.FTZ R174, R18, -R187 ;  /* 0x800000bb12ae7221 */ /* 0x000fe20000010000 */
[----:B------:R-:W-:Y:S01]  /*48d0*/  FMUL.FTZ R182, R171, R184 ;  /* 0x000000b8abb67220 */ /* 0x000fe20000410000 */
[----:B------:R-:W-:Y:S01]  /*48e0*/  FFMA.FTZ R52, R173, R177, R52 ;  /* 0x000000b1ad347223 */ /* 0x000fe20000010034 */
[----:B------:R-:W-:Y:S01]  /*48f0*/  FFMA.FTZ R54, R175, R181, R54 ;  /* 0x000000b5af367223 */ /* 0x000fe20000010036 */
[C---:B------:R-:W-:Y:S01]  /*4900*/  FMUL.FTZ R172, R23.reuse, R172 ;  /* 0x000000ac17ac7220 */ /* 0x040fe20000410000 */
[C---:B------:R-:W-:Y:S01]  /*4910*/  FMUL.FTZ R173, R23.reuse, R188 ;  /* 0x000000bc17ad7220 */ /* 0x040fe20000410000 */
[----:B------:R-:W-:Y:S01]  /*4920*/  FMUL.FTZ R175, R23, R190 ;  /* 0x000000be17af7220 */ /* 0x000fe20000410000 */
[----:B------:R-:W-:-:S02]  /*4930*/  HADD2.F32 R176, -RZ, R176.H1_H1 ;  /* 0x300000b0ffb07230 */ /* 0x000fc40000004100 */
[----:B------:R-:W-:Y:S01]  /*4940*/  FMUL.FTZ R174, R23, R174 ;  /* 0x000000ae17ae7220 */ /* 0x000fe20000410000 */
[----:B------:R-:W-:Y:S01]  /*4950*/  FMUL.FTZ R180, R169, R184 ;  /* 0x000000b8a9b47220 */ /* 0x000fe20000410000 */
[----:B------:R-:W-:Y:S01]  /*4960*/  FFMA.FTZ R55, R186, R182, R55 ;  /* 0x000000b6ba377223 */ /* 0x000fe20000010037 */
[--C-:B------:R-:W-:Y:S02]  /*4970*/  HADD2.F32 R185, -RZ, R178.reuse.H0_H0 ;  /* 0x200000b2ffb97230 */ /* 0x100fe40000004100 */
[-C--:B------:R-:W-:Y:S01]  /*4980*/  FMUL.FTZ R183, R172, R184.reuse ;  /* 0x000000b8acb77220 */ /* 0x080fe20000410000 */
[----:B------:R-:W-:Y:S02]  /*4990*/  HADD2.F32 R178, -RZ, R178.H1_H1 ;  /* 0x300000b2ffb27230 */ /* 0x000fe40000004100 */
[-C--:B------:R-:W-:Y:S01]  /*49a0*/  FMUL.FTZ R188, R173, R184.reuse ;  /* 0x000000b8adbc7220 */ /* 0x080fe20000410000 */
[--C-:B------:R-:W-:Y:S02]  /*49b0*/  HADD2.F32 R186, -RZ, R179.reuse.H1_H1 ;  /* 0x300000b3ffba7230 */ /* 0x100fe40000004100 */
[----:B------:R-:W-:Y:S01]  /*49c0*/  FMUL.FTZ R190, R175, R184 ;  /* 0x000000b8afbe7220 */ /* 0x000fe20000410000 */
[----:B------:R-:W-:-:S02]  /*49d0*/  HADD2.F32 R187, -RZ, R179.H0_H0 ;  /* 0x200000b3ffbb7230 */ /* 0x000fc40000004100 */
[----:B------:R-:W-:Y:S01]  /*49e0*/  FMUL.FTZ R179, R174, R184 ;  /* 0x000000b8aeb37220 */ /* 0x000fe20000410000 */
[----:B------:R-:W-:Y:S01]  /*49f0*/  FFMA.FTZ R53, R176, R180, R53 ;  /* 0x000000b4b0357223 */ /* 0x000fe20000010035 */
        /* <DEDUP_REMOVED lines=17> */
.L_x_7563:
        /* <DEDUP_REMOVED lines=23> */
[----:B-----5:R-:W-:-:S02]  /*4c80*/  HADD2.F32 R227, -RZ, R179.H0_H0 ;  /* 0x200000b3ffe37230 */ /* 0x020fc40000004100 */
[----:B------:R-:W-:Y:S01]  /*4c90*/  FMUL.FTZ R23, R23, R186 ;  /* 0x000000ba17177220 */ /* 0x000fe20000410000 */
        /* <DEDUP_REMOVED lines=31> */
[----:B------:R-:W-:-:S02]  /*4e90*/  F2FP.F16.F32.PACK_AB R179, R190, R179 ;  /* 0x000000b3beb3723e */ /* 0x000fc400000000ff */
[----:B------:R-:W-:Y:S02]  /*4ea0*/  F2FP.F16.F32.PACK_AB R178, R49, R178 ;  /* 0x000000b231b2723e */ /* 0x000fe400000000ff */
[----:B------:R-:W-:Y:S02]  /*4eb0*/  F2FP.F16.F32.PACK_AB R177, R182, R177 ;  /* 0x000000b1b6b1723e */ /* 0x000fe400000000ff */
[----:B------:R-:W-:-:S07]  /*4ec0*/  F2FP.F16.F32.PACK_AB R176, R48, R181 ;  /* 0x000000b530b0723e */ /* 0x000fce00000000ff */
.L_x_7562:
        /* <DEDUP_REMOVED lines=11> */
.L_x_7559:
[----:B------:R-:W-:Y:S05]  /*4f80*/  BSYNC.RECONVERGENT B0 ;  /* 0x0000000000007941 */ /* 0x000fea0003800200 */
.L_x_7558:
[----:B0-23--:R-:W0:Y:S01]  /*4f90*/  LDC.64 R176, c[0x0][0x380] ;  /* 0x0000e000ffb07b82 */ /* 0x00de220000000a00 */
[----:B------:R-:W-:Y:S01]  /*4fa0*/  UPLOP3.LUT UP1, UPT, UPT, UPT, UP1, 0x40, 0x4 ;  /* 0x000000000004789c */ /* 0x000fe20003f2e810 */
[----:B0-----:R-:W-:-:S04]  /*4fb0*/  IADD3 R2, PT, PT, R2, R176, RZ ;  /* 0x000000b002027210 */ /* 0x001fc80007ffe0ff */
[----:B------:R-:W-:-:S13]  /*4fc0*/  ISETP.GE.AND P1, PT, R2, R177, PT ;  /* 0x000000b10200720c */ /* 0x000fda0003f26270 */
[----:B------:R-:W-:Y:S05]  /*4fd0*/  @!P1 BRA `(.L_x_7564) ;  /* 0xffffffb400f89947 */ /* 0x000fea000383ffff */
.L_x_7537:
        /* <DEDUP_REMOVED lines=18> */
.L_x_7566:
[----:B------:R-:W-:Y:S05]  /*5100*/  BSYNC.RECONVERGENT B0 ;  /* 0x0000000000007941 */ /* 0x000fea0003800200 */
.L_x_7565:
        /* <DEDUP_REMOVED lines=15> */
.L_x_7568:
[----:B------:R-:W-:Y:S05]  /*5200*/  BSYNC.RECONVERGENT B0 ;  /* 0x0000000000007941 */ /* 0x000fea0003800200 */
.L_x_7567:
        /* <DEDUP_REMOVED lines=14> */
.L_x_7569:
        /* <DEDUP_REMOVED lines=9> */
.L_x_10798:


//--------------------- .text._ZN10layer_norm13ln_bwd_kernelINS_13Kernel_traitsIf6__halffS2_fjLj6144ELj1ELj1ELj8ELj16ENS_18Kernel_traits_baseILj6144EfS2_fS2_fjLj256EEEEELb0ELb1ELb0ELb1EEEvNS_9BwdParamsE --------------------------
	.section	.text._ZN10layer_norm13ln_bwd_kernelINS_13Kernel_traitsIf6__halffS2_fjLj6144ELj1ELj1ELj8ELj16ENS_18Kernel_traits_baseILj6144EfS2_fS2_fjLj256EEEEELb0ELb1ELb0ELb1EEEvNS_9BwdParamsE,"ax",@progbits
	.align	128
        .global         _ZN10layer_norm13ln_bwd_kernelINS_13Kernel_traitsIf6__halffS2_fjLj6144ELj1ELj1ELj8ELj16ENS_18Kernel_traits_baseILj6144EfS2_fS2_fjLj256EEEEELb0ELb1ELb0ELb1EEEvNS_9BwdParamsE
        .type           _ZN10layer_norm13ln_bwd_kernelINS_13Kernel_traitsIf6__halffS2_fjLj6144ELj1ELj1ELj8ELj16ENS_18Kernel_traits_baseILj6144EfS2_fS2_fjLj256EEEEELb0ELb1ELb0ELb1EEEvNS_9BwdParamsE,@function
        .size           _ZN10layer_norm13ln_bwd_kernelINS_13Kernel_traitsIf6__halffS2_fjLj6144ELj1ELj1ELj8ELj16ENS_18Kernel_traits_baseILj6144EfS2_fS2_fjLj256EEEEELb0ELb1ELb0ELb1EEEvNS_9BwdParamsE,(.L_x_10799 - _ZN10layer_norm13ln_bwd_kernelINS_13Kernel_traitsIf6__halffS2_fjLj6144ELj1ELj1ELj8ELj16ENS_18Kernel_traits_baseILj6144EfS2_fS2_fjLj256EEEEELb0ELb1ELb0ELb1EEEvNS_9BwdParamsE)
        .other          _ZN10layer_norm13ln_bwd_kernelINS_13Kernel_traitsIf6__halffS2_fjLj6144ELj1ELj1ELj8ELj16ENS_18Kernel_traits_baseILj6144EfS2_fS2_fjLj256EEEEELb0ELb1ELb0ELb1EEEvNS_9BwdParamsE,@"STO_CUDA_ENTRY STV_DEFAULT"
_ZN10layer_norm13ln_bwd_kernelINS_13Kernel_traitsIf6__halffS2_fjLj6144ELj1ELj1ELj8ELj16ENS_18Kernel_traits_baseILj6144EfS2_fS2_fjLj256EEEEELb0ELb1ELb0ELb1EEEvNS_9BwdParamsE:
.text._ZN10layer_norm13ln_bwd_kernelINS_13Kernel_traitsIf6__halffS2_fjLj6144ELj1ELj1ELj8ELj16ENS_18Kernel_traits_baseILj6144EfS2_fS2_fjLj256EEEEELb0ELb1ELb0ELb1EEEvNS_9BwdParamsE:
        /* <DEDUP_REMOVED lines=106> */
.L_x_7587:
        /* <DEDUP_REMOVED lines=15> */
[----:B----4-:R-:W-:Y:S01]  /*0790*/  IMAD.WIDE.U32 R120, R197, 0x10, R148 ;  /* 0x00000010c5787825 */ /* 0x010fe200078e0094 */
[----:B------:R-:W4:Y:S03]  /*07a0*/  LDG.E.128 R116, desc[UR8][R150.64] ;  /* 0x0000000896747981 */ /* 0x000f26000c1e1d00 */
[C---:B------:R-:W-:Y:S01]  /*07b0*/  IMAD.WIDE.U32 R198, R195.reuse, 0x20, R204 ;  /* 0x00000020c3c67825 */ /* 0x040fe200078e00cc */
[----:B------:R-:W4:Y:S03]  /*07c0*/  LDG.E.128 R124, desc[UR8][R150.64+0x10] ;  /* 0x00001008967c7981 */ /* 0x000f26000c1e1d00 */
[----:B------:R-:W-:Y:S01]  /*07d0*/  IMAD.WIDE.U32 R132, R195, 0x10, R148 ;  /* 0x00000010c3847825 */ /* 0x000fe200078e0094 */
[----:B------:R-:W4:Y:S03]  /*07e0*/  LDG.E.128 R120, desc[UR8][R120.64] ;  /* 0x0000000878787981 */ /* 0x000f26000c1e1d00 */
[----:B-1----:R-:W-:Y:S01]  /*07f0*/  IMAD.WIDE R192, R191, 0x4, R192 ;  /* 0x00000004bfc07825 */ /* 0x002fe200078e02c0 */
[----:B------:R-:W4:Y:S03]  /*0800*/  LDG.E.128 R128, desc[UR8][R198.64] ;  /* 0x00000008c6807981 */ /* 0x000f26000c1e1d00 */
[C---:B------:R-:W-:Y:S01]  /*0810*/  IMAD.WIDE.U32 R148, R189.reuse, 0x10, R148 ;  /* 0x00000010bd947825 */ /* 0x040fe200078e0094 */
[----:B------:R-:W4:Y:S03]  /*0820*/  LDG.E.128 R132, desc[UR8][R132.64] ;  /* 0x0000000884847981 */ /* 0x000f26000c1e1d00 */
[----:B------:R-:W-:Y:S01]  /*0830*/  IMAD.WIDE.U32 R204, R189, 0x20, R204 ;  /* 0x00000020bdcc7825 */ /* 0x000fe200078e00cc */
[----:B------:R-:W4:Y:S04]  /*0840*/  LDG.E R193, desc[UR8][R192.64] ;  /* 0x00000008c0c17981 */ /* 0x000f28000c1e1900 */
[----:B------:R0:W4:Y:S04]  /*0850*/  LDG.E.128 R136, desc[UR8][R198.64+0x10] ;  /* 0x00001008c6887981 */ /* 0x000128000c1e1d00 */
[----:B------:R-:W4:Y:S04]  /*0860*/  LDG.E.128 R140, desc[UR8][R204.64] ;  /* 0x00000008cc8c7981 */ /* 0x000f28000c1e1d00 */
[----:B------:R-:W4:Y:S04]  /*0870*/  LDG.E.128 R148, desc[UR8][R148.64] ;  /* 0x0000000894947981 */ /* 0x000f28000c1e1d00 */
[----:B------:R3:W4:Y:S01]  /*0880*/  LDG.E.128 R144, desc[UR8][R204.64+0x10] ;  /* 0x00001008cc907981 */ /* 0x000722000c1e1d00 */
[----:B------:R-:W-:-:S04]  /*0890*/  ISETP.NE.U32.AND P1, PT, RZ, UR10, PT ;  /* 0x0000000aff007c0c */ /* 0x000fc8000bf25070 */
[----:B------:R-:W-:Y:S02]  /*08a0*/  ISETP.NE.AND.EX P1, PT, RZ, UR11, PT, P1 ;  /* 0x0000000bff007c0c */ /* 0x000fe4000bf25310 */
[----:B------:R-:W-:Y:S01]  /*08b0*/  ISETP.NE.AND P2, PT, RZ, UR7, PT ;  /* 0x00000007ff007c0c */ /* 0x000fe2000bf45270 */
[----:B--2---:R-:W-:-:S06]  /*08c0*/  @P0 IMAD.WIDE R210, R191, 0x2, R210 ;  /* 0x00000002bfd20825 */ /* 0x004fcc00078e02d2 */
[----:B-----5:R1:W5:Y:S04]  /*08d0*/  @P0 LDG.E.U16 R210, desc[UR8][R210.64] ;  /* 0x00000008d2d20981 */ /* 0x020368000c1e1500 */
[----:B------:R-:W2:Y:S08]  /*08e0*/  @P1 LDC.64 R202, c[0x0][0x438] ;  /* 0x00010e00ffca1b82 */ /* 0x000eb00000000a00 */
[----:B0-----:R-:W0:Y:S08]  /*08f0*/  @P1 LDC.64 R198, c[0x0][0x438] ;  /* 0x00010e00ffc61b82 */ /* 0x001e300000000a00 */
[----:B------:R-:W1:Y:S01]  /*0900*/  @P1 LDC.64 R200, c[0x0][0x438] ;  /* 0x00010e00ffc81b82 */ /* 0x000e620000000a00 */
[----:B--2---:R-:W-:-:S05]  /*0910*/  @P1 IMAD.WIDE.U32 R202, R197, 0x20, R202 ;  /* 0x00000020c5ca1825 */ /* 0x004fca00078e00ca */
[----:B------:R-:W5:Y:S01]  /*0920*/  @P1 LDG.E.128 R84, desc[UR8][R202.64] ;  /* 0x00000008ca541981 */ /* 0x000f62000c1e1d00 */
[----:B0-----:R-:W-:-:S03]  /*0930*/  @P1 IMAD.WIDE.U32 R198, R189, 0x20, R198 ;  /* 0x00000020bdc61825 */ /* 0x001fc600078e00c6 */
[----:B------:R0:W5:Y:S04]  /*0940*/  @P1 LDG.E.128 R88, desc[UR8][R202.64+0x10] ;  /* 0x00001008ca581981 */ /* 0x000168000c1e1d00 */
[----:B------:R-:W5:Y:S04]  /*0950*/  @P1 LDG.E.128 R100, desc[UR8][R198.64] ;  /* 0x00000008c6641981 */ /* 0x000f68000c1e1d00 */
[----:B------:R2:W5:Y:S01]  /*0960*/  @P1 LDG.E.128 R104, desc[UR8][R198.64+0x10] ;  /* 0x00001008c6681981 */ /* 0x000562000c1e1d00 */
[----:B-1----:R-:W-:-:S05]  /*0970*/  @P1 IMAD.WIDE.U32 R200, R195, 0x20, R200 ;  /* 0x00000020c3c81825 */ /* 0x002fca00078e00c8 */
[----:B------:R-:W5:Y:S04]  /*0980*/  @P1 LDG.E.128 R92, desc[UR8][R200.64] ;  /* 0x00000008c85c1981 */ /* 0x000f68000c1e1d00 */
[----:B------:R1:W5:Y:S01]  /*0990*/  @P1 LDG.E.128 R96, desc[UR8][R200.64+0x10] ;  /* 0x00001008c8601981 */ /* 0x000362000c1e1d00 */
[----:B---3--:R-:W-:-:S05]  /*09a0*/  FSEL R205, R194, RZ, !P2 ;  /* 0x000000ffc2cd7208 */ /* 0x008fca0005000000 */
[C---:B----4-:R-:W-:Y:S01]  /*09b0*/  FADD.FTZ R230, -R205.reuse, R118 ;  /* 0x00000076cde67221 */ /* 0x050fe20000010100 */
[C---:B------:R-:W-:Y:S01]  /*09c0*/  FADD.FTZ R220, -R205.reuse, R116 ;  /* 0x00000074cddc7221 */ /* 0x040fe20000010100 */
[C---:B------:R-:W-:Y:S01]  /*09d0*/  FADD.FTZ R226, -R205.reuse, R119 ;  /* 0x00000077cde27221 */ /* 0x040fe20000010100 */
[C---:B------:R-:W-:Y:S01]  /*09e0*/  FADD.FTZ R242, -R205.reuse, R124 ;  /* 0x0000007ccdf27221 */ /* 0x040fe20000010100 */
[--C-:B------:R-:W-:Y:S02]  /*09f0*/  HADD2.F32 R118, -RZ, R120.reuse.H0_H0 ;  /* 0x20000078ff767230 */ /* 0x100fe40000004100 */
[----:B------:R-:W-:Y:S02]  /*0a00*/  HADD2.F32 R119, -RZ, R120.H1_H1 ;  /* 0x30000078ff777230 */ /* 0x000fe40000004100 */
[C---:B------:R-:W-:Y:S01]  /*0a10*/  FADD.FTZ R192, -R205.reuse, R129 ;  /* 0x00000081cdc07221 */ /* 0x040fe20000010100 */
[----:B------:R-:W-:Y:S01]  /*0a20*/  FMUL.FTZ R235, R80, R118 ;  /* 0x0000007650eb7220 */ /* 0x000fe20000410000 */
[----:B------:R-:W-:Y:S01]  /*0a30*/  FADD.FTZ R224, -R205, R117 ;  /* 0x00000075cde07221 */ /* 0x000fe20000010100 */
[----:B------:R-:W-:-:S02]  /*0a40*/  HADD2.F32 R124, -RZ, R132.H0_H0 ;  /* 0x20000084ff7c7230 */ /* 0x000fc40000004100 */
[----:B------:R-:W-:Y:S02]  /*0a50*/  HADD2.F32 R129, -RZ, R132.H1_H1 ;  /* 0x30000084ff817230 */ /* 0x000fe40000004100 */
[----:B------:R-:W-:Y:S01]  /*0a60*/  FMUL.FTZ R132, R193, R220 ;  /* 0x000000dcc1847220 */ /* 0x000fe20000410000 */
[----:B------:R-:W-:Y:S02]  /*0a70*/  HADD2.F32 R218, -RZ, R121.H0_H0 ;  /* 0x20000079ffda7230 */ /* 0x000fe40000004100 */
[----:B------:R-:W-:Y:S01]  /*0a80*/  FMUL.FTZ R231, R81, R119 ;  /* 0x0000007751e77220 */ /* 0x000fe20000410000 */
[----:B------:R-:W-:Y:S01]  /*0a90*/  FADD.FTZ R206, -R205, R138 ;  /* 0x0000008acdce7221 */ /* 0x000fe20000010100 */
[----:B------:R-:W-:Y:S01]  /*0aa0*/  FMUL.FTZ R233, R193, R224 ;  /* 0x000000e0c1e97220 */ /* 0x000fe20000410000 */
[----:B------:R-:W-:Y:S01]  /*0ab0*/  FADD.FTZ R138, -R205, R142 ;  /* 0x0000008ecd8a7221 */ /* 0x000fe20000010100 */
[--C-:B------:R-:W-:Y:S02]  /*0ac0*/  HADD2.F32 R232, -RZ, R148.reuse.H0_H0 ;  /* 0x20000094ffe87230 */ /* 0x100fe40000004100 */
[----:B------:R-:W-:-:S02]  /*0ad0*/  HADD2.F32 R236, -RZ, R148.H1_H1 ;  /* 0x30000094ffec7230 */ /* 0x000fc40000004100 */
[----:B------:R-:W-:Y:S01]  /*0ae0*/  FADD.FTZ R148, RZ, R235 ;  /* 0x000000ebff947221 */ /* 0x000fe20000010000 */
[----:B------:R-:W-:Y:S01]  /*0af0*/  FADD.FTZ R142, -R205, R144 ;  /* 0x00000090cd8e7221 */ /* 0x000fe20000010100 */
[----:B------:R-:W-:Y:S01]  /*0b00*/  FFMA.FTZ R144, R132, R235, RZ ;  /* 0x000000eb84907223 */ /* 0x000fe200000100ff */
[----:B------:R-:W-:Y:S02]  /*0b10*/  HADD2.F32 R217, -RZ, R121.H1_H1 ;  /* 0x30000079ffd97230 */ /* 0x000fe40000004100 */
[----:B------:R-:W-:Y:S01]  /*0b20*/  FMUL.FTZ R228, R82, R218 ;  /* 0x000000da52e47220 */ /* 0x000fe20000410000 */
[--C-:B------:R-:W-:Y:S02]  /*0b30*/  HADD2.F32 R208, -RZ, R123.reuse.H0_H0 ;  /* 0x2000007bffd07230 */ /* 0x100fe40000004100 */
        /* <DEDUP_REMOVED lines=22> */
[----:B0-----:R-:W-:Y:S01]  /*0ca0*/  FADD.FTZ R202, -R205, R127 ;  /* 0x0000007fcdca7221 */ /* 0x001fe20000010100 */
[----:B------:R-:W-:Y:S01]  /*0cb0*/  FMUL.FTZ R222, R193, R222 ;  /* 0x000000dec1de7220 */ /* 0x000fe20000410000 */
[----:B------:R-:W-:Y:S01]  /*0cc0*/  FFMA.FTZ R117, R223, R224, R144 ;  /* 0x000000e0df757223 */ /* 0x000fe20000010090 */
[----:B------:R-:W-:Y:S01]  /*0cd0*/  FMUL.FTZ R220, R79, R211 ;  /* 0x000000d34fdc7220 */ /* 0x000fe20000410000 */
[----:B------:R-:W-:Y:S01]  /*0ce0*/  FADD.FTZ R123, R221, R148 ;  /* 0x00000094dd7b7221 */ /* 0x000fe20000010000 */
[----:B--2---:R-:W-:Y:S01]  /*0cf0*/  FADD.FTZ R198, -R205, R128 ;  /* 0x00000080cdc67221 */ /* 0x004fe20000010100 */
[----:B------:R-:W-:Y:S01]  /*0d00*/  FMUL.FTZ R219, R193, R202 ;  /* 0x000000cac1db7220 */ /* 0x000fe20000410000 */
[----:B------:R-:W-:Y:S01]  /*0d10*/  FFMA.FTZ R144, R222, R221, R117 ;  /* 0x000000ddde907223 */ /* 0x000fe20000010075 */
[----:B------:R-:W-:-:S02]  /*0d20*/  HADD2.F32 R239, -RZ, R151.H0_H0 ;  /* 0x20000097ffef7230 */ /* 0x000fc40000004100 */
[----:B------:R-:W-:Y:S01]  /*0d30*/  FADD.FTZ R148, R220, R123 ;  /* 0x0000007bdc947221 */ /* 0x000fe20000010000 */
[----:B------:R-:W-:Y:S02]  /*0d40*/  HADD2.F32 R241, -RZ, R151.H1_H1 ;  /* 0x30000097fff17230 */ /* 0x000fe40000004100 */
[----:B------:R-:W-:Y:S01]  /*0d50*/  FMUL.FTZ R151, R72, R124 ;  /* 0x0000007c48977220 */ /* 0x000fe20000410000 */
[--C-:B------:R-:W-:Y:S02]  /*0d60*/  HADD2.F32 R237, -RZ, R150.reuse.H0_H0 ;  /* 0x20000096ffed7230 */ /* 0x100fe40000004100 */
[----:B------:R-:W-:Y:S01]  /*0d70*/  FFMA.FTZ R117, R219, R220, R144 ;  /* 0x000000dcdb757223 */ /* 0x000fe20000010090 */
[----:B------:R-:W-:Y:S02]  /*0d80*/  HADD2.F32 R240, -RZ, R150.H1_H1 ;  /* 0x30000096fff07230 */ /* 0x000fe40000004100 */
[----:B------:R-:W-:Y:S01]  /*0d90*/  FMUL.FTZ R150, R193, R198 ;  /* 0x000000c6c1967220 */ /* 0x000fe20000410000 */
[----:B------:R-:W-:-:S02]  /*0da0*/  HADD2.F32 R128, -RZ, R133.H0_H0 ;  /* 0x20000085ff807230 */ /* 0x000fc40000004100 */
[----:B------:R-:W-:Y:S01]  /*0db0*/  FMUL.FTZ R199, R193, R192 ;  /* 0x000000c0c1c77220 */ /* 0x000fe20000410000 */
[----:B------:R-:W-:Y:S01]  /*0dc0*/  FMUL.FTZ R192, R73, R129 ;  /* 0x0000008149c07220 */ /* 0x000fe20000410000 */
[----:B------:R-:W-:Y:S01]  /*0dd0*/  FADD.FTZ R123, R151, R148 ;  /* 0x00000094977b7221 */ /* 0x000fe20000010000 */
[C---:B------:R-:W-:Y:S01]  /*0de0*/  FADD.FTZ R194, -R205.reuse, R130 ;  /* 0x00000082cdc27221 */ /* 0x040fe20000010100 */
[----:B------:R-:W-:Y:S01]  /*0df0*/  FFMA.FTZ R144, R150, R151, R117 ;  /* 0x0000009796907223 */ /* 0x000fe20000010075 */
[----:B------:R-:W-:Y:S01]  /*0e00*/  FADD.FTZ R196, -R205, R131 ;  /* 0x00000083cdc47221 */ /* 0x000fe20000010100 */
[----:B------:R-:W-:Y:S02]  /*0e10*/  HADD2.F32 R213, -RZ, R133.H1_H1 ;  /* 0x30000085ffd57230 */ /* 0x000fe40000004100 */
[----:B-1----:R-:W-:Y:S01]  /*0e20*/  FMUL.FTZ R201, R74, R128 ;  /* 0x000000804ac97220 */ /* 0x002fe20000410000 */
[----:B------:R-:W-:Y:S01]  /*0e30*/  FADD.FTZ R148, R192, R123 ;  /* 0x0000007bc0947221 */ /* 0x000fe20000010000 */
[----:B------:R-:W-:Y:S01]  /*0e40*/  FMUL.FTZ R194, R193, R194 ;  /* 0x000000c2c1c27220 */ /* 0x000fe20000410000 */
[----:B------:R-:W-:Y:S01]  /*0e50*/  FFMA.FTZ R117, R199, R192, R144 ;  /* 0x000000c0c7757223 */ /* 0x000fe20000010090 */
[----:B------:R-:W-:-:S02]  /*0e60*/  HADD2.F32 R212, -RZ, R134.H0_H0 ;  /* 0x20000086ffd47230 */ /* 0x000fc40000004100 */
[----:B------:R-:W-:Y:S01]  /*0e70*/  FMUL.FTZ R203, R193, R196 ;  /* 0x000000c4c1cb7220 */ /* 0x000fe20000410000 */
[----:B------:R-:W-:Y:S01]  /*0e80*/  FMUL.FTZ R196, R75, R213 ;  /* 0x000000d54bc47220 */ /* 0x000fe20000410000 */
[----:B------:R-:W-:Y:S01]  /*0e90*/  FADD.FTZ R123, R201, R148 ;  /* 0x00000094c97b7221 */ /* 0x000fe20000010000 */
[C---:B------:R-:W-:Y:S01]  /*0ea0*/  FADD.FTZ R200, -R205.reuse, R136 ;  /* 0x00000088cdc87221 */ /* 0x040fe20000010100 */
[----:B------:R-:W-:Y:S01]  /*0eb0*/  FFMA.FTZ R144, R194, R201, R117 ;  /* 0x000000c9c2907223 */ /* 0x000fe20000010075 */
[----:B------:R-:W-:Y:S02]  /*0ec0*/  HADD2.F32 R215, -RZ, R134.H1_H1 ;  /* 0x30000086ffd77230 */ /* 0x000fe40000004100 */
[----:B------:R-:W-:Y:S01]  /*0ed0*/  FADD.FTZ R136, -R205, R137 ;  /* 0x00000089cd887221 */ /* 0x000fe20000010100 */
[----:B------:R-:W-:Y:S01]  /*0ee0*/  FMUL.FTZ R198, R68, R212 ;  /* 0x000000d444c67220 */ /* 0x000fe20000410000 */
[----:B------:R-:W-:Y:S01]  /*0ef0*/  FADD.FTZ R123, R196, R123 ;  /* 0x0000007bc47b7221 */ /* 0x000fe20000010000 */
[----:B------:R-:W-:Y:S01]  /*0f00*/  FMUL.FTZ R200, R193, R200 ;  /* 0x000000c8c1c87220 */ /* 0x000fe20000410000 */
[----:B------:R-:W-:Y:S01]  /*0f10*/  FFMA.FTZ R117, R203, R196, R144 ;  /* 0x000000c4cb757223 */ /* 0x000fe20000010090 */
[----:B------:R-:W-:-:S02]  /*0f20*/  HADD2.F32 R214, -RZ, R135.H0_H0 ;  /* 0x20000087ffd67230 */ /* 0x000fc40000004100 */
        /* <DEDUP_REMOVED lines=11> */
[----:B------:R-:W-:-:S02]  /*0fe0*/  HADD2.F32 R216, -RZ, R135.H1_H1 ;  /* 0x30000087ffd87230 */ /* 0x000fc40000004100 */
        /* <DEDUP_REMOVED lines=75> */
.L_x_7572:
[----:B------:R-:W-:Y:S05]  /*14a0*/  BSYNC.RECONVERGENT B0 ;  /* 0x0000000000007941 */ /* 0x000fea0003800200 */
.L_x_7571:
        /* <DEDUP_REMOVED lines=20> */
[----:B------:R-:W-:-:S02]  /*15f0*/  HFMA2 R149, -RZ, RZ, 1.875, 0 ;  /* 0x3f800000ff957431 */ /* 0x000fc400000001ff */
[----:B------:R-:W-:Y:S01]  /*1600*/  FADD.FTZ R31, R218, R31 ;  /* 0x0000001fda1f7221 */ /* 0x000fe20000010000 */
[----:B------:R-:W-:Y:S01]  /*1610*/  FFMA.FTZ R171, R230, R218, R171 ;  /* 0x000000dae6ab7223 */ /* 0x000fe200000100ab */
[----:B------:R-:W-:Y:S01]  /*1620*/  UISETP.NE.AND.EX UP0, UPT, UR11, URZ, UPT, UP0 ;  /* 0x000000ff0b00728c */ /* 0x000fe2000bf05300 */
[----:B------:R-:W-:Y:S01]  /*1630*/  FADD.FTZ R30, R217, R30 ;  /* 0x0000001ed91e7221 */ /* 0x000fe20000010000 */
[----:B-1----:R-:W-:Y:S01]  /*1640*/  ULEA UR4, UR5, UR4, 0x18 ;  /* 0x0000000405047291 */ /* 0x002fe2000f8ec0ff */
[----:B-----5:R-:W-:Y:S02]  /*1650*/  @P0 HADD2.F32 R149, -RZ, R210.H0_H0 ;  /* 0x200000d2ff950230 */ /* 0x020fe40000004100 */
[----:B------:R-:W-:Y:S01]  /*1660*/  FFMA.FTZ R170, R229, R217, R170 ;  /* 0x000000d9e5aa7223 */ /* 0x000fe200000100aa */
[----:B------:R-:W-:Y:S01]  /*1670*/  FADD.FTZ R27, R208, R27 ;  /* 0x0000001bd01b7221 */ /* 0x000fe20000010000 */
[----:B------:R-:W-:Y:S01]  /*1680*/  UIADD3 UR5, UPT, UPT, UR4, 0x6040, URZ ;  /* 0x0000604004057890 */ /* 0x000fe2000fffe0ff */
[----:B------:R-:W-:Y:S01]  /*1690*/  FFMA.FTZ R167, R222, R208, R167 ;  /* 0x000000d0dea77223 */ /* 0x000fe200000100a7 */
[----:B------:R-:W-:Y:S01]  /*16a0*/  @!UP1 UIADD3 UR5, UPT, UPT, UR4, 0x6000, URZ ;  /* 0x0000600004059890 */ /* 0x000fe2000fffe0ff */
[----:B------:R-:W-:Y:S01]  /*16b0*/  FADD.FTZ R22, R213, R22 ;  /* 0x00000016d5167221 */ /* 0x000fe20000010000 */
[----:B------:R-:W-:Y:S01]  /*16c0*/  UIADD3 UR6, UPT, UPT, UR4, 0x6050, URZ ;  /* 0x0000605004067890 */ /* 0x000fe2000fffe0ff */
[----:B------:R-:W-:Y:S01]  /*16d0*/  FFMA.FTZ R162, R203, R213, R162 ;  /* 0x000000d5cba27223 */ /* 0x000fe200000100a2 */
[----:B------:R-:W-:Y:S01]  /*16e0*/  @!UP1 UIADD3 UR6, UPT, UPT, UR4, 0x6010, URZ ;  /* 0x0000601004069890 */ /* 0x000fe2000fffe0ff */
[----:B------:R-:W-:Y:S01]  /*16f0*/  FADD.FTZ R21, R212, R21 ;  /* 0x00000015d4157221 */ /* 0x000fe20000010000 */
[----:B------:R-:W-:Y:S01]  /*1700*/  FFMA.FTZ R161, R200, R212, R161 ;  /* 0x000000d4c8a17223 */ /* 0x000fe200000100a1 */
[----:B------:R-:W-:Y:S01]  /*1710*/  FADD.FTZ R20, R215, R20 ;  /* 0x00000014d7147221 */ /* 0x000fe20000010000 */
[----:B------:R-:W-:Y:S01]  /*1720*/  FFMA.FTZ R160, R205, R215, R160 ;  /* 0x000000d7cda07223 */ /* 0x000fe200000100a0 */
[----:B0-----:R-:W0:Y:S01]  /*1730*/  LDS.128 R116, [UR5] ;  /* 0x00000005ff747984 */ /* 0x001e220008000c00 */
[----:B------:R-:W-:Y:S01]  /*1740*/  UIADD3 UR5, UPT, UPT, UR4, 0x6060, URZ ;  /* 0x0000606004057890 */ /* 0x000fe2000fffe0ff */
[----:B------:R-:W-:Y:S01]  /*1750*/  FADD.FTZ R19, R214, R19 ;  /* 0x00000013d6137221 */ /* 0x000fe20000010000 */
[----:B------:R-:W-:Y:S01]  /*1760*/  @!UP1 UIADD3 UR5, UPT, UPT, UR4, 0x6020, URZ ;  /* 0x0000602004059890 */ /* 0x000fe2000fffe0ff */
[----:B------:R-:W1:Y:S01]  /*1770*/  LDS.128 R120, [UR6] ;  /* 0x00000006ff787984 */ /* 0x000e620008000c00 */
[----:B------:R-:W-:Y:S01]  /*1780*/  UIADD3 UR6, UPT, UPT, UR4, 0x6070, URZ ;  /* 0x0000607004067890 */ /* 0x000fe2000fffe0ff */
[----:B------:R-:W-:Y:S01]  /*1790*/  FFMA.FTZ R159, R206, R214, R159 ;  /* 0x000000d6ce9f7223 */ /* 0x000fe2000001009f */
[----:B------:R-:W-:Y:S01]  /*17a0*/  @!UP1 UIADD3 UR6, UPT, UPT, UR4, 0x6030, URZ ;  /* 0x0000603004069890 */ /* 0x000fe2000fffe0ff */
[----:B------:R-:W-:Y:S01]  /*17b0*/  FADD.FTZ R18, R216, R18 ;  /* 0x00000012d8127221 */ /* 0x000fe20000010000 */
[----:B------:R-:W-:Y:S01]  /*17c0*/  FFMA.FTZ R158, R209, R216, R158 ;  /* 0x000000d8d19e7223 */ /* 0x000fe2000001009e */
[----:B------:R-:W-:Y:S01]  /*17d0*/  FADD.FTZ R17, R232, R17 ;  /* 0x00000011e8117221 */ /* 0x000fe20000010000 */
[----:B------:R-:W-:Y:S01]  /*17e0*/  FFMA.FTZ R157, R134, R232, R157 ;  /* 0x000000e8869d7223 */ /* 0x000fe2000001009d */
[----:B------:R-:W2:Y:S01]  /*17f0*/  LDS.128 R124, [UR5] ;  /* 0x00000005ff7c7984 */ /* 0x000ea20008000c00 */
[----:B------:R-:W-:Y:S01]  /*1800*/  FADD.FTZ R16, R236, R16 ;  /* 0x00000010ec107221 */ /* 0x000fe20000010000 */
[----:B------:R-:W-:Y:S01]  /*1810*/  FFMA.FTZ R156, R135, R236, R156 ;  /* 0x000000ec879c7223 */ /* 0x000fe2000001009c */
[----:B------:R-:W-:Y:S01]  /*1820*/  FADD.FTZ R15, R234, R15 ;  /* 0x0000000fea0f7221 */ /* 0x000fe20000010000 */
[----:B------:R-:W3:Y:S01]  /*1830*/  LDS.128 R128, [UR6] ;  /* 0x00000006ff807984 */ /* 0x000ee20008000c00 */
        /* <DEDUP_REMOVED lines=62> */
[-C--:B------:R-:W-:Y:S01]  /*1c20*/  FMUL.FTZ R121, R132, R149.reuse ;  /* 0x0000009584797220 */ /* 0x080fe20000410000 */
[--C-:B------:R-:W-:Y:S02]  /*1c30*/  HADD2.F32 R208, -RZ, R117.reuse.H0_H0 ;  /* 0x20000075ffd07230 */ /* 0x100fe40000004100 */
[-C--:B------:R-:W-:Y:S01]  /*1c40*/  FMUL.FTZ R122, R122, R149.reuse ;  /* 0x000000957a7a7220 */ /* 0x080fe20000410000 */
[----:B------:R-:W-:Y:S02]  /*1c50*/  HADD2.F32 R210, -RZ, R118.H0_H0 ;  /* 0x20000076ffd27230 */ /* 0x000fe40000004100 */
[-C--:B------:R-:W-:Y:S01]  /*1c60*/  FMUL.FTZ R123, R228, R149.reuse ;  /* 0x00000095e47b7220 */ /* 0x080fe20000410000 */
[----:B------:R-:W-:Y:S02]  /*1c70*/  HADD2.F32 R116, -RZ, R116.H1_H1 ;  /* 0x30000074ff747230 */ /* 0x000fe40000004100 */
[----:B------:R-:W-:Y:S01]  /*1c80*/  FMUL.FTZ R128, R128, R149 ;  /* 0x0000009580807220 */ /* 0x000fe20000410000 */
[----:B------:R-:W-:-:S02]  /*1c90*/  HADD2.F32 R117, -RZ, R117.H1_H1 ;  /* 0x30000075ff757230 */ /* 0x000fc40000004100 */
[-C--:B------:R-:W-:Y:S01]  /*1ca0*/  FMUL.FTZ R129, R226, R149.reuse ;  /* 0x00000095e2817220 */ /* 0x080fe20000410000 */
[----:B------:R-:W-:Y:S02]  /*1cb0*/  HADD2.F32 R118, -RZ, R118.H1_H1 ;  /* 0x30000076ff767230 */ /* 0x000fe40000004100 */
[-C--:B------:R-:W-:Y:S01]  /*1cc0*/  FMUL.FTZ R224, R224, R149.reuse ;  /* 0x00000095e0e07220 */ /* 0x080fe20000410000 */
[--C-:B------:R-:W-:Y:S02]  /*1cd0*/  HADD2.F32 R212, -RZ, R119.reuse.H0_H0 ;  /* 0x20000077ffd47230 */ /* 0x100fe40000004100 */
[-C--:B------:R-:W-:Y:S01]  /*1ce0*/  FMUL.FTZ R131, R222, R149.reuse ;  /* 0x00000095de837220 */ /* 0x080fe20000410000 */
        /* <DEDUP_REMOVED lines=23> */
.L_x_7574:
        /* <DEDUP_REMOVED lines=28> */
[----:B------:R-:W-:Y:S02]  /*2020*/  HADD2.F32 R213, -RZ, R117.H1_H1 ;  /* 0x30000075ffd57230 */ /* 0x000fe40000004100 */
[-C--:B------:R-:W-:Y:S01]  /*2030*/  FMUL.FTZ R117, R108, R149.reuse ;  /* 0x000000956c757220 */ /* 0x080fe20000410000 */
[--C-:B------:R-:W-:Y:S02]  /*2040*/  HADD2.F32 R210, -RZ, R118.reuse.H0_H0 ;  /* 0x20000076ffd27230 */ /* 0x100fe40000004100 */
[----:B------:R-:W-:Y:S01]  /*2050*/  FMUL.FTZ R128, R111, R149 ;  /* 0x000000956f807220 */ /* 0x000fe20000410000 */
[----:B------:R-:W-:-:S02]  /*2060*/  HADD2.F32 R118, -RZ, R118.H1_H1 ;  /* 0x30000076ff767230 */ /* 0x000fc40000004100 */
[-C--:B------:R-:W-:Y:S01]  /*2070*/  FMUL.FTZ R123, R112, R149.reuse ;  /* 0x00000095707b7220 */ /* 0x080fe20000410000 */
[--C-:B------:R-:W-:Y:S02]  /*2080*/  HADD2.F32 R212, -RZ, R119.reuse.H0_H0 ;  /* 0x20000077ffd47230 */ /* 0x100fe40000004100 */
[-C--:B------:R-:W-:Y:S01]  /*2090*/  FMUL.FTZ R129, R113, R149.reuse ;  /* 0x0000009571817220 */ /* 0x080fe20000410000 */
[-C--:B------:R-:W-:Y:S01]  /*20a0*/  FMUL.FTZ R131, R114, R149.reuse ;  /* 0x0000009572837220 */ /* 0x080fe20000410000 */
[----:B------:R-:W-:Y:S01]  /*20b0*/  FMUL.FTZ R130, R115, R149 ;  /* 0x0000009573827220 */ /* 0x000fe20000410000 */
[----:B------:R-:W-:Y:S02]  /*20c0*/  HADD2.F32 R211, -RZ, R116.H1_H1 ;  /* 0x30000074ffd37230 */ /* 0x000fe40000004100 */
        /* <DEDUP_REMOVED lines=21> */
.L_x_7575:
        /* <DEDUP_REMOVED lines=28> */
[----:B-----5:R-:W-:-:S02]  /*23e0*/  HADD2.F32 R116, -RZ, R120.H0_H0 ;  /* 0x20000078ff747230 */ /* 0x020fc40000004100 */
[C---:B------:R-:W-:Y:S01]  /*23f0*/  FMUL.FTZ R110, R193.reuse, R194 ;  /* 0x000000c2c16e7220 */ /* 0x040fe20000410000 */
[C---:B------:R-:W-:Y:S01]  /*2400*/  FMUL.FTZ R111, R193.reuse, R196 ;  /* 0x000000c4c16f7220 */ /* 0x040fe20000410000 */
[C---:B------:R-:W-:Y:S01]  /*2410*/  FMUL.FTZ R112, R193.reuse, R112 ;  /* 0x00000070c1707220 */ /* 0x040fe20000410000 */
[C---:B------:R-:W-:Y:S01]  /*2420*/  FMUL.FTZ R113, R193.reuse, R202 ;  /* 0x000000cac1717220 */ /* 0x040fe20000410000 */
[C---:B------:R-:W-:Y:S01]  /*2430*/  FMUL.FTZ R114, R193.reuse, R114 ;  /* 0x00000072c1727220 */ /* 0x040fe20000410000 */
[----:B------:R-:W-:Y:S01]  /*2440*/  FMUL.FTZ R115, R193, R118 ;  /* 0x00000076c1737220 */ /* 0x000fe20000410000 */
        /* <DEDUP_REMOVED lines=34> */
[----:B------:R-:W-:Y:S01]  /*2670*/  F2FP.F16.F32.PACK_AB R119, R120, R151 ;  /* 0x000000977877723e */ /* 0x000fe200000000ff */
[----:B------:R-:W-:Y:S06]  /*2680*/  BRA `(.L_x_7577) ;  /* 0x0000000000f07947 */ /* 0x000fec0003800000 */
.L_x_7576:
[-CC-:B------:R-:W-:Y:S01]  /*2690*/  FFMA.FTZ R150, R150, R127.reuse, R126.reuse ;  /* 0x0000007f96967223 */ /* 0x180fe2000001007e */
[--C-:B0----5:R-:W-:Y:S02]  /*26a0*/  HADD2.F32 R130, -RZ, R121.reuse.H0_H0 ;  /* 0x20000079ff827230 */ /* 0x121fe40000004100 */
[-CC-:B------:R-:W-:Y:S01]  /*26b0*/  FFMA.FTZ R199, R199, R127.reuse, R126.reuse ;  /* 0x0000007fc7c77223 */ /* 0x180fe2000001007e */
[----:B------:R-:W-:Y:S02]  /*26c0*/  HADD2.F32 R219, -RZ, R121.H1_H1 ;  /* 0x30000079ffdb7230 */ /* 0x000fe40000004100 */
[-CC-:B------:R-:W-:Y:S01]  /*26d0*/  FFMA.FTZ R194, R194, R127.reuse, R126.reuse ;  /* 0x0000007fc2c27223 */ /* 0x180fe2000001007e */
[-CC-:B------:R-:W-:Y:S01]  /*26e0*/  FFMA.FTZ R203, R203, R127.reuse, R126.reuse ;  /* 0x0000007fcbcb7223 */ /* 0x180fe2000001007e */
[--C-:B------:R-:W-:Y:S02]  /*26f0*/  HADD2.F32 R118, -RZ, R120.reuse.H0_H0 ;  /* 0x20000078ff767230 */ /* 0x100fe40000004100 */
[----:B------:R-:W-:Y:S01]  /*2700*/  FFMA.FTZ R205, R205, R127, R126 ;  /* 0x0000007fcdcd7223 */ /* 0x000fe2000001007e */
[----:B------:R-:W-:-:S02]  /*2710*/  HADD2.F32 R131, -RZ, R120.H1_H1 ;  /* 0x30000078ff837230 */ /* 0x000fc40000004100 */
        /* <DEDUP_REMOVED lines=46> */
[----:B------:R-:W-:Y:S01]  /*2a00*/  F2FP.F16.F32.PACK_AB R116, R120, R119 ;  /* 0x000000777874723e */ /* 0x000fe200000000ff */
[----:B------:R-:W-:Y:S01]  /*2a10*/  FMUL.FTZ R198, R200, R123 ;  /* 0x0000007bc8c67220 */ /* 0x000fe20000410000 */
[----:B------:R-:W-:Y:S02]  /*2a20*/  F2FP.F16.F32.PACK_AB R117, R118, R121 ;  /* 0x000000797675723e */ /* 0x000fe400000000ff */
[----:B------:R-:W-:Y:S02]  /*2a30*/  F2FP.F16.F32.PACK_AB R118, R131, R130 ;  /* 0x000000828376723e */ /* 0x000fe400000000ff */
[----:B------:R-:W-:-:S07]  /*2a40*/  F2FP.F16.F32.PACK_AB R119, R122, R151 ;  /* 0x000000977a77723e */ /* 0x000fce00000000ff */
.L_x_7577:
        /* <DEDUP_REMOVED lines=15> */
[-C--:B0-----:R-:W-:Y:S01]  /*2b40*/  FFMA.FTZ R109, R147, R127.reuse, R126 ;  /* 0x0000007f936d7223 */ /* 0x081fe2000001007e */
        /* <DEDUP_REMOVED lines=10> */
[----:B------:R-:W-:Y:S01]  /*2bf0*/  FMUL.FTZ R109, R193, R136 ;  /* 0x00000088c16d7220 */ /* 0x000fe20000410000 */
[----:B-----5:R-:W-:-:S02]  /*2c00*/  HADD2.F32 R116, -RZ, R120.H0_H0 ;  /* 0x20000078ff747230 */ /* 0x020fc40000004100 */
[C---:B------:R-:W-:Y:S01]  /*2c10*/  FMUL.FTZ R110, R193.reuse, R138 ;  /* 0x0000008ac16e7220 */ /* 0x040fe20000410000 */
[C---:B------:R-:W-:Y:S01]  /*2c20*/  FMUL.FTZ R111, R193.reuse, R140 ;  /* 0x0000008cc16f7220 */ /* 0x040fe20000410000 */
[C---:B------:R-:W-:Y:S01]  /*2c30*/  FMUL.FTZ R112, R193.reuse, R142 ;  /* 0x0000008ec1707220 */ /* 0x040fe20000410000 */
[C---:B------:R-:W-:Y:S01]  /*2c40*/  FMUL.FTZ R113, R193.reuse, R144 ;  /* 0x00000090c1717220 */ /* 0x040fe20000410000 */
[C---:B------:R-:W-:Y:S01]  /*2c50*/  FMUL.FTZ R115, R193.reuse, R148 ;  /* 0x00000094c1737220 */ /* 0x040fe20000410000 */
[-C--:B------:R-:W-:Y:S01]  /*2c60*/  FMUL.FTZ R117, R108, R149.reuse ;  /* 0x000000956c757220 */ /* 0x080fe20000410000 */
[----:B------:R-:W-:Y:S02]  /*2c70*/  HADD2.F32 R119, -RZ, R120.H1_H1 ;  /* 0x30000078ff777230 */ /* 0x000fe40000004100 */
[----:B------:R-:W-:Y:S01]  /*2c80*/  FMUL.FTZ R114, R193, R146 ;  /* 0x00000092c1727220 */ /* 0x000fe20000410000 */
[--C-:B------:R-:W-:Y:S02]  /*2c90*/  HADD2.F32 R120, -RZ, R121.reuse.H0_H0 ;  /* 0x20000079ff787230 */ /* 0x100fe40000004100 */
[----:B------:R-:W-:Y:S01]  /*2ca0*/  FMUL.FTZ R118, R109, R149 ;  /* 0x000000956d767220 */ /* 0x000fe20000410000 */
[----:B------:R-:W-:-:S02]  /*2cb0*/  HADD2.F32 R127, -RZ, R121.H1_H1 ;  /* 0x30000079ff7f7230 */ /* 0x000fc40000004100 */
        /* <DEDUP_REMOVED lines=31> */
.L_x_7578:
[-CC-:B------:R-:W-:Y:S01]  /*2eb0*/  FFMA.FTZ R134, R134, R127.reuse, R126.reuse ;  /* 0x0000007f86867223 */ /* 0x180fe2000001007e */
[-CC-:B------:R-:W-:Y:S01]  /*2ec0*/  FFMA.FTZ R135, R135, R127.reuse, R126.reuse ;  /* 0x0000007f87877223 */ /* 0x180fe2000001007e */
[-CC-:B------:R-:W-:Y:S01]  /*2ed0*/  FFMA.FTZ R138, R138, R127.reuse, R126.reuse ;  /* 0x0000007f8a8a7223 */ /* 0x180fe2000001007e */
[-CC-:B------:R-:W-:Y:S01]  /*2ee0*/  FFMA.FTZ R139, R139, R127.reuse, R126.reuse ;  /* 0x0000007f8b8b7223 */ /* 0x180fe2000001007e */
        /* <DEDUP_REMOVED lines=29> */
[--C-:B------:R-:W-:Y:S02]  /*30c0*/  HADD2.F32 R130, -RZ, R123.reuse.H0_H0 ;  /* 0x2000007bff827230 */ /* 0x100fe40000004100 */
[-C--:B------:R-:W-:Y:S01]  /*30d0*/  FMUL.FTZ R131, R142, R149.reuse ;  /* 0x000000958e837220 */ /* 0x080fe20000410000 */
[-C--:B------:R-:W-:Y:S01]  /*30e0*/  FMUL.FTZ R144, R144, R149.reuse ;  /* 0x0000009590907220 */ /* 0x080fe20000410000 */
[-C--:B------:R-:W-:Y:S01]  /*30f0*/  FMUL.FTZ R135, R146, R149.reuse ;  /* 0x0000009592877220 */ /* 0x080fe20000410000 */
        /* <DEDUP_REMOVED lines=23> */
.L_x_7579:
[----:B------:R-:W0:Y:S01]  /*3270*/  @P1 LDC.64 R120, c[0x0][0x478] ;  /* 0x00011e00ff781b82 */ /* 0x000e220000000a00 */
[----:B------:R-:W-:-:S04]  /*3280*/  IMAD.WIDE.U32 R128, R189, 0x10, R128 ;  /* 0x00000010bd807825 */ /* 0x000fc800078e0080 */
[----:B0-----:R-:W-:-:S05]  /*3290*/  @P1 IMAD.WIDE.U32 R120, R189, 0x20, R120 ;  /* 0x00000020bd781825 */ /* 0x001fca00078e0078 */
[----:B------:R1:W-:Y:S04]  /*32a0*/  @P1 STG.E.128 desc[UR8][R120.64], R108 ;  /* 0x0000006c78001986 */ /* 0x0003e8000c101d08 */
[----:B------:R1:W-:Y:S04]  /*32b0*/  @P1 STG.E.128 desc[UR8][R120.64+0x10], R112 ;  /* 0x0000107078001986 */ /* 0x0003e8000c101d08 */
[----:B------:R1:W-:Y:S01]  /*32c0*/  STG.E.128 desc[UR8][R128.64], R116 ;  /* 0x0000007480007986 */ /* 0x0003e2000c101d08 */
[----:B------:R-:W-:Y:S05]  /*32d0*/  BRA `(.L_x_7580) ;  /* 0x0000001800307947 */ /* 0x000fea0003800000 */
.L_x_7573:
        /* <DEDUP_REMOVED lines=67> */
.L_x_7581:
        /* <DEDUP_REMOVED lines=60> */
.L_x_7582:
        /* <DEDUP_REMOVED lines=30> */
[----:B------:R-:W-:Y:S01]  /*3cb0*/  FFMA.FTZ R112, R193, R113, R96 ;  /* 0x00000071c1707223 */ /* 0x000fe20000010060 */
[----:B-----5:R-:W-:-:S02]  /*3cc0*/  HADD2.F32 R116, -RZ, R120.H0_H0 ;  /* 0x20000078ff747230 */ /* 0x020fc40000004100 */
[C---:B------:R-:W-:Y:S01]  /*3cd0*/  FFMA.FTZ R110, R193.reuse, R201, R94 ;  /* 0x000000c9c16e7223 */ /* 0x040fe2000001005e */
[C---:B------:R-:W-:Y:S01]  /*3ce0*/  FFMA.FTZ R111, R193.reuse, R196, R95 ;  /* 0x000000c4c16f7223 */ /* 0x040fe2000001005f */
[C---:B------:R-:W-:Y:S01]  /*3cf0*/  FFMA.FTZ R113, R193.reuse, R202, R97 ;  /* 0x000000cac1717223 */ /* 0x040fe20000010061 */
[C---:B------:R-:W-:Y:S01]  /*3d00*/  FFMA.FTZ R114, R193.reuse, R115, R98 ;  /* 0x00000073c1727223 */ /* 0x040fe20000010062 */
[----:B------:R-:W-:Y:S01]  /*3d10*/  FFMA.FTZ R115, R193, R118, R99 ;  /* 0x00000076c1737223 */ /* 0x000fe20000010063 */
        /* <DEDUP_REMOVED lines=36> */
.L_x_7583:
[-CC-:B------:R-:W-:Y:S01]  /*3f60*/  FFMA.FTZ R150, R150, R127.reuse, R126.reuse ;  /* 0x0000007f96967223 */ /* 0x180fe2000001007e */
[--C-:B-----5:R-:W-:Y:S02]  /*3f70*/  HADD2.F32 R214, -RZ, R121.reuse.H0_H0 ;  /* 0x20000079ffd67230 */ /* 0x120fe40000004100 */
[-CC-:B------:R-:W-:Y:S01]  /*3f80*/  FFMA.FTZ R199, R199, R127.reuse, R126.reuse ;  /* 0x0000007fc7c77223 */ /* 0x180fe2000001007e */
[----:B0-----:R-:W-:Y:S02]  /*3f90*/  HADD2.F32 R219, -RZ, R121.H1_H1 ;  /* 0x30000079ffdb7230 */ /* 0x001fe40000004100 */
        /* <DEDUP_REMOVED lines=56> */
.L_x_7584:
        /* <DEDUP_REMOVED lines=24> */
[----:B------:R-:W-:Y:S01]  /*44a0*/  FFMA.FTZ R108, R193, R134, R100 ;  /* 0x00000086c16c7223 */ /* 0x000fe20000010064 */
[----:B------:R-:W-:Y:S01]  /*44b0*/  FADD.FTZ R145, R145, -R146 ;  /* 0x8000009291917221 */ /* 0x000fe20000010000 */
[----:B------:R-:W-:Y:S01]  /*44c0*/  FFMA.FTZ R109, R193, R136, R101 ;  /* 0x00000088c16d7223 */ /* 0x000fe20000010065 */
[----:B-----5:R-:W-:-:S02]  /*44d0*/  HADD2.F32 R116, -RZ, R120.H0_H0 ;  /* 0x20000078ff747230 */ /* 0x020fc40000004100 */
[C---:B------:R-:W-:Y:S01]  /*44e0*/  FFMA.FTZ R110, R193.reuse, R137, R102 ;  /* 0x00000089c16e7223 */ /* 0x040fe20000010066 */
[C---:B------:R-:W-:Y:S01]  /*44f0*/  FFMA.FTZ R111, R193.reuse, R140, R103 ;  /* 0x0000008cc16f7223 */ /* 0x040fe20000010067 */
[C---:B------:R-:W-:Y:S01]  /*4500*/  FFMA.FTZ R112, R193.reuse, R141, R104 ;  /* 0x0000008dc1707223 */ /* 0x040fe20000010068 */
[C---:B------:R-:W-:Y:S01]  /*4510*/  FFMA.FTZ R113, R193.reuse, R144, R105 ;  /* 0x00000090c1717223 */ /* 0x040fe20000010069 */
[C---:B------:R-:W-:Y:S01]  /*4520*/  FFMA.FTZ R115, R193.reuse, R148, R107 ;  /* 0x00000094c1737223 */ /* 0x040fe2000001006b */
[----:B------:R-:W-:Y:S01]  /*4530*/  FMUL.FTZ R117, R108, R149 ;  /* 0x000000956c757220 */ /* 0x000fe20000410000 */
[----:B------:R-:W-:Y:S02]  /*4540*/  HADD2.F32 R119, -RZ, R120.H1_H1 ;  /* 0x30000078ff777230 */ /* 0x000fe40000004100 */
[----:B------:R-:W-:Y:S01]  /*4550*/  FFMA.FTZ R114, R193, R145, R106 ;  /* 0x00000091c1727223 */ /* 0x000fe2000001006a */
        /* <DEDUP_REMOVED lines=34> */
.L_x_7585:
        /* <DEDUP_REMOVED lines=17> */
[----:B-----5:R-:W-:-:S02]  /*4890*/  HADD2.F32 R126, -RZ, R122.H0_H0 ;  /* 0x2000007aff7e7230 */ /* 0x020fc40000004100 */
[C---:B------:R-:W-:Y:S01]  /*48a0*/  FFMA.FTZ R136, R193.reuse, R136, R101 ;  /* 0x00000088c1887223 */ /* 0x040fe20000010065 */
[----:B------:R-:W-:Y:S02]  /*48b0*/  HADD2.F32 R147, -RZ, R122.H1_H1 ;  /* 0x3000007aff937230 */ /* 0x000fe40000004100 */
[C---:B------:R-:W-:Y:S01]  /*48c0*/  FFMA.FTZ R118, R193.reuse, R137, R102 ;  /* 0x00000089c1767223 */ /* 0x040fe20000010066 */
[C---:B------:R-:W-:Y:S01]  /*48d0*/  FFMA.FTZ R140, R193.reuse, R140, R103 ;  /* 0x0000008cc18c7223 */ /* 0x040fe20000010067 */
[C---:B------:R-:W-:Y:S01]  /*48e0*/  FFMA.FTZ R122, R193.reuse, R141, R104 ;  /* 0x0000008dc17a7223 */ /* 0x040fe20000010068 */
        /* <DEDUP_REMOVED lines=10> */
[--C-:B------:R-:W-:Y:S02]  /*4990*/  HADD2.F32 R130, -RZ, R123.reuse.H0_H0 ;  /* 0x2000007bff827230 */ /* 0x100fe40000004100 */
[-C--:B------:R-:W-:Y:S01]  /*49a0*/  FMUL.FTZ R140, R140, R149.reuse ;  /* 0x000000958c8c7220 */ /* 0x080fe20000410000 */
[-C--:B------:R-:W-:Y:S01]  /*49b0*/  FMUL.FTZ R131, R122, R149.reuse ;  /* 0x000000957a837220 */ /* 0x080fe20000410000 */
[-C--:B------:R-:W-:Y:S01]  /*49c0*/  FMUL.FTZ R144, R144, R149.reuse ;  /* 0x0000009590907220 */ /* 0x080fe20000410000 */
        /* <DEDUP_REMOVED lines=23> */
.L_x_7586:
[----:B------:R-:W0:Y:S01]  /*4b40*/  @P1 LDC.64 R120, c[0x0][0x478] ;  /* 0x00011e00ff781b82 */ /* 0x000e220000000a00 */
[----:B------:R-:W-:-:S04]  /*4b50*/  IMAD.WIDE.U32 R128, R189, 0x10, R128 ;  /* 0x00000010bd807825 */ /* 0x000fc800078e0080 */
[----:B0-----:R-:W-:-:S05]  /*4b60*/  @P1 IMAD.WIDE.U32 R120, R189, 0x20, R120 ;  /* 0x00000020bd781825 */ /* 0x001fca00078e0078 */
[----:B------:R0:W-:Y:S04]  /*4b70*/  @P1 STG.E.128 desc[UR8][R120.64], R108 ;  /* 0x0000006c78001986 */ /* 0x0001e8000c101d08 */
[----:B------:R0:W-:Y:S04]  /*4b80*/  @P1 STG.E.128 desc[UR8][R120.64+0x10], R112 ;  /* 0x0000107078001986 */ /* 0x0001e8000c101d08 */
[----:B------:R0:W-:Y:S02]  /*4b90*/  STG.E.128 desc[UR8][R128.64], R116 ;  /* 0x0000007480007986 */ /* 0x0001e4000c101d08 */
.L_x_7580:
        /* <DEDUP_REMOVED lines=101> */
.L_x_7570:
        /* <DEDUP_REMOVED lines=29> */
.L_x_7588:
        /* <DEDUP_REMOVED lines=12> */
.L_x_10799:


//--------------------- .text._ZN10layer_norm13ln_bwd_kernelINS_13Kernel_traitsIf6__halffS2_fjLj6144ELj1ELj1ELj8ELj16ENS_18Kernel_traits_baseILj6144EfS2_fS2_fjLj256EEEEELb0ELb1ELb1ELb0EEEvNS_9BwdParamsE --------------------------
	.section	.text._ZN10layer_norm13ln_bwd_kernelINS_13Kernel_traitsIf6__halffS2_fjLj6144ELj1ELj1ELj8ELj16ENS_18Kernel_traits_baseILj6144EfS2_fS2_fjLj256EEEEELb0ELb1ELb1ELb0EEEvNS_9BwdParamsE,"ax",@progbits
	.align	128
        .global         _ZN10layer_norm13ln_bwd_kernelINS_13Kernel_traitsIf6__halffS2_fjLj6144ELj1ELj1ELj8ELj16ENS_18Kernel_traits_baseILj6144EfS2_fS2_fjLj256EEEEELb0ELb1ELb1ELb0EEEvNS_9BwdParamsE
        .type           _ZN10layer_norm13ln_bwd_kernelINS_13Kernel_traitsIf6__halffS2_fjLj6144ELj1ELj1ELj8ELj16ENS_18Kernel_traits_baseILj6144EfS2_fS2_fjLj256EEEEELb0ELb1ELb1ELb0EEEvNS_9BwdParamsE,@function
        .size           _ZN10layer_norm13ln_bwd_kernelINS_13Kernel_traitsIf6__halffS2_fjLj6144ELj1ELj1ELj8ELj16ENS_18Kernel_traits_baseILj6144EfS2_fS2_fjLj256EEEEELb0ELb1ELb1ELb0EEEvNS_9BwdParamsE,(.L_x_10800 - _ZN10layer_norm13ln_bwd_kernelINS_13Kernel_traitsIf6__halffS2_fjLj6144ELj1ELj1ELj8ELj16ENS_18Kernel_traits_baseILj6144EfS2_fS2_fjLj256EEEEELb0ELb1ELb1ELb0EEEvNS_9BwdParamsE)
        .other          _ZN10layer_norm13ln_bwd_kernelINS_13Kernel_traitsIf6__halffS2_fjLj6144ELj1ELj1ELj8ELj16ENS_18Kernel_traits_baseILj6144EfS2_fS2_fjLj256EEEEELb0ELb1ELb1ELb0EEEvNS_9BwdParamsE,@"STO_CUDA_ENTRY STV_DEFAULT"
_ZN10layer_norm13ln_bwd_kernelINS_13Kernel_traitsIf6__halffS2_fjLj6144ELj1ELj1ELj8ELj16ENS_18Kernel_traits_baseILj6144EfS2_fS2_fjLj256EEEEELb0ELb1ELb1ELb0EEEvNS_9BwdParamsE:
.text._ZN10layer_norm13ln_bwd_kernelINS_13Kernel_traitsIf6__halffS2_fjLj6144ELj1ELj1ELj8ELj16ENS_18Kernel_traits_baseILj6144EfS2_fS2_fjLj256EEEEELb0ELb1ELb1ELb0EEEvNS_9BwdParamsE:
        /* <DEDUP_REMOVED lines=122> */
.L_x_7704:
        /* <DEDUP_REMOVED lines=52> */
[----:B--2---:R-:W-:-:S04]  /*0ae0*/  FADD.FTZ R231, -R196, R184 ;  /* 0x000000b8c4e77221 */ /* 0x004fc80000010100 */
[----:B-----5:R-:W-:Y:S01]  /*0af0*/  FMUL.FTZ R231, R4, R231 ;  /* 0x000000e704e77220 */ /* 0x020fe20000410000 */
[--C-:B----4-:R-:W-:Y:S02]  /*0b00*/  HADD2.F32 R229, -RZ, R188.reuse.H0_H0 ;  /* 0x200000bcffe57230 */ /* 0x110fe40000004100 */
[C---:B------:R-:W-:Y:S01]  /*0b10*/  FADD.FTZ R185, -R196.reuse, R185 ;  /* 0x000000b9c4b97221 */ /* 0x040fe20000010100 */
[C---:B------:R-:W-:Y:S01]  /*0b20*/  FADD.FTZ R227, -R196.reuse, R186 ;  /* 0x000000bac4e37221 */ /* 0x040fe20000010100 */
[----:B------:R-:W-:Y:S02]  /*0b30*/  HADD2.F32 R188, -RZ, R188.H1_H1 ;  /* 0x300000bcffbc7230 */ /* 0x000fe40000004100 */
[----:B------:R-:W-:Y:S01]  /*0b40*/  FADD.FTZ R187, -R196, R187 ;  /* 0x000000bbc4bb7221 */ /* 0x000fe20000010100 */
[----:B------:R-:W-:Y:S01]  /*0b50*/  FADD.FTZ R84, R84, R229 ;  /* 0x000000e554547221 */ /* 0x000fe20000010000 */
[-C--:B------:R-:W-:Y:S01]  /*0b60*/  FFMA.FTZ R108, R231, R229.reuse, R108 ;  /* 0x000000e5e76c7223 */ /* 0x080fe2000001006c */
[----:B------:R-:W-:Y:S01]  /*0b70*/  FMUL.FTZ R229, R124, R229 ;  /* 0x000000e57ce57220 */ /* 0x000fe20000410000 */
[----:B------:R-:W-:-:S02]  /*0b80*/  HADD2.F32 R225, -RZ, R189.H0_H0 ;  /* 0x200000bdffe17230 */ /* 0x000fc40000004100 */
[C---:B------:R-:W-:Y:S01]  /*0b90*/  FMUL.FTZ R230, R4.reuse, R185 ;  /* 0x000000b904e67220 */ /* 0x040fe20000410000 */
[C---:B------:R-:W-:Y:S01]  /*0ba0*/  FMUL.FTZ R227, R4.reuse, R227 ;  /* 0x000000e304e37220 */ /* 0x040fe20000410000 */
[----:B------:R-:W-:Y:S01]  /*0bb0*/  FMUL.FTZ R226, R4, R187 ;  /* 0x000000bb04e27220 */ /* 0x000fe20000410000 */
[----:B------:R-:W-:Y:S01]  /*0bc0*/  FMUL.FTZ R228, R125, R188 ;  /* 0x000000bc7de47220 */ /* 0x000fe20000410000 */
[----:B------:R-:W-:Y:S01]  /*0bd0*/  FADD.FTZ R185, RZ, R229 ;  /* 0x000000e5ffb97221 */ /* 0x000fe20000010000 */
[----:B------:R-:W-:Y:S01]  /*0be0*/  FFMA.FTZ R187, R231, R229, RZ ;  /* 0x000000e5e7bb7223 */ /* 0x000fe200000100ff */
[----:B------:R-:W-:Y:S02]  /*0bf0*/  HADD2.F32 R224, -RZ, R189.H1_H1 ;  /* 0x300000bdffe07230 */ /* 0x000fe40000004100 */
[----:B---3--:R-:W-:Y:S01]  /*0c00*/  FADD.FTZ R223, -R196, R192 ;  /* 0x000000c0c4df7221 */ /* 0x008fe20000010100 */
        /* <DEDUP_REMOVED lines=8> */
[-C--:B------:R-:W-:Y:S01]  /*0c90*/  FFMA.FTZ R111, R226, R224.reuse, R111 ;  /* 0x000000e0e26f7223 */ /* 0x080fe2000001006f */
        /* <DEDUP_REMOVED lines=8> */
[----:B------:R-:W-:Y:S01]  /*0d20*/  FADD.FTZ R193, -R196, R193 ;  /* 0x000000c1c4c17221 */ /* 0x000fe20000010100 */
[----:B------:R-:W-:Y:S01]  /*0d30*/  FFMA.FTZ R186, R226, R224, R187 ;  /* 0x000000e0e2ba7223 */ /* 0x000fe200000100bb */
[----:B------:R-:W-:-:S02]  /*0d40*/  HADD2.F32 R189, -RZ, R191.H0_H0 ;  /* 0x200000bfffbd7230 */ /* 0x000fc40000004100 */
[----:B------:R-:W-:Y:S01]  /*0d50*/  FMUL.FTZ R201, R121, R190 ;  /* 0x000000be79c97220 */ /* 0x000fe20000410000 */
[----:B------:R-:W-:Y:S01]  /*0d60*/  FADD.FTZ R184, R184, R23 ;  /* 0x00000017b8b87221 */ /* 0x000fe20000010000 */
[----:B------:R-:W-:Y:S01]  /*0d70*/  FADD.FTZ R203, -R196, R194 ;  /* 0x000000c2c4cb7221 */ /* 0x000fe20000010100 */
[----:B------:R-:W-:Y:S01]  /*0d80*/  FMUL.FTZ R202, R4, R193 ;  /* 0x000000c104ca7220 */ /* 0x000fe20000410000 */
[----:B------:R-:W-:Y:S01]  /*0d90*/  FFMA.FTZ R185, R223, R23, R186 ;  /* 0x00000017dfb97223 */ /* 0x000fe200000100ba */
[----:B0-----:R-:W-:Y:S02]  /*0da0*/  HADD2.F32 R198, -RZ, R191.H1_H1 ;  /* 0x300000bfffc67230 */ /* 0x001fe40000004100 */
[----:B------:R-:W-:Y:S01]  /*0db0*/  FADD.FTZ R195, -R196, R195 ;  /* 0x000000c3c4c37221 */ /* 0x000fe20000010100 */
        /* <DEDUP_REMOVED lines=18> */
.L_x_7593:
[----:B----4-:R-:W-:Y:S05]  /*0ee0*/  BSYNC.RECONVERGENT B1 ;  /* 0x0000000000017941 */ /* 0x010fea0003800200 */
.L_x_7592:
        /* <DEDUP_REMOVED lines=20> */
[----:B-----5:R-:W-:Y:S01]  /*1030*/  FMUL.FTZ R7, R4, R7 ;  /* 0x0000000704077220 */ /* 0x020fe20000410000 */
[C---:B------:R-:W-:Y:S01]  /*1040*/  FADD.FTZ R191, -R196.reuse, R14 ;  /* 0x0000000ec4bf7221 */ /* 0x040fe20000010100 */
[----:B----4-:R-:W-:Y:S02]  /*1050*/  HADD2.F32 R13, -RZ, R16.H0_H0 ;  /* 0x20000010ff0d7230 */ /* 0x010fe40000004100 */
[--C-:B------:R-:W-:Y:S02]  /*1060*/  HADD2.F32 R189, -RZ, R19.reuse.H0_H0 ;  /* 0x20000013ffbd7230 */ /* 0x100fe40000004100 */
[----:B------:R-:W-:Y:S02]  /*1070*/  HADD2.F32 R190, -RZ, R19.H1_H1 ;  /* 0x30000013ffbe7230 */ /* 0x000fe40000004100 */
[----:B---3--:R-:W-:Y:S01]  /*1080*/  FADD.FTZ R19, -R196, R184 ;  /* 0x000000b8c4137221 */ /* 0x008fe20000010100 */
[--C-:B------:R-:W-:Y:S02]  /*1090*/  HADD2.F32 R15, -RZ, R17.reuse.H0_H0 ;  /* 0x20000011ff0f7230 */ /* 0x100fe40000004100 */
[----:B------:R-:W-:Y:S01]  /*10a0*/  FADD.FTZ R76, R76, R13 ;  /* 0x0000000d4c4c7221 */ /* 0x000fe20000010000 */
[----:B------:R-:W-:-:S02]  /*10b0*/  HADD2.F32 R20, -RZ, R17.H1_H1 ;  /* 0x30000011ff147230 */ /* 0x000fc40000004100 */
[-C--:B------:R-:W-:Y:S01]  /*10c0*/  FFMA.FTZ R100, R7, R13.reuse, R100 ;  /* 0x0000000d07647223 */ /* 0x080fe20000010064 */
[----:B------:R-:W-:Y:S02]  /*10d0*/  HADD2.F32 R16, -RZ, R16.H1_H1 ;  /* 0x30000010ff107230 */ /* 0x000fe40000004100 */
[----:B------:R-:W-:Y:S01]  /*10e0*/  FMUL.FTZ R14, R156, R13 ;  /* 0x0000000d9c0e7220 */ /* 0x000fe20000410000 */
[--C-:B------:R-:W-:Y:S02]  /*10f0*/  HADD2.F32 R17, -RZ, R18.reuse.H0_H0 ;  /* 0x20000012ff117230 */ /* 0x100fe40000004100 */
[C---:B------:R-:W-:Y:S01]  /*1100*/  FMUL.FTZ R13, R4.reuse, R19 ;  /* 0x00000013040d7220 */ /* 0x040fe20000410000 */
[----:B------:R-:W-:Y:S02]  /*1110*/  HADD2.F32 R188, -RZ, R18.H1_H1 ;  /* 0x30000012ffbc7230 */ /* 0x000fe40000004100 */
[----:B0-----:R-:W-:Y:S01]  /*1120*/  FMUL.FTZ R10, R4, R9 ;  /* 0x00000009040a7220 */ /* 0x001fe20000410000 */
        /* <DEDUP_REMOVED lines=45> */
.L_x_7595:
[----:B------:R-:W-:Y:S05]  /*1400*/  BSYNC.RECONVERGENT B1 ;  /* 0x0000000000017941 */ /* 0x000fea0003800200 */
.L_x_7594:
        /* <DEDUP_REMOVED lines=18> */
[----:B---3--:R-:W-:Y:S01]  /*1530*/  FADD.FTZ R215, -R196, R188 ;  /* 0x000000bcc4d77221 */ /* 0x008fe20000010100 */
[C---:B-----5:R-:W-:Y:S01]  /*1540*/  FMUL.FTZ R207, R4.reuse, R207 ;  /* 0x000000cf04cf7220 */ /* 0x060fe20000410000 */
[C---:B------:R-:W-:Y:S01]  /*1550*/  FMUL.FTZ R210, R4.reuse, R211 ;  /* 0x000000d304d27220 */ /* 0x040fe20000410000 */
[C---:B-1----:R-:W-:Y:S01]  /*1560*/  FMUL.FTZ R209, R4.reuse, R213 ;  /* 0x000000d504d17220 */ /* 0x042fe20000410000 */
[----:B------:R-:W-:Y:S01]  /*1570*/  FMUL.FTZ R211, R4, R215 ;  /* 0x000000d704d37220 */ /* 0x000fe20000410000 */
[----:B----4-:R-:W-:-:S02]  /*1580*/  HADD2.F32 R185, -RZ, R192.H0_H0 ;  /* 0x200000c0ffb97230 */ /* 0x010fc40000004100 */
[----:B------:R-:W-:Y:S01]  /*1590*/  FMUL.FTZ R208, R4, R197 ;  /* 0x000000c504d07220 */ /* 0x000fe20000410000 */
[----:B------:R-:W-:Y:S02]  /*15a0*/  HADD2.F32 R192, -RZ, R192.H1_H1 ;  /* 0x300000c0ffc07230 */ /* 0x000fe40000004100 */
[----:B------:R-:W-:Y:S01]  /*15b0*/  FADD.FTZ R217, -R196, R189 ;  /* 0x000000bdc4d97221 */ /* 0x000fe20000010100 */
[--C-:B------:R-:W-:Y:S02]  /*15c0*/  HADD2.F32 R187, -RZ, R193.reuse.H0_H0 ;  /* 0x200000c1ffbb7230 */ /* 0x100fe40000004100 */
[-C--:B------:R-:W-:Y:S01]  /*15d0*/  FMUL.FTZ R214, R140, R185.reuse ;  /* 0x000000b98cd67220 */ /* 0x080fe20000410000 */
[----:B------:R-:W-:Y:S01]  /*15e0*/  FADD.FTZ R68, R68, R185 ;  /* 0x000000b944447221 */ /* 0x000fe20000010000 */
[----:B------:R-:W-:Y:S01]  /*15f0*/  FFMA.FTZ R92, R207, R185, R92 ;  /* 0x000000b9cf5c7223 */ /* 0x000fe2000001005c */
        /* <DEDUP_REMOVED lines=9> */
[----:B------:R-:W-:Y:S01]  /*1690*/  FMUL.FTZ R212, R4, R217 ;  /* 0x000000d904d47220 */ /* 0x000fe20000410000 */
[--C-:B------:R-:W-:Y:S02]  /*16a0*/  HADD2.F32 R189, -RZ, R194.reuse.H0_H0 ;  /* 0x200000c2ffbd7230 */ /* 0x100fe40000004100 */
[----:B------:R-:W-:Y:S01]  /*16b0*/  FADD.FTZ R71, R71, R186 ;  /* 0x000000ba47477221 */ /* 0x000fe20000010000 */
[-C--:B------:R-:W-:Y:S01]  /*16c0*/  FFMA.FTZ R95, R210, R186.reuse, R95 ;  /* 0x000000bad25f7223 */ /* 0x080fe2000001005f */
[----:B------:R-:W-:Y:S01]  /*16d0*/  FMUL.FTZ R217, R143, R186 ;  /* 0x000000ba8fd97220 */ /* 0x000fe20000410000 */
[----:B------:R-:W-:Y:S01]  /*16e0*/  FADD.FTZ R186, R187, R216 ;  /* 0x000000d8bbba7221 */ /* 0x000fe20000010000 */
[----:B------:R-:W-:Y:S01]  /*16f0*/  FFMA.FTZ R185, R209, R216, R184 ;  /* 0x000000d8d1b97223 */ /* 0x000fe200000100b8 */
[----:B------:R-:W-:Y:S01]  /*1700*/  FADD.FTZ R219, -R196, R190 ;  /* 0x000000bec4db7221 */ /* 0x000fe20000010100 */
[----:B------:R-:W-:-:S02]  /*1710*/  HADD2.F32 R194, -RZ, R194.H1_H1 ;  /* 0x300000c2ffc27230 */ /* 0x000fc40000004100 */
[----:B------:R-:W-:Y:S01]  /*1720*/  FMUL.FTZ R218, R136, R189 ;  /* 0x000000bd88da7220 */ /* 0x000fe20000410000 */
[----:B------:R-:W-:Y:S01]  /*1730*/  FADD.FTZ R187, R186, R217 ;  /* 0x000000d9babb7221 */ /* 0x000fe20000010000 */
[----:B------:R-:W-:Y:S01]  /*1740*/  FFMA.FTZ R184, R210, R217, R185 ;  /* 0x000000d9d2b87223 */ /* 0x000fe200000100b9 */
[----:B------:R-:W-:Y:S01]  /*1750*/  FADD.FTZ R221, -R196, R191 ;  /* 0x000000bfc4dd7221 */ /* 0x000fe20000010100 */
[--C-:B------:R-:W-:Y:S02]  /*1760*/  HADD2.F32 R191, -RZ, R195.reuse.H0_H0 ;  /* 0x200000c3ffbf7230 */ /* 0x100fe40000004100 */
[----:B------:R-:W-:Y:S01]  /*1770*/  FMUL.FTZ R213, R4, R219 ;  /* 0x000000db04d57220 */ /* 0x000fe20000410000 */
[----:B------:R-:W-:Y:S01]  /*1780*/  FMUL.FTZ R219, R137, R194 ;  /* 0x000000c289db7220 */ /* 0x000fe20000410000 */
[----:B------:R-:W-:Y:S01]  /*1790*/  FADD.FTZ R186, R187, R218 ;  /* 0x000000dabbba7221 */ /* 0x000fe20000010000 */
[----:B------:R-:W-:Y:S01]  /*17a0*/  FFMA.FTZ R185, R211, R218, R184 ;  /* 0x000000dad3b97223 */ /* 0x000fe200000100b8 */
[----:B------:R-:W-:-:S02]  /*17b0*/  HADD2.F32 R188, -RZ, R195.H1_H1 ;  /* 0x300000c3ffbc7230 */ /* 0x000fc40000004100 */
        /* <DEDUP_REMOVED lines=20> */
.L_x_7591:
        /* <DEDUP_REMOVED lines=26> */
.L_x_7596:
[----:B----4-:R-:W-:Y:S05]  /*1aa0*/  BSYNC.RECONVERGENT B0 ;  /* 0x0000000000007941 */ /* 0x010fea0003800200 */
.L_x_7590:
        /* <DEDUP_REMOVED lines=32> */
.L_x_7598:
[----:B------:R-:W-:Y:S05]  /*1cb0*/  BSYNC.RECONVERGENT B0 ;  /* 0x0000000000007941 */ /* 0x000fea0003800200 */
.L_x_7597:
        /* <DEDUP_REMOVED lines=52> */
.L_x_7601:
        /* <DEDUP_REMOVED lines=10> */
[----:B-----5:R-:W-:-:S03]  /*20a0*/  HADD2.F32 R184, -RZ, R168.H0_H0 ;  /* 0x200000a8ffb87230 */ /* 0x020fc60000004100 */
[----:B------:R-:W-:-:S05]  /*20b0*/  FMUL.FTZ R185, R4, R185 ;  /* 0x000000b904b97220 */ /* 0x000fca0000410000 */
[----:B------:R-:W-:-:S05]  /*20c0*/  FSEL R185, R185, RZ, P0 ;  /* 0x000000ffb9b97208 */ /* 0x000fca0000000000 */
[----:B------:R-:W-:-:S04]  /*20d0*/  FMUL.FTZ R185, R185, UR15 ;  /* 0x0000000fb9b97c20 */ /* 0x000fc80008410000 */
[----:B------:R-:W-:Y:S01]  /*20e0*/  FMUL.FTZ R186, R116, R185 ;  /* 0x000000b974ba7220 */ /* 0x000fe20000410000 */
[----:B------:R-:W-:-:S04]  /*20f0*/  FFMA.FTZ R60, R185, R184, R60 ;  /* 0x000000b8b93c7223 */ /* 0x000fc8000001003c */
[----:B------:R-:W-:-:S04]  /*2100*/  F2FP.F16.F32.PACK_AB R186, RZ, R186 ;  /* 0x000000baffba723e */ /* 0x000fc800000000ff */
[----:B------:R-:W-:-:S07]  /*2110*/  PRMT R172, R186, 0x7610, R172 ;  /* 0x00007610baac7816 */ /* 0x000fce00000000ac */
.L_x_7604:
        /* <DEDUP_REMOVED lines=12> */
.L_x_7605:
        /* <DEDUP_REMOVED lines=12> */
.L_x_7606:
        /* <DEDUP_REMOVED lines=12> */
.L_x_7607:
        /* <DEDUP_REMOVED lines=12> */
.L_x_7608:
        /* <DEDUP_REMOVED lines=12> */
.L_x_7609:
        /* <DEDUP_REMOVED lines=12> */
.L_x_7610:
        /* <DEDUP_REMOVED lines=13> */
.L_x_7603:
        /* <DEDUP_REMOVED lines=40> */
.L_x_7612:
[----:B------:R-:W-:Y:S05]  /*28f0*/  @!P3 BRA `(.L_x_7613) ;  /* 0x000000000018b947 */ /* 0x000fea0003800000 */
[----:B------:R-:W-:Y:S01]  /*2900*/  FMUL.FTZ R176, R177, UR15 ;  /* 0x0000000fb1b07c20 */ /* 0x000fe20008410000 */
[----:B-----5:R-:W-:-:S03]  /*2910*/  HADD2.F32 R188, -RZ, R168.H1_H1 ;  /* 0x300000a8ffbc7230 */ /* 0x020fc60000004100 */
[-C--:B------:R-:W-:Y:S02]  /*2920*/  FMUL.FTZ R180, R117, R176.reuse ;  /* 0x000000b075b47220 */ /* 0x080fe40000410000 */
[----:B------:R-:W-:-:S03]  /*2930*/  FFMA.FTZ R61, R188, R176, R61 ;  /* 0x000000b0bc3d7223 */ /* 0x000fc6000001003d */
[----:B------:R-:W-:-:S04]  /*2940*/  F2FP.F16.F32.PACK_AB R180, RZ, R180 ;  /* 0x000000b4ffb4723e */ /* 0x000fc800000000ff */
[----:B------:R-:W-:-:S07]  /*2950*/  PRMT R172, R172, 0x5410, R180 ;  /* 0x00005410acac7816 */ /* 0x000fce00000000b4 */
.L_x_7613:
[----:B------:R-:W-:Y:S05]  /*2960*/  @!P3 BRA `(.L_x_7614) ;  /* 0x000000000018b947 */ /* 0x000fea0003800000 */
[----:B------:R-:W-:Y:S01]  /*2970*/  FMUL.FTZ R181, R178, UR15 ;  /* 0x0000000fb2b57c20 */ /* 0x000fe20008410000 */
[----:B-----5:R-:W-:-:S03]  /*2980*/  HADD2.F32 R187, -RZ, R169.H0_H0 ;  /* 0x200000a9ffbb7230 */ /* 0x020fc60000004100 */
[-C--:B------:R-:W-:Y:S02]  /*2990*/  FMUL.FTZ R176, R118, R181.reuse ;  /* 0x000000b576b07220 */ /* 0x080fe40000410000 */
[----:B------:R-:W-:-:S03]  /*29a0*/  FFMA.FTZ R62, R187, R181, R62 ;  /* 0x000000b5bb3e7223 */ /* 0x000fc6000001003e */
[----:B------:R-:W-:-:S04]  /*29b0*/  F2FP.F16.F32.PACK_AB R176, RZ, R176 ;  /* 0x000000b0ffb0723e */ /* 0x000fc800000000ff */
[----:B------:R-:W-:-:S07]  /*29c0*/  PRMT R173, R176, 0x7610, R173 ;  /* 0x00007610b0ad7816 */ /* 0x000fce00000000ad */
.L_x_7614:
[----:B------:R-:W-:Y:S05]  /*29d0*/  @!P3 BRA `(.L_x_7615) ;  /* 0x000000000018b947 */ /* 0x000fea0003800000 */
[----:B------:R-:W-:Y:S01]  /*29e0*/  FMUL.FTZ R176, R179, UR15 ;  /* 0x0000000fb3b07c20 */ /* 0x000fe20008410000 */
[----:B-----5:R-:W-:-:S03]  /*29f0*/  HADD2.F32 R188, -RZ, R169.H1_H1 ;  /* 0x300000a9ffbc7230 */ /* 0x020fc60000004100 */
[-C--:B------:R-:W-:Y:S02]  /*2a00*/  FMUL.FTZ R180, R119, R176.reuse ;  /* 0x000000b077b47220 */ /* 0x080fe40000410000 */
[----:B------:R-:W-:-:S03]  /*2a10*/  FFMA.FTZ R63, R188, R176, R63 ;  /* 0x000000b0bc3f7223 */ /* 0x000fc6000001003f */
[----:B------:R-:W-:-:S04]  /*2a20*/  F2FP.F16.F32.PACK_AB R180, RZ, R180 ;  /* 0x000000b4ffb4723e */ /* 0x000fc800000000ff */
[----:B------:R-:W-:-:S07]  /*2a30*/  PRMT R173, R173, 0x5410, R180 ;  /* 0x00005410adad7816 */ /* 0x000fce00000000b4 */
.L_x_7615:
[----:B------:R-:W-:Y:S05]  /*2a40*/  @!P3 BRA `(.L_x_7616) ;  /* 0x000000000018b947 */ /* 0x000fea0003800000 */
[----:B------:R-:W-:Y:S01]  /*2a50*/  FMUL.FTZ R181, R185, UR15 ;  /* 0x0000000fb9b57c20 */ /* 0x000fe20008410000 */
[----:B-----5:R-:W-:-:S03]  /*2a60*/  HADD2.F32 R187, -RZ, R170.H0_H0 ;  /* 0x200000aaffbb7230 */ /* 0x020fc60000004100 */
[-C--:B------:R-:W-:Y:S02]  /*2a70*/  FMUL.FTZ R176, R112, R181.reuse ;  /* 0x000000b570b07220 */ /* 0x080fe40000410000 */
[----:B------:R-:W-:-:S03]  /*2a80*/  FFMA.FTZ R56, R187, R181, R56 ;  /* 0x000000b5bb387223 */ /* 0x000fc60000010038 */
[----:B------:R-:W-:-:S04]  /*2a90*/  F2FP.F16.F32.PACK_AB R176, RZ, R176 ;  /* 0x000000b0ffb0723e */ /* 0x000fc800000000ff */
[----:B------:R-:W-:-:S07]  /*2aa0*/  PRMT R174, R176, 0x7610, R174 ;  /* 0x00007610b0ae7816 */ /* 0x000fce00000000ae */
.L_x_7616:
[----:B------:R-:W-:Y:S05]  /*2ab0*/  @!P3 BRA `(.L_x_7617) ;  /* 0x000000000018b947 */ /* 0x000fea0003800000 */
[----:B------:R-:W-:Y:S01]  /*2ac0*/  FMUL.FTZ R176, R186, UR15 ;  /* 0x0000000fbab07c20 */ /* 0x000fe20008410000 */
[----:B-----5:R-:W-:-:S03]  /*2ad0*/  HADD2.F32 R188, -RZ, R170.H1_H1 ;  /* 0x300000aaffbc7230 */ /* 0x020fc60000004100 */
[-C--:B------:R-:W-:Y:S02]  /*2ae0*/  FMUL.FTZ R180, R113, R176.reuse ;  /* 0x000000b071b47220 */ /* 0x080fe40000410000 */
[----:B------:R-:W-:-:S03]  /*2af0*/  FFMA.FTZ R57, R188, R176, R57 ;  /* 0x000000b0bc397223 */ /* 0x000fc60000010039 */
[----:B------:R-:W-:-:S04]  /*2b00*/  F2FP.F16.F32.PACK_AB R180, RZ, R180 ;  /* 0x000000b4ffb4723e */ /* 0x000fc800000000ff */
[----:B------:R-:W-:-:S07]  /*2b10*/  PRMT R174, R174, 0x5410, R180 ;  /* 0x00005410aeae7816 */ /* 0x000fce00000000b4 */
.L_x_7617:
[----:B------:R-:W-:Y:S05]  /*2b20*/  @!P3 BRA `(.L_x_7618) ;  /* 0x000000000018b947 */ /* 0x000fea0003800000 */
[----:B------:R-:W-:Y:S01]  /*2b30*/  FMUL.FTZ R181, R182, UR15 ;  /* 0x0000000fb6b57c20 */ /* 0x000fe20008410000 */
[----:B-----5:R-:W-:-:S03]  /*2b40*/  HADD2.F32 R187, -RZ, R171.H0_H0 ;  /* 0x200000abffbb7230 */ /* 0x020fc60000004100 */
[-C--:B------:R-:W-:Y:S02]  /*2b50*/  FMUL.FTZ R176, R114, R181.reuse ;  /* 0x000000b572b07220 */ /* 0x080fe40000410000 */
[----:B------:R-:W-:-:S03]  /*2b60*/  FFMA.FTZ R58, R187, R181, R58 ;  /* 0x000000b5bb3a7223 */ /* 0x000fc6000001003a */
[----:B------:R-:W-:-:S04]  /*2b70*/  F2FP.F16.F32.PACK_AB R176, RZ, R176 ;  /* 0x000000b0ffb0723e */ /* 0x000fc800000000ff */
[----:B------:R-:W-:-:S07]  /*2b80*/  PRMT R175, R176, 0x7610, R175 ;  /* 0x00007610b0af7816 */ /* 0x000fce00000000af */
.L_x_7618:
[----:B------:R-:W-:Y:S02]  /*2b90*/  MOV R181, R186 ;  /* 0x000000ba00b57202 */ /* 0x000fe40000000f00 */
[----:B------:R-:W-:Y:S02]  /*2ba0*/  MOV R180, R185 ;  /* 0x000000b900b47202 */ /* 0x000fe40000000f00 */
[----:B------:R-:W-:Y:S01]  /*2bb0*/  MOV R176, R184 ;  /* 0x000000b800b07202 */ /* 0x000fe20000000f00 */
        /* <DEDUP_REMOVED lines=8> */
.L_x_7602:
        /* <DEDUP_REMOVED lines=16> */
.L_x_7620:
[----:B------:R-:W-:Y:S05]  /*2d40*/  @!P3 BRA `(.L_x_7621) ;  /* 0x000000000028b947 */ /* 0x000fea0003800000 */
[----:B------:R-:W-:Y:S01]  /*2d50*/  @P1 FFMA.FTZ R185, R230, R191, R2 ;  /* 0x000000bfe6b91223 */ /* 0x000fe20000010002 */
[----:B------:R-:W-:Y:S01]  /*2d60*/  MOV R184, R37 ;  /* 0x0000002500b87202 */ /* 0x000fe20000000f00 */
        /* <DEDUP_REMOVED lines=8> */
.L_x_7621:
        /* <DEDUP_REMOVED lines=11> */
.L_x_7622:
        /* <DEDUP_REMOVED lines=11> */
.L_x_7623:
        /* <DEDUP_REMOVED lines=11> */
.L_x_7624:
[----:B------:R-:W-:Y:S05]  /*3000*/  @!P3 BRA `(.L_x_7625) ;  /* 0x000000000028b947 */ /* 0x000fea0003800000 */
[----:B------:R-:W-:Y:S01]  /*3010*/  @P1 FFMA.FTZ R186, R202, R191, R2 ;  /* 0x000000bfcaba1223 */ /* 0x000fe20000010002 */
[----:B------:R-:W-:-:S03]  /*3020*/  MOV R184, R33 ;  /* 0x0000002100b87202 */ /* 0x000fc60000000f00 */
        /* <DEDUP_REMOVED lines=8> */
.L_x_7625:
        /* <DEDUP_REMOVED lines=11> */
.L_x_7626:
        /* <DEDUP_REMOVED lines=12> */
.L_x_7619:
        /* <DEDUP_REMOVED lines=34> */
[----:B-----5:R-:W-:-:S03]  /*3440*/  HADD2.F32 R187, -RZ, R168.H0_H0 ;  /* 0x200000a8ffbb7230 */ /* 0x020fc60000004100 */
[-C--:B------:R-:W-:Y:S02]  /*3450*/  FMUL.FTZ R184, R116, R185.reuse ;  /* 0x000000b974b87220 */ /* 0x080fe40000410000 */
[----:B------:R-:W-:-:S03]  /*3460*/  FFMA.FTZ R60, R187, R185, R60 ;  /* 0x000000b9bb3c7223 */ /* 0x000fc6000001003c */
[----:B------:R-:W-:-:S04]  /*3470*/  F2FP.F16.F32.PACK_AB R184, RZ, R184 ;  /* 0x000000b8ffb8723e */ /* 0x000fc800000000ff */
[----:B------:R-:W-:-:S07]  /*3480*/  PRMT R172, R184, 0x7610, R172 ;  /* 0x00007610b8ac7816 */ /* 0x000fce00000000ac */
.L_x_7627:
[----:B------:R-:W-:Y:S05]  /*3490*/  @!P3 BRA `(.L_x_7628) ;  /* 0x000000000018b947 */ /* 0x000fea0003800000 */
[----:B------:R-:W-:Y:S01]  /*34a0*/  FMUL.FTZ R184, R177, UR15 ;  /* 0x0000000fb1b87c20 */ /* 0x000fe20008410000 */
[----:B-----5:R-:W-:-:S03]  /*34b0*/  HADD2.F32 R186, -RZ, R168.H1_H1 ;  /* 0x300000a8ffba7230 */ /* 0x020fc60000004100 */
[-C--:B------:R-:W-:Y:S02]  /*34c0*/  FMUL.FTZ R185, R117, R184.reuse ;  /* 0x000000b875b97220 */ /* 0x080fe40000410000 */
[----:B------:R-:W-:-:S03]  /*34d0*/  FFMA.FTZ R61, R186, R184, R61 ;  /* 0x000000b8ba3d7223 */ /* 0x000fc6000001003d */
[----:B------:R-:W-:-:S04]  /*34e0*/  F2FP.F16.F32.PACK_AB R185, RZ, R185 ;  /* 0x000000b9ffb9723e */ /* 0x000fc800000000ff */
[----:B------:R-:W-:-:S07]  /*34f0*/  PRMT R172, R172, 0x5410, R185 ;  /* 0x00005410acac7816 */ /* 0x000fce00000000b9 */
.L_x_7628:
[----:B------:R-:W-:Y:S05]  /*3500*/  @!P3 BRA `(.L_x_7629) ;  /* 0x000000000018b947 */ /* 0x000fea0003800000 */
[----:B------:R-:W-:Y:S01]  /*3510*/  FMUL.FTZ R185, R178, UR15 ;  /* 0x0000000fb2b97c20 */ /* 0x000fe20008410000 */
[----:B-----5:R-:W-:-:S03]  /*3520*/  HADD2.F32 R187, -RZ, R169.H0_H0 ;  /* 0x200000a9ffbb7230 */ /* 0x020fc60000004100 */
[-C--:B------:R-:W-:Y:S02]  /*3530*/  FMUL.FTZ R184, R118, R185.reuse ;  /* 0x000000b976b87220 */ /* 0x080fe40000410000 */
[----:B------:R-:W-:-:S03]  /*3540*/  FFMA.FTZ R62, R187, R185, R62 ;  /* 0x000000b9bb3e7223 */ /* 0x000fc6000001003e */
[----:B------:R-:W-:-:S04]  /*3550*/  F2FP.F16.F32.PACK_AB R184, RZ, R184 ;  /* 0x000000b8ffb8723e */ /* 0x000fc800000000ff */
[----:B------:R-:W-:-:S07]  /*3560*/  PRMT R173, R184, 0x7610, R173 ;  /* 0x00007610b8ad7816 */ /* 0x000fce00000000ad */
.L_x_7629:
[----:B------:R-:W-:Y:S05]  /*3570*/  @!P3 BRA `(.L_x_7630) ;  /* 0x000000000018b947 */ /* 0x000fea0003800000 */
[----:B------:R-:W-:Y:S01]  /*3580*/  FMUL.FTZ R184, R179, UR15 ;  /* 0x0000000fb3b87c20 */ /* 0x000fe20008410000 */
[----:B-----5:R-:W-:-:S03]  /*3590*/  HADD2.F32 R186, -RZ, R169.H1_H1 ;  /* 0x300000a9ffba7230 */ /* 0x020fc60000004100 */
[-C--:B------:R-:W-:Y:S02]  /*35a0*/  FMUL.FTZ R185, R119, R184.reuse ;  /* 0x000000b877b97220 */ /* 0x080fe40000410000 */
[----:B------:R-:W-:-:S03]  /*35b0*/  FFMA.FTZ R63, R186, R184, R63 ;  /* 0x000000b8ba3f7223 */ /* 0x000fc6000001003f */
[----:B------:R-:W-:-:S04]  /*35c0*/  F2FP.F16.F32.PACK_AB R185, RZ, R185 ;  /* 0x000000b9ffb9723e */ /* 0x000fc800000000ff */
[----:B------:R-:W-:-:S07]  /*35d0*/  PRMT R173, R173, 0x5410, R185 ;  /* 0x00005410adad7816 */ /* 0x000fce00000000b9 */
.L_x_7630:
[----:B------:R-:W-:Y:S05]  /*35e0*/  @!P3 BRA `(.L_x_7631) ;  /* 0x000000000018b947 */ /* 0x000fea0003800000 */
[----:B------:R-:W-:Y:S01]  /*35f0*/  FMUL.FTZ R185, R180, UR15 ;  /* 0x0000000fb4b97c20 */ /* 0x000fe20008410000 */
[----:B-----5:R-:W-:-:S03]  /*3600*/  HADD2.F32 R187, -RZ, R170.H0_H0 ;  /* 0x200000aaffbb7230 */ /* 0x020fc60000004100 */
[-C--:B------:R-:W-:Y:S02]  /*3610*/  FMUL.FTZ R184, R112, R185.reuse ;  /* 0x000000b970b87220 */ /* 0x080fe40000410000 */
[----:B------:R-:W-:-:S03]  /*3620*/  FFMA.FTZ R56, R187, R185, R56 ;  /* 0x000000b9bb387223 */ /* 0x000fc60000010038 */
[----:B------:R-:W-:-:S04]  /*3630*/  F2FP.F16.F32.PACK_AB R184, RZ, R184 ;  /* 0x000000b8ffb8723e */ /* 0x000fc800000000ff */
[----:B------:R-:W-:-:S07]  /*3640*/  PRMT R174, R184, 0x7610, R174 ;  /* 0x00007610b8ae7816 */ /* 0x000fce00000000ae */
.L_x_7631:
[----:B------:R-:W-:Y:S05]  /*3650*/  @!P3 BRA `(.L_x_7632) ;  /* 0x000000000018b947 */ /* 0x000fea0003800000 */
[----:B------:R-:W-:Y:S01]  /*3660*/  FMUL.FTZ R184, R181, UR15 ;  /* 0x0000000fb5b87c20 */ /* 0x000fe20008410000 */
[----:B-----5:R-:W-:-:S03]  /*3670*/  HADD2.F32 R186, -RZ, R170.H1_H1 ;  /* 0x300000aaffba7230 */ /* 0x020fc60000004100 */
[-C--:B------:R-:W-:Y:S02]  /*3680*/  FMUL.FTZ R185, R113, R184.reuse ;  /* 0x000000b871b97220 */ /* 0x080fe40000410000 */
[----:B------:R-:W-:-:S03]  /*3690*/  FFMA.FTZ R57, R186, R184, R57 ;  /* 0x000000b8ba397223 */ /* 0x000fc60000010039 */
[----:B------:R-:W-:-:S04]  /*36a0*/  F2FP.F16.F32.PACK_AB R185, RZ, R185 ;  /* 0x000000b9ffb9723e */ /* 0x000fc800000000ff */
[----:B------:R-:W-:-:S07]  /*36b0*/  PRMT R174, R174, 0x5410, R185 ;  /* 0x00005410aeae7816 */ /* 0x000fce00000000b9 */
.L_x_7632:
[----:B------:R-:W-:Y:S05]  /*36c0*/  @!P3 BRA `(.L_x_7633) ;  /* 0x000000000018b947 */ /* 0x000fea0003800000 */
[----:B------:R-:W-:Y:S01]  /*36d0*/  FMUL.FTZ R185, R182, UR15 ;  /* 0x0000000fb6b97c20 */ /* 0x000fe20008410000 */
[----:B-----5:R-:W-:-:S03]  /*36e0*/  HADD2.F32 R187, -RZ, R171.H0_H0 ;  /* 0x200000abffbb7230 */ /* 0x020fc60000004100 */
[-C--:B------:R-:W-:Y:S02]  /*36f0*/  FMUL.FTZ R184, R114, R185.reuse ;  /* 0x000000b972b87220 */ /* 0x080fe40000410000 */
[----:B------:R-:W-:-:S03]  /*3700*/  FFMA.FTZ R58, R187, R185, R58 ;  /* 0x000000b9bb3a7223 */ /* 0x000fc6000001003a */
[----:B------:R-:W-:-:S04]  /*3710*/  F2FP.F16.F32.PACK_AB R184, RZ, R184 ;  /* 0x000000b8ffb8723e */ /* 0x000fc800000000ff */
[----:B------:R-:W-:-:S07]  /*3720*/  PRMT R175, R184, 0x7610, R175 ;  /* 0x00007610b8af7816 */ /* 0x000fce00000000af */
.L_x_7633:
[----:B------:R-:W-:Y:S05]  /*3730*/  @!P3 BRA `(.L_x_7611) ;  /* 0x000000000018b947 */ /* 0x000fea0003800000 */
[----:B------:R-:W-:Y:S01]  /*3740*/  FMUL.FTZ R184, R183, UR15 ;  /* 0x0000000fb7b87c20 */ /* 0x000fe20008410000 */
[----:B-----5:R-:W-:-:S03]  /*3750*/  HADD2.F32 R186, -RZ, R171.H1_H1 ;  /* 0x300000abffba7230 */ /* 0x020fc60000004100 */
[-C--:B------:R-:W-:Y:S02]  /*3760*/  FMUL.FTZ R185, R115, R184.reuse ;  /* 0x000000b873b97220 */ /* 0x080fe40000410000 */
[----:B------:R-:W-:-:S03]  /*3770*/  FFMA.FTZ R59, R186, R184, R59 ;  /* 0x000000b8ba3b7223 */ /* 0x000fc6000001003b */
[----:B------:R-:W-:-:S04]  /*3780*/  F2FP.F16.F32.PACK_AB R185, RZ, R185 ;  /* 0x000000b9ffb9723e */ /* 0x000fc800000000ff */
[----:B------:R-:W-:-:S07]  /*3790*/  PRMT R175, R175, 0x5410, R185 ;  /* 0x00005410afaf7816 */ /* 0x000fce00000000b9 */
.L_x_7611:
        /* <DEDUP_REMOVED lines=11> */
.L_x_7600:
[----:B------:R-:W-:Y:S05]  /*3850*/  BSYNC.RECONVERGENT B0 ;  /* 0x0000000000007941 */ /* 0x000fea0003800200 */
.L_x_7599:
        /* <DEDUP_REMOVED lines=9> */
.L_x_7636:
        /* <DEDUP_REMOVED lines=44> */
.L_x_7639:
[----:B------:R-:W-:Y:S05]  /*3bb0*/  @!P3 BRA `(.L_x_7640) ;  /* 0x000000000018b947 */ /* 0x000fea0003800000 */
[----:B------:R-:W-:Y:S01]  /*3bc0*/  FMUL.FTZ R184, R177, UR15 ;  /* 0x0000000fb1b87c20 */ /* 0x000fe20008410000 */
[----:B-----5:R-:W-:-:S03]  /*3bd0*/  HADD2.F32 R186, -RZ, R168.H1_H1 ;  /* 0x300000a8ffba7230 */ /* 0x020fc60000004100 */
[-C--:B------:R-:W-:Y:S02]  /*3be0*/  FMUL.FTZ R185, R149, R184.reuse ;  /* 0x000000b895b97220 */ /* 0x080fe40000410000 */
[----:B------:R-:W-:-:S03]  /*3bf0*/  FFMA.FTZ R53, R186, R184, R53 ;  /* 0x000000b8ba357223 */ /* 0x000fc60000010035 */
[----:B------:R-:W-:-:S04]  /*3c00*/  F2FP.F16.F32.PACK_AB R185, RZ, R185 ;  /* 0x000000b9ffb9723e */ /* 0x000fc800000000ff */
[----:B------:R-:W-:-:S07]  /*3c10*/  PRMT R172, R172, 0x5410, R185 ;  /* 0x00005410acac7816 */ /* 0x000fce00000000b9 */
.L_x_7640:
[----:B------:R-:W-:Y:S05]  /*3c20*/  @!P3 BRA `(.L_x_7641) ;  /* 0x000000000018b947 */ /* 0x000fea0003800000 */
[----:B------:R-:W-:Y:S01]  /*3c30*/  FMUL.FTZ R185, R178, UR15 ;  /* 0x0000000fb2b97c20 */ /* 0x000fe20008410000 */
[----:B-----5:R-:W-:-:S03]  /*3c40*/  HADD2.F32 R187, -RZ, R169.H0_H0 ;  /* 0x200000a9ffbb7230 */ /* 0x020fc60000004100 */
[-C--:B------:R-:W-:Y:S02]  /*3c50*/  FMUL.FTZ R184, R150, R185.reuse ;  /* 0x000000b996b87220 */ /* 0x080fe40000410000 */
[----:B------:R-:W-:-:S03]  /*3c60*/  FFMA.FTZ R54, R187, R185, R54 ;  /* 0x000000b9bb367223 */ /* 0x000fc60000010036 */
[----:B------:R-:W-:-:S04]  /*3c70*/  F2FP.F16.F32.PACK_AB R184, RZ, R184 ;  /* 0x000000b8ffb8723e */ /* 0x000fc800000000ff */
[----:B------:R-:W-:-:S07]  /*3c80*/  PRMT R173, R184, 0x7610, R173 ;  /* 0x00007610b8ad7816 */ /* 0x000fce00000000ad */
.L_x_7641:
[----:B------:R-:W-:Y:S05]  /*3c90*/  @!P3 BRA `(.L_x_7642) ;  /* 0x000000000018b947 */ /* 0x000fea0003800000 */
[----:B------:R-:W-:Y:S01]  /*3ca0*/  FMUL.FTZ R184, R179, UR15 ;  /* 0x0000000fb3b87c20 */ /* 0x000fe20008410000 */
[----:B-----5:R-:W-:-:S03]  /*3cb0*/  HADD2.F32 R186, -RZ, R169.H1_H1 ;  /* 0x300000a9ffba7230 */ /* 0x020fc60000004100 */
[-C--:B------:R-:W-:Y:S02]  /*3cc0*/  FMUL.FTZ R185, R151, R184.reuse ;  /* 0x000000b897b97220 */ /* 0x080fe40000410000 */
[----:B------:R-:W-:-:S03]  /*3cd0*/  FFMA.FTZ R55, R186, R184, R55 ;  /* 0x000000b8ba377223 */ /* 0x000fc60000010037 */
[----:B------:R-:W-:-:S04]  /*3ce0*/  F2FP.F16.F32.PACK_AB R185, RZ, R185 ;  /* 0x000000b9ffb9723e */ /* 0x000fc800000000ff */
[----:B------:R-:W-:-:S07]  /*3cf0*/  PRMT R173, R173, 0x5410, R185 ;  /* 0x00005410adad7816 */ /* 0x000fce00000000b9 */
.L_x_7642:
[----:B------:R-:W-:Y:S05]  /*3d00*/  @!P3 BRA `(.L_x_7643) ;  /* 0x000000000018b947 */ /* 0x000fea0003800000 */
[----:B------:R-:W-:Y:S01]  /*3d10*/  FMUL.FTZ R185, R180, UR15 ;  /* 0x0000000fb4b97c20 */ /* 0x000fe20008410000 */
[----:B-----5:R-:W-:-:S03]  /*3d20*/  HADD2.F32 R187, -RZ, R170.H0_H0 ;  /* 0x200000aaffbb7230 */ /* 0x020fc60000004100 */
[-C--:B------:R-:W-:Y:S02]  /*3d30*/  FMUL.FTZ R184, R144, R185.reuse ;  /* 0x000000b990b87220 */ /* 0x080fe40000410000 */
[----:B------:R-:W-:-:S03]  /*3d40*/  FFMA.FTZ R48, R187, R185, R48 ;  /* 0x000000b9bb307223 */ /* 0x000fc60000010030 */
[----:B------:R-:W-:-:S04]  /*3d50*/  F2FP.F16.F32.PACK_AB R184, RZ, R184 ;  /* 0x000000b8ffb8723e */ /* 0x000fc800000000ff */
[----:B------:R-:W-:-:S07]  /*3d60*/  PRMT R174, R184, 0x7610, R174 ;  /* 0x00007610b8ae7816 */ /* 0x000fce00000000ae */
.L_x_7643:
[----:B------:R-:W-:Y:S05]  /*3d70*/  @!P3 BRA `(.L_x_7644) ;  /* 0x000000000018b947 */ /* 0x000fea0003800000 */
[----:B------:R-:W-:Y:S01]  /*3d80*/  FMUL.FTZ R184, R181, UR15 ;  /* 0x0000000fb5b87c20 */ /* 0x000fe20008410000 */
[----:B-----5:R-:W-:-:S03]  /*3d90*/  HADD2.F32 R186, -RZ, R170.H1_H1 ;  /* 0x300000aaffba7230 */ /* 0x020fc60000004100 */
[-C--:B------:R-:W-:Y:S02]  /*3da0*/  FMUL.FTZ R185, R145, R184.reuse ;  /* 0x000000b891b97220 */ /* 0x080fe40000410000 */
[----:B------:R-:W-:-:S03]  /*3db0*/  FFMA.FTZ R49, R186, R184, R49 ;  /* 0x000000b8ba317223 */ /* 0x000fc60000010031 */
[----:B------:R-:W-:-:S04]  /*3dc0*/  F2FP.F16.F32.PACK_AB R185, RZ, R185 ;  /* 0x000000b9ffb9723e */ /* 0x000fc800000000ff */
[----:B------:R-:W-:-:S07]  /*3dd0*/  PRMT R174, R174, 0x5410, R185 ;  /* 0x00005410aeae7816 */ /* 0x000fce00000000b9 */
.L_x_7644:
[----:B------:R-:W-:Y:S05]  /*3de0*/  @!P3 BRA `(.L_x_7645) ;  /* 0x000000000018b947 */ /* 0x000fea0003800000 */
[----:B------:R-:W-:Y:S01]  /*3df0*/  FMUL.FTZ R185, R182, UR15 ;  /* 0x0000000fb6b97c20 */ /* 0x000fe20008410000 */
[----:B-----5:R-:W-:-:S03]  /*3e00*/  HADD2.F32 R187, -RZ, R171.H0_H0 ;  /* 0x200000abffbb7230 */ /* 0x020fc60000004100 */
[-C--:B------:R-:W-:Y:S02]  /*3e10*/  FMUL.FTZ R184, R146, R185.reuse ;  /* 0x000000b992b87220 */ /* 0x080fe40000410000 */
[----:B------:R-:W-:-:S03]  /*3e20*/  FFMA.FTZ R50, R187, R185, R50 ;  /* 0x000000b9bb327223 */ /* 0x000fc60000010032 */
[----:B------:R-:W-:-:S04]  /*3e30*/  F2FP.F16.F32.PACK_AB R184, RZ, R184 ;  /* 0x000000b8ffb8723e */ /* 0x000fc800000000ff */
[----:B------:R-:W-:-:S07]  /*3e40*/  PRMT R175, R184, 0x7610, R175 ;  /* 0x00007610b8af7816 */ /* 0x000fce00000000af */
.L_x_7645:
[----:B------:R-:W-:Y:S05]  /*3e50*/  @!P3 BRA `(.L_x_7646) ;  /* 0x000000100084b947 */ /* 0x000fea0003800000 */
[----:B------:R-:W-:Y:S01]  /*3e60*/  FMUL.FTZ R184, R183, UR15 ;  /* 0x0000000fb7b87c20 */ /* 0x000fe20008410000 */
[----:B-----5:R-:W-:-:S03]  /*3e70*/  HADD2.F32 R186, -RZ, R171.H1_H1 ;  /* 0x300000abffba7230 */ /* 0x020fc60000004100 */
[-C--:B------:R-:W-:Y:S02]  /*3e80*/  FMUL.FTZ R185, R147, R184.reuse ;  /* 0x000000b893b97220 */ /* 0x080fe40000410000 */
[----:B------:R-:W-:-:S03]  /*3e90*/  FFMA.FTZ R51, R186, R184, R51 ;  /* 0x000000b8ba337223 */ /* 0x000fc60000010033 */
[----:B------:R-:W-:-:S04]  /*3ea0*/  F2FP.F16.F32.PACK_AB R185, RZ, R185 ;  /* 0x000000b9ffb9723e */ /* 0x000fc800000000ff */
[----:B------:R-:W-:Y:S01]  /*3eb0*/  PRMT R175, R175, 0x5410, R185 ;  /* 0x00005410afaf7816 */ /* 0x000fe200000000b9 */
[----:B------:R-:W-:Y:S06]  /*3ec0*/  BRA `(.L_x_7646) ;  /* 0x0000001000687947 */ /* 0x000fec0003800000 */
.L_x_7638:
[----:B------:R-:W-:Y:S05]  /*3ed0*/  @!P3 BRA `(.L_x_7647) ;  /* 0x000000000028b947 */ /* 0x000fea0003800000 */
[----:B0-----:R-:W-:Y:S01]  /*3ee0*/  @P1 FFMA.FTZ R185, R7, R191, R2 ;  /* 0x000000bf07b91223 */ /* 0x001fe20000010002 */
        /* <DEDUP_REMOVED lines=9> */
.L_x_7647:
[----:B------:R-:W-:Y:S05]  /*3f80*/  @!P3 BRA `(.L_x_7648) ;  /* 0x000000000028b947 */ /* 0x000fea0003800000 */
[----:B0-----:R-:W-:Y:S01]  /*3f90*/  @P1 FFMA.FTZ R186, R10, R191, R2 ;  /* 0x000000bf0aba1223 */ /* 0x001fe20000010002 */
        /* <DEDUP_REMOVED lines=9> */
.L_x_7648:
        /* <DEDUP_REMOVED lines=11> */
.L_x_7649:
        /* <DEDUP_REMOVED lines=11> */
.L_x_7650:
        /* <DEDUP_REMOVED lines=11> */
.L_x_7651:
        /* <DEDUP_REMOVED lines=11> */
.L_x_7652:
        /* <DEDUP_REMOVED lines=11> */
.L_x_7653:
        /* <DEDUP_REMOVED lines=12> */
.L_x_7637:
        /* <DEDUP_REMOVED lines=44> */
.L_x_7655:
[----:B------:R-:W-:Y:S05]  /*4720*/  @!P3 BRA `(.L_x_7656) ;  /* 0x000000000018b947 */ /* 0x000fea0003800000 */
[----:B------:R-:W-:Y:S01]  /*4730*/  FMUL.FTZ R176, R177, UR15 ;  /* 0x0000000fb1b07c20 */ /* 0x000fe20008410000 */
[----:B-----5:R-:W-:-:S03]  /*4740*/  HADD2.F32 R188, -RZ, R168.H1_H1 ;  /* 0x300000a8ffbc7230 */ /* 0x020fc60000004100 */
[-C--:B------:R-:W-:Y:S02]  /*4750*/  FMUL.FTZ R180, R149, R176.reuse ;  /* 0x000000b095b47220 */ /* 0x080fe40000410000 */
[----:B------:R-:W-:-:S03]  /*4760*/  FFMA.FTZ R53, R188, R176, R53 ;  /* 0x000000b0bc357223 */ /* 0x000fc60000010035 */
[----:B------:R-:W-:-:S04]  /*4770*/  F2FP.F16.F32.PACK_AB R180, RZ, R180 ;  /* 0x000000b4ffb4723e */ /* 0x000fc800000000ff */
[----:B------:R-:W-:-:S07]  /*4780*/  PRMT R172, R172, 0x5410, R180 ;  /* 0x00005410acac7816 */ /* 0x000fce00000000b4 */
.L_x_7656:
[----:B------:R-:W-:Y:S05]  /*4790*/  @!P3 BRA `(.L_x_7657) ;  /* 0x000000000018b947 */ /* 0x000fea0003800000 */
[----:B------:R-:W-:Y:S01]  /*47a0*/  FMUL.FTZ R181, R178, UR15 ;  /* 0x0000000fb2b57c20 */ /* 0x000fe20008410000 */
[----:B-----5:R-:W-:-:S03]  /*47b0*/  HADD2.F32 R187, -RZ, R169.H0_H0 ;  /* 0x200000a9ffbb7230 */ /* 0x020fc60000004100 */
[-C--:B------:R-:W-:Y:S02]  /*47c0*/  FMUL.FTZ R176, R150, R181.reuse ;  /* 0x000000b596b07220 */ /* 0x080fe40000410000 */
[----:B------:R-:W-:-:S03]  /*47d0*/  FFMA.FTZ R54, R187, R181, R54 ;  /* 0x000000b5bb367223 */ /* 0x000fc60000010036 */
[----:B------:R-:W-:-:S04]  /*47e0*/  F2FP.F16.F32.PACK_AB R176, RZ, R176 ;  /* 0x000000b0ffb0723e */ /* 0x000fc800000000ff */
[----:B------:R-:W-:-:S07]  /*47f0*/  PRMT R173, R176, 0x7610, R173 ;  /* 0x00007610b0ad7816 */ /* 0x000fce00000000ad */
.L_x_7657:
[----:B------:R-:W-:Y:S05]  /*4800*/  @!P3 BRA `(.L_x_7658) ;  /* 0x000000000018b947 */ /* 0x000fea0003800000 */
[----:B------:R-:W-:Y:S01]  /*4810*/  FMUL.FTZ R176, R179, UR15 ;  /* 0x0000000fb3b07c20 */ /* 0x000fe20008410000 */
[----:B-----5:R-:W-:-:S03]  /*4820*/  HADD2.F32 R188, -RZ, R169.H1_H1 ;  /* 0x300000a9ffbc7230 */ /* 0x020fc60000004100 */
[-C--:B------:R-:W-:Y:S02]  /*4830*/  FMUL.FTZ R180, R151, R176.reuse ;  /* 0x000000b097b47220 */ /* 0x080fe40000410000 */
[----:B------:R-:W-:-:S03]  /*4840*/  FFMA.FTZ R55, R188, R176, R55 ;  /* 0x000000b0bc377223 */ /* 0x000fc60000010037 */
[----:B------:R-:W-:-:S04]  /*4850*/  F2FP.F16.F32.PACK_AB R180, RZ, R180 ;  /* 0x000000b4ffb4723e */ /* 0x000fc800000000ff */
[----:B------:R-:W-:-:S07]  /*4860*/  PRMT R173, R173, 0x5410, R180 ;  /* 0x00005410adad7816 */ /* 0x000fce00000000b4 */
.L_x_7658:
[----:B------:R-:W-:Y:S05]  /*4870*/  @!P3 BRA `(.L_x_7659) ;  /* 0x000000000018b947 */ /* 0x000fea0003800000 */
[----:B------:R-:W-:Y:S01]  /*4880*/  FMUL.FTZ R181, R185, UR15 ;  /* 0x0000000fb9b57c20 */ /* 0x000fe20008410000 */
[----:B-----5:R-:W-:-:S03]  /*4890*/  HADD2.F32 R187, -RZ, R170.H0_H0 ;  /* 0x200000aaffbb7230 */ /* 0x020fc60000004100 */
[-C--:B------:R-:W-:Y:S02]  /*48a0*/  FMUL.FTZ R176, R144, R181.reuse ;  /* 0x000000b590b07220 */ /* 0x080fe40000410000 */
[----:B------:R-:W-:-:S03]  /*48b0*/  FFMA.FTZ R48, R187, R181, R48 ;  /* 0x000000b5bb307223 */ /* 0x000fc60000010030 */
[----:B------:R-:W-:-:S04]  /*48c0*/  F2FP.F16.F32.PACK_AB R176, RZ, R176 ;  /* 0x000000b0ffb0723e */ /* 0x000fc800000000ff */
[----:B------:R-:W-:-:S07]  /*48d0*/  PRMT R174, R176, 0x7610, R174 ;  /* 0x00007610b0ae7816 */ /* 0x000fce00000000ae */
.L_x_7659:
[----:B------:R-:W-:Y:S05]  /*48e0*/  @!P3 BRA `(.L_x_7660) ;  /* 0x000000000018b947 */ /* 0x000fea0003800000 */
[----:B------:R-:W-:Y:S01]  /*48f0*/  FMUL.FTZ R176, R186, UR15 ;  /* 0x0000000fbab07c20 */ /* 0x000fe20008410000 */
[----:B-----5:R-:W-:-:S03]  /*4900*/  HADD2.F32 R188, -RZ, R170.H1_H1 ;  /* 0x300000aaffbc7230 */ /* 0x020fc60000004100 */
[-C--:B------:R-:W-:Y:S02]  /*4910*/  FMUL.FTZ R180, R145, R176.reuse ;  /* 0x000000b091b47220 */ /* 0x080fe40000410000 */
[----:B------:R-:W-:-:S03]  /*4920*/  FFMA.FTZ R49, R188, R176, R49 ;  /* 0x000000b0bc317223 */ /* 0x000fc60000010031 */
[----:B------:R-:W-:-:S04]  /*4930*/  F2FP.F16.F32.PACK_AB R180, RZ, R180 ;  /* 0x000000b4ffb4723e */ /* 0x000fc800000000ff */
[----:B------:R-:W-:-:S07]  /*4940*/  PRMT R174, R174, 0x5410, R180 ;  /* 0x00005410aeae7816 */ /* 0x000fce00000000b4 */
.L_x_7660:
[----:B------:R-:W-:Y:S05]  /*4950*/  @!P3 BRA `(.L_x_7661) ;  /* 0x000000000018b947 */ /* 0x000fea0003800000 */
[----:B------:R-:W-:Y:S01]  /*4960*/  FMUL.FTZ R181, R182, UR15 ;  /* 0x0000000fb6b57c20 */ /* 0x000fe20008410000 */
[----:B-----5:R-:W-:-:S03]  /*4970*/  HADD2.F32 R187, -RZ, R171.H0_H0 ;  /* 0x200000abffbb7230 */ /* 0x020fc60000004100 */
[-C--:B------:R-:W-:Y:S02]  /*4980*/  FMUL.FTZ R176, R146, R181.reuse ;  /* 0x000000b592b07220 */ /* 0x080fe40000410000 */
[----:B------:R-:W-:-:S03]  /*4990*/  FFMA.FTZ R50, R187, R181, R50 ;  /* 0x000000b5bb327223 */ /* 0x000fc60000010032 */
[----:B------:R-:W-:-:S04]  /*49a0*/  F2FP.F16.F32.PACK_AB R176, RZ, R176 ;  /* 0x000000b0ffb0723e */ /* 0x000fc800000000ff */
[----:B------:R-:W-:-:S07]  /*49b0*/  PRMT R175, R176, 0x7610, R175 ;  /* 0x00007610b0af7816 */ /* 0x000fce00000000af */
.L_x_7661:
        /* <DEDUP_REMOVED lines=11> */
.L_x_7654:
        /* <DEDUP_REMOVED lines=12> */
.L_x_7662:
        /* <DEDUP_REMOVED lines=12> */
.L_x_7663:
        /* <DEDUP_REMOVED lines=12> */
.L_x_7664:
        /* <DEDUP_REMOVED lines=12> */
.L_x_7665:
        /* <DEDUP_REMOVED lines=12> */
.L_x_7666:
        /* <DEDUP_REMOVED lines=12> */
.L_x_7667:
        /* <DEDUP_REMOVED lines=12> */
.L_x_7668:
        /* <DEDUP_REMOVED lines=12> */
.L_x_7646:
        /* <DEDUP_REMOVED lines=9> */
.L_x_7635:
[----:B------:R-:W-:Y:S05]  /*5100*/  BSYNC.RECONVERGENT B0 ;  /* 0x0000000000007941 */ /* 0x000fea0003800200 */
.L_x_7634:
        /* <DEDUP_REMOVED lines=9> */
.L_x_7671:
        /* <DEDUP_REMOVED lines=44> */
.L_x_7674:
[----:B------:R-:W-:Y:S05]  /*5460*/  @!P3 BRA `(.L_x_7675) ;  /* 0x000000000018b947 */ /* 0x000fea0003800000 */
[----:B------:R-:W-:Y:S01]  /*5470*/  FMUL.FTZ R2, R177, UR15 ;  /* 0x0000000fb1027c20 */ /* 0x000fe20008410000 */
[----:B-----5:R-:W-:-:S03]  /*5480*/  HADD2.F32 R4, -RZ, R168.H1_H1 ;  /* 0x300000a8ff047230 */ /* 0x020fc60000004100 */
[-C--:B------:R-:W-:Y:S02]  /*5490*/  FMUL.FTZ R3, R133, R2.reuse ;  /* 0x0000000285037220 */ /* 0x080fe40000410000 */
[----:B------:R-:W-:-:S03]  /*54a0*/  FFMA.FTZ R45, R4, R2, R45 ;  /* 0x00000002042d7223 */ /* 0x000fc6000001002d */
[----:B------:R-:W-:-:S04]  /*54b0*/  F2FP.F16.F32.PACK_AB R3, RZ, R3 ;  /* 0x00000003ff03723e */ /* 0x000fc800000000ff */
[----:B------:R-:W-:-:S07]  /*54c0*/  PRMT R172, R172, 0x5410, R3 ;  /* 0x00005410acac7816 */ /* 0x000fce0000000003 */
.L_x_7675:
[----:B------:R-:W-:Y:S05]  /*54d0*/  @!P3 BRA `(.L_x_7676) ;  /* 0x000000000018b947 */ /* 0x000fea0003800000 */
[----:B------:R-:W-:Y:S01]  /*54e0*/  FMUL.FTZ R3, R178, UR15 ;  /* 0x0000000fb2037c20 */ /* 0x000fe20008410000 */
[----:B-----5:R-:W-:-:S03]  /*54f0*/  HADD2.F32 R185, -RZ, R169.H0_H0 ;  /* 0x200000a9ffb97230 */ /* 0x020fc60000004100 */
[-C--:B------:R-:W-:Y:S02]  /*5500*/  FMUL.FTZ R2, R134, R3.reuse ;  /* 0x0000000386027220 */ /* 0x080fe40000410000 */
[----:B------:R-:W-:-:S03]  /*5510*/  FFMA.FTZ R46, R185, R3, R46 ;  /* 0x00000003b92e7223 */ /* 0x000fc6000001002e */
[----:B------:R-:W-:-:S04]  /*5520*/  F2FP.F16.F32.PACK_AB R2, RZ, R2 ;  /* 0x00000002ff02723e */ /* 0x000fc800000000ff */
[----:B------:R-:W-:-:S07]  /*5530*/  PRMT R173, R2, 0x7610, R173 ;  /* 0x0000761002ad7816 */ /* 0x000fce00000000ad */
.L_x_7676:
[----:B------:R-:W-:Y:S05]  /*5540*/  @!P3 BRA `(.L_x_7677) ;  /* 0x000000000018b947 */ /* 0x000fea0003800000 */
[----:B------:R-:W-:Y:S01]  /*5550*/  FMUL.FTZ R2, R179, UR15 ;  /* 0x0000000fb3027c20 */ /* 0x000fe20008410000 */
[----:B-----5:R-:W-:-:S03]  /*5560*/  HADD2.F32 R4, -RZ, R169.H1_H1 ;  /* 0x300000a9ff047230 */ /* 0x020fc60000004100 */
[-C--:B------:R-:W-:Y:S02]  /*5570*/  FMUL.FTZ R3, R135, R2.reuse ;  /* 0x0000000287037220 */ /* 0x080fe40000410000 */
[----:B------:R-:W-:-:S03]  /*5580*/  FFMA.FTZ R47, R4, R2, R47 ;  /* 0x00000002042f7223 */ /* 0x000fc6000001002f */
[----:B------:R-:W-:-:S04]  /*5590*/  F2FP.F16.F32.PACK_AB R3, RZ, R3 ;  /* 0x00000003ff03723e */ /* 0x000fc800000000ff */
[----:B------:R-:W-:-:S07]  /*55a0*/  PRMT R173, R173, 0x5410, R3 ;  /* 0x00005410adad7816 */ /* 0x000fce0000000003 */
.L_x_7677:
[----:B------:R-:W-:Y:S05]  /*55b0*/  @!P3 BRA `(.L_x_7678) ;  /* 0x000000000018b947 */ /* 0x000fea0003800000 */
[----:B------:R-:W-:Y:S01]  /*55c0*/  FMUL.FTZ R3, R180, UR15 ;  /* 0x0000000fb4037c20 */ /* 0x000fe20008410000 */
[----:B-----5:R-:W-:-:S03]  /*55d0*/  HADD2.F32 R185, -RZ, R170.H0_H0 ;  /* 0x200000aaffb97230 */ /* 0x020fc60000004100 */
[-C--:B------:R-:W-:Y:S02]  /*55e0*/  FMUL.FTZ R2, R128, R3.reuse ;  /* 0x0000000380027220 */ /* 0x080fe40000410000 */
[----:B------:R-:W-:-:S03]  /*55f0*/  FFMA.FTZ R40, R185, R3, R40 ;  /* 0x00000003b9287223 */ /* 0x000fc60000010028 */
[----:B------:R-:W-:-:S04]  /*5600*/  F2FP.F16.F32.PACK_AB R2, RZ, R2 ;  /* 0x00000002ff02723e */ /* 0x000fc800000000ff */
[----:B------:R-:W-:-:S07]  /*5610*/  PRMT R174, R2, 0x7610, R174 ;  /* 0x0000761002ae7816 */ /* 0x000fce00000000ae */
.L_x_7678:
[----:B------:R-:W-:Y:S05]  /*5620*/  @!P3 BRA `(.L_x_7679) ;  /* 0x000000000018b947 */ /* 0x000fea0003800000 */
[----:B------:R-:W-:Y:S01]  /*5630*/  FMUL.FTZ R2, R181, UR15 ;  /* 0x0000000fb5027c20 */ /* 0x000fe20008410000 */
[----:B-----5:R-:W-:-:S03]  /*5640*/  HADD2.F32 R4, -RZ, R170.H1_H1 ;  /* 0x300000aaff047230 */ /* 0x020fc60000004100 */
[-C--:B------:R-:W-:Y:S02]  /*5650*/  FMUL.FTZ R3, R129, R2.reuse ;  /* 0x0000000281037220 */ /* 0x080fe40000410000 */
[----:B------:R-:W-:-:S03]  /*5660*/  FFMA.FTZ R41, R4, R2, R41 ;  /* 0x0000000204297223 */ /* 0x000fc60000010029 */
[----:B------:R-:W-:-:S04]  /*5670*/  F2FP.F16.F32.PACK_AB R3, RZ, R3 ;  /* 0x00000003ff03723e */ /* 0x000fc800000000ff */
[----:B------:R-:W-:-:S07]  /*5680*/  PRMT R174, R174, 0x5410, R3 ;  /* 0x00005410aeae7816 */ /* 0x000fce0000000003 */
.L_x_7679:
[----:B------:R-:W-:Y:S05]  /*5690*/  @!P3 BRA `(.L_x_7680) ;  /* 0x000000000018b947 */ /* 0x000fea0003800000 */
[----:B------:R-:W-:Y:S01]  /*56a0*/  FMUL.FTZ R3, R182, UR15 ;  /* 0x0000000fb6037c20 */ /* 0x000fe20008410000 */
[----:B-----5:R-:W-:-:S03]  /*56b0*/  HADD2.F32 R185, -RZ, R171.H0_H0 ;  /* 0x200000abffb97230 */ /* 0x020fc60000004100 */
[-C--:B------:R-:W-:Y:S02]  /*56c0*/  FMUL.FTZ R2, R130, R3.reuse ;  /* 0x0000000382027220 */ /* 0x080fe40000410000 */
[----:B------:R-:W-:-:S03]  /*56d0*/  FFMA.FTZ R42, R185, R3, R42 ;  /* 0x00000003b92a7223 */ /* 0x000fc6000001002a */
[----:B------:R-:W-:-:S04]  /*56e0*/  F2FP.F16.F32.PACK_AB R2, RZ, R2 ;  /* 0x00000002ff02723e */ /* 0x000fc800000000ff */
[----:B------:R-:W-:-:S07]  /*56f0*/  PRMT R175, R2, 0x7610, R175 ;  /* 0x0000761002af7816 */ /* 0x000fce00000000af */
.L_x_7680:
        /* <DEDUP_REMOVED lines=8> */
.L_x_7673:
[----:B------:R-:W-:Y:S05]  /*5780*/  @!P3 BRA `(.L_x_7682) ;  /* 0x000000000028b947 */ /* 0x000fea0003800000 */
[----:B0-2---:R-:W-:Y:S01]  /*5790*/  @P1 FFMA.FTZ R185, R207, R191, R2 ;  /* 0x000000bfcfb91223 */ /* 0x005fe20000010002 */
[----:B------:R-:W-:-:S03]  /*57a0*/  MOV R3, R160 ;  /* 0x000000a000037202 */ /* 0x000fc60000000f00 */
        /* <DEDUP_REMOVED lines=8> */
.L_x_7682:
[----:B------:R-:W-:Y:S05]  /*5830*/  @!P3 BRA `(.L_x_7683) ;  /* 0x000000000028b947 */ /* 0x000fea0003800000 */
[----:B0-2---:R-:W-:Y:S01]  /*5840*/  @P1 FFMA.FTZ R184, R208, R191, R2 ;  /* 0x000000bfd0b81223 */ /* 0x005fe20000010002 */
        /* <DEDUP_REMOVED lines=9> */
.L_x_7683:
        /* <DEDUP_REMOVED lines=11> */
.L_x_7684:
        /* <DEDUP_REMOVED lines=11> */
.L_x_7685:
        /* <DEDUP_REMOVED lines=11> */
.L_x_7686:
        /* <DEDUP_REMOVED lines=11> */
.L_x_7687:
        /* <DEDUP_REMOVED lines=11> */
.L_x_7688:
[----:B------:R-:W-:Y:S05]  /*5c50*/  @!P3 BRA `(.L_x_7681) ;  /* 0x0000000c0030b947 */ /* 0x000fea0003800000 */
[----:B0-2---:R-:W-:Y:S01]  /*5c60*/  @P1 FFMA.FTZ R184, R222, R191, R2 ;  /* 0x000000bfdeb81223 */ /* 0x005fe20000010002 */
        /* <DEDUP_REMOVED lines=10> */
.L_x_7672:
        /* <DEDUP_REMOVED lines=44> */
.L_x_7690:
[----:B------:R-:W-:Y:S05]  /*5fd0*/  @!P3 BRA `(.L_x_7691) ;  /* 0x000000000018b947 */ /* 0x000fea0003800000 */
[----:B------:R-:W-:Y:S01]  /*5fe0*/  FMUL.FTZ R2, R177, UR15 ;  /* 0x0000000fb1027c20 */ /* 0x000fe20008410000 */
[----:B-----5:R-:W-:-:S03]  /*5ff0*/  HADD2.F32 R178, -RZ, R168.H1_H1 ;  /* 0x300000a8ffb27230 */ /* 0x020fc60000004100 */
[-C--:B------:R-:W-:Y:S02]  /*6000*/  FMUL.FTZ R3, R133, R2.reuse ;  /* 0x0000000285037220 */ /* 0x080fe40000410000 */
[----:B------:R-:W-:-:S03]  /*6010*/  FFMA.FTZ R45, R178, R2, R45 ;  /* 0x00000002b22d7223 */ /* 0x000fc6000001002d */
[----:B------:R-:W-:-:S04]  /*6020*/  F2FP.F16.F32.PACK_AB R3, RZ, R3 ;  /* 0x00000003ff03723e */ /* 0x000fc800000000ff */
[----:B------:R-:W-:-:S07]  /*6030*/  PRMT R172, R172, 0x5410, R3 ;  /* 0x00005410acac7816 */ /* 0x000fce0000000003 */
.L_x_7691:
[----:B------:R-:W-:Y:S05]  /*6040*/  @!P3 BRA `(.L_x_7692) ;  /* 0x000000000018b947 */ /* 0x000fea0003800000 */
[----:B------:R-:W-:Y:S01]  /*6050*/  FMUL.FTZ R3, R183, UR15 ;  /* 0x0000000fb7037c20 */ /* 0x000fe20008410000 */
[----:B-----5:R-:W-:-:S03]  /*6060*/  HADD2.F32 R179, -RZ, R169.H0_H0 ;  /* 0x200000a9ffb37230 */ /* 0x020fc60000004100 */
[-C--:B------:R-:W-:Y:S02]  /*6070*/  FMUL.FTZ R2, R134, R3.reuse ;  /* 0x0000000386027220 */ /* 0x080fe40000410000 */
[----:B------:R-:W-:-:S03]  /*6080*/  FFMA.FTZ R46, R179, R3, R46 ;  /* 0x00000003b32e7223 */ /* 0x000fc6000001002e */
[----:B------:R-:W-:-:S04]  /*6090*/  F2FP.F16.F32.PACK_AB R2, RZ, R2 ;  /* 0x00000002ff02723e */ /* 0x000fc800000000ff */
[----:B------:R-:W-:-:S07]  /*60a0*/  PRMT R173, R2, 0x7610, R173 ;  /* 0x0000761002ad7816 */ /* 0x000fce00000000ad */
.L_x_7692:
[----:B------:R-:W-:Y:S05]  /*60b0*/  @!P3 BRA `(.L_x_7693) ;  /* 0x000000000018b947 */ /* 0x000fea0003800000 */
[----:B------:R-:W-:Y:S01]  /*60c0*/  FMUL.FTZ R2, R184, UR15 ;  /* 0x0000000fb8027c20 */ /* 0x000fe20008410000 */
[----:B-----5:R-:W-:-:S03]  /*60d0*/  HADD2.F32 R178, -RZ, R169.H1_H1 ;  /* 0x300000a9ffb27230 */ /* 0x020fc60000004100 */
[-C--:B------:R-:W-:Y:S02]  /*60e0*/  FMUL.FTZ R3, R135, R2.reuse ;  /* 0x0000000287037220 */ /* 0x080fe40000410000 */
[----:B------:R-:W-:-:S03]  /*60f0*/  FFMA.FTZ R47, R178, R2, R47 ;  /* 0x00000002b22f7223 */ /* 0x000fc6000001002f */
[----:B------:R-:W-:-:S04]  /*6100*/  F2FP.F16.F32.PACK_AB R3, RZ, R3 ;  /* 0x00000003ff03723e */ /* 0x000fc800000000ff */
[----:B------:R-:W-:-:S07]  /*6110*/  PRMT R173, R173, 0x5410, R3 ;  /* 0x00005410adad7816 */ /* 0x000fce0000000003 */
.L_x_7693:
[----:B------:R-:W-:Y:S05]  /*6120*/  @!P3 BRA `(.L_x_7694) ;  /* 0x000000000018b947 */ /* 0x000fea0003800000 */
[----:B------:R-:W-:Y:S01]  /*6130*/  FMUL.FTZ R3, R180, UR15 ;  /* 0x0000000fb4037c20 */ /* 0x000fe20008410000 */
[----:B-----5:R-:W-:-:S03]  /*6140*/  HADD2.F32 R179, -RZ, R170.H0_H0 ;  /* 0x200000aaffb37230 */ /* 0x020fc60000004100 */
[-C--:B------:R-:W-:Y:S02]  /*6150*/  FMUL.FTZ R2, R128, R3.reuse ;  /* 0x0000000380027220 */ /* 0x080fe40000410000 */
[----:B------:R-:W-:-:S03]  /*6160*/  FFMA.FTZ R40, R179, R3, R40 ;  /* 0x00000003b3287223 */ /* 0x000fc60000010028 */
[----:B------:R-:W-:-:S04]  /*6170*/  F2FP.F16.F32.PACK_AB R2, RZ, R2 ;  /* 0x00000002ff02723e */ /* 0x000fc800000000ff */
[----:B------:R-:W-:-:S07]  /*6180*/  PRMT R174, R2, 0x7610, R174 ;  /* 0x0000761002ae7816 */ /* 0x000fce00000000ae */
.L_x_7694:
[----:B------:R-:W-:Y:S05]  /*6190*/  @!P3 BRA `(.L_x_7695) ;  /* 0x000000000018b947 */ /* 0x000fea0003800000 */
[----:B------:R-:W-:Y:S01]  /*61a0*/  FMUL.FTZ R2, R181, UR15 ;  /* 0x0000000fb5027c20 */ /* 0x000fe20008410000 */
[----:B-----5:R-:W-:-:S03]  /*61b0*/  HADD2.F32 R178, -RZ, R170.H1_H1 ;  /* 0x300000aaffb27230 */ /* 0x020fc60000004100 */
[-C--:B------:R-:W-:Y:S02]  /*61c0*/  FMUL.FTZ R3, R129, R2.reuse ;  /* 0x0000000281037220 */ /* 0x080fe40000410000 */
[----:B------:R-:W-:-:S03]  /*61d0*/  FFMA.FTZ R41, R178, R2, R41 ;  /* 0x00000002b2297223 */ /* 0x000fc60000010029 */
[----:B------:R-:W-:-:S04]  /*61e0*/  F2FP.F16.F32.PACK_AB R3, RZ, R3 ;  /* 0x00000003ff03723e */ /* 0x000fc800000000ff */
[----:B------:R-:W-:-:S07]  /*61f0*/  PRMT R174, R174, 0x5410, R3 ;  /* 0x00005410aeae7816 */ /* 0x000fce0000000003 */
.L_x_7695:
[----:B------:R-:W-:Y:S05]  /*6200*/  @!P3 BRA `(.L_x_7696) ;  /* 0x000000000018b947 */ /* 0x000fea0003800000 */
[----:B------:R-:W-:Y:S01]  /*6210*/  FMUL.FTZ R3, R182, UR15 ;  /* 0x0000000fb6037c20 */ /* 0x000fe20008410000 */
[----:B-----5:R-:W-:-:S03]  /*6220*/  HADD2.F32 R179, -RZ, R171.H0_H0 ;  /* 0x200000abffb37230 */ /* 0x020fc60000004100 */
[-C--:B------:R-:W-:Y:S02]  /*6230*/  FMUL.FTZ R2, R130, R3.reuse ;  /* 0x0000000382027220 */ /* 0x080fe40000410000 */
[----:B------:R-:W-:-:S03]  /*6240*/  FFMA.FTZ R42, R179, R3, R42 ;  /* 0x00000003b32a7223 */ /* 0x000fc6000001002a */
[----:B------:R-:W-:-:S04]  /*6250*/  F2FP.F16.F32.PACK_AB R2, RZ, R2 ;  /* 0x00000002ff02723e */ /* 0x000fc800000000ff */
[----:B------:R-:W-:-:S07]  /*6260*/  PRMT R175, R2, 0x7610, R175 ;  /* 0x0000761002af7816 */ /* 0x000fce00000000af */
.L_x_7696:
        /* <DEDUP_REMOVED lines=11> */
.L_x_7689:
        /* <DEDUP_REMOVED lines=12> */
.L_x_7697:
        /* <DEDUP_REMOVED lines=12> */
.L_x_7698:
        /* <DEDUP_REMOVED lines=12> */
.L_x_7699:
        /* <DEDUP_REMOVED lines=12> */
.L_x_7700:
        /* <DEDUP_REMOVED lines=12> */
.L_x_7701:
        /* <DEDUP_REMOVED lines=12> */
.L_x_7702:
        /* <DEDUP_REMOVED lines=12> */
.L_x_7703:
[----:B------:R-:W-:Y:S05]  /*6860*/  @!P3 BRA `(.L_x_7681) ;  /* 0x00000000002cb947 */ /* 0x000fea0003800000 */
[----:B------:R-:W-:Y:S01]  /*6870*/  FFMA.FTZ R2, R222, R191, R2 ;  /* 0x000000bfde027223 */ /* 0x000fe20000010002 */
[----:B------:R-:W-:-:S03]  /*6880*/  ISETP.GT.AND P1, PT, R3, RZ, PT ;  /* 0x000000ff0300720c */ /* 0x000fc60003f24270 */
[----:B------:R-:W-:-:S04]  /*6890*/  FADD.FTZ R185, R221, -R2 ;  /* 0x80000002ddb97221 */ /* 0x000fc80000010000 */
[----:B------:R-:W-:Y:S01]  /*68a0*/  FMUL.FTZ R2, R4, R185 ;  /* 0x000000b904027220 */ /* 0x000fe20000410000 */
[----:B-----5:R-:W-:-:S04]  /*68b0*/  HADD2.F32 R4, -RZ, R171.H1_H1 ;  /* 0x300000abff047230 */ /* 0x020fc80000004100 */
[----:B------:R-:W-:-:S05]  /*68c0*/  FSEL R2, R2, RZ, P1 ;  /* 0x000000ff02027208 */ /* 0x000fca0000800000 */
[----:B------:R-:W-:-:S04]  /*68d0*/  FMUL.FTZ R2, R2, UR15 ;  /* 0x0000000f02027c20 */ /* 0x000fc80008410000 */
[-C--:B------:R-:W-:Y:S01]  /*68e0*/  FMUL.FTZ R3, R131, R2.reuse ;  /* 0x0000000283037220 */ /* 0x080fe20000410000 */
[----:B------:R-:W-:-:S04]  /*68f0*/  FFMA.FTZ R43, R4, R2, R43 ;  /* 0x00000002042b7223 */ /* 0x000fc8000001002b */
[----:B------:R-:W-:-:S04]  /*6900*/  F2FP.F16.F32.PACK_AB R3, RZ, R3 ;  /* 0x00000003ff03723e */ /* 0x000fc800000000ff */
[----:B------:R-:W-:-:S07]  /*6910*/  PRMT R175, R175, 0x5410, R3 ;  /* 0x00005410afaf7816 */ /* 0x000fce0000000003 */
.L_x_7681:
[----:B0-2---:R-:W0:Y:S08]  /*6920*/  @P0 LDC.64 R184, c[0x0][0x478] ;  /* 0x00011e00ffb80b82 */ /* 0x005e300000000a00 */
[----:B------:R-:W1:Y:S01]  /*6930*/  @P3 LDC.64 R2, c[0x0][0x468] ;  /* 0x00011a00ff023b82 */ /* 0x000e620000000a00 */
[----:B0-----:R-:W-:-:S05]  /*6940*/  @P0 IMAD.WIDE.U32 R184, R0, 0x20, R184 ;  /* 0x0000002000b80825 */ /* 0x001fca00078e00b8 */
[----:B------:R3:W-:Y:S01]  /*6950*/  @P0 STG.E.128 desc[UR10][R184.64], R176 ;  /* 0x000000b0b8000986 */ /* 0x0007e2000c101d0a */
[----:B-1----:R-:W-:-:S03]  /*6960*/  @P3 IMAD.WIDE.U32 R2, R189, 0x10, R2 ;  /* 0x00000010bd023825 */ /* 0x002fc600078e0002 */
[----:B------:R3:W-:Y:S04]  /*6970*/  @P0 STG.E.128 desc[UR10][R184.64+0x10], R180 ;  /* 0x000010b4b8000986 */ /* 0x0007e8000c101d0a */
[----:B------:R3:W-:Y:S02]  /*6980*/  @P3 STG.E.128 desc[UR10][R2.64], R172 ;  /* 0x000000ac02003986 */ /* 0x0007e4000c101d0a */
.L_x_7670:
[----:B------:R-:W-:Y:S05]  /*6990*/  BSYNC.RECONVERGENT B0 ;  /* 0x0000000000007941 */ /* 0x000fea0003800200 */
.L_x_7669:
[----:B---3--:R-:W1:Y:S01]  /*69a0*/  LDC.64 R2, c[0x0][0x380] ;  /* 0x0000e000ff027b82 */ /* 0x008e620000000a00 */
[----:B------:R-:W-:Y:S01]  /*69b0*/  UPLOP3.LUT UP1, UPT, UPT, UPT, UP1, 0x40, 0x4 ;  /* 0x000000000004789c */ /* 0x000fe20003f2e810 */
[----:B-1----:R-:W-:-:S04]  /*69c0*/  IADD3 R5, PT, PT, R5, R2, RZ ;  /* 0x0000000205057210 */ /* 0x002fc80007ffe0ff */
[----:B------:R-:W-:-:S13]  /*69d0*/  ISETP.GE.AND P0, PT, R5, R3, PT ;  /* 0x000000030500720c */ /* 0x000fda0003f06270 */
[----:B------:R-:W-:Y:S05]  /*69e0*/  @!P0 BRA `(.L_x_7704) ;  /* 0xffffff9c006c8947 */ /* 0x000fea000383ffff */
.L_x_7589:
        /* <DEDUP_REMOVED lines=18> */
.L_x_7706:
[----:B------:R-:W-:Y:S05]  /*6b10*/  BSYNC.RECONVERGENT B0 ;  /* 0x0000000000007941 */ /* 0x000fea0003800200 */
.L_x_7705:
        /* <DEDUP_REMOVED lines=15> */
.L_x_7708:
[----:B------:R-:W-:Y:S05]  /*6c10*/  BSYNC.RECONVERGENT B0 ;  /* 0x0000000000007941 */ /* 0x000fea0003800200 */
.L_x_7707:
        /* <DEDUP_REMOVED lines=14> */
.L_x_7709:
        /* <DEDUP_REMOVED lines=16> */
.L_x_10800:


//--------------------- .text._ZN10layer_norm13ln_bwd_kernelINS_13Kernel_traitsIf6__halffS2_fjLj6144ELj1ELj1ELj8ELj16ENS_18Kernel_traits_baseILj6144EfS2_fS2_fjLj256EEEEELb0ELb1ELb1ELb1EEEvNS_9BwdParamsE --------------------------
	.section	.text._ZN10layer_norm13ln_bwd_kernelINS_13Kernel_traitsIf6__halffS2_fjLj6144ELj1ELj1ELj8ELj16ENS_18Kernel_traits_baseILj6144EfS2_fS2_fjLj256EEEEELb0ELb1ELb1ELb1EEEvNS_9BwdParamsE,"ax",@progbits
	.align	128
        .global         _ZN10layer_norm13ln_bwd_kernelINS_13Kernel_traitsIf6__halffS2_fjLj6144ELj1ELj1ELj8ELj16ENS_18Kernel_traits_baseILj6144EfS2_fS2_fjLj256EEEEELb0ELb1ELb1ELb1EEEvNS_9BwdParamsE
        .type           _ZN10layer_norm13ln_bwd_kernelINS_13Kernel_traitsIf6__halffS2_fjLj6144ELj1ELj1ELj8ELj16ENS_18Kernel_traits_baseILj6144EfS2_fS2_fjLj256EEEEELb0ELb1ELb1ELb1EEEvNS_9BwdParamsE,@function
        .size           _ZN10layer_norm13ln_bwd_kernelINS_13Kernel_traitsIf6__halffS2_fjLj6144ELj1ELj1ELj8ELj16ENS_18Kernel_traits_baseILj6144EfS2_fS2_fjLj256EEEEELb0ELb1ELb1ELb1EEEvNS_9BwdParamsE,(.L_x_10801 - _ZN10layer_norm13ln_bwd_kernelINS_13Kernel_traitsIf6__halffS2_fjLj6144ELj1ELj1ELj8ELj16ENS_18Kernel_traits_baseILj6144EfS2_fS2_fjLj256EEEEELb0ELb1ELb1ELb1EEEvNS_9BwdParamsE)
        .other          _ZN10layer_norm13ln_bwd_kernelINS_13Kernel_traitsIf6__halffS2_fjLj6144ELj1ELj1ELj8ELj16ENS_18Kernel_traits_baseILj6144EfS2_fS2_fjLj256EEEEELb0ELb1ELb1ELb1EEEvNS_9BwdParamsE,@"STO_CUDA_ENTRY STV_DEFAULT"
_ZN10layer_norm13ln_bwd_kernelINS_13Kernel_traitsIf6__halffS2_fjLj6144ELj1ELj1ELj8ELj16ENS_18Kernel_traits_baseILj6144EfS2_fS2_fjLj256EEEEELb0ELb1ELb1ELb1EEEvNS_9BwdParamsE:
.text._ZN10layer_norm13ln_bwd_kernelINS_13Kernel_traitsIf6__halffS2_fjLj6144ELj1ELj1ELj8ELj16ENS_18Kernel_traits_baseILj6144EfS2_fS2_fjLj256EEEEELb0ELb1ELb1ELb1EEEvNS_9BwdParamsE:
        /* <DEDUP_REMOVED lines=68> */
.L_x_7813:
        /* <DEDUP_REMOVED lines=24> */
[----:B0-----:R-:W-:-:S04]  /*05c0*/  LEA R6, P0, R2, R6, 0x2 ;  /* 0x0000000602067211 */ /* 0x001fc800078010ff */
[----:B------:R-:W-:Y:S02]  /*05d0*/  LEA.HI.X R7, R2, R7, R9, 0x2, P0 ;  /* 0x0000000702077211 */ /* 0x000fe400000f1409 */
[----:B------:R-:W-:Y:S02]  /*05e0*/  LEA.HI.SX32 R9, R5, R0, 0x1d ;  /* 0x0000000005097211 */ /* 0x000fe400078feaff */
[C---:B------:R-:W-:Y:S01]  /*05f0*/  IADD3 R185, PT, PT, R3.reuse, 0x100, RZ ;  /* 0x0000010003b97810 */ /* 0x040fe20007ffe0ff */
[----:B------:R0:W3:Y:S01]  /*0600*/  LDG.E R0, desc[UR12][R6.64] ;  /* 0x0000000c06007981 */ /* 0x0000e2000c1e1900 */
[----:B------:R-:W-:Y:S01]  /*0610*/  IADD3 R211, PT, PT, R3, 0x200, RZ ;  /* 0x0000020003d37810 */ /* 0x000fe20007ffe0ff */
[C---:B-1----:R-:W-:Y:S01]  /*0620*/  IMAD.WIDE.U32 R188, R9.reuse, 0x10, R12 ;  /* 0x0000001009bc7825 */ /* 0x042fe200078e000c */
[----:B------:R-:W-:-:S03]  /*0630*/  IADD3 R181, PT, PT, R9, 0x100, RZ ;  /* 0x0000010009b57810 */ /* 0x000fc60007ffe0ff */
[--C-:B--2---:R-:W-:Y:S02]  /*0640*/  IMAD.WIDE.U32 R4, R3, 0x20, R204.reuse ;  /* 0x0000002003047825 */ /* 0x104fe400078e00cc */
[----:B------:R-:W2:Y:S01]  /*0650*/  LDG.E.128 R188, desc[UR12][R188.64] ;  /* 0x0000000cbcbc7981 */ /* 0x000ea2000c1e1d00 */
[----:B0-----:R-:W-:Y:S01]  /*0660*/  IADD3 R7, PT, PT, R9, 0x200, RZ ;  /* 0x0000020009077810 */ /* 0x001fe20007ffe0ff */
[--C-:B------:R-:W-:Y:S02]  /*0670*/  IMAD.WIDE.U32 R186, R185, 0x20, R204.reuse ;  /* 0x00000020b9ba7825 */ /* 0x100fe400078e00cc */
[----:B------:R-:W4:Y:S02]  /*0680*/  LDG.E.128 R200, desc[UR12][R4.64] ;  /* 0x0000000c04c87981 */ /* 0x000f24000c1e1d00 */
[----:B------:R-:W-:Y:S02]  /*0690*/  IMAD.WIDE.U32 R204, R211, 0x20, R204 ;  /* 0x00000020d3cc7825 */ /* 0x000fe400078e00cc */
[----:B------:R-:W4:Y:S02]  /*06a0*/  LDG.E.128 R192, desc[UR12][R4.64+0x10] ;  /* 0x0000100c04c07981 */ /* 0x000f24000c1e1d00 */
[----:B------:R-:W-:-:S02]  /*06b0*/  IMAD.WIDE.U32 R6, R7, 0x10, R12 ;  /* 0x0000001007067825 */ /* 0x000fc400078e000c */
[----:B------:R-:W4:Y:S02]  /*06c0*/  LDG.E.128 R196, desc[UR12][R186.64] ;  /* 0x0000000cbac47981 */ /* 0x000f24000c1e1d00 */
[----:B------:R-:W-:Y:S02]  /*06d0*/  IMAD.WIDE.U32 R180, R181, 0x10, R12 ;  /* 0x00000010b5b47825 */ /* 0x000fe400078e000c */
[----:B------:R-:W4:Y:S04]  /*06e0*/  LDG.E.128 R8, desc[UR12][R204.64] ;  /* 0x0000000ccc087981 */ /* 0x000f28000c1e1d00 */
[----:B------:R-:W4:Y:S04]  /*06f0*/  LDG.E.128 R12, desc[UR12][R204.64+0x10] ;  /* 0x0000100ccc0c7981 */ /* 0x000f28000c1e1d00 */
[----:B------:R-:W4:Y:S04]  /*0700*/  LDG.E.128 R4, desc[UR12][R6.64] ;  /* 0x0000000c06047981 */ /* 0x000f28000c1e1d00 */
[----:B------:R-:W4:Y:S04]  /*0710*/  LDG.E.128 R180, desc[UR12][R180.64] ;  /* 0x0000000cb4b47981 */ /* 0x000f28000c1e1d00 */
[----:B------:R0:W4:Y:S01]  /*0720*/  LDG.E.128 R16, desc[UR12][R186.64+0x10] ;  /* 0x0000100cba107981 */ /* 0x000122000c1e1d00 */
        /* <DEDUP_REMOVED lines=13> */
[----:B------:R-:W5:Y:S04]  /*0800*/  @P0 LDG.E.128 R36, desc[UR12][R186.64+0x10] ;  /* 0x0000100cba240981 */ /* 0x000f68000c1e1d00 */
[----:B------:R-:W5:Y:S04]  /*0810*/  @P0 LDG.E.128 R24, desc[UR12][R208.64] ;  /* 0x0000000cd0180981 */ /* 0x000f68000c1e1d00 */
[----:B------:R0:W5:Y:S01]  /*0820*/  @P0 LDG.E.128 R20, desc[UR12][R208.64+0x10] ;  /* 0x0000100cd0140981 */ /* 0x000162000c1e1d00 */
[----:B---3--:R-:W-:Y:S01]  /*0830*/  FSEL R210, R0, RZ, !P1 ;  /* 0x000000ff00d27208 */ /* 0x008fe20004800000 */
[----:B--2---:R-:W-:-:S02]  /*0840*/  HADD2.F32 R207, -RZ, R188.H0_H0 ;  /* 0x200000bcffcf7230 */ /* 0x004fc40000004100 */
[----:B------:R-:W-:Y:S02]  /*0850*/  HADD2.F32 R206, -RZ, R188.H1_H1 ;  /* 0x300000bcffce7230 */ /* 0x000fe40000004100 */
[C---:B----4-:R-:W-:Y:S01]  /*0860*/  FADD.FTZ R3, -R210.reuse, R200 ;  /* 0x000000c8d2037221 */ /* 0x050fe20000010100 */
[C---:B------:R-:W-:Y:S01]  /*0870*/  FADD.FTZ R213, -R210.reuse, R201 ;  /* 0x000000c9d2d57221 */ /* 0x040fe20000010100 */
[----:B------:R-:W-:Y:S02]  /*0880*/  FADD.FTZ R215, -R210, R202 ;  /* 0x000000cad2d77221 */ /* 0x000fe40000010100 */
[----:B-----5:R-:W-:Y:S01]  /*0890*/  FMUL.FTZ R3, R228, R3 ;  /* 0x00000003e4037220 */ /* 0x020fe20000410000 */
[C---:B0-----:R-:W-:Y:S01]  /*08a0*/  FADD.FTZ R209, -R210.reuse, R192 ;  /* 0x000000c0d2d17221 */ /* 0x041fe20000010100 */
[C---:B------:R-:W-:Y:S01]  /*08b0*/  FADD.FTZ R223, -R210.reuse, R195 ;  /* 0x000000c3d2df7221 */ /* 0x040fe20000010100 */
[----:B------:R-:W-:Y:S02]  /*08c0*/  HADD2.F32 R205, -RZ, R189.H0_H0 ;  /* 0x200000bdffcd7230 */ /* 0x000fe40000004100 */
        /* <DEDUP_REMOVED lines=8> */
[----:B------:R-:W-:Y:S01]  /*0950*/  FADD.FTZ R212, RZ, R12 ;  /* 0x0000000cffd47221 */ /* 0x000fe20000010000 */
[----:B------:R-:W-:Y:S02]  /*0960*/  HADD2.F32 R192, -RZ, R4.H1_H1 ;  /* 0x30000004ffc07230 */ /* 0x000fe40000004100 */
[----:B------:R-:W-:Y:S01]  /*0970*/  FMUL.FTZ R4, R228, R213 ;  /* 0x000000d5e4047220 */ /* 0x000fe20000410000 */
[--C-:B------:R-:W-:Y:S02]  /*0980*/  HADD2.F32 R203, -RZ, R190.reuse.H0_H0 ;  /* 0x200000beffcb7230 */ /* 0x100fe40000004100 */
[C---:B------:R-:W-:Y:S01]  /*0990*/  FADD.FTZ R219, -R210.reuse, R193 ;  /* 0x000000c1d2db7221 */ /* 0x040fe20000010100 */
[----:B------:R-:W-:Y:S02]  /*09a0*/  HADD2.F32 R202, -RZ, R190.H1_H1 ;  /* 0x300000beffca7230 */ /* 0x000fe40000004100 */
[----:B------:R-:W-:Y:S01]  /*09b0*/  FADD.FTZ R221, -R210, R194 ;  /* 0x000000c2d2dd7221 */ /* 0x000fe20000010100 */
[----:B------:R-:W-:-:S02]  /*09c0*/  HADD2.F32 R211, -RZ, R180.H0_H0 ;  /* 0x200000b4ffd37230 */ /* 0x000fc40000004100 */
[----:B------:R-:W-:Y:S01]  /*09d0*/  FADD.FTZ R237, -R210, R19 ;  /* 0x00000013d2ed7221 */ /* 0x000fe20000010100 */
[----:B------:R-:W-:Y:S01]  /*09e0*/  FFMA.FTZ R213, R3, R12, RZ ;  /* 0x0000000c03d57223 */ /* 0x000fe200000100ff */
[----:B------:R-:W-:Y:S02]  /*09f0*/  HADD2.F32 R194, -RZ, R180.H1_H1 ;  /* 0x300000b4ffc27230 */ /* 0x000fe40000004100 */
[----:B------:R-:W-:Y:S01]  /*0a00*/  FMUL.FTZ R19, R228, R225 ;  /* 0x000000e1e4137220 */ /* 0x000fe20000410000 */
[--C-:B------:R-:W-:Y:S02]  /*0a10*/  HADD2.F32 R193, -RZ, R5.reuse.H0_H0 ;  /* 0x20000005ffc17230 */ /* 0x100fe40000004100 */
[C---:B------:R-:W-:Y:S01]  /*0a20*/  FADD.FTZ R229, -R210.reuse, R198 ;  /* 0x000000c6d2e57221 */ /* 0x040fe20000010100 */
[----:B------:R-:W-:Y:S02]  /*0a30*/  HADD2.F32 R190, -RZ, R5.H1_H1 ;  /* 0x30000005ffbe7230 */ /* 0x000fe40000004100 */
[----:B------:R-:W-:Y:S01]  /*0a40*/  FADD.FTZ R251, -R210, R14 ;  /* 0x0000000ed2fb7221 */ /* 0x000fe20000010100 */
[----:B------:R-:W-:-:S02]  /*0a50*/  HADD2.F32 R204, -RZ, R189.H1_H1 ;  /* 0x300000bdffcc7230 */ /* 0x000fc40000004100 */
[C---:B------:R-:W-:Y:S01]  /*0a60*/  FMUL.FTZ R5, R228.reuse, R215 ;  /* 0x000000d7e4057220 */ /* 0x040fe20000410000 */
[--C-:B------:R-:W-:Y:S02]  /*0a70*/  HADD2.F32 R187, -RZ, R181.reuse.H0_H0 ;  /* 0x200000b5ffbb7230 */ /* 0x100fe40000004100 */
[----:B------:R-:W-:Y:S01]  /*0a80*/  FMUL.FTZ R196, R228, R197 ;  /* 0x000000c5e4c47220 */ /* 0x000fe20000410000 */
[----:B------:R-:W-:Y:S02]  /*0a90*/  HADD2.F32 R180, -RZ, R181.H1_H1 ;  /* 0x300000b5ffb47230 */ /* 0x000fe40000004100 */
[----:B------:R-:W-:Y:S01]  /*0aa0*/  FMUL.FTZ R14, R90, R205 ;  /* 0x000000cd5a0e7220 */ /* 0x000fe20000410000 */
[--C-:B------:R-:W-:Y:S02]  /*0ab0*/  HADD2.F32 R181, -RZ, R183.reuse.H0_H0 ;  /* 0x200000b7ffb57230 */ /* 0x100fe40000004100 */
[----:B------:R-:W-:Y:S01]  /*0ac0*/  FADD.FTZ R215, R212, R11 ;  /* 0x0000000bd4d77221 */ /* 0x000fe20000010000 */
[----:B------:R-:W-:-:S02]  /*0ad0*/  HADD2.F32 R0, -RZ, R183.H1_H1 ;  /* 0x300000b7ff007230 */ /* 0x000fc40000004100 */
        /* <DEDUP_REMOVED lines=10> */
[-C--:B------:R-:W-:Y:S01]  /*0b80*/  FFMA.FTZ R100, R19, R211.reuse, R100 ;  /* 0x000000d313647223 */ /* 0x080fe20000010064 */
[----:B------:R-:W-:Y:S01]  /*0b90*/  FADD.FTZ R124, R124, R211 ;  /* 0x000000d37c7c7221 */ /* 0x000fe20000010000 */
[----:B------:R-:W-:Y:S01]  /*0ba0*/  FMUL.FTZ R210, R80, R211 ;  /* 0x000000d350d27220 */ /* 0x000fe20000410000 */
[----:B------:R-:W-:-:S02]  /*0bb0*/  HADD2.F32 R201, -RZ, R191.H0_H0 ;  /* 0x200000bfffc97230 */ /* 0x000fc40000004100 */
[----:B------:R-:W-:Y:S01]  /*0bc0*/  FMUL.FTZ R197, R228, R229 ;  /* 0x000000e5e4c57220 */ /* 0x000fe20000410000 */
[----:B------:R-:W-:Y:S02]  /*0bd0*/  HADD2.F32 R200, -RZ, R191.H1_H1 ;  /* 0x300000bfffc87230 */ /* 0x000fe40000004100 */
[-C--:B------:R-:W-:Y:S01]  /*0be0*/  FFMA.FTZ R101, R196, R194.reuse, R101 ;  /* 0x000000c2c4657223 */ /* 0x080fe20000010065 */
        /* <DEDUP_REMOVED lines=8> */
[-C--:B------:R-:W-:Y:S01]  /*0c70*/  FFMA.FTZ R102, R197, R187.reuse, R102 ;  /* 0x000000bbc5667223 */ /* 0x080fe20000010066 */
[----:B------:R-:W-:Y:S01]  /*0c80*/  FADD.FTZ R126, R126, R187 ;  /* 0x000000bb7e7e7221 */ /* 0x000fe20000010000 */
[----:B------:R-:W-:Y:S01]  /*0c90*/  FMUL.FTZ R212, R82, R187 ;  /* 0x000000bb52d47220 */ /* 0x000fe20000410000 */
[----:B------:R-:W-:-:S02]  /*0ca0*/  HADD2.F32 R189, -RZ, R7.H0_H0 ;  /* 0x20000007ffbd7230 */ /* 0x000fc40000004100 */
[----:B------:R-:W-:Y:S01]  /*0cb0*/  FMUL.FTZ R16, R84, R203 ;  /* 0x000000cb54107220 */ /* 0x000fe20000410000 */
[----:B------:R-:W-:Y:S02]  /*0cc0*/  HADD2.F32 R186, -RZ, R7.H1_H1 ;  /* 0x30000007ffba7230 */ /* 0x000fe40000004100 */
[----:B------:R-:W-:Y:S01]  /*0cd0*/  FADD.FTZ R187, R194, R13 ;  /* 0x0000000dc2bb7221 */ /* 0x000fe20000010000 */
[----:B------:R-:W-:Y:S01]  /*0ce0*/  FMUL.FTZ R7, R228, R209 ;  /* 0x000000d1e4077220 */ /* 0x000fe20000410000 */
[----:B------:R-:W-:Y:S01]  /*0cf0*/  FFMA.FTZ R194, R6, R13, R213 ;  /* 0x0000000d06c27223 */ /* 0x000fe200000100d5 */
[----:B------:R-:W-:Y:S01]  /*0d00*/  FMUL.FTZ R15, R85, R202 ;  /* 0x000000ca550f7220 */ /* 0x000fe20000410000 */
[C---:B------:R-:W-:Y:S01]  /*0d10*/  FMUL.FTZ R198, R228.reuse, R199 ;  /* 0x000000c7e4c67220 */ /* 0x040fe20000410000 */
[----:B------:R-:W-:Y:S01]  /*0d20*/  FADD.FTZ R214, R187, R16 ;  /* 0x00000010bbd67221 */ /* 0x000fe20000010000 */
[----:B------:R-:W-:Y:S01]  /*0d30*/  FMUL.FTZ R8, R228, R219 ;  /* 0x000000dbe4087220 */ /* 0x000fe20000410000 */
[----:B------:R-:W-:Y:S01]  /*0d40*/  FFMA.FTZ R187, R7, R16, R194 ;  /* 0x0000001007bb7223 */ /* 0x000fe200000100c2 */
[----:B------:R-:W-:-:S02]  /*0d50*/  HADD2.F32 R185, -RZ, R182.H0_H0 ;  /* 0x200000b6ffb97230 */ /* 0x000fc40000004100 */
[----:B------:R-:W-:Y:S01]  /*0d60*/  FMUL.FTZ R18, R86, R201 ;  /* 0x000000c956127220 */ /* 0x000fe20000410000 */
[----:B------:R-:W-:Y:S01]  /*0d70*/  FMUL.FTZ R199, R228, R231 ;  /* 0x000000e7e4c77220 */ /* 0x000fe20000410000 */
[-C--:B------:R-:W-:Y:S01]  /*0d80*/  FFMA.FTZ R103, R198, R180.reuse, R103 ;  /* 0x000000b4c6677223 */ /* 0x080fe20000010067 */
[----:B------:R-:W-:Y:S01]  /*0d90*/  FADD.FTZ R127, R127, R180 ;  /* 0x000000b47f7f7221 */ /* 0x000fe20000010000 */
[----:B------:R-:W-:Y:S01]  /*0da0*/  FMUL.FTZ R213, R83, R180 ;  /* 0x000000b453d57220 */ /* 0x000fe20000410000 */
[----:B------:R-:W-:Y:S01]  /*0db0*/  FADD.FTZ R215, R214, R15 ;  /* 0x0000000fd6d77221 */ /* 0x000fe20000010000 */
[----:B------:R-:W-:Y:S01]  /*0dc0*/  FMUL.FTZ R9, R228, R221 ;  /* 0x000000dde4097220 */ /* 0x000fe20000410000 */
[----:B------:R-:W-:Y:S01]  /*0dd0*/  FFMA.FTZ R180, R8, R15, R187 ;  /* 0x0000000f08b47223 */ /* 0x000fe200000100bb */
[----:B------:R-:W-:Y:S01]  /*0de0*/  FMUL.FTZ R17, R87, R200 ;  /* 0x000000c857117220 */ /* 0x000fe20000410000 */
[----:B------:R-:W-:Y:S01]  /*0df0*/  FADD.FTZ R128, R128, R185 ;  /* 0x000000b980807221 */ /* 0x000fe20000010000 */
[-C--:B------:R-:W-:Y:S01]  /*0e00*/  FFMA.FTZ R104, R199, R185.reuse, R104 ;  /* 0x000000b9c7687223 */ /* 0x080fe20000010068 */
[----:B------:R-:W-:Y:S01]  /*0e10*/  FMUL.FTZ R214, R76, R185 ;  /* 0x000000b94cd67220 */ /* 0x000fe20000410000 */
[----:B------:R-:W-:Y:S01]  /*0e20*/  FADD.FTZ R194, R215, R18 ;  /* 0x00000012d7c27221 */ /* 0x000fe20000010000 */
[----:B------:R-:W-:Y:S01]  /*0e30*/  FMUL.FTZ R10, R228, R223 ;  /* 0x000000dfe40a7220 */ /* 0x000fe20000410000 */
[----:B------:R-:W-:-:S02]  /*0e40*/  FFMA.FTZ R185, R9, R18, R180 ;  /* 0x0000001209b97223 */ /* 0x000fc400000100b4 */
[----:B------:R-:W-:Y:S01]  /*0e50*/  FADD.FTZ R187, R194, R17 ;  /* 0x00000011c2bb7221 */ /* 0x000fe20000010000 */
[----:B------:R-:W-:Y:S01]  /*0e60*/  FADD.FTZ R122, R122, R201 ;  /* 0x000000c97a7a7221 */ /* 0x000fe20000010000 */
[----:B------:R-:W-:Y:S01]  /*0e70*/  FFMA.FTZ R194, R10, R17, R185 ;  /* 0x000000110ac27223 */ /* 0x000fe200000100b9 */
[----:B------:R-:W-:Y:S01]  /*0e80*/  FFMA.FTZ R98, R9, R201, R98 ;  /* 0x000000c909627223 */ /* 0x000fe20000010062 */
        /* <DEDUP_REMOVED lines=41> */
[----:B------:R-:W-:Y:S01]  /*1120*/  FMUL.FTZ R204, R228, R241 ;  /* 0x000000f1e4cc7220 */ /* 0x000fe20000410000 */
[----:B------:R-:W-:Y:S01]  /*1130*/  FFMA.FTZ R181, R203, R218, R180 ;  /* 0x000000dacbb57223 */ /* 0x000fe200000100b4 */
[----:B------:R-:W-:Y:S01]  /*1140*/  FFMA.FTZ R94, R5, R205, R94 ;  /* 0x000000cd055e7223 */ /* 0x000fe2000001005e */
[----:B------:R-:W-:Y:S01]  /*1150*/  FADD.FTZ R118, R118, R205 ;  /* 0x000000cd76767221 */ /* 0x000fe20000010000 */
[----:B------:R-:W-:Y:S01]  /*1160*/  FADD.FTZ R185, R0, R219 ;  /* 0x000000db00b97221 */ /* 0x000fe20000010000 */
[----:B------:R-:W-:Y:S01]  /*1170*/  FMUL.FTZ R205, R228, R243 ;  /* 0x000000f3e4cd7220 */ /* 0x000fe20000410000 */
[----:B------:R-:W-:Y:S01]  /*1180*/  FMUL.FTZ R220, R74, R193 ;  /* 0x000000c14adc7220 */ /* 0x000fe20000410000 */
[----:B------:R-:W-:Y:S01]  /*1190*/  FFMA.FTZ R0, R204, R219, R181 ;  /* 0x000000dbcc007223 */ /* 0x000fe200000100b5 */
[----:B------:R-:W-:Y:S01]  /*11a0*/  FFMA.FTZ R93, R4, R206, R93 ;  /* 0x000000ce045d7223 */ /* 0x000fe2000001005d */
[----:B------:R-:W-:Y:S01]  /*11b0*/  FADD.FTZ R117, R117, R206 ;  /* 0x000000ce75757221 */ /* 0x000fe20000010000 */
[----:B------:R-:W-:Y:S01]  /*11c0*/  FMUL.FTZ R206, R228, R245 ;  /* 0x000000f5e4ce7220 */ /* 0x000fe20000410000 */
[----:B------:R-:W-:Y:S01]  /*11d0*/  FMUL.FTZ R221, R75, R190 ;  /* 0x000000be4bdd7220 */ /* 0x000fe20000410000 */
[----:B------:R-:W-:Y:S01]  /*11e0*/  FADD.FTZ R180, R185, R220 ;  /* 0x000000dcb9b47221 */ /* 0x000fe20000010000 */
[----:B------:R-:W-:Y:S01]  /*11f0*/  FFMA.FTZ R181, R205, R220, R0 ;  /* 0x000000dccdb57223 */ /* 0x000fe20000010000 */
[----:B------:R-:W-:Y:S01]  /*1200*/  FFMA.FTZ R92, R3, R207, R92 ;  /* 0x000000cf035c7223 */ /* 0x000fe2000001005c */
[----:B------:R-:W-:Y:S01]  /*1210*/  FADD.FTZ R116, R116, R207 ;  /* 0x000000cf74747221 */ /* 0x000fe20000010000 */
        /* <DEDUP_REMOVED lines=35> */
.L_x_7711:
        /* <DEDUP_REMOVED lines=19> */
.L_x_7712:
        /* <DEDUP_REMOVED lines=42> */
.L_x_7714:
[----:B------:R-:W-:Y:S05]  /*1820*/  BSYNC.RECONVERGENT B0 ;  /* 0x0000000000007941 */ /* 0x000fea0003800200 */
.L_x_7713:
        /* <DEDUP_REMOVED lines=61> */
.L_x_7717:
        /* <DEDUP_REMOVED lines=12> */
.L_x_7718:
        /* <DEDUP_REMOVED lines=12> */
.L_x_7719:
        /* <DEDUP_REMOVED lines=12> */
.L_x_7720:
        /* <DEDUP_REMOVED lines=12> */
.L_x_7721:
        /* <DEDUP_REMOVED lines=12> */
.L_x_7722:
        /* <DEDUP_REMOVED lines=12> */
.L_x_7723:
        /* <DEDUP_REMOVED lines=13> */
.L_x_7716:
        /* <DEDUP_REMOVED lines=40> */
.L_x_7725:
[----:B------:R-:W-:Y:S05]  /*23d0*/  @!P3 BRA `(.L_x_7726) ;  /* 0x000000000018b947 */ /* 0x000fea0003800000 */
[----:B------:R-:W-:Y:S01]  /*23e0*/  FMUL.FTZ R172, R173, UR16 ;  /* 0x00000010adac7c20 */ /* 0x000fe20008410000 */
[----:B-----5:R-:W-:-:S03]  /*23f0*/  HADD2.F32 R182, -RZ, R164.H1_H1 ;  /* 0x300000a4ffb67230 */ /* 0x020fc60000004100 */
[-C--:B------:R-:W-:Y:S02]  /*2400*/  FMUL.FTZ R175, R45, R172.reuse ;  /* 0x000000ac2daf7220 */ /* 0x080fe40000410000 */
[----:B------:R-:W-:-:S03]  /*2410*/  FFMA.FTZ R161, R182, R172, R161 ;  /* 0x000000acb6a17223 */ /* 0x000fc600000100a1 */
[----:B------:R-:W-:-:S04]  /*2420*/  F2FP.F16.F32.PACK_AB R175, RZ, R175 ;  /* 0x000000afffaf723e */ /* 0x000fc800000000ff */
[----:B------:R-:W-:-:S07]  /*2430*/  PRMT R168, R168, 0x5410, R175 ;  /* 0x00005410a8a87816 */ /* 0x000fce00000000af */
.L_x_7726:
[----:B------:R-:W-:Y:S05]  /*2440*/  @!P3 BRA `(.L_x_7727) ;  /* 0x000000000018b947 */ /* 0x000fea0003800000 */
[----:B------:R-:W-:Y:S01]  /*2450*/  FMUL.FTZ R175, R174, UR16 ;  /* 0x00000010aeaf7c20 */ /* 0x000fe20008410000 */
[----:B-----5:R-:W-:-:S03]  /*2460*/  HADD2.F32 R183, -RZ, R165.H0_H0 ;  /* 0x200000a5ffb77230 */ /* 0x020fc60000004100 */
[-C--:B------:R-:W-:Y:S02]  /*2470*/  FMUL.FTZ R172, R46, R175.reuse ;  /* 0x000000af2eac7220 */ /* 0x080fe40000410000 */
[----:B------:R-:W-:-:S03]  /*2480*/  FFMA.FTZ R162, R183, R175, R162 ;  /* 0x000000afb7a27223 */ /* 0x000fc600000100a2 */
[----:B------:R-:W-:-:S04]  /*2490*/  F2FP.F16.F32.PACK_AB R172, RZ, R172 ;  /* 0x000000acffac723e */ /* 0x000fc800000000ff */
[----:B------:R-:W-:-:S07]  /*24a0*/  PRMT R169, R172, 0x7610, R169 ;  /* 0x00007610aca97816 */ /* 0x000fce00000000a9 */
.L_x_7727:
[----:B------:R-:W-:Y:S05]  /*24b0*/  @!P3 BRA `(.L_x_7728) ;  /* 0x000000000018b947 */ /* 0x000fea0003800000 */
[----:B------:R-:W-:Y:S01]  /*24c0*/  FMUL.FTZ R172, R180, UR16 ;  /* 0x00000010b4ac7c20 */ /* 0x000fe20008410000 */
[----:B-----5:R-:W-:-:S03]  /*24d0*/  HADD2.F32 R182, -RZ, R165.H1_H1 ;  /* 0x300000a5ffb67230 */ /* 0x020fc60000004100 */
[-C--:B------:R-:W-:Y:S02]  /*24e0*/  FMUL.FTZ R175, R47, R172.reuse ;  /* 0x000000ac2faf7220 */ /* 0x080fe40000410000 */
[----:B------:R-:W-:-:S03]  /*24f0*/  FFMA.FTZ R163, R182, R172, R163 ;  /* 0x000000acb6a37223 */ /* 0x000fc600000100a3 */
[----:B------:R-:W-:-:S04]  /*2500*/  F2FP.F16.F32.PACK_AB R175, RZ, R175 ;  /* 0x000000afffaf723e */ /* 0x000fc800000000ff */
[----:B------:R-:W-:-:S07]  /*2510*/  PRMT R169, R169, 0x5410, R175 ;  /* 0x00005410a9a97816 */ /* 0x000fce00000000af */
.L_x_7728:
[----:B------:R-:W-:Y:S05]  /*2520*/  @!P3 BRA `(.L_x_7729) ;  /* 0x000000000018b947 */ /* 0x000fea0003800000 */
[----:B------:R-:W-:Y:S01]  /*2530*/  FMUL.FTZ R175, R176, UR16 ;  /* 0x00000010b0af7c20 */ /* 0x000fe20008410000 */
[----:B-----5:R-:W-:-:S03]  /*2540*/  HADD2.F32 R183, -RZ, R166.H0_H0 ;  /* 0x200000a6ffb77230 */ /* 0x020fc60000004100 */
[-C--:B------:R-:W-:Y:S02]  /*2550*/  FMUL.FTZ R172, R48, R175.reuse ;  /* 0x000000af30ac7220 */ /* 0x080fe40000410000 */
[----:B------:R-:W-:-:S03]  /*2560*/  FFMA.FTZ R156, R183, R175, R156 ;  /* 0x000000afb79c7223 */ /* 0x000fc6000001009c */
[----:B------:R-:W-:-:S04]  /*2570*/  F2FP.F16.F32.PACK_AB R172, RZ, R172 ;  /* 0x000000acffac723e */ /* 0x000fc800000000ff */
[----:B------:R-:W-:-:S07]  /*2580*/  PRMT R170, R172, 0x7610, R170 ;  /* 0x00007610acaa7816 */ /* 0x000fce00000000aa */
.L_x_7729:
[----:B------:R-:W-:Y:S05]  /*2590*/  @!P3 BRA `(.L_x_7730) ;  /* 0x000000000018b947 */ /* 0x000fea0003800000 */
[----:B------:R-:W-:Y:S01]  /*25a0*/  FMUL.FTZ R172, R177, UR16 ;  /* 0x00000010b1ac7c20 */ /* 0x000fe20008410000 */
[----:B-----5:R-:W-:-:S03]  /*25b0*/  HADD2.F32 R182, -RZ, R166.H1_H1 ;  /* 0x300000a6ffb67230 */ /* 0x020fc60000004100 */
[-C--:B------:R-:W-:Y:S02]  /*25c0*/  FMUL.FTZ R175, R49, R172.reuse ;  /* 0x000000ac31af7220 */ /* 0x080fe40000410000 */
[----:B------:R-:W-:-:S03]  /*25d0*/  FFMA.FTZ R157, R182, R172, R157 ;  /* 0x000000acb69d7223 */ /* 0x000fc6000001009d */
[----:B------:R-:W-:-:S04]  /*25e0*/  F2FP.F16.F32.PACK_AB R175, RZ, R175 ;  /* 0x000000afffaf723e */ /* 0x000fc800000000ff */
[----:B------:R-:W-:-:S07]  /*25f0*/  PRMT R170, R170, 0x5410, R175 ;  /* 0x00005410aaaa7816 */ /* 0x000fce00000000af */
.L_x_7730:
[----:B------:R-:W-:Y:S05]  /*2600*/  @!P3 BRA `(.L_x_7731) ;  /* 0x000000000018b947 */ /* 0x000fea0003800000 */
[----:B------:R-:W-:Y:S01]  /*2610*/  FMUL.FTZ R175, R178, UR16 ;  /* 0x00000010b2af7c20 */ /* 0x000fe20008410000 */
[----:B-----5:R-:W-:-:S03]  /*2620*/  HADD2.F32 R183, -RZ, R167.H0_H0 ;  /* 0x200000a7ffb77230 */ /* 0x020fc60000004100 */
[-C--:B------:R-:W-:Y:S02]  /*2630*/  FMUL.FTZ R172, R50, R175.reuse ;  /* 0x000000af32ac7220 */ /* 0x080fe40000410000 */
[----:B------:R-:W-:-:S03]  /*2640*/  FFMA.FTZ R158, R183, R175, R158 ;  /* 0x000000afb79e7223 */ /* 0x000fc6000001009e */
[----:B------:R-:W-:-:S04]  /*2650*/  F2FP.F16.F32.PACK_AB R172, RZ, R172 ;  /* 0x000000acffac723e */ /* 0x000fc800000000ff */
[----:B------:R-:W-:-:S07]  /*2660*/  PRMT R171, R172, 0x7610, R171 ;  /* 0x00007610acab7816 */ /* 0x000fce00000000ab */
.L_x_7731:
        /* <DEDUP_REMOVED lines=11> */
.L_x_7715:
        /* <DEDUP_REMOVED lines=16> */
.L_x_7733:
        /* <DEDUP_REMOVED lines=11> */
.L_x_7734:
        /* <DEDUP_REMOVED lines=11> */
.L_x_7735:
        /* <DEDUP_REMOVED lines=11> */
.L_x_7736:
        /* <DEDUP_REMOVED lines=11> */
.L_x_7737:
        /* <DEDUP_REMOVED lines=11> */
.L_x_7738:
        /* <DEDUP_REMOVED lines=11> */
.L_x_7739:
        /* <DEDUP_REMOVED lines=12> */
.L_x_7732:
[--C-:B------:R-:W-:Y:S01]  /*2d00*/  @P2 FFMA.FTZ R172, R4, R185, R184.reuse ;  /* 0x000000b904ac2223 */ /* 0x100fe200000100b8 */
[----:B------:R-:W-:Y:S01]  /*2d10*/  MOV R173, R41 ;  /* 0x0000002900ad7202 */ /* 0x000fe20000000f00 */
[----:B------:R-:W-:Y:S01]  /*2d20*/  @P2 FFMA.FTZ R177, R5, R185, R184 ;  /* 0x000000b905b12223 */ /* 0x000fe200000100b8 */
[----:B------:R-:W-:Y:S01]  /*2d30*/  MOV R174, R42 ;  /* 0x0000002a00ae7202 */ /* 0x000fe20000000f00 */
[----:B------:R-:W-:Y:S01]  /*2d40*/  @P2 FADD.FTZ R172, R11, -R172 ;  /* 0x800000ac0bac2221 */ /* 0x000fe20000010000 */
[----:B------:R-:W-:Y:S01]  /*2d50*/  MOV R175, R43 ;  /* 0x0000002b00af7202 */ /* 0x000fe20000000f00 */
[----:B------:R-:W-:Y:S01]  /*2d60*/  @P2 FADD.FTZ R177, R14, -R177 ;  /* 0x800000b10eb12221 */ /* 0x000fe20000010000 */
[-CC-:B------:R-:W-:Y:S01]  /*2d70*/  @P2 FFMA.FTZ R179, R7, R185.reuse, R184.reuse ;  /* 0x000000b907b32223 */ /* 0x180fe200000100b8 */
[----:B------:R-:W-:Y:S01]  /*2d80*/  @P2 FFMA.FTZ R173, R228, R172, R41 ;  /* 0x000000ace4ad2223 */ /* 0x000fe20000010029 */
[-CC-:B------:R-:W-:Y:S01]  /*2d90*/  @P2 FFMA.FTZ R172, R6, R185.reuse, R184.reuse ;  /* 0x000000b906ac2223 */ /* 0x180fe200000100b8 */
[----:B------:R-:W-:Y:S01]  /*2da0*/  @P2 FFMA.FTZ R181, R9, R185, R184 ;  /* 0x000000b909b52223 */ /* 0x000fe200000100b8 */
        /* <DEDUP_REMOVED lines=28> */
.L_x_7740:
[----:B------:R-:W-:Y:S05]  /*2f70*/  @!P3 BRA `(.L_x_7741) ;  /* 0x000000000018b947 */ /* 0x000fea0003800000 */
[----:B------:R-:W-:Y:S01]  /*2f80*/  FMUL.FTZ R180, R173, UR16 ;  /* 0x00000010adb47c20 */ /* 0x000fe20008410000 */
[----:B-----5:R-:W-:-:S03]  /*2f90*/  HADD2.F32 R182, -RZ, R164.H1_H1 ;  /* 0x300000a4ffb67230 */ /* 0x020fc60000004100 */
[-C--:B------:R-:W-:Y:S02]  /*2fa0*/  FMUL.FTZ R177, R45, R180.reuse ;  /* 0x000000b42db17220 */ /* 0x080fe40000410000 */
[----:B------:R-:W-:-:S03]  /*2fb0*/  FFMA.FTZ R161, R182, R180, R161 ;  /* 0x000000b4b6a17223 */ /* 0x000fc600000100a1 */
[----:B------:R-:W-:-:S04]  /*2fc0*/  F2FP.F16.F32.PACK_AB R177, RZ, R177 ;  /* 0x000000b1ffb1723e */ /* 0x000fc800000000ff */
[----:B------:R-:W-:-:S07]  /*2fd0*/  PRMT R168, R168, 0x5410, R177 ;  /* 0x00005410a8a87816 */ /* 0x000fce00000000b1 */
.L_x_7741:
[----:B------:R-:W-:Y:S05]  /*2fe0*/  @!P3 BRA `(.L_x_7742) ;  /* 0x000000000018b947 */ /* 0x000fea0003800000 */
[----:B------:R-:W-:Y:S01]  /*2ff0*/  FMUL.FTZ R177, R174, UR16 ;  /* 0x00000010aeb17c20 */ /* 0x000fe20008410000 */
[----:B-----5:R-:W-:-:S03]  /*3000*/  HADD2.F32 R183, -RZ, R165.H0_H0 ;  /* 0x200000a5ffb77230 */ /* 0x020fc60000004100 */
[-C--:B------:R-:W-:Y:S02]  /*3010*/  FMUL.FTZ R180, R46, R177.reuse ;  /* 0x000000b12eb47220 */ /* 0x080fe40000410000 */
[----:B------:R-:W-:-:S03]  /*3020*/  FFMA.FTZ R162, R183, R177, R162 ;  /* 0x000000b1b7a27223 */ /* 0x000fc600000100a2 */
[----:B------:R-:W-:-:S04]  /*3030*/  F2FP.F16.F32.PACK_AB R180, RZ, R180 ;  /* 0x000000b4ffb4723e */ /* 0x000fc800000000ff */
[----:B------:R-:W-:-:S07]  /*3040*/  PRMT R169, R180, 0x7610, R169 ;  /* 0x00007610b4a97816 */ /* 0x000fce00000000a9 */
.L_x_7742:
[----:B------:R-:W-:Y:S05]  /*3050*/  @!P3 BRA `(.L_x_7743) ;  /* 0x000000000018b947 */ /* 0x000fea0003800000 */
[----:B------:R-:W-:Y:S01]  /*3060*/  FMUL.FTZ R180, R175, UR16 ;  /* 0x00000010afb47c20 */ /* 0x000fe20008410000 */
[----:B-----5:R-:W-:-:S03]  /*3070*/  HADD2.F32 R182, -RZ, R165.H1_H1 ;  /* 0x300000a5ffb67230 */ /* 0x020fc60000004100 */
[-C--:B------:R-:W-:Y:S02]  /*3080*/  FMUL.FTZ R177, R47, R180.reuse ;  /* 0x000000b42fb17220 */ /* 0x080fe40000410000 */
[----:B------:R-:W-:-:S03]  /*3090*/  FFMA.FTZ R163, R182, R180, R163 ;  /* 0x000000b4b6a37223 */ /* 0x000fc600000100a3 */
[----:B------:R-:W-:-:S04]  /*30a0*/  F2FP.F16.F32.PACK_AB R177, RZ, R177 ;  /* 0x000000b1ffb1723e */ /* 0x000fc800000000ff */
[----:B------:R-:W-:-:S07]  /*30b0*/  PRMT R169, R169, 0x5410, R177 ;  /* 0x00005410a9a97816 */ /* 0x000fce00000000b1 */
.L_x_7743:
[----:B------:R-:W-:Y:S05]  /*30c0*/  @!P3 BRA `(.L_x_7744) ;  /* 0x000000000018b947 */ /* 0x000fea0003800000 */
[----:B------:R-:W-:Y:S01]  /*30d0*/  FMUL.FTZ R177, R176, UR16 ;  /* 0x00000010b0b17c20 */ /* 0x000fe20008410000 */
[----:B-----5:R-:W-:-:S03]  /*30e0*/  HADD2.F32 R183, -RZ, R166.H0_H0 ;  /* 0x200000a6ffb77230 */ /* 0x020fc60000004100 */
[-C--:B------:R-:W-:Y:S02]  /*30f0*/  FMUL.FTZ R180, R48, R177.reuse ;  /* 0x000000b130b47220 */ /* 0x080fe40000410000 */
[----:B------:R-:W-:-:S03]  /*3100*/  FFMA.FTZ R156, R183, R177, R156 ;  /* 0x000000b1b79c7223 */ /* 0x000fc6000001009c */
[----:B------:R-:W-:-:S04]  /*3110*/  F2FP.F16.F32.PACK_AB R180, RZ, R180 ;  /* 0x000000b4ffb4723e */ /* 0x000fc800000000ff */
[----:B------:R-:W-:-:S07]  /*3120*/  PRMT R170, R180, 0x7610, R170 ;  /* 0x00007610b4aa7816 */ /* 0x000fce00000000aa */
.L_x_7744:
[----:B------:R-:W-:Y:S05]  /*3130*/  @!P3 BRA `(.L_x_7745) ;  /* 0x000000000018b947 */ /* 0x000fea0003800000 */
[----:B------:R-:W-:Y:S01]  /*3140*/  FMUL.FTZ R180, R181, UR16 ;  /* 0x00000010b5b47c20 */ /* 0x000fe20008410000 */
[----:B-----5:R-:W-:-:S03]  /*3150*/  HADD2.F32 R182, -RZ, R166.H1_H1 ;  /* 0x300000a6ffb67230 */ /* 0x020fc60000004100 */
[-C--:B------:R-:W-:Y:S02]  /*3160*/  FMUL.FTZ R177, R49, R180.reuse ;  /* 0x000000b431b17220 */ /* 0x080fe40000410000 */
[----:B------:R-:W-:-:S03]  /*3170*/  FFMA.FTZ R157, R182, R180, R157 ;  /* 0x000000b4b69d7223 */ /* 0x000fc6000001009d */
[----:B------:R-:W-:-:S04]  /*3180*/  F2FP.F16.F32.PACK_AB R177, RZ, R177 ;  /* 0x000000b1ffb1723e */ /* 0x000fc800000000ff */
[----:B------:R-:W-:-:S07]  /*3190*/  PRMT R170, R170, 0x5410, R177 ;  /* 0x00005410aaaa7816 */ /* 0x000fce00000000b1 */
.L_x_7745:
[----:B------:R-:W-:Y:S05]  /*31a0*/  @!P3 BRA `(.L_x_7746) ;  /* 0x000000000018b947 */ /* 0x000fea0003800000 */
[----:B------:R-:W-:Y:S01]  /*31b0*/  FMUL.FTZ R177, R178, UR16 ;  /* 0x00000010b2b17c20 */ /* 0x000fe20008410000 */
[----:B-----5:R-:W-:-:S03]  /*31c0*/  HADD2.F32 R183, -RZ, R167.H0_H0 ;  /* 0x200000a7ffb77230 */ /* 0x020fc60000004100 */
[-C--:B------:R-:W-:Y:S02]  /*31d0*/  FMUL.FTZ R180, R50, R177.reuse ;  /* 0x000000b132b47220 */ /* 0x080fe40000410000 */
[----:B------:R-:W-:-:S03]  /*31e0*/  FFMA.FTZ R158, R183, R177, R158 ;  /* 0x000000b1b79e7223 */ /* 0x000fc6000001009e */
[----:B------:R-:W-:-:S04]  /*31f0*/  F2FP.F16.F32.PACK_AB R180, RZ, R180 ;  /* 0x000000b4ffb4723e */ /* 0x000fc800000000ff */
[----:B------:R-:W-:-:S07]  /*3200*/  PRMT R171, R180, 0x7610, R171 ;  /* 0x00007610b4ab7816 */ /* 0x000fce00000000ab */
.L_x_7746:
[----:B------:R-:W-:Y:S01]  /*3210*/  MOV R177, R181 ;  /* 0x000000b500b17202 */ /* 0x000fe20000000f00 */
[----:B------:R-:W-:Y:S06]  /*3220*/  @!P3 BRA `(.L_x_7724) ;  /* 0x000000000018b947 */ /* 0x000fec0003800000 */
[----:B------:R-:W-:Y:S01]  /*3230*/  FMUL.FTZ R180, R179, UR16 ;  /* 0x00000010b3b47c20 */ /* 0x000fe20008410000 */
[----:B-----5:R-:W-:-:S03]  /*3240*/  HADD2.F32 R182, -RZ, R167.H1_H1 ;  /* 0x300000a7ffb67230 */ /* 0x020fc60000004100 */
[-C--:B------:R-:W-:Y:S02]  /*3250*/  FMUL.FTZ R181, R51, R180.reuse ;  /* 0x000000b433b57220 */ /* 0x080fe40000410000 */
[----:B------:R-:W-:-:S03]  /*3260*/  FFMA.FTZ R159, R182, R180, R159 ;  /* 0x000000b4b69f7223 */ /* 0x000fc6000001009f */
[----:B------:R-:W-:-:S04]  /*3270*/  F2FP.F16.F32.PACK_AB R181, RZ, R181 ;  /* 0x000000b5ffb5723e */ /* 0x000fc800000000ff */
[----:B------:R-:W-:-:S07]  /*3280*/  PRMT R171, R171, 0x5410, R181 ;  /* 0x00005410abab7816 */ /* 0x000fce00000000b5 */
.L_x_7724:
        /* <DEDUP_REMOVED lines=14> */
.L_x_7747:
[----:B------:R-:W-:Y:S05]  /*3370*/  @!P0 BRA `(.L_x_7748) ;  /* 0x0000000800d08947 */ /* 0x000fea0003800000 */
[----:B------:R-:W-:Y:S05]  /*3380*/  @!P1 BRA `(.L_x_7749) ;  /* 0x0000000400689947 */ /* 0x000fea0003800000 */
[--C-:B0-----:R-:W-:Y:S01]  /*3390*/  @P2 FFMA.FTZ R172, R196, R185, R184.reuse ;  /* 0x000000b9c4ac2223 */ /* 0x101fe200000100b8 */
        /* <DEDUP_REMOVED lines=38> */
.L_x_7750:
[----:B------:R-:W-:Y:S05]  /*3600*/  @!P3 BRA `(.L_x_7751) ;  /* 0x000000000018b947 */ /* 0x000fea0003800000 */
[----:B------:R-:W-:Y:S01]  /*3610*/  FMUL.FTZ R180, R173, UR16 ;  /* 0x00000010adb47c20 */ /* 0x000fe20008410000 */
[----:B-----5:R-:W-:-:S03]  /*3620*/  HADD2.F32 R182, -RZ, R164.H1_H1 ;  /* 0x300000a4ffb67230 */ /* 0x020fc60000004100 */
[-C--:B------:R-:W-:Y:S02]  /*3630*/  FMUL.FTZ R177, R53, R180.reuse ;  /* 0x000000b435b17220 */ /* 0x080fe40000410000 */
[----:B------:R-:W-:-:S03]  /*3640*/  FFMA.FTZ R153, R182, R180, R153 ;  /* 0x000000b4b6997223 */ /* 0x000fc60000010099 */
[----:B------:R-:W-:-:S04]  /*3650*/  F2FP.F16.F32.PACK_AB R177, RZ, R177 ;  /* 0x000000b1ffb1723e */ /* 0x000fc800000000ff */
[----:B------:R-:W-:-:S07]  /*3660*/  PRMT R168, R168, 0x5410, R177 ;  /* 0x00005410a8a87816 */ /* 0x000fce00000000b1 */
.L_x_7751:
[----:B------:R-:W-:Y:S05]  /*3670*/  @!P3 BRA `(.L_x_7752) ;  /* 0x000000000018b947 */ /* 0x000fea0003800000 */
[----:B------:R-:W-:Y:S01]  /*3680*/  FMUL.FTZ R177, R174, UR16 ;  /* 0x00000010aeb17c20 */ /* 0x000fe20008410000 */
[----:B-----5:R-:W-:-:S03]  /*3690*/  HADD2.F32 R183, -RZ, R165.H0_H0 ;  /* 0x200000a5ffb77230 */ /* 0x020fc60000004100 */
[-C--:B------:R-:W-:Y:S02]  /*36a0*/  FMUL.FTZ R180, R54, R177.reuse ;  /* 0x000000b136b47220 */ /* 0x080fe40000410000 */
[----:B------:R-:W-:-:S03]  /*36b0*/  FFMA.FTZ R154, R183, R177, R154 ;  /* 0x000000b1b79a7223 */ /* 0x000fc6000001009a */
[----:B------:R-:W-:-:S04]  /*36c0*/  F2FP.F16.F32.PACK_AB R180, RZ, R180 ;  /* 0x000000b4ffb4723e */ /* 0x000fc800000000ff */
[----:B------:R-:W-:-:S07]  /*36d0*/  PRMT R169, R180, 0x7610, R169 ;  /* 0x00007610b4a97816 */ /* 0x000fce00000000a9 */
.L_x_7752:
[----:B------:R-:W-:Y:S05]  /*36e0*/  @!P3 BRA `(.L_x_7753) ;  /* 0x000000000018b947 */ /* 0x000fea0003800000 */
[----:B------:R-:W-:Y:S01]  /*36f0*/  FMUL.FTZ R180, R175, UR16 ;  /* 0x00000010afb47c20 */ /* 0x000fe20008410000 */
[----:B-----5:R-:W-:-:S03]  /*3700*/  HADD2.F32 R182, -RZ, R165.H1_H1 ;  /* 0x300000a5ffb67230 */ /* 0x020fc60000004100 */
[-C--:B------:R-:W-:Y:S02]  /*3710*/  FMUL.FTZ R177, R55, R180.reuse ;  /* 0x000000b437b17220 */ /* 0x080fe40000410000 */
[----:B------:R-:W-:-:S03]  /*3720*/  FFMA.FTZ R155, R182, R180, R155 ;  /* 0x000000b4b69b7223 */ /* 0x000fc6000001009b */
[----:B------:R-:W-:-:S04]  /*3730*/  F2FP.F16.F32.PACK_AB R177, RZ, R177 ;  /* 0x000000b1ffb1723e */ /* 0x000fc800000000ff */
[----:B------:R-:W-:-:S07]  /*3740*/  PRMT R169, R169, 0x5410, R177 ;  /* 0x00005410a9a97816 */ /* 0x000fce00000000b1 */
.L_x_7753:
[----:B------:R-:W-:Y:S05]  /*3750*/  @!P3 BRA `(.L_x_7754) ;  /* 0x000000000018b947 */ /* 0x000fea0003800000 */
[----:B------:R-:W-:Y:S01]  /*3760*/  FMUL.FTZ R177, R176, UR16 ;  /* 0x00000010b0b17c20 */ /* 0x000fe20008410000 */
[----:B-----5:R-:W-:-:S03]  /*3770*/  HADD2.F32 R183, -RZ, R166.H0_H0 ;  /* 0x200000a6ffb77230 */ /* 0x020fc60000004100 */
[-C--:B------:R-:W-:Y:S02]  /*3780*/  FMUL.FTZ R180, R56, R177.reuse ;  /* 0x000000b138b47220 */ /* 0x080fe40000410000 */
[----:B------:R-:W-:-:S03]  /*3790*/  FFMA.FTZ R148, R183, R177, R148 ;  /* 0x000000b1b7947223 */ /* 0x000fc60000010094 */
[----:B------:R-:W-:-:S04]  /*37a0*/  F2FP.F16.F32.PACK_AB R180, RZ, R180 ;  /* 0x000000b4ffb4723e */ /* 0x000fc800000000ff */
[----:B------:R-:W-:-:S07]  /*37b0*/  PRMT R170, R180, 0x7610, R170 ;  /* 0x00007610b4aa7816 */ /* 0x000fce00000000aa */
.L_x_7754:
[----:B------:R-:W-:Y:S05]  /*37c0*/  @!P3 BRA `(.L_x_7755) ;  /* 0x000000000018b947 */ /* 0x000fea0003800000 */
[----:B------:R-:W-:Y:S01]  /*37d0*/  FMUL.FTZ R180, R181, UR16 ;  /* 0x00000010b5b47c20 */ /* 0x000fe20008410000 */
[----:B-----5:R-:W-:-:S03]  /*37e0*/  HADD2.F32 R182, -RZ, R166.H1_H1 ;  /* 0x300000a6ffb67230 */ /* 0x020fc60000004100 */
[-C--:B------:R-:W-:Y:S02]  /*37f0*/  FMUL.FTZ R177, R57, R180.reuse ;  /* 0x000000b439b17220 */ /* 0x080fe40000410000 */
[----:B------:R-:W-:-:S03]  /*3800*/  FFMA.FTZ R149, R182, R180, R149 ;  /* 0x000000b4b6957223 */ /* 0x000fc60000010095 */
[----:B------:R-:W-:-:S04]  /*3810*/  F2FP.F16.F32.PACK_AB R177, RZ, R177 ;  /* 0x000000b1ffb1723e */ /* 0x000fc800000000ff */
[----:B------:R-:W-:-:S07]  /*3820*/  PRMT R170, R170, 0x5410, R177 ;  /* 0x00005410aaaa7816 */ /* 0x000fce00000000b1 */
.L_x_7755:
[----:B------:R-:W-:Y:S05]  /*3830*/  @!P3 BRA `(.L_x_7756) ;  /* 0x000000000018b947 */ /* 0x000fea0003800000 */
[----:B------:R-:W-:Y:S01]  /*3840*/  FMUL.FTZ R177, R178, UR16 ;  /* 0x00000010b2b17c20 */ /* 0x000fe20008410000 */
[----:B-----5:R-:W-:-:S03]  /*3850*/  HADD2.F32 R183, -RZ, R167.H0_H0 ;  /* 0x200000a7ffb77230 */ /* 0x020fc60000004100 */
[-C--:B------:R-:W-:Y:S02]  /*3860*/  FMUL.FTZ R180, R58, R177.reuse ;  /* 0x000000b13ab47220 */ /* 0x080fe40000410000 */
[----:B------:R-:W-:-:S03]  /*3870*/  FFMA.FTZ R150, R183, R177, R150 ;  /* 0x000000b1b7967223 */ /* 0x000fc60000010096 */
[----:B------:R-:W-:-:S04]  /*3880*/  F2FP.F16.F32.PACK_AB R180, RZ, R180 ;  /* 0x000000b4ffb4723e */ /* 0x000fc800000000ff */
[----:B------:R-:W-:-:S07]  /*3890*/  PRMT R171, R180, 0x7610, R171 ;  /* 0x00007610b4ab7816 */ /* 0x000fce00000000ab */
.L_x_7756:
        /* <DEDUP_REMOVED lines=9> */
.L_x_7749:
        /* <DEDUP_REMOVED lines=11> */
.L_x_7758:
        /* <DEDUP_REMOVED lines=11> */
.L_x_7759:
        /* <DEDUP_REMOVED lines=11> */
.L_x_7760:
        /* <DEDUP_REMOVED lines=11> */
.L_x_7761:
        /* <DEDUP_REMOVED lines=11> */
.L_x_7762:
        /* <DEDUP_REMOVED lines=11> */
.L_x_7763:
        /* <DEDUP_REMOVED lines=11> */
.L_x_7764:
        /* <DEDUP_REMOVED lines=12> */
.L_x_7748:
        /* <DEDUP_REMOVED lines=41> */
.L_x_7766:
[----:B------:R-:W-:Y:S05]  /*4150*/  @!P3 BRA `(.L_x_7767) ;  /* 0x000000000018b947 */ /* 0x000fea0003800000 */
[----:B------:R-:W-:Y:S01]  /*4160*/  FMUL.FTZ R172, R173, UR16 ;  /* 0x00000010adac7c20 */ /* 0x000fe20008410000 */
[----:B-----5:R-:W-:-:S03]  /*4170*/  HADD2.F32 R182, -RZ, R164.H1_H1 ;  /* 0x300000a4ffb67230 */ /* 0x020fc60000004100 */
[-C--:B------:R-:W-:Y:S02]  /*4180*/  FMUL.FTZ R175, R53, R172.reuse ;  /* 0x000000ac35af7220 */ /* 0x080fe40000410000 */
[----:B------:R-:W-:-:S03]  /*4190*/  FFMA.FTZ R153, R182, R172, R153 ;  /* 0x000000acb6997223 */ /* 0x000fc60000010099 */
[----:B------:R-:W-:-:S04]  /*41a0*/  F2FP.F16.F32.PACK_AB R175, RZ, R175 ;  /* 0x000000afffaf723e */ /* 0x000fc800000000ff */
[----:B------:R-:W-:-:S07]  /*41b0*/  PRMT R168, R168, 0x5410, R175 ;  /* 0x00005410a8a87816 */ /* 0x000fce00000000af */
.L_x_7767:
[----:B------:R-:W-:Y:S05]  /*41c0*/  @!P3 BRA `(.L_x_7768) ;  /* 0x000000000018b947 */ /* 0x000fea0003800000 */
[----:B------:R-:W-:Y:S01]  /*41d0*/  FMUL.FTZ R175, R174, UR16 ;  /* 0x00000010aeaf7c20 */ /* 0x000fe20008410000 */
[----:B-----5:R-:W-:-:S03]  /*41e0*/  HADD2.F32 R183, -RZ, R165.H0_H0 ;  /* 0x200000a5ffb77230 */ /* 0x020fc60000004100 */
[-C--:B------:R-:W-:Y:S02]  /*41f0*/  FMUL.FTZ R172, R54, R175.reuse ;  /* 0x000000af36ac7220 */ /* 0x080fe40000410000 */
[----:B------:R-:W-:-:S03]  /*4200*/  FFMA.FTZ R154, R183, R175, R154 ;  /* 0x000000afb79a7223 */ /* 0x000fc6000001009a */
[----:B------:R-:W-:-:S04]  /*4210*/  F2FP.F16.F32.PACK_AB R172, RZ, R172 ;  /* 0x000000acffac723e */ /* 0x000fc800000000ff */
[----:B------:R-:W-:-:S07]  /*4220*/  PRMT R169, R172, 0x7610, R169 ;  /* 0x00007610aca97816 */ /* 0x000fce00000000a9 */
.L_x_7768:
[----:B------:R-:W-:Y:S05]  /*4230*/  @!P3 BRA `(.L_x_7769) ;  /* 0x000000000018b947 */ /* 0x000fea0003800000 */
[----:B------:R-:W-:Y:S01]  /*4240*/  FMUL.FTZ R172, R180, UR16 ;  /* 0x00000010b4ac7c20 */ /* 0x000fe20008410000 */
[----:B-----5:R-:W-:-:S03]  /*4250*/  HADD2.F32 R182, -RZ, R165.H1_H1 ;  /* 0x300000a5ffb67230 */ /* 0x020fc60000004100 */
[-C--:B------:R-:W-:Y:S02]  /*4260*/  FMUL.FTZ R175, R55, R172.reuse ;  /* 0x000000ac37af7220 */ /* 0x080fe40000410000 */
[----:B------:R-:W-:-:S03]  /*4270*/  FFMA.FTZ R155, R182, R172, R155 ;  /* 0x000000acb69b7223 */ /* 0x000fc6000001009b */
[----:B------:R-:W-:-:S04]  /*4280*/  F2FP.F16.F32.PACK_AB R175, RZ, R175 ;  /* 0x000000afffaf723e */ /* 0x000fc800000000ff */
[----:B------:R-:W-:-:S07]  /*4290*/  PRMT R169, R169, 0x5410, R175 ;  /* 0x00005410a9a97816 */ /* 0x000fce00000000af */
.L_x_7769:
[----:B------:R-:W-:Y:S05]  /*42a0*/  @!P3 BRA `(.L_x_7770) ;  /* 0x000000000018b947 */ /* 0x000fea0003800000 */
[----:B------:R-:W-:Y:S01]  /*42b0*/  FMUL.FTZ R175, R176, UR16 ;  /* 0x00000010b0af7c20 */ /* 0x000fe20008410000 */
[----:B-----5:R-:W-:-:S03]  /*42c0*/  HADD2.F32 R183, -RZ, R166.H0_H0 ;  /* 0x200000a6ffb77230 */ /* 0x020fc60000004100 */
[-C--:B------:R-:W-:Y:S02]  /*42d0*/  FMUL.FTZ R172, R56, R175.reuse ;  /* 0x000000af38ac7220 */ /* 0x080fe40000410000 */
[----:B------:R-:W-:-:S03]  /*42e0*/  FFMA.FTZ R148, R183, R175, R148 ;  /* 0x000000afb7947223 */ /* 0x000fc60000010094 */
[----:B------:R-:W-:-:S04]  /*42f0*/  F2FP.F16.F32.PACK_AB R172, RZ, R172 ;  /* 0x000000acffac723e */ /* 0x000fc800000000ff */
[----:B------:R-:W-:-:S07]  /*4300*/  PRMT R170, R172, 0x7610, R170 ;  /* 0x00007610acaa7816 */ /* 0x000fce00000000aa */
.L_x_7770:
[----:B------:R-:W-:Y:S05]  /*4310*/  @!P3 BRA `(.L_x_7771) ;  /* 0x000000000018b947 */ /* 0x000fea0003800000 */
[----:B------:R-:W-:Y:S01]  /*4320*/  FMUL.FTZ R172, R177, UR16 ;  /* 0x00000010b1ac7c20 */ /* 0x000fe20008410000 */
[----:B-----5:R-:W-:-:S03]  /*4330*/  HADD2.F32 R182, -RZ, R166.H1_H1 ;  /* 0x300000a6ffb67230 */ /* 0x020fc60000004100 */
[-C--:B------:R-:W-:Y:S02]  /*4340*/  FMUL.FTZ R175, R57, R172.reuse ;  /* 0x000000ac39af7220 */ /* 0x080fe40000410000 */
[----:B------:R-:W-:-:S03]  /*4350*/  FFMA.FTZ R149, R182, R172, R149 ;  /* 0x000000acb6957223 */ /* 0x000fc60000010095 */
[----:B------:R-:W-:-:S04]  /*4360*/  F2FP.F16.F32.PACK_AB R175, RZ, R175 ;  /* 0x000000afffaf723e */ /* 0x000fc800000000ff */
[----:B------:R-:W-:-:S07]  /*4370*/  PRMT R170, R170, 0x5410, R175 ;  /* 0x00005410aaaa7816 */ /* 0x000fce00000000af */
.L_x_7771:
[----:B------:R-:W-:Y:S05]  /*4380*/  @!P3 BRA `(.L_x_7772) ;  /* 0x000000000018b947 */ /* 0x000fea0003800000 */
[----:B------:R-:W-:Y:S01]  /*4390*/  FMUL.FTZ R175, R178, UR16 ;  /* 0x00000010b2af7c20 */ /* 0x000fe20008410000 */
[----:B-----5:R-:W-:-:S03]  /*43a0*/  HADD2.F32 R183, -RZ, R167.H0_H0 ;  /* 0x200000a7ffb77230 */ /* 0x020fc60000004100 */
[-C--:B------:R-:W-:Y:S02]  /*43b0*/  FMUL.FTZ R172, R58, R175.reuse ;  /* 0x000000af3aac7220 */ /* 0x080fe40000410000 */
[----:B------:R-:W-:-:S03]  /*43c0*/  FFMA.FTZ R150, R183, R175, R150 ;  /* 0x000000afb7967223 */ /* 0x000fc60000010096 */
[----:B------:R-:W-:-:S04]  /*43d0*/  F2FP.F16.F32.PACK_AB R172, RZ, R172 ;  /* 0x000000acffac723e */ /* 0x000fc800000000ff */
[----:B------:R-:W-:-:S07]  /*43e0*/  PRMT R171, R172, 0x7610, R171 ;  /* 0x00007610acab7816 */ /* 0x000fce00000000ab */
.L_x_7772:
        /* <DEDUP_REMOVED lines=11> */
.L_x_7765:
[----:B------:R-:W-:Y:S05]  /*44a0*/  @!P3 BRA `(.L_x_7773) ;  /* 0x00000000002cb947 */ /* 0x000fea0003800000 */
[----:B0-----:R-:W-:Y:S01]  /*44b0*/  FFMA.FTZ R181, R19, R185, R184 ;  /* 0x000000b913b57223 */ /* 0x001fe200000100b8 */
        /* <DEDUP_REMOVED lines=10> */
.L_x_7773:
[----:B------:R-:W-:Y:S05]  /*4560*/  @!P3 BRA `(.L_x_7774) ;  /* 0x00000000002cb947 */ /* 0x000fea0003800000 */
[----:B0-----:R-:W-:Y:S01]  /*4570*/  FFMA.FTZ R180, R196, R185, R184 ;  /* 0x000000b9c4b47223 */ /* 0x001fe200000100b8 */
        /* <DEDUP_REMOVED lines=10> */
.L_x_7774:
        /* <DEDUP_REMOVED lines=12> */
.L_x_7775:
        /* <DEDUP_REMOVED lines=12> */
.L_x_7776:
        /* <DEDUP_REMOVED lines=12> */
.L_x_7777:
        /* <DEDUP_REMOVED lines=12> */
.L_x_7778:
        /* <DEDUP_REMOVED lines=12> */
.L_x_7779:
        /* <DEDUP_REMOVED lines=12> */
.L_x_7757:
        /* <DEDUP_REMOVED lines=14> */
.L_x_7780:
        /* <DEDUP_REMOVED lines=9> */
[----:B------:R-:W-:Y:S01]  /*4c10*/  @P2 FADD.FTZ R183, R224, -R183 ;  /* 0x800000b7e0b72221 */ /* 0x000fe20000010000 */
[----:B------:R-:W-:Y:S01]  /*4c20*/  @P2 FFMA.FTZ R184, R226, R185, R184 ;  /* 0x000000b9e2b82223 */ /* 0x000fe200000100b8 */
[----:B------:R-:W-:Y:S01]  /*4c30*/  @P2 FADD.FTZ R172, R219, -R172 ;  /* 0x800000acdbac2221 */ /* 0x000fe20000010000 */
[----:B------:R-:W-:Y:S01]  /*4c40*/  MOV R182, R22 ;  /* 0x0000001600b67202 */ /* 0x000fe20000000f00 */
[----:B------:R-:W-:Y:S01]  /*4c50*/  @P2 FADD.FTZ R179, R220, -R179 ;  /* 0x800000b3dcb32221 */ /* 0x000fe20000010000 */
[----:B------:R-:W-:Y:S01]  /*4c60*/  @P2 FADD.FTZ R181, R222, -R181 ;  /* 0x800000b5deb52221 */ /* 0x000fe20000010000 */
        /* <DEDUP_REMOVED lines=22> */
[----:B-----5:R-:W-:-:S03]  /*4dd0*/  HADD2.F32 R183, -RZ, R164.H0_H0 ;  /* 0x200000a4ffb77230 */ /* 0x020fc60000004100 */
[-C--:B------:R-:W-:Y:S02]  /*4de0*/  FMUL.FTZ R180, R60, R177.reuse ;  /* 0x000000b13cb47220 */ /* 0x080fe40000410000 */
[----:B------:R-:W-:-:S03]  /*4df0*/  FFMA.FTZ R144, R183, R177, R144 ;  /* 0x000000b1b7907223 */ /* 0x000fc60000010090 */
[----:B------:R-:W-:-:S04]  /*4e00*/  F2FP.F16.F32.PACK_AB R180, RZ, R180 ;  /* 0x000000b4ffb4723e */ /* 0x000fc800000000ff */
[----:B------:R-:W-:-:S07]  /*4e10*/  PRMT R168, R180, 0x7610, R168 ;  /* 0x00007610b4a87816 */ /* 0x000fce00000000a8 */
.L_x_7783:
[----:B------:R-:W-:Y:S05]  /*4e20*/  @!P3 BRA `(.L_x_7784) ;  /* 0x000000000018b947 */ /* 0x000fea0003800000 */
[----:B------:R-:W-:Y:S01]  /*4e30*/  FMUL.FTZ R180, R173, UR16 ;  /* 0x00000010adb47c20 */ /* 0x000fe20008410000 */
[----:B-----5:R-:W-:-:S03]  /*4e40*/  HADD2.F32 R184, -RZ, R164.H1_H1 ;  /* 0x300000a4ffb87230 */ /* 0x020fc60000004100 */
[-C--:B------:R-:W-:Y:S02]  /*4e50*/  FMUL.FTZ R177, R61, R180.reuse ;  /* 0x000000b43db17220 */ /* 0x080fe40000410000 */
[----:B------:R-:W-:-:S03]  /*4e60*/  FFMA.FTZ R145, R184, R180, R145 ;  /* 0x000000b4b8917223 */ /* 0x000fc60000010091 */
[----:B------:R-:W-:-:S04]  /*4e70*/  F2FP.F16.F32.PACK_AB R177, RZ, R177 ;  /* 0x000000b1ffb1723e */ /* 0x000fc800000000ff */
[----:B------:R-:W-:-:S07]  /*4e80*/  PRMT R168, R168, 0x5410, R177 ;  /* 0x00005410a8a87816 */ /* 0x000fce00000000b1 */
.L_x_7784:
[----:B------:R-:W-:Y:S05]  /*4e90*/  @!P3 BRA `(.L_x_7785) ;  /* 0x000000000018b947 */ /* 0x000fea0003800000 */
[----:B------:R-:W-:Y:S01]  /*4ea0*/  FMUL.FTZ R177, R174, UR16 ;  /* 0x00000010aeb17c20 */ /* 0x000fe20008410000 */
[----:B-----5:R-:W-:-:S03]  /*4eb0*/  HADD2.F32 R183, -RZ, R165.H0_H0 ;  /* 0x200000a5ffb77230 */ /* 0x020fc60000004100 */
[-C--:B------:R-:W-:Y:S02]  /*4ec0*/  FMUL.FTZ R180, R62, R177.reuse ;  /* 0x000000b13eb47220 */ /* 0x080fe40000410000 */
[----:B------:R-:W-:-:S03]  /*4ed0*/  FFMA.FTZ R146, R183, R177, R146 ;  /* 0x000000b1b7927223 */ /* 0x000fc60000010092 */
[----:B------:R-:W-:-:S04]  /*4ee0*/  F2FP.F16.F32.PACK_AB R180, RZ, R180 ;  /* 0x000000b4ffb4723e */ /* 0x000fc800000000ff */
[----:B------:R-:W-:-:S07]  /*4ef0*/  PRMT R169, R180, 0x7610, R169 ;  /* 0x00007610b4a97816 */ /* 0x000fce00000000a9 */
.L_x_7785:
[----:B------:R-:W-:Y:S05]  /*4f00*/  @!P3 BRA `(.L_x_7786) ;  /* 0x000000000018b947 */ /* 0x000fea0003800000 */
[----:B------:R-:W-:Y:S01]  /*4f10*/  FMUL.FTZ R180, R175, UR16 ;  /* 0x00000010afb47c20 */ /* 0x000fe20008410000 */
[----:B-----5:R-:W-:-:S03]  /*4f20*/  HADD2.F32 R184, -RZ, R165.H1_H1 ;  /* 0x300000a5ffb87230 */ /* 0x020fc60000004100 */
[-C--:B------:R-:W-:Y:S02]  /*4f30*/  FMUL.FTZ R177, R63, R180.reuse ;  /* 0x000000b43fb17220 */ /* 0x080fe40000410000 */
[----:B------:R-:W-:-:S03]  /*4f40*/  FFMA.FTZ R147, R184, R180, R147 ;  /* 0x000000b4b8937223 */ /* 0x000fc60000010093 */
[----:B------:R-:W-:-:S04]  /*4f50*/  F2FP.F16.F32.PACK_AB R177, RZ, R177 ;  /* 0x000000b1ffb1723e */ /* 0x000fc800000000ff */
[----:B------:R-:W-:-:S07]  /*4f60*/  PRMT R169, R169, 0x5410, R177 ;  /* 0x00005410a9a97816 */ /* 0x000fce00000000b1 */
.L_x_7786:
[----:B------:R-:W-:Y:S05]  /*4f70*/  @!P3 BRA `(.L_x_7787) ;  /* 0x000000000018b947 */ /* 0x000fea0003800000 */
[----:B------:R-:W-:Y:S01]  /*4f80*/  FMUL.FTZ R177, R176, UR16 ;  /* 0x00000010b0b17c20 */ /* 0x000fe20008410000 */
[----:B-----5:R-:W-:-:S03]  /*4f90*/  HADD2.F32 R183, -RZ, R166.H0_H0 ;  /* 0x200000a6ffb77230 */ /* 0x020fc60000004100 */
[-C--:B------:R-:W-:Y:S02]  /*4fa0*/  FMUL.FTZ R180, R64, R177.reuse ;  /* 0x000000b140b47220 */ /* 0x080fe40000410000 */
[----:B------:R-:W-:-:S03]  /*4fb0*/  FFMA.FTZ R140, R183, R177, R140 ;  /* 0x000000b1b78c7223 */ /* 0x000fc6000001008c */
[----:B------:R-:W-:-:S04]  /*4fc0*/  F2FP.F16.F32.PACK_AB R180, RZ, R180 ;  /* 0x000000b4ffb4723e */ /* 0x000fc800000000ff */
[----:B------:R-:W-:-:S07]  /*4fd0*/  PRMT R170, R180, 0x7610, R170 ;  /* 0x00007610b4aa7816 */ /* 0x000fce00000000aa */
.L_x_7787:
[----:B------:R-:W-:Y:S05]  /*4fe0*/  @!P3 BRA `(.L_x_7788) ;  /* 0x000000000018b947 */ /* 0x000fea0003800000 */
[----:B------:R-:W-:Y:S01]  /*4ff0*/  FMUL.FTZ R180, R181, UR16 ;  /* 0x00000010b5b47c20 */ /* 0x000fe20008410000 */
[----:B-----5:R-:W-:-:S03]  /*5000*/  HADD2.F32 R184, -RZ, R166.H1_H1 ;  /* 0x300000a6ffb87230 */ /* 0x020fc60000004100 */
[-C--:B------:R-:W-:Y:S02]  /*5010*/  FMUL.FTZ R177, R65, R180.reuse ;  /* 0x000000b441b17220 */ /* 0x080fe40000410000 */
[----:B------:R-:W-:-:S03]  /*5020*/  FFMA.FTZ R141, R184, R180, R141 ;  /* 0x000000b4b88d7223 */ /* 0x000fc6000001008d */
[----:B------:R-:W-:-:S04]  /*5030*/  F2FP.F16.F32.PACK_AB R177, RZ, R177 ;  /* 0x000000b1ffb1723e */ /* 0x000fc800000000ff */
[----:B------:R-:W-:-:S07]  /*5040*/  PRMT R170, R170, 0x5410, R177 ;  /* 0x00005410aaaa7816 */ /* 0x000fce00000000b1 */
.L_x_7788:
[----:B------:R-:W-:Y:S05]  /*5050*/  @!P3 BRA `(.L_x_7789) ;  /* 0x000000000018b947 */ /* 0x000fea0003800000 */
[----:B------:R-:W-:Y:S01]  /*5060*/  FMUL.FTZ R177, R182, UR16 ;  /* 0x00000010b6b17c20 */ /* 0x000fe20008410000 */
[----:B-----5:R-:W-:-:S03]  /*5070*/  HADD2.F32 R183, -RZ, R167.H0_H0 ;  /* 0x200000a7ffb77230 */ /* 0x020fc60000004100 */
[-C--:B------:R-:W-:Y:S02]  /*5080*/  FMUL.FTZ R180, R66, R177.reuse ;  /* 0x000000b142b47220 */ /* 0x080fe40000410000 */
[----:B------:R-:W-:-:S03]  /*5090*/  FFMA.FTZ R142, R183, R177, R142 ;  /* 0x000000b1b78e7223 */ /* 0x000fc6000001008e */
[----:B------:R-:W-:-:S04]  /*50a0*/  F2FP.F16.F32.PACK_AB R180, RZ, R180 ;  /* 0x000000b4ffb4723e */ /* 0x000fc800000000ff */
[----:B------:R-:W-:-:S07]  /*50b0*/  PRMT R171, R180, 0x7610, R171 ;  /* 0x00007610b4ab7816 */ /* 0x000fce00000000ab */
.L_x_7789:
        /* <DEDUP_REMOVED lines=9> */
.L_x_7782:
        /* <DEDUP_REMOVED lines=11> */
.L_x_7791:
        /* <DEDUP_REMOVED lines=11> */
.L_x_7792:
        /* <DEDUP_REMOVED lines=11> */
.L_x_7793:
        /* <DEDUP_REMOVED lines=11> */
.L_x_7794:
        /* <DEDUP_REMOVED lines=11> */
.L_x_7795:
        /* <DEDUP_REMOVED lines=11> */
.L_x_7796:
        /* <DEDUP_REMOVED lines=11> */
.L_x_7797:
[----:B------:R-:W-:Y:S05]  /*5620*/  @!P3 BRA `(.L_x_7790) ;  /* 0x0000000c0024b947 */ /* 0x000fea0003800000 */
[----:B------:R-:W-:Y:S01]  /*5630*/  @P2 FFMA.FTZ R184, R226, R185, R184 ;  /* 0x000000b9e2b82223 */ /* 0x000fe200000100b8 */
[----:B0-----:R-:W-:Y:S01]  /*5640*/  MOV R180, R23 ;  /* 0x0000001700b47202 */ /* 0x001fe20000000f00 */
        /* <DEDUP_REMOVED lines=9> */
.L_x_7781:
        /* <DEDUP_REMOVED lines=41> */
.L_x_7799:
[----:B------:R-:W-:Y:S05]  /*5970*/  @!P3 BRA `(.L_x_7800) ;  /* 0x000000000018b947 */ /* 0x000fea0003800000 */
[----:B------:R-:W-:Y:S01]  /*5980*/  FMUL.FTZ R172, R180, UR16 ;  /* 0x00000010b4ac7c20 */ /* 0x000fe20008410000 */
[----:B-----5:R-:W-:-:S03]  /*5990*/  HADD2.F32 R182, -RZ, R164.H1_H1 ;  /* 0x300000a4ffb67230 */ /* 0x020fc60000004100 */
[-C--:B------:R-:W-:Y:S02]  /*59a0*/  FMUL.FTZ R173, R61, R172.reuse ;  /* 0x000000ac3dad7220 */ /* 0x080fe40000410000 */
[----:B------:R-:W-:-:S03]  /*59b0*/  FFMA.FTZ R145, R182, R172, R145 ;  /* 0x000000acb6917223 */ /* 0x000fc60000010091 */
[----:B------:R-:W-:-:S04]  /*59c0*/  F2FP.F16.F32.PACK_AB R173, RZ, R173 ;  /* 0x000000adffad723e */ /* 0x000fc800000000ff */
[----:B------:R-:W-:-:S07]  /*59d0*/  PRMT R168, R168, 0x5410, R173 ;  /* 0x00005410a8a87816 */ /* 0x000fce00000000ad */
.L_x_7800:
[----:B------:R-:W-:Y:S05]  /*59e0*/  @!P3 BRA `(.L_x_7801) ;  /* 0x000000000018b947 */ /* 0x000fea0003800000 */
[----:B------:R-:W-:Y:S01]  /*59f0*/  FMUL.FTZ R173, R174, UR16 ;  /* 0x00000010aead7c20 */ /* 0x000fe20008410000 */
[----:B-----5:R-:W-:-:S03]  /*5a00*/  HADD2.F32 R181, -RZ, R165.H0_H0 ;  /* 0x200000a5ffb57230 */ /* 0x020fc60000004100 */
[-C--:B------:R-:W-:Y:S02]  /*5a10*/  FMUL.FTZ R172, R62, R173.reuse ;  /* 0x000000ad3eac7220 */ /* 0x080fe40000410000 */
[----:B------:R-:W-:-:S03]  /*5a20*/  FFMA.FTZ R146, R181, R173, R146 ;  /* 0x000000adb5927223 */ /* 0x000fc60000010092 */
[----:B------:R-:W-:-:S04]  /*5a30*/  F2FP.F16.F32.PACK_AB R172, RZ, R172 ;  /* 0x000000acffac723e */ /* 0x000fc800000000ff */
[----:B------:R-:W-:-:S07]  /*5a40*/  PRMT R169, R172, 0x7610, R169 ;  /* 0x00007610aca97816 */ /* 0x000fce00000000a9 */
.L_x_7801:
[----:B------:R-:W-:Y:S05]  /*5a50*/  @!P3 BRA `(.L_x_7802) ;  /* 0x000000000018b947 */ /* 0x000fea0003800000 */
[----:B------:R-:W-:Y:S01]  /*5a60*/  FMUL.FTZ R172, R175, UR16 ;  /* 0x00000010afac7c20 */ /* 0x000fe20008410000 */
[----:B-----5:R-:W-:-:S03]  /*5a70*/  HADD2.F32 R182, -RZ, R165.H1_H1 ;  /* 0x300000a5ffb67230 */ /* 0x020fc60000004100 */
[-C--:B------:R-:W-:Y:S02]  /*5a80*/  FMUL.FTZ R173, R63, R172.reuse ;  /* 0x000000ac3fad7220 */ /* 0x080fe40000410000 */
[----:B------:R-:W-:-:S03]  /*5a90*/  FFMA.FTZ R147, R182, R172, R147 ;  /* 0x000000acb6937223 */ /* 0x000fc60000010093 */
[----:B------:R-:W-:-:S04]  /*5aa0*/  F2FP.F16.F32.PACK_AB R173, RZ, R173 ;  /* 0x000000adffad723e */ /* 0x000fc800000000ff */
[----:B------:R-:W-:-:S07]  /*5ab0*/  PRMT R169, R169, 0x5410, R173 ;  /* 0x00005410a9a97816 */ /* 0x000fce00000000ad */
.L_x_7802:
[----:B------:R-:W-:Y:S05]  /*5ac0*/  @!P3 BRA `(.L_x_7803) ;  /* 0x000000000018b947 */ /* 0x000fea0003800000 */
[----:B------:R-:W-:Y:S01]  /*5ad0*/  FMUL.FTZ R173, R176, UR16 ;  /* 0x00000010b0ad7c20 */ /* 0x000fe20008410000 */
[----:B-----5:R-:W-:-:S03]  /*5ae0*/  HADD2.F32 R181, -RZ, R166.H0_H0 ;  /* 0x200000a6ffb57230 */ /* 0x020fc60000004100 */
[-C--:B------:R-:W-:Y:S02]  /*5af0*/  FMUL.FTZ R172, R64, R173.reuse ;  /* 0x000000ad40ac7220 */ /* 0x080fe40000410000 */
[----:B------:R-:W-:-:S03]  /*5b00*/  FFMA.FTZ R140, R181, R173, R140 ;  /* 0x000000adb58c7223 */ /* 0x000fc6000001008c */
[----:B------:R-:W-:-:S04]  /*5b10*/  F2FP.F16.F32.PACK_AB R172, RZ, R172 ;  /* 0x000000acffac723e */ /* 0x000fc800000000ff */
[----:B------:R-:W-:-:S07]  /*5b20*/  PRMT R170, R172, 0x7610, R170 ;  /* 0x00007610acaa7816 */ /* 0x000fce00000000aa */
.L_x_7803:
[----:B------:R-:W-:Y:S05]  /*5b30*/  @!P3 BRA `(.L_x_7804) ;  /* 0x000000000018b947 */ /* 0x000fea0003800000 */
[----:B------:R-:W-:Y:S01]  /*5b40*/  FMUL.FTZ R172, R177, UR16 ;  /* 0x00000010b1ac7c20 */ /* 0x000fe20008410000 */
[----:B-----5:R-:W-:-:S03]  /*5b50*/  HADD2.F32 R182, -RZ, R166.H1_H1 ;  /* 0x300000a6ffb67230 */ /* 0x020fc60000004100 */
[-C--:B------:R-:W-:Y:S02]  /*5b60*/  FMUL.FTZ R173, R65, R172.reuse ;  /* 0x000000ac41ad7220 */ /* 0x080fe40000410000 */
[----:B------:R-:W-:-:S03]  /*5b70*/  FFMA.FTZ R141, R182, R172, R141 ;  /* 0x000000acb68d7223 */ /* 0x000fc6000001008d */
[----:B------:R-:W-:-:S04]  /*5b80*/  F2FP.F16.F32.PACK_AB R173, RZ, R173 ;  /* 0x000000adffad723e */ /* 0x000fc800000000ff */
[----:B------:R-:W-:-:S07]  /*5b90*/  PRMT R170, R170, 0x5410, R173 ;  /* 0x00005410aaaa7816 */ /* 0x000fce00000000ad */
.L_x_7804:
[----:B------:R-:W-:Y:S05]  /*5ba0*/  @!P3 BRA `(.L_x_7805) ;  /* 0x000000000018b947 */ /* 0x000fea0003800000 */
[----:B------:R-:W-:Y:S01]  /*5bb0*/  FMUL.FTZ R173, R178, UR16 ;  /* 0x00000010b2ad7c20 */ /* 0x000fe20008410000 */
[----:B-----5:R-:W-:-:S03]  /*5bc0*/  HADD2.F32 R181, -RZ, R167.H0_H0 ;  /* 0x200000a7ffb57230 */ /* 0x020fc60000004100 */
[-C--:B------:R-:W-:Y:S02]  /*5bd0*/  FMUL.FTZ R172, R66, R173.reuse ;  /* 0x000000ad42ac7220 */ /* 0x080fe40000410000 */
[----:B------:R-:W-:-:S03]  /*5be0*/  FFMA.FTZ R142, R181, R173, R142 ;  /* 0x000000adb58e7223 */ /* 0x000fc6000001008e */
[----:B------:R-:W-:-:S04]  /*5bf0*/  F2FP.F16.F32.PACK_AB R172, RZ, R172 ;  /* 0x000000acffac723e */ /* 0x000fc800000000ff */
[----:B------:R-:W-:-:S07]  /*5c00*/  PRMT R171, R172, 0x7610, R171 ;  /* 0x00007610acab7816 */ /* 0x000fce00000000ab */
.L_x_7805:
        /* <DEDUP_REMOVED lines=11> */
.L_x_7798:
        /* <DEDUP_REMOVED lines=12> */
.L_x_7806:
        /* <DEDUP_REMOVED lines=12> */
.L_x_7807:
        /* <DEDUP_REMOVED lines=12> */
.L_x_7808:
        /* <DEDUP_REMOVED lines=12> */
.L_x_7809:
        /* <DEDUP_REMOVED lines=12> */
.L_x_7810:
        /* <DEDUP_REMOVED lines=12> */
.L_x_7811:
        /* <DEDUP_REMOVED lines=12> */
.L_x_7812:
[----:B------:R-:W-:Y:S05]  /*6200*/  @!P3 BRA `(.L_x_7790) ;  /* 0x00000000002cb947 */ /* 0x000fea0003800000 */
[----:B------:R-:W-:Y:S01]  /*6210*/  FFMA.FTZ R184, R226, R185, R184 ;  /* 0x000000b9e2b87223 */ /* 0x000fe200000100b8 */
[----:B------:R-:W-:Y:S01]  /*6220*/  ISETP.GT.AND P0, PT, R227, RZ, PT ;  /* 0x000000ffe300720c */ /* 0x000fe20003f04270 */
[----:B0----5:R-:W-:Y:S02]  /*6230*/  HADD2.F32 R182, -RZ, R167.H1_H1 ;  /* 0x300000a7ffb67230 */ /* 0x021fe40000004100 */
        /* <DEDUP_REMOVED lines=8> */
.L_x_7790:
        /* <DEDUP_REMOVED lines=13> */
.L_x_7710:
        /* <DEDUP_REMOVED lines=29> */
.L_x_7814:
        /* <DEDUP_REMOVED lines=10> */
.L_x_10801:


//--------------------- .text._ZN10layer_norm13ln_bwd_kernelINS_13Kernel_traitsIf6__halffS2_fjLj6144ELj1ELj1ELj8ELj16ENS_18Kernel_traits_baseILj6144EfS2_fS2_fjLj256EEEEELb1ELb0ELb0ELb0EEEvNS_9BwdParamsE --------------------------
	.section	.text._ZN10layer_norm13ln_bwd_kernelINS_13Kernel_traitsIf6__halffS2_fjLj6144ELj1ELj1ELj8ELj16ENS_18Kernel_traits_baseILj6144EfS2_fS2_fjLj256EEEEELb1ELb0ELb0ELb0EEEvNS_9BwdParamsE,"ax",@progbits
	.align	128
        .global         _ZN10layer_norm13ln_bwd_kernelINS_13Kernel_traitsIf6__halffS2_fjLj6144ELj1ELj1ELj8ELj16ENS_18Kernel_traits_baseILj6144EfS2_fS2_fjLj256EEEEELb1ELb0ELb0ELb0EEEvNS_9BwdParamsE
        .type           _ZN10layer_norm13ln_bwd_kernelINS_13Kernel_traitsIf6__halffS2_fjLj6144ELj1ELj1ELj8ELj16ENS_18Kernel_traits_baseILj6144EfS2_fS2_fjLj256EEEEELb1ELb0ELb0ELb0EEEvNS_9BwdParamsE,@function
        .size           _ZN10layer_norm13ln_bwd_kernelINS_13Kernel_traitsIf6__halffS2_fjLj6144ELj1ELj1ELj8ELj16ENS_18Kernel_traits_baseILj6144EfS2_fS2_fjLj256EEEEELb1ELb0ELb0ELb0EEEvNS_9BwdParamsE,(.L_x_10802 - _ZN10layer_norm13ln_bwd_kernelINS_13Kernel_traitsIf6__halffS2_fjLj6144ELj1ELj1ELj8ELj16ENS_18Kernel_traits_baseILj6144EfS2_fS2_fjLj256EEEEELb1ELb0ELb0ELb0EEEvNS_9BwdParamsE)
        .other          _ZN10layer_norm13ln_bwd_kernelINS_13Kernel_traitsIf6__halffS2_fjLj6144ELj1ELj1ELj8ELj16ENS_18Kernel_traits_baseILj6144EfS2_fS2_fjLj256EEEEELb1ELb0ELb0ELb0EEEvNS_9BwdParamsE,@"STO_CUDA_ENTRY STV_DEFAULT"
_ZN10layer_norm13ln_bwd_kernelINS_13Kernel_traitsIf6__halffS2_fjLj6144ELj1ELj1ELj8ELj16ENS_18Kernel_traits_baseILj6144EfS2_fS2_fjLj256EEEEELb1ELb0ELb0ELb0EEEvNS_9BwdParamsE:
.text._ZN10layer_norm13ln_bwd_kernelINS_13Kernel_traitsIf6__halffS2_fjLj6144ELj1ELj1ELj8ELj16ENS_18Kernel_traits_baseILj6144EfS2_fS2_fjLj256EEEEELb1ELb0ELb0ELb0EEEvNS_9BwdParamsE:
        /* <DEDUP_REMOVED lines=89> */
.L_x_7847:
        /* <DEDUP_REMOVED lines=40> */
[C---:B---3--:R-:W-:Y:S01]  /*0810*/  FADD.FTZ R121, -R120.reuse, R109 ;  /* 0x0000006d78797221 */ /* 0x048fe20000010100 */
[C---:B------:R-:W-:Y:S01]  /*0820*/  FADD.FTZ R151, -R120.reuse, R111 ;  /* 0x0000006f78977221 */ /* 0x040fe20000010100 */
[C---:B------:R-:W-:Y:S01]  /*0830*/  FADD.FTZ R3, -R120.reuse, R108 ;  /* 0x0000006c78037221 */ /* 0x040fe20000010100 */
[----:B------:R-:W-:Y:S02]  /*0840*/  FADD.FTZ R149, -R120, R110 ;  /* 0x0000006e78957221 */ /* 0x000fe40000010100 */
[----:B-----5:R-:W-:Y:S01]  /*0850*/  FMUL.FTZ R154, R150, R151 ;  /* 0x00000097969a7220 */ /* 0x020fe20000410000 */
[----:B------:R-:W-:-:S02]  /*0860*/  HADD2.F32 R109, -RZ, R112.H0_H0 ;  /* 0x20000070ff6d7230 */ /* 0x000fc40000004100 */
[--C-:B------:R-:W-:Y:S02]  /*0870*/  HADD2.F32 R108, -RZ, R113.reuse.H1_H1 ;  /* 0x30000071ff6c7230 */ /* 0x100fe40000004100 */
[----:B------:R-:W-:Y:S01]  /*0880*/  FMUL.FTZ R3, R150, R3 ;  /* 0x0000000396037220 */ /* 0x000fe20000410000 */
[----:B------:R-:W-:Y:S02]  /*0890*/  HADD2.F32 R112, -RZ, R112.H1_H1 ;  /* 0x30000070ff707230 */ /* 0x000fe40000004100 */
[----:B------:R-:W-:Y:S01]  /*08a0*/  FMUL.FTZ R156, R96, R109 ;  /* 0x0000006d609c7220 */ /* 0x000fe20000410000 */
[----:B------:R-:W-:Y:S02]  /*08b0*/  HADD2.F32 R111, -RZ, R113.H0_H0 ;  /* 0x20000071ff6f7230 */ /* 0x000fe40000004100 */
[----:B------:R-:W-:Y:S01]  /*08c0*/  FMUL.FTZ R149, R150, R149 ;  /* 0x0000009596957220 */ /* 0x000fe20000410000 */
[----:B------:R-:W-:Y:S01]  /*08d0*/  FADD.FTZ R51, R51, R108 ;  /* 0x0000006c33337221 */ /* 0x000fe20000010000 */
[-C--:B------:R-:W-:Y:S01]  /*08e0*/  FFMA.FTZ R75, R154, R108.reuse, R75 ;  /* 0x0000006c9a4b7223 */ /* 0x080fe2000001004b */
[----:B0-----:R-:W-:Y:S01]  /*08f0*/  FMUL.FTZ R153, R99, R108 ;  /* 0x0000006c63997220 */ /* 0x001fe20000410000 */
        /* <DEDUP_REMOVED lines=12> */
[C---:B------:R-:W-:Y:S01]  /*09c0*/  FADD.FTZ R155, -R120.reuse, R116 ;  /* 0x00000074789b7221 */ /* 0x040fe20000010100 */
        /* <DEDUP_REMOVED lines=8> */
[----:B-1----:R-:W-:-:S02]  /*0a50*/  HADD2.F32 R123, -RZ, R115.H0_H0 ;  /* 0x20000073ff7b7230 */ /* 0x002fc40000004100 */
        /* <DEDUP_REMOVED lines=28> */
.L_x_7817:
[----:B----4-:R-:W-:Y:S05]  /*0c20*/  BSYNC.RECONVERGENT B0 ;  /* 0x0000000000007941 */ /* 0x010fea0003800200 */
.L_x_7816:
        /* <DEDUP_REMOVED lines=20> */
[C---:B0-----:R-:W-:Y:S01]  /*0d70*/  FADD.FTZ R171, -R120.reuse, R111 ;  /* 0x0000006f78ab7221 */ /* 0x041fe20000010100 */
[C---:B------:R-:W-:Y:S01]  /*0d80*/  FADD.FTZ R163, -R120.reuse, R108 ;  /* 0x0000006c78a37221 */ /* 0x040fe20000010100 */
[----:B------:R-:W-:Y:S02]  /*0d90*/  FADD.FTZ R167, -R120, R110 ;  /* 0x0000006e78a77221 */ /* 0x000fe40000010100 */
[----:B-----5:R-:W-:Y:S01]  /*0da0*/  FMUL.FTZ R170, R150, R171 ;  /* 0x000000ab96aa7220 */ /* 0x020fe20000410000 */
[----:B----4-:R-:W-:-:S02]  /*0db0*/  HADD2.F32 R109, -RZ, R112.H0_H0 ;  /* 0x20000070ff6d7230 */ /* 0x010fc40000004100 */
[--C-:B------:R-:W-:Y:S02]  /*0dc0*/  HADD2.F32 R108, -RZ, R113.reuse.H1_H1 ;  /* 0x30000071ff6c7230 */ /* 0x100fe40000004100 */
[----:B------:R-:W-:Y:S01]  /*0dd0*/  FMUL.FTZ R163, R150, R163 ;  /* 0x000000a396a37220 */ /* 0x000fe20000410000 */
[----:B------:R-:W-:Y:S02]  /*0de0*/  HADD2.F32 R112, -RZ, R112.H1_H1 ;  /* 0x30000070ff707230 */ /* 0x000fe40000004100 */
[----:B------:R-:W-:Y:S01]  /*0df0*/  FMUL.FTZ R172, R88, R109 ;  /* 0x0000006d58ac7220 */ /* 0x000fe20000410000 */
[----:B------:R-:W-:Y:S02]  /*0e00*/  HADD2.F32 R111, -RZ, R113.H0_H0 ;  /* 0x20000071ff6f7230 */ /* 0x000fe40000004100 */
[C---:B-1----:R-:W-:Y:S01]  /*0e10*/  FMUL.FTZ R168, R150.reuse, R165 ;  /* 0x000000a596a87220 */ /* 0x042fe20000410000 */
        /* <DEDUP_REMOVED lines=24> */
[----:B------:R-:W-:-:S02]  /*0fa0*/  HADD2.F32 R177, -RZ, R115.H0_H0 ;  /* 0x20000073ffb17230 */ /* 0x000fc40000004100 */
[----:B------:R-:W-:Y:S01]  /*0fb0*/  FADD.FTZ R175, -R120, R118 ;  /* 0x0000007678af7221 */ /* 0x000fe20000010100 */
        /* <DEDUP_REMOVED lines=26> */
.L_x_7819:
[----:B------:R-:W-:Y:S05]  /*1160*/  BSYNC.RECONVERGENT B0 ;  /* 0x0000000000007941 */ /* 0x000fea0003800200 */
.L_x_7818:
        /* <DEDUP_REMOVED lines=22> */
[--C-:B------:R-:W-:Y:S02]  /*12d0*/  HADD2.F32 R109, -RZ, R116.reuse.H0_H0 ;  /* 0x20000074ff6d7230 */ /* 0x100fe40000004100 */
[----:B-----5:R-:W-:Y:S01]  /*12e0*/  FMUL.FTZ R133, R150, R133 ;  /* 0x0000008596857220 */ /* 0x020fe20000410000 */
[----:B------:R-:W-:-:S02]  /*12f0*/  HADD2.F32 R116, -RZ, R116.H1_H1 ;  /* 0x30000074ff747230 */ /* 0x000fc40000004100 */
[----:B------:R-:W-:Y:S01]  /*1300*/  FADD.FTZ R139, -R120, R111 ;  /* 0x0000006f788b7221 */ /* 0x000fe20000010100 */
[----:B------:R-:W-:Y:S01]  /*1310*/  FMUL.FTZ R140, R80, R109 ;  /* 0x0000006d508c7220 */ /* 0x000fe20000410000 */
[--C-:B------:R-:W-:Y:S02]  /*1320*/  HADD2.F32 R111, -RZ, R117.reuse.H0_H0 ;  /* 0x20000075ff6f7230 */ /* 0x100fe40000004100 */
[C---:B-1----:R-:W-:Y:S01]  /*1330*/  FMUL.FTZ R135, R150.reuse, R137 ;  /* 0x0000008996877220 */ /* 0x042fe20000410000 */
[----:B------:R-:W-:Y:S01]  /*1340*/  FMUL.FTZ R137, R150, R141 ;  /* 0x0000008d96897220 */ /* 0x000fe20000410000 */
[----:B------:R-:W-:Y:S01]  /*1350*/  FADD.FTZ R32, R32, R109 ;  /* 0x0000006d20207221 */ /* 0x000fe20000010000 */
[----:B------:R-:W-:Y:S01]  /*1360*/  FFMA.FTZ R56, R133, R109, R56 ;  /* 0x0000006d85387223 */ /* 0x000fe20000010038 */
[----:B------:R-:W-:Y:S01]  /*1370*/  FMUL.FTZ R141, R81, R116 ;  /* 0x00000074518d7220 */ /* 0x000fe20000410000 */
[----:B------:R-:W-:Y:S01]  /*1380*/  FADD.FTZ R108, R123, R140 ;  /* 0x0000008c7b6c7221 */ /* 0x000fe20000010000 */
[----:B------:R-:W-:Y:S01]  /*1390*/  FMUL.FTZ R134, R150, R121 ;  /* 0x0000007996867220 */ /* 0x000fe20000410000 */
[----:B------:R-:W-:Y:S01]  /*13a0*/  FFMA.FTZ R109, R133, R140, R122 ;  /* 0x0000008c856d7223 */ /* 0x000fe2000001007a */
[----:B------:R-:W-:Y:S01]  /*13b0*/  FADD.FTZ R143, -R120, R113 ;  /* 0x00000071788f7221 */ /* 0x000fe20000010100 */
[----:B------:R-:W-:-:S02]  /*13c0*/  HADD2.F32 R110, -RZ, R117.H1_H1 ;  /* 0x30000075ff6e7230 */ /* 0x000fc40000004100 */
[----:B------:R-:W-:Y:S01]  /*13d0*/  FADD.FTZ R34, R34, R111 ;  /* 0x0000006f22227221 */ /* 0x000fe20000010000 */
[-C--:B------:R-:W-:Y:S01]  /*13e0*/  FFMA.FTZ R58, R135, R111.reuse, R58 ;  /* 0x0000006f873a7223 */ /* 0x080fe2000001003a */
[----:B------:R-:W-:Y:S01]  /*13f0*/  FMUL.FTZ R142, R82, R111 ;  /* 0x0000006f528e7220 */ /* 0x000fe20000410000 */
        /* <DEDUP_REMOVED lines=41> */
.L_x_7821:
[----:B------:R-:W-:Y:S05]  /*1690*/  BSYNC.RECONVERGENT B0 ;  /* 0x0000000000007941 */ /* 0x000fea0003800200 */
.L_x_7820:
        /* <DEDUP_REMOVED lines=31> */
.L_x_7823:
[----:B------:R-:W-:Y:S05]  /*1890*/  BSYNC.RECONVERGENT B0 ;  /* 0x0000000000007941 */ /* 0x000fea0003800200 */
.L_x_7822:
        /* <DEDUP_REMOVED lines=108> */
.L_x_7828:
        /* <DEDUP_REMOVED lines=57> */
[----:B------:R-:W-:Y:S02]  /*22f0*/  F2FP.F16.F32.PACK_AB R108, R109, R108 ;  /* 0x0000006c6d6c723e */ /* 0x000fe400000000ff */
[----:B------:R-:W-:Y:S02]  /*2300*/  F2FP.F16.F32.PACK_AB R109, R111, R110 ;  /* 0x0000006e6f6d723e */ /* 0x000fe400000000ff */
[----:B------:R-:W-:-:S02]  /*2310*/  F2FP.F16.F32.PACK_AB R110, R116, R115 ;  /* 0x00000073746e723e */ /* 0x000fc400000000ff */
[----:B------:R-:W-:-:S07]  /*2320*/  F2FP.F16.F32.PACK_AB R111, R118, R117 ;  /* 0x00000075766f723e */ /* 0x000fce00000000ff */
.L_x_7829:
        /* <DEDUP_REMOVED lines=8> */
.L_x_7827:
[----:B------:R-:W-:Y:S05]  /*23b0*/  BSYNC.RECONVERGENT B1 ;  /* 0x0000000000017941 */ /* 0x000fea0003800200 */
.L_x_7826:
        /* <DEDUP_REMOVED lines=65> */
[----:B------:R-:W-:Y:S01]  /*27d0*/  F2FP.F16.F32.PACK_AB R111, R118, R117 ;  /* 0x00000075766f723e */ /* 0x000fe200000000ff */
[----:B------:R-:W-:Y:S06]  /*27e0*/  BRA `(.L_x_7833) ;  /* 0x0000000000f47947 */ /* 0x000fec0003800000 */
.L_x_7832:
        /* <DEDUP_REMOVED lines=61> */
.L_x_7833:
        /* <DEDUP_REMOVED lines=8> */
.L_x_7831:
[----:B------:R-:W-:Y:S05]  /*2c40*/  BSYNC.RECONVERGENT B1 ;  /* 0x0000000000017941 */ /* 0x000fea0003800200 */
.L_x_7830:
        /* <DEDUP_REMOVED lines=61> */
[----:B------:R-:W-:-:S02]  /*3020*/  F2FP.F16.F32.PACK_AB R108, R109, R108 ;  /* 0x0000006c6d6c723e */ /* 0x000fc400000000ff */
[----:B------:R-:W-:Y:S02]  /*3030*/  F2FP.F16.F32.PACK_AB R109, R111, R110 ;  /* 0x0000006e6f6d723e */ /* 0x000fe400000000ff */
[----:B------:R-:W-:Y:S02]  /*3040*/  F2FP.F16.F32.PACK_AB R110, R114, R113 ;  /* 0x00000071726e723e */ /* 0x000fe400000000ff */
[----:B------:R-:W-:Y:S01]  /*3050*/  F2FP.F16.F32.PACK_AB R111, R115, R112 ;  /* 0x00000070736f723e */ /* 0x000fe200000000ff */
[----:B------:R-:W-:Y:S06]  /*3060*/  BRA `(.L_x_7836) ;  /* 0x0000000000f47947 */ /* 0x000fec0003800000 */
.L_x_7835:
        /* <DEDUP_REMOVED lines=61> */
.L_x_7836:
        /* <DEDUP_REMOVED lines=8> */
.L_x_7825:
        /* <DEDUP_REMOVED lines=67> */
.L_x_7839:
        /* <DEDUP_REMOVED lines=57> */
[----:B------:R-:W-:Y:S02]  /*3c80*/  F2FP.F16.F32.PACK_AB R108, R109, R108 ;  /* 0x0000006c6d6c723e */ /* 0x000fe400000000ff */
[----:B------:R-:W-:-:S02]  /*3c90*/  F2FP.F16.F32.PACK_AB R109, R111, R110 ;  /* 0x0000006e6f6d723e */ /* 0x000fc400000000ff */
[----:B------:R-:W-:Y:S02]  /*3ca0*/  F2FP.F16.F32.PACK_AB R110, R116, R115 ;  /* 0x00000073746e723e */ /* 0x000fe400000000ff */
[----:B------:R-:W-:-:S07]  /*3cb0*/  F2FP.F16.F32.PACK_AB R111, R118, R117 ;  /* 0x00000075766f723e */ /* 0x000fce00000000ff */
.L_x_7840:
        /* <DEDUP_REMOVED lines=10> */
.L_x_7838:
[----:B------:R-:W-:Y:S05]  /*3d60*/  BSYNC.RECONVERGENT B1 ;  /* 0x0000000000017941 */ /* 0x000fea0003800200 */
.L_x_7837:
        /* <DEDUP_REMOVED lines=67> */
.L_x_7843:
        /* <DEDUP_REMOVED lines=61> */
.L_x_7844:
        /* <DEDUP_REMOVED lines=8> */
.L_x_7842:
[----:B------:R-:W-:Y:S05]  /*45f0*/  BSYNC.RECONVERGENT B1 ;  /* 0x0000000000017941 */ /* 0x000fea0003800200 */
.L_x_7841:
        /* <DEDUP_REMOVED lines=61> */
[----:B------:R-:W-:Y:S02]  /*49d0*/  F2FP.F16.F32.PACK_AB R108, R109, R108 ;  /* 0x0000006c6d6c723e */ /* 0x000fe400000000ff */
[----:B------:R-:W-:-:S02]  /*49e0*/  F2FP.F16.F32.PACK_AB R109, R111, R110 ;  /* 0x0000006e6f6d723e */ /* 0x000fc400000000ff */
[----:B------:R-:W-:Y:S02]  /*49f0*/  F2FP.F16.F32.PACK_AB R110, R114, R113 ;  /* 0x00000071726e723e */ /* 0x000fe400000000ff */
[----:B------:R-:W-:Y:S01]  /*4a00*/  F2FP.F16.F32.PACK_AB R111, R115, R112 ;  /* 0x00000070736f723e */ /* 0x000fe200000000ff */
[----:B------:R-:W-:Y:S06]  /*4a10*/  BRA `(.L_x_7846) ;  /* 0x0000000000f47947 */ /* 0x000fec0003800000 */
.L_x_7845:
        /* <DEDUP_REMOVED lines=61> */
.L_x_7846:
[----:B------:R-:W0:Y:S08]  /*4df0*/  @P1 LDC.64 R112, c[0x0][0x478] ;  /* 0x00011e00ff701b82 */ /* 0x000e300000000a00 */
[----:B------:R-:W1:Y:S01]  /*4e00*/  LDC.64 R114, c[0x0][0x468] ;  /* 0x00011a00ff727b82 */ /* 0x000e620000000a00 */
[----:B0-----:R-:W-:-:S05]  /*4e10*/  @P1 IMAD.WIDE.U32 R112, R132, 0x20, R112 ;  /* 0x0000002084701825 */ /* 0x001fca00078e0070 */
[----:B------:R3:W-:Y:S01]  /*4e20*/  @P1 STG.E.128 desc[UR8][R112.64], R100 ;  /* 0x0000006470001986 */ /* 0x0007e2000c101d08 */
[----:B-1----:R-:W-:-:S03]  /*4e30*/  IMAD.WIDE.U32 R114, R132, 0x10, R114 ;  /* 0x0000001084727825 */ /* 0x002fc600078e0072 */
[----:B------:R3:W-:Y:S04]  /*4e40*/  @P1 STG.E.128 desc[UR8][R112.64+0x10], R104 ;  /* 0x0000106870001986 */ /* 0x0007e8000c101d08 */
[----:B------:R3:W-:Y:S02]  /*4e50*/  STG.E.128 desc[UR8][R114.64], R108 ;  /* 0x0000006c72007986 */ /* 0x0007e4000c101d08 */
.L_x_7834:
[----:B------:R-:W-:Y:S05]  /*4e60*/  BSYNC.RECONVERGENT B0 ;  /* 0x0000000000007941 */ /* 0x000fea0003800200 */
.L_x_7824:
[----:B0-234-:R-:W0:Y:S01]  /*4e70*/  LDC.64 R108, c[0x0][0x380] ;  /* 0x0000e000ff6c7b82 */ /* 0x01de220000000a00 */
[----:B------:R-:W-:Y:S01]  /*4e80*/  UPLOP3.LUT UP1, UPT, UPT, UPT, UP1, 0x40, 0x4 ;  /* 0x000000000004789c */ /* 0x000fe20003f2e810 */
[----:B0-----:R-:W-:-:S04]  /*4e90*/  IADD3 R131, PT, PT, R131, R108, RZ ;  /* 0x0000006c83837210 */ /* 0x001fc80007ffe0ff */
[----:B------:R-:W-:-:S13]  /*4ea0*/  ISETP.GE.AND P1, PT, R131, R109, PT ;  /* 0x0000006d8300720c */ /* 0x000fda0003f26270 */
[----:B------:R-:W-:Y:S05]  /*4eb0*/  @!P1 BRA `(.L_x_7847) ;  /* 0xffffffb400b49947 */ /* 0x000fea000383ffff */
.L_x_7815:
        /* <DEDUP_REMOVED lines=31> */
.L_x_7848:
        /* <DEDUP_REMOVED lines=13> */
.L_x_10802:


//--------------------- .text._ZN10layer_norm13ln_bwd_kernelINS_13Kernel_traitsIf6__halffS2_fjLj6144ELj1ELj1ELj8ELj16ENS_18Kernel_traits_baseILj6144EfS2_fS2_fjLj256EEEEELb1ELb0ELb0ELb1EEEvNS_9BwdParamsE --------------------------
	.section	.text._ZN10layer_norm13ln_bwd_kernelINS_13Kernel_traitsIf6__halffS2_fjLj6144ELj1ELj1ELj8ELj16ENS_18Kernel_traits_baseILj6144EfS2_fS2_fjLj256EEEEELb1ELb0ELb0ELb1EEEvNS_9BwdParamsE,"ax",@progbits
	.align	128
        .global         _ZN10layer_norm13ln_bwd_kernelINS_13Kernel_traitsIf6__halffS2_fjLj6144ELj1ELj1ELj8ELj16ENS_18Kernel_traits_baseILj6144EfS2_fS2_fjLj256EEEEELb1ELb0ELb0ELb1EEEvNS_9BwdParamsE
        .type           _ZN10layer_norm13ln_bwd_kernelINS_13Kernel_traitsIf6__halffS2_fjLj6144ELj1ELj1ELj8ELj16ENS_18Kernel_traits_baseILj6144EfS2_fS2_fjLj256EEEEELb1ELb0ELb0ELb1EEEvNS_9BwdParamsE,@function
        .size           _ZN10layer_norm13ln_bwd_kernelINS_13Kernel_traitsIf6__halffS2_fjLj6144ELj1ELj1ELj8ELj16ENS_18Kernel_traits_baseILj6144EfS2_fS2_fjLj256EEEEELb1ELb0ELb0ELb1EEEvNS_9BwdParamsE,(.L_x_10803 - _ZN10layer_norm13ln_bwd_kernelINS_13Kernel_traitsIf6__halffS2_fjLj6144ELj1ELj1ELj8ELj16ENS_18Kernel_traits_baseILj6144EfS2_fS2_fjLj256EEEEELb1ELb0ELb0ELb1EEEvNS_9BwdParamsE)
        .other          _ZN10layer_norm13ln_bwd_kernelINS_13Kernel_traitsIf6__halffS2_fjLj6144ELj1ELj1ELj8ELj16ENS_18Kernel_traits_baseILj6144EfS2_fS2_fjLj256EEEEELb1ELb0ELb0ELb1EEEvNS_9BwdParamsE,@"STO_CUDA_ENTRY STV_DEFAULT"
_ZN10layer_norm13ln_bwd_kernelINS_13Kernel_traitsIf6__halffS2_fjLj6144ELj1ELj1ELj8ELj16ENS_18Kernel_traits_baseILj6144EfS2_fS2_fjLj256EEEEELb1ELb0ELb0ELb1EEEvNS_9BwdParamsE:
.text._ZN10layer_norm13ln_bwd_kernelINS_13Kernel_traitsIf6__halffS2_fjLj6144ELj1ELj1ELj8ELj16ENS_18Kernel_traits_baseILj6144EfS2_fS2_fjLj256EEEEELb1ELb0ELb0ELb1EEEvNS_9BwdParamsE:
        /* <DEDUP_REMOVED lines=57> */
[----:B------:R-:W-:-:S02]  /*0390*/  CS2R R110, SRZ ;  /* 0x00000000006e7805 */ /* 0x000fc4000001ff00 */
[----:B------:R-:W-:Y:S01]  /*03a0*/  CS2R R112, SRZ ;  /* 0x0000000000707805 */ /* 0x000fe2000001ff00 */
[----:B0-----:R-:W5:Y:S01]  /*03b0*/  LDG.E.128 R24, desc[UR6][R96.64] ;  /* 0x0000000660187981 */ /* 0x001f62000c1e1d00 */
[----:B------:R-:W-:Y:S02]  /*03c0*/  CS2R R114, SRZ ;  /* 0x0000000000727805 */ /* 0x000fe4000001ff00 */
[----:B------:R-:W-:Y:S01]  /*03d0*/  CS2R R140, SRZ ;  /* 0x00000000008c7805 */ /* 0x000fe2000001ff00 */
[----:B------:R-:W0:Y:S01]  /*03e0*/  LDCU UR9, c[0x0][0x388] ;  /* 0x00007100ff0977ac */ /* 0x000e220008000800 */
[----:B------:R-:W5:Y:S01]  /*03f0*/  LDG.E.128 R20, desc[UR6][R96.64+0x10] ;  /* 0x0000100660147981 */ /* 0x000f62000c1e1d00 */
[----:B------:R-:W3:Y:S03]  /*0400*/  LDCU.U8 UR8, c[0x0][0x410] ;  /* 0x00008200ff0877ac */ /* 0x000ee60008000000 */
[----:B------:R-:W5:Y:S01]  /*0410*/  LDG.E.128 R16, desc[UR6][R96.64+0x2000] ;  /* 0x0020000660107981 */ /* 0x000f62000c1e1d00 */
[----:B------:R-:W4:Y:S03]  /*0420*/  LDCU UR12, c[0x0][0x400] ;  /* 0x00008000ff0c77ac */ /* 0x000f260008000800 */
[----:B------:R-:W5:Y:S01]  /*0430*/  LDG.E.128 R12, desc[UR6][R96.64+0x2010] ;  /* 0x00201006600c7981 */ /* 0x000f62000c1e1d00 */
[----:B------:R-:W0:Y:S03]  /*0440*/  LDCU.64 UR14, c[0x0][0x478] ;  /* 0x00008f00ff0e77ac */ /* 0x000e260008000a00 */
[----:B------:R-:W5:Y:S01]  /*0450*/  LDG.E.128 R8, desc[UR6][R96.64+0x4000] ;  /* 0x0040000660087981 */ /* 0x000f62000c1e1d00 */
[----:B------:R-:W0:Y:S03]  /*0460*/  LDCU.64 UR10, c[0x0][0x438] ;  /* 0x00008700ff0a77ac */ /* 0x000e260008000a00 */
[----:B------:R2:W5:Y:S01]  /*0470*/  LDG.E.128 R4, desc[UR6][R96.64+0x4010] ;  /* 0x0040100660047981 */ /* 0x000562000c1e1d00 */
[----:B-1----:R-:W-:-:S04]  /*0480*/  ISETP.NE.U32.AND P1, PT, R2, RZ, PT ;  /* 0x000000ff0200720c */ /* 0x002fc80003f25070 */
[----:B------:R-:W-:Y:S02]  /*0490*/  ISETP.NE.AND.EX P1, PT, R3, RZ, PT, P1 ;  /* 0x000000ff0300720c */ /* 0x000fe40003f25310 */
[----:B0-234-:R-:W-:-:S11]  /*04a0*/  MOV R97, RZ ;  /* 0x000000ff00617202 */ /* 0x01dfd60000000f00 */
.L_x_7864:
        /* <DEDUP_REMOVED lines=66> */
[----:B--2---:R-:W-:Y:S01]  /*08d0*/  @P2 IMAD.WIDE.U32 R62, R146, 0x20, R62 ;  /* 0x00000020923e2825 */ /* 0x004fe200078e003e */
[----:B------:R-:W5:Y:S03]  /*08e0*/  @P2 LDG.E.128 R36, desc[UR6][R60.64] ;  /* 0x000000063c242981 */ /* 0x000f66000c1e1d00 */
[----:B------:R-:W-:Y:S01]  /*08f0*/  FMUL.FTZ R183, R25, R158 ;  /* 0x0000009e19b77220 */ /* 0x000fe20000410000 */
[--C-:B------:R-:W-:Y:S01]  /*0900*/  HADD2.F32 R153, -RZ, R65.reuse.H0_H0 ;  /* 0x20000041ff997230 */ /* 0x100fe20000004100 */
[----:B------:R1:W5:Y:S01]  /*0910*/  @P2 LDG.E.128 R40, desc[UR6][R60.64+0x10] ;  /* 0x000010063c282981 */ /* 0x000362000c1e1d00 */
[----:B------:R-:W-:Y:S01]  /*0920*/  FMUL.FTZ R182, R148, R177 ;  /* 0x000000b194b67220 */ /* 0x000fe20000410000 */
[----:B------:R-:W-:-:S02]  /*0930*/  HADD2.F32 R156, -RZ, R65.H1_H1 ;  /* 0x30000041ff9c7230 */ /* 0x000fc40000004100 */
[----:B------:R-:W5:Y:S01]  /*0940*/  @P2 LDG.E.128 R44, desc[UR6][R62.64] ;  /* 0x000000063e2c2981 */ /* 0x000f62000c1e1d00 */
[----:B------:R-:W-:Y:S01]  /*0950*/  FMUL.FTZ R184, R26, R153 ;  /* 0x000000991ab87220 */ /* 0x000fe20000410000 */
[----:B------:R-:W-:Y:S02]  /*0960*/  FMUL.FTZ R185, R148, R185 ;  /* 0x000000b994b97220 */ /* 0x000fe40000410000 */
[----:B------:R2:W5:Y:S01]  /*0970*/  @P2 LDG.E.128 R48, desc[UR6][R62.64+0x10] ;  /* 0x000010063e302981 */ /* 0x000562000c1e1d00 */
[----:B-1----:R-:W-:Y:S01]  /*0980*/  FADD.FTZ R60, RZ, R181 ;  /* 0x000000b5ff3c7221 */ /* 0x002fe20000010000 */
[----:B------:R-:W-:Y:S01]  /*0990*/  FFMA.FTZ R61, R0, R181, RZ ;  /* 0x000000b5003d7223 */ /* 0x000fe200000100ff */
[--C-:B------:R-:W-:Y:S02]  /*09a0*/  HADD2.F32 R152, -RZ, R66.reuse.H0_H0 ;  /* 0x20000042ff987230 */ /* 0x100fe40000004100 */
[----:B------:R-:W-:Y:S01]  /*09b0*/  FMUL.FTZ R191, R27, R156 ;  /* 0x0000009c1bbf7220 */ /* 0x000fe20000410000 */
[----:B------:R-:W-:Y:S01]  /*09c0*/  FMUL.FTZ R190, R148, R179 ;  /* 0x000000b394be7220 */ /* 0x000fe20000410000 */
[----:B------:R-:W-:-:S02]  /*09d0*/  HADD2.F32 R154, -RZ, R66.H1_H1 ;  /* 0x30000042ff9a7230 */ /* 0x000fc40000004100 */
[----:B------:R-:W-:Y:S01]  /*09e0*/  FMUL.FTZ R196, R148, R195 ;  /* 0x000000c394c47220 */ /* 0x000fe20000410000 */
[--C-:B------:R-:W-:Y:S02]  /*09f0*/  HADD2.F32 R151, -RZ, R67.reuse.H0_H0 ;  /* 0x20000043ff977230 */ /* 0x100fe40000004100 */
[----:B--2---:R-:W-:Y:S01]  /*0a00*/  FADD.FTZ R63, R183, R60 ;  /* 0x0000003cb73f7221 */ /* 0x004fe20000010000 */
[----:B------:R-:W-:Y:S01]  /*0a10*/  FFMA.FTZ R60, R182, R183, R61 ;  /* 0x000000b7b63c7223 */ /* 0x000fe2000001003d */
[----:B------:R-:W1:Y:S02]  /*0a20*/  @P1 LDC.64 R64, c[0x0][0x3e0] ;  /* 0x0000f800ff401b82 */ /* 0x000e640000000a00 */
        /* <DEDUP_REMOVED lines=9> */
[----:B------:R-:W-:-:S02]  /*0ac0*/  HADD2.F32 R150, -RZ, R67.H1_H1 ;  /* 0x30000043ff967230 */ /* 0x000fc40000004100 */
[----:B------:R-:W-:Y:S01]  /*0ad0*/  FMUL.FTZ R201, R22, R151 ;  /* 0x0000009716c97220 */ /* 0x000fe20000410000 */
[----:B------:R-:W-:Y:S01]  /*0ae0*/  FADD.FTZ R62, R197, R62 ;  /* 0x0000003ec53e7221 */ /* 0x000fe20000010000 */
[C---:B------:R-:W-:Y:S01]  /*0af0*/  FMUL.FTZ R202, R148.reuse, R203 ;  /* 0x000000cb94ca7220 */ /* 0x040fe20000410000 */
[----:B------:R-:W-:Y:S01]  /*0b00*/  FFMA.FTZ R61, R199, R197, R60 ;  /* 0x000000c5c73d7223 */ /* 0x000fe2000001003c */
[--C-:B------:R-:W-:Y:S02]  /*0b10*/  HADD2.F32 R157, -RZ, R76.reuse.H0_H0 ;  /* 0x2000004cff9d7230 */ /* 0x100fe40000004100 */
[----:B------:R-:W-:Y:S01]  /*0b20*/  FMUL.FTZ R203, R23, R150 ;  /* 0x0000009617cb7220 */ /* 0x000fe20000410000 */
[----:B------:R-:W-:Y:S01]  /*0b30*/  FADD.FTZ R62, R201, R62 ;  /* 0x0000003ec93e7221 */ /* 0x000fe20000010000 */
[----:B------:R-:W-:Y:S01]  /*0b40*/  FMUL.FTZ R206, R148, R205 ;  /* 0x000000cd94ce7220 */ /* 0x000fe20000410000 */
[----:B------:R-:W-:Y:S01]  /*0b50*/  FFMA.FTZ R61, R202, R201, R61 ;  /* 0x000000c9ca3d7223 */ /* 0x000fe2000001003d */
[----:B------:R-:W-:-:S02]  /*0b60*/  HADD2.F32 R160, -RZ, R76.H1_H1 ;  /* 0x3000004cffa07230 */ /* 0x000fc40000004100 */
[----:B------:R-:W-:Y:S01]  /*0b70*/  FMUL.FTZ R175, R16, R157 ;  /* 0x0000009d10af7220 */ /* 0x000fe20000410000 */
[----:B------:R-:W-:Y:S01]  /*0b80*/  FADD.FTZ R62, R203, R62 ;  /* 0x0000003ecb3e7221 */ /* 0x000fe20000010000 */
[----:B------:R-:W-:Y:S01]  /*0b90*/  FMUL.FTZ R177, R148, R207 ;  /* 0x000000cf94b17220 */ /* 0x000fe20000410000 */
        /* <DEDUP_REMOVED lines=11> */
[----:B------:R-:W-:Y:S02]  /*0c50*/  HADD2.F32 R161, -RZ, R78.H0_H0 ;  /* 0x2000004effa17230 */ /* 0x000fe40000004100 */
[----:B------:R-:W-:Y:S01]  /*0c60*/  FMUL.FTZ R186, R19, R162 ;  /* 0x000000a213ba7220 */ /* 0x000fe20000410000 */
[----:B-1----:R-:W-:-:S04]  /*0c70*/  @P1 IMAD.WIDE R64, R143, 0x2, R64 ;  /* 0x000000028f401825 */ /* 0x002fc800078e0240 */
[----:B------:R-:W-:Y:S01]  /*0c80*/  FADD.FTZ R63, R180, R63 ;  /* 0x0000003fb43f7221 */ /* 0x000fe20000010000 */
[----:B------:R-:W-:Y:S01]  /*0c90*/  FMUL.FTZ R188, R148, R213 ;  /* 0x000000d594bc7220 */ /* 0x000fe20000410000 */
[----:B------:R-:W-:Y:S01]  /*0ca0*/  FFMA.FTZ R61, R179, R180, R60 ;  /* 0x000000b4b33d7223 */ /* 0x000fe2000001003c */
[----:B------:R-:W-:Y:S02]  /*0cb0*/  HADD2.F32 R164, -RZ, R78.H1_H1 ;  /* 0x3000004effa47230 */ /* 0x000fe40000004100 */
[----:B------:R-:W-:Y:S01]  /*0cc0*/  FMUL.FTZ R194, R12, R161 ;  /* 0x000000a10cc27220 */ /* 0x000fe20000410000 */
[----:B------:R-:W-:Y:S01]  /*0cd0*/  FADD.FTZ R63, R186, R63 ;  /* 0x0000003fba3f7221 */ /* 0x000fe20000010000 */
[----:B------:R1:W2:Y:S01]  /*0ce0*/  @P1 LDG.E.U16 R174, desc[UR6][R64.64] ;  /* 0x0000000640ae1981 */ /* 0x0002a2000c1e1500 */
        /* <DEDUP_REMOVED lines=23> */
[----:B------:R-:W-:-:S02]  /*0e60*/  HADD2.F32 R167, -RZ, R93.H0_H0 ;  /* 0x2000005dffa77230 */ /* 0x000fc40000004100 */
        /* <DEDUP_REMOVED lines=170> */
[C---:B-----5:R-:W-:Y:S01]  /*1910*/  FFMA.FTZ R63, R148.reuse, R63, R32 ;  /* 0x0000003f943f7223 */ /* 0x060fe20000010020 */
[----:B------:R-:W-:Y:S01]  /*1920*/  FFMA.FTZ R61, R148, R182, R29 ;  /* 0x000000b6943d7223 */ /* 0x000fe2000001001d */
[-CC-:B------:R-:W-:Y:S01]  /*1930*/  FFMA.FTZ R202, R202, R67.reuse, R68.reuse ;  /* 0x00000043caca7223 */ /* 0x180fe20000010044 */
[-CC-:B------:R-:W-:Y:S01]  /*1940*/  FFMA.FTZ R206, R206, R67.reuse, R68.reuse ;  /* 0x00000043cece7223 */ /* 0x180fe20000010044 */
[-C--:B------:R-:W-:Y:S01]  /*1950*/  FMUL.FTZ R63, R63, R66.reuse ;  /* 0x000000423f3f7220 */ /* 0x080fe20000410000 */
[----:B------:R-:W-:Y:S01]  /*1960*/  FFMA.FTZ R0, R0, R67, R68 ;  /* 0x0000004300007223 */ /* 0x000fe20000010044 */
[C---:B------:R-:W-:Y:S01]  /*1970*/  FFMA.FTZ R185, R148.reuse, R185, R30 ;  /* 0x000000b994b97223 */ /* 0x040fe2000001001e */
[-C--:B------:R-:W-:Y:S01]  /*1980*/  FMUL.FTZ R61, R61, R66.reuse ;  /* 0x000000423d3d7220 */ /* 0x080fe20000410000 */
[----:B------:R-:W-:Y:S01]  /*1990*/  FMUL.FTZ R63, R63, UR4 ;  /* 0x000000043f3f7c20 */ /* 0x000fe20008410000 */
[----:B------:R-:W-:Y:S01]  /*19a0*/  LOP3.LUT P2, RZ, R79, 0xff, RZ, 0xc0, !PT ;  /* 0x000000ff4fff7812 */ /* 0x000fe2000784c0ff */
[----:B------:R-:W-:Y:S01]  /*19b0*/  FADD.FTZ R190, R191, -R190 ;  /* 0x800000bebfbe7221 */ /* 0x000fe20000010000 */
[----:B------:R-:W-:Y:S01]  /*19c0*/  FADD.FTZ R60, R197, -R60 ;  /* 0x8000003cc53c7221 */ /* 0x000fe20000010000 */
[----:B------:R-:W-:Y:S01]  /*19d0*/  FADD.FTZ R201, R201, -R202 ;  /* 0x800000cac9c97221 */ /* 0x000fe20000010000 */
[----:B------:R-:W-:Y:S01]  /*19e0*/  FADD.FTZ R206, R203, -R206 ;  /* 0x800000cecbce7221 */ /* 0x000fe20000010000 */
[----:B------:R-:W-:Y:S01]  /*19f0*/  FADD.FTZ R181, R181, -R0 ;  /* 0x80000000b5b57221 */ /* 0x000fe20000010000 */
[----:B------:R-:W-:Y:S01]  /*1a00*/  FMUL.FTZ R185, R185, R66 ;  /* 0x00000042b9b97220 */ /* 0x000fe20000410000 */
[----:B------:R-:W-:Y:S01]  /*1a10*/  FMUL.FTZ R61, R61, UR4 ;  /* 0x000000043d3d7c20 */ /* 0x000fe20008410000 */
[----:B------:R-:W-:Y:S01]  /*1a20*/  FSEL R62, R63, RZ, P2 ;  /* 0x000000ff3f3e7208 */ /* 0x000fe20001000000 */
[----:B------:R-:W-:Y:S01]  /*1a30*/  FFMA.FTZ R63, R148, R190, R31 ;  /* 0x000000be943f7223 */ /* 0x000fe2000001001f */
        /* <DEDUP_REMOVED lines=33> */
[----:B------:R-:W-:Y:S01]  /*1c50*/  F2FP.F16.F32.PACK_AB R60, R65, R60 ;  /* 0x0000003c413c723e */ /* 0x000fe200000000ff */
[----:B------:R-:W-:Y:S06]  /*1c60*/  BRA `(.L_x_7852) ;  /* 0x0000000000f47947 */ /* 0x000fec0003800000 */
.L_x_7851:
[-CC-:B------:R-:W-:Y:S01]  /*1c70*/  FFMA.FTZ R202, R202, R67.reuse, R68.reuse ;  /* 0x00000043caca7223 */ /* 0x180fe20000010044 */
[-CC-:B------:R-:W-:Y:S01]  /*1c80*/  FFMA.FTZ R53, R196, R67.reuse, R68.reuse ;  /* 0x00000043c4357223 */ /* 0x180fe20000010044 */
[----:B------:R-:W-:Y:S01]  /*1c90*/  FFMA.FTZ R206, R206, R67, R68 ;  /* 0x00000043cece7223 */ /* 0x000fe20000010044 */
[----:B-----5:R-:W-:Y:S01]  /*1ca0*/  LOP3.LUT P6, RZ, R79, 0xff0000, RZ, 0xc0, !PT ;  /* 0x00ff00004fff7812 */ /* 0x020fe200078cc0ff */
[----:B------:R-:W-:Y:S01]  /*1cb0*/  FADD.FTZ R201, R201, -R202 ;  /* 0x800000cac9c97221 */ /* 0x000fe20000010000 */
[----:B------:R-:W-:Y:S01]  /*1cc0*/  FADD.FTZ R53, R192, -R53 ;  /* 0x80000035c0357221 */ /* 0x000fe20000010000 */
[----:B------:R-:W-:Y:S01]  /*1cd0*/  FADD.FTZ R206, R203, -R206 ;  /* 0x800000cecbce7221 */ /* 0x000fe20000010000 */
[----:B------:R-:W-:Y:S01]  /*1ce0*/  ISETP.GE.U32.AND P0, PT, R78, RZ, PT ;  /* 0x000000ff4e00720c */ /* 0x000fe20003f06070 */
        /* <DEDUP_REMOVED lines=10> */
[-CC-:B------:R-:W-:Y:S01]  /*1d90*/  FFMA.FTZ R0, R0, R67.reuse, R68.reuse ;  /* 0x0000004300007223 */ /* 0x180fe20000010044 */
[----:B------:R-:W-:Y:S01]  /*1da0*/  FMUL.FTZ R53, R53, UR4 ;  /* 0x0000000435357c20 */ /* 0x000fe20008410000 */
[----:B------:R-:W-:Y:S01]  /*1db0*/  LOP3.LUT P5, RZ, R79, 0xff, RZ, 0xc0, !PT ;  /* 0x000000ff4fff7812 */ /* 0x000fe200078ac0ff */
        /* <DEDUP_REMOVED lines=8> */
[----:B------:R-:W-:Y:S01]  /*1e40*/  FADD.FTZ R181, R181, -R0 ;  /* 0x80000000b5b57221 */ /* 0x000fe20000010000 */
[----:B------:R-:W-:Y:S01]  /*1e50*/  FSEL R69, R53, RZ, P5 ;  /* 0x000000ff35457208 */ /* 0x000fe20002800000 */
[C---:B------:R-:W-:Y:S01]  /*1e60*/  FFMA.FTZ R53, R148.reuse, R56, R33 ;  /* 0x0000003894357223 */ /* 0x040fe20000010021 */
[----:B------:R-:W-:Y:S01]  /*1e70*/  FSEL R72, R57, RZ, P0 ;  /* 0x000000ff39487208 */ /* 0x000fe20000000000 */
        /* <DEDUP_REMOVED lines=28> */
.L_x_7852:
        /* <DEDUP_REMOVED lines=13> */
[-CC-:B------:R-:W-:Y:S01]  /*2110*/  FFMA.FTZ R195, R195, R67.reuse, R68.reuse ;  /* 0x00000043c3c37223 */ /* 0x180fe20000010044 */
[----:B------:R-:W-:Y:S01]  /*2120*/  FADD.FTZ R186, R186, -R55 ;  /* 0x80000037baba7221 */ /* 0x000fe20000010000 */
[-C--:B------:R-:W-:Y:S01]  /*2130*/  FFMA.FTZ R55, R200, R67.reuse, R68 ;  /* 0x00000043c8377223 */ /* 0x080fe20000010044 */
[----:B------:R-:W-:Y:S01]  /*2140*/  FADD.FTZ R204, R204, -R57 ;  /* 0x80000039cccc7221 */ /* 0x000fe20000010000 */
[----:B------:R-:W-:Y:S01]  /*2150*/  FADD.FTZ R193, R193, -R52 ;  /* 0x80000034c1c17221 */ /* 0x000fe20000010000 */
[----:B------:R-:W-:Y:S01]  /*2160*/  ISETP.GE.U32.AND P2, PT, R76, RZ, PT ;  /* 0x000000ff4c00720c */ /* 0x000fe20003f46070 */
[----:B------:R-:W-:Y:S01]  /*2170*/  FADD.FTZ R198, R198, -R55 ;  /* 0x80000037c6c67221 */ /* 0x000fe20000010000 */
[----:B------:R-:W-:Y:S01]  /*2180*/  FFMA.FTZ R55, R148, R204, R43 ;  /* 0x000000cc94377223 */ /* 0x000fe2000001002b */
[----:B------:R-:W-:Y:S01]  /*2190*/  FFMA.FTZ R53, R178, R67, R68 ;  /* 0x00000043b2357223 */ /* 0x000fe20000010044 */
[----:B------:R-:W-:Y:S01]  /*21a0*/  FADD.FTZ R195, R194, -R195 ;  /* 0x800000c3c2c37221 */ /* 0x000fe20000010000 */
[----:B------:R-:W-:Y:S01]  /*21b0*/  FFMA.FTZ R54, R148, R193, R42 ;  /* 0x000000c194367223 */ /* 0x000fe2000001002a */
[-C--:B------:R-:W-:Y:S01]  /*21c0*/  FMUL.FTZ R57, R55, R66.reuse ;  /* 0x0000004237397220 */ /* 0x080fe20000410000 */
[----:B------:R-:W-:Y:S01]  /*21d0*/  FFMA.FTZ R0, R177, R67, R68 ;  /* 0x00000043b1007223 */ /* 0x000fe20000010044 */
[----:B------:R-:W-:Y:S01]  /*21e0*/  ISETP.GE.U32.AND.EX P2, PT, R77, 0x1000000, PT, P2 ;  /* 0x010000004d00780c */ /* 0x000fe20003f46120 */
[----:B------:R-:W-:Y:S01]  /*21f0*/  FADD.FTZ R53, R176, -R53 ;  /* 0x80000035b0357221 */ /* 0x000fe20000010000 */
[----:B------:R-:W-:Y:S01]  /*2200*/  FMUL.FTZ R57, R57, UR4 ;  /* 0x0000000439397c20 */ /* 0x000fe20008410000 */
[----:B------:R-:W-:Y:S01]  /*2210*/  FFMA.FTZ R52, R148, R195, R40 ;  /* 0x000000c394347223 */ /* 0x000fe20000010028 */
[-C--:B------:R-:W-:Y:S01]  /*2220*/  FMUL.FTZ R56, R54, R66.reuse ;  /* 0x0000004236387220 */ /* 0x080fe20000410000 */
[----:B------:R-:W-:Y:S01]  /*2230*/  FFMA.FTZ R179, R179, R67, R68 ;  /* 0x00000043b3b37223 */ /* 0x000fe20000010044 */
[----:B------:R-:W-:Y:S01]  /*2240*/  FADD.FTZ R175, R175, -R0 ;  /* 0x80000000afaf7221 */ /* 0x000fe20000010000 */
[----:B------:R-:W-:Y:S01]  /*2250*/  FSEL R74, R57, RZ, P2 ;  /* 0x000000ff394a7208 */ /* 0x000fe20001000000 */
[----:B------:R-:W-:Y:S01]  /*2260*/  FMUL.FTZ R0, R52, R66 ;  /* 0x0000004234007220 */ /* 0x000fe20000410000 */
[----:B------:R-:W-:Y:S01]  /*2270*/  FMUL.FTZ R56, R56, UR4 ;  /* 0x0000000438387c20 */ /* 0x000fe20008410000 */
[C---:B------:R-:W-:Y:S01]  /*2280*/  FFMA.FTZ R57, R148.reuse, R53, R37 ;  /* 0x0000003594397223 */ /* 0x040fe20000010025 */
[C---:B------:R-:W-:Y:S01]  /*2290*/  LOP3.LUT P6, RZ, R77.reuse, 0xff0000, RZ, 0xc0, !PT ;  /* 0x00ff00004dff7812 */ /* 0x040fe200078cc0ff */
[----:B------:R-:W-:Y:S01]  /*22a0*/  FFMA.FTZ R53, R148, R198, R41 ;  /* 0x000000c694357223 */ /* 0x000fe20000010029 */
[----:B------:R-:W-:Y:S01]  /*22b0*/  FADD.FTZ R179, R180, -R179 ;  /* 0x800000b3b4b37221 */ /* 0x000fe20000010000 */
[----:B------:R-:W-:Y:S01]  /*22c0*/  FMUL.FTZ R0, R0, UR4 ;  /* 0x0000000400007c20 */ /* 0x000fe20008410000 */
[----:B------:R-:W-:Y:S01]  /*22d0*/  LOP3.LUT P5, RZ, R77, 0xff, RZ, 0xc0, !PT ;  /* 0x000000ff4dff7812 */ /* 0x000fe200078ac0ff */
[----:B------:R-:W-:Y:S01]  /*22e0*/  FMUL.FTZ R63, R53, R66 ;  /* 0x00000042353f7220 */ /* 0x000fe20000410000 */
[----:B------:R-:W-:Y:S01]  /*22f0*/  FSEL R73, R56, RZ, P6 ;  /* 0x000000ff38497208 */ /* 0x000fe20003000000 */
        /* <DEDUP_REMOVED lines=28> */
.L_x_7853:
[-CC-:B------:R-:W-:Y:S01]  /*24c0*/  FFMA.FTZ R195, R195, R67.reuse, R68.reuse ;  /* 0x00000043c3c37223 */ /* 0x180fe20000010044 */
[-CC-:B0-----:R-:W-:Y:S01]  /*24d0*/  FFMA.FTZ R61, R178, R67.reuse, R68.reuse ;  /* 0x00000043b23d7223 */ /* 0x181fe20000010044 */
        /* <DEDUP_REMOVED lines=59> */
.L_x_7854:
        /* <DEDUP_REMOVED lines=69> */
.L_x_7855:
        /* <DEDUP_REMOVED lines=10> */
[-CC-:B------:R-:W-:Y:S01]  /*2d80*/  FFMA.FTZ R94, R94, R67.reuse, R68.reuse ;  /* 0x000000435e5e7223 */ /* 0x180fe20000010044 */
        /* <DEDUP_REMOVED lines=50> */
.L_x_7856:
[----:B------:R-:W0:Y:S01]  /*30b0*/  @P0 LDC.64 R2, c[0x0][0x478] ;  /* 0x00011e00ff020b82 */ /* 0x000e220000000a00 */
[----:B------:R-:W-:-:S04]  /*30c0*/  IMAD.WIDE.U32 R64, R146, 0x10, R64 ;  /* 0x0000001092407825 */ /* 0x000fc800078e0040 */
[----:B0-----:R-:W-:-:S05]  /*30d0*/  @P0 IMAD.WIDE.U32 R2, R146, 0x20, R2 ;  /* 0x0000002092020825 */ /* 0x001fca00078e0002 */
[----:B------:R0:W-:Y:S04]  /*30e0*/  @P0 STG.E.128 desc[UR6][R2.64], R56 ;  /* 0x0000003802000986 */ /* 0x0001e8000c101d06 */
[----:B------:R0:W-:Y:S04]  /*30f0*/  @P0 STG.E.128 desc[UR6][R2.64+0x10], R52 ;  /* 0x0000103402000986 */ /* 0x0001e8000c101d06 */
[----:B------:R0:W-:Y:S01]  /*3100*/  STG.E.128 desc[UR6][R64.64], R60 ;  /* 0x0000003c40007986 */ /* 0x0001e2000c101d06 */
[----:B------:R-:W-:Y:S05]  /*3110*/  BRA `(.L_x_7857) ;  /* 0x0000001800247947 */ /* 0x000fea0003800000 */
.L_x_7850:
        /* <DEDUP_REMOVED lines=65> */
.L_x_7858:
        /* <DEDUP_REMOVED lines=13> */
[----:B-----5:R-:W-:Y:S01]  /*3600*/  LOP3.LUT P6, RZ, R79, 0xff0000, RZ, 0xc0, !PT ;  /* 0x00ff00004fff7812 */ /* 0x020fe200078cc0ff */
        /* <DEDUP_REMOVED lines=47> */
.L_x_7859:
        /* <DEDUP_REMOVED lines=16> */
[--C-:B------:R-:W-:Y:S01]  /*3a00*/  FFMA.FTZ R53, R200, R67, R68.reuse ;  /* 0x00000043c8357223 */ /* 0x100fe20000010044 */
[----:B------:R-:W-:Y:S01]  /*3a10*/  FMUL.FTZ R54, R148, R193 ;  /* 0x000000c194367220 */ /* 0x000fe20000410000 */
[----:B------:R-:W-:Y:S01]  /*3a20*/  FADD.FTZ R55, R204, -R55 ;  /* 0x80000037cc377221 */ /* 0x000fe20000010000 */
[----:B------:R-:W-:Y:S01]  /*3a30*/  FADD.FTZ R195, R194, -R195 ;  /* 0x800000c3c2c37221 */ /* 0x000fe20000010000 */
[----:B------:R-:W-:Y:S01]  /*3a40*/  FADD.FTZ R61, R198, -R53 ;  /* 0x80000035c63d7221 */ /* 0x000fe20000010000 */
[-C--:B------:R-:W-:Y:S01]  /*3a50*/  FMUL.FTZ R53, R54, R66.reuse ;  /* 0x0000004236357220 */ /* 0x080fe20000410000 */
[C---:B------:R-:W-:Y:S01]  /*3a60*/  FMUL.FTZ R55, R148.reuse, R55 ;  /* 0x0000003794377220 */ /* 0x040fe20000410000 */
[--C-:B------:R-:W-:Y:S01]  /*3a70*/  FFMA.FTZ R0, R177, R67, R68.reuse ;  /* 0x00000043b1007223 */ /* 0x100fe20000010044 */
[----:B------:R-:W-:Y:S01]  /*3a80*/  FMUL.FTZ R52, R148, R195 ;  /* 0x000000c394347220 */ /* 0x000fe20000410000 */
[----:B------:R-:W-:Y:S01]  /*3a90*/  FMUL.FTZ R53, R53, UR4 ;  /* 0x0000000435357c20 */ /* 0x000fe20008410000 */
[-C--:B------:R-:W-:Y:S01]  /*3aa0*/  FMUL.FTZ R56, R55, R66.reuse ;  /* 0x0000004237387220 */ /* 0x080fe20000410000 */
[----:B------:R-:W-:Y:S01]  /*3ab0*/  LOP3.LUT P6, RZ, R77, 0xff0000, RZ, 0xc0, !PT ;  /* 0x00ff00004dff7812 */ /* 0x000fe200078cc0ff */
[----:B------:R-:W-:Y:S01]  /*3ac0*/  FFMA.FTZ R179, R179, R67, R68 ;  /* 0x00000043b3b37223 */ /* 0x000fe20000010044 */
[----:B------:R-:W-:Y:S01]  /*3ad0*/  ISETP.GE.U32.AND P2, PT, R76, RZ, PT ;  /* 0x000000ff4c00720c */ /* 0x000fe20003f46070 */
[----:B------:R-:W-:Y:S01]  /*3ae0*/  FADD.FTZ R175, R175, -R0 ;  /* 0x80000000afaf7221 */ /* 0x000fe20000010000 */
[-C--:B------:R-:W-:Y:S01]  /*3af0*/  FMUL.FTZ R0, R52, R66.reuse ;  /* 0x0000004234007220 */ /* 0x080fe20000410000 */
[----:B------:R-:W-:Y:S01]  /*3b00*/  FMUL.FTZ R56, R56, UR4 ;  /* 0x0000000438387c20 */ /* 0x000fe20008410000 */
[----:B------:R-:W-:Y:S01]  /*3b10*/  FSEL R73, R53, RZ, P6 ;  /* 0x000000ff35497208 */ /* 0x000fe20003000000 */
[----:B------:R-:W-:Y:S01]  /*3b20*/  FMUL.FTZ R53, R148, R61 ;  /* 0x0000003d94357220 */ /* 0x000fe20000410000 */
[C---:B------:R-:W-:Y:S01]  /*3b30*/  ISETP.GE.U32.AND.EX P2, PT, R77.reuse, 0x1000000, PT, P2 ;  /* 0x010000004d00780c */ /* 0x040fe20003f46120 */
        /* <DEDUP_REMOVED lines=34> */
.L_x_7860:
        /* <DEDUP_REMOVED lines=61> */
.L_x_7861:
        /* <DEDUP_REMOVED lines=69> */
.L_x_7862:
        /* <DEDUP_REMOVED lines=9> */
[--C-:B------:R-:W-:Y:S01]  /*4610*/  FFMA.FTZ R94, R94, R67, R68.reuse ;  /* 0x000000435e5e7223 */ /* 0x100fe20000010044 */
        /* <DEDUP_REMOVED lines=51> */
.L_x_7863:
[----:B------:R-:W0:Y:S01]  /*4950*/  @P0 LDC.64 R2, c[0x0][0x478] ;  /* 0x00011e00ff020b82 */ /* 0x000e220000000a00 */
[----:B------:R-:W-:-:S04]  /*4960*/  IMAD.WIDE.U32 R64, R146, 0x10, R64 ;  /* 0x0000001092407825 */ /* 0x000fc800078e0040 */
[----:B0-----:R-:W-:-:S05]  /*4970*/  @P0 IMAD.WIDE.U32 R2, R146, 0x20, R2 ;  /* 0x0000002092020825 */ /* 0x001fca00078e0002 */
[----:B------:R1:W-:Y:S04]  /*4980*/  @P0 STG.E.128 desc[UR6][R2.64], R56 ;  /* 0x0000003802000986 */ /* 0x0003e8000c101d06 */
[----:B------:R1:W-:Y:S04]  /*4990*/  @P0 STG.E.128 desc[UR6][R2.64+0x10], R52 ;  /* 0x0000103402000986 */ /* 0x0003e8000c101d06 */
[----:B------:R1:W-:Y:S02]  /*49a0*/  STG.E.128 desc[UR6][R64.64], R60 ;  /* 0x0000003c40007986 */ /* 0x0003e4000c101d06 */
.L_x_7857:
        /* <DEDUP_REMOVED lines=47> */
.L_x_7849:
        /* <DEDUP_REMOVED lines=21> */
.L_x_7865:
        /* <DEDUP_REMOVED lines=9> */
.L_x_10803:


//--------------------- .text._ZN10layer_norm22ln_bwd_finalize_kernelINS_22Kernel_traits_finalizeILj6144Ef6__halffS2_fjLb0ELj1024ELj4ENS_18Kernel_traits_baseILj6144EfS2_fS2_fjLj1024EEEEELb0ELb0EEEvNS_9BwdParamsE --------------------------
	.section	.text._ZN10layer_norm22ln_bwd_finalize_kernelINS_22Kernel_traits_finalizeILj6144Ef6__halffS2_fjLb0ELj1024ELj4ENS_18Kernel_traits_baseILj6144EfS2_fS2_fjLj1024EEEEELb0ELb0EEEvNS_9BwdParamsE,"ax",@progbits
	.align	128
        .global         _ZN10layer_norm22ln_bwd_finalize_kernelINS_22Kernel_traits_finalizeILj6144Ef6__halffS2_fjLb0ELj1024ELj4ENS_18Kernel_traits_baseILj6144EfS2_fS2_fjLj1024EEEEELb0ELb0EEEvNS_9BwdParamsE
        .type           _ZN10layer_norm22ln_bwd_finalize_kernelINS_22Kernel_traits_finalizeILj6144Ef6__halffS2_fjLb0ELj1024ELj4ENS_18Kernel_traits_baseILj6144EfS2_fS2_fjLj1024EEEEELb0ELb0EEEvNS_9BwdParamsE,@function
        .size           _ZN10layer_norm22ln_bwd_finalize_kernelINS_22Kernel_traits_finalizeILj6144Ef6__halffS2_fjLb0ELj1024ELj4ENS_18Kernel_traits_baseILj6144EfS2_fS2_fjLj1024EEEEELb0ELb0EEEvNS_9BwdParamsE,(.L_x_10804 - _ZN10layer_norm22ln_bwd_finalize_kernelINS_22Kernel_traits_finalizeILj6144Ef6__halffS2_fjLb0ELj1024ELj4ENS_18Kernel_traits_baseILj6144EfS2_fS2_fjLj1024EEEEELb0ELb0EEEvNS_9BwdParamsE)
        .other          _ZN10layer_norm22ln_bwd_finalize_kernelINS_22Kernel_traits_finalizeILj6144Ef6__halffS2_fjLb0ELj1024ELj4ENS_18Kernel_traits_baseILj6144EfS2_fS2_fjLj1024EEEEELb0ELb0EEEvNS_9BwdParamsE,@"STO_CUDA_ENTRY STV_DEFAULT"
_ZN10layer_norm22ln_bwd_finalize_kernelINS_22Kernel_traits_finalizeILj6144Ef6__halffS2_fjLb0ELj1024ELj4ENS_18Kernel_traits_baseILj6144EfS2_fS2_fjLj1024EEEEELb0ELb0EEEvNS_9BwdParamsE:
.text._ZN10layer_norm22ln_bwd_finalize_kernelINS_22Kernel_traits_finalizeILj6144Ef6__halffS2_fjLb0ELj1024ELj4ENS_18Kernel_traits_baseILj6144EfS2_fS2_fjLj1024EEEEELb0ELb0EEEvNS_9BwdParamsE:
        /* <DEDUP_REMOVED lines=78> */
.L_x_7870:
        /* <DEDUP_REMOVED lines=118> */
.L_x_7869:
[----:B------:R-:W-:Y:S05]  /*0c40*/  BSYNC.RECONVERGENT B1 ;  /* 0x0000000000017941 */ /* 0x000fea0003800200 */
.L_x_7868:
        /* <DEDUP_REMOVED lines=68> */
.L_x_7872:
[----:B------:R-:W-:Y:S05]  /*1090*/  BSYNC.RECONVERGENT B1 ;  /* 0x0000000000017941 */ /* 0x000fea0003800200 */
.L_x_7871:
        /* <DEDUP_REMOVED lines=37> */
.L_x_7874:
[----:B------:R-:W-:Y:S05]  /*12f0*/  BSYNC.RECONVERGENT B1 ;  /* 0x0000000000017941 */ /* 0x000fea0003800200 */
.L_x_7873:
[----:B------:R-:W-:Y:S05]  /*1300*/  @!P1 BRA `(.L_x_7867) ;  /* 0x00000000003c9947 */ /* 0x000fea0003800000 */
[----:B------:R-:W0:Y:S01]  /*1310*/  LDC.64 R8, c[0x0][0x440] ;  /* 0x00011000ff087b82 */ /* 0x000e220000000a00 */
[----:B------:R-:W-:Y:S01]  /*1320*/  IMAD R0, R3, R54, R0 ;  /* 0x0000003603007224 */ /* 0x000fe200078e0200 */
[----:B------:R-:W-:-:S04]  /*1330*/  IADD3 R12, PT, PT, -R55, RZ, RZ ;  /* 0x000000ff370c7210 */ /* 0x000fc80007ffe1ff */
[----:B------:R-:W-:Y:S02]  /*1340*/  IADD3 R3, PT, PT, R57, R0, RZ ;  /* 0x0000000039037210 */ /* 0x000fe40007ffe0ff */
[----:B------:R-:W1:Y:S05]  /*1350*/  LDC.64 R10, c[0x0][0x448] ;  /* 0x00011200ff0a7b82 */ /* 0x000e6a0000000a00 */
.L_x_7875:
        /* <DEDUP_REMOVED lines=10> */
.L_x_7867:
[----:B------:R-:W-:Y:S05]  /*1400*/  BSYNC.RECONVERGENT B0 ;  /* 0x0000000000007941 */ /* 0x000fea0003800200 */
.L_x_7866:
        /* <DEDUP_REMOVED lines=60> */
.L_x_7876:
        /* <DEDUP_REMOVED lines=11> */
.L_x_10804:


//--------------------- .text._ZN10layer_norm13ln_bwd_kernelINS_13Kernel_traitsIf6__halffS2_fjLj6144ELj1ELj1ELj8ELj16ENS_18Kernel_traits_baseILj6144EfS2_fS2_fjLj256EEEEELb1ELb0ELb1ELb0EEEvNS_9BwdParamsE --------------------------
	.section	.text._ZN10layer_norm13ln_bwd_kernelINS_13Kernel_traitsIf6__halffS2_fjLj6144ELj1ELj1ELj8ELj16ENS_18Kernel_traits_baseILj6144EfS2_fS2_fjLj256EEEEELb1ELb0ELb1ELb0EEEvNS_9BwdParamsE,"ax",@progbits
	.align	128
        .global         _ZN10layer_norm13ln_bwd_kernelINS_13Kernel_traitsIf6__halffS2_fjLj6144ELj1ELj1ELj8ELj16ENS_18Kernel_traits_baseILj6144EfS2_fS2_fjLj256EEEEELb1ELb0ELb1ELb0EEEvNS_9BwdParamsE
        .type           _ZN10layer_norm13ln_bwd_kernelINS_13Kernel_traitsIf6__halffS2_fjLj6144ELj1ELj1ELj8ELj16ENS_18Kernel_traits_baseILj6144EfS2_fS2_fjLj256EEEEELb1ELb0ELb1ELb0EEEvNS_9BwdParamsE,@function
        .size           _ZN10layer_norm13ln_bwd_kernelINS_13Kernel_traitsIf6__halffS2_fjLj6144ELj1ELj1ELj8ELj16ENS_18Kernel_traits_baseILj6144EfS2_fS2_fjLj256EEEEELb1ELb0ELb1ELb0EEEvNS_9BwdParamsE,(.L_x_10805 - _ZN10layer_norm13ln_bwd_kernelINS_13Kernel_traitsIf6__halffS2_fjLj6144ELj1ELj1ELj8ELj16ENS_18Kernel_traits_baseILj6144EfS2_fS2_fjLj256EEEEELb1ELb0ELb1ELb0EEEvNS_9BwdParamsE)
        .other          _ZN10layer_norm13ln_bwd_kernelINS_13Kernel_traitsIf6__halffS2_fjLj6144ELj1ELj1ELj8ELj16ENS_18Kernel_traits_baseILj6144EfS2_fS2_fjLj256EEEEELb1ELb0ELb1ELb0EEEvNS_9BwdParamsE,@"STO_CUDA_ENTRY STV_DEFAULT"
_ZN10layer_norm13ln_bwd_kernelINS_13Kernel_traitsIf6__halffS2_fjLj6144ELj1ELj1ELj8ELj16ENS_18Kernel_traits_baseILj6144EfS2_fS2_fjLj256EEEEELb1ELb0ELb1ELb0EEEvNS_9BwdParamsE:
.text._ZN10layer_norm13ln_bwd_kernelINS_13Kernel_traitsIf6__halffS2_fjLj6144ELj1ELj1ELj8ELj16ENS_18Kernel_traits_baseILj6144EfS2_fS2_fjLj256EEEEELb1ELb0ELb1ELb0EEEvNS_9BwdParamsE:
        /* <DEDUP_REMOVED lines=86> */
.L_x_7990:
        /* <DEDUP_REMOVED lines=55> */
[----:B------:R-:W0:Y:S02]  /*08d0*/  @P0 LDC.64 R156, c[0x0][0x438] ;  /* 0x00010e00ff9c0b82 */ /* 0x000e240000000a00 */
[----:B0-----:R-:W-:-:S05]  /*08e0*/  @P0 IMAD.WIDE.U32 R156, R126, 0x20, R156 ;  /* 0x000000207e9c0825 */ /* 0x001fca00078e009c */
        /* <DEDUP_REMOVED lines=8> */
[----:B------:R-:W-:-:S02]  /*0970*/  FADD.FTZ R161, -R124, R114 ;  /* 0x000000727ca17221 */ /* 0x000fc40000010100 */
[C---:B------:R-:W-:Y:S01]  /*0980*/  FMUL.FTZ R158, R136.reuse, R163 ;  /* 0x000000a3889e7220 */ /* 0x040fe20000410000 */
[--C-:B----4-:R-:W-:Y:S02]  /*0990*/  HADD2.F32 R113, -RZ, R116.reuse.H0_H0 ;  /* 0x20000074ff717230 */ /* 0x110fe40000004100 */
[--C-:B------:R-:W-:Y:S02]  /*09a0*/  HADD2.F32 R112, -RZ, R117.reuse.H1_H1 ;  /* 0x30000075ff707230 */ /* 0x100fe40000004100 */
[----:B------:R-:W-:Y:S01]  /*09b0*/  FMUL.FTZ R3, R136, R3 ;  /* 0x0000000388037220 */ /* 0x000fe20000410000 */
[----:B------:R-:W-:Y:S02]  /*09c0*/  HADD2.F32 R116, -RZ, R116.H1_H1 ;  /* 0x30000074ff747230 */ /* 0x000fe40000004100 */
[----:B------:R-:W-:Y:S01]  /*09d0*/  FMUL.FTZ R160, R88, R113 ;  /* 0x0000007158a07220 */ /* 0x000fe20000410000 */
[----:B------:R-:W-:Y:S02]  /*09e0*/  HADD2.F32 R115, -RZ, R117.H0_H0 ;  /* 0x20000075ff737230 */ /* 0x000fe40000004100 */
[C---:B0-----:R-:W-:Y:S01]  /*09f0*/  FMUL.FTZ R156, R136.reuse, R159 ;  /* 0x0000009f889c7220 */ /* 0x041fe20000410000 */
[----:B------:R-:W-:Y:S01]  /*0a00*/  FMUL.FTZ R157, R136, R161 ;  /* 0x000000a1889d7220 */ /* 0x000fe20000410000 */
[----:B------:R-:W-:Y:S01]  /*0a10*/  FADD.FTZ R43, R43, R112 ;  /* 0x000000702b2b7221 */ /* 0x000fe20000010000 */
[-C--:B------:R-:W-:Y:S01]  /*0a20*/  FFMA.FTZ R67, R158, R112.reuse, R67 ;  /* 0x000000709e437223 */ /* 0x080fe20000010043 */
        /* <DEDUP_REMOVED lines=49> */
.L_x_7881:
[----:B----4-:R-:W-:Y:S05]  /*0d40*/  BSYNC.RECONVERGENT B1 ;  /* 0x0000000000017941 */ /* 0x010fea0003800200 */
.L_x_7880:
[----:B------:R-:W-:Y:S04]  /*0d50*/  BSSY.RECONVERGENT B1, `(.L_x_7882) ;  /* 0x0000055000017945 */ /* 0x000fe80003800200 */
[----:B------:R-:W-:Y:S05]  /*0d60*/  @!P2 BRA `(.L_x_7883) ;  /* 0x00000004004ca947 */ /* 0x000fea0003800000 */
[----:B------:R-:W0:Y:S08]  /*0d70*/  LDC.64 R114, c[0x0][0x3a8] ;  /* 0x0000ea00ff727b82 */ /* 0x000e300000000a00 */
[----:B------:R-:W1:Y:S01]  /*0d80*/  LDC.64 R112, c[0x0][0x428] ;  /* 0x00010a00ff707b82 */ /* 0x000e620000000a00 */
[----:B------:R-:W-:-:S07]  /*0d90*/  ISETP.NE.U32.AND P0, PT, RZ, UR12, PT ;  /* 0x0000000cff007c0c */ /* 0x000fce000bf05070 */
[----:B------:R-:W2:Y:S01]  /*0da0*/  LDC.64 R144, c[0x0][0x3b0] ;  /* 0x0000ec00ff907b82 */ /* 0x000ea20000000a00 */
[----:B0-----:R-:W-:-:S05]  /*0db0*/  IMAD.WIDE.U32 R142, R126, 0x20, R114 ;  /* 0x000000207e8e7825 */ /* 0x001fca00078e0072 */
[----:B------:R0:W3:Y:S01]  /*0dc0*/  LDG.E.128 R120, desc[UR10][R142.64+0x10] ;  /* 0x0000100a8e787981 */ /* 0x0000e2000c1e1d00 */
[----:B-1----:R-:W-:-:S03]  /*0dd0*/  IMAD.WIDE.U32 R116, R127, 0x10, R112 ;  /* 0x000000107f747825 */ /* 0x002fc600078e0070 */
[----:B------:R-:W0:Y:S04]  /*0de0*/  LDG.E.128 R112, desc[UR10][R142.64] ;  /* 0x0000000a8e707981 */ /* 0x000e28000c1e1d00 */
[----:B------:R-:W4:Y:S01]  /*0df0*/  LDG.E.128 R116, desc[UR10][R116.64] ;  /* 0x0000000a74747981 */ /* 0x000f22000c1e1d00 */
[----:B------:R-:W-:-:S13]  /*0e00*/  ISETP.NE.AND.EX P0, PT, RZ, UR13, PT, P0 ;  /* 0x0000000dff007c0c */ /* 0x000fda000bf05300 */
[----:B------:R-:W1:Y:S01]  /*0e10*/  @P0 LDC.64 R130, c[0x0][0x438] ;  /* 0x00010e00ff820b82 */ /* 0x000e620000000a00 */
[----:B--2---:R-:W-:-:S04]  /*0e20*/  IMAD.WIDE.U32 R144, R125, 0x8, R144 ;  /* 0x000000087d907825 */ /* 0x004fc800078e0090 */
[----:B-1----:R-:W-:Y:S02]  /*0e30*/  @P0 IMAD.WIDE.U32 R140, R126, 0x20, R130 ;  /* 0x000000207e8c0825 */ /* 0x002fe400078e0082 */
[----:B------:R-:W5:Y:S04]  /*0e40*/  LDG.E.64 R130, desc[UR10][R144.64] ;  /* 0x0000000a90827981 */ /* 0x000f68000c1e1b00 */
[----:B------:R-:W5:Y:S04]  /*0e50*/  @P0 LDG.E.128 R8, desc[UR10][R140.64] ;  /* 0x0000000a8c080981 */ /* 0x000f68000c1e1d00 */
[----:B------:R1:W5:Y:S01]  /*0e60*/  @P0 LDG.E.128 R4, desc[UR10][R140.64+0x10] ;  /* 0x0000100a8c040981 */ /* 0x000362000c1e1d00 */
[----:B------:R-:W-:-:S02]  /*0e70*/  IADD3 R127, PT, PT, R127, 0x100, RZ ;  /* 0x000001007f7f7810 */ /* 0x000fc40007ffe0ff */
[----:B------:R-:W-:Y:S02]  /*0e80*/  IADD3 R125, PT, PT, R125, 0x100, RZ ;  /* 0x000001007d7d7810 */ /* 0x000fe40007ffe0ff */
[----:B------:R-:W-:Y:S01]  /*0e90*/  IADD3 R126, PT, PT, R126, 0x100, RZ ;  /* 0x000001007e7e7810 */ /* 0x000fe20007ffe0ff */
[C---:B0-----:R-:W-:Y:S01]  /*0ea0*/  FADD.FTZ R143, -R124.reuse, R113 ;  /* 0x000000717c8f7221 */ /* 0x041fe20000010100 */
[C---:B------:R-:W-:Y:S01]  /*0eb0*/  FADD.FTZ R151, -R124.reuse, R115 ;  /* 0x000000737c977221 */ /* 0x040fe20000010100 */
[C---:B------:R-:W-:Y:S01]  /*0ec0*/  FADD.FTZ R147, -R124.reuse, R112 ;  /* 0x000000707c937221 */ /* 0x040fe20000010100 */
[--C-:B----4-:R-:W-:Y:S02]  /*0ed0*/  HADD2.F32 R113, -RZ, R116.reuse.H0_H0 ;  /* 0x20000074ff717230 */ /* 0x110fe40000004100 */
[----:B------:R-:W-:Y:S01]  /*0ee0*/  FADD.FTZ R149, -R124, R114 ;  /* 0x000000727c957221 */ /* 0x000fe20000010100 */
[----:B------:R-:W-:Y:S02]  /*0ef0*/  HADD2.F32 R112, -RZ, R117.H1_H1 ;  /* 0x30000075ff707230 */ /* 0x000fe40000004100 */
[----:B------:R-:W-:Y:S01]  /*0f00*/  FMUL.FTZ R142, R136, R151 ;  /* 0x00000097888e7220 */ /* 0x000fe20000410000 */
[----:B------:R-:W-:-:S02]  /*0f10*/  HADD2.F32 R116, -RZ, R116.H1_H1 ;  /* 0x30000074ff747230 */ /* 0x000fc40000004100 */
[----:B-1----:R-:W-:Y:S01]  /*0f20*/  FMUL.FTZ R141, R136, R147 ;  /* 0x00000093888d7220 */ /* 0x002fe20000410000 */
[----:B------:R-:W-:Y:S01]  /*0f30*/  FMUL.FTZ R144, R80, R113 ;  /* 0x0000007150907220 */ /* 0x000fe20000410000 */
        /* <DEDUP_REMOVED lines=17> */
[--C-:B------:R-:W-:Y:S02]  /*1050*/  HADD2.F32 R155, -RZ, R119.reuse.H0_H0 ;  /* 0x20000077ff9b7230 */ /* 0x100fe40000004100 */
[----:B------:R-:W-:Y:S01]  /*1060*/  FADD.FTZ R114, R115, R146 ;  /* 0x0000009273727221 */ /* 0x000fe20000010000 */
[----:B------:R-:W-:Y:S02]  /*1070*/  HADD2.F32 R190, -RZ, R119.H1_H1 ;  /* 0x30000077ffbe7230 */ /* 0x000fe40000004100 */
[C---:B---3--:R-:W-:Y:S01]  /*1080*/  FADD.FTZ R119, -R124.reuse, R120 ;  /* 0x000000787c777221 */ /* 0x048fe20000010100 */
[----:B------:R-:W-:Y:S01]  /*1090*/  FFMA.FTZ R113, R143, R146, R112 ;  /* 0x000000928f717223 */ /* 0x000fe20000010070 */
[----:B------:R-:W-:Y:S02]  /*10a0*/  HADD2.F32 R118, -RZ, R118.H1_H1 ;  /* 0x30000076ff767230 */ /* 0x000fe40000004100 */
[----:B------:R-:W-:Y:S01]  /*10b0*/  FADD.FTZ R121, -R124, R121 ;  /* 0x000000797c797221 */ /* 0x000fe20000010100 */
        /* <DEDUP_REMOVED lines=30> */
.L_x_7883:
[----:B------:R-:W-:Y:S05]  /*12a0*/  BSYNC.RECONVERGENT B1 ;  /* 0x0000000000017941 */ /* 0x000fea0003800200 */
.L_x_7882:
        /* <DEDUP_REMOVED lines=23> */
[C---:B------:R-:W-:Y:S01]  /*1420*/  FMUL.FTZ R173, R136.reuse, R173 ;  /* 0x000000ad88ad7220 */ /* 0x040fe20000410000 */
[C---:B------:R-:W-:Y:S01]  /*1430*/  FMUL.FTZ R172, R136.reuse, R125 ;  /* 0x0000007d88ac7220 */ /* 0x040fe20000410000 */
[----:B------:R-:W-:Y:S01]  /*1440*/  FMUL.FTZ R176, R136, R179 ;  /* 0x000000b388b07220 */ /* 0x000fe20000410000 */
[----:B------:R-:W-:-:S02]  /*1450*/  HADD2.F32 R113, -RZ, R120.H0_H0 ;  /* 0x20000078ff717230 */ /* 0x000fc40000004100 */
[C---:B------:R-:W-:Y:S01]  /*1460*/  FADD.FTZ R177, -R124.reuse, R116 ;  /* 0x000000747cb17221 */ /* 0x040fe20000010100 */
        /* <DEDUP_REMOVED lines=13> */
[----:B------:R-:W-:Y:S01]  /*1540*/  FMUL.FTZ R174, R136, R175 ;  /* 0x000000af88ae7220 */ /* 0x000fe20000410000 */
[----:B------:R-:W-:Y:S01]  /*1550*/  FADD.FTZ R115, R112, R179 ;  /* 0x000000b370737221 */ /* 0x000fe20000010000 */
[----:B------:R-:W-:Y:S01]  /*1560*/  FFMA.FTZ R112, R172, R179, R113 ;  /* 0x000000b3ac707223 */ /* 0x000fe20000010071 */
[C---:B------:R-:W-:Y:S01]  /*1570*/  FMUL.FTZ R175, R136.reuse, R177 ;  /* 0x000000b188af7220 */ /* 0x040fe20000410000 */
[----:B------:R-:W-:Y:S01]  /*1580*/  FMUL.FTZ R177, R136, R181 ;  /* 0x000000b588b17220 */ /* 0x000fe20000410000 */
[--C-:B------:R-:W-:Y:S02]  /*1590*/  HADD2.F32 R117, -RZ, R122.reuse.H0_H0 ;  /* 0x2000007aff757230 */ /* 0x100fe40000004100 */
[----:B------:R-:W-:Y:S01]  /*15a0*/  FADD.FTZ R27, R27, R114 ;  /* 0x000000721b1b7221 */ /* 0x000fe20000010000 */
[-C--:B------:R-:W-:Y:S01]  /*15b0*/  FFMA.FTZ R51, R174, R114.reuse, R51 ;  /* 0x00000072ae337223 */ /* 0x080fe20000010033 */
[----:B------:R-:W-:Y:S01]  /*15c0*/  FMUL.FTZ R181, R75, R114 ;  /* 0x000000724bb57220 */ /* 0x000fe20000410000 */
[----:B------:R-:W-:Y:S01]  /*15d0*/  FADD.FTZ R114, R115, R180 ;  /* 0x000000b473727221 */ /* 0x000fe20000010000 */
[----:B------:R-:W-:Y:S01]  /*15e0*/  FFMA.FTZ R113, R173, R180, R112 ;  /* 0x000000b4ad717223 */ /* 0x000fe20000010070 */
[----:B------:R-:W-:-:S02]  /*15f0*/  HADD2.F32 R122, -RZ, R122.H1_H1 ;  /* 0x3000007aff7a7230 */ /* 0x000fc40000004100 */
[----:B------:R-:W-:Y:S01]  /*1600*/  FMUL.FTZ R182, R68, R117 ;  /* 0x0000007544b67220 */ /* 0x000fe20000410000 */
[----:B------:R-:W-:Y:S01]  /*1610*/  FADD.FTZ R115, R114, R181 ;  /* 0x000000b572737221 */ /* 0x000fe20000010000 */
[----:B------:R-:W-:Y:S01]  /*1620*/  FFMA.FTZ R112, R174, R181, R113 ;  /* 0x000000b5ae707223 */ /* 0x000fe20000010071 */
[----:B------:R-:W-:Y:S01]  /*1630*/  FADD.FTZ R185, -R124, R119 ;  /* 0x000000777cb97221 */ /* 0x000fe20000010100 */
[--C-:B------:R-:W-:Y:S02]  /*1640*/  HADD2.F32 R119, -RZ, R123.reuse.H0_H0 ;  /* 0x2000007bff777230 */ /* 0x100fe40000004100 */
[----:B------:R-:W-:Y:S01]  /*1650*/  FMUL.FTZ R183, R69, R122 ;  /* 0x0000007a45b77220 */ /* 0x000fe20000410000 */
[----:B------:R-:W-:Y:S01]  /*1660*/  FADD.FTZ R114, R115, R182 ;  /* 0x000000b673727221 */ /* 0x000fe20000010000 */
[----:B------:R-:W-:Y:S01]  /*1670*/  FFMA.FTZ R113, R175, R182, R112 ;  /* 0x000000b6af717223 */ /* 0x000fe20000010070 */
        /* <DEDUP_REMOVED lines=21> */
.L_x_7879:
        /* <DEDUP_REMOVED lines=35> */
.L_x_7885:
        /* <DEDUP_REMOVED lines=30> */
.L_x_7884:
[----:B----4-:R-:W-:Y:S05]  /*1be0*/  BSYNC.RECONVERGENT B0 ;  /* 0x0000000000007941 */ /* 0x010fea0003800200 */
.L_x_7878:
        /* <DEDUP_REMOVED lines=31> */
.L_x_7887:
[----:B------:R-:W-:Y:S05]  /*1de0*/  BSYNC.RECONVERGENT B0 ;  /* 0x0000000000007941 */ /* 0x000fea0003800200 */
.L_x_7886:
        /* <DEDUP_REMOVED lines=64> */
.L_x_7892:
        /* <DEDUP_REMOVED lines=12> */
.L_x_7893:
        /* <DEDUP_REMOVED lines=12> */
.L_x_7894:
        /* <DEDUP_REMOVED lines=12> */
.L_x_7895:
        /* <DEDUP_REMOVED lines=12> */
.L_x_7896:
        /* <DEDUP_REMOVED lines=12> */
.L_x_7897:
        /* <DEDUP_REMOVED lines=12> */
.L_x_7898:
        /* <DEDUP_REMOVED lines=14> */
.L_x_7891:
        /* <DEDUP_REMOVED lines=45> */
.L_x_7900:
        /* <DEDUP_REMOVED lines=12> */
.L_x_7901:
        /* <DEDUP_REMOVED lines=12> */
.L_x_7902:
        /* <DEDUP_REMOVED lines=12> */
.L_x_7903:
        /* <DEDUP_REMOVED lines=12> */
.L_x_7904:
        /* <DEDUP_REMOVED lines=12> */
.L_x_7905:
        /* <DEDUP_REMOVED lines=12> */
.L_x_7906:
        /* <DEDUP_REMOVED lines=9> */
.L_x_7890:
        /* <DEDUP_REMOVED lines=16> */
.L_x_7908:
        /* <DEDUP_REMOVED lines=11> */
.L_x_7909:
        /* <DEDUP_REMOVED lines=11> */
.L_x_7910:
        /* <DEDUP_REMOVED lines=11> */
.L_x_7911:
        /* <DEDUP_REMOVED lines=11> */
.L_x_7912:
        /* <DEDUP_REMOVED lines=11> */
.L_x_7913:
        /* <DEDUP_REMOVED lines=11> */
.L_x_7914:
        /* <DEDUP_REMOVED lines=13> */
.L_x_7907:
        /* <DEDUP_REMOVED lines=39> */
.L_x_7915:
[----:B------:R-:W-:Y:S05]  /*3790*/  @!P5 BRA `(.L_x_7916) ;  /* 0x000000000018d947 */ /* 0x000fea0003800000 */
[----:B------:R-:W-:Y:S01]  /*37a0*/  FMUL.FTZ R105, R111, UR17 ;  /* 0x000000116f697c20 */ /* 0x000fe20008410000 */
[----:B------:R-:W-:-:S03]  /*37b0*/  LOP3.LUT P0, RZ, R132, 0xff00, RZ, 0xc0, !PT ;  /* 0x0000ff0084ff7812 */ /* 0x000fc6000780c0ff */
[----:B------:R-:W-:-:S05]  /*37c0*/  FMUL.FTZ R105, R105, UR16 ;  /* 0x0000001069697c20 */ /* 0x000fca0008410000 */
[----:B------:R-:W-:-:S04]  /*37d0*/  FSEL R105, R105, RZ, P0 ;  /* 0x000000ff69697208 */ /* 0x000fc80000000000 */
[----:B------:R-:W-:-:S04]  /*37e0*/  F2FP.F16.F32.PACK_AB R105, RZ, R105 ;  /* 0x00000069ff69723e */ /* 0x000fc800000000ff */
[----:B------:R-:W-:-:S07]  /*37f0*/  PRMT R100, R100, 0x5410, R105 ;  /* 0x0000541064647816 */ /* 0x000fce0000000069 */
.L_x_7916:
[----:B------:R-:W-:Y:S05]  /*3800*/  @!P5 BRA `(.L_x_7917) ;  /* 0x000000000018d947 */ /* 0x000fea0003800000 */
[----:B------:R-:W-:Y:S01]  /*3810*/  FMUL.FTZ R105, R106, UR17 ;  /* 0x000000116a697c20 */ /* 0x000fe20008410000 */
[----:B------:R-:W-:-:S03]  /*3820*/  LOP3.LUT P0, RZ, R132, 0xff0000, RZ, 0xc0, !PT ;  /* 0x00ff000084ff7812 */ /* 0x000fc6000780c0ff */
[----:B------:R-:W-:-:S05]  /*3830*/  FMUL.FTZ R105, R105, UR16 ;  /* 0x0000001069697c20 */ /* 0x000fca0008410000 */
[----:B------:R-:W-:-:S04]  /*3840*/  FSEL R105, R105, RZ, P0 ;  /* 0x000000ff69697208 */ /* 0x000fc80000000000 */
[----:B------:R-:W-:-:S04]  /*3850*/  F2FP.F16.F32.PACK_AB R105, RZ, R105 ;  /* 0x00000069ff69723e */ /* 0x000fc800000000ff */
[----:B------:R-:W-:-:S07]  /*3860*/  PRMT R101, R105, 0x7610, R101 ;  /* 0x0000761069657816 */ /* 0x000fce0000000065 */
.L_x_7917:
[----:B------:R-:W-:Y:S05]  /*3870*/  @!P5 BRA `(.L_x_7918) ;  /* 0x000000000018d947 */ /* 0x000fea0003800000 */
[----:B------:R-:W-:Y:S01]  /*3880*/  FMUL.FTZ R105, R107, UR17 ;  /* 0x000000116b697c20 */ /* 0x000fe20008410000 */
[----:B------:R-:W-:-:S03]  /*3890*/  LOP3.LUT P0, RZ, R132, 0xff000000, RZ, 0xc0, !PT ;  /* 0xff00000084ff7812 */ /* 0x000fc6000780c0ff */
[----:B------:R-:W-:-:S05]  /*38a0*/  FMUL.FTZ R105, R105, UR16 ;  /* 0x0000001069697c20 */ /* 0x000fca0008410000 */
[----:B------:R-:W-:-:S04]  /*38b0*/  FSEL R105, R105, RZ, P0 ;  /* 0x000000ff69697208 */ /* 0x000fc80000000000 */
[----:B------:R-:W-:-:S04]  /*38c0*/  F2FP.F16.F32.PACK_AB R105, RZ, R105 ;  /* 0x00000069ff69723e */ /* 0x000fc800000000ff */
[----:B------:R-:W-:-:S07]  /*38d0*/  PRMT R101, R101, 0x5410, R105 ;  /* 0x0000541065657816 */ /* 0x000fce0000000069 */
.L_x_7918:
[----:B------:R-:W-:Y:S05]  /*38e0*/  @!P5 BRA `(.L_x_7919) ;  /* 0x000000000018d947 */ /* 0x000fea0003800000 */
[----:B------:R-:W-:Y:S01]  /*38f0*/  FMUL.FTZ R105, R108, UR17 ;  /* 0x000000116c697c20 */ /* 0x000fe20008410000 */
[----:B------:R-:W-:-:S03]  /*3900*/  LOP3.LUT P0, RZ, R133, 0xff, RZ, 0xc0, !PT ;  /* 0x000000ff85ff7812 */ /* 0x000fc6000780c0ff */
[----:B------:R-:W-:-:S05]  /*3910*/  FMUL.FTZ R105, R105, UR16 ;  /* 0x0000001069697c20 */ /* 0x000fca0008410000 */
[----:B------:R-:W-:-:S04]  /*3920*/  FSEL R105, R105, RZ, P0 ;  /* 0x000000ff69697208 */ /* 0x000fc80000000000 */
[----:B------:R-:W-:-:S04]  /*3930*/  F2FP.F16.F32.PACK_AB R105, RZ, R105 ;  /* 0x00000069ff69723e */ /* 0x000fc800000000ff */
[----:B------:R-:W-:-:S07]  /*3940*/  PRMT R102, R105, 0x7610, R102 ;  /* 0x0000761069667816 */ /* 0x000fce0000000066 */
.L_x_7919:
[----:B------:R-:W-:Y:S05]  /*3950*/  @!P5 BRA `(.L_x_7920) ;  /* 0x000000000018d947 */ /* 0x000fea0003800000 */
[----:B------:R-:W-:Y:S01]  /*3960*/  FMUL.FTZ R105, R109, UR17 ;  /* 0x000000116d697c20 */ /* 0x000fe20008410000 */
[----:B------:R-:W-:-:S03]  /*3970*/  LOP3.LUT P0, RZ, R133, 0xff00, RZ, 0xc0, !PT ;  /* 0x0000ff0085ff7812 */ /* 0x000fc6000780c0ff */
[----:B------:R-:W-:-:S05]  /*3980*/  FMUL.FTZ R105, R105, UR16 ;  /* 0x0000001069697c20 */ /* 0x000fca0008410000 */
[----:B------:R-:W-:-:S04]  /*3990*/  FSEL R105, R105, RZ, P0 ;  /* 0x000000ff69697208 */ /* 0x000fc80000000000 */
[----:B------:R-:W-:-:S04]  /*39a0*/  F2FP.F16.F32.PACK_AB R105, RZ, R105 ;  /* 0x00000069ff69723e */ /* 0x000fc800000000ff */
[----:B------:R-:W-:-:S07]  /*39b0*/  PRMT R102, R102, 0x5410, R105 ;  /* 0x0000541066667816 */ /* 0x000fce0000000069 */
.L_x_7920:
[----:B------:R-:W-:Y:S05]  /*39c0*/  @!P5 BRA `(.L_x_7921) ;  /* 0x000000000018d947 */ /* 0x000fea0003800000 */
[----:B------:R-:W-:Y:S01]  /*39d0*/  FMUL.FTZ R105, R110, UR17 ;  /* 0x000000116e697c20 */ /* 0x000fe20008410000 */
[----:B------:R-:W-:-:S03]  /*39e0*/  LOP3.LUT P0, RZ, R133, 0xff0000, RZ, 0xc0, !PT ;  /* 0x00ff000085ff7812 */ /* 0x000fc6000780c0ff */
[----:B------:R-:W-:-:S05]  /*39f0*/  FMUL.FTZ R105, R105, UR16 ;  /* 0x0000001069697c20 */ /* 0x000fca0008410000 */
[----:B------:R-:W-:-:S04]  /*3a00*/  FSEL R105, R105, RZ, P0 ;  /* 0x000000ff69697208 */ /* 0x000fc80000000000 */
[----:B------:R-:W-:-:S04]  /*3a10*/  F2FP.F16.F32.PACK_AB R105, RZ, R105 ;  /* 0x00000069ff69723e */ /* 0x000fc800000000ff */
[----:B------:R-:W-:-:S07]  /*3a20*/  PRMT R103, R105, 0x7610, R103 ;  /* 0x0000761069677816 */ /* 0x000fce0000000067 */
.L_x_7921:
        /* <DEDUP_REMOVED lines=10> */
.L_x_7899:
        /* <DEDUP_REMOVED lines=11> */
.L_x_7889:
[----:B------:R-:W-:Y:S05]  /*3b80*/  BSYNC.RECONVERGENT B0 ;  /* 0x0000000000007941 */ /* 0x000fea0003800200 */
.L_x_7888:
        /* <DEDUP_REMOVED lines=49> */
.L_x_7926:
[----:B------:R-:W-:Y:S05]  /*3ea0*/  @!P5 BRA `(.L_x_7927) ;  /* 0x000000000018d947 */ /* 0x000fea0003800000 */
[----:B------:R-:W-:Y:S01]  /*3eb0*/  FMUL.FTZ R105, R111, UR17 ;  /* 0x000000116f697c20 */ /* 0x000fe20008410000 */
[----:B------:R-:W-:-:S03]  /*3ec0*/  LOP3.LUT P6, RZ, R130, 0xff00, RZ, 0xc0, !PT ;  /* 0x0000ff0082ff7812 */ /* 0x000fc600078cc0ff */
[----:B------:R-:W-:-:S05]  /*3ed0*/  FMUL.FTZ R105, R105, UR16 ;  /* 0x0000001069697c20 */ /* 0x000fca0008410000 */
[----:B------:R-:W-:-:S04]  /*3ee0*/  FSEL R105, R105, RZ, P6 ;  /* 0x000000ff69697208 */ /* 0x000fc80003000000 */
[----:B------:R-:W-:-:S04]  /*3ef0*/  F2FP.F16.F32.PACK_AB R105, RZ, R105 ;  /* 0x00000069ff69723e */ /* 0x000fc800000000ff */
[----:B------:R-:W-:-:S07]  /*3f00*/  PRMT R100, R100, 0x5410, R105 ;  /* 0x0000541064647816 */ /* 0x000fce0000000069 */
.L_x_7927:
[----:B------:R-:W-:Y:S05]  /*3f10*/  @!P5 BRA `(.L_x_7928) ;  /* 0x000000000018d947 */ /* 0x000fea0003800000 */
[----:B------:R-:W-:Y:S01]  /*3f20*/  FMUL.FTZ R105, R106, UR17 ;  /* 0x000000116a697c20 */ /* 0x000fe20008410000 */
[----:B------:R-:W-:-:S03]  /*3f30*/  LOP3.LUT P6, RZ, R130, 0xff0000, RZ, 0xc0, !PT ;  /* 0x00ff000082ff7812 */ /* 0x000fc600078cc0ff */
[----:B------:R-:W-:-:S05]  /*3f40*/  FMUL.FTZ R105, R105, UR16 ;  /* 0x0000001069697c20 */ /* 0x000fca0008410000 */
[----:B------:R-:W-:-:S04]  /*3f50*/  FSEL R105, R105, RZ, P6 ;  /* 0x000000ff69697208 */ /* 0x000fc80003000000 */
[----:B------:R-:W-:-:S04]  /*3f60*/  F2FP.F16.F32.PACK_AB R105, RZ, R105 ;  /* 0x00000069ff69723e */ /* 0x000fc800000000ff */
[----:B------:R-:W-:-:S07]  /*3f70*/  PRMT R101, R105, 0x7610, R101 ;  /* 0x0000761069657816 */ /* 0x000fce0000000065 */
.L_x_7928:
[----:B------:R-:W-:Y:S05]  /*3f80*/  @!P5 BRA `(.L_x_7929) ;  /* 0x000000000018d947 */ /* 0x000fea0003800000 */
[----:B------:R-:W-:Y:S01]  /*3f90*/  FMUL.FTZ R105, R107, UR17 ;  /* 0x000000116b697c20 */ /* 0x000fe20008410000 */
[----:B------:R-:W-:-:S03]  /*3fa0*/  LOP3.LUT P6, RZ, R130, 0xff000000, RZ, 0xc0, !PT ;  /* 0xff00000082ff7812 */ /* 0x000fc600078cc0ff */
[----:B------:R-:W-:-:S05]  /*3fb0*/  FMUL.FTZ R105, R105, UR16 ;  /* 0x0000001069697c20 */ /* 0x000fca0008410000 */
[----:B------:R-:W-:-:S04]  /*3fc0*/  FSEL R105, R105, RZ, P6 ;  /* 0x000000ff69697208 */ /* 0x000fc80003000000 */
[----:B------:R-:W-:-:S04]  /*3fd0*/  F2FP.F16.F32.PACK_AB R105, RZ, R105 ;  /* 0x00000069ff69723e */ /* 0x000fc800000000ff */
[----:B------:R-:W-:-:S07]  /*3fe0*/  PRMT R101, R101, 0x5410, R105 ;  /* 0x0000541065657816 */ /* 0x000fce0000000069 */
.L_x_7929:
[----:B------:R-:W-:Y:S05]  /*3ff0*/  @!P5 BRA `(.L_x_7930) ;  /* 0x000000000018d947 */ /* 0x000fea0003800000 */
[----:B------:R-:W-:Y:S01]  /*4000*/  FMUL.FTZ R105, R108, UR17 ;  /* 0x000000116c697c20 */ /* 0x000fe20008410000 */
[----:B------:R-:W-:-:S03]  /*4010*/  LOP3.LUT P6, RZ, R131, 0xff, RZ, 0xc0, !PT ;  /* 0x000000ff83ff7812 */ /* 0x000fc600078cc0ff */
[----:B------:R-:W-:-:S05]  /*4020*/  FMUL.FTZ R105, R105, UR16 ;  /* 0x0000001069697c20 */ /* 0x000fca0008410000 */
[----:B------:R-:W-:-:S04]  /*4030*/  FSEL R105, R105, RZ, P6 ;  /* 0x000000ff69697208 */ /* 0x000fc80003000000 */
[----:B------:R-:W-:-:S04]  /*4040*/  F2FP.F16.F32.PACK_AB R105, RZ, R105 ;  /* 0x00000069ff69723e */ /* 0x000fc800000000ff */
[----:B------:R-:W-:-:S07]  /*4050*/  PRMT R102, R105, 0x7610, R102 ;  /* 0x0000761069667816 */ /* 0x000fce0000000066 */
.L_x_7930:
[----:B------:R-:W-:Y:S05]  /*4060*/  @!P5 BRA `(.L_x_7931) ;  /* 0x000000000018d947 */ /* 0x000fea0003800000 */
[----:B------:R-:W-:Y:S01]  /*4070*/  FMUL.FTZ R105, R109, UR17 ;  /* 0x000000116d697c20 */ /* 0x000fe20008410000 */
[----:B------:R-:W-:-:S03]  /*4080*/  LOP3.LUT P6, RZ, R131, 0xff00, RZ, 0xc0, !PT ;  /* 0x0000ff0083ff7812 */ /* 0x000fc600078cc0ff */
[----:B------:R-:W-:-:S05]  /*4090*/  FMUL.FTZ R105, R105, UR16 ;  /* 0x0000001069697c20 */ /* 0x000fca0008410000 */
[----:B------:R-:W-:-:S04]  /*40a0*/  FSEL R105, R105, RZ, P6 ;  /* 0x000000ff69697208 */ /* 0x000fc80003000000 */
[----:B------:R-:W-:-:S04]  /*40b0*/  F2FP.F16.F32.PACK_AB R105, RZ, R105 ;  /* 0x00000069ff69723e */ /* 0x000fc800000000ff */
[----:B------:R-:W-:-:S07]  /*40c0*/  PRMT R102, R102, 0x5410, R105 ;  /* 0x0000541066667816 */ /* 0x000fce0000000069 */
.L_x_7931:
[----:B------:R-:W-:Y:S05]  /*40d0*/  @!P5 BRA `(.L_x_7932) ;  /* 0x000000000018d947 */ /* 0x000fea0003800000 */
[----:B------:R-:W-:Y:S01]  /*40e0*/  FMUL.FTZ R105, R115, UR17 ;  /* 0x0000001173697c20 */ /* 0x000fe20008410000 */
[----:B------:R-:W-:-:S03]  /*40f0*/  LOP3.LUT P6, RZ, R131, 0xff0000, RZ, 0xc0, !PT ;  /* 0x00ff000083ff7812 */ /* 0x000fc600078cc0ff */
[----:B------:R-:W-:-:S05]  /*4100*/  FMUL.FTZ R105, R105, UR16 ;  /* 0x0000001069697c20 */ /* 0x000fca0008410000 */
[----:B------:R-:W-:-:S04]  /*4110*/  FSEL R105, R105, RZ, P6 ;  /* 0x000000ff69697208 */ /* 0x000fc80003000000 */
[----:B------:R-:W-:-:S04]  /*4120*/  F2FP.F16.F32.PACK_AB R105, RZ, R105 ;  /* 0x00000069ff69723e */ /* 0x000fc800000000ff */
[----:B------:R-:W-:-:S07]  /*4130*/  PRMT R103, R105, 0x7610, R103 ;  /* 0x0000761069677816 */ /* 0x000fce0000000067 */
.L_x_7932:
        /* <DEDUP_REMOVED lines=11> */
.L_x_7925:
        /* <DEDUP_REMOVED lines=11> */
.L_x_7934:
        /* <DEDUP_REMOVED lines=11> */
.L_x_7935:
        /* <DEDUP_REMOVED lines=11> */
.L_x_7936:
        /* <DEDUP_REMOVED lines=11> */
.L_x_7937:
        /* <DEDUP_REMOVED lines=11> */
.L_x_7938:
        /* <DEDUP_REMOVED lines=11> */
.L_x_7939:
        /* <DEDUP_REMOVED lines=11> */
.L_x_7940:
        /* <DEDUP_REMOVED lines=13> */
.L_x_7924:
        /* <DEDUP_REMOVED lines=49> */
.L_x_7942:
        /* <DEDUP_REMOVED lines=12> */
.L_x_7943:
        /* <DEDUP_REMOVED lines=12> */
.L_x_7944:
        /* <DEDUP_REMOVED lines=12> */
.L_x_7945:
        /* <DEDUP_REMOVED lines=12> */
.L_x_7946:
        /* <DEDUP_REMOVED lines=12> */
.L_x_7947:
        /* <DEDUP_REMOVED lines=12> */
.L_x_7948:
        /* <DEDUP_REMOVED lines=11> */
.L_x_7941:
        /* <DEDUP_REMOVED lines=12> */
.L_x_7949:
        /* <DEDUP_REMOVED lines=12> */
.L_x_7950:
        /* <DEDUP_REMOVED lines=12> */
.L_x_7951:
        /* <DEDUP_REMOVED lines=12> */
.L_x_7952:
        /* <DEDUP_REMOVED lines=12> */
.L_x_7953:
        /* <DEDUP_REMOVED lines=12> */
.L_x_7954:
        /* <DEDUP_REMOVED lines=12> */
.L_x_7955:
        /* <DEDUP_REMOVED lines=13> */
.L_x_7933:
        /* <DEDUP_REMOVED lines=9> */
.L_x_7923:
[----:B------:R-:W-:Y:S05]  /*5670*/  BSYNC.RECONVERGENT B0 ;  /* 0x0000000000007941 */ /* 0x000fea0003800200 */
.L_x_7922:
        /* <DEDUP_REMOVED lines=49> */
.L_x_7960:
[----:B------:R-:W-:Y:S05]  /*5990*/  @!P5 BRA `(.L_x_7961) ;  /* 0x000000000018d947 */ /* 0x000fea0003800000 */
[----:B------:R-:W-:Y:S01]  /*59a0*/  FMUL.FTZ R105, R111, UR17 ;  /* 0x000000116f697c20 */ /* 0x000fe20008410000 */
[----:B------:R-:W-:-:S03]  /*59b0*/  LOP3.LUT P4, RZ, R128, 0xff00, RZ, 0xc0, !PT ;  /* 0x0000ff0080ff7812 */ /* 0x000fc6000788c0ff */
[----:B------:R-:W-:-:S05]  /*59c0*/  FMUL.FTZ R105, R105, UR16 ;  /* 0x0000001069697c20 */ /* 0x000fca0008410000 */
[----:B------:R-:W-:-:S04]  /*59d0*/  FSEL R105, R105, RZ, P4 ;  /* 0x000000ff69697208 */ /* 0x000fc80002000000 */
[----:B------:R-:W-:-:S04]  /*59e0*/  F2FP.F16.F32.PACK_AB R105, RZ, R105 ;  /* 0x00000069ff69723e */ /* 0x000fc800000000ff */
[----:B------:R-:W-:-:S07]  /*59f0*/  PRMT R100, R100, 0x5410, R105 ;  /* 0x0000541064647816 */ /* 0x000fce0000000069 */
.L_x_7961:
[----:B------:R-:W-:Y:S05]  /*5a00*/  @!P5 BRA `(.L_x_7962) ;  /* 0x000000000018d947 */ /* 0x000fea0003800000 */
[----:B------:R-:W-:Y:S01]  /*5a10*/  FMUL.FTZ R105, R106, UR17 ;  /* 0x000000116a697c20 */ /* 0x000fe20008410000 */
[----:B------:R-:W-:-:S03]  /*5a20*/  LOP3.LUT P4, RZ, R128, 0xff0000, RZ, 0xc0, !PT ;  /* 0x00ff000080ff7812 */ /* 0x000fc6000788c0ff */
[----:B------:R-:W-:-:S05]  /*5a30*/  FMUL.FTZ R105, R105, UR16 ;  /* 0x0000001069697c20 */ /* 0x000fca0008410000 */
[----:B------:R-:W-:-:S04]  /*5a40*/  FSEL R105, R105, RZ, P4 ;  /* 0x000000ff69697208 */ /* 0x000fc80002000000 */
[----:B------:R-:W-:-:S04]  /*5a50*/  F2FP.F16.F32.PACK_AB R105, RZ, R105 ;  /* 0x00000069ff69723e */ /* 0x000fc800000000ff */
[----:B------:R-:W-:-:S07]  /*5a60*/  PRMT R101, R105, 0x7610, R101 ;  /* 0x0000761069657816 */ /* 0x000fce0000000065 */
.L_x_7962:
[----:B------:R-:W-:Y:S05]  /*5a70*/  @!P5 BRA `(.L_x_7963) ;  /* 0x000000000018d947 */ /* 0x000fea0003800000 */
[----:B------:R-:W-:Y:S01]  /*5a80*/  FMUL.FTZ R105, R113, UR17 ;  /* 0x0000001171697c20 */ /* 0x000fe20008410000 */
[----:B------:R-:W-:-:S03]  /*5a90*/  LOP3.LUT P4, RZ, R128, 0xff000000, RZ, 0xc0, !PT ;  /* 0xff00000080ff7812 */ /* 0x000fc6000788c0ff */
[----:B------:R-:W-:-:S05]  /*5aa0*/  FMUL.FTZ R105, R105, UR16 ;  /* 0x0000001069697c20 */ /* 0x000fca0008410000 */
[----:B------:R-:W-:-:S04]  /*5ab0*/  FSEL R105, R105, RZ, P4 ;  /* 0x000000ff69697208 */ /* 0x000fc80002000000 */
[----:B------:R-:W-:-:S04]  /*5ac0*/  F2FP.F16.F32.PACK_AB R105, RZ, R105 ;  /* 0x00000069ff69723e */ /* 0x000fc800000000ff */
[----:B------:R-:W-:-:S07]  /*5ad0*/  PRMT R101, R101, 0x5410, R105 ;  /* 0x0000541065657816 */ /* 0x000fce0000000069 */
.L_x_7963:
[----:B------:R-:W-:Y:S05]  /*5ae0*/  @!P5 BRA `(.L_x_7964) ;  /* 0x000000000018d947 */ /* 0x000fea0003800000 */
[----:B------:R-:W-:Y:S01]  /*5af0*/  FMUL.FTZ R105, R114, UR17 ;  /* 0x0000001172697c20 */ /* 0x000fe20008410000 */
[----:B------:R-:W-:-:S03]  /*5b00*/  LOP3.LUT P4, RZ, R129, 0xff, RZ, 0xc0, !PT ;  /* 0x000000ff81ff7812 */ /* 0x000fc6000788c0ff */
[----:B------:R-:W-:-:S05]  /*5b10*/  FMUL.FTZ R105, R105, UR16 ;  /* 0x0000001069697c20 */ /* 0x000fca0008410000 */
[----:B------:R-:W-:-:S04]  /*5b20*/  FSEL R105, R105, RZ, P4 ;  /* 0x000000ff69697208 */ /* 0x000fc80002000000 */
[----:B------:R-:W-:-:S04]  /*5b30*/  F2FP.F16.F32.PACK_AB R105, RZ, R105 ;  /* 0x00000069ff69723e */ /* 0x000fc800000000ff */
[----:B------:R-:W-:-:S07]  /*5b40*/  PRMT R102, R105, 0x7610, R102 ;  /* 0x0000761069667816 */ /* 0x000fce0000000066 */
.L_x_7964:
[----:B------:R-:W-:Y:S05]  /*5b50*/  @!P5 BRA `(.L_x_7965) ;  /* 0x000000000018d947 */ /* 0x000fea0003800000 */
[----:B------:R-:W-:Y:S01]  /*5b60*/  FMUL.FTZ R105, R109, UR17 ;  /* 0x000000116d697c20 */ /* 0x000fe20008410000 */
[----:B------:R-:W-:-:S03]  /*5b70*/  LOP3.LUT P4, RZ, R129, 0xff00, RZ, 0xc0, !PT ;  /* 0x0000ff0081ff7812 */ /* 0x000fc6000788c0ff */
[----:B------:R-:W-:-:S05]  /*5b80*/  FMUL.FTZ R105, R105, UR16 ;  /* 0x0000001069697c20 */ /* 0x000fca0008410000 */
[----:B------:R-:W-:-:S04]  /*5b90*/  FSEL R105, R105, RZ, P4 ;  /* 0x000000ff69697208 */ /* 0x000fc80002000000 */
[----:B------:R-:W-:-:S04]  /*5ba0*/  F2FP.F16.F32.PACK_AB R105, RZ, R105 ;  /* 0x00000069ff69723e */ /* 0x000fc800000000ff */
[----:B------:R-:W-:-:S07]  /*5bb0*/  PRMT R102, R102, 0x5410, R105 ;  /* 0x0000541066667816 */ /* 0x000fce0000000069 */
.L_x_7965:
[----:B------:R-:W-:Y:S05]  /*5bc0*/  @!P5 BRA `(.L_x_7966) ;  /* 0x000000000018d947 */ /* 0x000fea0003800000 */
[----:B------:R-:W-:Y:S01]  /*5bd0*/  FMUL.FTZ R105, R115, UR17 ;  /* 0x0000001173697c20 */ /* 0x000fe20008410000 */
[----:B------:R-:W-:-:S03]  /*5be0*/  LOP3.LUT P4, RZ, R129, 0xff0000, RZ, 0xc0, !PT ;  /* 0x00ff000081ff7812 */ /* 0x000fc6000788c0ff */
[----:B------:R-:W-:-:S05]  /*5bf0*/  FMUL.FTZ R105, R105, UR16 ;  /* 0x0000001069697c20 */ /* 0x000fca0008410000 */
[----:B------:R-:W-:-:S04]  /*5c00*/  FSEL R105, R105, RZ, P4 ;  /* 0x000000ff69697208 */ /* 0x000fc80002000000 */
[----:B------:R-:W-:-:S04]  /*5c10*/  F2FP.F16.F32.PACK_AB R105, RZ, R105 ;  /* 0x00000069ff69723e */ /* 0x000fc800000000ff */
[----:B------:R-:W-:-:S07]  /*5c20*/  PRMT R103, R105, 0x7610, R103 ;  /* 0x0000761069677816 */ /* 0x000fce0000000067 */
.L_x_7966:
        /* <DEDUP_REMOVED lines=13> */
.L_x_7959:
        /* <DEDUP_REMOVED lines=11> */
.L_x_7968:
        /* <DEDUP_REMOVED lines=11> */
.L_x_7969:
        /* <DEDUP_REMOVED lines=11> */
.L_x_7970:
        /* <DEDUP_REMOVED lines=11> */
.L_x_7971:
        /* <DEDUP_REMOVED lines=11> */
.L_x_7972:
        /* <DEDUP_REMOVED lines=11> */
.L_x_7973:
        /* <DEDUP_REMOVED lines=11> */
.L_x_7974:
        /* <DEDUP_REMOVED lines=13> */
.L_x_7958:
        /* <DEDUP_REMOVED lines=16> */
.L_x_7976:
        /* <DEDUP_REMOVED lines=12> */
.L_x_7977:
        /* <DEDUP_REMOVED lines=12> */
.L_x_7978:
        /* <DEDUP_REMOVED lines=12> */
.L_x_7979:
        /* <DEDUP_REMOVED lines=12> */
.L_x_7980:
        /* <DEDUP_REMOVED lines=12> */
.L_x_7981:
        /* <DEDUP_REMOVED lines=12> */
.L_x_7982:
        /* <DEDUP_REMOVED lines=42> */
.L_x_7975:
        /* <DEDUP_REMOVED lines=12> */
.L_x_7983:
        /* <DEDUP_REMOVED lines=12> */
.L_x_7984:
        /* <DEDUP_REMOVED lines=12> */
.L_x_7985:
        /* <DEDUP_REMOVED lines=12> */
.L_x_7986:
        /* <DEDUP_REMOVED lines=12> */
.L_x_7987:
        /* <DEDUP_REMOVED lines=12> */
.L_x_7988:
        /* <DEDUP_REMOVED lines=12> */
.L_x_7989:
        /* <DEDUP_REMOVED lines=13> */
.L_x_7967:
[----:B------:R-:W1:Y:S08]  /*70d0*/  @P0 LDC.64 R114, c[0x0][0x478] ;  /* 0x00011e00ff720b82 */ /* 0x000e700000000a00 */
[----:B0-2---:R-:W0:Y:S01]  /*70e0*/  @P5 LDC.64 R116, c[0x0][0x468] ;  /* 0x00011a00ff745b82 */ /* 0x005e220000000a00 */
[----:B-1----:R-:W-:-:S05]  /*70f0*/  @P0 IMAD.WIDE.U32 R114, R139, 0x20, R114 ;  /* 0x000000208b720825 */ /* 0x002fca00078e0072 */
[----:B------:R1:W-:Y:S01]  /*7100*/  @P0 STG.E.128 desc[UR10][R114.64], R104 ;  /* 0x0000006872000986 */ /* 0x0003e2000c101d0a */
[----:B0-----:R-:W-:-:S03]  /*7110*/  @P5 IMAD.WIDE.U32 R112, R112, 0x10, R116 ;  /* 0x0000001070705825 */ /* 0x001fc600078e0074 */
[----:B------:R1:W-:Y:S04]  /*7120*/  @P0 STG.E.128 desc[UR10][R114.64+0x10], R108 ;  /* 0x0000106c72000986 */ /* 0x0003e8000c101d0a */
[----:B------:R1:W-:Y:S02]  /*7130*/  @P5 STG.E.128 desc[UR10][R112.64], R100 ;  /* 0x0000006470005986 */ /* 0x0003e4000c101d0a */
.L_x_7957:
[----:B------:R-:W-:Y:S05]  /*7140*/  BSYNC.RECONVERGENT B0 ;  /* 0x0000000000007941 */ /* 0x000fea0003800200 */
.L_x_7956:
[----:B-1----:R-:W1:Y:S01]  /*7150*/  LDC.64 R112, c[0x0][0x380] ;  /* 0x0000e000ff707b82 */ /* 0x002e620000000a00 */
[----:B------:R-:W-:Y:S01]  /*7160*/  UPLOP3.LUT UP1, UPT, UPT, UPT, UP1, 0x40, 0x4 ;  /* 0x000000000004789c */ /* 0x000fe20003f2e810 */
[----:B-1----:R-:W-:-:S04]  /*7170*/  IADD3 R2, PT, PT, R2, R112, RZ ;  /* 0x0000007002027210 */ /* 0x002fc80007ffe0ff */
[----:B------:R-:W-:-:S13]  /*7180*/  ISETP.GE.AND P0, PT, R2, R113, PT ;  /* 0x000000710200720c */ /* 0x000fda0003f06270 */
[----:B------:R-:W-:Y:S05]  /*7190*/  @!P0 BRA `(.L_x_7990) ;  /* 0xffffff9000f08947 */ /* 0x000fea000383ffff */
.L_x_7877:
        /* <DEDUP_REMOVED lines=31> */
.L_x_7991:
        /* <DEDUP_REMOVED lines=15> */
.L_x_10805:


//--------------------- .text._ZN10layer_norm22ln_bwd_finalize_kernelINS_22Kernel_traits_finalizeILj6144Ef6__halffS2_fjLb0ELj1024ELj4ENS_18Kernel_traits_baseILj6144EfS2_fS2_fjLj1024EEEEELb0ELb1EEEvNS_9BwdParamsE --------------------------
	.section	.text._ZN10layer_norm22ln_bwd_finalize_kernelINS_22Kernel_traits_finalizeILj6144Ef6__halffS2_fjLb0ELj1024ELj4ENS_18Kernel_traits_baseILj6144EfS2_fS2_fjLj1024EEEEELb0ELb1EEEvNS_9BwdParamsE,"ax",@progbits
	.align	128
        .global         _ZN10layer_norm22ln_bwd_finalize_kernelINS_22Kernel_traits_finalizeILj6144Ef6__halffS2_fjLb0ELj1024ELj4ENS_18Kernel_traits_baseILj6144EfS2_fS2_fjLj1024EEEEELb0ELb1EEEvNS_9BwdParamsE
        .type           _ZN10layer_norm22ln_bwd_finalize_kernelINS_22Kernel_traits_finalizeILj6144Ef6__halffS2_fjLb0ELj1024ELj4ENS_18Kernel_traits_baseILj6144EfS2_fS2_fjLj1024EEEEELb0ELb1EEEvNS_9BwdParamsE,@function
        .size           _ZN10layer_norm22ln_bwd_finalize_kernelINS_22Kernel_traits_finalizeILj6144Ef6__halffS2_fjLb0ELj1024ELj4ENS_18Kernel_traits_baseILj6144EfS2_fS2_fjLj1024EEEEELb0ELb1EEEvNS_9BwdParamsE,(.L_x_10806 - _ZN10layer_norm22ln_bwd_finalize_kernelINS_22Kernel_traits_finalizeILj6144Ef6__halffS2_fjLb0ELj1024ELj4ENS_18Kernel_traits_baseILj6144EfS2_fS2_fjLj1024EEEEELb0ELb1EEEvNS_9BwdParamsE)
        .other          _ZN10layer_norm22ln_bwd_finalize_kernelINS_22Kernel_traits_finalizeILj6144Ef6__halffS2_fjLb0ELj1024ELj4ENS_18Kernel_traits_baseILj6144EfS2_fS2_fjLj1024EEEEELb0ELb1EEEvNS_9BwdParamsE,@"STO_CUDA_ENTRY STV_DEFAULT"
_ZN10layer_norm22ln_bwd_finalize_kernelINS_22Kernel_traits_finalizeILj6144Ef6__halffS2_fjLb0ELj1024ELj4ENS_18Kernel_traits_baseILj6144EfS2_fS2_fjLj1024EEEEELb0ELb1EEEvNS_9BwdParamsE:
.text._ZN10layer_norm22ln_bwd_finalize_kernelINS_22Kernel_traits_finalizeILj6144Ef6__halffS2_fjLb0ELj1024ELj4ENS_18Kernel_traits_baseILj6144EfS2_fS2_fjLj1024EEEEELb0ELb1EEEvNS_9BwdParamsE:
        /* <DEDUP_REMOVED lines=77> */
.L_x_7996:
        /* <DEDUP_REMOVED lines=118> */
.L_x_7995:
[----:B------:R-:W-:Y:S05]  /*0c30*/  BSYNC.RECONVERGENT B1 ;  /* 0x0000000000017941 */ /* 0x000fea0003800200 */
.L_x_7994:
        /* <DEDUP_REMOVED lines=69> */
.L_x_7998:
[----:B------:R-:W-:Y:S05]  /*1090*/  BSYNC.RECONVERGENT B1 ;  /* 0x0000000000017941 */ /* 0x000fea0003800200 */
.L_x_7997:
        /* <DEDUP_REMOVED lines=38> */
.L_x_8000:
[----:B------:R-:W-:Y:S05]  /*1300*/  BSYNC.RECONVERGENT B1 ;  /* 0x0000000000017941 */ /* 0x000fea0003800200 */
.L_x_7999:
[----:B------:R-:W-:Y:S05]  /*1310*/  @!P1 BRA `(.L_x_7993) ;  /* 0x0000000000409947 */ /* 0x000fea0003800000 */
[----:B------:R-:W0:Y:S01]  /*1320*/  LDC R14, c[0x0][0x388] ;  /* 0x0000e200ff0e7b82 */ /* 0x000e220000000800 */
[----:B------:R-:W-:-:S07]  /*1330*/  IADD3 R12, PT, PT, -R54, RZ, RZ ;  /* 0x000000ff360c7210 */ /* 0x000fce0007ffe1ff */
[----:B------:R-:W1:Y:S08]  /*1340*/  LDC.64 R8, c[0x0][0x440] ;  /* 0x00011000ff087b82 */ /* 0x000e700000000a00 */
[----:B------:R-:W2:Y:S01]  /*1350*/  LDC.64 R10, c[0x0][0x448] ;  /* 0x00011200ff0a7b82 */ /* 0x000ea20000000a00 */
[----:B0-----:R-:W-:-:S05]  /*1360*/  IMAD R0, R3, R14, R0 ;  /* 0x0000000e03007224 */ /* 0x001fca00078e0200 */
[----:B------:R-:W-:-:S07]  /*1370*/  IADD3 R3, PT, PT, R57, R0, RZ ;  /* 0x0000000039037210 */ /* 0x000fce0007ffe0ff */
.L_x_8001:
        /* <DEDUP_REMOVED lines=10> */
.L_x_7993:
[----:B------:R-:W-:Y:S05]  /*1420*/  BSYNC.RECONVERGENT B0 ;  /* 0x0000000000007941 */ /* 0x000fea0003800200 */
.L_x_7992:
        /* <DEDUP_REMOVED lines=57> */
.L_x_8002:
        /* <DEDUP_REMOVED lines=12> */
.L_x_10806:


//--------------------- .text._ZN10layer_norm13ln_bwd_kernelINS_13Kernel_traitsIf6__halffS2_fjLj6144ELj1ELj1ELj8ELj16ENS_18Kernel_traits_baseILj6144EfS2_fS2_fjLj256EEEEELb1ELb0ELb1ELb1EEEvNS_9BwdParamsE --------------------------
	.section	.text._ZN10layer_norm13ln_bwd_kernelINS_13Kernel_traitsIf6__halffS2_fjLj6144ELj1ELj1ELj8ELj16ENS_18Kernel_traits_baseILj6144EfS2_fS2_fjLj256EEEEELb1ELb0ELb1ELb1EEEvNS_9BwdParamsE,"ax",@progbits
	.align	128
        .global         _ZN10layer_norm13ln_bwd_kernelINS_13Kernel_traitsIf6__halffS2_fjLj6144ELj1ELj1ELj8ELj16ENS_18Kernel_traits_baseILj6144EfS2_fS2_fjLj256EEEEELb1ELb0ELb1ELb1EEEvNS_9BwdParamsE
        .type           _ZN10layer_norm13ln_bwd_kernelINS_13Kernel_traitsIf6__halffS2_fjLj6144ELj1ELj1ELj8ELj16ENS_18Kernel_traits_baseILj6144EfS2_fS2_fjLj256EEEEELb1ELb0ELb1ELb1EEEvNS_9BwdParamsE,@function
        .size           _ZN10layer_norm13ln_bwd_kernelINS_13Kernel_traitsIf6__halffS2_fjLj6144ELj1ELj1ELj8ELj16ENS_18Kernel_traits_baseILj6144EfS2_fS2_fjLj256EEEEELb1ELb0ELb1ELb1EEEvNS_9BwdParamsE,(.L_x_10807 - _ZN10layer_norm13ln_bwd_kernelINS_13Kernel_traitsIf6__halffS2_fjLj6144ELj1ELj1ELj8ELj16ENS_18Kernel_traits_baseILj6144EfS2_fS2_fjLj256EEEEELb1ELb0ELb1ELb1EEEvNS_9BwdParamsE)
        .other          _ZN10layer_norm13ln_bwd_kernelINS_13Kernel_traitsIf6__halffS2_fjLj6144ELj1ELj1ELj8ELj16ENS_18Kernel_traits_baseILj6144EfS2_fS2_fjLj256EEEEELb1ELb0ELb1ELb1EEEvNS_9BwdParamsE,@"STO_CUDA_ENTRY STV_DEFAULT"
_ZN10layer_norm13ln_bwd_kernelINS_13Kernel_traitsIf6__halffS2_fjLj6144ELj1ELj1ELj8ELj16ENS_18Kernel_traits_baseILj6144EfS2_fS2_fjLj256EEEEELb1ELb0ELb1ELb1EEEvNS_9BwdParamsE:
.text._ZN10layer_norm13ln_bwd_kernelINS_13Kernel_traitsIf6__halffS2_fjLj6144ELj1ELj1ELj8ELj16ENS_18Kernel_traits_baseILj6144EfS2_fS2_fjLj256EEEEELb1ELb0ELb1ELb1EEEvNS_9BwdParamsE:
        /* <DEDUP_REMOVED lines=48> */
.L_x_8105:
        /* <DEDUP_REMOVED lines=27> */
[----:B------:R-:W-:Y:S02]  /*04b0*/  IADD3 R137, PT, PT, R167, 0x100, RZ ;  /* 0x00000100a7897810 */ /* 0x000fe40007ffe0ff */
[C---:B------:R-:W-:Y:S01]  /*04c0*/  IADD3 R141, PT, PT, R3.reuse, 0x100, RZ ;  /* 0x00000100038d7810 */ /* 0x040fe20007ffe0ff */
[----:B--2---:R-:W-:-:S04]  /*04d0*/  IMAD.WIDE.U32 R116, R3, 0x10, R152 ;  /* 0x0000001003747825 */ /* 0x004fc800078e0098 */
[--C-:B----4-:R-:W-:Y:S02]  /*04e0*/  IMAD.WIDE.U32 R128, R167, 0x20, R132.reuse ;  /* 0x00000020a7807825 */ /* 0x110fe400078e0084 */
[----:B------:R-:W2:Y:S02]  /*04f0*/  LDG.E.128 R116, desc[UR12][R116.64] ;  /* 0x0000000c74747981 */ /* 0x000ea4000c1e1d00 */
[----:B------:R-:W-:Y:S02]  /*0500*/  IMAD.WIDE.U32 R130, R137, 0x20, R132 ;  /* 0x0000002089827825 */ /* 0x000fe400078e0084 */
[----:B------:R-:W4:Y:S02]  /*0510*/  LDG.E.128 R112, desc[UR12][R128.64] ;  /* 0x0000000c80707981 */ /* 0x000f24000c1e1d00 */
[----:B------:R-:W-:Y:S02]  /*0520*/  IMAD.WIDE.U32 R140, R141, 0x10, R152 ;  /* 0x000000108d8c7825 */ /* 0x000fe400078e0098 */
[----:B------:R-:W4:Y:S04]  /*0530*/  LDG.E.128 R124, desc[UR12][R130.64] ;  /* 0x0000000c827c7981 */ /* 0x000f28000c1e1d00 */
[----:B------:R0:W4:Y:S04]  /*0540*/  LDG.E.128 R120, desc[UR12][R128.64+0x10] ;  /* 0x0000100c80787981 */ /* 0x000128000c1e1d00 */
[----:B------:R-:W4:Y:S01]  /*0550*/  LDG.E.128 R140, desc[UR12][R140.64] ;  /* 0x0000000c8c8c7981 */ /* 0x000f22000c1e1d00 */
[----:B------:R-:W-:-:S03]  /*0560*/  IADD3 R169, PT, PT, R167, 0x200, RZ ;  /* 0x00000200a7a97810 */ /* 0x000fc60007ffe0ff */
[----:B------:R1:W4:Y:S02]  /*0570*/  LDG.E.128 R144, desc[UR12][R130.64+0x10] ;  /* 0x0000100c82907981 */ /* 0x000324000c1e1d00 */
[----:B------:R-:W-:Y:S01]  /*0580*/  IMAD.WIDE.U32 R132, R169, 0x20, R132 ;  /* 0x00000020a9847825 */ /* 0x000fe200078e0084 */
[----:B------:R-:W-:Y:S01]  /*0590*/  IADD3 R3, PT, PT, R3, 0x200, RZ ;  /* 0x0000020003037810 */ /* 0x000fe20007ffe0ff */
[----:B0-----:R-:W0:Y:S03]  /*05a0*/  LDC.64 R128, c[0x0][0x3b0] ;  /* 0x0000ec00ff807b82 */ /* 0x001e260000000a00 */
        /* <DEDUP_REMOVED lines=34> */
[----:B------:R-:W-:-:S04]  /*07d0*/  ISETP.NE.AND P0, PT, RZ, UR11, PT ;  /* 0x0000000bff007c0c */ /* 0x000fc8000bf05270 */
[----:B---3--:R-:W-:Y:S01]  /*07e0*/  FSEL R164, R164, RZ, !P0 ;  /* 0x000000ffa4a47208 */ /* 0x008fe20004000000 */
[----:B--2---:R-:W-:-:S04]  /*07f0*/  HADD2.F32 R139, -RZ, R116.H0_H0 ;  /* 0x20000074ff8b7230 */ /* 0x004fc80000004100 */
[C---:B----4-:R-:W-:Y:S01]  /*0800*/  FADD.FTZ R3, -R164.reuse, R112 ;  /* 0x00000070a4037221 */ /* 0x050fe20000010100 */
[C---:B------:R-:W-:Y:S01]  /*0810*/  FADD.FTZ R137, -R164.reuse, R113 ;  /* 0x00000071a4897221 */ /* 0x040fe20000010100 */
[C---:B------:R-:W-:Y:S01]  /*0820*/  FADD.FTZ R165, -R164.reuse, R114 ;  /* 0x00000072a4a57221 */ /* 0x040fe20000010100 */
[--C-:B0-----:R-:W-:Y:S02]  /*0830*/  HADD2.F32 R161, -RZ, R117.reuse.H0_H0 ;  /* 0x20000075ffa17230 */ /* 0x101fe40000004100 */
[C---:B------:R-:W-:Y:S01]  /*0840*/  FADD.FTZ R171, -R164.reuse, R124 ;  /* 0x0000007ca4ab7221 */ /* 0x040fe20000010100 */
[----:B------:R-:W-:Y:S02]  /*0850*/  HADD2.F32 R114, -RZ, R117.H1_H1 ;  /* 0x30000075ff727230 */ /* 0x000fe40000004100 */
[C---:B------:R-:W-:Y:S01]  /*0860*/  FADD.FTZ R167, -R164.reuse, R115 ;  /* 0x00000073a4a77221 */ /* 0x040fe20000010100 */
[----:B------:R-:W-:Y:S02]  /*0870*/  HADD2.F32 R116, -RZ, R116.H1_H1 ;  /* 0x30000074ff747230 */ /* 0x000fe40000004100 */
[----:B------:R-:W-:Y:S01]  /*0880*/  FADD.FTZ R117, -R164, R120 ;  /* 0x00000078a4757221 */ /* 0x000fe20000010100 */
[----:B------:R-:W-:Y:S01]  /*0890*/  FMUL.FTZ R3, R134, R3 ;  /* 0x0000000386037220 */ /* 0x000fe20000410000 */
[----:B------:R-:W-:-:S02]  /*08a0*/  HADD2.F32 R169, -RZ, R119.H0_H0 ;  /* 0x20000077ffa97230 */ /* 0x000fc40000004100 */
[----:B------:R-:W-:Y:S01]  /*08b0*/  FMUL.FTZ R138, R134, R137 ;  /* 0x00000089868a7220 */ /* 0x000fe20000410000 */
[--C-:B------:R-:W-:Y:S02]  /*08c0*/  HADD2.F32 R181, -RZ, R142.reuse.H0_H0 ;  /* 0x2000008effb57230 */ /* 0x100fe40000004100 */
[----:B------:R-:W-:Y:S02]  /*08d0*/  HADD2.F32 R124, -RZ, R142.H1_H1 ;  /* 0x3000008eff7c7230 */ /* 0x000fe40000004100 */
[----:B------:R-:W-:Y:S01]  /*08e0*/  FMUL.FTZ R142, R48, R139 ;  /* 0x0000008b308e7220 */ /* 0x000fe20000410000 */
[----:B------:R-:W-:Y:S02]  /*08f0*/  HADD2.F32 R160, -RZ, R119.H1_H1 ;  /* 0x30000077ffa07230 */ /* 0x000fe40000004100 */
[C---:B------:R-:W-:Y:S01]  /*0900*/  FADD.FTZ R119, -R164.reuse, R122 ;  /* 0x0000007aa4777221 */ /* 0x040fe20000010100 */
[C---:B------:R-:W-:Y:S01]  /*0910*/  FADD.FTZ R173, -R164.reuse, R125 ;  /* 0x0000007da4ad7221 */ /* 0x040fe20000010100 */
[----:B------:R-:W-:Y:S01]  /*0920*/  FADD.FTZ R177, -R164, R127 ;  /* 0x0000007fa4b17221 */ /* 0x000fe20000010100 */
[----:B------:R-:W-:-:S02]  /*0930*/  HADD2.F32 R125, -RZ, R140.H0_H0 ;  /* 0x2000008cff7d7230 */ /* 0x000fc40000004100 */
[----:B------:R-:W-:Y:S01]  /*0940*/  FADD.FTZ R96, R96, R139 ;  /* 0x0000008b60607221 */ /* 0x000fe20000010000 */
[----:B------:R-:W-:Y:S02]  /*0950*/  HADD2.F32 R120, -RZ, R140.H1_H1 ;  /* 0x3000008cff787230 */ /* 0x000fe40000004100 */
[C---:B------:R-:W-:Y:S01]  /*0960*/  FMUL.FTZ R140, R134.reuse, R167 ;  /* 0x000000a7868c7220 */ /* 0x040fe20000410000 */
[--C-:B------:R-:W-:Y:S02]  /*0970*/  HADD2.F32 R127, -RZ, R141.reuse.H0_H0 ;  /* 0x2000008dff7f7230 */ /* 0x100fe40000004100 */
[----:B------:R-:W-:Y:S01]  /*0980*/  FFMA.FTZ R52, R3, R139, R52 ;  /* 0x0000008b03347223 */ /* 0x000fe20000010034 */
[----:B------:R-:W-:Y:S02]  /*0990*/  HADD2.F32 R122, -RZ, R141.H1_H1 ;  /* 0x3000008dff7a7230 */ /* 0x000fe40000004100 */
[----:B------:R-:W-:Y:S01]  /*09a0*/  FMUL.FTZ R141, R134, R117 ;  /* 0x00000075868d7220 */ /* 0x000fe20000410000 */
[----:B------:R-:W-:Y:S01]  /*09b0*/  FADD.FTZ R97, R97, R116 ;  /* 0x0000007461617221 */ /* 0x000fe20000010000 */
[-C--:B------:R-:W-:Y:S01]  /*09c0*/  FFMA.FTZ R53, R138, R116.reuse, R53 ;  /* 0x000000748a357223 */ /* 0x080fe20000010035 */
[----:B------:R-:W-:Y:S01]  /*09d0*/  FMUL.FTZ R139, R49, R116 ;  /* 0x00000074318b7220 */ /* 0x000fe20000410000 */
[----:B------:R-:W-:Y:S01]  /*09e0*/  FFMA.FTZ R117, R3, R142, RZ ;  /* 0x0000008e03757223 */ /* 0x000fe200000100ff */
[----:B------:R-:W-:Y:S01]  /*09f0*/  FADD.FTZ R175, -R164, R126 ;  /* 0x0000007ea4af7221 */ /* 0x000fe20000010100 */
[----:B------:R-:W-:Y:S01]  /*0a00*/  FADD.FTZ R116, RZ, R142 ;  /* 0x0000008eff747221 */ /* 0x000fe20000010000 */
[----:B------:R-:W-:-:S02]  /*0a10*/  HADD2.F32 R187, -RZ, R143.H0_H0 ;  /* 0x2000008fffbb7230 */ /* 0x000fc40000004100 */
[C---:B------:R-:W-:Y:S01]  /*0a20*/  FADD.FTZ R179, -R164.reuse, R144 ;  /* 0x00000090a4b37221 */ /* 0x040fe20000010100 */
[----:B------:R-:W-:Y:S02]  /*0a30*/  HADD2.F32 R126, -RZ, R143.H1_H1 ;  /* 0x3000008fff7e7230 */ /* 0x000fe40000004100 */
[----:B------:R-:W-:Y:S01]  /*0a40*/  FADD.FTZ R183, -R164, R145 ;  /* 0x00000091a4b77221 */ /* 0x000fe20000010100 */
[----:B------:R-:W-:Y:S01]  /*0a50*/  FADD.FTZ R99, R99, R114 ;  /* 0x0000007263637221 */ /* 0x000fe20000010000 */
[-C--:B------:R-:W-:Y:S01]  /*0a60*/  FFMA.FTZ R55, R140, R114.reuse, R55 ;  /* 0x000000728c377223 */ /* 0x080fe20000010037 */
[----:B------:R-:W-:Y:S01]  /*0a70*/  FMUL.FTZ R143, R51, R114 ;  /* 0x00000072338f7220 */ /* 0x000fe20000410000 */
[----:B------:R-:W-:Y:S01]  /*0a80*/  FMUL.FTZ R137, R134, R165 ;  /* 0x000000a586897220 */ /* 0x000fe20000410000 */
[----:B------:R-:W-:Y:S01]  /*0a90*/  FMUL.FTZ R144, R50, R161 ;  /* 0x000000a132907220 */ /* 0x000fe20000410000 */
[----:B------:R-:W-:Y:S01]  /*0aa0*/  FMUL.FTZ R145, R134, R119 ;  /* 0x0000007786917220 */ /* 0x000fe20000410000 */
[----:B------:R-:W-:Y:S01]  /*0ab0*/  FFMA.FTZ R114, R138, R139, R117 ;  /* 0x0000008b8a727223 */ /* 0x000fe20000010075 */
[----:B------:R-:W-:Y:S01]  /*0ac0*/  FADD.FTZ R119, R139, R116 ;  /* 0x000000748b777221 */ /* 0x000fe20000010000 */
[----:B-1----:R-:W-:-:S02]  /*0ad0*/  HADD2.F32 R163, -RZ, R118.H0_H0 ;  /* 0x20000076ffa37230 */ /* 0x002fc40000004100 */
[----:B------:R-:W-:Y:S01]  /*0ae0*/  FFMA.FTZ R117, R137, R144, R114 ;  /* 0x0000009089757223 */ /* 0x000fe20000010072 */
[----:B------:R-:W-:Y:S01]  /*0af0*/  FADD.FTZ R116, R144, R119 ;  /* 0x0000007790747221 */ /* 0x000fe20000010000 */
[----:B------:R-:W-:Y:S02]  /*0b00*/  HADD2.F32 R118, -RZ, R118.H1_H1 ;  /* 0x30000076ff767230 */ /* 0x000fe40000004100 */
[C---:B------:R-:W-:Y:S01]  /*0b10*/  FADD.FTZ R191, -R164.reuse, R148 ;  /* 0x00000094a4bf7221 */ /* 0x040fe20000010100 */
[----:B------:R-:W-:Y:S01]  /*0b20*/  FADD.FTZ R121, -R164, R121 ;  /* 0x00000079a4797221 */ /* 0x000fe20000010100 */
[----:B------:R-:W-:Y:S01]  /*0b30*/  FMUL.FTZ R148, R44, R163 ;  /* 0x000000a32c947220 */ /* 0x000fe20000410000 */
[----:B------:R-:W-:Y:S01]  /*0b40*/  FFMA.FTZ R114, R140, R143, R117 ;  /* 0x0000008f8c727223 */ /* 0x000fe20000010075 */
[----:B------:R-:W-:Y:S01]  /*0b50*/  FADD.FTZ R119, R143, R116 ;  /* 0x000000748f777221 */ /* 0x000fe20000010000 */
[C---:B------:R-:W-:Y:S01]  /*0b60*/  FADD.FTZ R185, -R164.reuse, R146 ;  /* 0x00000092a4b97221 */ /* 0x040fe20000010100 */
[----:B------:R-:W-:Y:S01]  /*0b70*/  FADD.FTZ R189, -R164, R147 ;  /* 0x00000093a4bd7221 */ /* 0x000fe20000010100 */
[----:B------:R-:W-:Y:S01]  /*0b80*/  FMUL.FTZ R146, R134, R121 ;  /* 0x0000007986927220 */ /* 0x000fe20000410000 */
[----:B------:R-:W-:Y:S01]  /*0b90*/  FMUL.FTZ R147, R45, R118 ;  /* 0x000000762d937220 */ /* 0x000fe20000410000 */
[----:B------:R-:W-:Y:S01]  /*0ba0*/  FFMA.FTZ R117, R141, R148, R114 ;  /* 0x000000948d757223 */ /* 0x000fe20000010072 */
[----:B------:R-:W-:Y:S01]  /*0bb0*/  FADD.FTZ R116, R148, R119 ;  /* 0x0000007794747221 */ /* 0x000fe20000010000 */
[----:B------:R-:W-:-:S02]  /*0bc0*/  HADD2.F32 R193, -RZ, R152.H0_H0 ;  /* 0x20000098ffc17230 */ /* 0x000fc40000004100 */
[----:B------:R-:W-:Y:S01]  /*0bd0*/  FADD.FTZ R123, -R164, R123 ;  /* 0x0000007ba47b7221 */ /* 0x000fe20000010100 */
[----:B------:R-:W-:Y:S02]  /*0be0*/  HADD2.F32 R178, -RZ, R152.H1_H1 ;  /* 0x30000098ffb27230 */ /* 0x000fe40000004100 */
        /* <DEDUP_REMOVED lines=16> */
[----:B------:R-:W-:Y:S02]  /*0cf0*/  HADD2.F32 R182, -RZ, R154.H1_H1 ;  /* 0x3000009affb67230 */ /* 0x000fe40000004100 */
[----:B------:R-:W-:Y:S01]  /*0d00*/  FMUL.FTZ R154, R134, R173 ;  /* 0x000000ad869a7220 */ /* 0x000fe20000410000 */
[--C-:B------:R-:W-:Y:S02]  /*0d10*/  HADD2.F32 R115, -RZ, R155.reuse.H0_H0 ;  /* 0x2000009bff737230 */ /* 0x100fe40000004100 */
[----:B------:R-:W-:Y:S01]  /*0d20*/  FFMA.FTZ R117, R151, R158, R114 ;  /* 0x0000009e97757223 */ /* 0x000fe20000010072 */
[----:B------:R-:W-:Y:S02]  /*0d30*/  HADD2.F32 R112, -RZ, R155.H1_H1 ;  /* 0x3000009bff707230 */ /* 0x000fe40000004100 */
[----:B------:R-:W-:Y:S01]  /*0d40*/  FMUL.FTZ R155, R41, R120 ;  /* 0x00000078299b7220 */ /* 0x000fe20000410000 */
[----:B------:R-:W-:Y:S01]  /*0d50*/  FADD.FTZ R116, R158, R119 ;  /* 0x000000779e747221 */ /* 0x000fe20000010000 */
[----:B------:R-:W-:-:S02]  /*0d60*/  HADD2.F32 R199, -RZ, R153.H0_H0 ;  /* 0x20000099ffc77230 */ /* 0x000fc40000004100 */
[----:B------:R-:W-:Y:S01]  /*0d70*/  FADD.FTZ R95, R95, R160 ;  /* 0x000000a05f5f7221 */ /* 0x000fe20000010000 */
[----:B------:R-:W-:Y:S02]  /*0d80*/  HADD2.F32 R180, -RZ, R153.H1_H1 ;  /* 0x30000099ffb47230 */ /* 0x000fe40000004100 */
[----:B------:R-:W-:Y:S01]  /*0d90*/  FFMA.FTZ R59, R150, R160, R59 ;  /* 0x000000a0963b7223 */ /* 0x000fe2000001003b */
        /* <DEDUP_REMOVED lines=10> */
[----:B------:R-:W-:Y:S01]  /*0e40*/  FADD.FTZ R207, -R164, R157 ;  /* 0x0000009da4cf7221 */ /* 0x000fe20000010100 */
        /* <DEDUP_REMOVED lines=91> */
.L_x_8004:
        /* <DEDUP_REMOVED lines=13> */
.L_x_8006:
        /* <DEDUP_REMOVED lines=36> */
.L_x_8005:
        /* <DEDUP_REMOVED lines=32> */
.L_x_8008:
[----:B------:R-:W-:Y:S05]  /*1910*/  BSYNC.RECONVERGENT B0 ;  /* 0x0000000000007941 */ /* 0x000fea0003800200 */
.L_x_8007:
        /* <DEDUP_REMOVED lines=67> */
.L_x_8011:
        /* <DEDUP_REMOVED lines=12> */
.L_x_8012:
        /* <DEDUP_REMOVED lines=12> */
.L_x_8013:
        /* <DEDUP_REMOVED lines=12> */
.L_x_8014:
        /* <DEDUP_REMOVED lines=12> */
.L_x_8015:
        /* <DEDUP_REMOVED lines=12> */
.L_x_8016:
        /* <DEDUP_REMOVED lines=12> */
.L_x_8017:
        /* <DEDUP_REMOVED lines=14> */
.L_x_8010:
        /* <DEDUP_REMOVED lines=45> */
.L_x_8019:
        /* <DEDUP_REMOVED lines=12> */
.L_x_8020:
        /* <DEDUP_REMOVED lines=12> */
.L_x_8021:
        /* <DEDUP_REMOVED lines=12> */
.L_x_8022:
        /* <DEDUP_REMOVED lines=12> */
.L_x_8023:
        /* <DEDUP_REMOVED lines=12> */
.L_x_8024:
        /* <DEDUP_REMOVED lines=12> */
.L_x_8025:
        /* <DEDUP_REMOVED lines=9> */
.L_x_8009:
        /* <DEDUP_REMOVED lines=16> */
.L_x_8027:
        /* <DEDUP_REMOVED lines=11> */
.L_x_8028:
        /* <DEDUP_REMOVED lines=11> */
.L_x_8029:
        /* <DEDUP_REMOVED lines=11> */
.L_x_8030:
        /* <DEDUP_REMOVED lines=11> */
.L_x_8031:
        /* <DEDUP_REMOVED lines=11> */
.L_x_8032:
        /* <DEDUP_REMOVED lines=11> */
.L_x_8033:
        /* <DEDUP_REMOVED lines=13> */
.L_x_8026:
        /* <DEDUP_REMOVED lines=39> */
.L_x_8034:
[----:B------:R-:W-:Y:S05]  /*32f0*/  @!P2 BRA `(.L_x_8035) ;  /* 0x000000000018a947 */ /* 0x000fea0003800000 */
[----:B------:R-:W-:Y:S01]  /*3300*/  FMUL.FTZ R105, R111, UR17 ;  /* 0x000000116f697c20 */ /* 0x000fe20008410000 */
[----:B------:R-:W-:-:S03]  /*3310*/  LOP3.LUT P0, RZ, R132, 0xff00, RZ, 0xc0, !PT ;  /* 0x0000ff0084ff7812 */ /* 0x000fc6000780c0ff */
[----:B------:R-:W-:-:S05]  /*3320*/  FMUL.FTZ R105, R105, UR16 ;  /* 0x0000001069697c20 */ /* 0x000fca0008410000 */
[----:B------:R-:W-:-:S04]  /*3330*/  FSEL R105, R105, RZ, P0 ;  /* 0x000000ff69697208 */ /* 0x000fc80000000000 */
[----:B------:R-:W-:-:S04]  /*3340*/  F2FP.F16.F32.PACK_AB R105, RZ, R105 ;  /* 0x00000069ff69723e */ /* 0x000fc800000000ff */
[----:B------:R-:W-:-:S07]  /*3350*/  PRMT R100, R100, 0x5410, R105 ;  /* 0x0000541064647816 */ /* 0x000fce0000000069 */
.L_x_8035:
[----:B------:R-:W-:Y:S05]  /*3360*/  @!P2 BRA `(.L_x_8036) ;  /* 0x000000000018a947 */ /* 0x000fea0003800000 */
[----:B------:R-:W-:Y:S01]  /*3370*/  FMUL.FTZ R105, R106, UR17 ;  /* 0x000000116a697c20 */ /* 0x000fe20008410000 */
[----:B------:R-:W-:-:S03]  /*3380*/  LOP3.LUT P0, RZ, R132, 0xff0000, RZ, 0xc0, !PT ;  /* 0x00ff000084ff7812 */ /* 0x000fc6000780c0ff */
[----:B------:R-:W-:-:S05]  /*3390*/  FMUL.FTZ R105, R105, UR16 ;  /* 0x0000001069697c20 */ /* 0x000fca0008410000 */
[----:B------:R-:W-:-:S04]  /*33a0*/  FSEL R105, R105, RZ, P0 ;  /* 0x000000ff69697208 */ /* 0x000fc80000000000 */
[----:B------:R-:W-:-:S04]  /*33b0*/  F2FP.F16.F32.PACK_AB R105, RZ, R105 ;  /* 0x00000069ff69723e */ /* 0x000fc800000000ff */
[----:B------:R-:W-:-:S07]  /*33c0*/  PRMT R101, R105, 0x7610, R101 ;  /* 0x0000761069657816 */ /* 0x000fce0000000065 */
.L_x_8036:
[----:B------:R-:W-:Y:S05]  /*33d0*/  @!P2 BRA `(.L_x_8037) ;  /* 0x000000000018a947 */ /* 0x000fea0003800000 */
[----:B------:R-:W-:Y:S01]  /*33e0*/  FMUL.FTZ R105, R107, UR17 ;  /* 0x000000116b697c20 */ /* 0x000fe20008410000 */
[----:B------:R-:W-:-:S03]  /*33f0*/  LOP3.LUT P0, RZ, R132, 0xff000000, RZ, 0xc0, !PT ;  /* 0xff00000084ff7812 */ /* 0x000fc6000780c0ff */
[----:B------:R-:W-:-:S05]  /*3400*/  FMUL.FTZ R105, R105, UR16 ;  /* 0x0000001069697c20 */ /* 0x000fca0008410000 */
[----:B------:R-:W-:-:S04]  /*3410*/  FSEL R105, R105, RZ, P0 ;  /* 0x000000ff69697208 */ /* 0x000fc80000000000 */
[----:B------:R-:W-:-:S04]  /*3420*/  F2FP.F16.F32.PACK_AB R105, RZ, R105 ;  /* 0x00000069ff69723e */ /* 0x000fc800000000ff */
[----:B------:R-:W-:-:S07]  /*3430*/  PRMT R101, R101, 0x5410, R105 ;  /* 0x0000541065657816 */ /* 0x000fce0000000069 */
.L_x_8037:
[----:B------:R-:W-:Y:S05]  /*3440*/  @!P2 BRA `(.L_x_8038) ;  /* 0x000000000018a947 */ /* 0x000fea0003800000 */
[----:B------:R-:W-:Y:S01]  /*3450*/  FMUL.FTZ R105, R108, UR17 ;  /* 0x000000116c697c20 */ /* 0x000fe20008410000 */
[----:B------:R-:W-:-:S03]  /*3460*/  LOP3.LUT P0, RZ, R133, 0xff, RZ, 0xc0, !PT ;  /* 0x000000ff85ff7812 */ /* 0x000fc6000780c0ff */
[----:B------:R-:W-:-:S05]  /*3470*/  FMUL.FTZ R105, R105, UR16 ;  /* 0x0000001069697c20 */ /* 0x000fca0008410000 */
[----:B------:R-:W-:-:S04]  /*3480*/  FSEL R105, R105, RZ, P0 ;  /* 0x000000ff69697208 */ /* 0x000fc80000000000 */
[----:B------:R-:W-:-:S04]  /*3490*/  F2FP.F16.F32.PACK_AB R105, RZ, R105 ;  /* 0x00000069ff69723e */ /* 0x000fc800000000ff */
[----:B------:R-:W-:-:S07]  /*34a0*/  PRMT R102, R105, 0x7610, R102 ;  /* 0x0000761069667816 */ /* 0x000fce0000000066 */
.L_x_8038:
[----:B------:R-:W-:Y:S05]  /*34b0*/  @!P2 BRA `(.L_x_8039) ;  /* 0x000000000018a947 */ /* 0x000fea0003800000 */
[----:B------:R-:W-:Y:S01]  /*34c0*/  FMUL.FTZ R105, R109, UR17 ;  /* 0x000000116d697c20 */ /* 0x000fe20008410000 */
[----:B------:R-:W-:-:S03]  /*34d0*/  LOP3.LUT P0, RZ, R133, 0xff00, RZ, 0xc0, !PT ;  /* 0x0000ff0085ff7812 */ /* 0x000fc6000780c0ff */
[----:B------:R-:W-:-:S05]  /*34e0*/  FMUL.FTZ R105, R105, UR16 ;  /* 0x0000001069697c20 */ /* 0x000fca0008410000 */
[----:B------:R-:W-:-:S04]  /*34f0*/  FSEL R105, R105, RZ, P0 ;  /* 0x000000ff69697208 */ /* 0x000fc80000000000 */
[----:B------:R-:W-:-:S04]  /*3500*/  F2FP.F16.F32.PACK_AB R105, RZ, R105 ;  /* 0x00000069ff69723e */ /* 0x000fc800000000ff */
[----:B------:R-:W-:-:S07]  /*3510*/  PRMT R102, R102, 0x5410, R105 ;  /* 0x0000541066667816 */ /* 0x000fce0000000069 */
.L_x_8039:
[----:B------:R-:W-:Y:S05]  /*3520*/  @!P2 BRA `(.L_x_8040) ;  /* 0x000000000018a947 */ /* 0x000fea0003800000 */
[----:B------:R-:W-:Y:S01]  /*3530*/  FMUL.FTZ R105, R110, UR17 ;  /* 0x000000116e697c20 */ /* 0x000fe20008410000 */
[----:B------:R-:W-:-:S03]  /*3540*/  LOP3.LUT P0, RZ, R133, 0xff0000, RZ, 0xc0, !PT ;  /* 0x00ff000085ff7812 */ /* 0x000fc6000780c0ff */
[----:B------:R-:W-:-:S05]  /*3550*/  FMUL.FTZ R105, R105, UR16 ;  /* 0x0000001069697c20 */ /* 0x000fca0008410000 */
[----:B------:R-:W-:-:S04]  /*3560*/  FSEL R105, R105, RZ, P0 ;  /* 0x000000ff69697208 */ /* 0x000fc80000000000 */
[----:B------:R-:W-:-:S04]  /*3570*/  F2FP.F16.F32.PACK_AB R105, RZ, R105 ;  /* 0x00000069ff69723e */ /* 0x000fc800000000ff */
[----:B------:R-:W-:-:S07]  /*3580*/  PRMT R103, R105, 0x7610, R103 ;  /* 0x0000761069677816 */ /* 0x000fce0000000067 */
.L_x_8040:
        /* <DEDUP_REMOVED lines=10> */
.L_x_8018:
        /* <DEDUP_REMOVED lines=53> */
.L_x_8043:
[----:B------:R-:W-:Y:S05]  /*3980*/  @!P2 BRA `(.L_x_8044) ;  /* 0x000000000018a947 */ /* 0x000fea0003800000 */
[----:B------:R-:W-:Y:S01]  /*3990*/  FMUL.FTZ R105, R111, UR17 ;  /* 0x000000116f697c20 */ /* 0x000fe20008410000 */
[----:B------:R-:W-:-:S03]  /*39a0*/  LOP3.LUT P4, RZ, R130, 0xff00, RZ, 0xc0, !PT ;  /* 0x0000ff0082ff7812 */ /* 0x000fc6000788c0ff */
[----:B------:R-:W-:-:S05]  /*39b0*/  FMUL.FTZ R105, R105, UR16 ;  /* 0x0000001069697c20 */ /* 0x000fca0008410000 */
[----:B------:R-:W-:-:S04]  /*39c0*/  FSEL R105, R105, RZ, P4 ;  /* 0x000000ff69697208 */ /* 0x000fc80002000000 */
[----:B------:R-:W-:-:S04]  /*39d0*/  F2FP.F16.F32.PACK_AB R105, RZ, R105 ;  /* 0x00000069ff69723e */ /* 0x000fc800000000ff */
[----:B------:R-:W-:-:S07]  /*39e0*/  PRMT R100, R100, 0x5410, R105 ;  /* 0x0000541064647816 */ /* 0x000fce0000000069 */
.L_x_8044:
[----:B------:R-:W-:Y:S05]  /*39f0*/  @!P2 BRA `(.L_x_8045) ;  /* 0x000000000018a947 */ /* 0x000fea0003800000 */
[----:B------:R-:W-:Y:S01]  /*3a00*/  FMUL.FTZ R105, R106, UR17 ;  /* 0x000000116a697c20 */ /* 0x000fe20008410000 */
[----:B------:R-:W-:-:S03]  /*3a10*/  LOP3.LUT P4, RZ, R130, 0xff0000, RZ, 0xc0, !PT ;  /* 0x00ff000082ff7812 */ /* 0x000fc6000788c0ff */
[----:B------:R-:W-:-:S05]  /*3a20*/  FMUL.FTZ R105, R105, UR16 ;  /* 0x0000001069697c20 */ /* 0x000fca0008410000 */
[----:B------:R-:W-:-:S04]  /*3a30*/  FSEL R105, R105, RZ, P4 ;  /* 0x000000ff69697208 */ /* 0x000fc80002000000 */
[----:B------:R-:W-:-:S04]  /*3a40*/  F2FP.F16.F32.PACK_AB R105, RZ, R105 ;  /* 0x00000069ff69723e */ /* 0x000fc800000000ff */
[----:B------:R-:W-:-:S07]  /*3a50*/  PRMT R101, R105, 0x7610, R101 ;  /* 0x0000761069657816 */ /* 0x000fce0000000065 */
.L_x_8045:
[----:B------:R-:W-:Y:S05]  /*3a60*/  @!P2 BRA `(.L_x_8046) ;  /* 0x000000000018a947 */ /* 0x000fea0003800000 */
[----:B------:R-:W-:Y:S01]  /*3a70*/  FMUL.FTZ R105, R107, UR17 ;  /* 0x000000116b697c20 */ /* 0x000fe20008410000 */
[----:B------:R-:W-:-:S03]  /*3a80*/  LOP3.LUT P4, RZ, R130, 0xff000000, RZ, 0xc0, !PT ;  /* 0xff00000082ff7812 */ /* 0x000fc6000788c0ff */
[----:B------:R-:W-:-:S05]  /*3a90*/  FMUL.FTZ R105, R105, UR16 ;  /* 0x0000001069697c20 */ /* 0x000fca0008410000 */
[----:B------:R-:W-:-:S04]  /*3aa0*/  FSEL R105, R105, RZ, P4 ;  /* 0x000000ff69697208 */ /* 0x000fc80002000000 */
[----:B------:R-:W-:-:S04]  /*3ab0*/  F2FP.F16.F32.PACK_AB R105, RZ, R105 ;  /* 0x00000069ff69723e */ /* 0x000fc800000000ff */
[----:B------:R-:W-:-:S07]  /*3ac0*/  PRMT R101, R101, 0x5410, R105 ;  /* 0x0000541065657816 */ /* 0x000fce0000000069 */
.L_x_8046:
[----:B------:R-:W-:Y:S05]  /*3ad0*/  @!P2 BRA `(.L_x_8047) ;  /* 0x000000000018a947 */ /* 0x000fea0003800000 */
[----:B------:R-:W-:Y:S01]  /*3ae0*/  FMUL.FTZ R105, R108, UR17 ;  /* 0x000000116c697c20 */ /* 0x000fe20008410000 */
[----:B------:R-:W-:-:S03]  /*3af0*/  LOP3.LUT P4, RZ, R131, 0xff, RZ, 0xc0, !PT ;  /* 0x000000ff83ff7812 */ /* 0x000fc6000788c0ff */
[----:B------:R-:W-:-:S05]  /*3b00*/  FMUL.FTZ R105, R105, UR16 ;  /* 0x0000001069697c20 */ /* 0x000fca0008410000 */
[----:B------:R-:W-:-:S04]  /*3b10*/  FSEL R105, R105, RZ, P4 ;  /* 0x000000ff69697208 */ /* 0x000fc80002000000 */
[----:B------:R-:W-:-:S04]  /*3b20*/  F2FP.F16.F32.PACK_AB R105, RZ, R105 ;  /* 0x00000069ff69723e */ /* 0x000fc800000000ff */
[----:B------:R-:W-:-:S07]  /*3b30*/  PRMT R102, R105, 0x7610, R102 ;  /* 0x0000761069667816 */ /* 0x000fce0000000066 */
.L_x_8047:
[----:B------:R-:W-:Y:S05]  /*3b40*/  @!P2 BRA `(.L_x_8048) ;  /* 0x000000000018a947 */ /* 0x000fea0003800000 */
[----:B------:R-:W-:Y:S01]  /*3b50*/  FMUL.FTZ R105, R109, UR17 ;  /* 0x000000116d697c20 */ /* 0x000fe20008410000 */
[----:B------:R-:W-:-:S03]  /*3b60*/  LOP3.LUT P4, RZ, R131, 0xff00, RZ, 0xc0, !PT ;  /* 0x0000ff0083ff7812 */ /* 0x000fc6000788c0ff */
[----:B------:R-:W-:-:S05]  /*3b70*/  FMUL.FTZ R105, R105, UR16 ;  /* 0x0000001069697c20 */ /* 0x000fca0008410000 */
[----:B------:R-:W-:-:S04]  /*3b80*/  FSEL R105, R105, RZ, P4 ;  /* 0x000000ff69697208 */ /* 0x000fc80002000000 */
[----:B------:R-:W-:-:S04]  /*3b90*/  F2FP.F16.F32.PACK_AB R105, RZ, R105 ;  /* 0x00000069ff69723e */ /* 0x000fc800000000ff */
[----:B------:R-:W-:-:S07]  /*3ba0*/  PRMT R102, R102, 0x5410, R105 ;  /* 0x0000541066667816 */ /* 0x000fce0000000069 */
.L_x_8048:
[----:B------:R-:W-:Y:S05]  /*3bb0*/  @!P2 BRA `(.L_x_8049) ;  /* 0x000000000018a947 */ /* 0x000fea0003800000 */
[----:B------:R-:W-:Y:S01]  /*3bc0*/  FMUL.FTZ R105, R116, UR17 ;  /* 0x0000001174697c20 */ /* 0x000fe20008410000 */
[----:B------:R-:W-:-:S03]  /*3bd0*/  LOP3.LUT P4, RZ, R131, 0xff0000, RZ, 0xc0, !PT ;  /* 0x00ff000083ff7812 */ /* 0x000fc6000788c0ff */
[----:B------:R-:W-:-:S05]  /*3be0*/  FMUL.FTZ R105, R105, UR16 ;  /* 0x0000001069697c20 */ /* 0x000fca0008410000 */
[----:B------:R-:W-:-:S04]  /*3bf0*/  FSEL R105, R105, RZ, P4 ;  /* 0x000000ff69697208 */ /* 0x000fc80002000000 */
[----:B------:R-:W-:-:S04]  /*3c00*/  F2FP.F16.F32.PACK_AB R105, RZ, R105 ;  /* 0x00000069ff69723e */ /* 0x000fc800000000ff */
[----:B------:R-:W-:-:S07]  /*3c10*/  PRMT R103, R105, 0x7610, R103 ;  /* 0x0000761069677816 */ /* 0x000fce0000000067 */
.L_x_8049:
        /* <DEDUP_REMOVED lines=11> */
.L_x_8042:
        /* <DEDUP_REMOVED lines=11> */
.L_x_8051:
        /* <DEDUP_REMOVED lines=11> */
.L_x_8052:
        /* <DEDUP_REMOVED lines=11> */
.L_x_8053:
        /* <DEDUP_REMOVED lines=11> */
.L_x_8054:
        /* <DEDUP_REMOVED lines=11> */
.L_x_8055:
        /* <DEDUP_REMOVED lines=11> */
.L_x_8056:
        /* <DEDUP_REMOVED lines=11> */
.L_x_8057:
        /* <DEDUP_REMOVED lines=13> */
.L_x_8041:
        /* <DEDUP_REMOVED lines=46> */
.L_x_8059:
        /* <DEDUP_REMOVED lines=12> */
.L_x_8060:
        /* <DEDUP_REMOVED lines=12> */
.L_x_8061:
        /* <DEDUP_REMOVED lines=12> */
.L_x_8062:
        /* <DEDUP_REMOVED lines=12> */
.L_x_8063:
        /* <DEDUP_REMOVED lines=12> */
.L_x_8064:
        /* <DEDUP_REMOVED lines=12> */
.L_x_8065:
        /* <DEDUP_REMOVED lines=11> */
.L_x_8058:
        /* <DEDUP_REMOVED lines=12> */
.L_x_8066:
        /* <DEDUP_REMOVED lines=12> */
.L_x_8067:
        /* <DEDUP_REMOVED lines=12> */
.L_x_8068:
        /* <DEDUP_REMOVED lines=12> */
.L_x_8069:
        /* <DEDUP_REMOVED lines=12> */
.L_x_8070:
        /* <DEDUP_REMOVED lines=12> */
.L_x_8071:
        /* <DEDUP_REMOVED lines=12> */
.L_x_8072:
        /* <DEDUP_REMOVED lines=13> */
.L_x_8050:
        /* <DEDUP_REMOVED lines=51> */
.L_x_8075:
[----:B------:R-:W-:Y:S05]  /*53c0*/  @!P2 BRA `(.L_x_8076) ;  /* 0x000000000018a947 */ /* 0x000fea0003800000 */
[----:B------:R-:W-:Y:S01]  /*53d0*/  FMUL.FTZ R2, R111, UR17 ;  /* 0x000000116f027c20 */ /* 0x000fe20008410000 */
[----:B------:R-:W-:-:S03]  /*53e0*/  LOP3.LUT P1, RZ, R128, 0xff00, RZ, 0xc0, !PT ;  /* 0x0000ff0080ff7812 */ /* 0x000fc6000782c0ff */
[----:B------:R-:W-:-:S05]  /*53f0*/  FMUL.FTZ R2, R2, UR16 ;  /* 0x0000001002027c20 */ /* 0x000fca0008410000 */
[----:B------:R-:W-:-:S04]  /*5400*/  FSEL R2, R2, RZ, P1 ;  /* 0x000000ff02027208 */ /* 0x000fc80000800000 */
[----:B------:R-:W-:-:S04]  /*5410*/  F2FP.F16.F32.PACK_AB R2, RZ, R2 ;  /* 0x00000002ff02723e */ /* 0x000fc800000000ff */
[----:B------:R-:W-:-:S07]  /*5420*/  PRMT R100, R100, 0x5410, R2 ;  /* 0x0000541064647816 */ /* 0x000fce0000000002 */
.L_x_8076:
[----:B------:R-:W-:Y:S05]  /*5430*/  @!P2 BRA `(.L_x_8077) ;  /* 0x000000000018a947 */ /* 0x000fea0003800000 */
[----:B------:R-:W-:Y:S01]  /*5440*/  FMUL.FTZ R2, R106, UR17 ;  /* 0x000000116a027c20 */ /* 0x000fe20008410000 */
[----:B------:R-:W-:-:S03]  /*5450*/  LOP3.LUT P1, RZ, R128, 0xff0000, RZ, 0xc0, !PT ;  /* 0x00ff000080ff7812 */ /* 0x000fc6000782c0ff */
[----:B------:R-:W-:-:S05]  /*5460*/  FMUL.FTZ R2, R2, UR16 ;  /* 0x0000001002027c20 */ /* 0x000fca0008410000 */
[----:B------:R-:W-:-:S04]  /*5470*/  FSEL R2, R2, RZ, P1 ;  /* 0x000000ff02027208 */ /* 0x000fc80000800000 */
[----:B------:R-:W-:-:S04]  /*5480*/  F2FP.F16.F32.PACK_AB R2, RZ, R2 ;  /* 0x00000002ff02723e */ /* 0x000fc800000000ff */
[----:B------:R-:W-:-:S07]  /*5490*/  PRMT R101, R2, 0x7610, R101 ;  /* 0x0000761002657816 */ /* 0x000fce0000000065 */
.L_x_8077:
[----:B------:R-:W-:Y:S05]  /*54a0*/  @!P2 BRA `(.L_x_8078) ;  /* 0x000000000018a947 */ /* 0x000fea0003800000 */
[----:B------:R-:W-:Y:S01]  /*54b0*/  FMUL.FTZ R2, R114, UR17 ;  /* 0x0000001172027c20 */ /* 0x000fe20008410000 */
[----:B------:R-:W-:-:S03]  /*54c0*/  LOP3.LUT P1, RZ, R128, 0xff000000, RZ, 0xc0, !PT ;  /* 0xff00000080ff7812 */ /* 0x000fc6000782c0ff */
[----:B------:R-:W-:-:S05]  /*54d0*/  FMUL.FTZ R2, R2, UR16 ;  /* 0x0000001002027c20 */ /* 0x000fca0008410000 */
[----:B------:R-:W-:-:S04]  /*54e0*/  FSEL R2, R2, RZ, P1 ;  /* 0x000000ff02027208 */ /* 0x000fc80000800000 */
[----:B------:R-:W-:-:S04]  /*54f0*/  F2FP.F16.F32.PACK_AB R2, RZ, R2 ;  /* 0x00000002ff02723e */ /* 0x000fc800000000ff */
[----:B------:R-:W-:-:S07]  /*5500*/  PRMT R101, R101, 0x5410, R2 ;  /* 0x0000541065657816 */ /* 0x000fce0000000002 */
.L_x_8078:
[----:B------:R-:W-:Y:S05]  /*5510*/  @!P2 BRA `(.L_x_8079) ;  /* 0x000000000018a947 */ /* 0x000fea0003800000 */
[----:B------:R-:W-:Y:S01]  /*5520*/  FMUL.FTZ R2, R108, UR17 ;  /* 0x000000116c027c20 */ /* 0x000fe20008410000 */
[----:B------:R-:W-:-:S03]  /*5530*/  LOP3.LUT P1, RZ, R129, 0xff, RZ, 0xc0, !PT ;  /* 0x000000ff81ff7812 */ /* 0x000fc6000782c0ff */
[----:B------:R-:W-:-:S05]  /*5540*/  FMUL.FTZ R2, R2, UR16 ;  /* 0x0000001002027c20 */ /* 0x000fca0008410000 */
[----:B------:R-:W-:-:S04]  /*5550*/  FSEL R2, R2, RZ, P1 ;  /* 0x000000ff02027208 */ /* 0x000fc80000800000 */
[----:B------:R-:W-:-:S04]  /*5560*/  F2FP.F16.F32.PACK_AB R2, RZ, R2 ;  /* 0x00000002ff02723e */ /* 0x000fc800000000ff */
[----:B------:R-:W-:-:S07]  /*5570*/  PRMT R102, R2, 0x7610, R102 ;  /* 0x0000761002667816 */ /* 0x000fce0000000066 */
.L_x_8079:
[----:B------:R-:W-:Y:S05]  /*5580*/  @!P2 BRA `(.L_x_8080) ;  /* 0x000000000018a947 */ /* 0x000fea0003800000 */
[----:B------:R-:W-:Y:S01]  /*5590*/  FMUL.FTZ R2, R109, UR17 ;  /* 0x000000116d027c20 */ /* 0x000fe20008410000 */
[----:B------:R-:W-:-:S03]  /*55a0*/  LOP3.LUT P1, RZ, R129, 0xff00, RZ, 0xc0, !PT ;  /* 0x0000ff0081ff7812 */ /* 0x000fc6000782c0ff */
[----:B------:R-:W-:-:S05]  /*55b0*/  FMUL.FTZ R2, R2, UR16 ;  /* 0x0000001002027c20 */ /* 0x000fca0008410000 */
[----:B------:R-:W-:-:S04]  /*55c0*/  FSEL R2, R2, RZ, P1 ;  /* 0x000000ff02027208 */ /* 0x000fc80000800000 */
[----:B------:R-:W-:-:S04]  /*55d0*/  F2FP.F16.F32.PACK_AB R2, RZ, R2 ;  /* 0x00000002ff02723e */ /* 0x000fc800000000ff */
[----:B------:R-:W-:-:S07]  /*55e0*/  PRMT R102, R102, 0x5410, R2 ;  /* 0x0000541066667816 */ /* 0x000fce0000000002 */
.L_x_8080:
[----:B------:R-:W-:Y:S05]  /*55f0*/  @!P2 BRA `(.L_x_8081) ;  /* 0x000000000018a947 */ /* 0x000fea0003800000 */
[----:B------:R-:W-:Y:S01]  /*5600*/  FMUL.FTZ R2, R115, UR17 ;  /* 0x0000001173027c20 */ /* 0x000fe20008410000 */
[----:B------:R-:W-:-:S03]  /*5610*/  LOP3.LUT P1, RZ, R129, 0xff0000, RZ, 0xc0, !PT ;  /* 0x00ff000081ff7812 */ /* 0x000fc6000782c0ff */
[----:B------:R-:W-:-:S05]  /*5620*/  FMUL.FTZ R2, R2, UR16 ;  /* 0x0000001002027c20 */ /* 0x000fca0008410000 */
[----:B------:R-:W-:-:S04]  /*5630*/  FSEL R2, R2, RZ, P1 ;  /* 0x000000ff02027208 */ /* 0x000fc80000800000 */
[----:B------:R-:W-:-:S04]  /*5640*/  F2FP.F16.F32.PACK_AB R2, RZ, R2 ;  /* 0x00000002ff02723e */ /* 0x000fc800000000ff */
[----:B------:R-:W-:-:S07]  /*5650*/  PRMT R103, R2, 0x7610, R103 ;  /* 0x0000761002677816 */ /* 0x000fce0000000067 */
.L_x_8081:
        /* <DEDUP_REMOVED lines=12> */
.L_x_8074:
        /* <DEDUP_REMOVED lines=11> */
.L_x_8083:
        /* <DEDUP_REMOVED lines=11> */
.L_x_8084:
        /* <DEDUP_REMOVED lines=11> */
.L_x_8085:
        /* <DEDUP_REMOVED lines=11> */
.L_x_8086:
        /* <DEDUP_REMOVED lines=11> */
.L_x_8087:
        /* <DEDUP_REMOVED lines=11> */
.L_x_8088:
        /* <DEDUP_REMOVED lines=11> */
.L_x_8089:
        /* <DEDUP_REMOVED lines=13> */
.L_x_8073:
        /* <DEDUP_REMOVED lines=38> */
.L_x_8091:
        /* <DEDUP_REMOVED lines=12> */
.L_x_8092:
        /* <DEDUP_REMOVED lines=12> */
.L_x_8093:
        /* <DEDUP_REMOVED lines=12> */
.L_x_8094:
        /* <DEDUP_REMOVED lines=12> */
.L_x_8095:
        /* <DEDUP_REMOVED lines=12> */
.L_x_8096:
        /* <DEDUP_REMOVED lines=12> */
.L_x_8097:
        /* <DEDUP_REMOVED lines=17> */
.L_x_8090:
        /* <DEDUP_REMOVED lines=12> */
.L_x_8098:
        /* <DEDUP_REMOVED lines=12> */
.L_x_8099:
        /* <DEDUP_REMOVED lines=12> */
.L_x_8100:
        /* <DEDUP_REMOVED lines=12> */
.L_x_8101:
        /* <DEDUP_REMOVED lines=12> */
.L_x_8102:
        /* <DEDUP_REMOVED lines=12> */
.L_x_8103:
        /* <DEDUP_REMOVED lines=12> */
.L_x_8104:
        /* <DEDUP_REMOVED lines=13> */
.L_x_8082:
        /* <DEDUP_REMOVED lines=14> */
.L_x_8003:
        /* <DEDUP_REMOVED lines=21> */
.L_x_8106:
        /* <DEDUP_REMOVED lines=9> */
.L_x_10807:


//--------------------- .text._ZN10layer_norm13ln_bwd_kernelINS_13Kernel_traitsIf6__halffS2_fjLj6144ELj1ELj1ELj8ELj16ENS_18Kernel_traits_baseILj6144EfS2_fS2_fjLj256EEEEELb1ELb1ELb0ELb0EEEvNS_9BwdParamsE --------------------------
	.section	.text._ZN10layer_norm13ln_bwd_kernelINS_13Kernel_traitsIf6__halffS2_fjLj6144ELj1ELj1ELj8ELj16ENS_18Kernel_traits_baseILj6144EfS2_fS2_fjLj256EEEEELb1ELb1ELb0ELb0EEEvNS_9BwdParamsE,"ax",@progbits
	.align	128
        .global         _ZN10layer_norm13ln_bwd_kernelINS_13Kernel_traitsIf6__halffS2_fjLj6144ELj1ELj1ELj8ELj16ENS_18Kernel_traits_baseILj6144EfS2_fS2_fjLj256EEEEELb1ELb1ELb0ELb0EEEvNS_9BwdParamsE
        .type           _ZN10layer_norm13ln_bwd_kernelINS_13Kernel_traitsIf6__halffS2_fjLj6144ELj1ELj1ELj8ELj16ENS_18Kernel_traits_baseILj6144EfS2_fS2_fjLj256EEEEELb1ELb1ELb0ELb0EEEvNS_9BwdParamsE,@function
        .size           _ZN10layer_norm13ln_bwd_kernelINS_13Kernel_traitsIf6__halffS2_fjLj6144ELj1ELj1ELj8ELj16ENS_18Kernel_traits_baseILj6144EfS2_fS2_fjLj256EEEEELb1ELb1ELb0ELb0EEEvNS_9BwdParamsE,(.L_x_10808 - _ZN10layer_norm13ln_bwd_kernelINS_13Kernel_traitsIf6__halffS2_fjLj6144ELj1ELj1ELj8ELj16ENS_18Kernel_traits_baseILj6144EfS2_fS2_fjLj256EEEEELb1ELb1ELb0ELb0EEEvNS_9BwdParamsE)
        .other          _ZN10layer_norm13ln_bwd_kernelINS_13Kernel_traitsIf6__halffS2_fjLj6144ELj1ELj1ELj8ELj16ENS_18Kernel_traits_baseILj6144EfS2_fS2_fjLj256EEEEELb1ELb1ELb0ELb0EEEvNS_9BwdParamsE,@"STO_CUDA_ENTRY STV_DEFAULT"
_ZN10layer_norm13ln_bwd_kernelINS_13Kernel_traitsIf6__halffS2_fjLj6144ELj1ELj1ELj8ELj16ENS_18Kernel_traits_baseILj6144EfS2_fS2_fjLj256EEEEELb1ELb1ELb0ELb0EEEvNS_9BwdParamsE:
.text._ZN10layer_norm13ln_bwd_kernelINS_13Kernel_traitsIf6__halffS2_fjLj6144ELj1ELj1ELj8ELj16ENS_18Kernel_traits_baseILj6144EfS2_fS2_fjLj256EEEEELb1ELb1ELb0ELb0EEEvNS_9BwdParamsE:
        /* <DEDUP_REMOVED lines=125> */
.L_x_8134:
        /* <DEDUP_REMOVED lines=34> */
[----:B--2---:R-:W-:-:S05]  /*09f0*/  IMAD.WIDE.U32 R190, R0, 0x8, R190 ;  /* 0x0000000800be7825 */ /* 0x004fca00078e00be */
[----:B------:R-:W5:Y:S01]  /*0a00*/  LDG.E.64 R228, desc[UR10][R190.64] ;  /* 0x0000000abee47981 */ /* 0x000f62000c1e1b00 */
[----:B0-----:R-:W-:-:S05]  /*0a10*/  @P1 IMAD.WIDE.U32 R208, R0, 0x20, R208 ;  /* 0x0000002000d01825 */ /* 0x001fca00078e00d0 */
[----:B------:R-:W5:Y:S04]  /*0a20*/  @P1 LDG.E.128 R44, desc[UR10][R208.64] ;  /* 0x0000000ad02c1981 */ /* 0x000f68000c1e1d00 */
[----:B------:R0:W5:Y:S01]  /*0a30*/  @P1 LDG.E.128 R40, desc[UR10][R208.64+0x10] ;  /* 0x0000100ad0281981 */ /* 0x000162000c1e1d00 */
[----:B------:R-:W-:Y:S01]  /*0a40*/  IADD3 R189, PT, PT, R0, 0x100, RZ ;  /* 0x0000010000bd7810 */ /* 0x000fe20007ffe0ff */
[----:B---3--:R-:W-:-:S04]  /*0a50*/  FADD.FTZ R176, -R188, R176 ;  /* 0x000000b0bcb07221 */ /* 0x008fc80000010100 */
[----:B-----5:R-:W-:Y:S01]  /*0a60*/  FMUL.FTZ R223, R23, R176 ;  /* 0x000000b017df7220 */ /* 0x020fe20000410000 */
[--C-:B----4-:R-:W-:Y:S02]  /*0a70*/  HADD2.F32 R221, -RZ, R180.reuse.H0_H0 ;  /* 0x200000b4ffdd7230 */ /* 0x110fe40000004100 */
        /* <DEDUP_REMOVED lines=14> */
[----:B------:R-:W-:Y:S01]  /*0b60*/  FADD.FTZ R184, -R188, R184 ;  /* 0x000000b8bcb87221 */ /* 0x000fe20000010100 */
        /* <DEDUP_REMOVED lines=21> */
[----:B0-----:R-:W-:-:S02]  /*0cc0*/  HADD2.F32 R209, -RZ, R183.H0_H0 ;  /* 0x200000b7ffd17230 */ /* 0x001fc40000004100 */
[C---:B------:R-:W-:Y:S01]  /*0cd0*/  FMUL.FTZ R211, R23.reuse, R186 ;  /* 0x000000ba17d37220 */ /* 0x040fe20000410000 */
[----:B------:R-:W-:Y:S01]  /*0ce0*/  FMUL.FTZ R212, R23, R212 ;  /* 0x000000d417d47220 */ /* 0x000fe20000410000 */
[----:B------:R-:W-:Y:S01]  /*0cf0*/  FMUL.FTZ R210, R129, R182 ;  /* 0x000000b681d27220 */ /* 0x000fe20000410000 */
[----:B------:R-:W-:Y:S01]  /*0d00*/  FADD.FTZ R177, R176, R213 ;  /* 0x000000d5b0b17221 */ /* 0x000fe20000010000 */
[----:B------:R-:W-:Y:S01]  /*0d10*/  FFMA.FTZ R179, R215, R213, R178 ;  /* 0x000000d5d7b37223 */ /* 0x000fe200000100b2 */
[----:B------:R-:W-:Y:S02]  /*0d20*/  HADD2.F32 R190, -RZ, R183.H1_H1 ;  /* 0x300000b7ffbe7230 */ /* 0x000fe40000004100 */
        /* <DEDUP_REMOVED lines=18> */
.L_x_8109:
[----:B----4-:R-:W-:Y:S05]  /*0e50*/  BSYNC.RECONVERGENT B0 ;  /* 0x0000000000007941 */ /* 0x010fea0003800200 */
.L_x_8108:
        /* <DEDUP_REMOVED lines=23> */
[----:B-1---5:R-:W-:Y:S01]  /*0fd0*/  FMUL.FTZ R192, R23, R194 ;  /* 0x000000c217c07220 */ /* 0x022fe20000410000 */
        /* <DEDUP_REMOVED lines=59> */
.L_x_8111:
[----:B------:R-:W-:Y:S05]  /*1390*/  BSYNC.RECONVERGENT B0 ;  /* 0x0000000000007941 */ /* 0x000fea0003800200 */
.L_x_8110:
        /* <DEDUP_REMOVED lines=26> */
[----:B------:R-:W-:-:S02]  /*1540*/  HADD2.F32 R15, -RZ, R16.H0_H0 ;  /* 0x20000010ff0f7230 */ /* 0x000fc40000004100 */
[C---:B-1---5:R-:W-:Y:S01]  /*1550*/  FMUL.FTZ R7, R23.reuse, R8 ;  /* 0x0000000817077220 */ /* 0x062fe20000410000 */
[----:B------:R-:W-:Y:S02]  /*1560*/  HADD2.F32 R16, -RZ, R16.H1_H1 ;  /* 0x30000010ff107230 */ /* 0x000fe40000004100 */
[C---:B------:R-:W-:Y:S01]  /*1570*/  FMUL.FTZ R6, R23.reuse, R176 ;  /* 0x000000b017067220 */ /* 0x040fe20000410000 */
[----:B------:R-:W-:Y:S01]  /*1580*/  FMUL.FTZ R11, R23, R12 ;  /* 0x0000000c170b7220 */ /* 0x000fe20000410000 */
[-C--:B------:R-:W-:Y:S01]  /*1590*/  FMUL.FTZ R12, R148, R15.reuse ;  /* 0x0000000f940c7220 */ /* 0x080fe20000410000 */
[----:B--2---:R-:W-:Y:S02]  /*15a0*/  HADD2.F32 R21, -RZ, R17.H0_H0 ;  /* 0x20000011ff157230 */ /* 0x004fe40000004100 */
        /* <DEDUP_REMOVED lines=10> */
[----:B------:R-:W-:Y:S02]  /*1650*/  HADD2.F32 R20, -RZ, R17.H1_H1 ;  /* 0x30000011ff147230 */ /* 0x000fe40000004100 */
[C---:B------:R-:W-:Y:S01]  /*1660*/  FMUL.FTZ R13, R23.reuse, R14 ;  /* 0x0000000e170d7220 */ /* 0x040fe20000410000 */
        /* <DEDUP_REMOVED lines=8> */
[----:B------:R-:W-:Y:S01]  /*16f0*/  FADD.FTZ R79, R79, R20 ;  /* 0x000000144f4f7221 */ /* 0x000fe20000010000 */
[-C--:B------:R-:W-:Y:S01]  /*1700*/  FFMA.FTZ R103, R8, R20.reuse, R103 ;  /* 0x0000001408677223 */ /* 0x080fe20000010067 */
[----:B------:R-:W-:Y:S01]  /*1710*/  FMUL.FTZ R17, R151, R20 ;  /* 0x0000001497117220 */ /* 0x000fe20000410000 */
        /* <DEDUP_REMOVED lines=26> */
.L_x_8113:
[----:B------:R-:W-:Y:S05]  /*18c0*/  BSYNC.RECONVERGENT B0 ;  /* 0x0000000000007941 */ /* 0x000fea0003800200 */
.L_x_8112:
        /* <DEDUP_REMOVED lines=32> */
.L_x_8115:
[----:B------:R-:W-:Y:S05]  /*1ad0*/  BSYNC.RECONVERGENT B0 ;  /* 0x0000000000007941 */ /* 0x000fea0003800200 */
.L_x_8114:
        /* <DEDUP_REMOVED lines=27> */
[----:B------:R-:W-:Y:S01]  /*1c90*/  FADD.FTZ R176, R176, R185 ;  /* 0x000000b9b0b07221 */ /* 0x000fe20000010000 */
[----:B-----5:R-:W-:Y:S02]  /*1ca0*/  @P0 HADD2.F32 R182, -RZ, R222.H0_H0 ;  /* 0x200000deffb60230 */ /* 0x020fe40000004100 */
        /* <DEDUP_REMOVED lines=23> */
[C---:B------:R-:W-:Y:S01]  /*1e20*/  LOP3.LUT P6, RZ, R228.reuse, 0xff0000, RZ, 0xc0, !PT ;  /* 0x00ff0000e4ff7812 */ /* 0x040fe200078cc0ff */
[----:B------:R-:W-:Y:S01]  /*1e30*/  FFMA.FTZ R188, R215, R183, R184 ;  /* 0x000000b7d7bc7223 */ /* 0x000fe200000100b8 */
[----:B------:R-:W-:Y:S01]  /*1e40*/  FADD.FTZ R180, R217, -R180 ;  /* 0x800000b4d9b47221 */ /* 0x000fe20000010000 */
[----:B------:R-:W-:Y:S01]  /*1e50*/  LOP3.LUT P5, RZ, R228, 0xff000000, RZ, 0xc0, !PT ;  /* 0xff000000e4ff7812 */ /* 0x000fe200078ac0ff */
[----:B------:R-:W-:Y:S01]  /*1e60*/  FADD.FTZ R186, R214, -R185 ;  /* 0x800000b9d6ba7221 */ /* 0x000fe20000010000 */
[----:B------:R-:W-:Y:S01]  /*1e70*/  FADD.FTZ R188, R213, -R188 ;  /* 0x800000bcd5bc7221 */ /* 0x000fe20000010000 */
[----:B------:R-:W-:Y:S01]  /*1e80*/  FMUL.FTZ R181, R23, R180 ;  /* 0x000000b417b57220 */ /* 0x000fe20000410000 */
[----:B------:R-:W-:Y:S01]  /*1e90*/  LOP3.LUT P1, RZ, R229, 0xff, RZ, 0xc0, !PT ;  /* 0x000000ffe5ff7812 */ /* 0x000fe2000782c0ff */
[----:B------:R-:W-:Y:S01]  /*1ea0*/  FMUL.FTZ R187, R23, R186 ;  /* 0x000000ba17bb7220 */ /* 0x000fe20000410000 */
[----:B------:R-:W-:Y:S01]  /*1eb0*/  MOV R186, RZ ;  /* 0x000000ff00ba7202 */ /* 0x000fe20000000f00 */
[----:B------:R-:W-:Y:S01]  /*1ec0*/  FMUL.FTZ R180, R181, R182 ;  /* 0x000000b6b5b47220 */ /* 0x000fe20000410000 */
[----:B------:R-:W-:-:S02]  /*1ed0*/  HFMA2 R181, -RZ, RZ, 0, 0 ;  /* 0x00000000ffb57431 */ /* 0x000fc400000001ff */
[----:B------:R-:W-:Y:S01]  /*1ee0*/  FMUL.FTZ R187, R187, R182 ;  /* 0x000000b6bbbb7220 */ /* 0x000fe20000410000 */
[--C-:B-----5:R-:W-:Y:S02]  /*1ef0*/  @P6 HADD2.F32 R185, -RZ, R177.reuse.H0_H0 ;  /* 0x200000b1ffb96230 */ /* 0x120fe40000004100 */
[----:B------:R-:W-:Y:S01]  /*1f00*/  FMUL.FTZ R189, R180, UR16 ;  /* 0x00000010b4bd7c20 */ /* 0x000fe20008410000 */
[--C-:B------:R-:W-:Y:S01]  /*1f10*/  FFMA.FTZ R222, R211, R183, R184.reuse ;  /* 0x000000b7d3de7223 */ /* 0x100fe200000100b8 */
[----:B------:R-:W-:Y:S02]  /*1f20*/  @P5 HADD2.F32 R180, -RZ, R177.H1_H1 ;  /* 0x300000b1ffb45230 */ /* 0x000fe40000004100 */
[----:B------:R-:W-:Y:S01]  /*1f30*/  FMUL.FTZ R187, R187, UR16 ;  /* 0x00000010bbbb7c20 */ /* 0x000fe20008410000 */
[----:B------:R-:W-:Y:S01]  /*1f40*/  FMUL.FTZ R177, R126, R189 ;  /* 0x000000bd7eb17220 */ /* 0x000fe20000410000 */
[----:B------:R-:W-:Y:S01]  /*1f50*/  @P6 FMUL.FTZ R181, R189, R185 ;  /* 0x000000b9bdb56220 */ /* 0x000fe20000410000 */
[----:B------:R-:W-:Y:S01]  /*1f60*/  FFMA.FTZ R189, R212, R183, R184 ;  /* 0x000000b7d4bd7223 */ /* 0x000fe200000100b8 */
[----:B------:R-:W-:Y:S01]  /*1f70*/  FMUL.FTZ R185, R127, R187 ;  /* 0x000000bb7fb97220 */ /* 0x000fe20000410000 */
[----:B------:R-:W-:Y:S01]  /*1f80*/  @P5 FMUL.FTZ R186, R187, R180 ;  /* 0x000000b4bbba5220 */ /* 0x000fe20000410000 */
[----:B------:R-:W-:Y:S01]  /*1f90*/  FMUL.FTZ R187, R23, R188 ;  /* 0x000000bc17bb7220 */ /* 0x000fe20000410000 */
[----:B------:R-:W-:Y:S01]  /*1fa0*/  FSEL R177, R177, RZ, P6 ;  /* 0x000000ffb1b17208 */ /* 0x000fe20003000000 */
[----:B------:R-:W-:Y:S01]  /*1fb0*/  FADD.FTZ R190, R210, -R189 ;  /* 0x800000bdd2be7221 */ /* 0x000fe20000010000 */
[----:B------:R-:W-:Y:S01]  /*1fc0*/  LOP3.LUT P6, RZ, R229, 0xff00, RZ, 0xc0, !PT ;  /* 0x0000ff00e5ff7812 */ /* 0x000fe200078cc0ff */
[----:B------:R-:W-:Y:S01]  /*1fd0*/  FMUL.FTZ R187, R187, R182 ;  /* 0x000000b6bbbb7220 */ /* 0x000fe20000410000 */
[----:B------:R-:W-:Y:S01]  /*1fe0*/  FADD.FTZ R222, R209, -R222 ;  /* 0x800000ded1de7221 */ /* 0x000fe20000010000 */
[----:B------:R-:W-:Y:S01]  /*1ff0*/  FSEL R180, R185, RZ, P5 ;  /* 0x000000ffb9b47208 */ /* 0x000fe20002800000 */
[----:B------:R-:W-:-:S02]  /*2000*/  HFMA2 R185, -RZ, RZ, 0, 0 ;  /* 0x00000000ffb97431 */ /* 0x000fc400000001ff */
[----:B------:R-:W-:Y:S01]  /*2010*/  FMUL.FTZ R231, R187, UR16 ;  /* 0x00000010bbe77c20 */ /* 0x000fe20008410000 */
[----:B------:R-:W-:Y:S01]  /*2020*/  LOP3.LUT P5, RZ, R229, 0xff0000, RZ, 0xc0, !PT ;  /* 0x00ff0000e5ff7812 */ /* 0x000fe200078ac0ff */
[C---:B------:R-:W-:Y:S01]  /*2030*/  FMUL.FTZ R187, R23.reuse, R190 ;  /* 0x000000be17bb7220 */ /* 0x040fe20000410000 */
[----:B------:R-:W-:Y:S01]  /*2040*/  FMUL.FTZ R191, R23, R222 ;  /* 0x000000de17bf7220 */ /* 0x000fe20000410000 */
[--C-:B------:R-:W-:Y:S02]  /*2050*/  @P1 HADD2.F32 R188, -RZ, R178.reuse.H0_H0 ;  /* 0x200000b2ffbc1230 */ /* 0x100fe40000004100 */
[----:B------:R-:W-:Y:S01]  /*2060*/  FFMA.FTZ R232, R208, R183, R184 ;  /* 0x000000b7d0e87223 */ /* 0x000fe200000100b8 */
[-C--:B------:R-:W-:Y:S01]  /*2070*/  FMUL.FTZ R189, R187, R182.reuse ;  /* 0x000000b6bbbd7220 */ /* 0x080fe20000410000 */
[----:B------:R-:W-:Y:S01]  /*2080*/  FMUL.FTZ R191, R191, R182 ;  /* 0x000000b6bfbf7220 */ /* 0x000fe20000410000 */
[----:B------:R-:W-:Y:S02]  /*2090*/  @P6 HADD2.F32 R190, -RZ, R178.H1_H1 ;  /* 0x300000b2ffbe6230 */ /* 0x000fe40000004100 */
[----:B------:R-:W-:Y:S01]  /*20a0*/  @P1 FMUL.FTZ R185, R231, R188 ;  /* 0x000000bce7b91220 */ /* 0x000fe20000410000 */
[----:B------:R-:W-:Y:S01]  /*20b0*/  FMUL.FTZ R222, R189, UR16 ;  /* 0x00000010bdde7c20 */ /* 0x000fe20008410000 */
[----:B------:R-:W-:Y:S01]  /*20c0*/  FMUL.FTZ R230, R191, UR16 ;  /* 0x00000010bfe67c20 */ /* 0x000fe20008410000 */
[----:B------:R-:W-:Y:S01]  /*20d0*/  MOV R188, RZ ;  /* 0x000000ff00bc7202 */ /* 0x000fe20000000f00 */
[----:B------:R-:W-:-:S02]  /*20e0*/  HFMA2 R187, -RZ, RZ, 0, 0 ;  /* 0x00000000ffbb7431 */ /* 0x000fc400000001ff */
[----:B------:R-:W-:Y:S01]  /*20f0*/  @P6 FMUL.FTZ R188, R222, R190 ;  /* 0x000000bedebc6220 */ /* 0x000fe20000410000 */
[----:B------:R-:W-:Y:S01]  /*2100*/  FMUL.FTZ R191, R121, R222 ;  /* 0x000000de79bf7220 */ /* 0x000fe20000410000 */
[----:B------:R-:W-:Y:S02]  /*2110*/  @P5 HADD2.F32 R189, -RZ, R179.H0_H0 ;  /* 0x200000b3ffbd5230 */ /* 0x000fe40000004100 */
[----:B------:R-:W-:Y:S01]  /*2120*/  FMUL.FTZ R178, R120, R231 ;  /* 0x000000e778b27220 */ /* 0x000fe20000410000 */
[----:B------:R-:W-:Y:S01]  /*2130*/  FMUL.FTZ R222, R122, R230 ;  /* 0x000000e67ade7220 */ /* 0x000fe20000410000 */
[--C-:B------:R-:W-:Y:S01]  /*2140*/  FFMA.FTZ R190, R223, R183, R184.reuse ;  /* 0x000000b7dfbe7223 */ /* 0x100fe200000100b8 */
[----:B------:R-:W-:Y:S01]  /*2150*/  FSEL R191, R191, RZ, P6 ;  /* 0x000000ffbfbf7208 */ /* 0x000fe20003000000 */
[----:B------:R-:W-:Y:S01]  /*2160*/  @P5 FMUL.FTZ R187, R230, R189 ;  /* 0x000000bde6bb5220 */ /* 0x000fe20000410000 */
[----:B------:R-:W-:Y:S01]  /*2170*/  FSEL R178, R178, RZ, P1 ;  /* 0x000000ffb2b27208 */ /* 0x000fe20000800000 */
[----:B------:R-:W-:Y:S01]  /*2180*/  FFMA.FTZ R231, R220, R183, R184 ;  /* 0x000000b7dce77223 */ /* 0x000fe200000100b8 */
[----:B------:R-:W-:Y:S01]  /*2190*/  FSEL R222, R222, RZ, P5 ;  /* 0x000000ffdede7208 */ /* 0x000fe20002800000 */
[----:B------:R-:W-:Y:S01]  /*21a0*/  FADD.FTZ R232, R207, -R232 ;  /* 0x800000e8cfe87221 */ /* 0x000fe20000010000 */
[C---:B------:R-:W-:Y:S01]  /*21b0*/  ISETP.GE.U32.AND P1, PT, R228.reuse, RZ, PT ;  /* 0x000000ffe400720c */ /* 0x040fe20003f26070 */
[----:B------:R-:W-:Y:S01]  /*21c0*/  FADD.FTZ R190, R221, -R190 ;  /* 0x800000beddbe7221 */ /* 0x000fe20000010000 */
[----:B------:R-:W-:Y:S01]  /*21d0*/  LOP3.LUT P6, RZ, R228, 0xff, RZ, 0xc0, !PT ;  /* 0x000000ffe4ff7812 */ /* 0x000fe200078cc0ff */
[----:B------:R-:W-:Y:S01]  /*21e0*/  FADD.FTZ R185, R64, R185 ;  /* 0x000000b940b97221 */ /* 0x000fe20000010000 */
[----:B------:R-:W-:Y:S01]  /*21f0*/  LOP3.LUT P5, RZ, R228, 0xff00, RZ, 0xc0, !PT ;  /* 0x0000ff00e4ff7812 */ /* 0x000fe200078ac0ff */
[----:B------:R-:W-:Y:S01]  /*2200*/  FADD.FTZ R188, R65, R188 ;  /* 0x000000bc41bc7221 */ /* 0x000fe20000010000 */
[----:B------:R-:W-:Y:S01]  /*2210*/  ISETP.GE.U32.AND.EX P1, PT, R229, 0x1000000, PT, P1 ;  /* 0x01000000e500780c */ /* 0x000fe20003f26110 */
[----:B------:R-:W-:Y:S01]  /*2220*/  FADD.FTZ R70, R70, R181 ;  /* 0x000000b546467221 */ /* 0x000fe20000010000 */
[----:B------:R-:W-:Y:S01]  /*2230*/  FADD.FTZ R71, R71, R186 ;  /* 0x000000ba47477221 */ /* 0x000fe20000010000 */
[----:B------:R-:W-:-:S02]  /*2240*/  F2FP.F16.F32.PACK_AB R178, R191, R178 ;  /* 0x000000b2bfb2723e */ /* 0x000fc400000000ff */
[----:B------:R-:W-:-:S04]  /*2250*/  F2FP.F16.F32.PACK_AB R177, R180, R177 ;  /* 0x000000b1b4b1723e */ /* 0x000fc800000000ff */
[--C-:B------:R-:W-:Y:S02]  /*2260*/  @P6 HADD2.F32 R189, -RZ, R176.reuse.H0_H0 ;  /* 0x200000b0ffbd6230 */ /* 0x100fe40000004100 */
[----:B------:R-:W-:Y:S02]  /*2270*/  @P5 HADD2.F32 R230, -RZ, R176.H1_H1 ;  /* 0x300000b0ffe65230 */ /* 0x000fe40000004100 */
[----:B------:R-:W-:Y:S01]  /*2280*/  FADD.FTZ R176, R218, -R231 ;  /* 0x800000e7dab07221 */ /* 0x000fe20000010000 */
[----:B------:R-:W-:Y:S02]  /*2290*/  @P1 HADD2.F32 R234, -RZ, R179.H1_H1 ;  /* 0x300000b3ffea1230 */ /* 0x000fe40000004100 */
[C---:B------:R-:W-:Y:S01]  /*22a0*/  FMUL.FTZ R231, R23.reuse, R232 ;  /* 0x000000e817e77220 */ /* 0x040fe20000410000 */
[C---:B------:R-:W-:Y:S01]  /*22b0*/  FMUL.FTZ R179, R23.reuse, R190 ;  /* 0x000000be17b37220 */ /* 0x040fe20000410000 */
[----:B------:R-:W-:Y:S01]  /*22c0*/  FMUL.FTZ R233, R23, R176 ;  /* 0x000000b017e97220 */ /* 0x000fe20000410000 */
[----:B------:R-:W-:Y:S01]  /*22d0*/  FADD.FTZ R190, R66, R187 ;  /* 0x000000bb42be7221 */ /* 0x000fe20000010000 */
[-C--:B------:R-:W-:Y:S01]  /*22e0*/  FMUL.FTZ R176, R231, R182.reuse ;  /* 0x000000b6e7b07220 */ /* 0x080fe20000410000 */
[-C--:B------:R-:W-:Y:S01]  /*22f0*/  FMUL.FTZ R179, R179, R182.reuse ;  /* 0x000000b6b3b37220 */ /* 0x080fe20000410000 */
[----:B------:R-:W-:Y:S01]  /*2300*/  FMUL.FTZ R233, R233, R182 ;  /* 0x000000b6e9e97220 */ /* 0x000fe20000410000 */
[----:B------:R-:W-:-:S02]  /*2310*/  HFMA2 R231, -RZ, RZ, 0, 0 ;  /* 0x00000000ffe77431 */ /* 0x000fc400000001ff */
[----:B------:R-:W-:Y:S01]  /*2320*/  FMUL.FTZ R235, R176, UR16 ;  /* 0x00000010b0eb7c20 */ /* 0x000fe20008410000 */
[----:B------:R-:W-:Y:S01]  /*2330*/  FMUL.FTZ R179, R179, UR16 ;  /* 0x00000010b3b37c20 */ /* 0x000fe20008410000 */
[----:B------:R-:W-:Y:S01]  /*2340*/  FMUL.FTZ R233, R233, UR16 ;  /* 0x00000010e9e97c20 */ /* 0x000fe20008410000 */
[----:B------:R-:W-:Y:S01]  /*2350*/  MOV R176, RZ ;  /* 0x000000ff00b07202 */ /* 0x000fe20000000f00 */
[----:B------:R-:W-:Y:S01]  /*2360*/  FMUL.FTZ R66, R123, R235 ;  /* 0x000000eb7b427220 */ /* 0x000fe20000410000 */
[----:B------:R-:W-:Y:S01]  /*2370*/  FMUL.FTZ R64, R124, R179 ;  /* 0x000000b37c407220 */ /* 0x000fe20000410000 */
[----:B------:R-:W-:Y:S01]  /*2380*/  FMUL.FTZ R65, R125, R233 ;  /* 0x000000e97d417220 */ /* 0x000fe20000410000 */
        /* <DEDUP_REMOVED lines=10> */
[----:B------:R-:W-:-:S02]  /*2430*/  F2FP.F16.F32.PACK_AB R179, R179, R222 ;  /* 0x000000deb3b3723e */ /* 0x000fc400000000ff */
[----:B------:R-:W-:Y:S01]  /*2440*/  F2FP.F16.F32.PACK_AB R176, R65, R64 ;  /* 0x0000004041b0723e */ /* 0x000fe200000000ff */
[----:B------:R-:W-:Y:S06]  /*2450*/  BRA `(.L_x_8120) ;  /* 0x0000001000cc7947 */ /* 0x000fec0003800000 */
.L_x_8119:
        /* <DEDUP_REMOVED lines=12> */
[----:B------:R-:W-:Y:S01]  /*2520*/  FMUL.FTZ R168, R174, R182 ;  /* 0x000000b6aea87220 */ /* 0x000fe20000410000 */
[----:B------:R-:W-:-:S02]  /*2530*/  HFMA2 R185, -RZ, RZ, 0, 0 ;  /* 0x00000000ffb97431 */ /* 0x000fc400000001ff */
[--C-:B-----5:R-:W-:Y:S02]  /*2540*/  @P6 HADD2.F32 R170, -RZ, R177.reuse.H0_H0 ;  /* 0x200000b1ffaa6230 */ /* 0x120fe40000004100 */
[----:B------:R-:W-:Y:S01]  /*2550*/  FADD.FTZ R188, R209, -R188 ;  /* 0x800000bcd1bc7221 */ /* 0x000fe20000010000 */
[----:B------:R-:W-:Y:S01]  /*2560*/  FMUL.FTZ R169, R168, UR16 ;  /* 0x00000010a8a97c20 */ /* 0x000fe20008410000 */
[----:B------:R-:W-:Y:S01]  /*2570*/  FMUL.FTZ R168, R175, R182 ;  /* 0x000000b6afa87220 */ /* 0x000fe20000410000 */
[----:B------:R-:W-:Y:S01]  /*2580*/  @P5 HADD2.F32 R171, -RZ, R177.H1_H1 ;  /* 0x300000b1ffab5230 */ /* 0x000fe20000004100 */
[----:B------:R-:W-:Y:S01]  /*2590*/  MOV R230, RZ ;  /* 0x000000ff00e67202 */ /* 0x000fe20000000f00 */
[----:B------:R-:W-:Y:S01]  /*25a0*/  @P6 FMUL.FTZ R181, R170, R169 ;  /* 0x000000a9aab56220 */ /* 0x000fe20000410000 */
[----:B------:R-:W-:Y:S01]  /*25b0*/  FFMA.FTZ R170, R215, R183, R184 ;  /* 0x000000b7d7aa7223 */ /* 0x000fe200000100b8 */
[----:B------:R-:W-:Y:S01]  /*25c0*/  FMUL.FTZ R168, R168, UR16 ;  /* 0x00000010a8a87c20 */ /* 0x000fe20008410000 */
[----:B------:R-:W-:Y:S01]  /*25d0*/  FMUL.FTZ R177, R126, R169 ;  /* 0x000000a97eb17220 */ /* 0x000fe20000410000 */
[----:B------:R-:W-:Y:S01]  /*25e0*/  FADD.FTZ R70, R70, R181 ;  /* 0x000000b546467221 */ /* 0x000fe20000010000 */
[----:B------:R-:W-:Y:S01]  /*25f0*/  FADD.FTZ R170, R213, -R170 ;  /* 0x800000aad5aa7221 */ /* 0x000fe20000010000 */
[-C--:B------:R-:W-:Y:S01]  /*2600*/  FMUL.FTZ R180, R127, R168.reuse ;  /* 0x000000a87fb47220 */ /* 0x080fe20000410000 */
[----:B------:R-:W-:Y:S01]  /*2610*/  @P5 FMUL.FTZ R186, R171, R168 ;  /* 0x000000a8abba5220 */ /* 0x000fe20000410000 */
[----:B------:R-:W-:Y:S01]  /*2620*/  FFMA.FTZ R171, R212, R183, R184 ;  /* 0x000000b7d4ab7223 */ /* 0x000fe200000100b8 */
[----:B------:R-:W-:Y:S01]  /*2630*/  FMUL.FTZ R168, R23, R170 ;  /* 0x000000aa17a87220 */ /* 0x000fe20000410000 */
[----:B------:R-:W-:Y:S01]  /*2640*/  FSEL R177, R177, RZ, P6 ;  /* 0x000000ffb1b17208 */ /* 0x000fe20003000000 */
[--C-:B------:R-:W-:Y:S01]  /*2650*/  @P1 HADD2.F32 R170, -RZ, R178.reuse.H0_H0 ;  /* 0x200000b2ffaa1230 */ /* 0x100fe20000004100 */
[----:B------:R-:W-:Y:S01]  /*2660*/  FSEL R180, R180, RZ, P5 ;  /* 0x000000ffb4b47208 */ /* 0x000fe20002800000 */
[----:B------:R-:W-:Y:S01]  /*2670*/  FMUL.FTZ R169, R168, R182 ;  /* 0x000000b6a8a97220 */ /* 0x000fe20000410000 */
[C---:B------:R-:W-:Y:S01]  /*2680*/  LOP3.LUT P6, RZ, R229.reuse, 0xff00, RZ, 0xc0, !PT ;  /* 0x0000ff00e5ff7812 */ /* 0x040fe200078cc0ff */
[----:B------:R-:W-:Y:S01]  /*2690*/  FADD.FTZ R172, R210, -R171 ;  /* 0x800000abd2ac7221 */ /* 0x000fe20000010000 */
[----:B------:R-:W-:Y:S01]  /*26a0*/  LOP3.LUT P5, RZ, R229, 0xff0000, RZ, 0xc0, !PT ;  /* 0x00ff0000e5ff7812 */ /* 0x000fe200078ac0ff */
[----:B------:R-:W-:Y:S01]  /*26b0*/  FMUL.FTZ R173, R169, UR16 ;  /* 0x00000010a9ad7c20 */ /* 0x000fe20008410000 */
[----:B------:R-:W-:Y:S01]  /*26c0*/  FADD.FTZ R71, R71, R186 ;  /* 0x000000ba47477221 */ /* 0x000fe20000010000 */
[C---:B------:R-:W-:Y:S01]  /*26d0*/  FMUL.FTZ R169, R23.reuse, R172 ;  /* 0x000000ac17a97220 */ /* 0x040fe20000410000 */
[----:B------:R-:W-:Y:S01]  /*26e0*/  F2FP.F16.F32.PACK_AB R177, R180, R177 ;  /* 0x000000b1b4b1723e */ /* 0x000fe200000000ff */
[----:B------:R-:W-:Y:S01]  /*26f0*/  @P1 FMUL.FTZ R185, R170, R173 ;  /* 0x000000adaab91220 */ /* 0x000fe20000410000 */
[----:B------:R-:W-:Y:S01]  /*2700*/  FMUL.FTZ R170, R23, R188 ;  /* 0x000000bc17aa7220 */ /* 0x000fe20000410000 */
[-C--:B------:R-:W-:Y:S01]  /*2710*/  FMUL.FTZ R171, R169, R182.reuse ;  /* 0x000000b6a9ab7220 */ /* 0x080fe20000410000 */
[----:B------:R-:W-:Y:S01]  /*2720*/  CS2R R188, SRZ ;  /* 0x0000000000bc7805 */ /* 0x000fe2000001ff00 */
[----:B------:R-:W-:Y:S01]  /*2730*/  FADD.FTZ R185, R64, R185 ;  /* 0x000000b940b97221 */ /* 0x000fe20000010000 */
[----:B------:R-:W-:Y:S01]  /*2740*/  FMUL.FTZ R172, R170, R182 ;  /* 0x000000b6aaac7220 */ /* 0x000fe20000410000 */
[----:B------:R-:W-:-:S02]  /*2750*/  @P6 HADD2.F32 R187, -RZ, R178.H1_H1 ;  /* 0x300000b2ffbb6230 */ /* 0x000fc40000004100 */
[----:B------:R-:W-:Y:S01]  /*2760*/  FMUL.FTZ R190, R171, UR16 ;  /* 0x00000010abbe7c20 */ /* 0x000fe20008410000 */
[----:B------:R-:W-:Y:S02]  /*2770*/  @P5 HADD2.F32 R222, -RZ, R179.H0_H0 ;  /* 0x200000b3ffde5230 */ /* 0x000fe40000004100 */
        /* <DEDUP_REMOVED lines=12> */
[C---:B------:R-:W-:Y:S01]  /*2840*/  LOP3.LUT P6, RZ, R228.reuse, 0xff, RZ, 0xc0, !PT ;  /* 0x000000ffe4ff7812 */ /* 0x040fe200078cc0ff */
[----:B------:R-:W-:Y:S01]  /*2850*/  FADD.FTZ R190, R207, -R190 ;  /* 0x800000becfbe7221 */ /* 0x000fe20000010000 */
[C---:B------:R-:W-:Y:S01]  /*2860*/  LOP3.LUT P5, RZ, R228.reuse, 0xff00, RZ, 0xc0, !PT ;  /* 0x0000ff00e4ff7812 */ /* 0x040fe200078ac0ff */
[----:B------:R-:W-:Y:S01]  /*2870*/  FADD.FTZ R172, R221, -R172 ;  /* 0x800000acddac7221 */ /* 0x000fe20000010000 */
[----:B------:R-:W-:Y:S01]  /*2880*/  ISETP.GE.U32.AND P1, PT, R228, RZ, PT ;  /* 0x000000ffe400720c */ /* 0x000fe20003f26070 */
[----:B------:R-:W-:Y:S01]  /*2890*/  FADD.FTZ R188, R65, R188 ;  /* 0x000000bc41bc7221 */ /* 0x000fe20000010000 */
[----:B------:R-:W-:Y:S01]  /*28a0*/  F2FP.F16.F32.PACK_AB R178, R187, R178 ;  /* 0x000000b2bbb2723e */ /* 0x000fe200000000ff */
[----:B------:R-:W-:Y:S01]  /*28b0*/  FMUL.FTZ R172, R23, R172 ;  /* 0x000000ac17ac7220 */ /* 0x000fe20000410000 */
[----:B------:R-:W-:-:S05]  /*28c0*/  ISETP.GE.U32.AND.EX P1, PT, R229, 0x1000000, PT, P1 ;  /* 0x01000000e500780c */ /* 0x000fca0003f26110 */
[--C-:B------:R-:W-:Y:S02]  /*28d0*/  @P6 HADD2.F32 R234, -RZ, R176.reuse.H0_H0 ;  /* 0x200000b0ffea6230 */ /* 0x100fe40000004100 */
[----:B------:R-:W-:Y:S02]  /*28e0*/  @P5 HADD2.F32 R233, -RZ, R176.H1_H1 ;  /* 0x300000b0ffe95230 */ /* 0x000fe40000004100 */
[----:B------:R-:W-:Y:S01]  /*28f0*/  FADD.FTZ R176, R218, -R171 ;  /* 0x800000abdab07221 */ /* 0x000fe20000010000 */
[----:B------:R-:W-:-:S03]  /*2900*/  FMUL.FTZ R171, R23, R190 ;  /* 0x000000be17ab7220 */ /* 0x000fc60000410000 */
[----:B------:R-:W-:Y:S01]  /*2910*/  FMUL.FTZ R173, R23, R176 ;  /* 0x000000b017ad7220 */ /* 0x000fe20000410000 */
[-C--:B------:R-:W-:Y:S01]  /*2920*/  FMUL.FTZ R222, R171, R182.reuse ;  /* 0x000000b6abde7220 */ /* 0x080fe20000410000 */
[-C--:B------:R-:W-:Y:S01]  /*2930*/  FMUL.FTZ R176, R172, R182.reuse ;  /* 0x000000b6acb07220 */ /* 0x080fe20000410000 */
[----:B------:R-:W-:Y:S02]  /*2940*/  @P1 HADD2.F32 R235, -RZ, R179.H1_H1 ;  /* 0x300000b3ffeb1230 */ /* 0x000fe40000004100 */
[----:B------:R-:W-:Y:S01]  /*2950*/  FMUL.FTZ R190, R173, R182 ;  /* 0x000000b6adbe7220 */ /* 0x000fe20000410000 */
[----:B------:R-:W-:Y:S01]  /*2960*/  FMUL.FTZ R232, R222, UR16 ;  /* 0x00000010dee87c20 */ /* 0x000fe20008410000 */
[----:B------:R-:W-:Y:S01]  /*2970*/  FMUL.FTZ R231, R176, UR16 ;  /* 0x00000010b0e77c20 */ /* 0x000fe20008410000 */
[----:B------:R-:W-:Y:S02]  /*2980*/  HFMA2 R179, -RZ, RZ, 0, 0 ;  /* 0x00000000ffb37431 */ /* 0x000fe400000001ff */
[----:B------:R-:W-:Y:S01]  /*2990*/  FMUL.FTZ R222, R190, UR16 ;  /* 0x00000010bede7c20 */ /* 0x000fe20008410000 */
[----:B------:R-:W-:Y:S01]  /*29a0*/  FADD.FTZ R190, R66, R189 ;  /* 0x000000bd42be7221 */ /* 0x000fe20000010000 */
        /* <DEDUP_REMOVED lines=16> */
.L_x_8118:
        /* <DEDUP_REMOVED lines=12> */
[----:B------:R-:W-:Y:S01]  /*2b70*/  FFMA.FTZ R222, R211, R183, R184 ;  /* 0x000000b7d3de7223 */ /* 0x000fe200000100b8 */
[C---:B------:R-:W-:Y:S02]  /*2b80*/  FFMA.FTZ R181, R23.reuse, R180, R46 ;  /* 0x000000b417b57223 */ /* 0x040fe4000001002e */
[----:B------:R-:W-:Y:S01]  /*2b90*/  FFMA.FTZ R185, R23, R188, R47 ;  /* 0x000000bc17b97223 */ /* 0x000fe2000001002f */
[----:B------:R-:W-:Y:S01]  /*2ba0*/  FADD.FTZ R191, R209, -R222 ;  /* 0x800000ded1bf7221 */ /* 0x000fe20000010000 */
[----:B------:R-:W-:Y:S01]  /*2bb0*/  FMUL.FTZ R180, R181, R182 ;  /* 0x000000b6b5b47220 */ /* 0x000fe20000410000 */
[----:B------:R-:W-:-:S02]  /*2bc0*/  HFMA2 R181, -RZ, RZ, 0, 0 ;  /* 0x00000000ffb57431 */ /* 0x000fc400000001ff */
[----:B------:R-:W-:Y:S01]  /*2bd0*/  FMUL.FTZ R185, R185, R182 ;  /* 0x000000b6b9b97220 */ /* 0x000fe20000410000 */
[--C-:B-----5:R-:W-:Y:S02]  /*2be0*/  @P6 HADD2.F32 R186, -RZ, R177.reuse.H0_H0 ;  /* 0x200000b1ffba6230 */ /* 0x120fe40000004100 */
[----:B------:R-:W-:Y:S01]  /*2bf0*/  FMUL.FTZ R187, R180, UR16 ;  /* 0x00000010b4bb7c20 */ /* 0x000fe20008410000 */
[----:B------:R-:W-:Y:S01]  /*2c00*/  FFMA.FTZ R180, R215, R183, R184 ;  /* 0x000000b7d7b47223 */ /* 0x000fe200000100b8 */
[----:B------:R-:W-:Y:S01]  /*2c10*/  FMUL.FTZ R188, R185, UR16 ;  /* 0x00000010b9bc7c20 */ /* 0x000fe20008410000 */
[----:B------:R-:W-:Y:S02]  /*2c20*/  @P5 HADD2.F32 R189, -RZ, R177.H1_H1 ;  /* 0x300000b1ffbd5230 */ /* 0x000fe40000004100 */
[-C--:B------:R-:W-:Y:S01]  /*2c30*/  @P6 FMUL.FTZ R181, R186, R187.reuse ;  /* 0x000000bbbab56220 */ /* 0x080fe20000410000 */
[----:B------:R-:W-:Y:S01]  /*2c40*/  FMUL.FTZ R177, R126, R187 ;  /* 0x000000bb7eb17220 */ /* 0x000fe20000410000 */
[----:B------:R-:W-:Y:S01]  /*2c50*/  FADD.FTZ R187, R213, -R180 ;  /* 0x800000b4d5bb7221 */ /* 0x000fe20000010000 */
[-C--:B------:R-:W-:Y:S01]  /*2c60*/  FMUL.FTZ R180, R127, R188.reuse ;  /* 0x000000bc7fb47220 */ /* 0x080fe20000410000 */
[----:B------:R-:W-:Y:S01]  /*2c70*/  MOV R186, RZ ;  /* 0x000000ff00ba7202 */ /* 0x000fe20000000f00 */
[----:B------:R-:W-:Y:S01]  /*2c80*/  @P5 FMUL.FTZ R186, R189, R188 ;  /* 0x000000bcbdba5220 */ /* 0x000fe20000410000 */
[C---:B------:R-:W-:Y:S01]  /*2c90*/  FFMA.FTZ R187, R23.reuse, R187, R40 ;  /* 0x000000bb17bb7223 */ /* 0x040fe20000010028 */
[----:B------:R-:W-:Y:S01]  /*2ca0*/  FFMA.FTZ R189, R212, R183, R184 ;  /* 0x000000b7d4bd7223 */ /* 0x000fe200000100b8 */
[----:B------:R-:W-:Y:S01]  /*2cb0*/  FSEL R180, R180, RZ, P5 ;  /* 0x000000ffb4b47208 */ /* 0x000fe20002800000 */
[----:B------:R-:W-:Y:S01]  /*2cc0*/  FFMA.FTZ R191, R23, R191, R42 ;  /* 0x000000bf17bf7223 */ /* 0x000fe2000001002a */
[----:B------:R-:W-:Y:S01]  /*2cd0*/  LOP3.LUT P5, RZ, R229, 0xff0000, RZ, 0xc0, !PT ;  /* 0x00ff0000e5ff7812 */ /* 0x000fe200078ac0ff */
[----:B------:R-:W-:Y:S01]  /*2ce0*/  FMUL.FTZ R187, R187, R182 ;  /* 0x000000b6bbbb7220 */ /* 0x000fe20000410000 */
[----:B------:R-:W-:Y:S01]  /*2cf0*/  FSEL R177, R177, RZ, P6 ;  /* 0x000000ffb1b17208 */ /* 0x000fe20003000000 */
[----:B------:R-:W-:Y:S01]  /*2d00*/  FADD.FTZ R190, R210, -R189 ;  /* 0x800000bdd2be7221 */ /* 0x000fe20000010000 */
[----:B------:R-:W-:Y:S01]  /*2d10*/  LOP3.LUT P6, RZ, R229, 0xff00, RZ, 0xc0, !PT ;  /* 0x0000ff00e5ff7812 */ /* 0x000fe200078cc0ff */
[----:B------:R-:W-:Y:S01]  /*2d20*/  FMUL.FTZ R231, R187, UR16 ;  /* 0x00000010bbe77c20 */ /* 0x000fe20008410000 */
[----:B------:R-:W-:-:S02]  /*2d30*/  HFMA2 R185, -RZ, RZ, 0, 0 ;  /* 0x00000000ffb97431 */ /* 0x000fc400000001ff */
[----:B------:R-:W-:Y:S01]  /*2d40*/  FFMA.FTZ R187, R23, R190, R41 ;  /* 0x000000be17bb7223 */ /* 0x000fe20000010029 */
[--C-:B------:R-:W-:Y:S02]  /*2d50*/  @P1 HADD2.F32 R188, -RZ, R178.reuse.H0_H0 ;  /* 0x200000b2ffbc1230 */ /* 0x100fe40000004100 */
[-C--:B------:R-:W-:Y:S01]  /*2d60*/  FMUL.FTZ R191, R191, R182.reuse ;  /* 0x000000b6bfbf7220 */ /* 0x080fe20000410000 */
[----:B------:R-:W-:Y:S01]  /*2d70*/  FADD.FTZ R70, R70, R181 ;  /* 0x000000b546467221 */ /* 0x000fe20000010000 */
[----:B------:R-:W-:Y:S01]  /*2d80*/  FMUL.FTZ R187, R187, R182 ;  /* 0x000000b6bbbb7220 */ /* 0x000fe20000410000 */
[----:B------:R-:W-:Y:S01]  /*2d90*/  FADD.FTZ R71, R71, R186 ;  /* 0x000000ba47477221 */ /* 0x000fe20000010000 */
[----:B------:R-:W-:Y:S02]  /*2da0*/  @P5 HADD2.F32 R222, -RZ, R179.H0_H0 ;  /* 0x200000b3ffde5230 */ /* 0x000fe40000004100 */
[----:B------:R-:W-:Y:S01]  /*2db0*/  FMUL.FTZ R191, R191, UR16 ;  /* 0x00000010bfbf7c20 */ /* 0x000fe20008410000 */
[----:B------:R-:W-:Y:S01]  /*2dc0*/  @P1 FMUL.FTZ R185, R188, R231 ;  /* 0x000000e7bcb91220 */ /* 0x000fe20000410000 */
[----:B------:R-:W-:Y:S01]  /*2dd0*/  FMUL.FTZ R190, R187, UR16 ;  /* 0x00000010bbbe7c20 */ /* 0x000fe20008410000 */
[----:B------:R-:W-:Y:S01]  /*2de0*/  CS2R R188, SRZ ;  /* 0x0000000000bc7805 */ /* 0x000fe2000001ff00 */
[----:B------:R-:W-:-:S02]  /*2df0*/  @P6 HADD2.F32 R233, -RZ, R178.H1_H1 ;  /* 0x300000b2ffe96230 */ /* 0x000fc40000004100 */
[----:B------:R-:W-:Y:S01]  /*2e00*/  FMUL.FTZ R178, R120, R231 ;  /* 0x000000e778b27220 */ /* 0x000fe20000410000 */
[-C--:B------:R-:W-:Y:S01]  /*2e10*/  @P5 FMUL.FTZ R189, R222, R191.reuse ;  /* 0x000000bfdebd5220 */ /* 0x080fe20000410000 */
[-C--:B------:R-:W-:Y:S01]  /*2e20*/  FMUL.FTZ R187, R121, R190.reuse ;  /* 0x000000be79bb7220 */ /* 0x080fe20000410000 */
[----:B------:R-:W-:Y:S01]  /*2e30*/  FMUL.FTZ R191, R122, R191 ;  /* 0x000000bf7abf7220 */ /* 0x000fe20000410000 */
[----:B------:R-:W-:Y:S01]  /*2e40*/  @P6 FMUL.FTZ R188, R233, R190 ;  /* 0x000000bee9bc6220 */ /* 0x000fe20000410000 */
[----:B------:R-:W-:Y:S01]  /*2e50*/  FSEL R178, R178, RZ, P1 ;  /* 0x000000ffb2b27208 */ /* 0x000fe20000800000 */
[-CC-:B------:R-:W-:Y:S01]  /*2e60*/  FFMA.FTZ R190, R223, R183.reuse, R184.reuse ;  /* 0x000000b7dfbe7223 */ /* 0x180fe200000100b8 */
[----:B------:R-:W-:Y:S01]  /*2e70*/  ISETP.GE.U32.AND P1, PT, R228, RZ, PT ;  /* 0x000000ffe400720c */ /* 0x000fe20003f26070 */
[-CC-:B------:R-:W-:Y:S01]  /*2e80*/  FFMA.FTZ R222, R208, R183.reuse, R184.reuse ;  /* 0x000000b7d0de7223 */ /* 0x180fe200000100b8 */
[----:B------:R-:W-:Y:S01]  /*2e90*/  FSEL R187, R187, RZ, P6 ;  /* 0x000000ffbbbb7208 */ /* 0x000fe20003000000 */
[----:B------:R-:W-:Y:S01]  /*2ea0*/  FFMA.FTZ R231, R220, R183, R184 ;  /* 0x000000b7dce77223 */ /* 0x000fe200000100b8 */
[----:B------:R-:W-:Y:S01]  /*2eb0*/  FSEL R191, R191, RZ, P5 ;  /* 0x000000ffbfbf7208 */ /* 0x000fe20002800000 */
[----:B------:R-:W-:Y:S01]  /*2ec0*/  FADD.FTZ R233, R221, -R190 ;  /* 0x800000bedde97221 */ /* 0x000fe20000010000 */
[C---:B------:R-:W-:Y:S01]  /*2ed0*/  LOP3.LUT P6, RZ, R228.reuse, 0xff, RZ, 0xc0, !PT ;  /* 0x000000ffe4ff7812 */ /* 0x040fe200078cc0ff */
[----:B------:R-:W-:Y:S01]  /*2ee0*/  FADD.FTZ R222, R207, -R222 ;  /* 0x800000decfde7221 */ /* 0x000fe20000010000 */
        /* <DEDUP_REMOVED lines=11> */
[C---:B------:R-:W-:Y:S01]  /*2fa0*/  FFMA.FTZ R179, R23.reuse, R233, R44 ;  /* 0x000000e917b37223 */ /* 0x040fe2000001002c */
[C---:B------:R-:W-:Y:S01]  /*2fb0*/  FFMA.FTZ R231, R23.reuse, R222, R43 ;  /* 0x000000de17e77223 */ /* 0x040fe2000001002b */
[----:B------:R-:W-:Y:S01]  /*2fc0*/  FFMA.FTZ R233, R23, R176, R45 ;  /* 0x000000b017e97223 */ /* 0x000fe2000001002d */
[----:B------:R-:W-:Y:S01]  /*2fd0*/  MOV R222, RZ ;  /* 0x000000ff00de7202 */ /* 0x000fe20000000f00 */
        /* <DEDUP_REMOVED lines=8> */
[-C--:B------:R-:W-:Y:S01]  /*3060*/  FMUL.FTZ R64, R124, R179.reuse ;  /* 0x000000b37c407220 */ /* 0x080fe20000410000 */
[----:B------:R-:W-:Y:S01]  /*3070*/  FMUL.FTZ R66, R123, R232 ;  /* 0x000000e87b427220 */ /* 0x000fe20000410000 */
[-C--:B------:R-:W-:Y:S01]  /*3080*/  FMUL.FTZ R65, R125, R230.reuse ;  /* 0x000000e67d417220 */ /* 0x080fe20000410000 */
        /* <DEDUP_REMOVED lines=12> */
.L_x_8121:
        /* <DEDUP_REMOVED lines=13> */
[----:B------:R-:W-:-:S02]  /*3220*/  HFMA2 R185, -RZ, RZ, 0, 0 ;  /* 0x00000000ffb97431 */ /* 0x000fc400000001ff */
[--C-:B-----5:R-:W-:Y:S01]  /*3230*/  @P6 HADD2.F32 R170, -RZ, R177.reuse.H0_H0 ;  /* 0x200000b1ffaa6230 */ /* 0x120fe20000004100 */
[----:B------:R-:W-:Y:S01]  /*3240*/  MOV R230, RZ ;  /* 0x000000ff00e67202 */ /* 0x000fe20000000f00 */
[----:B------:R-:W-:Y:S01]  /*3250*/  FMUL.FTZ R169, R168, UR16 ;  /* 0x00000010a8a97c20 */ /* 0x000fe20008410000 */
[----:B------:R-:W-:Y:S01]  /*3260*/  FMUL.FTZ R168, R175, R182 ;  /* 0x000000b6afa87220 */ /* 0x000fe20000410000 */
[----:B------:R-:W-:Y:S02]  /*3270*/  @P5 HADD2.F32 R171, -RZ, R177.H1_H1 ;  /* 0x300000b1ffab5230 */ /* 0x000fe40000004100 */
        /* <DEDUP_REMOVED lines=9> */
[----:B------:R-:W-:Y:S01]  /*3310*/  FFMA.FTZ R168, R23, R170, R40 ;  /* 0x000000aa17a87223 */ /* 0x000fe20000010028 */
        /* <DEDUP_REMOVED lines=8> */
[----:B------:R-:W-:Y:S01]  /*33a0*/  FADD.FTZ R171, R209, -R188 ;  /* 0x800000bcd1ab7221 */ /* 0x000fe20000010000 */
[C---:B------:R-:W-:Y:S01]  /*33b0*/  FFMA.FTZ R169, R23.reuse, R172, R41 ;  /* 0x000000ac17a97223 */ /* 0x040fe20000010029 */
[----:B------:R-:W-:Y:S01]  /*33c0*/  CS2R R188, SRZ ;  /* 0x0000000000bc7805 */ /* 0x000fe2000001ff00 */
[----:B------:R-:W-:Y:S01]  /*33d0*/  @P1 FMUL.FTZ R185, R170, R173 ;  /* 0x000000adaab91220 */ /* 0x000fe20000410000 */
[----:B------:R-:W-:Y:S01]  /*33e0*/  FFMA.FTZ R170, R23, R171, R42 ;  /* 0x000000ab17aa7223 */ /* 0x000fe2000001002a */
[-C--:B------:R-:W-:Y:S01]  /*33f0*/  FMUL.FTZ R171, R169, R182.reuse ;  /* 0x000000b6a9ab7220 */ /* 0x080fe20000410000 */
[----:B------:R-:W-:Y:S01]  /*3400*/  FADD.FTZ R71, R71, R186 ;  /* 0x000000ba47477221 */ /* 0x000fe20000010000 */
        /* <DEDUP_REMOVED lines=24> */
[----:B------:R-:W-:Y:S01]  /*3590*/  FFMA.FTZ R172, R23, R173, R44 ;  /* 0x000000ad17ac7223 */ /* 0x000fe2000001002c */
[----:B------:R-:W-:-:S02]  /*35a0*/  ISETP.GE.U32.AND.EX P1, PT, R229, 0x1000000, PT, P1 ;  /* 0x01000000e500780c */ /* 0x000fc40003f26110 */
[----:B------:R-:W-:-:S03]  /*35b0*/  F2FP.F16.F32.PACK_AB R177, R180, R177 ;  /* 0x000000b1b4b1723e */ /* 0x000fc600000000ff */
[--C-:B------:R-:W-:Y:S02]  /*35c0*/  @P6 HADD2.F32 R234, -RZ, R176.reuse.H0_H0 ;  /* 0x200000b0ffea6230 */ /* 0x100fe40000004100 */
[----:B------:R-:W-:Y:S02]  /*35d0*/  @P5 HADD2.F32 R233, -RZ, R176.H1_H1 ;  /* 0x300000b0ffe95230 */ /* 0x000fe40000004100 */
[----:B------:R-:W-:Y:S01]  /*35e0*/  FADD.FTZ R176, R218, -R171 ;  /* 0x800000abdab07221 */ /* 0x000fe20000010000 */
[----:B------:R-:W-:-:S03]  /*35f0*/  FFMA.FTZ R171, R23, R190, R43 ;  /* 0x000000be17ab7223 */ /* 0x000fc6000001002b */
[----:B------:R-:W-:Y:S01]  /*3600*/  FFMA.FTZ R173, R23, R176, R45 ;  /* 0x000000b017ad7223 */ /* 0x000fe2000001002d */
        /* <DEDUP_REMOVED lines=23> */
[----:B------:R-:W-:-:S07]  /*3780*/  F2FP.F16.F32.PACK_AB R176, R65, R64 ;  /* 0x0000004041b0723e */ /* 0x000fce00000000ff */
.L_x_8120:
        /* <DEDUP_REMOVED lines=14> */
.L_x_8117:
[----:B------:R-:W-:Y:S05]  /*3870*/  BSYNC.RECONVERGENT B0 ;  /* 0x0000000000007941 */ /* 0x000fea0003800200 */
.L_x_8116:
        /* <DEDUP_REMOVED lines=15> */
[----:B------:R-:W-:Y:S02]  /*3970*/  HFMA2 R181, -RZ, RZ, 0, 0 ;  /* 0x00000000ffb57431 */ /* 0x000fe400000001ff */
[----:B------:R-:W-:Y:S01]  /*3980*/  FADD.FTZ R168, R197, -R168 ;  /* 0x800000a8c5a87221 */ /* 0x000fe20000010000 */
[----:B------:R-:W-:Y:S01]  /*3990*/  LOP3.LUT P6, RZ, R226, 0xff000000, RZ, 0xc0, !PT ;  /* 0xff000000e2ff7812 */ /* 0x000fe200078cc0ff */
[----:B------:R-:W-:Y:S01]  /*39a0*/  FADD.FTZ R169, R196, -R169 ;  /* 0x800000a9c4a97221 */ /* 0x000fe20000010000 */
[----:B------:R-:W-:Y:S01]  /*39b0*/  CS2R R186, SRZ ;  /* 0x0000000000ba7805 */ /* 0x000fe2000001ff00 */
[C---:B------:R-:W-:Y:S01]  /*39c0*/  FFMA.FTZ R175, R23.reuse, R168, R39 ;  /* 0x000000a817af7223 */ /* 0x040fe20000010027 */
[----:B------:R-:W-:Y:S01]  /*39d0*/  CS2R R188, SRZ ;  /* 0x0000000000bc7805 */ /* 0x000fe2000001ff00 */
[----:B------:R-:W-:Y:S01]  /*39e0*/  FFMA.FTZ R174, R23, R169, R38 ;  /* 0x000000a917ae7223 */ /* 0x000fe20000010026 */
[----:B------:R-:W-:Y:S01]  /*39f0*/  MOV R190, RZ ;  /* 0x000000ff00be7202 */ /* 0x000fe20000000f00 */
[-C--:B------:R-:W-:Y:S01]  /*3a00*/  FMUL.FTZ R170, R175, R182.reuse ;  /* 0x000000b6afaa7220 */ /* 0x080fe20000410000 */
[----:B------:R-:W-:Y:S01]  /*3a10*/  MOV R232, RZ ;  /* 0x000000ff00e87202 */ /* 0x000fe20000000f00 */
[----:B------:R-:W-:Y:S01]  /*3a20*/  FMUL.FTZ R168, R174, R182 ;  /* 0x000000b6aea87220 */ /* 0x000fe20000410000 */
[----:B-----5:R-:W-:-:S02]  /*3a30*/  @P5 HADD2.F32 R169, -RZ, R177.H0_H0 ;  /* 0x200000b1ffa95230 */ /* 0x020fc40000004100 */
[----:B------:R-:W-:Y:S01]  /*3a40*/  FMUL.FTZ R170, R170, UR16 ;  /* 0x00000010aaaa7c20 */ /* 0x000fe20008410000 */
[----:B------:R-:W-:Y:S01]  /*3a50*/  FMUL.FTZ R171, R168, UR16 ;  /* 0x00000010a8ab7c20 */ /* 0x000fe20008410000 */
[----:B------:R-:W-:Y:S02]  /*3a60*/  @P6 HADD2.F32 R168, -RZ, R177.H1_H1 ;  /* 0x300000b1ffa86230 */ /* 0x000fe40000004100 */
[----:B------:R-:W-:Y:S01]  /*3a70*/  FMUL.FTZ R180, R159, R170 ;  /* 0x000000aa9fb47220 */ /* 0x000fe20000410000 */
[----:B------:R-:W-:Y:S01]  /*3a80*/  FMUL.FTZ R177, R158, R171 ;  /* 0x000000ab9eb17220 */ /* 0x000fe20000410000 */
[----:B------:R-:W-:Y:S01]  /*3a90*/  @P5 FMUL.FTZ R181, R171, R169 ;  /* 0x000000a9abb55220 */ /* 0x000fe20000410000 */
[-CC-:B------:R-:W-:Y:S01]  /*3aa0*/  FFMA.FTZ R169, R199, R183.reuse, R184.reuse ;  /* 0x000000b7c7a97223 */ /* 0x180fe200000100b8 */
        /* <DEDUP_REMOVED lines=14> */
[----:B------:R-:W-:Y:S01]  /*3b90*/  F2FP.F16.F32.PACK_AB R177, R180, R177 ;  /* 0x000000b1b4b1723e */ /* 0x000fe200000000ff */
[----:B------:R-:W-:-:S02]  /*3ba0*/  FMUL.FTZ R173, R170, UR16 ;  /* 0x00000010aaad7c20 */ /* 0x000fc40008410000 */
[----:B------:R-:W-:Y:S02]  /*3bb0*/  FMUL.FTZ R171, R171, UR16 ;  /* 0x00000010abab7c20 */ /* 0x000fe40008410000 */
[--C-:B------:R-:W-:Y:S02]  /*3bc0*/  @P6 HADD2.F32 R172, -RZ, R178.reuse.H1_H1 ;  /* 0x300000b2ffac6230 */ /* 0x100fe40000004100 */
[----:B------:R-:W-:Y:S02]  /*3bd0*/  @P5 HADD2.F32 R170, -RZ, R178.H0_H0 ;  /* 0x200000b2ffaa5230 */ /* 0x000fe40000004100 */
        /* <DEDUP_REMOVED lines=8> */
[----:B------:R-:W-:Y:S01]  /*3c60*/  ISETP.GE.U32.AND P5, PT, R226, RZ, PT ;  /* 0x000000ffe200720c */ /* 0x000fe20003fa6070 */
[----:B------:R-:W-:Y:S01]  /*3c70*/  FADD.FTZ R172, R204, -R173 ;  /* 0x800000adccac7221 */ /* 0x000fe20000010000 */
[----:B------:R-:W-:Y:S01]  /*3c80*/  FSEL R185, R185, RZ, P6 ;  /* 0x000000ffb9b97208 */ /* 0x000fe20003000000 */
[----:B------:R-:W-:Y:S01]  /*3c90*/  FFMA.FTZ R170, R23, R171, R34 ;  /* 0x000000ab17aa7223 */ /* 0x000fe20000010022 */
[----:B------:R-:W-:Y:S01]  /*3ca0*/  LOP3.LUT P6, RZ, R227, 0xff0000, RZ, 0xc0, !PT ;  /* 0x00ff0000e3ff7812 */ /* 0x000fe200078cc0ff */
[----:B------:R-:W-:Y:S01]  /*3cb0*/  FFMA.FTZ R171, R23, R172, R35 ;  /* 0x000000ac17ab7223 */ /* 0x000fe20000010023 */
[----:B------:R-:W-:Y:S01]  /*3cc0*/  ISETP.GE.U32.AND.EX P5, PT, R227, 0x1000000, PT, P5 ;  /* 0x01000000e300780c */ /* 0x000fe20003fa6150 */
[-C--:B------:R-:W-:Y:S01]  /*3cd0*/  FMUL.FTZ R172, R170, R182.reuse ;  /* 0x000000b6aaac7220 */ /* 0x080fe20000410000 */
[----:B------:R-:W-:Y:S01]  /*3ce0*/  FADD.FTZ R56, R56, R187 ;  /* 0x000000bb38387221 */ /* 0x000fe20000010000 */
[----:B------:R-:W-:Y:S01]  /*3cf0*/  FMUL.FTZ R173, R171, R182 ;  /* 0x000000b6abad7220 */ /* 0x000fe20000410000 */
[----:B------:R-:W-:Y:S01]  /*3d00*/  FADD.FTZ R57, R57, R188 ;  /* 0x000000bc39397221 */ /* 0x000fe20000010000 */
[----:B------:R-:W-:Y:S01]  /*3d10*/  FMUL.FTZ R231, R172, UR16 ;  /* 0x00000010ace77c20 */ /* 0x000fe20008410000 */
[----:B------:R-:W-:Y:S01]  /*3d20*/  F2FP.F16.F32.PACK_AB R178, R185, R178 ;  /* 0x000000b2b9b2723e */ /* 0x000fe200000000ff */
[----:B------:R-:W-:-:S04]  /*3d30*/  FMUL.FTZ R222, R173, UR16 ;  /* 0x00000010adde7c20 */ /* 0x000fc80008410000 */
[--C-:B------:R-:W-:Y:S02]  /*3d40*/  @P6 HADD2.F32 R172, -RZ, R179.reuse.H0_H0 ;  /* 0x200000b3ffac6230 */ /* 0x100fe40000004100 */
[----:B------:R-:W-:Y:S01]  /*3d50*/  FMUL.FTZ R191, R155, R222 ;  /* 0x000000de9bbf7220 */ /* 0x000fe20000410000 */
[----:B------:R-:W-:Y:S02]  /*3d60*/  @P5 HADD2.F32 R173, -RZ, R179.H1_H1 ;  /* 0x300000b3ffad5230 */ /* 0x000fe40000004100 */
[----:B------:R-:W-:Y:S01]  /*3d70*/  FMUL.FTZ R179, R154, R231 ;  /* 0x000000e79ab37220 */ /* 0x000fe20000410000 */
[----:B------:R-:W-:Y:S01]  /*3d80*/  @P6 FMUL.FTZ R189, R231, R172 ;  /* 0x000000ace7bd6220 */ /* 0x000fe20000410000 */
[----:B------:R-:W-:Y:S01]  /*3d90*/  FSEL R234, R191, RZ, P5 ;  /* 0x000000ffbfea7208 */ /* 0x000fe20002800000 */
[----:B------:R-:W-:Y:S02]  /*3da0*/  @P5 FMUL.FTZ R190, R222, R173 ;  /* 0x000000addebe5220 */ /* 0x000fe40000410000 */
        /* <DEDUP_REMOVED lines=9> */
[----:B------:R-:W-:Y:S01]  /*3e40*/  FFMA.FTZ R172, R23, R173, R36 ;  /* 0x000000ad17ac7223 */ /* 0x000fe20000010024 */
[----:B------:R-:W-:Y:S01]  /*3e50*/  FADD.FTZ R59, R59, R190 ;  /* 0x000000be3b3b7221 */ /* 0x000fe20000010000 */
[----:B------:R-:W-:Y:S01]  /*3e60*/  FFMA.FTZ R173, R23, R222, R37 ;  /* 0x000000de17ad7223 */ /* 0x000fe20000010025 */
[----:B------:R-:W-:Y:S02]  /*3e70*/  F2FP.F16.F32.PACK_AB R179, R234, R179 ;  /* 0x000000b3eab3723e */ /* 0x000fe400000000ff */
[--C-:B------:R-:W-:Y:S02]  /*3e80*/  @P6 HADD2.F32 R222, -RZ, R176.reuse.H0_H0 ;  /* 0x200000b0ffde6230 */ /* 0x100fe40000004100 */
[----:B------:R-:W-:Y:S01]  /*3e90*/  FMUL.FTZ R230, R173, R182 ;  /* 0x000000b6ade67220 */ /* 0x000fe20000410000 */
[----:B------:R-:W-:-:S02]  /*3ea0*/  @P5 HADD2.F32 R231, -RZ, R176.H1_H1 ;  /* 0x300000b0ffe75230 */ /* 0x000fc40000004100 */
[----:B------:R-:W-:Y:S01]  /*3eb0*/  FMUL.FTZ R176, R172, R182 ;  /* 0x000000b6acb07220 */ /* 0x000fe20000410000 */
[----:B------:R-:W-:-:S03]  /*3ec0*/  FMUL.FTZ R230, R230, UR16 ;  /* 0x00000010e6e67c20 */ /* 0x000fc60008410000 */
[----:B------:R-:W-:Y:S01]  /*3ed0*/  FMUL.FTZ R233, R176, UR16 ;  /* 0x00000010b0e97c20 */ /* 0x000fe20008410000 */
[----:B------:R-:W-:Y:S01]  /*3ee0*/  FMUL.FTZ R181, R157, R230 ;  /* 0x000000e69db57220 */ /* 0x000fe20000410000 */
[----:B------:R-:W-:Y:S02]  /*3ef0*/  @P5 FMUL.FTZ R232, R230, R231 ;  /* 0x000000e7e6e85220 */ /* 0x000fe40000410000 */
[----:B------:R-:W-:Y:S01]  /*3f00*/  FMUL.FTZ R176, R156, R233 ;  /* 0x000000e99cb07220 */ /* 0x000fe20000410000 */
[----:B------:R-:W-:Y:S01]  /*3f10*/  @P6 FMUL.FTZ R191, R233, R222 ;  /* 0x000000dee9bf6220 */ /* 0x000fe20000410000 */
[----:B------:R-:W-:Y:S01]  /*3f20*/  FSEL R181, R181, RZ, P5 ;  /* 0x000000ffb5b57208 */ /* 0x000fe20002800000 */
[----:B------:R-:W-:Y:S02]  /*3f30*/  FADD.FTZ R61, R61, R232 ;  /* 0x000000e83d3d7221 */ /* 0x000fe40000010000 */
[----:B------:R-:W-:Y:S01]  /*3f40*/  FSEL R176, R176, RZ, P6 ;  /* 0x000000ffb0b07208 */ /* 0x000fe20003000000 */
[----:B------:R-:W-:-:S03]  /*3f50*/  FADD.FTZ R60, R60, R191 ;  /* 0x000000bf3c3c7221 */ /* 0x000fc60000010000 */
[----:B------:R-:W-:Y:S01]  /*3f60*/  F2FP.F16.F32.PACK_AB R176, R181, R176 ;  /* 0x000000b0b5b0723e */ /* 0x000fe200000000ff */
[----:B------:R-:W-:Y:S06]  /*3f70*/  BRA `(.L_x_8126) ;  /* 0x0000001000cc7947 */ /* 0x000fec0003800000 */
.L_x_8125:
[-CC-:B------:R-:W-:Y:S01]  /*3f80*/  FFMA.FTZ R181, R193, R183.reuse, R184.reuse ;  /* 0x000000b7c1b57223 */ /* 0x180fe200000100b8 */
[----:B------:R-:W-:Y:S01]  /*3f90*/  FFMA.FTZ R180, R192, R183, R184 ;  /* 0x000000b7c0b47223 */ /* 0x000fe200000100b8 */
[----:B------:R-:W-:Y:S02]  /*3fa0*/  LOP3.LUT P6, RZ, R226, 0xff000000, RZ, 0xc0, !PT ;  /* 0xff000000e2ff7812 */ /* 0x000fe400078cc0ff */
[----:B------:R-:W-:Y:S01]  /*3fb0*/  FADD.FTZ R181, R196, -R181 ;  /* 0x800000b5c4b57221 */ /* 0x000fe20000010000 */
[----:B------:R-:W-:Y:S01]  /*3fc0*/  FADD.FTZ R180, R197, -R180 ;  /* 0x800000b4c5b47221 */ /* 0x000fe20000010000 */
[----:B------:R-:W-:Y:S02]  /*3fd0*/  LOP3.LUT P5, RZ, R226, 0xff0000, RZ, 0xc0, !PT ;  /* 0x00ff0000e2ff7812 */ /* 0x000fe400078ac0ff */
[C---:B------:R-:W-:Y:S01]  /*3fe0*/  FFMA.FTZ R185, R23.reuse, R181, R38 ;  /* 0x000000b517b97223 */ /* 0x040fe20000010026 */
[----:B------:R-:W-:Y:S01]  /*3ff0*/  FFMA.FTZ R187, R23, R180, R39 ;  /* 0x000000b417bb7223 */ /* 0x000fe20000010027 */
[----:B------:R-:W-:Y:S01]  /*4000*/  HFMA2 R181, -RZ, RZ, 0, 0 ;  /* 0x00000000ffb57431 */ /* 0x000fe200000001ff */
[----:B------:R-:W-:Y:S01]  /*4010*/  MOV R186, RZ ;  /* 0x000000ff00ba7202 */ /* 0x000fe20000000f00 */
[C---:B------:R-:W-:Y:S01]  /*4020*/  FMUL.FTZ R180, R182.reuse, R185 ;  /* 0x000000b9b6b47220 */ /* 0x040fe20000410000 */
[----:B------:R-:W-:-:S02]  /*4030*/  FMUL.FTZ R185, R182, R187 ;  /* 0x000000bbb6b97220 */ /* 0x000fc40000410000 */
[--C-:B-----5:R-:W-:Y:S02]  /*4040*/  @P6 HADD2.F32 R189, -RZ, R177.reuse.H1_H1 ;  /* 0x300000b1ffbd6230 */ /* 0x120fe40000004100 */
[----:B------:R-:W-:Y:S01]  /*4050*/  FMUL.FTZ R187, R180, UR16 ;  /* 0x00000010b4bb7c20 */ /* 0x000fe20008410000 */
[----:B------:R-:W-:Y:S01]  /*4060*/  FMUL.FTZ R180, R185, UR16 ;  /* 0x00000010b9b47c20 */ /* 0x000fe20008410000 */
[--C-:B------:R-:W-:Y:S01]  /*4070*/  FFMA.FTZ R185, R199, R183, R184.reuse ;  /* 0x000000b7c7b97223 */ /* 0x100fe200000100b8 */
[----:B------:R-:W-:Y:S02]  /*4080*/  @P5 HADD2.F32 R188, -RZ, R177.H0_H0 ;  /* 0x200000b1ffbc5230 */ /* 0x000fe40000004100 */
[-C--:B------:R-:W-:Y:S01]  /*4090*/  FMUL.FTZ R177, R158, R187.reuse ;  /* 0x000000bb9eb17220 */ /* 0x080fe20000410000 */
[-C--:B------:R-:W-:Y:S01]  /*40a0*/  @P6 FMUL.FTZ R186, R189, R180.reuse ;  /* 0x000000b4bdba6220 */ /* 0x080fe20000410000 */
[----:B------:R-:W-:Y:S01]  /*40b0*/  FMUL.FTZ R180, R159, R180 ;  /* 0x000000b49fb47220 */ /* 0x000fe20000410000 */
[----:B------:R-:W-:Y:S01]  /*40c0*/  FADD.FTZ R185, R198, -R185 ;  /* 0x800000b9c6b97221 */ /* 0x000fe20000010000 */
[----:B------:R-:W-:Y:S01]  /*40d0*/  @P5 FMUL.FTZ R181, R188, R187 ;  /* 0x000000bbbcb55220 */ /* 0x000fe20000410000 */
[----:B------:R-:W-:Y:S01]  /*40e0*/  FFMA.FTZ R188, R200, R183, R184 ;  /* 0x000000b7c8bc7223 */ /* 0x000fe200000100b8 */
[----:B------:R-:W-:Y:S01]  /*40f0*/  FSEL R177, R177, RZ, P5 ;  /* 0x000000ffb1b17208 */ /* 0x000fe20002800000 */
[----:B------:R-:W-:Y:S01]  /*4100*/  FFMA.FTZ R185, R23, R185, R32 ;  /* 0x000000b917b97223 */ /* 0x000fe20000010020 */
[----:B------:R-:W-:Y:S01]  /*4110*/  FSEL R180, R180, RZ, P6 ;  /* 0x000000ffb4b47208 */ /* 0x000fe20003000000 */
[----:B------:R-:W-:Y:S01]  /*4120*/  FADD.FTZ R188, R201, -R188 ;  /* 0x800000bcc9bc7221 */ /* 0x000fe20000010000 */
[C---:B------:R-:W-:Y:S01]  /*4130*/  LOP3.LUT P5, RZ, R227.reuse, 0xff, RZ, 0xc0, !PT ;  /* 0x000000ffe3ff7812 */ /* 0x040fe200078ac0ff */
[----:B------:R-:W-:Y:S01]  /*4140*/  FMUL.FTZ R185, R182, R185 ;  /* 0x000000b9b6b97220 */ /* 0x000fe20000410000 */
[----:B------:R-:W-:Y:S01]  /*4150*/  LOP3.LUT P6, RZ, R227, 0xff00, RZ, 0xc0, !PT ;  /* 0x0000ff00e3ff7812 */ /* 0x000fe200078cc0ff */
[----:B------:R-:W-:Y:S01]  /*4160*/  FFMA.FTZ R189, R23, R188, R33 ;  /* 0x000000bc17bd7223 */ /* 0x000fe20000010021 */
[----:B------:R-:W-:-:S02]  /*4170*/  HFMA2 R187, -RZ, RZ, 0, 0 ;  /* 0x00000000ffbb7431 */ /* 0x000fc400000001ff */
[----:B------:R-:W-:Y:S01]  /*4180*/  FMUL.FTZ R185, R185, UR16 ;  /* 0x00000010b9b97c20 */ /* 0x000fe20008410000 */
[----:B------:R-:W-:Y:S01]  /*4190*/  MOV R188, RZ ;  /* 0x000000ff00bc7202 */ /* 0x000fe20000000f00 */
[----:B------:R-:W-:Y:S01]  /*41a0*/  FMUL.FTZ R189, R182, R189 ;  /* 0x000000bdb6bd7220 */ /* 0x000fe20000410000 */
[----:B------:R-:W-:Y:S01]  /*41b0*/  FADD.FTZ R62, R62, R181 ;  /* 0x000000b53e3e7221 */ /* 0x000fe20000010000 */
[----:B------:R-:W-:Y:S01]  /*41c0*/  FADD.FTZ R63, R63, R186 ;  /* 0x000000ba3f3f7221 */ /* 0x000fe20000010000 */
[----:B------:R-:W-:Y:S01]  /*41d0*/  F2FP.F16.F32.PACK_AB R177, R180, R177 ;  /* 0x000000b1b4b1723e */ /* 0x000fe200000000ff */
[----:B------:R-:W-:Y:S01]  /*41e0*/  FMUL.FTZ R190, R189, UR16 ;  /* 0x00000010bdbe7c20 */ /* 0x000fe20008410000 */
[----:B------:R-:W-:Y:S01]  /*41f0*/  FFMA.FTZ R189, R203, R183, R184 ;  /* 0x000000b7cbbd7223 */ /* 0x000fe200000100b8 */
[--C-:B------:R-:W-:Y:S02]  /*4200*/  @P5 HADD2.F32 R222, -RZ, R178.reuse.H0_H0 ;  /* 0x200000b2ffde5230 */ /* 0x100fe40000004100 */
[----:B------:R-:W-:-:S02]  /*4210*/  @P6 HADD2.F32 R191, -RZ, R178.H1_H1 ;  /* 0x300000b2ffbf6230 */ /* 0x000fc40000004100 */
[-C--:B------:R-:W-:Y:S01]  /*4220*/  FMUL.FTZ R178, R152, R185.reuse ;  /* 0x000000b998b27220 */ /* 0x080fe20000410000 */
[----:B------:R-:W-:Y:S01]  /*4230*/  FADD.FTZ R189, R202, -R189 ;  /* 0x800000bdcabd7221 */ /* 0x000fe20000010000 */
[----:B------:R-:W-:Y:S01]  /*4240*/  @P5 FMUL.FTZ R187, R222, R185 ;  /* 0x000000b9debb5220 */ /* 0x000fe20000410000 */
[-C--:B------:R-:W-:Y:S01]  /*4250*/  FMUL.FTZ R185, R153, R190.reuse ;  /* 0x000000be99b97220 */ /* 0x080fe20000410000 */
[----:B------:R-:W-:Y:S01]  /*4260*/  @P6 FMUL.FTZ R188, R191, R190 ;  /* 0x000000bebfbc6220 */ /* 0x000fe20000410000 */
[----:B------:R-:W-:Y:S01]  /*4270*/  FFMA.FTZ R191, R206, R183, R184 ;  /* 0x000000b7cebf7223 */ /* 0x000fe200000100b8 */
[----:B------:R-:W-:Y:S01]  /*4280*/  FSEL R178, R178, RZ, P5 ;  /* 0x000000ffb2b27208 */ /* 0x000fe20002800000 */
[----:B------:R-:W-:Y:S01]  /*4290*/  FFMA.FTZ R189, R23, R189, R34 ;  /* 0x000000bd17bd7223 */ /* 0x000fe20000010022 */
[----:B------:R-:W-:Y:S01]  /*42a0*/  ISETP.GE.U32.AND P5, PT, R226, RZ, PT ;  /* 0x000000ffe200720c */ /* 0x000fe20003fa6070 */
[----:B------:R-:W-:Y:S01]  /*42b0*/  FADD.FTZ R190, R204, -R191 ;  /* 0x800000bfccbe7221 */ /* 0x000fe20000010000 */
[----:B------:R-:W-:Y:S01]  /*42c0*/  FSEL R185, R185, RZ, P6 ;  /* 0x000000ffb9b97208 */ /* 0x000fe20003000000 */
[----:B------:R-:W-:Y:S01]  /*42d0*/  FMUL.FTZ R191, R182, R189 ;  /* 0x000000bdb6bf7220 */ /* 0x000fe20000410000 */
[----:B------:R-:W-:Y:S01]  /*42e0*/  LOP3.LUT P6, RZ, R227, 0xff0000, RZ, 0xc0, !PT ;  /* 0x00ff0000e3ff7812 */ /* 0x000fe200078cc0ff */
[----:B------:R-:W-:Y:S01]  /*42f0*/  FFMA.FTZ R231, R23, R190, R35 ;  /* 0x000000be17e77223 */ /* 0x000fe20000010023 */
[----:B------:R-:W-:Y:S01]  /*4300*/  ISETP.GE.U32.AND.EX P5, PT, R227, 0x1000000, PT, P5 ;  /* 0x01000000e300780c */ /* 0x000fe20003fa6150 */
[----:B------:R-:W-:Y:S01]  /*4310*/  FMUL.FTZ R191, R191, UR16 ;  /* 0x00000010bfbf7c20 */ /* 0x000fe20008410000 */
[----:B------:R-:W-:-:S02]  /*4320*/  HFMA2 R189, -RZ, RZ, 0, 0 ;  /* 0x00000000ffbd7431 */ /* 0x000fc400000001ff */
[----:B------:R-:W-:Y:S01]  /*4330*/  FMUL.FTZ R222, R182, R231 ;  /* 0x000000e7b6de7220 */ /* 0x000fe20000410000 */
[----:B------:R-:W-:Y:S01]  /*4340*/  MOV R190, RZ ;  /* 0x000000ff00be7202 */ /* 0x000fe20000000f00 */
[----:B------:R-:W-:Y:S01]  /*4350*/  FADD.FTZ R56, R56, R187 ;  /* 0x000000bb38387221 */ /* 0x000fe20000010000 */
[----:B------:R-:W-:Y:S01]  /*4360*/  FADD.FTZ R57, R57, R188 ;  /* 0x000000bc39397221 */ /* 0x000fe20000010000 */
[----:B------:R-:W-:Y:S01]  /*4370*/  FMUL.FTZ R230, R222, UR16 ;  /* 0x00000010dee67c20 */ /* 0x000fe20008410000 */
[----:B------:R-:W-:Y:S02]  /*4380*/  F2FP.F16.F32.PACK_AB R178, R185, R178 ;  /* 0x000000b2b9b2723e */ /* 0x000fe400000000ff */
[--C-:B------:R-:W-:Y:S02]  /*4390*/  @P6 HADD2.F32 R232, -RZ, R179.reuse.H0_H0 ;  /* 0x200000b3ffe86230 */ /* 0x100fe40000004100 */
[----:B------:R-:W-:Y:S01]  /*43a0*/  FMUL.FTZ R222, R155, R230 ;  /* 0x000000e69bde7220 */ /* 0x000fe20000410000 */
[----:B------:R-:W-:-:S02]  /*43b0*/  @P5 HADD2.F32 R231, -RZ, R179.H1_H1 ;  /* 0x300000b3ffe75230 */ /* 0x000fc40000004100 */
[-C--:B------:R-:W-:Y:S01]  /*43c0*/  FMUL.FTZ R179, R154, R191.reuse ;  /* 0x000000bf9ab37220 */ /* 0x080fe20000410000 */
        /* <DEDUP_REMOVED lines=13> */
[----:B------:R-:W-:Y:S01]  /*44a0*/  FADD.FTZ R59, R59, R190 ;  /* 0x000000be3b3b7221 */ /* 0x000fe20000010000 */
[----:B------:R-:W-:Y:S01]  /*44b0*/  FFMA.FTZ R231, R23, R230, R37 ;  /* 0x000000e617e77223 */ /* 0x000fe20000010025 */
[----:B------:R-:W-:-:S03]  /*44c0*/  F2FP.F16.F32.PACK_AB R179, R222, R179 ;  /* 0x000000b3deb3723e */ /* 0x000fc600000000ff */
[--C-:B------:R-:W-:Y:S02]  /*44d0*/  @P6 HADD2.F32 R234, -RZ, R176.reuse.H0_H0 ;  /* 0x200000b0ffea6230 */ /* 0x100fe40000004100 */
[C---:B------:R-:W-:Y:S01]  /*44e0*/  FMUL.FTZ R230, R182.reuse, R231 ;  /* 0x000000e7b6e67220 */ /* 0x040fe20000410000 */
[----:B------:R-:W-:Y:S02]  /*44f0*/  @P5 HADD2.F32 R233, -RZ, R176.H1_H1 ;  /* 0x300000b0ffe95230 */ /* 0x000fe40000004100 */
[----:B------:R-:W-:Y:S01]  /*4500*/  FMUL.FTZ R176, R182, R191 ;  /* 0x000000bfb6b07220 */ /* 0x000fe20000410000 */
[----:B------:R-:W-:Y:S02]  /*4510*/  HFMA2 R191, -RZ, RZ, 0, 0 ;  /* 0x00000000ffbf7431 */ /* 0x000fe400000001ff */
[----:B------:R-:W-:Y:S01]  /*4520*/  FMUL.FTZ R230, R230, UR16 ;  /* 0x00000010e6e67c20 */ /* 0x000fe20008410000 */
[----:B------:R-:W-:-:S03]  /*4530*/  FMUL.FTZ R231, R176, UR16 ;  /* 0x00000010b0e77c20 */ /* 0x000fc60008410000 */
[-C--:B------:R-:W-:Y:S01]  /*4540*/  FMUL.FTZ R181, R157, R230.reuse ;  /* 0x000000e69db57220 */ /* 0x080fe20000410000 */
[----:B------:R-:W-:Y:S01]  /*4550*/  @P5 FMUL.FTZ R232, R233, R230 ;  /* 0x000000e6e9e85220 */ /* 0x000fe20000410000 */
[-C--:B------:R-:W-:Y:S01]  /*4560*/  FMUL.FTZ R176, R156, R231.reuse ;  /* 0x000000e79cb07220 */ /* 0x080fe20000410000 */
[----:B------:R-:W-:Y:S02]  /*4570*/  @P6 FMUL.FTZ R191, R234, R231 ;  /* 0x000000e7eabf6220 */ /* 0x000fe40000410000 */
[----:B------:R-:W-:Y:S01]  /*4580*/  FSEL R181, R181, RZ, P5 ;  /* 0x000000ffb5b57208 */ /* 0x000fe20002800000 */
[----:B------:R-:W-:Y:S01]  /*4590*/  FADD.FTZ R61, R61, R232 ;  /* 0x000000e83d3d7221 */ /* 0x000fe20000010000 */
[----:B------:R-:W-:Y:S01]  /*45a0*/  FSEL R176, R176, RZ, P6 ;  /* 0x000000ffb0b07208 */ /* 0x000fe20003000000 */
[----:B------:R-:W-:-:S03]  /*45b0*/  FADD.FTZ R60, R60, R191 ;  /* 0x000000bf3c3c7221 */ /* 0x000fc60000010000 */
[----:B------:R-:W-:Y:S01]  /*45c0*/  F2FP.F16.F32.PACK_AB R176, R181, R176 ;  /* 0x000000b0b5b0723e */ /* 0x000fe200000000ff */
[----:B------:R-:W-:Y:S06]  /*45d0*/  BRA `(.L_x_8126) ;  /* 0x0000000c00347947 */ /* 0x000fec0003800000 */
.L_x_8124:
        /* <DEDUP_REMOVED lines=9> */
[----:B------:R-:W-:Y:S01]  /*4670*/  FADD.FTZ R174, R196, -R169 ;  /* 0x800000a9c4ae7221 */ /* 0x000fe20000010000 */
[----:B------:R-:W-:Y:S02]  /*4680*/  LOP3.LUT P5, RZ, R226, 0xff0000, RZ, 0xc0, !PT ;  /* 0x00ff0000e2ff7812 */ /* 0x000fe400078ac0ff */
[----:B------:R-:W-:Y:S01]  /*4690*/  CS2R R186, SRZ ;  /* 0x0000000000ba7805 */ /* 0x000fe2000001ff00 */
[C---:B------:R-:W-:Y:S01]  /*46a0*/  FMUL.FTZ R175, R23.reuse, R168 ;  /* 0x000000a817af7220 */ /* 0x040fe20000410000 */
[----:B------:R-:W-:Y:S01]  /*46b0*/  FMUL.FTZ R174, R23, R174 ;  /* 0x000000ae17ae7220 */ /* 0x000fe20000410000 */
[----:B------:R-:W-:-:S02]  /*46c0*/  CS2R R188, SRZ ;  /* 0x0000000000bc7805 */ /* 0x000fc4000001ff00 */
[----:B------:R-:W-:Y:S01]  /*46d0*/  MOV R190, RZ ;  /* 0x000000ff00be7202 */ /* 0x000fe20000000f00 */
[-C--:B------:R-:W-:Y:S01]  /*46e0*/  FMUL.FTZ R169, R175, R182.reuse ;  /* 0x000000b6afa97220 */ /* 0x080fe20000410000 */
[----:B------:R-:W-:Y:S01]  /*46f0*/  FMUL.FTZ R168, R174, R182 ;  /* 0x000000b6aea87220 */ /* 0x000fe20000410000 */
[--C-:B-----5:R-:W-:Y:S02]  /*4700*/  @P6 HADD2.F32 R173, -RZ, R177.reuse.H1_H1 ;  /* 0x300000b1ffad6230 */ /* 0x120fe40000004100 */
[----:B------:R-:W-:Y:S01]  /*4710*/  FMUL.FTZ R180, R169, UR16 ;  /* 0x00000010a9b47c20 */ /* 0x000fe20008410000 */
[----:B------:R-:W-:Y:S01]  /*4720*/  FMUL.FTZ R171, R168, UR16 ;  /* 0x00000010a8ab7c20 */ /* 0x000fe20008410000 */
[--C-:B------:R-:W-:Y:S01]  /*4730*/  FFMA.FTZ R169, R199, R183, R184.reuse ;  /* 0x000000b7c7a97223 */ /* 0x100fe200000100b8 */
[----:B------:R-:W-:Y:S02]  /*4740*/  @P5 HADD2.F32 R170, -RZ, R177.H0_H0 ;  /* 0x200000b1ffaa5230 */ /* 0x000fe40000004100 */
[-C--:B------:R-:W-:Y:S01]  /*4750*/  @P6 FMUL.FTZ R186, R173, R180.reuse ;  /* 0x000000b4adba6220 */ /* 0x080fe20000410000 */
[-C--:B------:R-:W-:Y:S01]  /*4760*/  FMUL.FTZ R177, R158, R171.reuse ;  /* 0x000000ab9eb17220 */ /* 0x080fe20000410000 */
[----:B------:R-:W-:Y:S01]  /*4770*/  FMUL.FTZ R180, R159, R180 ;  /* 0x000000b49fb47220 */ /* 0x000fe20000410000 */
[----:B------:R-:W-:Y:S01]  /*4780*/  FADD.FTZ R168, R198, -R169 ;  /* 0x800000a9c6a87221 */ /* 0x000fe20000010000 */
[----:B------:R-:W-:Y:S01]  /*4790*/  @P5 FMUL.FTZ R181, R170, R171 ;  /* 0x000000abaab55220 */ /* 0x000fe20000410000 */
[----:B------:R-:W-:Y:S01]  /*47a0*/  FFMA.FTZ R170, R200, R183, R184 ;  /* 0x000000b7c8aa7223 */ /* 0x000fe200000100b8 */
[----:B------:R-:W-:Y:S01]  /*47b0*/  FSEL R177, R177, RZ, P5 ;  /* 0x000000ffb1b17208 */ /* 0x000fe20002800000 */
[----:B------:R-:W-:Y:S01]  /*47c0*/  FMUL.FTZ R168, R23, R168 ;  /* 0x000000a817a87220 */ /* 0x000fe20000410000 */
[----:B------:R-:W-:Y:S01]  /*47d0*/  FSEL R180, R180, RZ, P6 ;  /* 0x000000ffb4b47208 */ /* 0x000fe20003000000 */
[----:B------:R-:W-:Y:S01]  /*47e0*/  FADD.FTZ R170, R201, -R170 ;  /* 0x800000aac9aa7221 */ /* 0x000fe20000010000 */
[C---:B------:R-:W-:Y:S01]  /*47f0*/  LOP3.LUT P5, RZ, R227.reuse, 0xff, RZ, 0xc0, !PT ;  /* 0x000000ffe3ff7812 */ /* 0x040fe200078ac0ff */
[----:B------:R-:W-:Y:S01]  /*4800*/  FADD.FTZ R62, R62, R181 ;  /* 0x000000b53e3e7221 */ /* 0x000fe20000010000 */
[----:B------:R-:W-:Y:S01]  /*4810*/  LOP3.LUT P6, RZ, R227, 0xff00, RZ, 0xc0, !PT ;  /* 0x0000ff00e3ff7812 */ /* 0x000fe200078cc0ff */
[----:B------:R-:W-:Y:S01]  /*4820*/  FMUL.FTZ R169, R23, R170 ;  /* 0x000000aa17a97220 */ /* 0x000fe20000410000 */
[-C--:B------:R-:W-:Y:S01]  /*4830*/  FMUL.FTZ R170, R168, R182.reuse ;  /* 0x000000b6a8aa7220 */ /* 0x080fe20000410000 */
[----:B------:R-:W-:Y:S01]  /*4840*/  FADD.FTZ R63, R63, R186 ;  /* 0x000000ba3f3f7221 */ /* 0x000fe20000010000 */
[----:B------:R-:W-:Y:S01]  /*4850*/  F2FP.F16.F32.PACK_AB R177, R180, R177 ;  /* 0x000000b1b4b1723e */ /* 0x000fe200000000ff */
[----:B------:R-:W-:Y:S01]  /*4860*/  FMUL.FTZ R171, R169, R182 ;  /* 0x000000b6a9ab7220 */ /* 0x000fe20000410000 */
[----:B------:R-:W-:-:S03]  /*4870*/  FMUL.FTZ R173, R170, UR16 ;  /* 0x00000010aaad7c20 */ /* 0x000fc60008410000 */
[----:B------:R-:W-:Y:S01]  /*4880*/  FMUL.FTZ R170, R171, UR16 ;  /* 0x00000010abaa7c20 */ /* 0x000fe20008410000 */
[--C-:B------:R-:W-:Y:S01]  /*4890*/  FFMA.FTZ R171, R203, R183, R184.reuse ;  /* 0x000000b7cbab7223 */ /* 0x100fe200000100b8 */
[--C-:B------:R-:W-:Y:S02]  /*48a0*/  @P5 HADD2.F32 R172, -RZ, R178.reuse.H0_H0 ;  /* 0x200000b2ffac5230 */ /* 0x100fe40000004100 */
[----:B------:R-:W-:Y:S02]  /*48b0*/  @P6 HADD2.F32 R185, -RZ, R178.H1_H1 ;  /* 0x300000b2ffb96230 */ /* 0x000fe40000004100 */
[-C--:B------:R-:W-:Y:S01]  /*48c0*/  FMUL.FTZ R178, R152, R173.reuse ;  /* 0x000000ad98b27220 */ /* 0x080fe20000410000 */
[----:B------:R-:W-:Y:S01]  /*48d0*/  @P5 FMUL.FTZ R187, R172, R173 ;  /* 0x000000adacbb5220 */ /* 0x000fe20000410000 */
[----:B------:R-:W-:Y:S01]  /*48e0*/  FFMA.FTZ R173, R206, R183, R184 ;  /* 0x000000b7cead7223 */ /* 0x000fe200000100b8 */
[-C--:B------:R-:W-:Y:S01]  /*48f0*/  @P6 FMUL.FTZ R188, R185, R170.reuse ;  /* 0x000000aab9bc6220 */ /* 0x080fe20000410000 */
[----:B------:R-:W-:Y:S01]  /*4900*/  FMUL.FTZ R185, R153, R170 ;  /* 0x000000aa99b97220 */ /* 0x000fe20000410000 */
[----:B------:R-:W-:Y:S01]  /*4910*/  FSEL R178, R178, RZ, P5 ;  /* 0x000000ffb2b27208 */ /* 0x000fe20002800000 */
[----:B------:R-:W-:Y:S01]  /*4920*/  FADD.FTZ R170, R202, -R171 ;  /* 0x800000abcaaa7221 */ /* 0x000fe20000010000 */
[----:B------:R-:W-:Y:S01]  /*4930*/  ISETP.GE.U32.AND P5, PT, R226, RZ, PT ;  /* 0x000000ffe200720c */ /* 0x000fe20003fa6070 */
[----:B------:R-:W-:Y:S01]  /*4940*/  FADD.FTZ R172, R204, -R173 ;  /* 0x800000adccac7221 */ /* 0x000fe20000010000 */
[----:B------:R-:W-:Y:S01]  /*4950*/  FSEL R185, R185, RZ, P6 ;  /* 0x000000ffb9b97208 */ /* 0x000fe20003000000 */
[----:B------:R-:W-:Y:S01]  /*4960*/  FMUL.FTZ R170, R23, R170 ;  /* 0x000000aa17aa7220 */ /* 0x000fe20000410000 */
[----:B------:R-:W-:Y:S01]  /*4970*/  LOP3.LUT P6, RZ, R227, 0xff0000, RZ, 0xc0, !PT ;  /* 0x00ff0000e3ff7812 */ /* 0x000fe200078cc0ff */
[----:B------:R-:W-:Y:S01]  /*4980*/  FMUL.FTZ R171, R23, R172 ;  /* 0x000000ac17ab7220 */ /* 0x000fe20000410000 */
        /* <DEDUP_REMOVED lines=9> */
[-C--:B------:R-:W-:Y:S01]  /*4a20*/  FMUL.FTZ R172, R155, R222.reuse ;  /* 0x000000de9bac7220 */ /* 0x080fe20000410000 */
[----:B------:R-:W-:Y:S02]  /*4a30*/  @P5 HADD2.F32 R173, -RZ, R179.H1_H1 ;  /* 0x300000b3ffad5230 */ /* 0x000fe40000004100 */
        /* <DEDUP_REMOVED lines=12> */
[----:B------:R-:W-:Y:S01]  /*4b00*/  MOV R230, RZ ;  /* 0x000000ff00e67202 */ /* 0x000fe20000000f00 */
[C---:B------:R-:W-:Y:S01]  /*4b10*/  FMUL.FTZ R172, R23.reuse, R172 ;  /* 0x000000ac17ac7220 */ /* 0x040fe20000410000 */
[----:B------:R-:W-:Y:S01]  /*4b20*/  FADD.FTZ R58, R58, R189 ;  /* 0x000000bd3a3a7221 */ /* 0x000fe20000010000 */
[----:B------:R-:W-:Y:S01]  /*4b30*/  FMUL.FTZ R173, R23, R222 ;  /* 0x000000de17ad7220 */ /* 0x000fe20000410000 */
[----:B------:R-:W-:Y:S01]  /*4b40*/  FADD.FTZ R59, R59, R190 ;  /* 0x000000be3b3b7221 */ /* 0x000fe20000010000 */
[----:B------:R-:W-:Y:S01]  /*4b50*/  F2FP.F16.F32.PACK_AB R179, R232, R179 ;  /* 0x000000b3e8b3723e */ /* 0x000fe200000000ff */
[--C-:B------:R-:W-:Y:S02]  /*4b60*/  @P6 HADD2.F32 R234, -RZ, R176.reuse.H0_H0 ;  /* 0x200000b0ffea6230 */ /* 0x100fe40000004100 */
[----:B------:R-:W-:Y:S01]  /*4b70*/  FMUL.FTZ R222, R173, R182 ;  /* 0x000000b6adde7220 */ /* 0x000fe20000410000 */
[----:B------:R-:W-:-:S02]  /*4b80*/  @P5 HADD2.F32 R233, -RZ, R176.H1_H1 ;  /* 0x300000b0ffe95230 */ /* 0x000fc40000004100 */
[----:B------:R-:W-:Y:S01]  /*4b90*/  FMUL.FTZ R176, R172, R182 ;  /* 0x000000b6acb07220 */ /* 0x000fe20000410000 */
[----:B------:R-:W-:-:S03]  /*4ba0*/  FMUL.FTZ R222, R222, UR16 ;  /* 0x00000010dede7c20 */ /* 0x000fc60008410000 */
[----:B------:R-:W-:Y:S01]  /*4bb0*/  FMUL.FTZ R231, R176, UR16 ;  /* 0x00000010b0e77c20 */ /* 0x000fe20008410000 */
[-C--:B------:R-:W-:Y:S01]  /*4bc0*/  FMUL.FTZ R181, R157, R222.reuse ;  /* 0x000000de9db57220 */ /* 0x080fe20000410000 */
[----:B------:R-:W-:Y:S02]  /*4bd0*/  @P5 FMUL.FTZ R230, R233, R222 ;  /* 0x000000dee9e65220 */ /* 0x000fe40000410000 */
[-C--:B------:R-:W-:Y:S01]  /*4be0*/  FMUL.FTZ R176, R156, R231.reuse ;  /* 0x000000e79cb07220 */ /* 0x080fe20000410000 */
[----:B------:R-:W-:Y:S01]  /*4bf0*/  @P6 FMUL.FTZ R191, R234, R231 ;  /* 0x000000e7eabf6220 */ /* 0x000fe20000410000 */
[----:B------:R-:W-:Y:S01]  /*4c00*/  FSEL R181, R181, RZ, P5 ;  /* 0x000000ffb5b57208 */ /* 0x000fe20002800000 */
[----:B------:R-:W-:Y:S02]  /*4c10*/  FADD.FTZ R61, R61, R230 ;  /* 0x000000e63d3d7221 */ /* 0x000fe40000010000 */
[----:B------:R-:W-:Y:S01]  /*4c20*/  FSEL R176, R176, RZ, P6 ;  /* 0x000000ffb0b07208 */ /* 0x000fe20003000000 */
[----:B------:R-:W-:-:S03]  /*4c30*/  FADD.FTZ R60, R60, R191 ;  /* 0x000000bf3c3c7221 */ /* 0x000fc60000010000 */
[----:B------:R-:W-:Y:S01]  /*4c40*/  F2FP.F16.F32.PACK_AB R176, R181, R176 ;  /* 0x000000b0b5b0723e */ /* 0x000fe200000000ff */
[----:B------:R-:W-:Y:S06]  /*4c50*/  BRA `(.L_x_8126) ;  /* 0x0000000400947947 */ /* 0x000fec0003800000 */
.L_x_8127:
[-CC-:B------:R-:W-:Y:S01]  /*4c60*/  FFMA.FTZ R181, R193, R183.reuse, R184.reuse ;  /* 0x000000b7c1b57223 */ /* 0x180fe200000100b8 */
[-CC-:B------:R-:W-:Y:S01]  /*4c70*/  FFMA.FTZ R186, R192, R183.reuse, R184.reuse ;  /* 0x000000b7c0ba7223 */ /* 0x180fe200000100b8 */
[----:B------:R-:W-:Y:S01]  /*4c80*/  LOP3.LUT P6, RZ, R226, 0xff000000, RZ, 0xc0, !PT ;  /* 0xff000000e2ff7812 */ /* 0x000fe200078cc0ff */
[----:B------:R-:W-:Y:S01]  /*4c90*/  FFMA.FTZ R190, R200, R183, R184 ;  /* 0x000000b7c8be7223 */ /* 0x000fe200000100b8 */
[----:B------:R-:W-:Y:S01]  /*4ca0*/  FADD.FTZ R180, R196, -R181 ;  /* 0x800000b5c4b47221 */ /* 0x000fe20000010000 */
[----:B------:R-:W-:Y:S01]  /*4cb0*/  FADD.FTZ R186, R197, -R186 ;  /* 0x800000bac5ba7221 */ /* 0x000fe20000010000 */
[----:B------:R-:W-:Y:S01]  /*4cc0*/  LOP3.LUT P5, RZ, R226, 0xff0000, RZ, 0xc0, !PT ;  /* 0x00ff0000e2ff7812 */ /* 0x000fe200078ac0ff */
[----:B------:R-:W-:Y:S02]  /*4cd0*/  HFMA2 R181, -RZ, RZ, 0, 0 ;  /* 0x00000000ffb57431 */ /* 0x000fe400000001ff */
[C---:B------:R-:W-:Y:S01]  /*4ce0*/  FMUL.FTZ R185, R23.reuse, R180 ;  /* 0x000000b417b97220 */ /* 0x040fe20000410000 */
[----:B------:R-:W-:Y:S01]  /*4cf0*/  FMUL.FTZ R187, R23, R186 ;  /* 0x000000ba17bb7220 */ /* 0x000fe20000410000 */
[----:B------:R-:W-:Y:S01]  /*4d00*/  MOV R186, RZ ;  /* 0x000000ff00ba7202 */ /* 0x000fe20000000f00 */
[----:B------:R-:W-:Y:S01]  /*4d10*/  FADD.FTZ R190, R201, -R190 ;  /* 0x800000bec9be7221 */ /* 0x000fe20000010000 */
[C---:B------:R-:W-:Y:S01]  /*4d20*/  FMUL.FTZ R180, R182.reuse, R185 ;  /* 0x000000b9b6b47220 */ /* 0x040fe20000410000 */
[----:B------:R-:W-:Y:S01]  /*4d30*/  FMUL.FTZ R185, R182, R187 ;  /* 0x000000bbb6b97220 */ /* 0x000fe20000410000 */
[----:B-----5:R-:W-:-:S02]  /*4d40*/  @P6 HADD2.F32 R189, -RZ, R177.H1_H1 ;  /* 0x300000b1ffbd6230 */ /* 0x020fc40000004100 */
[----:B------:R-:W-:Y:S01]  /*4d50*/  FMUL.FTZ R187, R180, UR16 ;  /* 0x00000010b4bb7c20 */ /* 0x000fe20008410000 */
[----:B------:R-:W-:Y:S01]  /*4d60*/  FMUL.FTZ R180, R185, UR16 ;  /* 0x00000010b9b47c20 */ /* 0x000fe20008410000 */
[----:B------:R-:W-:Y:S01]  /*4d70*/  FFMA.FTZ R185, R199, R183, R184 ;  /* 0x000000b7c7b97223 */ /* 0x000fe200000100b8 */
[----:B------:R-:W-:Y:S02]  /*4d80*/  @P5 HADD2.F32 R188, -RZ, R177.H0_H0 ;  /* 0x200000b1ffbc5230 */ /* 0x000fe40000004100 */
[-C--:B------:R-:W-:Y:S01]  /*4d90*/  FMUL.FTZ R177, R158, R187.reuse ;  /* 0x000000bb9eb17220 */ /* 0x080fe20000410000 */
[-C--:B------:R-:W-:Y:S01]  /*4da0*/  @P6 FMUL.FTZ R186, R189, R180.reuse ;  /* 0x000000b4bdba6220 */ /* 0x080fe20000410000 */
[----:B------:R-:W-:Y:S01]  /*4db0*/  FMUL.FTZ R180, R159, R180 ;  /* 0x000000b49fb47220 */ /* 0x000fe20000410000 */
[----:B------:R-:W-:Y:S01]  /*4dc0*/  FMUL.FTZ R189, R23, R190 ;  /* 0x000000be17bd7220 */ /* 0x000fe20000410000 */
[----:B------:R-:W-:Y:S01]  /*4dd0*/  @P5 FMUL.FTZ R181, R188, R187 ;  /* 0x000000bbbcb55220 */ /* 0x000fe20000410000 */
[----:B------:R-:W-:Y:S01]  /*4de0*/  FSEL R177, R177, RZ, P5 ;  /* 0x000000ffb1b17208 */ /* 0x000fe20002800000 */
[----:B------:R-:W-:Y:S01]  /*4df0*/  FADD.FTZ R188, R198, -R185 ;  /* 0x800000b9c6bc7221 */ /* 0x000fe20000010000 */
[----:B------:R-:W-:Y:S01]  /*4e00*/  FSEL R180, R180, RZ, P6 ;  /* 0x000000ffb4b47208 */ /* 0x000fe20003000000 */
[----:B------:R-:W-:Y:S01]  /*4e10*/  FMUL.FTZ R189, R182, R189 ;  /* 0x000000bdb6bd7220 */ /* 0x000fe20000410000 */
[----:B------:R-:W-:Y:S01]  /*4e20*/  LOP3.LUT P5, RZ, R227, 0xff, RZ, 0xc0, !PT ;  /* 0x000000ffe3ff7812 */ /* 0x000fe200078ac0ff */
[----:B------:R-:W-:Y:S01]  /*4e30*/  FMUL.FTZ R185, R23, R188 ;  /* 0x000000bc17b97220 */ /* 0x000fe20000410000 */
[----:B------:R-:W-:Y:S01]  /*4e40*/  LOP3.LUT P6, RZ, R227, 0xff00, RZ, 0xc0, !PT ;  /* 0x0000ff00e3ff7812 */ /* 0x000fe200078cc0ff */
[----:B------:R-:W-:-:S02]  /*4e50*/  HFMA2 R187, -RZ, RZ, 0, 0 ;  /* 0x00000000ffbb7431 */ /* 0x000fc400000001ff */
[----:B------:R-:W-:Y:S01]  /*4e60*/  FMUL.FTZ R190, R189, UR16 ;  /* 0x00000010bdbe7c20 */ /* 0x000fe20008410000 */
[----:B------:R-:W-:Y:S01]  /*4e70*/  FMUL.FTZ R185, R182, R185 ;  /* 0x000000b9b6b97220 */ /* 0x000fe20000410000 */
[----:B------:R-:W-:Y:S01]  /*4e80*/  MOV R188, RZ ;  /* 0x000000ff00bc7202 */ /* 0x000fe20000000f00 */
[----:B------:R-:W-:Y:S01]  /*4e90*/  FFMA.FTZ R189, R203, R183, R184 ;  /* 0x000000b7cbbd7223 */ /* 0x000fe200000100b8 */
[----:B------:R-:W-:Y:S01]  /*4ea0*/  FADD.FTZ R62, R62, R181 ;  /* 0x000000b53e3e7221 */ /* 0x000fe20000010000 */
[----:B------:R-:W-:Y:S01]  /*4eb0*/  FMUL.FTZ R185, R185, UR16 ;  /* 0x00000010b9b97c20 */ /* 0x000fe20008410000 */
[----:B------:R-:W-:Y:S01]  /*4ec0*/  FADD.FTZ R63, R63, R186 ;  /* 0x000000ba3f3f7221 */ /* 0x000fe20000010000 */
[----:B------:R-:W-:Y:S01]  /*4ed0*/  F2FP.F16.F32.PACK_AB R177, R180, R177 ;  /* 0x000000b1b4b1723e */ /* 0x000fe200000000ff */
[--C-:B------:R-:W-:Y:S02]  /*4ee0*/  @P5 HADD2.F32 R222, -RZ, R178.reuse.H0_H0 ;  /* 0x200000b2ffde5230 */ /* 0x100fe40000004100 */
[----:B------:R-:W-:-:S02]  /*4ef0*/  @P6 HADD2.F32 R191, -RZ, R178.H1_H1 ;  /* 0x300000b2ffbf6230 */ /* 0x000fc40000004100 */
[-C--:B------:R-:W-:Y:S01]  /*4f00*/  FMUL.FTZ R178, R152, R185.reuse ;  /* 0x000000b998b27220 */ /* 0x080fe20000410000 */
[----:B------:R-:W-:Y:S01]  /*4f10*/  @P5 FMUL.FTZ R187, R222, R185 ;  /* 0x000000b9debb5220 */ /* 0x000fe20000410000 */
[-C--:B------:R-:W-:Y:S01]  /*4f20*/  FMUL.FTZ R185, R153, R190.reuse ;  /* 0x000000be99b97220 */ /* 0x080fe20000410000 */
[----:B------:R-:W-:Y:S01]  /*4f30*/  @P6 FMUL.FTZ R188, R191, R190 ;  /* 0x000000bebfbc6220 */ /* 0x000fe20000410000 */
[----:B------:R-:W-:Y:S01]  /*4f40*/  FFMA.FTZ R191, R206, R183, R184 ;  /* 0x000000b7cebf7223 */ /* 0x000fe200000100b8 */
        /* <DEDUP_REMOVED lines=31> */
[----:B------:R-:W-:Y:S01]  /*5140*/  FADD.FTZ R58, R58, R189 ;  /* 0x000000bd3a3a7221 */ /* 0x000fe20000010000 */
[----:B------:R-:W-:Y:S01]  /*5150*/  FADD.FTZ R232, R195, -R232 ;  /* 0x800000e8c3e87221 */ /* 0x000fe20000010000 */
[----:B------:R-:W-:Y:S01]  /*5160*/  FADD.FTZ R59, R59, R190 ;  /* 0x000000be3b3b7221 */ /* 0x000fe20000010000 */
[C---:B------:R-:W-:Y:S01]  /*5170*/  FMUL.FTZ R191, R23.reuse, R230 ;  /* 0x000000e617bf7220 */ /* 0x040fe20000410000 */
[----:B------:R-:W-:Y:S01]  /*5180*/  F2FP.F16.F32.PACK_AB R179, R222, R179 ;  /* 0x000000b3deb3723e */ /* 0x000fe200000000ff */
[----:B------:R-:W-:Y:S01]  /*5190*/  FMUL.FTZ R231, R23, R232 ;  /* 0x000000e817e77220 */ /* 0x000fe20000410000 */
[----:B------:R-:W-:-:S03]  /*51a0*/  MOV R232, RZ ;  /* 0x000000ff00e87202 */ /* 0x000fc60000000f00 */
        /* <DEDUP_REMOVED lines=15> */
[----:B------:R-:W-:-:S07]  /*52a0*/  F2FP.F16.F32.PACK_AB R176, R181, R176 ;  /* 0x000000b0b5b0723e */ /* 0x000fce00000000ff */
.L_x_8126:
        /* <DEDUP_REMOVED lines=8> */
.L_x_8123:
[----:B------:R-:W-:Y:S05]  /*5330*/  BSYNC.RECONVERGENT B0 ;  /* 0x0000000000007941 */ /* 0x000fea0003800200 */
.L_x_8122:
        /* <DEDUP_REMOVED lines=27> */
[--C-:B-----5:R-:W-:Y:S02]  /*54f0*/  @P5 HADD2.F32 R169, -RZ, R177.reuse.H0_H0 ;  /* 0x200000b1ffa95230 */ /* 0x120fe40000004100 */
[----:B------:R-:W-:Y:S01]  /*5500*/  FMUL.FTZ R171, R168, UR16 ;  /* 0x00000010a8ab7c20 */ /* 0x000fe20008410000 */
[----:B------:R-:W-:Y:S01]  /*5510*/  FMUL.FTZ R170, R170, UR16 ;  /* 0x00000010aaaa7c20 */ /* 0x000fe20008410000 */
[----:B------:R-:W-:Y:S02]  /*5520*/  @P6 HADD2.F32 R168, -RZ, R177.H1_H1 ;  /* 0x300000b1ffa86230 */ /* 0x000fe40000004100 */
[----:B------:R-:W-:Y:S01]  /*5530*/  @P5 FMUL.FTZ R181, R171, R169 ;  /* 0x000000a9abb55220 */ /* 0x000fe20000410000 */
[----:B------:R-:W-:Y:S01]  /*5540*/  FMUL.FTZ R177, R142, R171 ;  /* 0x000000ab8eb17220 */ /* 0x000fe20000410000 */
[-CC-:B------:R-:W-:Y:S01]  /*5550*/  FFMA.FTZ R169, R11, R183.reuse, R184.reuse ;  /* 0x000000b70ba97223 */ /* 0x180fe200000100b8 */
[----:B------:R-:W-:Y:S01]  /*5560*/  FMUL.FTZ R180, R143, R170 ;  /* 0x000000aa8fb47220 */ /* 0x000fe20000410000 */
[----:B------:R-:W-:Y:S01]  /*5570*/  @P6 FMUL.FTZ R186, R170, R168 ;  /* 0x000000a8aaba6220 */ /* 0x000fe20000410000 */
[----:B------:R-:W-:Y:S01]  /*5580*/  FFMA.FTZ R168, R10, R183, R184 ;  /* 0x000000b70aa87223 */ /* 0x000fe200000100b8 */
[----:B------:R-:W-:Y:S01]  /*5590*/  FADD.FTZ R169, R16, -R169 ;  /* 0x800000a910a97221 */ /* 0x000fe20000010000 */
[----:B------:R-:W-:Y:S01]  /*55a0*/  FSEL R177, R177, RZ, P5 ;  /* 0x000000ffb1b17208 */ /* 0x000fe20002800000 */
[----:B------:R-:W-:Y:S01]  /*55b0*/  FADD.FTZ R55, R55, R186 ;  /* 0x000000ba37377221 */ /* 0x000fe20000010000 */
        /* <DEDUP_REMOVED lines=8> */
[----:B------:R-:W-:Y:S01]  /*5640*/  F2FP.F16.F32.PACK_AB R177, R180, R177 ;  /* 0x000000b1b4b1723e */ /* 0x000fe200000000ff */
[----:B------:R-:W-:-:S02]  /*5650*/  FMUL.FTZ R171, R169, R182 ;  /* 0x000000b6a9ab7220 */ /* 0x000fc40000410000 */
[----:B------:R-:W-:Y:S02]  /*5660*/  FMUL.FTZ R173, R170, UR16 ;  /* 0x00000010aaad7c20 */ /* 0x000fe40008410000 */
[----:B------:R-:W-:Y:S02]  /*5670*/  FMUL.FTZ R171, R171, UR16 ;  /* 0x00000010abab7c20 */ /* 0x000fe40008410000 */
[--C-:B------:R-:W-:Y:S02]  /*5680*/  @P5 HADD2.F32 R170, -RZ, R178.reuse.H0_H0 ;  /* 0x200000b2ffaa5230 */ /* 0x100fe40000004100 */
[----:B------:R-:W-:Y:S02]  /*5690*/  @P6 HADD2.F32 R172, -RZ, R178.H1_H1 ;  /* 0x300000b2ffac6230 */ /* 0x000fe40000004100 */
[----:B------:R-:W-:Y:S01]  /*56a0*/  FMUL.FTZ R178, R136, R173 ;  /* 0x000000ad88b27220 */ /* 0x000fe20000410000 */
[----:B------:R-:W-:Y:S01]  /*56b0*/  FMUL.FTZ R187, R137, R171 ;  /* 0x000000ab89bb7220 */ /* 0x000fe20000410000 */
[----:B------:R-:W-:Y:S01]  /*56c0*/  @P5 FMUL.FTZ R185, R173, R170 ;  /* 0x000000aaadb95220 */ /* 0x000fe20000410000 */
[-CC-:B------:R-:W-:Y:S01]  /*56d0*/  FFMA.FTZ R170, R20, R183.reuse, R184.reuse ;  /* 0x000000b714aa7223 */ /* 0x180fe200000100b8 */
[----:B------:R-:W-:Y:S01]  /*56e0*/  @P6 FMUL.FTZ R188, R171, R172 ;  /* 0x000000acabbc6220 */ /* 0x000fe20000410000 */
[----:B------:R-:W-:Y:S01]  /*56f0*/  FSEL R178, R178, RZ, P5 ;  /* 0x000000ffb2b27208 */ /* 0x000fe20002800000 */
[----:B------:R-:W-:Y:S01]  /*5700*/  FFMA.FTZ R171, R13, R183, R184 ;  /* 0x000000b70dab7223 */ /* 0x000fe200000100b8 */
[----:B------:R-:W-:Y:S01]  /*5710*/  ISETP.GE.U32.AND P5, PT, R224, RZ, PT ;  /* 0x000000ffe000720c */ /* 0x000fe20003fa6070 */
[----:B------:R-:W-:Y:S01]  /*5720*/  FADD.FTZ R172, R21, -R170 ;  /* 0x800000aa15ac7221 */ /* 0x000fe20000010000 */
[----:B------:R-:W-:Y:S01]  /*5730*/  FSEL R187, R187, RZ, P6 ;  /* 0x000000ffbbbb7208 */ /* 0x000fe20003000000 */
[----:B------:R-:W-:Y:S01]  /*5740*/  FADD.FTZ R171, R18, -R171 ;  /* 0x800000ab12ab7221 */ /* 0x000fe20000010000 */
[----:B------:R-:W-:-:S02]  /*5750*/  ISETP.GE.U32.AND.EX P5, PT, R225, 0x1000000, PT, P5 ;  /* 0x01000000e100780c */ /* 0x000fc40003fa6150 */
[----:B------:R-:W-:Y:S01]  /*5760*/  LOP3.LUT P6, RZ, R225, 0xff0000, RZ, 0xc0, !PT ;  /* 0x00ff0000e1ff7812 */ /* 0x000fe200078cc0ff */
[C---:B------:R-:W-:Y:S01]  /*5770*/  FFMA.FTZ R170, R23.reuse, R171, R26 ;  /* 0x000000ab17aa7223 */ /* 0x040fe2000001001a */
[----:B------:R-:W-:Y:S01]  /*5780*/  FFMA.FTZ R171, R23, R172, R27 ;  /* 0x000000ac17ab7223 */ /* 0x000fe2000001001b */
[----:B------:R-:W-:Y:S02]  /*5790*/  F2FP.F16.F32.PACK_AB R178, R187, R178 ;  /* 0x000000b2bbb2723e */ /* 0x000fe400000000ff */
[-C--:B------:R-:W-:Y:S01]  /*57a0*/  FMUL.FTZ R172, R170, R182.reuse ;  /* 0x000000b6aaac7220 */ /* 0x080fe20000410000 */
[----:B------:R-:W-:-:S03]  /*57b0*/  FMUL.FTZ R173, R171, R182 ;  /* 0x000000b6abad7220 */ /* 0x000fc60000410000 */
[----:B------:R-:W-:Y:S01]  /*57c0*/  FMUL.FTZ R231, R172, UR16 ;  /* 0x00000010ace77c20 */ /* 0x000fe20008410000 */
[----:B------:R-:W-:Y:S01]  /*57d0*/  FMUL.FTZ R222, R173, UR16 ;  /* 0x00000010adde7c20 */ /* 0x000fe20008410000 */
[--C-:B------:R-:W-:Y:S02]  /*57e0*/  @P5 HADD2.F32 R173, -RZ, R179.reuse.H1_H1 ;  /* 0x300000b3ffad5230 */ /* 0x100fe40000004100 */
[----:B------:R-:W-:Y:S02]  /*57f0*/  @P6 HADD2.F32 R172, -RZ, R179.H0_H0 ;  /* 0x200000b3ffac6230 */ /* 0x000fe40000004100 */
[----:B------:R-:W-:Y:S01]  /*5800*/  FMUL.FTZ R179, R138, R231 ;  /* 0x000000e78ab37220 */ /* 0x000fe20000410000 */
[----:B------:R-:W-:Y:S01]  /*5810*/  FMUL.FTZ R191, R139, R222 ;  /* 0x000000de8bbf7220 */ /* 0x000fe20000410000 */
        /* <DEDUP_REMOVED lines=11> */
[----:B------:R-:W-:-:S02]  /*58d0*/  HFMA2 R183, -RZ, RZ, 0, 0 ;  /* 0x00000000ffb77431 */ /* 0x000fc400000001ff */
[----:B------:R-:W-:Y:S01]  /*58e0*/  FFMA.FTZ R173, R23, R184, R29 ;  /* 0x000000b817ad7223 */ /* 0x000fe2000001001d */
[----:B------:R-:W-:Y:S01]  /*58f0*/  FADD.FTZ R186, R51, R190 ;  /* 0x000000be33ba7221 */ /* 0x000fe20000010000 */
[-C--:B------:R-:W-:Y:S01]  /*5900*/  FMUL.FTZ R23, R172, R182.reuse ;  /* 0x000000b6ac177220 */ /* 0x080fe20000410000 */
[----:B------:R-:W-:Y:S01]  /*5910*/  F2FP.F16.F32.PACK_AB R179, R222, R179 ;  /* 0x000000b3deb3723e */ /* 0x000fe200000000ff */
[----:B------:R-:W-:Y:S01]  /*5920*/  FMUL.FTZ R182, R173, R182 ;  /* 0x000000b6adb67220 */ /* 0x000fe20000410000 */
[--C-:B------:R-:W-:Y:S02]  /*5930*/  @P6 HADD2.F32 R184, -RZ, R176.reuse.H0_H0 ;  /* 0x200000b0ffb86230 */ /* 0x100fe40000004100 */
[----:B------:R-:W-:Y:S01]  /*5940*/  FMUL.FTZ R231, R23, UR16 ;  /* 0x0000001017e77c20 */ /* 0x000fe20008410000 */
[----:B------:R-:W-:Y:S01]  /*5950*/  FMUL.FTZ R182, R182, UR16 ;  /* 0x00000010b6b67c20 */ /* 0x000fe20008410000 */
[----:B------:R-:W-:Y:S01]  /*5960*/  FADD.FTZ R23, R48, R185 ;  /* 0x000000b930177221 */ /* 0x000fe20000010000 */
[----:B------:R-:W-:-:S02]  /*5970*/  @P5 HADD2.F32 R191, -RZ, R176.H1_H1 ;  /* 0x300000b0ffbf5230 */ /* 0x000fc40000004100 */
[----:B------:R-:W-:Y:S01]  /*5980*/  @P6 FMUL.FTZ R183, R231, R184 ;  /* 0x000000b8e7b76220 */ /* 0x000fe20000410000 */
[----:B------:R-:W-:Y:S01]  /*5990*/  FADD.FTZ R184, R49, R188 ;  /* 0x000000bc31b87221 */ /* 0x000fe20000010000 */
[----:B------:R-:W-:Y:S01]  /*59a0*/  FMUL.FTZ R48, R140, R231 ;  /* 0x000000e78c307220 */ /* 0x000fe20000410000 */
[----:B------:R-:W-:Y:S01]  /*59b0*/  FMUL.FTZ R49, R141, R182 ;  /* 0x000000b68d317220 */ /* 0x000fe20000410000 */
[----:B------:R-:W-:Y:S01]  /*59c0*/  MOV R176, RZ ;  /* 0x000000ff00b07202 */ /* 0x000fe20000000f00 */
[----:B------:R-:W-:Y:S01]  /*59d0*/  @P5 FMUL.FTZ R176, R182, R191 ;  /* 0x000000bfb6b05220 */ /* 0x000fe20000410000 */
[----:B------:R-:W-:Y:S01]  /*59e0*/  FADD.FTZ R185, R50, R189 ;  /* 0x000000bd32b97221 */ /* 0x000fe20000010000 */
[----:B------:R-:W-:Y:S01]  /*59f0*/  FSEL R48, R48, RZ, P6 ;  /* 0x000000ff30307208 */ /* 0x000fe20003000000 */
[----:B------:R-:W-:Y:S01]  /*5a00*/  FADD.FTZ R52, R52, R183 ;  /* 0x000000b734347221 */ /* 0x000fe20000010000 */
[----:B------:R-:W-:Y:S01]  /*5a10*/  FSEL R49, R49, RZ, P5 ;  /* 0x000000ff31317208 */ /* 0x000fe20002800000 */
[----:B------:R-:W-:-:S03]  /*5a20*/  FADD.FTZ R53, R53, R176 ;  /* 0x000000b035357221 */ /* 0x000fc60000010000 */
[----:B------:R-:W-:Y:S01]  /*5a30*/  F2FP.F16.F32.PACK_AB R176, R49, R48 ;  /* 0x0000003031b0723e */ /* 0x000fe200000000ff */
[----:B------:R-:W-:Y:S06]  /*5a40*/  BRA `(.L_x_8132) ;  /* 0x0000001000d07947 */ /* 0x000fec0003800000 */
.L_x_8131:
        /* <DEDUP_REMOVED lines=22> */
[----:B------:R-:W-:Y:S01]  /*5bb0*/  FSEL R177, R177, RZ, P5 ;  /* 0x000000ffb1b17208 */ /* 0x000fe20002800000 */
[----:B------:R-:W-:Y:S01]  /*5bc0*/  FFMA.FTZ R188, R10, R183, R184 ;  /* 0x000000b70abc7223 */ /* 0x000fe200000100b8 */
[----:B------:R-:W-:Y:S01]  /*5bd0*/  LOP3.LUT P5, RZ, R225, 0xff, RZ, 0xc0, !PT ;  /* 0x000000ffe1ff7812 */ /* 0x000fe200078ac0ff */
[----:B------:R-:W-:Y:S01]  /*5be0*/  FFMA.FTZ R185, R23, R185, R24 ;  /* 0x000000b917b97223 */ /* 0x000fe20000010018 */
[----:B------:R-:W-:Y:S01]  /*5bf0*/  FSEL R180, R180, RZ, P6 ;  /* 0x000000ffb4b47208 */ /* 0x000fe20003000000 */
[----:B------:R-:W-:Y:S01]  /*5c00*/  FADD.FTZ R188, R19, -R188 ;  /* 0x800000bc13bc7221 */ /* 0x000fe20000010000 */
[----:B------:R-:W-:Y:S01]  /*5c10*/  LOP3.LUT P6, RZ, R225, 0xff00, RZ, 0xc0, !PT ;  /* 0x0000ff00e1ff7812 */ /* 0x000fe200078cc0ff */
[----:B------:R-:W-:Y:S01]  /*5c20*/  FMUL.FTZ R187, R182, R185 ;  /* 0x000000b9b6bb7220 */ /* 0x000fe20000410000 */
[----:B------:R-:W-:-:S02]  /*5c30*/  HFMA2 R185, -RZ, RZ, 0, 0 ;  /* 0x00000000ffb97431 */ /* 0x000fc400000001ff */
[----:B------:R-:W-:Y:S01]  /*5c40*/  FFMA.FTZ R189, R23, R188, R25 ;  /* 0x000000bc17bd7223 */ /* 0x000fe20000010019 */
[----:B------:R-:W-:Y:S01]  /*5c50*/  MOV R188, RZ ;  /* 0x000000ff00bc7202 */ /* 0x000fe20000000f00 */
[----:B------:R-:W-:Y:S01]  /*5c60*/  FMUL.FTZ R187, R187, UR16 ;  /* 0x00000010bbbb7c20 */ /* 0x000fe20008410000 */
[----:B------:R-:W-:Y:S01]  /*5c70*/  FADD.FTZ R55, R55, R186 ;  /* 0x000000ba37377221 */ /* 0x000fe20000010000 */
[----:B------:R-:W-:Y:S01]  /*5c80*/  FMUL.FTZ R189, R182, R189 ;  /* 0x000000bdb6bd7220 */ /* 0x000fe20000410000 */
[----:B------:R-:W-:Y:S01]  /*5c90*/  FADD.FTZ R54, R54, R181 ;  /* 0x000000b536367221 */ /* 0x000fe20000010000 */
[--C-:B------:R-:W-:Y:S01]  /*5ca0*/  @P5 HADD2.F32 R222, -RZ, R178.reuse.H0_H0 ;  /* 0x200000b2ffde5230 */ /* 0x100fe20000004100 */
[----:B------:R-:W-:Y:S01]  /*5cb0*/  F2FP.F16.F32.PACK_AB R177, R180, R177 ;  /* 0x000000b1b4b1723e */ /* 0x000fe200000000ff */
[----:B------:R-:W-:Y:S01]  /*5cc0*/  FMUL.FTZ R190, R189, UR16 ;  /* 0x00000010bdbe7c20 */ /* 0x000fe20008410000 */
[----:B------:R-:W-:Y:S01]  /*5cd0*/  FFMA.FTZ R189, R13, R183, R184 ;  /* 0x000000b70dbd7223 */ /* 0x000fe200000100b8 */
[----:B------:R-:W-:-:S02]  /*5ce0*/  @P6 HADD2.F32 R191, -RZ, R178.H1_H1 ;  /* 0x300000b2ffbf6230 */ /* 0x000fc40000004100 */
[-C--:B------:R-:W-:Y:S01]  /*5cf0*/  FMUL.FTZ R178, R136, R187.reuse ;  /* 0x000000bb88b27220 */ /* 0x080fe20000410000 */
[----:B------:R-:W-:Y:S01]  /*5d00*/  @P5 FMUL.FTZ R185, R222, R187 ;  /* 0x000000bbdeb95220 */ /* 0x000fe20000410000 */
[-C--:B------:R-:W-:Y:S01]  /*5d10*/  FMUL.FTZ R187, R137, R190.reuse ;  /* 0x000000be89bb7220 */ /* 0x080fe20000410000 */
[----:B------:R-:W-:Y:S01]  /*5d20*/  FADD.FTZ R189, R18, -R189 ;  /* 0x800000bd12bd7221 */ /* 0x000fe20000010000 */
[----:B------:R-:W-:Y:S01]  /*5d30*/  @P6 FMUL.FTZ R188, R191, R190 ;  /* 0x000000bebfbc6220 */ /* 0x000fe20000410000 */
[----:B------:R-:W-:Y:S01]  /*5d40*/  FSEL R178, R178, RZ, P5 ;  /* 0x000000ffb2b27208 */ /* 0x000fe20002800000 */
[----:B------:R-:W-:Y:S01]  /*5d50*/  FFMA.FTZ R190, R20, R183, R184 ;  /* 0x000000b714be7223 */ /* 0x000fe200000100b8 */
[----:B------:R-:W-:Y:S01]  /*5d60*/  ISETP.GE.U32.AND P5, PT, R224, RZ, PT ;  /* 0x000000ffe000720c */ /* 0x000fe20003fa6070 */
[----:B------:R-:W-:Y:S01]  /*5d70*/  FFMA.FTZ R189, R23, R189, R26 ;  /* 0x000000bd17bd7223 */ /* 0x000fe2000001001a */
[----:B------:R-:W-:Y:S01]  /*5d80*/  FSEL R187, R187, RZ, P6 ;  /* 0x000000ffbbbb7208 */ /* 0x000fe20003000000 */
[----:B------:R-:W-:Y:S01]  /*5d90*/  FADD.FTZ R190, R21, -R190 ;  /* 0x800000be15be7221 */ /* 0x000fe20000010000 */
[C---:B------:R-:W-:Y:S01]  /*5da0*/  LOP3.LUT P6, RZ, R225.reuse, 0xff0000, RZ, 0xc0, !PT ;  /* 0x00ff0000e1ff7812 */ /* 0x040fe200078cc0ff */
[----:B------:R-:W-:Y:S01]  /*5db0*/  FMUL.FTZ R191, R182, R189 ;  /* 0x000000bdb6bf7220 */ /* 0x000fe20000410000 */
[----:B------:R-:W-:Y:S01]  /*5dc0*/  ISETP.GE.U32.AND.EX P5, PT, R225, 0x1000000, PT, P5 ;  /* 0x01000000e100780c */ /* 0x000fe20003fa6150 */
[----:B------:R-:W-:Y:S01]  /*5dd0*/  FFMA.FTZ R231, R23, R190, R27 ;  /* 0x000000be17e77223 */ /* 0x000fe2000001001b */
[----:B------:R-:W-:-:S02]  /*5de0*/  HFMA2 R189, -RZ, RZ, 0, 0 ;  /* 0x00000000ffbd7431 */ /* 0x000fc400000001ff */
[----:B------:R-:W-:Y:S01]  /*5df0*/  FMUL.FTZ R191, R191, UR16 ;  /* 0x00000010bfbf7c20 */ /* 0x000fe20008410000 */
[----:B------:R-:W-:Y:S01]  /*5e00*/  MOV R190, RZ ;  /* 0x000000ff00be7202 */ /* 0x000fe20000000f00 */
[----:B------:R-:W-:Y:S01]  /*5e10*/  FMUL.FTZ R222, R182, R231 ;  /* 0x000000e7b6de7220 */ /* 0x000fe20000410000 */
[----:B------:R-:W-:-:S03]  /*5e20*/  F2FP.F16.F32.PACK_AB R178, R187, R178 ;  /* 0x000000b2bbb2723e */ /* 0x000fc600000000ff */
[----:B------:R-:W-:Y:S01]  /*5e30*/  FMUL.FTZ R230, R222, UR16 ;  /* 0x00000010dee67c20 */ /* 0x000fe20008410000 */
[--C-:B------:R-:W-:Y:S02]  /*5e40*/  @P6 HADD2.F32 R232, -RZ, R179.reuse.H0_H0 ;  /* 0x200000b3ffe86230 */ /* 0x100fe40000004100 */
[----:B------:R-:W-:Y:S02]  /*5e50*/  @P5 HADD2.F32 R231, -RZ, R179.H1_H1 ;  /* 0x300000b3ffe75230 */ /* 0x000fe40000004100 */
[-C--:B------:R-:W-:Y:S01]  /*5e60*/  FMUL.FTZ R179, R138, R191.reuse ;  /* 0x000000bf8ab37220 */ /* 0x080fe20000410000 */
[-C--:B------:R-:W-:Y:S01]  /*5e70*/  FMUL.FTZ R222, R139, R230.reuse ;  /* 0x000000e68bde7220 */ /* 0x080fe20000410000 */
[----:B------:R-:W-:Y:S01]  /*5e80*/  @P6 FMUL.FTZ R189, R232, R191 ;  /* 0x000000bfe8bd6220 */ /* 0x000fe20000410000 */
[-CC-:B------:R-:W-:Y:S01]  /*5e90*/  FFMA.FTZ R191, R7, R183.reuse, R184.reuse ;  /* 0x000000b707bf7223 */ /* 0x180fe200000100b8 */
[----:B------:R-:W-:Y:S01]  /*5ea0*/  FFMA.FTZ R184, R6, R183, R184 ;  /* 0x000000b706b87223 */ /* 0x000fe200000100b8 */
[----:B------:R-:W-:Y:S01]  /*5eb0*/  FSEL R179, R179, RZ, P6 ;  /* 0x000000ffb3b37208 */ /* 0x000fe20003000000 */
[----:B------:R-:W-:Y:S01]  /*5ec0*/  @P5 FMUL.FTZ R190, R231, R230 ;  /* 0x000000e6e7be5220 */ /* 0x000fe20000410000 */
[----:B------:R-:W-:Y:S01]  /*5ed0*/  LOP3.LUT P6, RZ, R224, 0xff, RZ, 0xc0, !PT ;  /* 0x000000ffe0ff7812 */ /* 0x000fe200078cc0ff */
[----:B------:R-:W-:Y:S01]  /*5ee0*/  FADD.FTZ R191, R12, -R191 ;  /* 0x800000bf0cbf7221 */ /* 0x000fe20000010000 */
[----:B------:R-:W-:Y:S01]  /*5ef0*/  FADD.FTZ R184, R15, -R184 ;  /* 0x800000b80fb87221 */ /* 0x000fe20000010000 */
[----:B------:R-:W-:Y:S01]  /*5f00*/  FSEL R222, R222, RZ, P5 ;  /* 0x000000ffdede7208 */ /* 0x000fe20002800000 */
[----:B------:R-:W-:Y:S01]  /*5f10*/  FADD.FTZ R186, R51, R190 ;  /* 0x000000be33ba7221 */ /* 0x000fe20000010000 */
[----:B------:R-:W-:Y:S01]  /*5f20*/  LOP3.LUT P5, RZ, R224, 0xff00, RZ, 0xc0, !PT ;  /* 0x0000ff00e0ff7812 */ /* 0x000fe200078ac0ff */
[C---:B------:R-:W-:Y:S01]  /*5f30*/  FFMA.FTZ R191, R23.reuse, R191, R28 ;  /* 0x000000bf17bf7223 */ /* 0x040fe2000001001c */
[----:B------:R-:W-:Y:S01]  /*5f40*/  FFMA.FTZ R183, R23, R184, R29 ;  /* 0x000000b817b77223 */ /* 0x000fe2000001001d */
[----:B------:R-:W-:-:S02]  /*5f50*/  F2FP.F16.F32.PACK_AB R179, R222, R179 ;  /* 0x000000b3deb3723e */ /* 0x000fc400000000ff */
[C---:B------:R-:W-:Y:S01]  /*5f60*/  FMUL.FTZ R23, R182.reuse, R191 ;  /* 0x000000bfb6177220 */ /* 0x040fe20000410000 */
[----:B------:R-:W-:Y:S01]  /*5f70*/  FMUL.FTZ R182, R182, R183 ;  /* 0x000000b7b6b67220 */ /* 0x000fe20000410000 */
[----:B------:R-:W-:Y:S02]  /*5f80*/  HFMA2 R183, -RZ, RZ, 0, 0 ;  /* 0x00000000ffb77431 */ /* 0x000fe400000001ff */
[--C-:B------:R-:W-:Y:S02]  /*5f90*/  @P6 HADD2.F32 R184, -RZ, R176.reuse.H0_H0 ;  /* 0x200000b0ffb86230 */ /* 0x100fe40000004100 */
[----:B------:R-:W-:Y:S01]  /*5fa0*/  FMUL.FTZ R191, R23, UR16 ;  /* 0x0000001017bf7c20 */ /* 0x000fe20008410000 */
[----:B------:R-:W-:Y:S01]  /*5fb0*/  FMUL.FTZ R182, R182, UR16 ;  /* 0x00000010b6b67c20 */ /* 0x000fe20008410000 */
[----:B------:R-:W-:Y:S01]  /*5fc0*/  FADD.FTZ R23, R48, R185 ;  /* 0x000000b930177221 */ /* 0x000fe20000010000 */
[----:B------:R-:W-:Y:S01]  /*5fd0*/  FADD.FTZ R185, R50, R189 ;  /* 0x000000bd32b97221 */ /* 0x000fe20000010000 */
[----:B------:R-:W-:Y:S01]  /*5fe0*/  @P6 FMUL.FTZ R183, R184, R191 ;  /* 0x000000bfb8b76220 */ /* 0x000fe20000410000 */
[----:B------:R-:W-:-:S02]  /*5ff0*/  @P5 HADD2.F32 R231, -RZ, R176.H1_H1 ;  /* 0x300000b0ffe75230 */ /* 0x000fc40000004100 */
[----:B------:R-:W-:Y:S01]  /*6000*/  FADD.FTZ R184, R49, R188 ;  /* 0x000000bc31b87221 */ /* 0x000fe20000010000 */
[----:B------:R-:W-:Y:S01]  /*6010*/  FMUL.FTZ R48, R140, R191 ;  /* 0x000000bf8c307220 */ /* 0x000fe20000410000 */
[-C--:B------:R-:W-:Y:S01]  /*6020*/  FMUL.FTZ R49, R141, R182.reuse ;  /* 0x000000b68d317220 */ /* 0x080fe20000410000 */
[----:B------:R-:W-:Y:S01]  /*6030*/  MOV R176, RZ ;  /* 0x000000ff00b07202 */ /* 0x000fe20000000f00 */
[----:B------:R-:W-:Y:S01]  /*6040*/  @P5 FMUL.FTZ R176, R231, R182 ;  /* 0x000000b6e7b05220 */ /* 0x000fe20000410000 */
[----:B------:R-:W-:Y:S01]  /*6050*/  FADD.FTZ R52, R52, R183 ;  /* 0x000000b734347221 */ /* 0x000fe20000010000 */
[----:B------:R-:W-:Y:S02]  /*6060*/  FSEL R48, R48, RZ, P6 ;  /* 0x000000ff30307208 */ /* 0x000fe40003000000 */
[----:B------:R-:W-:Y:S01]  /*6070*/  FSEL R49, R49, RZ, P5 ;  /* 0x000000ff31317208 */ /* 0x000fe20002800000 */
[----:B------:R-:W-:-:S03]  /*6080*/  FADD.FTZ R53, R53, R176 ;  /* 0x000000b035357221 */ /* 0x000fc60000010000 */
[----:B------:R-:W-:Y:S01]  /*6090*/  F2FP.F16.F32.PACK_AB R176, R49, R48 ;  /* 0x0000003031b0723e */ /* 0x000fe200000000ff */
[----:B------:R-:W-:Y:S06]  /*60a0*/  BRA `(.L_x_8132) ;  /* 0x0000000c00387947 */ /* 0x000fec0003800000 */
.L_x_8130:
[----:B------:R-:W0:Y:S02]  /*60b0*/  LDC.64 R180, c[0x0][0x478] ;  /* 0x00011e00ffb47b82 */ /* 0x000e240000000a00 */
[----:B0-----:R-:W-:-:S04]  /*60c0*/  ISETP.NE.U32.AND P1, PT, R180, RZ, PT ;  /* 0x000000ffb400720c */ /* 0x001fc80003f25070 */
[----:B------:R-:W-:-:S13]  /*60d0*/  ISETP.NE.AND.EX P1, PT, R181, RZ, PT, P1 ;  /* 0x000000ffb500720c */ /* 0x000fda0003f25310 */
        /* <DEDUP_REMOVED lines=16> */
[--C-:B-----5:R-:W-:Y:S02]  /*61e0*/  @P6 HADD2.F32 R173, -RZ, R177.reuse.H1_H1 ;  /* 0x300000b1ffad6230 */ /* 0x120fe40000004100 */
[----:B------:R-:W-:Y:S01]  /*61f0*/  FMUL.FTZ R180, R169, UR16 ;  /* 0x00000010a9b47c20 */ /* 0x000fe20008410000 */
[----:B------:R-:W-:Y:S01]  /*6200*/  FFMA.FTZ R169, R11, R183, R184 ;  /* 0x000000b70ba97223 */ /* 0x000fe200000100b8 */
[----:B------:R-:W-:Y:S01]  /*6210*/  FMUL.FTZ R171, R168, UR16 ;  /* 0x00000010a8ab7c20 */ /* 0x000fe20008410000 */
[----:B------:R-:W-:-:S02]  /*6220*/  @P5 HADD2.F32 R170, -RZ, R177.H0_H0 ;  /* 0x200000b1ffaa5230 */ /* 0x000fc40000004100 */
[-C--:B------:R-:W-:Y:S01]  /*6230*/  @P6 FMUL.FTZ R186, R173, R180.reuse ;  /* 0x000000b4adba6220 */ /* 0x080fe20000410000 */
[----:B------:R-:W-:Y:S01]  /*6240*/  FMUL.FTZ R180, R143, R180 ;  /* 0x000000b48fb47220 */ /* 0x000fe20000410000 */
[-C--:B------:R-:W-:Y:S01]  /*6250*/  FMUL.FTZ R177, R142, R171.reuse ;  /* 0x000000ab8eb17220 */ /* 0x080fe20000410000 */
[----:B------:R-:W-:Y:S01]  /*6260*/  FADD.FTZ R168, R16, -R169 ;  /* 0x800000a910a87221 */ /* 0x000fe20000010000 */
[----:B------:R-:W-:Y:S01]  /*6270*/  @P5 FMUL.FTZ R181, R170, R171 ;  /* 0x000000abaab55220 */ /* 0x000fe20000410000 */
[----:B------:R-:W-:Y:S01]  /*6280*/  FFMA.FTZ R170, R10, R183, R184 ;  /* 0x000000b70aaa7223 */ /* 0x000fe200000100b8 */
[----:B------:R-:W-:Y:S01]  /*6290*/  FSEL R180, R180, RZ, P6 ;  /* 0x000000ffb4b47208 */ /* 0x000fe20003000000 */
[----:B------:R-:W-:Y:S01]  /*62a0*/  FMUL.FTZ R168, R23, R168 ;  /* 0x000000a817a87220 */ /* 0x000fe20000410000 */
[----:B------:R-:W-:Y:S01]  /*62b0*/  FSEL R177, R177, RZ, P5 ;  /* 0x000000ffb1b17208 */ /* 0x000fe20002800000 */
[----:B------:R-:W-:Y:S01]  /*62c0*/  FADD.FTZ R170, R19, -R170 ;  /* 0x800000aa13aa7221 */ /* 0x000fe20000010000 */
[----:B------:R-:W-:Y:S01]  /*62d0*/  LOP3.LUT P5, RZ, R225, 0xff, RZ, 0xc0, !PT ;  /* 0x000000ffe1ff7812 */ /* 0x000fe200078ac0ff */
        /* <DEDUP_REMOVED lines=23> */
[----:B------:R-:W-:Y:S01]  /*6450*/  ISETP.GE.U32.AND.EX P5, PT, R225, 0x1000000, PT, P5 ;  /* 0x01000000e100780c */ /* 0x000fe20003fa6150 */
[----:B------:R-:W-:Y:S01]  /*6460*/  FMUL.FTZ R171, R23, R172 ;  /* 0x000000ac17ab7220 */ /* 0x000fe20000410000 */
[----:B------:R-:W-:Y:S01]  /*6470*/  LOP3.LUT P6, RZ, R225, 0xff0000, RZ, 0xc0, !PT ;  /* 0x00ff0000e1ff7812 */ /* 0x000fe200078cc0ff */
[----:B------:R-:W-:Y:S01]  /*6480*/  FMUL.FTZ R172, R170, R182 ;  /* 0x000000b6aaac7220 */ /* 0x000fe20000410000 */
[----:B------:R-:W-:Y:S01]  /*6490*/  F2FP.F16.F32.PACK_AB R178, R187, R178 ;  /* 0x000000b2bbb2723e */ /* 0x000fe200000000ff */
[----:B------:R-:W-:-:S02]  /*64a0*/  FMUL.FTZ R173, R171, R182 ;  /* 0x000000b6abad7220 */ /* 0x000fc40000410000 */
[----:B------:R-:W-:Y:S02]  /*64b0*/  FMUL.FTZ R191, R172, UR16 ;  /* 0x00000010acbf7c20 */ /* 0x000fe40008410000 */
[----:B------:R-:W-:-:S04]  /*64c0*/  FMUL.FTZ R222, R173, UR16 ;  /* 0x00000010adde7c20 */ /* 0x000fc80008410000 */
[--C-:B------:R-:W-:Y:S02]  /*64d0*/  @P5 HADD2.F32 R173, -RZ, R179.reuse.H1_H1 ;  /* 0x300000b3ffad5230 */ /* 0x100fe40000004100 */
[-C--:B------:R-:W-:Y:S01]  /*64e0*/  FMUL.FTZ R172, R139, R222.reuse ;  /* 0x000000de8bac7220 */ /* 0x080fe20000410000 */
[----:B------:R-:W-:Y:S02]  /*64f0*/  @P6 HADD2.F32 R230, -RZ, R179.H0_H0 ;  /* 0x200000b3ffe66230 */ /* 0x000fe40000004100 */
[----:B------:R-:W-:Y:S01]  /*6500*/  FMUL.FTZ R179, R138, R191 ;  /* 0x000000bf8ab37220 */ /* 0x000fe20000410000 */
[----:B------:R-:W-:Y:S01]  /*6510*/  @P5 FMUL.FTZ R190, R173, R222 ;  /* 0x000000deadbe5220 */ /* 0x000fe20000410000 */
[--C-:B------:R-:W-:Y:S01]  /*6520*/  FFMA.FTZ R173, R7, R183, R184.reuse ;  /* 0x000000b707ad7223 */ /* 0x100fe200000100b8 */
[----:B------:R-:W-:Y:S02]  /*6530*/  @P6 FMUL.FTZ R189, R230, R191 ;  /* 0x000000bfe6bd6220 */ /* 0x000fe40000410000 */
[----:B------:R-:W-:Y:S01]  /*6540*/  FSEL R179, R179, RZ, P6 ;  /* 0x000000ffb3b37208 */ /* 0x000fe20003000000 */
[----:B------:R-:W-:Y:S01]  /*6550*/  FFMA.FTZ R184, R6, R183, R184 ;  /* 0x000000b706b87223 */ /* 0x000fe200000100b8 */
[----:B------:R-:W-:Y:S01]  /*6560*/  LOP3.LUT P6, RZ, R224, 0xff, RZ, 0xc0, !PT ;  /* 0x000000ffe0ff7812 */ /* 0x000fe200078cc0ff */
[----:B------:R-:W-:Y:S01]  /*6570*/  HFMA2 R183, -RZ, RZ, 0, 0 ;  /* 0x00000000ffb77431 */ /* 0x000fe200000001ff */
[----:B------:R-:W-:Y:S01]  /*6580*/  FSEL R222, R172, RZ, P5 ;  /* 0x000000ffacde7208 */ /* 0x000fe20002800000 */
[----:B------:R-:W-:Y:S01]  /*6590*/  FADD.FTZ R172, R12, -R173 ;  /* 0x800000ad0cac7221 */ /* 0x000fe20000010000 */
[----:B------:R-:W-:Y:S01]  /*65a0*/  FADD.FTZ R184, R15, -R184 ;  /* 0x800000b80fb87221 */ /* 0x000fe20000010000 */
[----:B------:R-:W-:Y:S01]  /*65b0*/  LOP3.LUT P5, RZ, R224, 0xff00, RZ, 0xc0, !PT ;  /* 0x0000ff00e0ff7812 */ /* 0x000fe200078ac0ff */
[----:B------:R-:W-:Y:S01]  /*65c0*/  FADD.FTZ R186, R51, R190 ;  /* 0x000000be33ba7221 */ /* 0x000fe20000010000 */
[C---:B------:R-:W-:Y:S01]  /*65d0*/  FMUL.FTZ R172, R23.reuse, R172 ;  /* 0x000000ac17ac7220 */ /* 0x040fe20000410000 */
[----:B------:R-:W-:Y:S01]  /*65e0*/  FMUL.FTZ R173, R23, R184 ;  /* 0x000000b817ad7220 */ /* 0x000fe20000410000 */
[----:B------:R-:W-:-:S02]  /*65f0*/  F2FP.F16.F32.PACK_AB R179, R222, R179 ;  /* 0x000000b3deb3723e */ /* 0x000fc400000000ff */
[-C--:B------:R-:W-:Y:S01]  /*6600*/  FMUL.FTZ R23, R172, R182.reuse ;  /* 0x000000b6ac177220 */ /* 0x080fe20000410000 */
[----:B------:R-:W-:Y:S01]  /*6610*/  FMUL.FTZ R182, R173, R182 ;  /* 0x000000b6adb67220 */ /* 0x000fe20000410000 */
[--C-:B------:R-:W-:Y:S02]  /*6620*/  @P6 HADD2.F32 R184, -RZ, R176.reuse.H0_H0 ;  /* 0x200000b0ffb86230 */ /* 0x100fe40000004100 */
[----:B------:R-:W-:Y:S01]  /*6630*/  FMUL.FTZ R191, R23, UR16 ;  /* 0x0000001017bf7c20 */ /* 0x000fe20008410000 */
[----:B------:R-:W-:Y:S01]  /*6640*/  FMUL.FTZ R182, R182, UR16 ;  /* 0x00000010b6b67c20 */ /* 0x000fe20008410000 */
[----:B------:R-:W-:Y:S01]  /*6650*/  FADD.FTZ R23, R48, R185 ;  /* 0x000000b930177221 */ /* 0x000fe20000010000 */
[----:B------:R-:W-:Y:S02]  /*6660*/  @P5 HADD2.F32 R231, -RZ, R176.H1_H1 ;  /* 0x300000b0ffe75230 */ /* 0x000fe40000004100 */
[-C--:B------:R-:W-:Y:S01]  /*6670*/  @P6 FMUL.FTZ R183, R184, R191.reuse ;  /* 0x000000bfb8b76220 */ /* 0x080fe20000410000 */
        /* <DEDUP_REMOVED lines=12> */
.L_x_8133:
        /* <DEDUP_REMOVED lines=26> */
[----:B------:R-:W-:Y:S01]  /*68e0*/  LOP3.LUT P5, RZ, R225, 0xff, RZ, 0xc0, !PT ;  /* 0x000000ffe1ff7812 */ /* 0x000fe200078ac0ff */
[----:B------:R-:W-:Y:S01]  /*68f0*/  FMUL.FTZ R189, R182, R189 ;  /* 0x000000bdb6bd7220 */ /* 0x000fe20000410000 */
[----:B------:R-:W-:Y:S01]  /*6900*/  FSEL R180, R180, RZ, P6 ;  /* 0x000000ffb4b47208 */ /* 0x000fe20003000000 */
[----:B------:R-:W-:Y:S01]  /*6910*/  FMUL.FTZ R187, R23, R188 ;  /* 0x000000bc17bb7220 */ /* 0x000fe20000410000 */
[----:B------:R-:W-:Y:S01]  /*6920*/  LOP3.LUT P6, RZ, R225, 0xff00, RZ, 0xc0, !PT ;  /* 0x0000ff00e1ff7812 */ /* 0x000fe200078cc0ff */
[----:B------:R-:W-:-:S02]  /*6930*/  HFMA2 R185, -RZ, RZ, 0, 0 ;  /* 0x00000000ffb97431 */ /* 0x000fc400000001ff */
[----:B------:R-:W-:Y:S01]  /*6940*/  FMUL.FTZ R190, R189, UR16 ;  /* 0x00000010bdbe7c20 */ /* 0x000fe20008410000 */
[----:B------:R-:W-:Y:S01]  /*6950*/  FMUL.FTZ R187, R182, R187 ;  /* 0x000000bbb6bb7220 */ /* 0x000fe20000410000 */
[----:B------:R-:W-:Y:S01]  /*6960*/  FFMA.FTZ R189, R13, R183, R184 ;  /* 0x000000b70dbd7223 */ /* 0x000fe200000100b8 */
[----:B------:R-:W-:Y:S01]  /*6970*/  MOV R188, RZ ;  /* 0x000000ff00bc7202 */ /* 0x000fe20000000f00 */
[----:B------:R-:W-:Y:S01]  /*6980*/  FADD.FTZ R55, R55, R186 ;  /* 0x000000ba37377221 */ /* 0x000fe20000010000 */
[----:B------:R-:W-:Y:S01]  /*6990*/  FMUL.FTZ R187, R187, UR16 ;  /* 0x00000010bbbb7c20 */ /* 0x000fe20008410000 */
[----:B------:R-:W-:Y:S01]  /*69a0*/  FADD.FTZ R54, R54, R181 ;  /* 0x000000b536367221 */ /* 0x000fe20000010000 */
[--C-:B------:R-:W-:Y:S01]  /*69b0*/  @P5 HADD2.F32 R222, -RZ, R178.reuse.H0_H0 ;  /* 0x200000b2ffde5230 */ /* 0x100fe20000004100 */
[----:B------:R-:W-:Y:S02]  /*69c0*/  F2FP.F16.F32.PACK_AB R177, R180, R177 ;  /* 0x000000b1b4b1723e */ /* 0x000fe400000000ff */
[----:B------:R-:W-:-:S02]  /*69d0*/  @P6 HADD2.F32 R191, -RZ, R178.H1_H1 ;  /* 0x300000b2ffbf6230 */ /* 0x000fc40000004100 */
[-C--:B------:R-:W-:Y:S01]  /*69e0*/  FMUL.FTZ R178, R136, R187.reuse ;  /* 0x000000bb88b27220 */ /* 0x080fe20000410000 */
[----:B------:R-:W-:Y:S01]  /*69f0*/  @P5 FMUL.FTZ R185, R222, R187 ;  /* 0x000000bbdeb95220 */ /* 0x000fe20000410000 */
[-C--:B------:R-:W-:Y:S01]  /*6a00*/  FMUL.FTZ R187, R137, R190.reuse ;  /* 0x000000be89bb7220 */ /* 0x080fe20000410000 */
[----:B------:R-:W-:Y:S01]  /*6a10*/  FFMA.FTZ R222, R20, R183, R184 ;  /* 0x000000b714de7223 */ /* 0x000fe200000100b8 */
[----:B------:R-:W-:Y:S01]  /*6a20*/  @P6 FMUL.FTZ R188, R191, R190 ;  /* 0x000000bebfbc6220 */ /* 0x000fe20000410000 */
        /* <DEDUP_REMOVED lines=14> */
[----:B------:R-:W-:Y:S01]  /*6b10*/  F2FP.F16.F32.PACK_AB R178, R187, R178 ;  /* 0x000000b2bbb2723e */ /* 0x000fe200000000ff */
[----:B------:R-:W-:-:S03]  /*6b20*/  FMUL.FTZ R230, R222, UR16 ;  /* 0x00000010dee67c20 */ /* 0x000fc60008410000 */
[--C-:B------:R-:W-:Y:S02]  /*6b30*/  @P6 HADD2.F32 R232, -RZ, R179.reuse.H0_H0 ;  /* 0x200000b3ffe86230 */ /* 0x100fe40000004100 */
[-C--:B------:R-:W-:Y:S01]  /*6b40*/  FMUL.FTZ R222, R139, R230.reuse ;  /* 0x000000e68bde7220 */ /* 0x080fe20000410000 */
[----:B------:R-:W-:Y:S02]  /*6b50*/  @P5 HADD2.F32 R231, -RZ, R179.H1_H1 ;  /* 0x300000b3ffe75230 */ /* 0x000fe40000004100 */
[-C--:B------:R-:W-:Y:S01]  /*6b60*/  FMUL.FTZ R179, R138, R191.reuse ;  /* 0x000000bf8ab37220 */ /* 0x080fe20000410000 */
[----:B------:R-:W-:Y:S01]  /*6b70*/  @P6 FMUL.FTZ R189, R232, R191 ;  /* 0x000000bfe8bd6220 */ /* 0x000fe20000410000 */
[-CC-:B------:R-:W-:Y:S01]  /*6b80*/  FFMA.FTZ R191, R7, R183.reuse, R184.reuse ;  /* 0x000000b707bf7223 */ /* 0x180fe200000100b8 */
[----:B------:R-:W-:Y:S02]  /*6b90*/  @P5 FMUL.FTZ R190, R231, R230 ;  /* 0x000000e6e7be5220 */ /* 0x000fe40000410000 */
        /* <DEDUP_REMOVED lines=10> */
[----:B------:R-:W-:Y:S01]  /*6c40*/  F2FP.F16.F32.PACK_AB R179, R222, R179 ;  /* 0x000000b3deb3723e */ /* 0x000fe200000000ff */
[----:B------:R-:W-:Y:S01]  /*6c50*/  FMUL.FTZ R23, R182, R183 ;  /* 0x000000b7b6177220 */ /* 0x000fe20000410000 */
[----:B------:R-:W-:-:S02]  /*6c60*/  HFMA2 R183, -RZ, RZ, 0, 0 ;  /* 0x00000000ffb77431 */ /* 0x000fc400000001ff */
        /* <DEDUP_REMOVED lines=17> */
[----:B------:R-:W-:-:S07]  /*6d80*/  F2FP.F16.F32.PACK_AB R176, R49, R48 ;  /* 0x0000003031b0723e */ /* 0x000fce00000000ff */
.L_x_8132:
        /* <DEDUP_REMOVED lines=11> */
.L_x_8129:
[----:B------:R-:W-:Y:S05]  /*6e40*/  BSYNC.RECONVERGENT B0 ;  /* 0x0000000000007941 */ /* 0x000fea0003800200 */
.L_x_8128:
[----:B0-23--:R-:W0:Y:S01]  /*6e50*/  LDC.64 R176, c[0x0][0x380] ;  /* 0x0000e000ffb07b82 */ /* 0x00de220000000a00 */
[----:B------:R-:W-:Y:S01]  /*6e60*/  UPLOP3.LUT UP1, UPT, UPT, UPT, UP1, 0x40, 0x4 ;  /* 0x000000000004789c */ /* 0x000fe20003f2e810 */
[----:B0-----:R-:W-:-:S04]  /*6e70*/  IADD3 R2, PT, PT, R2, R176, RZ ;  /* 0x000000b002027210 */ /* 0x001fc80007ffe0ff */
[----:B------:R-:W-:-:S13]  /*6e80*/  ISETP.GE.AND P1, PT, R2, R177, PT ;  /* 0x000000b10200720c */ /* 0x000fda0003f26270 */
[----:B------:R-:W-:Y:S05]  /*6e90*/  @!P1 BRA `(.L_x_8134) ;  /* 0xffffff98004c9947 */ /* 0x000fea000383ffff */
.L_x_8107:
        /* <DEDUP_REMOVED lines=17> */
.L_x_8136:
[----:B------:R-:W-:Y:S05]  /*6fb0*/  BSYNC.RECONVERGENT B0 ;  /* 0x0000000000007941 */ /* 0x000fea0003800200 */
.L_x_8135:
        /* <DEDUP_REMOVED lines=15> */
.L_x_8138:
[----:B------:R-:W-:Y:S05]  /*70b0*/  BSYNC.RECONVERGENT B0 ;  /* 0x0000000000007941 */ /* 0x000fea0003800200 */
.L_x_8137:
        /* <DEDUP_REMOVED lines=14> */
.L_x_8139:
        /* <DEDUP_REMOVED lines=14> */
.L_x_10808:


//--------------------- .text._ZN10layer_norm13ln_bwd_kernelINS_13Kernel_traitsIf6__halffS2_fjLj6144ELj1ELj1ELj8ELj16ENS_18Kernel_traits_baseILj6144EfS2_fS2_fjLj256EEEEELb1ELb1ELb0ELb1EEEvNS_9BwdParamsE --------------------------
	.section	.text._ZN10layer_norm13ln_bwd_kernelINS_13Kernel_traitsIf6__halffS2_fjLj6144ELj1ELj1ELj8ELj16ENS_18Kernel_traits_baseILj6144EfS2_fS2_fjLj256EEEEELb1ELb1ELb0ELb1EEEvNS_9BwdParamsE,"ax",@progbits
	.align	128
        .global         _ZN10layer_norm13ln_bwd_kernelINS_13Kernel_traitsIf6__halffS2_fjLj6144ELj1ELj1ELj8ELj16ENS_18Kernel_traits_baseILj6144EfS2_fS2_fjLj256EEEEELb1ELb1ELb0ELb1EEEvNS_9BwdParamsE
        .type           _ZN10layer_norm13ln_bwd_kernelINS_13Kernel_traitsIf6__halffS2_fjLj6144ELj1ELj1ELj8ELj16ENS_18Kernel_traits_baseILj6144EfS2_fS2_fjLj256EEEEELb1ELb1ELb0ELb1EEEvNS_9BwdParamsE,@function
        .size           _ZN10layer_norm13ln_bwd_kernelINS_13Kernel_traitsIf6__halffS2_fjLj6144ELj1ELj1ELj8ELj16ENS_18Kernel_traits_baseILj6144EfS2_fS2_fjLj256EEEEELb1ELb1ELb0ELb1EEEvNS_9BwdParamsE,(.L_x_10809 - _ZN10layer_norm13ln_bwd_kernelINS_13Kernel_traitsIf6__halffS2_fjLj6144ELj1ELj1ELj8ELj16ENS_18Kernel_traits_baseILj6144EfS2_fS2_fjLj256EEEEELb1ELb1ELb0ELb1EEEvNS_9BwdParamsE)
        .other          _ZN10layer_norm13ln_bwd_kernelINS_13Kernel_traitsIf6__halffS2_fjLj6144ELj1ELj1ELj8ELj16ENS_18Kernel_traits_baseILj6144EfS2_fS2_fjLj256EEEEELb1ELb1ELb0ELb1EEEvNS_9BwdParamsE,@"STO_CUDA_ENTRY STV_DEFAULT"
_ZN10layer_norm13ln_bwd_kernelINS_13Kernel_traitsIf6__halffS2_fjLj6144ELj1ELj1ELj8ELj16ENS_18Kernel_traits_baseILj6144EfS2_fS2_fjLj256EEEEELb1ELb1ELb0ELb1EEEvNS_9BwdParamsE:
.text._ZN10layer_norm13ln_bwd_kernelINS_13Kernel_traitsIf6__halffS2_fjLj6144ELj1ELj1ELj8ELj16ENS_18Kernel_traits_baseILj6144EfS2_fS2_fjLj256EEEEELb1ELb1ELb0ELb1EEEvNS_9BwdParamsE:
        /* <DEDUP_REMOVED lines=108> */
.L_x_8153:
[----:B------:R-:W2:Y:S01]  /*06c0*/  LDC.64 R134, c[0x0][0x3c0] ;  /* 0x0000f000ff867b82 */ /* 0x000ea20000000a00 */
[----:B---3--:R-:W-:-:S05]  /*06d0*/  IMAD R0, R191, UR11, RZ ;  /* 0x0000000bbf007c24 */ /* 0x008fca000f8e02ff */
[----:B-1----:R-:W-:Y:S02]  /*06e0*/  SHF.R.S32.HI R117, RZ, 0x1f, R0 ;  /* 0x0000001fff757819 */ /* 0x002fe40000011400 */
[----:B------:R-:W3:Y:S02]  /*06f0*/  LDC.64 R148, c[0x0][0x428] ;  /* 0x00010a00ff947b82 */ /* 0x000ee40000000a00 */
[----:B------:R-:W-:-:S04]  /*0700*/  LEA.HI R196, R117, R0, RZ, 0x3 ;  /* 0x0000000075c47211 */ /* 0x000fc800078f18ff */
[----:B------:R-:W-:Y:S02]  /*0710*/  LEA.HI.SX32 R196, R196, R13, 0x1d ;  /* 0x0000000dc4c47211 */ /* 0x000fe400078feaff */
[----:B------:R-:W1:Y:S08]  /*0720*/  LDC.64 R144, c[0x0][0x3a8] ;  /* 0x0000ea00ff907b82 */ /* 0x000e700000000a00 */
[----:B------:R-:W4:Y:S01]  /*0730*/  LDC.64 R198, c[0x0][0x3c8] ;  /* 0x0000f200ffc67b82 */ /* 0x000f220000000a00 */
[----:B--2---:R-:W-:Y:S01]  /*0740*/  IMAD.WIDE R134, R191, 0x4, R134 ;  /* 0x00000004bf867825 */ /* 0x004fe200078e0286 */
[----:B------:R-:W-:-:S02]  /*0750*/  IADD3 R195, PT, PT, R196, 0x100, RZ ;  /* 0x00000100c4c37810 */ /* 0x000fc40007ffe0ff */
[C---:B------:R-:W-:Y:S02]  /*0760*/  IADD3 R190, PT, PT, R196.reuse, 0x200, RZ ;  /* 0x00000200c4be7810 */ /* 0x040fe40007ffe0ff */
[----:B------:R-:W2:Y:S01]  /*0770*/  LDG.E R0, desc[UR8][R134.64] ;  /* 0x0000000886007981 */ /* 0x000ea2000c1e1900 */
[C-C-:B---3--:R-:W-:Y:S01]  /*0780*/  IMAD.WIDE.U32 R120, R196.reuse, 0x10, R148.reuse ;  /* 0x00000010c4787825 */ /* 0x148fe200078e0094 */
[----:B0-----:R-:W-:Y:S01]  /*0790*/  ISETP.NE.AND P5, PT, RZ, UR10, PT ;  /* 0x0000000aff007c0c */ /* 0x001fe2000bfa5270 */
[----:B------:R-:W0:Y:S02]  /*07a0*/  LDC.64 R246, c[0x0][0x390] ;  /* 0x0000e400fff67b82 */ /* 0x000e240000000a00 */
[----:B------:R-:W-:Y:S02]  /*07b0*/  IMAD.WIDE.U32 R132, R195, 0x10, R148 ;  /* 0x00000010c3847825 */ /* 0x000fe400078e0094 */
[----:B------:R-:W3:Y:S02]  /*07c0*/  LDG.E.128 R120, desc[UR8][R120.64] ;  /* 0x0000000878787981 */ /* 0x000ee4000c1e1d00 */
[----:B-1----:R-:W-:-:S02]  /*07d0*/  IMAD.WIDE.U32 R150, R196, 0x20, R144 ;  /* 0x00000020c4967825 */ /* 0x002fc400078e0090 */
[----:B------:R-:W3:Y:S02]  /*07e0*/  LDG.E.128 R132, desc[UR8][R132.64] ;  /* 0x0000000884847981 */ /* 0x000ee4000c1e1d00 */
[--C-:B------:R-:W-:Y:S02]  /*07f0*/  IMAD.WIDE.U32 R136, R195, 0x20, R144.reuse ;  /* 0x00000020c3887825 */ /* 0x100fe400078e0090 */
[----:B------:R-:W3:Y:S02]  /*0800*/  LDG.E.128 R116, desc[UR8][R150.64] ;  /* 0x0000000896747981 */ /* 0x000ee4000c1e1d00 */
[----:B------:R-:W-:Y:S02]  /*0810*/  IMAD.WIDE.U32 R144, R190, 0x20, R144 ;  /* 0x00000020be907825 */ /* 0x000fe400078e0090 */
[----:B------:R-:W3:Y:S02]  /*0820*/  LDG.E.128 R128, desc[UR8][R136.64] ;  /* 0x0000000888807981 */ /* 0x000ee4000c1e1d00 */
[----:B----4-:R-:W-:-:S02]  /*0830*/  IMAD.WIDE R198, R191, 0x4, R198 ;  /* 0x00000004bfc67825 */ /* 0x010fc400078e02c6 */
[----:B------:R-:W4:Y:S04]  /*0840*/  LDG.E.128 R124, desc[UR8][R150.64+0x10] ;  /* 0x00001008967c7981 */ /* 0x000f28000c1e1d00 */
[----:B------:R-:W4:Y:S04]  /*0850*/  LDG.E.128 R140, desc[UR8][R144.64] ;  /* 0x00000008908c7981 */ /* 0x000f28000c1e1d00 */
[----:B------:R-:W4:Y:S04]  /*0860*/  LDG.E.128 R136, desc[UR8][R136.64+0x10] ;  /* 0x0000100888887981 */ /* 0x000f28000c1e1d00 */
[----:B------:R3:W4:Y:S04]  /*0870*/  LDG.E R194, desc[UR8][R198.64] ;  /* 0x00000008c6c27981 */ /* 0x000728000c1e1900 */
[----:B------:R-:W4:Y:S01]  /*0880*/  LDG.E.128 R144, desc[UR8][R144.64+0x10] ;  /* 0x0000100890907981 */ /* 0x000f22000c1e1d00 */
[----:B------:R-:W-:-:S06]  /*0890*/  IMAD.WIDE.U32 R148, R190, 0x10, R148 ;  /* 0x00000010be947825 */ /* 0x000fcc00078e0094 */
[----:B------:R-:W4:Y:S01]  /*08a0*/  LDG.E.128 R148, desc[UR8][R148.64] ;  /* 0x0000000894947981 */ /* 0x000f22000c1e1d00 */
[----:B------:R-:W-:-:S04]  /*08b0*/  ISETP.NE.U32.AND P2, PT, RZ, UR12, PT ;  /* 0x0000000cff007c0c */ /* 0x000fc8000bf45070 */
[----:B------:R-:W-:Y:S02]  /*08c0*/  ISETP.NE.AND.EX P2, PT, RZ, UR13, PT, P2 ;  /* 0x0000000dff007c0c */ /* 0x000fe4000bf45320 */
[----:B------:R-:W-:Y:S02]  /*08d0*/  LOP3.LUT P3, RZ, R13, 0x1f, RZ, 0xc0, !PT ;  /* 0x0000001f0dff7812 */ /* 0x000fe4000786c0ff */
[----:B------:R-:W-:-:S11]  /*08e0*/  PLOP3.LUT P0, PT, PT, PT, PT, 0x80, 0x8 ;  /* 0x000000000008781c */ /* 0x000fd60003f0f070 */
[----:B------:R-:W-:Y:S02]  /*08f0*/  @!P3 PLOP3.LUT P0, PT, P4, PT, PT, 0x80, 0x8 ;  /* 0x000000000008b81c */ /* 0x000fe4000270f070 */
[----:B--2---:R-:W-:Y:S01]  /*0900*/  FSEL R0, R0, RZ, !P5 ;  /* 0x000000ff00007208 */ /* 0x004fe20006800000 */
[--C-:B---3--:R-:W-:Y:S02]  /*0910*/  HADD2.F32 R199, -RZ, R120.reuse.H0_H0 ;  /* 0x20000078ffc77230 */ /* 0x108fe40000004100 */
[----:B------:R-:W-:Y:S02]  /*0920*/  HADD2.F32 R120, -RZ, R120.H1_H1 ;  /* 0x30000078ff787230 */ /* 0x000fe40000004100 */
[--C-:B------:R-:W-:Y:S02]  /*0930*/  HADD2.F32 R198, -RZ, R135.reuse.H0_H0 ;  /* 0x20000087ffc67230 */ /* 0x100fe40000004100 */
[----:B-----5:R-:W-:Y:S01]  /*0940*/  FMUL.FTZ R225, R36, R199 ;  /* 0x000000c724e17220 */ /* 0x020fe20000410000 */
        /* <DEDUP_REMOVED lines=26> */
[C---:B------:R-:W-:Y:S01]  /*0af0*/  FMUL.FTZ R0, R194.reuse, R219 ;  /* 0x000000dbc2007220 */ /* 0x040fe20000410000 */
[----:B------:R-:W-:Y:S01]  /*0b00*/  FMUL.FTZ R241, R37, R120 ;  /* 0x0000007825f17220 */ /* 0x000fe20000410000 */
[----:B------:R-:W-:Y:S01]  /*0b10*/  FADD.FTZ R116, RZ, R225 ;  /* 0x000000e1ff747221 */ /* 0x000fe20000010000 */
[----:B------:R-:W-:Y:S01]  /*0b20*/  FMUL.FTZ R240, R194, R233 ;  /* 0x000000e9c2f07220 */ /* 0x000fe20000410000 */
[----:B------:R-:W-:Y:S01]  /*0b30*/  FFMA.FTZ R145, R0, R225, RZ ;  /* 0x000000e100917223 */ /* 0x000fe200000100ff */
        /* <DEDUP_REMOVED lines=69> */
[----:B------:R-:W-:Y:S01]  /*0f90*/  FADD.FTZ R116, R116, R217 ;  /* 0x000000d974747221 */ /* 0x000fe20000010000 */
[--C-:B------:R-:W-:Y:S02]  /*0fa0*/  HADD2.F32 R224, -RZ, R150.reuse.H0_H0 ;  /* 0x20000096ffe07230 */ /* 0x100fe40000004100 */
[----:B------:R-:W-:Y:S02]  /*0fb0*/  HADD2.F32 R226, -RZ, R150.H1_H1 ;  /* 0x30000096ffe27230 */ /* 0x000fe40000004100 */
[----:B------:R-:W-:Y:S01]  /*0fc0*/  FMUL.FTZ R150, R194, R135 ;  /* 0x00000087c2967220 */ /* 0x000fe20000410000 */
[----:B------:R-:W-:-:S02]  /*0fd0*/  HADD2.F32 R227, -RZ, R151.H0_H0 ;  /* 0x20000097ffe37230 */ /* 0x000fc40000004100 */
[----:B------:R-:W-:Y:S02]  /*0fe0*/  HADD2.F32 R242, -RZ, R151.H1_H1 ;  /* 0x30000097fff27230 */ /* 0x000fe40000004100 */
[----:B------:R-:W-:Y:S01]  /*0ff0*/  FMUL.FTZ R151, R52, R220 ;  /* 0x000000dc34977220 */ /* 0x000fe20000410000 */
[----:B------:R-:W-:Y:S01]  /*1000*/  FFMA.FTZ R135, R219, R217, R118 ;  /* 0x000000d9db877223 */ /* 0x000fe20000010076 */
[--C-:B------:R-:W-:Y:S02]  /*1010*/  HADD2.F32 R222, -RZ, R149.reuse.H0_H0 ;  /* 0x20000095ffde7230 */ /* 0x100fe40000004100 */
        /* <DEDUP_REMOVED lines=29> */
[----:B------:R-:W1:Y:S01]  /*11f0*/  LDC.64 R244, c[0x0][0x3b0] ;  /* 0x0000ec00fff47b82 */ /* 0x000e620000000a00 */
[----:B------:R-:W-:-:S02]  /*1200*/  FADD.FTZ R116, R116, R137 ;  /* 0x0000008974747221 */ /* 0x000fc40000010000 */
[----:B------:R-:W-:-:S03]  /*1210*/  FFMA.FTZ R135, R136, R137, R135 ;  /* 0x0000008988877223 */ /* 0x000fc60000010087 */
[----:B------:R-:W2:Y:S04]  /*1220*/  SHFL.DOWN PT, R117, R116, 0x10, 0x1f ;  /* 0x0a001f0074757f89 */ /* 0x000ea800000e0000 */
[----:B------:R-:W3:Y:S01]  /*1230*/  SHFL.DOWN PT, R118, R135, 0x10, 0x1f ;  /* 0x0a001f0087767f89 */ /* 0x000ee200000e0000 */
[----:B--2---:R-:W-:Y:S01]  /*1240*/  FADD.FTZ R117, R116, R117 ;  /* 0x0000007574757221 */ /* 0x004fe20000010000 */
[----:B---3--:R-:W-:-:S04]  /*1250*/  FADD.FTZ R118, R135, R118 ;  /* 0x0000007687767221 */ /* 0x008fc80000010000 */
[----:B------:R-:W2:Y:S04]  /*1260*/  SHFL.DOWN PT, R128, R117, 0x8, 0x1f ;  /* 0x09001f0075807f89 */ /* 0x000ea800000e0000 */
[----:B------:R-:W3:Y:S01]  /*1270*/  SHFL.DOWN PT, R119, R118, 0x8, 0x1f ;  /* 0x09001f0076777f89 */ /* 0x000ee200000e0000 */
[----:B--2---:R-:W-:Y:S01]  /*1280*/  FADD.FTZ R128, R117, R128 ;  /* 0x0000008075807221 */ /* 0x004fe20000010000 */
[----:B---3--:R-:W-:-:S04]  /*1290*/  FADD.FTZ R119, R118, R119 ;  /* 0x0000007776777221 */ /* 0x008fc80000010000 */
[----:B------:R-:W2:Y:S04]  /*12a0*/  SHFL.DOWN PT, R127, R128, 0x4, 0x1f ;  /* 0x08801f00807f7f89 */ /* 0x000ea800000e0000 */
[----:B------:R-:W3:Y:S01]  /*12b0*/  SHFL.DOWN PT, R130, R119, 0x4, 0x1f ;  /* 0x08801f0077827f89 */ /* 0x000ee200000e0000 */
[----:B------:R-:W4:Y:S01]  /*12c0*/  S2R R134, SR_CgaCtaId ;  /* 0x0000000000867919 */ /* 0x000f220000008800 */
[----:B--2---:R-:W-:Y:S01]  /*12d0*/  FADD.FTZ R127, R128, R127 ;  /* 0x0000007f807f7221 */ /* 0x004fe20000010000 */
[----:B---3--:R-:W-:-:S04]  /*12e0*/  FADD.FTZ R130, R119, R130 ;  /* 0x0000008277827221 */ /* 0x008fc80000010000 */
[----:B------:R-:W2:Y:S01]  /*12f0*/  SHFL.DOWN PT, R116, R127, 0x2, 0x1f ;  /* 0x08401f007f747f89 */ /* 0x000ea200000e0000 */
[----:B------:R-:W3:Y:S03]  /*1300*/  @P2 LDC.64 R118, c[0x0][0x438] ;  /* 0x00010e00ff762b82 */ /* 0x000ee60000000a00 */
[----:B------:R-:W0:Y:S01]  /*1310*/  SHFL.DOWN PT, R129, R130, 0x2, 0x1f ;  /* 0x08401f0082817f89 */ /* 0x000e2200000e0000 */
[----:B--2---:R-:W-:Y:S01]  /*1320*/  FADD.FTZ R117, R127, R116 ;  /* 0x000000747f757221 */ /* 0x004fe20000010000 */
[----:B0-----:R-:W-:-:S04]  /*1330*/  FADD.FTZ R131, R130, R129 ;  /* 0x0000008182837221 */ /* 0x001fc80000010000 */
[----:B------:R-:W0:Y:S04]  /*1340*/  SHFL.DOWN PT, R116, R117, 0x1, 0x1f ;  /* 0x08201f0075747f89 */ /* 0x000e2800000e0000 */
[----:B------:R-:W2:Y:S01]  /*1350*/  SHFL.DOWN PT, R128, R131, 0x1, 0x1f ;  /* 0x08201f0083807f89 */ /* 0x000ea200000e0000 */
[----:B------:R-:W-:-:S04]  /*1360*/  MOV R129, 0x400 ;  /* 0x0000040000817802 */ /* 0x000fc80000000f00 */
[----:B----4-:R-:W-:Y:S01]  /*1370*/  LEA R129, R134, R129, 0x18 ;  /* 0x0000008186817211 */ /* 0x010fe200078ec0ff */
[C---:B---3--:R-:W-:Y:S01]  /*1380*/  @P2 IMAD.WIDE.U32 R118, R196.reuse, 0x20, R118 ;  /* 0x00000020c4762825 */ /* 0x048fe200078e0076 */
[----:B------:R-:W3:Y:S02]  /*1390*/  @P2 LDC.64 R134, c[0x0][0x438] ;  /* 0x00010e00ff862b82 */ /* 0x000ee40000000a00 */
[C---:B------:R-:W-:Y:S02]  /*13a0*/  IADD3 R130, PT, PT, R129.reuse, 0x6040, RZ ;  /* 0x0000604081827810 */ /* 0x040fe40007ffe0ff */
[----:B------:R-:W5:Y:S02]  /*13b0*/  @P2 LDG.E.128 R96, desc[UR8][R118.64] ;  /* 0x0000000876602981 */ /* 0x000f64000c1e1d00 */
[----:B------:R-:W-:Y:S02]  /*13c0*/  @!P3 MOV R127, R130 ;  /* 0x00000082007fb202 */ /* 0x000fe40000000f00 */
[----:B------:R-:W-:Y:S01]  /*13d0*/  @!P0 IADD3 R127, PT, PT, R129, 0x6000, RZ ;  /* 0x00006000817f8810 */ /* 0x000fe20007ffe0ff */
[----:B------:R4:W5:Y:S03]  /*13e0*/  @P2 LDG.E.128 R100, desc[UR8][R118.64+0x10] ;  /* 0x0000100876642981 */ /* 0x000966000c1e1d00 */
[----:B------:R-:W-:Y:S01]  /*13f0*/  @!P3 LEA R127, R193, R127, 0x3 ;  /* 0x0000007fc17fb211 */ /* 0x000fe200078e18ff */
[----:B0-----:R-:W-:Y:S01]  /*1400*/  FADD.FTZ R116, R117, R116 ;  /* 0x0000007475747221 */ /* 0x001fe20000010000 */
[----:B--2---:R-:W-:Y:S01]  /*1410*/  FADD.FTZ R117, R131, R128 ;  /* 0x0000008083757221 */ /* 0x004fe20000010000 */
[----:B----4-:R-:W0:Y:S04]  /*1420*/  @P2 LDC.64 R118, c[0x0][0x438] ;  /* 0x00010e00ff762b82 */ /* 0x010e280000000a00 */
[----:B------:R2:W-:Y:S04]  /*1430*/  @!P3 STS.64 [R127], R116 ;  /* 0x000000747f00b388 */ /* 0x0005e80000000a00 */
[----:B--2---:R-:W2:Y:S01]  /*1440*/  @P1 LDC.64 R116, c[0x0][0x3e0] ;  /* 0x0000f800ff741b82 */ /* 0x004ea20000000a00 */
[----:B-1----:R-:W-:-:S04]  /*1450*/  IMAD.WIDE.U32 R250, R196, 0x8, R244 ;  /* 0x00000008c4fa7825 */ /* 0x002fc800078e00f4 */
[C-C-:B------:R-:W-:Y:S02]  /*1460*/  IMAD.WIDE.U32 R248, R195.reuse, 0x8, R244.reuse ;  /* 0x00000008c3f87825 */ /* 0x140fe400078e00f4 */
[----:B------:R-:W5:Y:S02]  /*1470*/  LDG.E.64 R250, desc[UR8][R250.64] ;  /* 0x00000008fafa7981 */ /* 0x000f64000c1e1b00 */
[C---:B------:R-:W-:Y:S02]  /*1480*/  IMAD.WIDE.U32 R244, R190.reuse, 0x8, R244 ;  /* 0x00000008bef47825 */ /* 0x040fe400078e00f4 */
[----:B------:R-:W5:Y:S02]  /*1490*/  LDG.E.64 R248, desc[UR8][R248.64] ;  /* 0x00000008f8f87981 */ /* 0x000f64000c1e1b00 */
[----:B---3--:R-:W-:Y:S02]  /*14a0*/  @P2 IMAD.WIDE.U32 R134, R195, 0x20, R134 ;  /* 0x00000020c3862825 */ /* 0x008fe400078e0086 */
[----:B------:R-:W5:Y:S02]  /*14b0*/  LDG.E.64 R244, desc[UR8][R244.64] ;  /* 0x00000008f4f47981 */ /* 0x000f64000c1e1b00 */
[----:B0-----:R-:W-:-:S02]  /*14c0*/  @P2 IMAD.WIDE.U32 R118, R190, 0x20, R118 ;  /* 0x00000020be762825 */ /* 0x001fc400078e0076 */
[----:B------:R-:W5:Y:S04]  /*14d0*/  @P2 LDG.E.128 R104, desc[UR8][R134.64] ;  /* 0x0000000886682981 */ /* 0x000f68000c1e1d00 */
[----:B------:R-:W5:Y:S01]  /*14e0*/  @P2 LDG.E.128 R108, desc[UR8][R134.64+0x10] ;  /* 0x00001008866c2981 */ /* 0x000f62000c1e1d00 */
[----:B--2---:R-:W-:-:S03]  /*14f0*/  @P1 IMAD.WIDE R116, R191, 0x2, R116 ;  /* 0x00000002bf741825 */ /* 0x004fc600078e0274 */
[----:B------:R-:W5:Y:S04]  /*1500*/  @P2 LDG.E.128 R112, desc[UR8][R118.64] ;  /* 0x0000000876702981 */ /* 0x000f68000c1e1d00 */
[----:B------:R-:W5:Y:S04]  /*1510*/  @P2 LDG.E.128 R84, desc[UR8][R118.64+0x10] ;  /* 0x0000100876542981 */ /* 0x000f68000c1e1d00 */
[----:B------:R0:W2:Y:S02]  /*1520*/  @P1 LDG.E.U16 R243, desc[UR8][R116.64] ;  /* 0x0000000874f31981 */ /* 0x0000a4000c1e1500 */
        /* <DEDUP_REMOVED lines=15> */
[----:B------:R-:W-:Y:S01]  /*1620*/  FADD.FTZ R12, R124, R12 ;  /* 0x0000000c7c0c7221 */ /* 0x000fe20000010000 */
[----:B------:R-:W-:Y:S01]  /*1630*/  FFMA.FTZ R11, R205, R124, R11 ;  /* 0x0000007ccd0b7223 */ /* 0x000fe2000001000b */
[----:B------:R-:W-:Y:S01]  /*1640*/  FADD.FTZ R8, R125, R8 ;  /* 0x000000087d087221 */ /* 0x000fe20000010000 */
[----:B------:R-:W-:Y:S01]  /*1650*/  FFMA.FTZ R7, R209, R125, R7 ;  /* 0x0000007dd1077223 */ /* 0x000fe20000010007 */
[----:B------:R-:W-:Y:S01]  /*1660*/  FADD.FTZ R4, R126, R4 ;  /* 0x000000047e047221 */ /* 0x000fe20000010000 */
[----:B------:R-:W-:Y:S01]  /*1670*/  FFMA.FTZ R3, R214, R126, R3 ;  /* 0x0000007ed6037223 */ /* 0x000fe20000010003 */
[C---:B------:R-:W-:Y:S01]  /*1680*/  IADD3 R128, PT, PT, R129.reuse, 0x6060, RZ ;  /* 0x0000606081807810 */ /* 0x040fe20007ffe0ff */
[----:B------:R-:W1:Y:S01]  /*1690*/  LDS.128 R124, [R127] ;  /* 0x000000007f7c7984 */ /* 0x000e620000000c00 */
[----:B------:R-:W-:-:S02]  /*16a0*/  @!P4 IADD3 R128, PT, PT, R129, 0x6020, RZ ;  /* 0x000060208180c810 */ /* 0x000fc40007ffe0ff */
[C---:B------:R-:W-:Y:S02]  /*16b0*/  IADD3 R134, PT, PT, R129.reuse, 0x6070, RZ ;  /* 0x0000607081867810 */ /* 0x040fe40007ffe0ff */
[----:B------:R-:W-:Y:S02]  /*16c0*/  @!P4 IADD3 R134, PT, PT, R129, 0x6030, RZ ;  /* 0x000060308186c810 */ /* 0x000fe40007ffe0ff */
[----:B------:R-:W3:Y:S01]  /*16d0*/  LDS.128 R128, [R128] ;  /* 0x0000000080807984 */ /* 0x000ee20000000c00 */
        /* <DEDUP_REMOVED lines=58> */
[----:B------:R-:W-:Y:S06]  /*1a80*/  BRA.U UP0, `(.L_x_8141) ;  /* 0x0000000900e47547 */ /* 0x000fec000b800000 */
[----:B------:R-:W-:-:S04]  /*1a90*/  UISETP.NE.U32.AND UP0, UPT, UR4, URZ, UPT ;  /* 0x000000ff0400728c */ /* 0x000fc8000bf05070 */
[----:B------:R-:W-:-:S09]  /*1aa0*/  UISETP.NE.AND.EX UP0, UPT, UR5, URZ, UPT, UP0 ;  /* 0x000000ff0500728c */ /* 0x000fd2000bf05300 */
[----:B------:R-:W-:Y:S05]  /*1ab0*/  BRA.U UP0, `(.L_x_8142) ;  /* 0x00000005006c7547 */ /* 0x000fea000b800000 */
[-CC-:B------:R-:W-:Y:S01]  /*1ac0*/  FFMA.FTZ R238, R238, R127.reuse, R128.reuse ;  /* 0x0000007feeee7223 */ /* 0x180fe20000010080 */
[----:B-----5:R-:W-:Y:S01]  /*1ad0*/  LOP3.LUT P6, RZ, R250, 0xff0000, RZ, 0xc0, !PT ;  /* 0x00ff0000faff7812 */ /* 0x020fe200078cc0ff */
[-CC-:B------:R-:W-:Y:S01]  /*1ae0*/  FFMA.FTZ R122, R233, R127.reuse, R128.reuse ;  /* 0x0000007fe97a7223 */ /* 0x180fe20000010080 */
[-C--:B------:R-:W-:Y:S01]  /*1af0*/  FFMA.FTZ R236, R236, R127.reuse, R128 ;  /* 0x0000007fecec7223 */ /* 0x080fe20000010080 */
[----:B------:R-:W-:Y:S01]  /*1b00*/  FADD.FTZ R239, R239, -R238 ;  /* 0x800000eeefef7221 */ /* 0x000fe20000010000 */
[----:B------:R-:W-:Y:S01]  /*1b10*/  LOP3.LUT P5, RZ, R251, 0xff, RZ, 0xc0, !PT ;  /* 0x000000fffbff7812 */ /* 0x000fe200078ac0ff */
[----:B------:R-:W-:Y:S01]  /*1b20*/  FFMA.FTZ R229, R229, R127, R128 ;  /* 0x0000007fe5e57223 */ /* 0x000fe20000010080 */
[----:B------:R-:W-:Y:S01]  /*1b30*/  FADD.FTZ R235, R235, -R122 ;  /* 0x8000007aebeb7221 */ /* 0x000fe20000010000 */
[----:B------:R-:W-:Y:S01]  /*1b40*/  FMUL.FTZ R239, R194, R239 ;  /* 0x000000efc2ef7220 */ /* 0x000fe20000410000 */
[----:B------:R-:W-:Y:S01]  /*1b50*/  FADD.FTZ R237, R237, -R236 ;  /* 0x800000eceded7221 */ /* 0x000fe20000010000 */
[----:B------:R-:W-:Y:S01]  /*1b60*/  LOP3.LUT P0, RZ, R250, 0xff000000, RZ, 0xc0, !PT ;  /* 0xff000000faff7812 */ /* 0x000fe2000780c0ff */
[----:B------:R-:W-:Y:S01]  /*1b70*/  FADD.FTZ R229, R232, -R229 ;  /* 0x800000e5e8e57221 */ /* 0x000fe20000010000 */
[----:B------:R-:W-:Y:S01]  /*1b80*/  FMUL.FTZ R239, R239, R126 ;  /* 0x0000007eefef7220 */ /* 0x000fe20000410000 */
[----:B------:R-:W-:Y:S01]  /*1b90*/  LOP3.LUT P3, RZ, R251, 0xff0000, RZ, 0xc0, !PT ;  /* 0x00ff0000fbff7812 */ /* 0x000fe2000786c0ff */
[----:B------:R-:W-:Y:S01]  /*1ba0*/  FMUL.FTZ R235, R194, R235 ;  /* 0x000000ebc2eb7220 */ /* 0x000fe20000410000 */
[----:B------:R-:W-:-:S02]  /*1bb0*/  @P6 HADD2.F32 R120, -RZ, R117.H0_H0 ;  /* 0x20000075ff786230 */ /* 0x000fc40000004100 */
[C---:B------:R-:W-:Y:S01]  /*1bc0*/  FMUL.FTZ R237, R194.reuse, R237 ;  /* 0x000000edc2ed7220 */ /* 0x040fe20000410000 */
[----:B------:R-:W-:Y:S01]  /*1bd0*/  FMUL.FTZ R239, R239, UR6 ;  /* 0x00000006efef7c20 */ /* 0x000fe20008410000 */
[----:B------:R-:W-:Y:S01]  /*1be0*/  CS2R R130, SRZ ;  /* 0x0000000000827805 */ /* 0x000fe2000001ff00 */
[----:B------:R-:W-:Y:S01]  /*1bf0*/  FMUL.FTZ R229, R194, R229 ;  /* 0x000000e5c2e57220 */ /* 0x000fe20000410000 */
[-C--:B------:R-:W-:Y:S01]  /*1c00*/  FMUL.FTZ R235, R235, R126.reuse ;  /* 0x0000007eebeb7220 */ /* 0x080fe20000410000 */
[----:B------:R-:W-:Y:S01]  /*1c10*/  FMUL.FTZ R237, R237, R126 ;  /* 0x0000007eeded7220 */ /* 0x000fe20000410000 */
[----:B------:R-:W-:Y:S01]  /*1c20*/  @P6 FMUL.FTZ R130, R239, R120 ;  /* 0x00000078ef826220 */ /* 0x000fe20000410000 */
[----:B------:R-:W-:Y:S02]  /*1c30*/  @P5 HADD2.F32 R120, -RZ, R118.H0_H0 ;  /* 0x20000076ff785230 */ /* 0x000fe40000004100 */
[----:B------:R-:W-:Y:S01]  /*1c40*/  FMUL.FTZ R229, R229, R126 ;  /* 0x0000007ee5e57220 */ /* 0x000fe20000410000 */
[----:B------:R-:W-:Y:S01]  /*1c50*/  FMUL.FTZ R235, R235, UR6 ;  /* 0x00000006ebeb7c20 */ /* 0x000fe20008410000 */
[----:B------:R-:W-:-:S02]  /*1c60*/  HFMA2 R129, -RZ, RZ, 0, 0 ;  /* 0x00000000ff817431 */ /* 0x000fc400000001ff */
[----:B------:R-:W-:Y:S01]  /*1c70*/  FMUL.FTZ R122, R237, UR6 ;  /* 0x00000006ed7a7c20 */ /* 0x000fe20008410000 */
[----:B------:R-:W-:Y:S01]  /*1c80*/  CS2R R132, SRZ ;  /* 0x0000000000847805 */ /* 0x000fe2000001ff00 */
[----:B------:R-:W-:Y:S02]  /*1c90*/  @P0 HADD2.F32 R117, -RZ, R117.H1_H1 ;  /* 0x30000075ff750230 */ /* 0x000fe40000004100 */
[----:B------:R-:W-:Y:S01]  /*1ca0*/  FMUL.FTZ R229, R229, UR6 ;  /* 0x00000006e5e57c20 */ /* 0x000fe20008410000 */
[----:B------:R-:W-:Y:S02]  /*1cb0*/  @P3 HADD2.F32 R121, -RZ, R119.H0_H0 ;  /* 0x20000077ff793230 */ /* 0x000fe40000004100 */
[----:B------:R-:W-:Y:S01]  /*1cc0*/  @P5 FMUL.FTZ R132, R235, R120 ;  /* 0x00000078eb845220 */ /* 0x000fe20000410000 */
[----:B------:R-:W-:Y:S01]  /*1cd0*/  FMUL.FTZ R120, R83, R122 ;  /* 0x0000007a53787220 */ /* 0x000fe20000410000 */
[----:B------:R-:W-:Y:S01]  /*1ce0*/  CS2R R134, SRZ ;  /* 0x0000000000867805 */ /* 0x000fe2000001ff00 */
[----:B------:R-:W-:Y:S01]  /*1cf0*/  @P0 FMUL.FTZ R129, R122, R117 ;  /* 0x000000757a810220 */ /* 0x000fe20000410000 */
[----:B------:R-:W-:Y:S01]  /*1d00*/  FMUL.FTZ R117, R82, R239 ;  /* 0x000000ef52757220 */ /* 0x000fe20000410000 */
[----:B------:R-:W-:Y:S01]  /*1d10*/  @P3 FMUL.FTZ R134, R229, R121 ;  /* 0x00000079e5863220 */ /* 0x000fe20000410000 */
[----:B------:R-:W-:Y:S01]  /*1d20*/  FMUL.FTZ R121, R76, R235 ;  /* 0x000000eb4c797220 */ /* 0x000fe20000410000 */
[----:B------:R-:W-:Y:S01]  /*1d30*/  FMUL.FTZ R122, R78, R229 ;  /* 0x000000e54e7a7220 */ /* 0x000fe20000410000 */
[----:B------:R-:W-:Y:S01]  /*1d40*/  FSEL R120, R120, RZ, P0 ;  /* 0x000000ff78787208 */ /* 0x000fe20000000000 */
[-CC-:B------:R-:W-:Y:S01]  /*1d50*/  FFMA.FTZ R231, R231, R127.reuse, R128.reuse ;  /* 0x0000007fe7e77223 */ /* 0x180fe20000010080 */
[----:B------:R-:W-:Y:S01]  /*1d60*/  ISETP.GE.U32.AND P0, PT, R250, RZ, PT ;  /* 0x000000fffa00720c */ /* 0x000fe20003f06070 */
[-CC-:B------:R-:W-:Y:S01]  /*1d70*/  FFMA.FTZ R123, R228, R127.reuse, R128.reuse ;  /* 0x0000007fe47b7223 */ /* 0x180fe20000010080 */
[----:B------:R-:W-:Y:S01]  /*1d80*/  FSEL R117, R117, RZ, P6 ;  /* 0x000000ff75757208 */ /* 0x000fe20003000000 */
[-CC-:B------:R-:W-:Y:S01]  /*1d90*/  FFMA.FTZ R0, R0, R127.reuse, R128.reuse ;  /* 0x0000007f00007223 */ /* 0x180fe20000010080 */
[----:B------:R-:W-:Y:S01]  /*1da0*/  LOP3.LUT P6, RZ, R251, 0xff00, RZ, 0xc0, !PT ;  /* 0x0000ff00fbff7812 */ /* 0x000fe200078cc0ff */
[----:B------:R-:W-:Y:S01]  /*1db0*/  FFMA.FTZ R240, R240, R127, R128 ;  /* 0x0000007ff0f07223 */ /* 0x000fe20000010080 */
[----:B------:R-:W-:Y:S01]  /*1dc0*/  FSEL R121, R121, RZ, P5 ;  /* 0x000000ff79797208 */ /* 0x000fe20002800000 */
[----:B------:R-:W-:Y:S01]  /*1dd0*/  FADD.FTZ R231, R234, -R231 ;  /* 0x800000e7eae77221 */ /* 0x000fe20000010000 */
[----:B------:R-:W-:Y:S01]  /*1de0*/  FSEL R122, R122, RZ, P3 ;  /* 0x000000ff7a7a7208 */ /* 0x000fe20001800000 */
[----:B------:R-:W-:Y:S01]  /*1df0*/  FADD.FTZ R125, R230, -R123 ;  /* 0x8000007be67d7221 */ /* 0x000fe20000010000 */
[C---:B------:R-:W-:Y:S01]  /*1e00*/  LOP3.LUT P5, RZ, R250.reuse, 0xff, RZ, 0xc0, !PT ;  /* 0x000000fffaff7812 */ /* 0x040fe200078ac0ff */
[----:B------:R-:W-:Y:S01]  /*1e10*/  FADD.FTZ R225, R225, -R0 ;  /* 0x80000000e1e17221 */ /* 0x000fe20000010000 */
[----:B------:R-:W-:Y:S01]  /*1e20*/  LOP3.LUT P3, RZ, R250, 0xff00, RZ, 0xc0, !PT ;  /* 0x0000ff00faff7812 */ /* 0x000fe2000786c0ff */
[----:B------:R-:W-:Y:S01]  /*1e30*/  FADD.FTZ R241, R241, -R240 ;  /* 0x800000f0f1f17221 */ /* 0x000fe20000010000 */
[----:B------:R-:W-:Y:S01]  /*1e40*/  ISETP.GE.U32.AND.EX P0, PT, R251, 0x1000000, PT, P0 ;  /* 0x01000000fb00780c */ /* 0x000fe20003f06100 */
[C---:B------:R-:W-:Y:S01]  /*1e50*/  FMUL.FTZ R231, R194.reuse, R231 ;  /* 0x000000e7c2e77220 */ /* 0x040fe20000410000 */
[C---:B------:R-:W-:Y:S01]  /*1e60*/  FMUL.FTZ R125, R194.reuse, R125 ;  /* 0x0000007dc27d7220 */ /* 0x040fe20000410000 */
[C---:B------:R-:W-:Y:S01]  /*1e70*/  FMUL.FTZ R225, R194.reuse, R225 ;  /* 0x000000e1c2e17220 */ /* 0x040fe20000410000 */
[----:B------:R-:W-:Y:S01]  /*1e80*/  FMUL.FTZ R241, R194, R241 ;  /* 0x000000f1c2f17220 */ /* 0x000fe20000410000 */
[-C--:B------:R-:W-:Y:S01]  /*1e90*/  FMUL.FTZ R231, R231, R126.reuse ;  /* 0x0000007ee7e77220 */ /* 0x080fe20000410000 */
[-C--:B------:R-:W-:Y:S01]  /*1ea0*/  FMUL.FTZ R125, R125, R126.reuse ;  /* 0x0000007e7d7d7220 */ /* 0x080fe20000410000 */
[-C--:B------:R-:W-:Y:S01]  /*1eb0*/  FMUL.FTZ R225, R225, R126.reuse ;  /* 0x0000007ee1e17220 */ /* 0x080fe20000410000 */
[----:B------:R-:W-:Y:S01]  /*1ec0*/  FMUL.FTZ R241, R241, R126 ;  /* 0x0000007ef1f17220 */ /* 0x000fe20000410000 */
[----:B------:R-:W-:-:S02]  /*1ed0*/  @P6 HADD2.F32 R124, -RZ, R118.H1_H1 ;  /* 0x30000076ff7c6230 */ /* 0x000fc40000004100 */
[----:B------:R-:W-:Y:S01]  /*1ee0*/  FMUL.FTZ R231, R231, UR6 ;  /* 0x00000006e7e77c20 */ /* 0x000fe20008410000 */
[--C-:B------:R-:W-:Y:S02]  /*1ef0*/  @P5 HADD2.F32 R118, -RZ, R116.reuse.H0_H0 ;  /* 0x20000074ff765230 */ /* 0x100fe40000004100 */
[----:B------:R-:W-:Y:S01]  /*1f00*/  FMUL.FTZ R225, R225, UR6 ;  /* 0x00000006e1e17c20 */ /* 0x000fe20008410000 */
[----:B------:R-:W-:Y:S02]  /*1f10*/  @P3 HADD2.F32 R123, -RZ, R116.H1_H1 ;  /* 0x30000074ff7b3230 */ /* 0x000fe40000004100 */
[----:B------:R-:W-:Y:S01]  /*1f20*/  FMUL.FTZ R116, R125, UR6 ;  /* 0x000000067d747c20 */ /* 0x000fe20008410000 */
[----:B------:R-:W-:Y:S02]  /*1f30*/  @P0 HADD2.F32 R119, -RZ, R119.H1_H1 ;  /* 0x30000077ff770230 */ /* 0x000fe40000004100 */
[----:B------:R-:W-:Y:S01]  /*1f40*/  FMUL.FTZ R198, R241, UR6 ;  /* 0x00000006f1c67c20 */ /* 0x000fe20008410000 */
[----:B------:R-:W-:Y:S01]  /*1f50*/  MOV R0, RZ ;  /* 0x000000ff00007202 */ /* 0x000fe20000000f00 */
        /* <DEDUP_REMOVED lines=17> */
.L_x_8142:
[-CC-:B------:R-:W-:Y:S01]  /*2070*/  FFMA.FTZ R238, R238, R127.reuse, R128.reuse ;  /* 0x0000007feeee7223 */ /* 0x180fe20000010080 */
[----:B-----5:R-:W-:Y:S01]  /*2080*/  LOP3.LUT P6, RZ, R250, 0xff0000, RZ, 0xc0, !PT ;  /* 0x00ff0000faff7812 */ /* 0x020fe200078cc0ff */
[-CC-:B------:R-:W-:Y:S01]  /*2090*/  FFMA.FTZ R236, R236, R127.reuse, R128.reuse ;  /* 0x0000007fecec7223 */ /* 0x180fe20000010080 */
[-C--:B------:R-:W-:Y:S01]  /*20a0*/  FFMA.FTZ R92, R233, R127.reuse, R128 ;  /* 0x0000007fe95c7223 */ /* 0x080fe20000010080 */
[----:B------:R-:W-:Y:S01]  /*20b0*/  FADD.FTZ R239, R239, -R238 ;  /* 0x800000eeefef7221 */ /* 0x000fe20000010000 */
[----:B------:R-:W-:Y:S01]  /*20c0*/  FFMA.FTZ R229, R229, R127, R128 ;  /* 0x0000007fe5e57223 */ /* 0x000fe20000010080 */
[----:B------:R-:W-:Y:S01]  /*20d0*/  LOP3.LUT P5, RZ, R251, 0xff, RZ, 0xc0, !PT ;  /* 0x000000fffbff7812 */ /* 0x000fe200078ac0ff */
[----:B------:R-:W-:Y:S01]  /*20e0*/  FADD.FTZ R95, R237, -R236 ;  /* 0x800000eced5f7221 */ /* 0x000fe20000010000 */
[----:B------:R-:W-:Y:S01]  /*20f0*/  FMUL.FTZ R94, R194, R239 ;  /* 0x000000efc25e7220 */ /* 0x000fe20000410000 */
[----:B------:R-:W-:Y:S01]  /*2100*/  FADD.FTZ R235, R235, -R92 ;  /* 0x8000005cebeb7221 */ /* 0x000fe20000010000 */
[----:B------:R-:W-:Y:S01]  /*2110*/  FADD.FTZ R229, R232, -R229 ;  /* 0x800000e5e8e57221 */ /* 0x000fe20000010000 */
[----:B------:R-:W-:Y:S01]  /*2120*/  LOP3.LUT P0, RZ, R250, 0xff000000, RZ, 0xc0, !PT ;  /* 0xff000000faff7812 */ /* 0x000fe2000780c0ff */
[----:B------:R-:W-:Y:S01]  /*2130*/  FMUL.FTZ R88, R94, R126 ;  /* 0x0000007e5e587220 */ /* 0x000fe20000410000 */
[----:B------:R-:W-:Y:S01]  /*2140*/  CS2R R130, SRZ ;  /* 0x0000000000827805 */ /* 0x000fe2000001ff00 */
[----:B------:R-:W-:Y:S01]  /*2150*/  @P6 HADD2.F32 R90, -RZ, R117.H0_H0 ;  /* 0x20000075ff5a6230 */ /* 0x000fe20000004100 */
[----:B------:R-:W-:Y:S01]  /*2160*/  LOP3.LUT P3, RZ, R251, 0xff0000, RZ, 0xc0, !PT ;  /* 0x00ff0000fbff7812 */ /* 0x000fe2000786c0ff */
[----:B------:R-:W-:Y:S01]  /*2170*/  FMUL.FTZ R93, R88, UR6 ;  /* 0x00000006585d7c20 */ /* 0x000fe20008410000 */
[C---:B------:R-:W-:Y:S01]  /*2180*/  FMUL.FTZ R95, R194.reuse, R95 ;  /* 0x0000005fc25f7220 */ /* 0x040fe20000410000 */
[----:B------:R-:W-:Y:S01]  /*2190*/  FMUL.FTZ R88, R194, R235 ;  /* 0x000000ebc2587220 */ /* 0x000fe20000410000 */
[----:B------:R-:W-:-:S02]  /*21a0*/  @P5 HADD2.F32 R122, -RZ, R118.H0_H0 ;  /* 0x20000076ff7a5230 */ /* 0x000fc40000004100 */
[----:B------:R-:W-:Y:S01]  /*21b0*/  @P6 FMUL.FTZ R130, R90, R93 ;  /* 0x0000005d5a826220 */ /* 0x000fe20000410000 */
[----:B------:R-:W-:Y:S01]  /*21c0*/  FMUL.FTZ R90, R194, R229 ;  /* 0x000000e5c25a7220 */ /* 0x000fe20000410000 */
[-C--:B------:R-:W-:Y:S01]  /*21d0*/  FMUL.FTZ R89, R95, R126.reuse ;  /* 0x0000007e5f597220 */ /* 0x080fe20000410000 */
[-C--:B------:R-:W-:Y:S01]  /*21e0*/  FMUL.FTZ R91, R88, R126.reuse ;  /* 0x0000007e585b7220 */ /* 0x080fe20000410000 */
[----:B------:R-:W-:Y:S02]  /*21f0*/  HFMA2 R129, -RZ, RZ, 0, 0 ;  /* 0x00000000ff817431 */ /* 0x000fe400000001ff */
[----:B------:R-:W-:Y:S01]  /*2200*/  FMUL.FTZ R92, R90, R126 ;  /* 0x0000007e5a5c7220 */ /* 0x000fe20000410000 */
[----:B------:R-:W-:Y:S01]  /*2210*/  FMUL.FTZ R120, R89, UR6 ;  /* 0x0000000659787c20 */ /* 0x000fe20008410000 */
[----:B------:R-:W-:Y:S01]  /*2220*/  FMUL.FTZ R91, R91, UR6 ;  /* 0x000000065b5b7c20 */ /* 0x000fe20008410000 */
[----:B------:R-:W-:Y:S01]  /*2230*/  CS2R R132, SRZ ;  /* 0x0000000000847805 */ /* 0x000fe2000001ff00 */
[----:B------:R-:W-:Y:S01]  /*2240*/  FMUL.FTZ R89, R92, UR6 ;  /* 0x000000065c597c20 */ /* 0x000fe20008410000 */
[----:B------:R-:W-:-:S02]  /*2250*/  @P0 HADD2.F32 R117, -RZ, R117.H1_H1 ;  /* 0x30000075ff750230 */ /* 0x000fc40000004100 */
[-C--:B------:R-:W-:Y:S01]  /*2260*/  @P5 FMUL.FTZ R132, R122, R91.reuse ;  /* 0x0000005b7a845220 */ /* 0x080fe20000410000 */
[----:B------:R-:W-:Y:S02]  /*2270*/  @P3 HADD2.F32 R124, -RZ, R119.H0_H0 ;  /* 0x20000077ff7c3230 */ /* 0x000fe40000004100 */
[----:B------:R-:W-:Y:S01]  /*2280*/  FMUL.FTZ R121, R76, R91 ;  /* 0x0000005b4c797220 */ /* 0x000fe20000410000 */
[----:B------:R-:W-:Y:S01]  /*2290*/  FMUL.FTZ R122, R78, R89 ;  /* 0x000000594e7a7220 */ /* 0x000fe20000410000 */
[----:B------:R-:W-:Y:S01]  /*22a0*/  CS2R R134, SRZ ;  /* 0x0000000000867805 */ /* 0x000fe2000001ff00 */
[-C--:B------:R-:W-:Y:S01]  /*22b0*/  @P0 FMUL.FTZ R129, R117, R120.reuse ;  /* 0x0000007875810220 */ /* 0x080fe20000410000 */
[----:B------:R-:W-:Y:S01]  /*22c0*/  FMUL.FTZ R117, R82, R93 ;  /* 0x0000005d52757220 */ /* 0x000fe20000410000 */
[----:B------:R-:W-:Y:S01]  /*22d0*/  FMUL.FTZ R120, R83, R120 ;  /* 0x0000007853787220 */ /* 0x000fe20000410000 */
[--C-:B------:R-:W-:Y:S01]  /*22e0*/  FFMA.FTZ R231, R231, R127, R128.reuse ;  /* 0x0000007fe7e77223 */ /* 0x100fe20000010080 */
[----:B------:R-:W-:Y:S01]  /*22f0*/  @P3 FMUL.FTZ R134, R124, R89 ;  /* 0x000000597c863220 */ /* 0x000fe20000410000 */
        /* <DEDUP_REMOVED lines=8> */
[----:B------:R-:W-:Y:S01]  /*2380*/  FSEL R117, R117, RZ, P6 ;  /* 0x000000ff75757208 */ /* 0x000fe20003000000 */
[----:B------:R-:W-:Y:S01]  /*2390*/  FADD.FTZ R225, R225, -R0 ;  /* 0x80000000e1e17221 */ /* 0x000fe20000010000 */
[----:B------:R-:W-:Y:S01]  /*23a0*/  FSEL R120, R120, RZ, P0 ;  /* 0x000000ff78787208 */ /* 0x000fe20000000000 */
[----:B------:R-:W-:Y:S01]  /*23b0*/  FMUL.FTZ R89, R194, R231 ;  /* 0x000000e7c2597220 */ /* 0x000fe20000410000 */
[----:B------:R-:W-:Y:S01]  /*23c0*/  LOP3.LUT P6, RZ, R251, 0xff00, RZ, 0xc0, !PT ;  /* 0x0000ff00fbff7812 */ /* 0x000fe200078cc0ff */
[----:B------:R-:W-:Y:S01]  /*23d0*/  FFMA.FTZ R240, R240, R127, R128 ;  /* 0x0000007ff0f07223 */ /* 0x000fe20000010080 */
[----:B------:R-:W-:Y:S01]  /*23e0*/  ISETP.GE.U32.AND P0, PT, R250, RZ, PT ;  /* 0x000000fffa00720c */ /* 0x000fe20003f06070 */
[----:B------:R-:W-:Y:S01]  /*23f0*/  FMUL.FTZ R92, R194, R225 ;  /* 0x000000e1c25c7220 */ /* 0x000fe20000410000 */
[----:B------:R-:W-:Y:S01]  /*2400*/  FMUL.FTZ R93, R89, R126 ;  /* 0x0000007e595d7220 */ /* 0x000fe20000410000 */
[----:B------:R-:W-:Y:S01]  /*2410*/  FADD.FTZ R241, R241, -R240 ;  /* 0x800000f0f1f17221 */ /* 0x000fe20000010000 */
[----:B------:R-:W-:Y:S01]  /*2420*/  ISETP.GE.U32.AND.EX P0, PT, R251, 0x1000000, PT, P0 ;  /* 0x01000000fb00780c */ /* 0x000fe20003f06100 */
[----:B------:R-:W-:-:S02]  /*2430*/  @P5 HADD2.F32 R124, -RZ, R116.H0_H0 ;  /* 0x20000074ff7c5230 */ /* 0x000fc40000004100 */
[----:B------:R-:W-:Y:S01]  /*2440*/  FMUL.FTZ R91, R194, R91 ;  /* 0x0000005bc25b7220 */ /* 0x000fe20000410000 */
[----:B------:R-:W-:Y:S02]  /*2450*/  @P3 HADD2.F32 R197, -RZ, R116.H1_H1 ;  /* 0x30000074ffc53230 */ /* 0x000fe40000004100 */
[-C--:B------:R-:W-:Y:S01]  /*2460*/  FMUL.FTZ R116, R92, R126.reuse ;  /* 0x0000007e5c747220 */ /* 0x080fe20000410000 */
[----:B------:R-:W-:Y:S01]  /*2470*/  FMUL.FTZ R198, R93, UR6 ;  /* 0x000000065dc67c20 */ /* 0x000fe20008410000 */
[----:B------:R-:W-:Y:S01]  /*2480*/  FMUL.FTZ R93, R194, R241 ;  /* 0x000000f1c25d7220 */ /* 0x000fe20000410000 */
[----:B------:R-:W-:Y:S02]  /*2490*/  @P6 HADD2.F32 R123, -RZ, R118.H1_H1 ;  /* 0x30000076ff7b6230 */ /* 0x000fe40000004100 */
[-C--:B------:R-:W-:Y:S01]  /*24a0*/  FMUL.FTZ R118, R91, R126.reuse ;  /* 0x0000007e5b767220 */ /* 0x080fe20000410000 */
[----:B------:R-:W-:Y:S01]  /*24b0*/  FMUL.FTZ R125, R116, UR6 ;  /* 0x00000006747d7c20 */ /* 0x000fe20008410000 */
[----:B------:R-:W-:Y:S01]  /*24c0*/  FMUL.FTZ R116, R93, R126 ;  /* 0x0000007e5d747220 */ /* 0x000fe20000410000 */
[----:B------:R-:W-:Y:S01]  /*24d0*/  MOV R0, RZ ;  /* 0x000000ff00007202 */ /* 0x000fe20000000f00 */
[----:B------:R-:W-:Y:S01]  /*24e0*/  FMUL.FTZ R118, R118, UR6 ;  /* 0x0000000676767c20 */ /* 0x000fe20008410000 */
[----:B------:R-:W-:-:S02]  /*24f0*/  @P0 HADD2.F32 R119, -RZ, R119.H1_H1 ;  /* 0x30000077ff770230 */ /* 0x000fc40000004100 */
[-C--:B------:R-:W-:Y:S01]  /*2500*/  @P5 FMUL.FTZ R0, R124, R125.reuse ;  /* 0x0000007d7c005220 */ /* 0x080fe20000410000 */
[----:B------:R-:W-:Y:S01]  /*2510*/  FMUL.FTZ R124, R116, UR6 ;  /* 0x00000006747c7c20 */ /* 0x000fe20008410000 */
[----:B------:R-:W-:Y:S01]  /*2520*/  @P6 FMUL.FTZ R131, R123, R198 ;  /* 0x000000c67b836220 */ /* 0x000fe20000410000 */
[-C--:B------:R-:W-:Y:S01]  /*2530*/  FMUL.FTZ R123, R79, R118.reuse ;  /* 0x000000764f7b7220 */ /* 0x080fe20000410000 */
[----:B------:R-:W-:Y:S01]  /*2540*/  @P0 FMUL.FTZ R133, R119, R118 ;  /* 0x0000007677850220 */ /* 0x000fe20000410000 */
[----:B------:R-:W-:Y:S01]  /*2550*/  FMUL.FTZ R119, R77, R198 ;  /* 0x000000c64d777220 */ /* 0x000fe20000410000 */
[----:B------:R-:W-:Y:S01]  /*2560*/  FMUL.FTZ R116, R80, R125 ;  /* 0x0000007d50747220 */ /* 0x000fe20000410000 */
[-C--:B------:R-:W-:Y:S01]  /*2570*/  FMUL.FTZ R118, R81, R124.reuse ;  /* 0x0000007c51767220 */ /* 0x080fe20000410000 */
[----:B------:R-:W-:Y:S01]  /*2580*/  @P3 FMUL.FTZ R135, R197, R124 ;  /* 0x0000007cc5873220 */ /* 0x000fe20000410000 */
        /* <DEDUP_REMOVED lines=9> */
.L_x_8141:
[----:B------:R-:W-:-:S04]  /*2620*/  UISETP.NE.U32.AND UP0, UPT, UR4, URZ, UPT ;  /* 0x000000ff0400728c */ /* 0x000fc8000bf05070 */
[----:B------:R-:W-:-:S09]  /*2630*/  UISETP.NE.AND.EX UP0, UPT, UR5, URZ, UPT, UP0 ;  /* 0x000000ff0500728c */ /* 0x000fd2000bf05300 */
[----:B------:R-:W-:Y:S05]  /*2640*/  BRA.U UP0, `(.L_x_8144) ;  /* 0x0000000500747547 */ /* 0x000fea000b800000 */
[-CC-:B------:R-:W-:Y:S01]  /*2650*/  FFMA.FTZ R238, R238, R127.reuse, R128.reuse ;  /* 0x0000007feeee7223 */ /* 0x180fe20000010080 */
[----:B-----5:R-:W-:Y:S01]  /*2660*/  LOP3.LUT P6, RZ, R250, 0xff0000, RZ, 0xc0, !PT ;  /* 0x00ff0000faff7812 */ /* 0x020fe200078cc0ff */
[-C--:B------:R-:W-:Y:S01]  /*2670*/  FFMA.FTZ R236, R236, R127.reuse, R128 ;  /* 0x0000007fecec7223 */ /* 0x080fe20000010080 */
[----:B------:R-:W-:Y:S01]  /*2680*/  LOP3.LUT P0, RZ, R250, 0xff000000, RZ, 0xc0, !PT ;  /* 0xff000000faff7812 */ /* 0x000fe2000780c0ff */
[----:B------:R-:W-:Y:S01]  /*2690*/  FADD.FTZ R121, R239, -R238 ;  /* 0x800000eeef797221 */ /* 0x000fe20000010000 */
[-C--:B------:R-:W-:Y:S01]  /*26a0*/  FFMA.FTZ R122, R233, R127.reuse, R128 ;  /* 0x0000007fe97a7223 */ /* 0x080fe20000010080 */
[----:B------:R-:W-:Y:S01]  /*26b0*/  FADD.FTZ R236, R237, -R236 ;  /* 0x800000ecedec7221 */ /* 0x000fe20000010000 */
[----:B------:R-:W-:Y:S01]  /*26c0*/  FFMA.FTZ R229, R229, R127, R128 ;  /* 0x0000007fe5e57223 */ /* 0x000fe20000010080 */
[----:B------:R-:W-:Y:S01]  /*26d0*/  FFMA.FTZ R121, R194, R121, R98 ;  /* 0x00000079c2797223 */ /* 0x000fe20000010062 */
[----:B------:R-:W-:Y:S01]  /*26e0*/  HFMA2 R130, -RZ, RZ, 0, 0 ;  /* 0x00000000ff827431 */ /* 0x000fe200000001ff */
[----:B------:R-:W-:Y:S01]  /*26f0*/  LOP3.LUT P5, RZ, R251, 0xff, RZ, 0xc0, !PT ;  /* 0x000000fffbff7812 */ /* 0x000fe200078ac0ff */
[----:B------:R-:W-:Y:S01]  /*2700*/  FADD.FTZ R235, R235, -R122 ;  /* 0x8000007aebeb7221 */ /* 0x000fe20000010000 */
[----:B------:R-:W-:Y:S01]  /*2710*/  FMUL.FTZ R121, R121, R126 ;  /* 0x0000007e79797220 */ /* 0x000fe20000410000 */
[----:B------:R-:W-:Y:S01]  /*2720*/  FADD.FTZ R123, R232, -R229 ;  /* 0x800000e5e87b7221 */ /* 0x000fe20000010000 */
[--C-:B------:R-:W-:Y:S01]  /*2730*/  @P6 HADD2.F32 R120, -RZ, R117.reuse.H0_H0 ;  /* 0x20000075ff786230 */ /* 0x100fe20000004100 */
[----:B------:R-:W-:Y:S01]  /*2740*/  LOP3.LUT P3, RZ, R251, 0xff0000, RZ, 0xc0, !PT ;  /* 0x00ff0000fbff7812 */ /* 0x000fe2000786c0ff */
[----:B------:R-:W-:Y:S01]  /*2750*/  FMUL.FTZ R125, R121, UR6 ;  /* 0x00000006797d7c20 */ /* 0x000fe20008410000 */
[----:B------:R-:W-:Y:S01]  /*2760*/  FFMA.FTZ R121, R194, R236, R99 ;  /* 0x000000ecc2797223 */ /* 0x000fe20000010063 */
[----:B------:R-:W-:-:S02]  /*2770*/  @P0 HADD2.F32 R131, -RZ, R117.H1_H1 ;  /* 0x30000075ff830230 */ /* 0x000fc40000004100 */
[----:B------:R-:W-:Y:S01]  /*2780*/  FFMA.FTZ R117, R194, R235, R100 ;  /* 0x000000ebc2757223 */ /* 0x000fe20000010064 */
[----:B------:R-:W-:Y:S01]  /*2790*/  @P6 FMUL.FTZ R130, R120, R125 ;  /* 0x0000007d78826220 */ /* 0x000fe20000410000 */
[-C--:B------:R-:W-:Y:S01]  /*27a0*/  FMUL.FTZ R121, R121, R126.reuse ;  /* 0x0000007e79797220 */ /* 0x080fe20000410000 */
[----:B------:R-:W-:Y:S01]  /*27b0*/  FFMA.FTZ R123, R194, R123, R102 ;  /* 0x0000007bc27b7223 */ /* 0x000fe20000010066 */
[----:B------:R-:W-:Y:S01]  /*27c0*/  MOV R129, RZ ;  /* 0x000000ff00817202 */ /* 0x000fe20000000f00 */
[-C--:B------:R-:W-:Y:S01]  /*27d0*/  FMUL.FTZ R117, R117, R126.reuse ;  /* 0x0000007e75757220 */ /* 0x080fe20000410000 */
[----:B------:R-:W-:Y:S01]  /*27e0*/  FMUL.FTZ R120, R121, UR6 ;  /* 0x0000000679787c20 */ /* 0x000fe20008410000 */
[----:B------:R-:W-:Y:S01]  /*27f0*/  FMUL.FTZ R123, R123, R126 ;  /* 0x0000007e7b7b7220 */ /* 0x000fe20000410000 */
[----:B------:R-:W-:Y:S02]  /*2800*/  @P5 HADD2.F32 R122, -RZ, R118.H0_H0 ;  /* 0x20000076ff7a5230 */ /* 0x000fe40000004100 */
[----:B------:R-:W-:Y:S01]  /*2810*/  FMUL.FTZ R121, R117, UR6 ;  /* 0x0000000675797c20 */ /* 0x000fe20008410000 */
[-C--:B------:R-:W-:Y:S01]  /*2820*/  @P0 FMUL.FTZ R129, R131, R120.reuse ;  /* 0x0000007883810220 */ /* 0x080fe20000410000 */
[----:B------:R-:W-:Y:S01]  /*2830*/  FMUL.FTZ R120, R83, R120 ;  /* 0x0000007853787220 */ /* 0x000fe20000410000 */
[----:B------:R-:W-:Y:S01]  /*2840*/  FMUL.FTZ R123, R123, UR6 ;  /* 0x000000067b7b7c20 */ /* 0x000fe20008410000 */
[----:B------:R-:W-:Y:S01]  /*2850*/  CS2R R132, SRZ ;  /* 0x0000000000847805 */ /* 0x000fe2000001ff00 */
[----:B------:R-:W-:-:S02]  /*2860*/  HFMA2 R134, -RZ, RZ, 0, 0 ;  /* 0x00000000ff867431 */ /* 0x000fc400000001ff */
[-C--:B------:R-:W-:Y:S01]  /*2870*/  @P5 FMUL.FTZ R132, R122, R121.reuse ;  /* 0x000000797a845220 */ /* 0x080fe20000410000 */
[----:B------:R-:W-:Y:S01]  /*2880*/  FSEL R120, R120, RZ, P0 ;  /* 0x000000ff78787208 */ /* 0x000fe20000000000 */
[--C-:B------:R-:W-:Y:S01]  /*2890*/  @P3 HADD2.F32 R124, -RZ, R119.reuse.H0_H0 ;  /* 0x20000077ff7c3230 */ /* 0x100fe20000004100 */
[----:B------:R-:W-:Y:S01]  /*28a0*/  ISETP.GE.U32.AND P0, PT, R250, RZ, PT ;  /* 0x000000fffa00720c */ /* 0x000fe20003f06070 */
[----:B------:R-:W-:Y:S01]  /*28b0*/  FMUL.FTZ R121, R76, R121 ;  /* 0x000000794c797220 */ /* 0x000fe20000410000 */
[----:B------:R-:W-:Y:S01]  /*28c0*/  FMUL.FTZ R122, R78, R123 ;  /* 0x0000007b4e7a7220 */ /* 0x000fe20000410000 */
[----:B------:R-:W-:Y:S01]  /*28d0*/  FMUL.FTZ R117, R82, R125 ;  /* 0x0000007d52757220 */ /* 0x000fe20000410000 */
[----:B------:R-:W-:Y:S01]  /*28e0*/  ISETP.GE.U32.AND.EX P0, PT, R251, 0x1000000, PT, P0 ;  /* 0x01000000fb00780c */ /* 0x000fe20003f06100 */
        /* <DEDUP_REMOVED lines=12> */
[----:B------:R-:W-:Y:S01]  /*29b0*/  LOP3.LUT P6, RZ, R251, 0xff00, RZ, 0xc0, !PT ;  /* 0x0000ff00fbff7812 */ /* 0x000fe200078cc0ff */
[----:B------:R-:W-:Y:S01]  /*29c0*/  FFMA.FTZ R123, R194, R123, R101 ;  /* 0x0000007bc27b7223 */ /* 0x000fe20000010065 */
[----:B------:R-:W-:Y:S01]  /*29d0*/  FFMA.FTZ R240, R240, R127, R128 ;  /* 0x0000007ff0f07223 */ /* 0x000fe20000010080 */
[----:B------:R-:W-:-:S02]  /*29e0*/  @P0 HADD2.F32 R199, -RZ, R119.H1_H1 ;  /* 0x30000077ffc70230 */ /* 0x000fc40000004100 */
[C---:B------:R-:W-:Y:S01]  /*29f0*/  FFMA.FTZ R125, R194.reuse, R230, R103 ;  /* 0x000000e6c27d7223 */ /* 0x040fe20000010067 */
[C---:B------:R-:W-:Y:S01]  /*2a00*/  FFMA.FTZ R119, R194.reuse, R225, R96 ;  /* 0x000000e1c2777223 */ /* 0x040fe20000010060 */
[-C--:B------:R-:W-:Y:S01]  /*2a10*/  FMUL.FTZ R123, R123, R126.reuse ;  /* 0x0000007e7b7b7220 */ /* 0x080fe20000410000 */
[----:B------:R-:W-:Y:S01]  /*2a20*/  FADD.FTZ R240, R241, -R240 ;  /* 0x800000f0f1f07221 */ /* 0x000fe20000010000 */
[--C-:B------:R-:W-:Y:S02]  /*2a30*/  @P5 HADD2.F32 R124, -RZ, R116.reuse.H0_H0 ;  /* 0x20000074ff7c5230 */ /* 0x100fe40000004100 */
[-C--:B------:R-:W-:Y:S01]  /*2a40*/  FMUL.FTZ R125, R125, R126.reuse ;  /* 0x0000007e7d7d7220 */ /* 0x080fe20000410000 */
[----:B------:R-:W-:Y:S02]  /*2a50*/  @P3 HADD2.F32 R197, -RZ, R116.H1_H1 ;  /* 0x30000074ffc53230 */ /* 0x000fe40000004100 */
[----:B------:R-:W-:Y:S01]  /*2a60*/  FMUL.FTZ R119, R119, R126 ;  /* 0x0000007e77777220 */ /* 0x000fe20000410000 */
[----:B------:R-:W-:Y:S01]  /*2a70*/  FMUL.FTZ R116, R123, UR6 ;  /* 0x000000067b747c20 */ /* 0x000fe20008410000 */
[----:B------:R-:W-:Y:S01]  /*2a80*/  FFMA.FTZ R123, R194, R240, R97 ;  /* 0x000000f0c27b7223 */ /* 0x000fe20000010061 */
[----:B------:R-:W-:-:S02]  /*2a90*/  @P6 HADD2.F32 R135, -RZ, R118.H1_H1 ;  /* 0x30000076ff876230 */ /* 0x000fc40000004100 */
[----:B------:R-:W-:Y:S02]  /*2aa0*/  HFMA2 R0, -RZ, RZ, 0, 0 ;  /* 0x00000000ff007431 */ /* 0x000fe400000001ff */
[----:B------:R-:W-:Y:S01]  /*2ab0*/  FMUL.FTZ R118, R125, UR6 ;  /* 0x000000067d767c20 */ /* 0x000fe20008410000 */
[----:B------:R-:W-:Y:S01]  /*2ac0*/  FMUL.FTZ R125, R119, UR6 ;  /* 0x00000006777d7c20 */ /* 0x000fe20008410000 */
[----:B------:R-:W-:Y:S01]  /*2ad0*/  FMUL.FTZ R123, R123, R126 ;  /* 0x0000007e7b7b7220 */ /* 0x000fe20000410000 */
[----:B------:R-:W-:Y:S01]  /*2ae0*/  MOV R131, RZ ;  /* 0x000000ff00837202 */ /* 0x000fe20000000f00 */
[----:B------:R-:W-:Y:S01]  /*2af0*/  @P6 FMUL.FTZ R131, R135, R116 ;  /* 0x0000007487836220 */ /* 0x000fe20000410000 */
[-C--:B------:R-:W-:Y:S01]  /*2b00*/  @P5 FMUL.FTZ R0, R124, R125.reuse ;  /* 0x0000007d7c005220 */ /* 0x080fe20000410000 */
[----:B------:R-:W-:Y:S01]  /*2b10*/  FMUL.FTZ R124, R123, UR6 ;  /* 0x000000067b7c7c20 */ /* 0x000fe20008410000 */
        /* <DEDUP_REMOVED lines=16> */
.L_x_8144:
        /* <DEDUP_REMOVED lines=8> */
[----:B------:R-:W-:Y:S01]  /*2ca0*/  FFMA.FTZ R94, R194, R239, R98 ;  /* 0x000000efc25e7223 */ /* 0x000fe20000010062 */
        /* <DEDUP_REMOVED lines=8> */
[C---:B------:R-:W-:Y:S01]  /*2d30*/  FFMA.FTZ R95, R194.reuse, R236, R99 ;  /* 0x000000ecc25f7223 */ /* 0x040fe20000010063 */
[----:B------:R-:W-:Y:S01]  /*2d40*/  FFMA.FTZ R88, R194, R235, R100 ;  /* 0x000000ebc2587223 */ /* 0x000fe20000010064 */
[----:B------:R-:W-:-:S02]  /*2d50*/  @P5 HADD2.F32 R122, -RZ, R118.H0_H0 ;  /* 0x20000076ff7a5230 */ /* 0x000fc40000004100 */
[----:B------:R-:W-:Y:S01]  /*2d60*/  @P6 FMUL.FTZ R130, R90, R93 ;  /* 0x0000005d5a826220 */ /* 0x000fe20000410000 */
[----:B------:R-:W-:Y:S01]  /*2d70*/  FFMA.FTZ R90, R194, R229, R102 ;  /* 0x000000e5c25a7223 */ /* 0x000fe20000010066 */
        /* <DEDUP_REMOVED lines=30> */
[----:B------:R-:W-:Y:S01]  /*2f60*/  FFMA.FTZ R89, R194, R231, R101 ;  /* 0x000000e7c2597223 */ /* 0x000fe20000010065 */
[----:B------:R-:W-:Y:S01]  /*2f70*/  LOP3.LUT P6, RZ, R251, 0xff00, RZ, 0xc0, !PT ;  /* 0x0000ff00fbff7812 */ /* 0x000fe200078cc0ff */
[----:B------:R-:W-:Y:S01]  /*2f80*/  FFMA.FTZ R240, R240, R127, R128 ;  /* 0x0000007ff0f07223 */ /* 0x000fe20000010080 */
[----:B------:R-:W-:Y:S01]  /*2f90*/  ISETP.GE.U32.AND P0, PT, R250, RZ, PT ;  /* 0x000000fffa00720c */ /* 0x000fe20003f06070 */
[----:B------:R-:W-:Y:S01]  /*2fa0*/  FFMA.FTZ R92, R194, R225, R96 ;  /* 0x000000e1c25c7223 */ /* 0x000fe20000010060 */
[----:B------:R-:W-:Y:S01]  /*2fb0*/  FMUL.FTZ R93, R89, R126 ;  /* 0x0000007e595d7220 */ /* 0x000fe20000410000 */
[----:B------:R-:W-:Y:S01]  /*2fc0*/  FADD.FTZ R240, R241, -R240 ;  /* 0x800000f0f1f07221 */ /* 0x000fe20000010000 */
[----:B------:R-:W-:Y:S01]  /*2fd0*/  ISETP.GE.U32.AND.EX P0, PT, R251, 0x1000000, PT, P0 ;  /* 0x01000000fb00780c */ /* 0x000fe20003f06100 */
[----:B------:R-:W-:-:S02]  /*2fe0*/  @P5 HADD2.F32 R124, -RZ, R116.H0_H0 ;  /* 0x20000074ff7c5230 */ /* 0x000fc40000004100 */
[----:B------:R-:W-:Y:S01]  /*2ff0*/  FFMA.FTZ R91, R194, R230, R103 ;  /* 0x000000e6c25b7223 */ /* 0x000fe20000010067 */
[----:B------:R-:W-:Y:S02]  /*3000*/  @P3 HADD2.F32 R197, -RZ, R116.H1_H1 ;  /* 0x30000074ffc53230 */ /* 0x000fe40000004100 */
[----:B------:R-:W-:Y:S01]  /*3010*/  FMUL.FTZ R116, R92, R126 ;  /* 0x0000007e5c747220 */ /* 0x000fe20000410000 */
[----:B------:R-:W-:Y:S01]  /*3020*/  FMUL.FTZ R198, R93, UR6 ;  /* 0x000000065dc67c20 */ /* 0x000fe20008410000 */
[----:B------:R-:W-:Y:S01]  /*3030*/  FFMA.FTZ R93, R194, R240, R97 ;  /* 0x000000f0c25d7223 */ /* 0x000fe20000010061 */
        /* <DEDUP_REMOVED lines=24> */
.L_x_8143:
[----:B------:R-:W-:Y:S01]  /*31c0*/  ISETP.NE.U32.AND P0, PT, RZ, UR4, PT ;  /* 0x00000004ff007c0c */ /* 0x000fe2000bf05070 */
[----:B------:R-:W0:Y:S01]  /*31d0*/  LDC.64 R120, c[0x0][0x468] ;  /* 0x00011a00ff787b82 */ /* 0x000e220000000a00 */
[----:B------:R-:W-:Y:S02]  /*31e0*/  IMAD.WIDE.U32 R124, R195, 0x10, R246 ;  /* 0x00000010c37c7825 */ /* 0x000fe400078e00f6 */
[----:B------:R-:W-:-:S13]  /*31f0*/  ISETP.NE.AND.EX P0, PT, RZ, UR5, PT, P0 ;  /* 0x00000005ff007c0c */ /* 0x000fda000bf05300 */
[----:B------:R-:W1:Y:S01]  /*3200*/  @P0 LDC.64 R122, c[0x0][0x478] ;  /* 0x00011e00ff7a0b82 */ /* 0x000e620000000a00 */
        /* <DEDUP_REMOVED lines=8> */
[----:B-1----:R-:W-:-:S04]  /*3290*/  @P0 IMAD.WIDE.U32 R122, R196, 0x20, R122 ;  /* 0x00000020c47a0825 */ /* 0x002fc800078e007a */
[----:B0-----:R-:W-:Y:S01]  /*32a0*/  IMAD.WIDE.U32 R196, R196, 0x10, R120 ;  /* 0x00000010c4c47825 */ /* 0x001fe200078e0078 */
[----:B------:R-:W-:Y:S04]  /*32b0*/  @P0 STG.E.128 desc[UR8][R122.64], R92 ;  /* 0x0000005c7a000986 */ /* 0x000fe8000c101d08 */
[----:B------:R-:W-:Y:S04]  /*32c0*/  @P0 STG.E.128 desc[UR8][R122.64+0x10], R88 ;  /* 0x000010587a000986 */ /* 0x000fe8000c101d08 */
[----:B------:R0:W-:Y:S04]  /*32d0*/  STG.E.128 desc[UR8][R196.64], R116 ;  /* 0x00000074c4007986 */ /* 0x0001e8000c101d08 */
[----:B0-----:R0:W5:Y:S01]  /*32e0*/  LDG.E.128 R116, desc[UR8][R124.64] ;  /* 0x000000087c747981 */ /* 0x001162000c1e1d00 */
[----:B------:R-:W-:Y:S05]  /*32f0*/  @!P2 BRA `(.L_x_8145) ;  /* 0x0000000800e0a947 */ /* 0x000fea0003800000 */
[----:B------:R-:W-:Y:S05]  /*3300*/  @!P0 BRA `(.L_x_8146) ;  /* 0x00000004006c8947 */ /* 0x000fea0003800000 */
[-CC-:B------:R-:W-:Y:S01]  /*3310*/  FFMA.FTZ R209, R209, R127.reuse, R128.reuse ;  /* 0x0000007fd1d17223 */ /* 0x180fe20000010080 */
[-CC-:B------:R-:W-:Y:S01]  /*3320*/  FFMA.FTZ R211, R211, R127.reuse, R128.reuse ;  /* 0x0000007fd3d37223 */ /* 0x180fe20000010080 */
[----:B------:R-:W-:Y:S01]  /*3330*/  LOP3.LUT P5, RZ, R248, 0xff0000, RZ, 0xc0, !PT ;  /* 0x00ff0000f8ff7812 */ /* 0x000fe200078ac0ff */
[----:B------:R-:W-:Y:S02]  /*3340*/  HFMA2 R0, -RZ, RZ, 0, 0 ;  /* 0x00000000ff007431 */ /* 0x000fe400000001ff */
[----:B------:R-:W-:Y:S01]  /*3350*/  FADD.FTZ R209, R208, -R209 ;  /* 0x800000d1d0d17221 */ /* 0x000fe20000010000 */
[----:B------:R-:W-:Y:S01]  /*3360*/  FADD.FTZ R211, R210, -R211 ;  /* 0x800000d3d2d37221 */ /* 0x000fe20000010000 */
[----:B------:R-:W-:Y:S01]  /*3370*/  LOP3.LUT P6, RZ, R248, 0xff000000, RZ, 0xc0, !PT ;  /* 0xff000000f8ff7812 */ /* 0x000fe200078cc0ff */
[----:B------:R-:W-:Y:S01]  /*3380*/  FFMA.FTZ R91, R214, R127, R128 ;  /* 0x0000007fd65b7223 */ /* 0x000fe20000010080 */
[C---:B------:R-:W-:Y:S01]  /*3390*/  FFMA.FTZ R94, R194.reuse, R209, R106 ;  /* 0x000000d1c25e7223 */ /* 0x040fe2000001006a */
[----:B------:R-:W-:Y:S01]  /*33a0*/  FFMA.FTZ R95, R194, R211, R107 ;  /* 0x000000d3c25f7223 */ /* 0x000fe2000001006b */
[-CC-:B------:R-:W-:Y:S01]  /*33b0*/  FFMA.FTZ R216, R216, R127.reuse, R128.reuse ;  /* 0x0000007fd8d87223 */ /* 0x180fe20000010080 */
[----:B------:R-:W-:Y:S01]  /*33c0*/  FADD.FTZ R91, R212, -R91 ;  /* 0x8000005bd45b7221 */ /* 0x000fe20000010000 */
[----:B------:R-:W-:Y:S01]  /*33d0*/  FMUL.FTZ R88, R94, R126 ;  /* 0x0000007e5e587220 */ /* 0x000fe20000410000 */
[----:B------:R-:W-:Y:S01]  /*33e0*/  LOP3.LUT P3, RZ, R249, 0xff, RZ, 0xc0, !PT ;  /* 0x000000fff9ff7812 */ /* 0x000fe2000786c0ff */
[----:B------:R-:W-:Y:S01]  /*33f0*/  FFMA.FTZ R218, R218, R127, R128 ;  /* 0x0000007fdada7223 */ /* 0x000fe20000010080 */
[----:B-----5:R-:W-:-:S02]  /*3400*/  @P5 HADD2.F32 R89, -RZ, R117.H0_H0 ;  /* 0x20000075ff595230 */ /* 0x020fc40000004100 */
[----:B------:R-:W-:Y:S01]  /*3410*/  FMUL.FTZ R90, R88, UR6 ;  /* 0x00000006585a7c20 */ /* 0x000fe20008410000 */
[----:B------:R-:W-:Y:S01]  /*3420*/  FMUL.FTZ R88, R95, R126 ;  /* 0x0000007e5f587220 */ /* 0x000fe20000410000 */
[----:B------:R-:W-:Y:S01]  /*3430*/  FADD.FTZ R216, R213, -R216 ;  /* 0x800000d8d5d87221 */ /* 0x000fe20000010000 */
[----:B------:R-:W-:Y:S02]  /*3440*/  @P6 HADD2.F32 R117, -RZ, R117.H1_H1 ;  /* 0x30000075ff756230 */ /* 0x000fe40000004100 */
[----:B------:R-:W-:Y:S01]  /*3450*/  @P5 FMUL.FTZ R0, R90, R89 ;  /* 0x000000595a005220 */ /* 0x000fe20000410000 */
[----:B------:R-:W-:Y:S01]  /*3460*/  FMUL.FTZ R92, R88, UR6 ;  /* 0x00000006585c7c20 */ /* 0x000fe20008410000 */
[----:B------:R-:W-:Y:S01]  /*3470*/  FMUL.FTZ R88, R74, R90 ;  /* 0x0000005a4a587220 */ /* 0x000fe20000410000 */
[----:B------:R-:W-:Y:S01]  /*3480*/  FADD.FTZ R215, R215, -R218 ;  /* 0x800000dad7d77221 */ /* 0x000fe20000010000 */
[----:B------:R-:W-:Y:S01]  /*3490*/  MOV R129, RZ ;  /* 0x000000ff00817202 */ /* 0x000fe20000000f00 */
[----:B------:R-:W-:Y:S01]  /*34a0*/  FMUL.FTZ R89, R75, R92 ;  /* 0x0000005c4b597220 */ /* 0x000fe20000410000 */
[----:B------:R-:W-:Y:S01]  /*34b0*/  @P6 FMUL.FTZ R129, R92, R117 ;  /* 0x000000755c816220 */ /* 0x000fe20000410000 */
[----:B0-----:R-:W-:Y:S01]  /*34c0*/  FSEL R125, R88, RZ, P5 ;  /* 0x000000ff587d7208 */ /* 0x001fe20002800000 */
[C---:B------:R-:W-:Y:S01]  /*34d0*/  FFMA.FTZ R88, R194.reuse, R91, R108 ;  /* 0x0000005bc2587223 */ /* 0x040fe2000001006c */
[----:B------:R-:W-:Y:S01]  /*34e0*/  LOP3.LUT P5, RZ, R249, 0xff00, RZ, 0xc0, !PT ;  /* 0x0000ff00f9ff7812 */ /* 0x000fe200078ac0ff */
[C---:B------:R-:W-:Y:S01]  /*34f0*/  FFMA.FTZ R90, R194.reuse, R215, R110 ;  /* 0x000000d7c25a7223 */ /* 0x040fe2000001006e */
[----:B------:R-:W-:Y:S01]  /*3500*/  FSEL R196, R89, RZ, P6 ;  /* 0x000000ff59c47208 */ /* 0x000fe20003000000 */
[----:B------:R-:W-:Y:S01]  /*3510*/  FFMA.FTZ R89, R194, R216, R109 ;  /* 0x000000d8c2597223 */ /* 0x000fe2000001006d */
[----:B------:R-:W-:Y:S01]  /*3520*/  FMUL.FTZ R91, R88, R126 ;  /* 0x0000007e585b7220 */ /* 0x000fe20000410000 */
[----:B------:R-:W-:Y:S01]  /*3530*/  LOP3.LUT P6, RZ, R249, 0xff0000, RZ, 0xc0, !PT ;  /* 0x00ff0000f9ff7812 */ /* 0x000fe200078cc0ff */
[----:B------:R-:W-:-:S02]  /*3540*/  @P3 HADD2.F32 R92, -RZ, R118.H0_H0 ;  /* 0x20000076ff5c3230 */ /* 0x000fc40000004100 */
[-C--:B------:R-:W-:Y:S01]  /*3550*/  FMUL.FTZ R93, R89, R126.reuse ;  /* 0x0000007e595d7220 */ /* 0x080fe20000410000 */
[----:B------:R-:W-:Y:S01]  /*3560*/  FMUL.FTZ R123, R91, UR6 ;  /* 0x000000065b7b7c20 */ /* 0x000fe20008410000 */
[----:B------:R-:W-:Y:S01]  /*3570*/  FMUL.FTZ R117, R90, R126 ;  /* 0x0000007e5a757220 */ /* 0x000fe20000410000 */
[----:B------:R-:W-:Y:S01]  /*3580*/  CS2R R130, SRZ ;  /* 0x0000000000827805 */ /* 0x000fe2000001ff00 */
[----:B------:R-:W-:Y:S01]  /*3590*/  FMUL.FTZ R93, R93, UR6 ;  /* 0x000000065d5d7c20 */ /* 0x000fe20008410000 */
[----:B------:R-:W-:Y:S01]  /*35a0*/  FMUL.FTZ R91, R68, R123 ;  /* 0x0000007b445b7220 */ /* 0x000fe20000410000 */
[----:B------:R-:W-:Y:S01]  /*35b0*/  FMUL.FTZ R117, R117, UR6 ;  /* 0x0000000675757c20 */ /* 0x000fe20008410000 */
[----:B------:R-:W-:Y:S01]  /*35c0*/  @P3 FMUL.FTZ R130, R123, R92 ;  /* 0x0000005c7b823220 */ /* 0x000fe20000410000 */
[----:B------:R-:W-:Y:S01]  /*35d0*/  FMUL.FTZ R92, R69, R93 ;  /* 0x0000005d455c7220 */ /* 0x000fe20000410000 */
[----:B------:R-:W-:Y:S01]  /*35e0*/  @P5 HADD2.F32 R118, -RZ, R118.H1_H1 ;  /* 0x30000076ff765230 */ /* 0x000fe20000004100 */
[----:B------:R-:W-:Y:S01]  /*35f0*/  FSEL R197, R91, RZ, P3 ;  /* 0x000000ff5bc57208 */ /* 0x000fe20001800000 */
[----:B------:R-:W-:-:S02]  /*3600*/  @P6 HADD2.F32 R122, -RZ, R119.H0_H0 ;  /* 0x20000077ff7a6230 */ /* 0x000fc40000004100 */
[----:B------:R-:W-:Y:S01]  /*3610*/  FMUL.FTZ R91, R70, R117 ;  /* 0x00000075465b7220 */ /* 0x000fe20000410000 */
[----:B------:R-:W-:Y:S02]  /*3620*/  ISETP.GE.U32.AND P3, PT, R248, RZ, PT ;  /* 0x000000fff800720c */ /* 0x000fe40003f66070 */
[----:B------:R-:W-:Y:S02]  /*3630*/  CS2R R132, SRZ ;  /* 0x0000000000847805 */ /* 0x000fe4000001ff00 */
[----:B------:R-:W-:Y:S01]  /*3640*/  FSEL R198, R92, RZ, P5 ;  /* 0x000000ff5cc67208 */ /* 0x000fe20002800000 */
[-C--:B------:R-:W-:Y:S01]  /*3650*/  FFMA.FTZ R92, R219, R127.reuse, R128 ;  /* 0x0000007fdb5c7223 */ /* 0x080fe20000010080 */
[----:B------:R-:W-:Y:S01]  /*3660*/  @P5 FMUL.FTZ R131, R93, R118 ;  /* 0x000000765d835220 */ /* 0x000fe20000410000 */
[----:B------:R-:W-:Y:S01]  /*3670*/  @P6 FMUL.FTZ R132, R117, R122 ;  /* 0x0000007a75846220 */ /* 0x000fe20000410000 */
[----:B------:R-:W-:Y:S01]  /*3680*/  ISETP.GE.U32.AND.EX P3, PT, R249, 0x1000000, PT, P3 ;  /* 0x01000000f900780c */ /* 0x000fe20003f66130 */
[----:B------:R-:W-:Y:S01]  /*3690*/  FADD.FTZ R92, R217, -R92 ;  /* 0x8000005cd95c7221 */ /* 0x000fe20000010000 */
[----:B------:R-:W-:Y:S01]  /*36a0*/  FSEL R199, R91, RZ, P6 ;  /* 0x000000ff5bc77208 */ /* 0x000fe20003000000 */
[-CC-:B------:R-:W-:Y:S01]  /*36b0*/  FFMA.FTZ R207, R207, R127.reuse, R128.reuse ;  /* 0x0000007fcfcf7223 */ /* 0x180fe20000010080 */
[C---:B------:R-:W-:Y:S01]  /*36c0*/  LOP3.LUT P5, RZ, R248.reuse, 0xff, RZ, 0xc0, !PT ;  /* 0x000000fff8ff7812 */ /* 0x040fe200078ac0ff */
[----:B------:R-:W-:Y:S01]  /*36d0*/  FFMA.FTZ R205, R205, R127, R128 ;  /* 0x0000007fcdcd7223 */ /* 0x000fe20000010080 */
[----:B------:R-:W-:Y:S01]  /*36e0*/  LOP3.LUT P6, RZ, R248, 0xff00, RZ, 0xc0, !PT ;  /* 0x0000ff00f8ff7812 */ /* 0x000fe200078cc0ff */
[----:B------:R-:W-:Y:S01]  /*36f0*/  FFMA.FTZ R91, R194, R92, R111 ;  /* 0x0000005cc25b7223 */ /* 0x000fe2000001006f */
[----:B------:R-:W-:Y:S01]  /*3700*/  FADD.FTZ R206, R206, -R207 ;  /* 0x800000cfcece7221 */ /* 0x000fe20000010000 */
[----:B------:R-:W-:-:S02]  /*3710*/  FADD.FTZ R205, R204, -R205 ;  /* 0x800000cdcccd7221 */ /* 0x000fc40000010000 */
[----:B------:R-:W-:Y:S01]  /*3720*/  FMUL.FTZ R118, R91, R126 ;  /* 0x0000007e5b767220 */ /* 0x000fe20000410000 */
[C---:B------:R-:W-:Y:S01]  /*3730*/  FFMA.FTZ R93, R194.reuse, R206, R105 ;  /* 0x000000cec25d7223 */ /* 0x040fe20000010069 */
[----:B------:R-:W-:Y:S01]  /*3740*/  FFMA.FTZ R92, R194, R205, R104 ;  /* 0x000000cdc25c7223 */ /* 0x000fe20000010068 */
[----:B------:R-:W-:Y:S02]  /*3750*/  @P3 HADD2.F32 R122, -RZ, R119.H1_H1 ;  /* 0x30000077ff7a3230 */ /* 0x000fe40000004100 */
[----:B------:R-:W-:Y:S01]  /*3760*/  FMUL.FTZ R135, R118, UR6 ;  /* 0x0000000676877c20 */ /* 0x000fe20008410000 */
[-C--:B------:R-:W-:Y:S01]  /*3770*/  FMUL.FTZ R118, R93, R126.reuse ;  /* 0x0000007e5d767220 */ /* 0x080fe20000410000 */
[--C-:B------:R-:W-:Y:S02]  /*3780*/  @P5 HADD2.F32 R117, -RZ, R116.reuse.H0_H0 ;  /* 0x20000074ff755230 */ /* 0x100fe40000004100 */
[----:B------:R-:W-:Y:S02]  /*3790*/  @P6 HADD2.F32 R119, -RZ, R116.H1_H1 ;  /* 0x30000074ff776230 */ /* 0x000fe40000004100 */
[----:B------:R-:W-:Y:S01]  /*37a0*/  FMUL.FTZ R116, R92, R126 ;  /* 0x0000007e5c747220 */ /* 0x000fe20000410000 */
[----:B------:R-:W-:Y:S01]  /*37b0*/  FMUL.FTZ R124, R118, UR6 ;  /* 0x00000006767c7c20 */ /* 0x000fe20008410000 */
[----:B------:R-:W-:Y:S01]  /*37c0*/  @P3 FMUL.FTZ R133, R135, R122 ;  /* 0x0000007a87853220 */ /* 0x000fe20000410000 */
[----:B------:R-:W-:Y:S01]  /*37d0*/  FMUL.FTZ R122, R71, R135 ;  /* 0x00000087477a7220 */ /* 0x000fe20000410000 */
[----:B------:R-:W-:Y:S01]  /*37e0*/  FMUL.FTZ R123, R116, UR6 ;  /* 0x00000006747b7c20 */ /* 0x000fe20008410000 */
[----:B------:R-:W-:Y:S01]  /*37f0*/  FMUL.FTZ R118, R73, R124 ;  /* 0x0000007c49767220 */ /* 0x000fe20000410000 */
[----:B------:R-:W-:-:S02]  /*3800*/  CS2R R134, SRZ ;  /* 0x0000000000867805 */ /* 0x000fc4000001ff00 */
[----:B------:R-:W-:Y:S01]  /*3810*/  FMUL.FTZ R116, R72, R123 ;  /* 0x0000007b48747220 */ /* 0x000fe20000410000 */
[----:B------:R-:W-:Y:S01]  /*3820*/  @P5 FMUL.FTZ R134, R123, R117 ;  /* 0x000000757b865220 */ /* 0x000fe20000410000 */
[----:B------:R-:W-:Y:S01]  /*3830*/  FSEL R122, R122, RZ, P3 ;  /* 0x000000ff7a7a7208 */ /* 0x000fe20001800000 */
[----:B------:R-:W-:Y:S01]  /*3840*/  @P6 FMUL.FTZ R135, R124, R119 ;  /* 0x000000777c876220 */ /* 0x000fe20000410000 */
[----:B------:R-:W-:Y:S02]  /*3850*/  FSEL R123, R118, RZ, P6 ;  /* 0x000000ff767b7208 */ /* 0x000fe40003000000 */
[----:B------:R-:W-:Y:S02]  /*3860*/  FSEL R116, R116, RZ, P5 ;  /* 0x000000ff74747208 */ /* 0x000fe40002800000 */
[----:B------:R-:W-:Y:S02]  /*3870*/  F2FP.F16.F32.PACK_AB R119, R122, R199 ;  /* 0x000000c77a77723e */ /* 0x000fe400000000ff */
[----:B------:R-:W-:-:S02]  /*3880*/  F2FP.F16.F32.PACK_AB R118, R198, R197 ;  /* 0x000000c5c676723e */ /* 0x000fc400000000ff */
[----:B------:R-:W-:Y:S02]  /*3890*/  F2FP.F16.F32.PACK_AB R117, R196, R125 ;  /* 0x0000007dc475723e */ /* 0x000fe400000000ff */
[----:B------:R-:W-:Y:S01]  /*38a0*/  F2FP.F16.F32.PACK_AB R116, R123, R116 ;  /* 0x000000747b74723e */ /* 0x000fe200000000ff */
[----:B------:R-:W-:Y:S06]  /*38b0*/  BRA `(.L_x_8147) ;  /* 0x00000010004c7947 */ /* 0x000fec0003800000 */
.L_x_8146:
[-CC-:B------:R-:W-:Y:S01]  /*38c0*/  FFMA.FTZ R209, R209, R127.reuse, R128.reuse ;  /* 0x0000007fd1d17223 */ /* 0x180fe20000010080 */
[C---:B------:R-:W-:Y:S01]  /*38d0*/  LOP3.LUT P5, RZ, R248.reuse, 0xff0000, RZ, 0xc0, !PT ;  /* 0x00ff0000f8ff7812 */ /* 0x040fe200078ac0ff */
[-CC-:B------:R-:W-:Y:S01]  /*38e0*/  FFMA.FTZ R211, R211, R127.reuse, R128.reuse ;  /* 0x0000007fd3d37223 */ /* 0x180fe20000010080 */
[----:B------:R-:W-:Y:S01]  /*38f0*/  LOP3.LUT P6, RZ, R248, 0xff000000, RZ, 0xc0, !PT ;  /* 0xff000000f8ff7812 */ /* 0x000fe200078cc0ff */
[----:B------:R-:W-:Y:S01]  /*3900*/  FADD.FTZ R209, R208, -R209 ;  /* 0x800000d1d0d17221 */ /* 0x000fe20000010000 */
[----:B------:R-:W-:Y:S02]  /*3910*/  HFMA2 R0, -RZ, RZ, 0, 0 ;  /* 0x00000000ff007431 */ /* 0x000fe400000001ff */
[----:B------:R-:W-:Y:S01]  /*3920*/  FADD.FTZ R211, R210, -R211 ;  /* 0x800000d3d2d37221 */ /* 0x000fe20000010000 */
[----:B0-----:R-:W-:Y:S01]  /*3930*/  FFMA.FTZ R125, R214, R127, R128 ;  /* 0x0000007fd67d7223 */ /* 0x001fe20000010080 */
[C---:B------:R-:W-:Y:S01]  /*3940*/  FFMA.FTZ R209, R194.reuse, R209, R106 ;  /* 0x000000d1c2d17223 */ /* 0x040fe2000001006a */
[----:B------:R-:W-:Y:S01]  /*3950*/  LOP3.LUT P3, RZ, R249, 0xff, RZ, 0xc0, !PT ;  /* 0x000000fff9ff7812 */ /* 0x000fe2000786c0ff */
[----:B------:R-:W-:Y:S01]  /*3960*/  FFMA.FTZ R211, R194, R211, R107 ;  /* 0x000000d3c2d37223 */ /* 0x000fe2000001006b */
[----:B------:R-:W-:Y:S01]  /*3970*/  FADD.FTZ R133, R212, -R125 ;  /* 0x8000007dd4857221 */ /* 0x000fe20000010000 */
[----:B------:R-:W-:Y:S01]  /*3980*/  FMUL.FTZ R122, R126, R209 ;  /* 0x000000d17e7a7220 */ /* 0x000fe20000410000 */
[----:B------:R-:W-:Y:S01]  /*3990*/  FFMA.FTZ R216, R216, R127, R128 ;  /* 0x0000007fd8d87223 */ /* 0x000fe20000010080 */
[--C-:B-----5:R-:W-:Y:S01]  /*39a0*/  @P5 HADD2.F32 R124, -RZ, R117.reuse.H0_H0 ;  /* 0x20000075ff7c5230 */ /* 0x120fe20000004100 */
[----:B------:R-:W-:Y:S01]  /*39b0*/  MOV R129, RZ ;  /* 0x000000ff00817202 */ /* 0x000fe20000000f00 */
[----:B------:R-:W-:Y:S01]  /*39c0*/  FMUL.FTZ R123, R122, UR6 ;  /* 0x000000067a7b7c20 */ /* 0x000fe20008410000 */
[----:B------:R-:W-:Y:S01]  /*39d0*/  FMUL.FTZ R122, R126, R211 ;  /* 0x000000d37e7a7220 */ /* 0x000fe20000410000 */
[----:B------:R-:W-:-:S02]  /*39e0*/  @P6 HADD2.F32 R125, -RZ, R117.H1_H1 ;  /* 0x30000075ff7d6230 */ /* 0x000fc40000004100 */
[----:B------:R-:W-:Y:S01]  /*39f0*/  FADD.FTZ R216, R213, -R216 ;  /* 0x800000d8d5d87221 */ /* 0x000fe20000010000 */
[-C--:B------:R-:W-:Y:S01]  /*3a00*/  @P5 FMUL.FTZ R0, R124, R123.reuse ;  /* 0x0000007b7c005220 */ /* 0x080fe20000410000 */
[----:B------:R-:W-:Y:S01]  /*3a10*/  FMUL.FTZ R124, R122, UR6 ;  /* 0x000000067a7c7c20 */ /* 0x000fe20008410000 */
[----:B------:R-:W-:Y:S01]  /*3a20*/  FMUL.FTZ R122, R74, R123 ;  /* 0x0000007b4a7a7220 */ /* 0x000fe20000410000 */
[----:B------:R-:W-:Y:S01]  /*3a30*/  FFMA.FTZ R218, R218, R127, R128 ;  /* 0x0000007fdada7223 */ /* 0x000fe20000010080 */
[----:B------:R-:W-:Y:S01]  /*3a40*/  FFMA.FTZ R133, R194, R133, R108 ;  /* 0x00000085c2857223 */ /* 0x000fe2000001006c */
[-C--:B------:R-:W-:Y:S01]  /*3a50*/  FMUL.FTZ R123, R75, R124.reuse ;  /* 0x0000007c4b7b7220 */ /* 0x080fe20000410000 */
[----:B------:R-:W-:Y:S01]  /*3a60*/  @P6 FMUL.FTZ R129, R125, R124 ;  /* 0x0000007c7d816220 */ /* 0x000fe20000410000 */
[----:B------:R-:W-:Y:S01]  /*3a70*/  FSEL R117, R122, RZ, P5 ;  /* 0x000000ff7a757208 */ /* 0x000fe20002800000 */
[----:B------:R-:W-:Y:S01]  /*3a80*/  FADD.FTZ R215, R215, -R218 ;  /* 0x800000dad7d77221 */ /* 0x000fe20000010000 */
[----:B------:R-:W-:Y:S01]  /*3a90*/  LOP3.LUT P5, RZ, R249, 0xff00, RZ, 0xc0, !PT ;  /* 0x0000ff00f9ff7812 */ /* 0x000fe200078ac0ff */
[----:B------:R-:W-:Y:S01]  /*3aa0*/  FMUL.FTZ R122, R126, R133 ;  /* 0x000000857e7a7220 */ /* 0x000fe20000410000 */
[----:B------:R-:W-:Y:S01]  /*3ab0*/  FSEL R124, R123, RZ, P6 ;  /* 0x000000ff7b7c7208 */ /* 0x000fe20003000000 */
[----:B------:R-:W-:Y:S01]  /*3ac0*/  FFMA.FTZ R123, R194, R216, R109 ;  /* 0x000000d8c27b7223 */ /* 0x000fe2000001006d */
[----:B------:R-:W-:Y:S01]  /*3ad0*/  LOP3.LUT P6, RZ, R249, 0xff0000, RZ, 0xc0, !PT ;  /* 0x00ff0000f9ff7812 */ /* 0x000fe200078cc0ff */
[----:B------:R-:W-:-:S02]  /*3ae0*/  @P3 HADD2.F32 R134, -RZ, R118.H0_H0 ;  /* 0x20000076ff863230 */ /* 0x000fc40000004100 */
[----:B------:R-:W-:Y:S01]  /*3af0*/  FFMA.FTZ R215, R194, R215, R110 ;  /* 0x000000d7c2d77223 */ /* 0x000fe2000001006e */
[----:B------:R-:W-:Y:S01]  /*3b00*/  FMUL.FTZ R125, R122, UR6 ;  /* 0x000000067a7d7c20 */ /* 0x000fe20008410000 */
[----:B------:R-:W-:Y:S01]  /*3b10*/  CS2R R130, SRZ ;  /* 0x0000000000827805 */ /* 0x000fe2000001ff00 */
[----:B------:R-:W-:Y:S02]  /*3b20*/  HFMA2 R132, -RZ, RZ, 0, 0 ;  /* 0x00000000ff847431 */ /* 0x000fe400000001ff */
[--C-:B------:R-:W-:Y:S01]  /*3b30*/  FFMA.FTZ R207, R207, R127, R128.reuse ;  /* 0x0000007fcfcf7223 */ /* 0x100fe20000010080 */
[----:B------:R-:W-:Y:S01]  /*3b40*/  @P3 FMUL.FTZ R130, R134, R125 ;  /* 0x0000007d86823220 */ /* 0x000fe20000410000 */
[----:B------:R-:W-:Y:S01]  /*3b50*/  FFMA.FTZ R205, R205, R127, R128 ;  /* 0x0000007fcdcd7223 */ /* 0x000fe20000010080 */
[----:B------:R-:W-:Y:S02]  /*3b60*/  @P5 HADD2.F32 R133, -RZ, R118.H1_H1 ;  /* 0x30000076ff855230 */ /* 0x000fe40000004100 */
[C---:B------:R-:W-:Y:S01]  /*3b70*/  FMUL.FTZ R118, R126.reuse, R123 ;  /* 0x0000007b7e767220 */ /* 0x040fe20000410000 */
[----:B------:R-:W-:Y:S01]  /*3b80*/  FMUL.FTZ R123, R126, R215 ;  /* 0x000000d77e7b7220 */ /* 0x000fe20000410000 */
[----:B------:R-:W-:Y:S01]  /*3b90*/  FADD.FTZ R206, R206, -R207 ;  /* 0x800000cfcece7221 */ /* 0x000fe20000010000 */
[----:B------:R-:W-:-:S02]  /*3ba0*/  @P6 HADD2.F32 R196, -RZ, R119.H0_H0 ;  /* 0x20000077ffc46230 */ /* 0x000fc40000004100 */
[----:B------:R-:W-:Y:S01]  /*3bb0*/  FMUL.FTZ R122, R118, UR6 ;  /* 0x00000006767a7c20 */ /* 0x000fe20008410000 */
[----:B------:R-:W-:Y:S01]  /*3bc0*/  FMUL.FTZ R118, R68, R125 ;  /* 0x0000007d44767220 */ /* 0x000fe20000410000 */
[----:B------:R-:W-:Y:S01]  /*3bd0*/  FMUL.FTZ R123, R123, UR6 ;  /* 0x000000067b7b7c20 */ /* 0x000fe20008410000 */
[----:B------:R-:W-:Y:S01]  /*3be0*/  FADD.FTZ R205, R204, -R205 ;  /* 0x800000cdcccd7221 */ /* 0x000fe20000010000 */
[-C--:B------:R-:W-:Y:S01]  /*3bf0*/  @P5 FMUL.FTZ R131, R133, R122.reuse ;  /* 0x0000007a85835220 */ /* 0x080fe20000410000 */
[----:B------:R-:W-:Y:S01]  /*3c00*/  FMUL.FTZ R122, R69, R122 ;  /* 0x0000007a457a7220 */ /* 0x000fe20000410000 */
[----:B------:R-:W-:Y:S01]  /*3c10*/  FSEL R125, R118, RZ, P3 ;  /* 0x000000ff767d7208 */ /* 0x000fe20001800000 */
[-C--:B------:R-:W-:Y:S01]  /*3c20*/  @P6 FMUL.FTZ R132, R196, R123.reuse ;  /* 0x0000007bc4846220 */ /* 0x080fe20000410000 */
[----:B------:R-:W-:Y:S01]  /*3c30*/  ISETP.GE.U32.AND P3, PT, R248, RZ, PT ;  /* 0x000000fff800720c */ /* 0x000fe20003f66070 */
[----:B------:R-:W-:Y:S01]  /*3c40*/  FMUL.FTZ R118, R70, R123 ;  /* 0x0000007b46767220 */ /* 0x000fe20000410000 */
[----:B------:R-:W-:Y:S01]  /*3c50*/  FSEL R196, R122, RZ, P5 ;  /* 0x000000ff7ac47208 */ /* 0x000fe20002800000 */
[----:B------:R-:W-:Y:S01]  /*3c60*/  FFMA.FTZ R122, R219, R127, R128 ;  /* 0x0000007fdb7a7223 */ /* 0x000fe20000010080 */
[----:B------:R-:W-:Y:S01]  /*3c70*/  ISETP.GE.U32.AND.EX P3, PT, R249, 0x1000000, PT, P3 ;  /* 0x01000000f900780c */ /* 0x000fe20003f66130 */
[----:B------:R-:W-:Y:S01]  /*3c80*/  FFMA.FTZ R205, R194, R205, R104 ;  /* 0x000000cdc2cd7223 */ /* 0x000fe20000010068 */
[----:B------:R-:W-:Y:S01]  /*3c90*/  FSEL R198, R118, RZ, P6 ;  /* 0x000000ff76c67208 */ /* 0x000fe20003000000 */
[----:B------:R-:W-:Y:S01]  /*3ca0*/  FADD.FTZ R122, R217, -R122 ;  /* 0x8000007ad97a7221 */ /* 0x000fe20000010000 */
[----:B------:R-:W-:-:S02]  /*3cb0*/  LOP3.LUT P5, RZ, R248, 0xff, RZ, 0xc0, !PT ;  /* 0x000000fff8ff7812 */ /* 0x000fc400078ac0ff */
[----:B------:R-:W-:Y:S02]  /*3cc0*/  CS2R R134, SRZ ;  /* 0x0000000000867805 */ /* 0x000fe4000001ff00 */
[----:B------:R-:W-:Y:S01]  /*3cd0*/  LOP3.LUT P6, RZ, R248, 0xff00, RZ, 0xc0, !PT ;  /* 0x0000ff00f8ff7812 */ /* 0x000fe200078cc0ff */
[----:B------:R-:W-:Y:S01]  /*3ce0*/  FFMA.FTZ R123, R194, R122, R111 ;  /* 0x0000007ac27b7223 */ /* 0x000fe2000001006f */
[----:B------:R-:W-:Y:S02]  /*3cf0*/  MOV R133, RZ ;  /* 0x000000ff00857202 */ /* 0x000fe40000000f00 */
[----:B------:R-:W-:Y:S01]  /*3d00*/  F2FP.F16.F32.PACK_AB R117, R124, R117 ;  /* 0x000000757c75723e */ /* 0x000fe200000000ff */
[----:B------:R-:W-:Y:S01]  /*3d10*/  FMUL.FTZ R118, R126, R123 ;  /* 0x0000007b7e767220 */ /* 0x000fe20000410000 */
[----:B------:R-:W-:Y:S02]  /*3d20*/  @P3 HADD2.F32 R123, -RZ, R119.H1_H1 ;  /* 0x30000077ff7b3230 */ /* 0x000fe40000004100 */
[----:B------:R-:W-:Y:S01]  /*3d30*/  FFMA.FTZ R119, R194, R206, R105 ;  /* 0x000000cec2777223 */ /* 0x000fe20000010069 */
[----:B------:R-:W-:Y:S01]  /*3d40*/  FMUL.FTZ R200, R118, UR6 ;  /* 0x0000000676c87c20 */ /* 0x000fe20008410000 */
[----:B------:R-:W-:-:S02]  /*3d50*/  @P5 HADD2.F32 R202, -RZ, R116.H0_H0 ;  /* 0x20000074ffca5230 */ /* 0x000fc40000004100 */
[C---:B------:R-:W-:Y:S01]  /*3d60*/  FMUL.FTZ R118, R126.reuse, R119 ;  /* 0x000000777e767220 */ /* 0x040fe20000410000 */
[----:B------:R-:W-:Y:S02]  /*3d70*/  @P6 HADD2.F32 R197, -RZ, R116.H1_H1 ;  /* 0x30000074ffc56230 */ /* 0x000fe40000004100 */
[----:B------:R-:W-:Y:S01]  /*3d80*/  FMUL.FTZ R116, R126, R205 ;  /* 0x000000cd7e747220 */ /* 0x000fe20000410000 */
[-C--:B------:R-:W-:Y:S01]  /*3d90*/  @P3 FMUL.FTZ R133, R123, R200.reuse ;  /* 0x000000c87b853220 */ /* 0x080fe20000410000 */
[----:B------:R-:W-:Y:S01]  /*3da0*/  FMUL.FTZ R122, R118, UR6 ;  /* 0x00000006767a7c20 */ /* 0x000fe20008410000 */
[----:B------:R-:W-:Y:S01]  /*3db0*/  FMUL.FTZ R119, R71, R200 ;  /* 0x000000c847777220 */ /* 0x000fe20000410000 */
[----:B------:R-:W-:Y:S02]  /*3dc0*/  FMUL.FTZ R123, R116, UR6 ;  /* 0x00000006747b7c20 */ /* 0x000fe40008410000 */
[-C--:B------:R-:W-:Y:S01]  /*3dd0*/  FMUL.FTZ R118, R73, R122.reuse ;  /* 0x0000007a49767220 */ /* 0x080fe20000410000 */
[----:B------:R-:W-:Y:S01]  /*3de0*/  @P6 FMUL.FTZ R135, R197, R122 ;  /* 0x0000007ac5876220 */ /* 0x000fe20000410000 */
[-C--:B------:R-:W-:Y:S01]  /*3df0*/  FMUL.FTZ R116, R72, R123.reuse ;  /* 0x0000007b48747220 */ /* 0x080fe20000410000 */
[----:B------:R-:W-:Y:S01]  /*3e00*/  @P5 FMUL.FTZ R134, R202, R123 ;  /* 0x0000007bca865220 */ /* 0x000fe20000410000 */
[----:B------:R-:W-:-:S02]  /*3e10*/  FSEL R119, R119, RZ, P3 ;  /* 0x000000ff77777208 */ /* 0x000fc40001800000 */
[----:B------:R-:W-:Y:S02]  /*3e20*/  FSEL R123, R118, RZ, P6 ;  /* 0x000000ff767b7208 */ /* 0x000fe40003000000 */
[----:B------:R-:W-:Y:S02]  /*3e30*/  FSEL R116, R116, RZ, P5 ;  /* 0x000000ff74747208 */ /* 0x000fe40002800000 */
[----:B------:R-:W-:Y:S02]  /*3e40*/  F2FP.F16.F32.PACK_AB R119, R119, R198 ;  /* 0x000000c67777723e */ /* 0x000fe400000000ff */
[----:B------:R-:W-:Y:S02]  /*3e50*/  F2FP.F16.F32.PACK_AB R118, R196, R125 ;  /* 0x0000007dc476723e */ /* 0x000fe400000000ff */
[----:B------:R-:W-:Y:S01]  /*3e60*/  F2FP.F16.F32.PACK_AB R116, R123, R116 ;  /* 0x000000747b74723e */ /* 0x000fe200000000ff */
[----:B------:R-:W-:Y:S06]  /*3e70*/  BRA `(.L_x_8147) ;  /* 0x0000000800dc7947 */ /* 0x000fec0003800000 */
.L_x_8145:
[----:B------:R-:W-:Y:S05]  /*3e80*/  @!P0 BRA `(.L_x_8148) ;  /* 0x00000004006c8947 */ /* 0x000fea0003800000 */
[-CC-:B------:R-:W-:Y:S01]  /*3e90*/  FFMA.FTZ R209, R209, R127.reuse, R128.reuse ;  /* 0x0000007fd1d17223 */ /* 0x180fe20000010080 */
[----:B------:R-:W-:Y:S01]  /*3ea0*/  LOP3.LUT P5, RZ, R248, 0xff0000, RZ, 0xc0, !PT ;  /* 0x00ff0000f8ff7812 */ /* 0x000fe200078ac0ff */
[-CC-:B------:R-:W-:Y:S01]  /*3eb0*/  FFMA.FTZ R211, R211, R127.reuse, R128.reuse ;  /* 0x0000007fd3d37223 */ /* 0x180fe20000010080 */
[----:B------:R-:W-:Y:S02]  /*3ec0*/  HFMA2 R0, -RZ, RZ, 0, 0 ;  /* 0x00000000ff007431 */ /* 0x000fe400000001ff */
[----:B------:R-:W-:Y:S01]  /*3ed0*/  FADD.FTZ R209, R208, -R209 ;  /* 0x800000d1d0d17221 */ /* 0x000fe20000010000 */
[----:B------:R-:W-:Y:S01]  /*3ee0*/  LOP3.LUT P6, RZ, R248, 0xff000000, RZ, 0xc0, !PT ;  /* 0xff000000f8ff7812 */ /* 0x000fe200078cc0ff */
[----:B------:R-:W-:Y:S01]  /*3ef0*/  FADD.FTZ R211, R210, -R211 ;  /* 0x800000d3d2d37221 */ /* 0x000fe20000010000 */
[--C-:B------:R-:W-:Y:S01]  /*3f00*/  FFMA.FTZ R91, R214, R127, R128.reuse ;  /* 0x0000007fd65b7223 */ /* 0x100fe20000010080 */
[----:B------:R-:W-:Y:S01]  /*3f10*/  FMUL.FTZ R94, R194, R209 ;  /* 0x000000d1c25e7220 */ /* 0x000fe20000410000 */
[----:B------:R-:W-:Y:S01]  /*3f20*/  FFMA.FTZ R216, R216, R127, R128 ;  /* 0x0000007fd8d87223 */ /* 0x000fe20000010080 */
[----:B------:R-:W-:Y:S01]  /*3f30*/  FMUL.FTZ R95, R194, R211 ;  /* 0x000000d3c25f7220 */ /* 0x000fe20000410000 */
[----:B------:R-:W-:Y:S01]  /*3f40*/  FADD.FTZ R91, R212, -R91 ;  /* 0x8000005bd45b7221 */ /* 0x000fe20000010000 */
[----:B------:R-:W-:Y:S01]  /*3f50*/  FMUL.FTZ R88, R94, R126 ;  /* 0x0000007e5e587220 */ /* 0x000fe20000410000 */
[----:B------:R-:W-:Y:S01]  /*3f60*/  FADD.FTZ R213, R213, -R216 ;  /* 0x800000d8d5d57221 */ /* 0x000fe20000010000 */
[----:B-----5:R-:W-:-:S02]  /*3f70*/  @P5 HADD2.F32 R90, -RZ, R117.H0_H0 ;  /* 0x20000075ff5a5230 */ /* 0x020fc40000004100 */
[----:B------:R-:W-:Y:S01]  /*3f80*/  FFMA.FTZ R218, R218, R127, R128 ;  /* 0x0000007fdada7223 */ /* 0x000fe20000010080 */
[----:B------:R-:W-:Y:S01]  /*3f90*/  FMUL.FTZ R89, R88, UR6 ;  /* 0x0000000658597c20 */ /* 0x000fe20008410000 */
[----:B------:R-:W-:Y:S01]  /*3fa0*/  FMUL.FTZ R88, R95, R126 ;  /* 0x0000007e5f587220 */ /* 0x000fe20000410000 */
[----:B------:R-:W-:Y:S01]  /*3fb0*/  @P6 HADD2.F32 R117, -RZ, R117.H1_H1 ;  /* 0x30000075ff756230 */ /* 0x000fe20000004100 */
[----:B------:R-:W-:Y:S01]  /*3fc0*/  LOP3.LUT P3, RZ, R249, 0xff, RZ, 0xc0, !PT ;  /* 0x000000fff9ff7812 */ /* 0x000fe2000786c0ff */
[-C--:B------:R-:W-:Y:S01]  /*3fd0*/  @P5 FMUL.FTZ R0, R90, R89.reuse ;  /* 0x000000595a005220 */ /* 0x080fe20000410000 */
[----:B------:R-:W-:Y:S01]  /*3fe0*/  FMUL.FTZ R90, R88, UR6 ;  /* 0x00000006585a7c20 */ /* 0x000fe20008410000 */
[----:B------:R-:W-:Y:S01]  /*3ff0*/  FMUL.FTZ R88, R74, R89 ;  /* 0x000000594a587220 */ /* 0x000fe20000410000 */
[----:B------:R-:W-:Y:S01]  /*4000*/  FADD.FTZ R215, R215, -R218 ;  /* 0x800000dad7d77221 */ /* 0x000fe20000010000 */
[----:B------:R-:W-:Y:S01]  /*4010*/  MOV R129, RZ ;  /* 0x000000ff00817202 */ /* 0x000fe20000000f00 */
[-C--:B------:R-:W-:Y:S01]  /*4020*/  FMUL.FTZ R89, R75, R90.reuse ;  /* 0x0000005a4b597220 */ /* 0x080fe20000410000 */
[----:B------:R-:W-:Y:S01]  /*4030*/  @P6 FMUL.FTZ R129, R117, R90 ;  /* 0x0000005a75816220 */ /* 0x000fe20000410000 */
[----:B0-----:R-:W-:Y:S01]  /*4040*/  FSEL R124, R88, RZ, P5 ;  /* 0x000000ff587c7208 */ /* 0x001fe20002800000 */
[C---:B------:R-:W-:Y:S01]  /*4050*/  FMUL.FTZ R88, R194.reuse, R91 ;  /* 0x0000005bc2587220 */ /* 0x040fe20000410000 */
[----:B------:R-:W-:Y:S01]  /*4060*/  LOP3.LUT P5, RZ, R249, 0xff00, RZ, 0xc0, !PT ;  /* 0x0000ff00f9ff7812 */ /* 0x000fe200078ac0ff */
[C---:B------:R-:W-:Y:S01]  /*4070*/  FMUL.FTZ R90, R194.reuse, R215 ;  /* 0x000000d7c25a7220 */ /* 0x040fe20000410000 */
[----:B------:R-:W-:Y:S01]  /*4080*/  FSEL R125, R89, RZ, P6 ;  /* 0x000000ff597d7208 */ /* 0x000fe20003000000 */
[----:B------:R-:W-:Y:S01]  /*4090*/  FMUL.FTZ R89, R194, R213 ;  /* 0x000000d5c2597220 */ /* 0x000fe20000410000 */
[-C--:B------:R-:W-:Y:S01]  /*40a0*/  FMUL.FTZ R91, R88, R126.reuse ;  /* 0x0000007e585b7220 */ /* 0x080fe20000410000 */
[----:B------:R-:W-:Y:S01]  /*40b0*/  LOP3.LUT P6, RZ, R249, 0xff0000, RZ, 0xc0, !PT ;  /* 0x00ff0000f9ff7812 */ /* 0x000fe200078cc0ff */
[-C--:B------:R-:W-:Y:S01]  /*40c0*/  FMUL.FTZ R93, R90, R126.reuse ;  /* 0x0000007e5a5d7220 */ /* 0x080fe20000410000 */
[----:B------:R-:W-:Y:S01]  /*40d0*/  FMUL.FTZ R92, R89, R126 ;  /* 0x0000007e595c7220 */ /* 0x000fe20000410000 */
[----:B------:R-:W-:Y:S01]  /*40e0*/  FMUL.FTZ R117, R91, UR6 ;  /* 0x000000065b757c20 */ /* 0x000fe20008410000 */
[----:B------:R-:W-:Y:S01]  /*40f0*/  CS2R R130, SRZ ;  /* 0x0000000000827805 */ /* 0x000fe2000001ff00 */
[----:B------:R-:W-:-:S02]  /*4100*/  @P3 HADD2.F32 R122, -RZ, R118.H0_H0 ;  /* 0x20000076ff7a3230 */ /* 0x000fc40000004100 */
[----:B------:R-:W-:Y:S01]  /*4110*/  FMUL.FTZ R92, R92, UR6 ;  /* 0x000000065c5c7c20 */ /* 0x000fe20008410000 */
[-C--:B------:R-:W-:Y:S01]  /*4120*/  FMUL.FTZ R91, R68, R117.reuse ;  /* 0x00000075445b7220 */ /* 0x080fe20000410000 */
[----:B------:R-:W-:Y:S02]  /*4130*/  @P5 HADD2.F32 R123, -RZ, R118.H1_H1 ;  /* 0x30000076ff7b5230 */ /* 0x000fe40000004100 */
[----:B------:R-:W-:Y:S01]  /*4140*/  FMUL.FTZ R93, R93, UR6 ;  /* 0x000000065d5d7c20 */ /* 0x000fe20008410000 */
[----:B------:R-:W-:Y:S01]  /*4150*/  @P3 FMUL.FTZ R130, R122, R117 ;  /* 0x000000757a823220 */ /* 0x000fe20000410000 */
[----:B------:R-:W-:Y:S02]  /*4160*/  CS2R R132, SRZ ;  /* 0x0000000000847805 */ /* 0x000fe4000001ff00 */
[----:B------:R-:W-:Y:S01]  /*4170*/  FSEL R196, R91, RZ, P3 ;  /* 0x000000ff5bc47208 */ /* 0x000fe20001800000 */
[-C--:B------:R-:W-:Y:S01]  /*4180*/  @P5 FMUL.FTZ R131, R123, R92.reuse ;  /* 0x0000005c7b835220 */ /* 0x080fe20000410000 */
[----:B------:R-:W-:Y:S01]  /*4190*/  FMUL.FTZ R92, R69, R92 ;  /* 0x0000005c455c7220 */ /* 0x000fe20000410000 */
[----:B------:R-:W-:-:S02]  /*41a0*/  @P6 HADD2.F32 R118, -RZ, R119.H0_H0 ;  /* 0x20000077ff766230 */ /* 0x000fc40000004100 */
[----:B------:R-:W-:Y:S01]  /*41b0*/  FMUL.FTZ R91, R70, R93 ;  /* 0x0000005d465b7220 */ /* 0x000fe20000410000 */
[----:B------:R-:W-:Y:S01]  /*41c0*/  ISETP.GE.U32.AND P3, PT, R248, RZ, PT ;  /* 0x000000fff800720c */ /* 0x000fe20003f66070 */
[-CC-:B------:R-:W-:Y:S01]  /*41d0*/  FFMA.FTZ R207, R207, R127.reuse, R128.reuse ;  /* 0x0000007fcfcf7223 */ /* 0x180fe20000010080 */
[----:B------:R-:W-:Y:S01]  /*41e0*/  FSEL R197, R92, RZ, P5 ;  /* 0x000000ff5cc57208 */ /* 0x000fe20002800000 */
[--C-:B------:R-:W-:Y:S01]  /*41f0*/  FFMA.FTZ R92, R219, R127, R128.reuse ;  /* 0x0000007fdb5c7223 */ /* 0x100fe20000010080 */
[----:B------:R-:W-:Y:S01]  /*4200*/  @P6 FMUL.FTZ R132, R118, R93 ;  /* 0x0000005d76846220 */ /* 0x000fe20000410000 */
[----:B------:R-:W-:Y:S01]  /*4210*/  ISETP.GE.U32.AND.EX P3, PT, R249, 0x1000000, PT, P3 ;  /* 0x01000000f900780c */ /* 0x000fe20003f66130 */
[----:B------:R-:W-:Y:S01]  /*4220*/  FFMA.FTZ R205, R205, R127, R128 ;  /* 0x0000007fcdcd7223 */ /* 0x000fe20000010080 */
[----:B------:R-:W-:Y:S01]  /*4230*/  FSEL R199, R91, RZ, P6 ;  /* 0x000000ff5bc77208 */ /* 0x000fe20003000000 */
[----:B------:R-:W-:Y:S01]  /*4240*/  FADD.FTZ R91, R217, -R92 ;  /* 0x8000005cd95b7221 */ /* 0x000fe20000010000 */
[----:B------:R-:W-:Y:S01]  /*4250*/  LOP3.LUT P5, RZ, R248, 0xff, RZ, 0xc0, !PT ;  /* 0x000000fff8ff7812 */ /* 0x000fe200078ac0ff */
[----:B------:R-:W-:Y:S01]  /*4260*/  FADD.FTZ R207, R206, -R207 ;  /* 0x800000cfcecf7221 */ /* 0x000fe20000010000 */
[----:B------:R-:W-:Y:S01]  /*4270*/  LOP3.LUT P6, RZ, R248, 0xff00, RZ, 0xc0, !PT ;  /* 0x0000ff00f8ff7812 */ /* 0x000fe200078cc0ff */
[----:B------:R-:W-:Y:S01]  /*4280*/  FMUL.FTZ R91, R194, R91 ;  /* 0x0000005bc25b7220 */ /* 0x000fe20000410000 */
[----:B------:R-:W-:Y:S01]  /*4290*/  FADD.FTZ R205, R204, -R205 ;  /* 0x800000cdcccd7221 */ /* 0x000fe20000010000 */
[C---:B------:R-:W-:Y:S01]  /*42a0*/  FMUL.FTZ R93, R194.reuse, R207 ;  /* 0x000000cfc25d7220 */ /* 0x040fe20000410000 */
[----:B------:R-:W-:Y:S01]  /*42b0*/  CS2R R134, SRZ ;  /* 0x0000000000867805 */ /* 0x000fe2000001ff00 */
[----:B------:R-:W-:Y:S01]  /*42c0*/  FMUL.FTZ R117, R91, R126 ;  /* 0x0000007e5b757220 */ /* 0x000fe20000410000 */
[----:B------:R-:W-:Y:S01]  /*42d0*/  FMUL.FTZ R92, R194, R205 ;  /* 0x000000cdc25c7220 */ /* 0x000fe20000410000 */
[----:B------:R-:W-:-:S02]  /*42e0*/  @P3 HADD2.F32 R119, -RZ, R119.H1_H1 ;  /* 0x30000077ff773230 */ /* 0x000fc40000004100 */
[----:B------:R-:W-:Y:S01]  /*42f0*/  FMUL.FTZ R118, R117, UR6 ;  /* 0x0000000675767c20 */ /* 0x000fe20008410000 */
[-C--:B------:R-:W-:Y:S01]  /*4300*/  FMUL.FTZ R117, R93, R126.reuse ;  /* 0x0000007e5d757220 */ /* 0x080fe20000410000 */
[--C-:B------:R-:W-:Y:S02]  /*4310*/  @P5 HADD2.F32 R198, -RZ, R116.reuse.H0_H0 ;  /* 0x20000074ffc65230 */ /* 0x100fe40000004100 */
[----:B------:R-:W-:Y:S02]  /*4320*/  @P6 HADD2.F32 R123, -RZ, R116.H1_H1 ;  /* 0x30000074ff7b6230 */ /* 0x000fe40000004100 */
[----:B------:R-:W-:Y:S01]  /*4330*/  FMUL.FTZ R116, R92, R126 ;  /* 0x0000007e5c747220 */ /* 0x000fe20000410000 */
[-C--:B------:R-:W-:Y:S01]  /*4340*/  @P3 FMUL.FTZ R133, R119, R118.reuse ;  /* 0x0000007677853220 */ /* 0x080fe20000410000 */
[----:B------:R-:W-:Y:S01]  /*4350*/  FMUL.FTZ R122, R117, UR6 ;  /* 0x00000006757a7c20 */ /* 0x000fe20008410000 */
[----:B------:R-:W-:Y:S01]  /*4360*/  FMUL.FTZ R118, R71, R118 ;  /* 0x0000007647767220 */ /* 0x000fe20000410000 */
[----:B------:R-:W-:-:S02]  /*4370*/  FMUL.FTZ R119, R116, UR6 ;  /* 0x0000000674777c20 */ /* 0x000fc40008410000 */
[-C--:B------:R-:W-:Y:S01]  /*4380*/  FMUL.FTZ R117, R73, R122.reuse ;  /* 0x0000007a49757220 */ /* 0x080fe20000410000 */
[----:B------:R-:W-:Y:S01]  /*4390*/  @P6 FMUL.FTZ R135, R123, R122 ;  /* 0x0000007a7b876220 */ /* 0x000fe20000410000 */
[-C--:B------:R-:W-:Y:S01]  /*43a0*/  FMUL.FTZ R116, R72, R119.reuse ;  /* 0x0000007748747220 */ /* 0x080fe20000410000 */
        /* <DEDUP_REMOVED lines=9> */
.L_x_8148:
[-CC-:B------:R-:W-:Y:S01]  /*4440*/  FFMA.FTZ R209, R209, R127.reuse, R128.reuse ;  /* 0x0000007fd1d17223 */ /* 0x180fe20000010080 */
[C---:B------:R-:W-:Y:S01]  /*4450*/  LOP3.LUT P5, RZ, R248.reuse, 0xff0000, RZ, 0xc0, !PT ;  /* 0x00ff0000f8ff7812 */ /* 0x040fe200078ac0ff */
[-CC-:B------:R-:W-:Y:S01]  /*4460*/  FFMA.FTZ R211, R211, R127.reuse, R128.reuse ;  /* 0x0000007fd3d37223 */ /* 0x180fe20000010080 */
[----:B------:R-:W-:Y:S01]  /*4470*/  LOP3.LUT P6, RZ, R248, 0xff000000, RZ, 0xc0, !PT ;  /* 0xff000000f8ff7812 */ /* 0x000fe200078cc0ff */
[----:B------:R-:W-:Y:S01]  /*4480*/  FADD.FTZ R209, R208, -R209 ;  /* 0x800000d1d0d17221 */ /* 0x000fe20000010000 */
[----:B------:R-:W-:Y:S02]  /*4490*/  HFMA2 R0, -RZ, RZ, 0, 0 ;  /* 0x00000000ff007431 */ /* 0x000fe400000001ff */
[----:B------:R-:W-:Y:S01]  /*44a0*/  FADD.FTZ R211, R210, -R211 ;  /* 0x800000d3d2d37221 */ /* 0x000fe20000010000 */
[--C-:B0-----:R-:W-:Y:S01]  /*44b0*/  FFMA.FTZ R125, R214, R127, R128.reuse ;  /* 0x0000007fd67d7223 */ /* 0x101fe20000010080 */
[C---:B------:R-:W-:Y:S01]  /*44c0*/  FMUL.FTZ R209, R194.reuse, R209 ;  /* 0x000000d1c2d17220 */ /* 0x040fe20000410000 */
[----:B------:R-:W-:Y:S01]  /*44d0*/  LOP3.LUT P3, RZ, R249, 0xff, RZ, 0xc0, !PT ;  /* 0x000000fff9ff7812 */ /* 0x000fe2000786c0ff */
[----:B------:R-:W-:Y:S01]  /*44e0*/  FMUL.FTZ R211, R194, R211 ;  /* 0x000000d3c2d37220 */ /* 0x000fe20000410000 */
[----:B------:R-:W-:Y:S01]  /*44f0*/  FADD.FTZ R133, R212, -R125 ;  /* 0x8000007dd4857221 */ /* 0x000fe20000010000 */
[----:B------:R-:W-:Y:S01]  /*4500*/  FMUL.FTZ R122, R126, R209 ;  /* 0x000000d17e7a7220 */ /* 0x000fe20000410000 */
[----:B------:R-:W-:Y:S01]  /*4510*/  FFMA.FTZ R216, R216, R127, R128 ;  /* 0x0000007fd8d87223 */ /* 0x000fe20000010080 */
[----:B-----5:R-:W-:-:S02]  /*4520*/  @P5 HADD2.F32 R124, -RZ, R117.H0_H0 ;  /* 0x20000075ff7c5230 */ /* 0x020fc40000004100 */
[----:B------:R-:W-:Y:S01]  /*4530*/  FFMA.FTZ R218, R218, R127, R128 ;  /* 0x0000007fdada7223 */ /* 0x000fe20000010080 */
[----:B------:R-:W-:Y:S01]  /*4540*/  FMUL.FTZ R123, R122, UR6 ;  /* 0x000000067a7b7c20 */ /* 0x000fe20008410000 */
[----:B------:R-:W-:Y:S01]  /*4550*/  FMUL.FTZ R122, R126, R211 ;  /* 0x000000d37e7a7220 */ /* 0x000fe20000410000 */
[----:B------:R-:W-:Y:S02]  /*4560*/  @P6 HADD2.F32 R125, -RZ, R117.H1_H1 ;  /* 0x30000075ff7d6230 */ /* 0x000fe40000004100 */
[----:B------:R-:W-:Y:S01]  /*4570*/  FADD.FTZ R213, R213, -R216 ;  /* 0x800000d8d5d57221 */ /* 0x000fe20000010000 */
[-C--:B------:R-:W-:Y:S01]  /*4580*/  @P5 FMUL.FTZ R0, R124, R123.reuse ;  /* 0x0000007b7c005220 */ /* 0x080fe20000410000 */
[----:B------:R-:W-:Y:S01]  /*4590*/  FMUL.FTZ R124, R122, UR6 ;  /* 0x000000067a7c7c20 */ /* 0x000fe20008410000 */
[----:B------:R-:W-:Y:S01]  /*45a0*/  FMUL.FTZ R122, R74, R123 ;  /* 0x0000007b4a7a7220 */ /* 0x000fe20000410000 */
[----:B------:R-:W-:Y:S01]  /*45b0*/  MOV R129, RZ ;  /* 0x000000ff00817202 */ /* 0x000fe20000000f00 */
[----:B------:R-:W-:Y:S01]  /*45c0*/  FMUL.FTZ R133, R194, R133 ;  /* 0x00000085c2857220 */ /* 0x000fe20000410000 */
[-C--:B------:R-:W-:Y:S01]  /*45d0*/  FMUL.FTZ R123, R75, R124.reuse ;  /* 0x0000007c4b7b7220 */ /* 0x080fe20000410000 */
        /* <DEDUP_REMOVED lines=8> */
[----:B------:R-:W-:-:S02]  /*4660*/  @P3 HADD2.F32 R134, -RZ, R118.H0_H0 ;  /* 0x20000076ff863230 */ /* 0x000fc40000004100 */
[----:B------:R-:W-:Y:S01]  /*4670*/  FMUL.FTZ R123, R194, R215 ;  /* 0x000000d7c27b7220 */ /* 0x000fe20000410000 */
[----:B------:R-:W-:Y:S01]  /*4680*/  FMUL.FTZ R125, R122, UR6 ;  /* 0x000000067a7d7c20 */ /* 0x000fe20008410000 */
[----:B------:R-:W-:Y:S01]  /*4690*/  CS2R R130, SRZ ;  /* 0x0000000000827805 */ /* 0x000fe2000001ff00 */
[----:B------:R-:W-:Y:S02]  /*46a0*/  HFMA2 R132, -RZ, RZ, 0, 0 ;  /* 0x00000000ff847431 */ /* 0x000fe400000001ff */
[----:B------:R-:W-:Y:S01]  /*46b0*/  FMUL.FTZ R123, R126, R123 ;  /* 0x0000007b7e7b7220 */ /* 0x000fe20000410000 */
[----:B------:R-:W-:Y:S01]  /*46c0*/  @P3 FMUL.FTZ R130, R134, R125 ;  /* 0x0000007d86823220 */ /* 0x000fe20000410000 */
[--C-:B------:R-:W-:Y:S01]  /*46d0*/  FFMA.FTZ R207, R207, R127, R128.reuse ;  /* 0x0000007fcfcf7223 */ /* 0x100fe20000010080 */
[----:B------:R-:W-:Y:S02]  /*46e0*/  @P5 HADD2.F32 R133, -RZ, R118.H1_H1 ;  /* 0x30000076ff855230 */ /* 0x000fe40000004100 */
[----:B------:R-:W-:Y:S01]  /*46f0*/  FMUL.FTZ R118, R126, R213 ;  /* 0x000000d57e767220 */ /* 0x000fe20000410000 */
[----:B------:R-:W-:Y:S01]  /*4700*/  FMUL.FTZ R123, R123, UR6 ;  /* 0x000000067b7b7c20 */ /* 0x000fe20008410000 */
[----:B------:R-:W-:Y:S01]  /*4710*/  FFMA.FTZ R205, R205, R127, R128 ;  /* 0x0000007fcdcd7223 */ /* 0x000fe20000010080 */
[----:B------:R-:W-:-:S02]  /*4720*/  @P6 HADD2.F32 R196, -RZ, R119.H0_H0 ;  /* 0x20000077ffc46230 */ /* 0x000fc40000004100 */
[----:B------:R-:W-:Y:S01]  /*4730*/  FMUL.FTZ R122, R118, UR6 ;  /* 0x00000006767a7c20 */ /* 0x000fe20008410000 */
[----:B------:R-:W-:Y:S01]  /*4740*/  FMUL.FTZ R118, R68, R125 ;  /* 0x0000007d44767220 */ /* 0x000fe20000410000 */
[----:B------:R-:W-:Y:S01]  /*4750*/  FADD.FTZ R207, R206, -R207 ;  /* 0x800000cfcecf7221 */ /* 0x000fe20000010000 */
[----:B------:R-:W-:Y:S01]  /*4760*/  FADD.FTZ R205, R204, -R205 ;  /* 0x800000cdcccd7221 */ /* 0x000fe20000010000 */
[-C--:B------:R-:W-:Y:S01]  /*4770*/  @P5 FMUL.FTZ R131, R133, R122.reuse ;  /* 0x0000007a85835220 */ /* 0x080fe20000410000 */
[----:B------:R-:W-:Y:S01]  /*4780*/  FMUL.FTZ R122, R69, R122 ;  /* 0x0000007a457a7220 */ /* 0x000fe20000410000 */
[----:B------:R-:W-:Y:S01]  /*4790*/  FSEL R125, R118, RZ, P3 ;  /* 0x000000ff767d7208 */ /* 0x000fe20001800000 */
[-C--:B------:R-:W-:Y:S01]  /*47a0*/  FMUL.FTZ R118, R70, R123.reuse ;  /* 0x0000007b46767220 */ /* 0x080fe20000410000 */
[----:B------:R-:W-:Y:S01]  /*47b0*/  @P6 FMUL.FTZ R132, R196, R123 ;  /* 0x0000007bc4846220 */ /* 0x000fe20000410000 */
[----:B------:R-:W-:Y:S01]  /*47c0*/  ISETP.GE.U32.AND P3, PT, R248, RZ, PT ;  /* 0x000000fff800720c */ /* 0x000fe20003f66070 */
[----:B------:R-:W-:Y:S01]  /*47d0*/  FMUL.FTZ R205, R194, R205 ;  /* 0x000000cdc2cd7220 */ /* 0x000fe20000410000 */
[----:B------:R-:W-:Y:S01]  /*47e0*/  FSEL R196, R122, RZ, P5 ;  /* 0x000000ff7ac47208 */ /* 0x000fe20002800000 */
[----:B------:R-:W-:Y:S01]  /*47f0*/  FFMA.FTZ R122, R219, R127, R128 ;  /* 0x0000007fdb7a7223 */ /* 0x000fe20000010080 */
[----:B------:R-:W-:Y:S01]  /*4800*/  FSEL R198, R118, RZ, P6 ;  /* 0x000000ff76c67208 */ /* 0x000fe20003000000 */
[----:B------:R-:W-:Y:S01]  /*4810*/  FMUL.FTZ R207, R194, R207 ;  /* 0x000000cfc2cf7220 */ /* 0x000fe20000410000 */
[C---:B------:R-:W-:Y:S01]  /*4820*/  LOP3.LUT P5, RZ, R248.reuse, 0xff, RZ, 0xc0, !PT ;  /* 0x000000fff8ff7812 */ /* 0x040fe200078ac0ff */
[----:B------:R-:W-:Y:S01]  /*4830*/  FADD.FTZ R217, R217, -R122 ;  /* 0x8000007ad9d97221 */ /* 0x000fe20000010000 */
[----:B------:R-:W-:-:S02]  /*4840*/  LOP3.LUT P6, RZ, R248, 0xff00, RZ, 0xc0, !PT ;  /* 0x0000ff00f8ff7812 */ /* 0x000fc400078cc0ff */
[----:B------:R-:W-:Y:S02]  /*4850*/  CS2R R134, SRZ ;  /* 0x0000000000867805 */ /* 0x000fe4000001ff00 */
[----:B------:R-:W-:Y:S01]  /*4860*/  ISETP.GE.U32.AND.EX P3, PT, R249, 0x1000000, PT, P3 ;  /* 0x01000000f900780c */ /* 0x000fe20003f66130 */
[----:B------:R-:W-:Y:S01]  /*4870*/  FMUL.FTZ R217, R194, R217 ;  /* 0x000000d9c2d97220 */ /* 0x000fe20000410000 */
[----:B------:R-:W-:Y:S02]  /*4880*/  MOV R133, RZ ;  /* 0x000000ff00857202 */ /* 0x000fe40000000f00 */
[----:B------:R-:W-:Y:S01]  /*4890*/  F2FP.F16.F32.PACK_AB R117, R124, R117 ;  /* 0x000000757c75723e */ /* 0x000fe200000000ff */
[----:B------:R-:W-:Y:S02]  /*48a0*/  FMUL.FTZ R118, R126, R217 ;  /* 0x000000d97e767220 */ /* 0x000fe40000410000 */
[--C-:B------:R-:W-:Y:S02]  /*48b0*/  @P5 HADD2.F32 R202, -RZ, R116.reuse.H0_H0 ;  /* 0x20000074ffca5230 */ /* 0x100fe40000004100 */
[----:B------:R-:W-:Y:S01]  /*48c0*/  FMUL.FTZ R200, R118, UR6 ;  /* 0x0000000676c87c20 */ /* 0x000fe20008410000 */
[----:B------:R-:W-:-:S02]  /*48d0*/  @P6 HADD2.F32 R197, -RZ, R116.H1_H1 ;  /* 0x30000074ffc56230 */ /* 0x000fc40000004100 */
[C---:B------:R-:W-:Y:S01]  /*48e0*/  FMUL.FTZ R116, R126.reuse, R205 ;  /* 0x000000cd7e747220 */ /* 0x040fe20000410000 */
[----:B------:R-:W-:Y:S01]  /*48f0*/  FMUL.FTZ R118, R126, R207 ;  /* 0x000000cf7e767220 */ /* 0x000fe20000410000 */
[----:B------:R-:W-:Y:S02]  /*4900*/  @P3 HADD2.F32 R119, -RZ, R119.H1_H1 ;  /* 0x30000077ff773230 */ /* 0x000fe40000004100 */
[----:B------:R-:W-:Y:S01]  /*4910*/  FMUL.FTZ R123, R116, UR6 ;  /* 0x00000006747b7c20 */ /* 0x000fe20008410000 */
[----:B------:R-:W-:Y:S02]  /*4920*/  FMUL.FTZ R122, R118, UR6 ;  /* 0x00000006767a7c20 */ /* 0x000fe40008410000 */
[-C--:B------:R-:W-:Y:S01]  /*4930*/  @P3 FMUL.FTZ R133, R119, R200.reuse ;  /* 0x000000c877853220 */ /* 0x080fe20000410000 */
[----:B------:R-:W-:Y:S01]  /*4940*/  FMUL.FTZ R119, R71, R200 ;  /* 0x000000c847777220 */ /* 0x000fe20000410000 */
[-C--:B------:R-:W-:Y:S01]  /*4950*/  FMUL.FTZ R116, R72, R123.reuse ;  /* 0x0000007b48747220 */ /* 0x080fe20000410000 */
[-C--:B------:R-:W-:Y:S01]  /*4960*/  FMUL.FTZ R118, R73, R122.reuse ;  /* 0x0000007a49767220 */ /* 0x080fe20000410000 */
[----:B------:R-:W-:Y:S01]  /*4970*/  @P5 FMUL.FTZ R134, R202, R123 ;  /* 0x0000007bca865220 */ /* 0x000fe20000410000 */
[----:B------:R-:W-:Y:S01]  /*4980*/  @P6 FMUL.FTZ R135, R197, R122 ;  /* 0x0000007ac5876220 */ /* 0x000fe20000410000 */
[----:B------:R-:W-:-:S02]  /*4990*/  FSEL R119, R119, RZ, P3 ;  /* 0x000000ff77777208 */ /* 0x000fc40001800000 */
[----:B------:R-:W-:Y:S02]  /*49a0*/  FSEL R116, R116, RZ, P5 ;  /* 0x000000ff74747208 */ /* 0x000fe40002800000 */
[----:B------:R-:W-:Y:S02]  /*49b0*/  FSEL R123, R118, RZ, P6 ;  /* 0x000000ff767b7208 */ /* 0x000fe40003000000 */
[----:B------:R-:W-:Y:S02]  /*49c0*/  F2FP.F16.F32.PACK_AB R119, R119, R198 ;  /* 0x000000c67777723e */ /* 0x000fe400000000ff */
[----:B------:R-:W-:Y:S02]  /*49d0*/  F2FP.F16.F32.PACK_AB R118, R196, R125 ;  /* 0x0000007dc476723e */ /* 0x000fe400000000ff */
[----:B------:R-:W-:-:S07]  /*49e0*/  F2FP.F16.F32.PACK_AB R116, R123, R116 ;  /* 0x000000747b74723e */ /* 0x000fce00000000ff */
.L_x_8147:
[----:B------:R-:W0:Y:S01]  /*49f0*/  @P0 LDC.64 R122, c[0x0][0x478] ;  /* 0x00011e00ff7a0b82 */ /* 0x000e220000000a00 */
[----:B------:R-:W-:-:S04]  /*4a00*/  IMAD.WIDE.U32 R124, R195, 0x10, R120 ;  /* 0x00000010c37c7825 */ /* 0x000fc800078e0078 */
        /* <DEDUP_REMOVED lines=9> */
[----:B0-----:R-:W-:-:S05]  /*4aa0*/  @P0 IMAD.WIDE.U32 R122, R195, 0x20, R122 ;  /* 0x00000020c37a0825 */ /* 0x001fca00078e007a */
[----:B------:R-:W-:Y:S04]  /*4ab0*/  @P0 STG.E.128 desc[UR8][R122.64], R92 ;  /* 0x0000005c7a000986 */ /* 0x000fe8000c101d08 */
[----:B------:R-:W-:Y:S04]  /*4ac0*/  @P0 STG.E.128 desc[UR8][R122.64+0x10], R88 ;  /* 0x000010587a000986 */ /* 0x000fe8000c101d08 */
[----:B------:R0:W-:Y:S04]  /*4ad0*/  STG.E.128 desc[UR8][R124.64], R116 ;  /* 0x000000747c007986 */ /* 0x0001e8000c101d08 */
[----:B0-----:R0:W5:Y:S01]  /*4ae0*/  LDG.E.128 R116, desc[UR8][R246.64] ;  /* 0x00000008f6747981 */ /* 0x001162000c1e1d00 */
[----:B------:R-:W-:Y:S05]  /*4af0*/  @!P2 BRA `(.L_x_8149) ;  /* 0x0000000800eca947 */ /* 0x000fea0003800000 */
        /* <DEDUP_REMOVED lines=9> */
[----:B------:R-:W-:Y:S01]  /*4b90*/  FFMA.FTZ R94, R194, R147, R114 ;  /* 0x00000093c25e7223 */ /* 0x000fe20000010072 */
[----:B------:R-:W-:Y:S02]  /*4ba0*/  HFMA2 R0, -RZ, RZ, 0, 0 ;  /* 0x00000000ff007431 */ /* 0x000fe400000001ff */
[----:B------:R-:W-:Y:S01]  /*4bb0*/  FADD.FTZ R143, R143, -R142 ;  /* 0x8000008e8f8f7221 */ /* 0x000fe20000010000 */
[----:B------:R-:W-:Y:S01]  /*4bc0*/  LOP3.LUT P2, RZ, R244, 0xff000000, RZ, 0xc0, !PT ;  /* 0xff000000f4ff7812 */ /* 0x000fe2000784c0ff */
[----:B------:R-:W-:Y:S01]  /*4bd0*/  FMUL.FTZ R88, R94, R126 ;  /* 0x0000007e5e587220 */ /* 0x000fe20000410000 */
[----:B------:R-:W-:Y:S01]  /*4be0*/  FADD.FTZ R139, R139, -R138 ;  /* 0x8000008a8b8b7221 */ /* 0x000fe20000010000 */
[----:B-----5:R-:W-:-:S02]  /*4bf0*/  @P6 HADD2.F32 R89, -RZ, R117.H0_H0 ;  /* 0x20000075ff596230 */ /* 0x020fc40000004100 */
[----:B------:R-:W-:Y:S01]  /*4c00*/  FFMA.FTZ R95, R194, R144, R115 ;  /* 0x00000090c25f7223 */ /* 0x000fe20000010073 */
[----:B------:R-:W-:Y:S01]  /*4c10*/  FMUL.FTZ R123, R88, UR6 ;  /* 0x00000006587b7c20 */ /* 0x000fe20008410000 */
[C---:B------:R-:W-:Y:S01]  /*4c20*/  FFMA.FTZ R88, R194.reuse, R143, R84 ;  /* 0x0000008fc2587223 */ /* 0x040fe20000010054 */
[----:B------:R-:W-:Y:S01]  /*4c30*/  LOP3.LUT P3, RZ, R245, 0xff0000, RZ, 0xc0, !PT ;  /* 0x00ff0000f5ff7812 */ /* 0x000fe2000786c0ff */
[----:B------:R-:W-:Y:S01]  /*4c40*/  FFMA.FTZ R90, R194, R139, R86 ;  /* 0x0000008bc25a7223 */ /* 0x000fe20000010056 */
[----:B------:R-:W-:Y:S01]  /*4c50*/  @P6 FMUL.FTZ R0, R123, R89 ;  /* 0x000000597b006220 */ /* 0x000fe20000410000 */
[-C--:B------:R-:W-:Y:S01]  /*4c60*/  FMUL.FTZ R89, R95, R126.reuse ;  /* 0x0000007e5f597220 */ /* 0x080fe20000410000 */
[-C--:B------:R-:W-:Y:S01]  /*4c70*/  FMUL.FTZ R91, R88, R126.reuse ;  /* 0x0000007e585b7220 */ /* 0x080fe20000410000 */
[----:B------:R-:W-:Y:S02]  /*4c80*/  @P5 HADD2.F32 R92, -RZ, R118.H0_H0 ;  /* 0x20000076ff5c5230 */ /* 0x000fe40000004100 */
[----:B------:R-:W-:Y:S01]  /*4c90*/  FMUL.FTZ R93, R90, R126 ;  /* 0x0000007e5a5d7220 */ /* 0x000fe20000410000 */
[----:B------:R-:W-:Y:S01]  /*4ca0*/  FMUL.FTZ R124, R89, UR6 ;  /* 0x00000006597c7c20 */ /* 0x000fe20008410000 */
[----:B------:R-:W-:Y:S01]  /*4cb0*/  FMUL.FTZ R125, R91, UR6 ;  /* 0x000000065b7d7c20 */ /* 0x000fe20008410000 */
[----:B------:R-:W-:Y:S01]  /*4cc0*/  FMUL.FTZ R89, R66, R123 ;  /* 0x0000007b42597220 */ /* 0x000fe20000410000 */
[----:B------:R-:W-:Y:S01]  /*4cd0*/  CS2R R130, SRZ ;  /* 0x0000000000827805 */ /* 0x000fe2000001ff00 */
[----:B------:R-:W-:-:S02]  /*4ce0*/  @P2 HADD2.F32 R117, -RZ, R117.H1_H1 ;  /* 0x30000075ff752230 */ /* 0x000fc40000004100 */
[----:B------:R-:W-:Y:S01]  /*4cf0*/  FMUL.FTZ R93, R93, UR6 ;  /* 0x000000065d5d7c20 */ /* 0x000fe20008410000 */
[----:B------:R-:W-:Y:S01]  /*4d00*/  FMUL.FTZ R91, R67, R124 ;  /* 0x0000007c435b7220 */ /* 0x000fe20000410000 */
[----:B------:R-:W-:Y:S01]  /*4d10*/  @P5 FMUL.FTZ R130, R125, R92 ;  /* 0x0000005c7d825220 */ /* 0x000fe20000410000 */
[----:B------:R-:W-:Y:S01]  /*4d20*/  FMUL.FTZ R92, R60, R125 ;  /* 0x0000007d3c5c7220 */ /* 0x000fe20000410000 */
[----:B------:R-:W-:Y:S01]  /*4d30*/  FSEL R125, R89, RZ, P6 ;  /* 0x000000ff597d7208 */ /* 0x000fe20003000000 */
[----:B------:R-:W-:Y:S01]  /*4d40*/  @P3 HADD2.F32 R122, -RZ, R119.H0_H0 ;  /* 0x20000077ff7a3230 */ /* 0x000fe20000004100 */
[----:B------:R-:W-:Y:S01]  /*4d50*/  MOV R129, RZ ;  /* 0x000000ff00817202 */ /* 0x000fe20000000f00 */
[----:B------:R-:W-:Y:S01]  /*4d60*/  FMUL.FTZ R89, R62, R93 ;  /* 0x0000005d3e597220 */ /* 0x000fe20000410000 */
[----:B------:R-:W-:Y:S01]  /*4d70*/  @P2 FMUL.FTZ R129, R124, R117 ;  /* 0x000000757c812220 */ /* 0x000fe20000410000 */
[----:B------:R-:W-:Y:S02]  /*4d80*/  FSEL R134, R91, RZ, P2 ;  /* 0x000000ff5b867208 */ /* 0x000fe40001000000 */
[----:B------:R-:W-:-:S02]  /*4d90*/  CS2R R132, SRZ ;  /* 0x0000000000847805 */ /* 0x000fc4000001ff00 */
[----:B------:R-:W-:Y:S01]  /*4da0*/  ISETP.GE.U32.AND P2, PT, R244, RZ, PT ;  /* 0x000000fff400720c */ /* 0x000fe20003f46070 */
[----:B------:R-:W-:Y:S01]  /*4db0*/  @P3 FMUL.FTZ R132, R93, R122 ;  /* 0x0000007a5d843220 */ /* 0x000fe20000410000 */
[----:B------:R-:W-:Y:S01]  /*4dc0*/  LOP3.LUT P6, RZ, R245, 0xff00, RZ, 0xc0, !PT ;  /* 0x0000ff00f5ff7812 */ /* 0x000fe200078cc0ff */
[-CC-:B------:R-:W-:Y:S01]  /*4dd0*/  FFMA.FTZ R148, R148, R127.reuse, R128.reuse ;  /* 0x0000007f94947223 */ /* 0x180fe20000010080 */
        /* <DEDUP_REMOVED lines=11> */
[----:B------:R-:W-:Y:S01]  /*4e90*/  FADD.FTZ R148, R149, -R148 ;  /* 0x8000009495947221 */ /* 0x000fe20000010000 */
[C---:B------:R-:W-:Y:S01]  /*4ea0*/  FFMA.FTZ R89, R194.reuse, R140, R85 ;  /* 0x0000008cc2597223 */ /* 0x040fe20000010055 */
        /* <DEDUP_REMOVED lines=9> */
[----:B------:R-:W-:Y:S02]  /*4f40*/  @P2 HADD2.F32 R124, -RZ, R119.H1_H1 ;  /* 0x30000077ff7c2230 */ /* 0x000fe40000004100 */
[-C--:B------:R-:W-:Y:S01]  /*4f50*/  FMUL.FTZ R119, R89, R126.reuse ;  /* 0x0000007e59777220 */ /* 0x080fe20000410000 */
[----:B------:R-:W-:Y:S01]  /*4f60*/  FMUL.FTZ R126, R93, R126 ;  /* 0x0000007e5d7e7220 */ /* 0x000fe20000410000 */
[----:B------:R-:W-:Y:S01]  /*4f70*/  FMUL.FTZ R116, R116, UR6 ;  /* 0x0000000674747c20 */ /* 0x000fe20008410000 */
[----:B------:R-:W-:Y:S01]  /*4f80*/  FMUL.FTZ R123, R123, UR6 ;  /* 0x000000067b7b7c20 */ /* 0x000fe20008410000 */
[----:B------:R-:W-:Y:S01]  /*4f90*/  FMUL.FTZ R119, R119, UR6 ;  /* 0x0000000677777c20 */ /* 0x000fe20008410000 */
[----:B------:R-:W-:Y:S01]  /*4fa0*/  FMUL.FTZ R126, R126, UR6 ;  /* 0x000000067e7e7c20 */ /* 0x000fe20008410000 */
[----:B------:R-:W-:Y:S01]  /*4fb0*/  MOV R128, RZ ;  /* 0x000000ff00807202 */ /* 0x000fe20000000f00 */
[----:B------:R-:W-:Y:S01]  /*4fc0*/  @P5 FMUL.FTZ R128, R116, R117 ;  /* 0x0000007574805220 */ /* 0x000fe20000410000 */
[----:B------:R-:W-:Y:S01]  /*4fd0*/  @P6 FMUL.FTZ R131, R119, R122 ;  /* 0x0000007a77836220 */ /* 0x000fe20000410000 */
[----:B------:R-:W-:Y:S01]  /*4fe0*/  FMUL.FTZ R122, R63, R123 ;  /* 0x0000007b3f7a7220 */ /* 0x000fe20000410000 */
[----:B------:R-:W-:Y:S01]  /*4ff0*/  FMUL.FTZ R119, R61, R119 ;  /* 0x000000773d777220 */ /* 0x000fe20000410000 */
[----:B------:R-:W-:Y:S01]  /*5000*/  FMUL.FTZ R116, R64, R116 ;  /* 0x0000007440747220 */ /* 0x000fe20000410000 */
[----:B------:R-:W-:Y:S01]  /*5010*/  FMUL.FTZ R117, R65, R126 ;  /* 0x0000007e41757220 */ /* 0x000fe20000410000 */
        /* <DEDUP_REMOVED lines=11> */
.L_x_8150:
        /* <DEDUP_REMOVED lines=8> */
[C---:B------:R-:W-:Y:S01]  /*5150*/  FFMA.FTZ R147, R194.reuse, R147, R114 ;  /* 0x00000093c2937223 */ /* 0x040fe20000010072 */
[----:B------:R-:W-:Y:S01]  /*5160*/  FADD.FTZ R143, R143, -R142 ;  /* 0x8000008e8f8f7221 */ /* 0x000fe20000010000 */
[----:B------:R-:W-:Y:S01]  /*5170*/  FADD.FTZ R139, R139, -R138 ;  /* 0x8000008a8b8b7221 */ /* 0x000fe20000010000 */
[----:B------:R-:W-:Y:S01]  /*5180*/  FFMA.FTZ R123, R194, R144, R115 ;  /* 0x00000090c27b7223 */ /* 0x000fe20000010073 */
[----:B------:R-:W-:Y:S01]  /*5190*/  FMUL.FTZ R122, R126, R147 ;  /* 0x000000937e7a7220 */ /* 0x000fe20000410000 */
[----:B------:R-:W-:Y:S01]  /*51a0*/  HFMA2 R0, -RZ, RZ, 0, 0 ;  /* 0x00000000ff007431 */ /* 0x000fe200000001ff */
[C---:B------:R-:W-:Y:S01]  /*51b0*/  LOP3.LUT P3, RZ, R245.reuse, 0xff0000, RZ, 0xc0, !PT ;  /* 0x00ff0000f5ff7812 */ /* 0x040fe2000786c0ff */
[--C-:B-----5:R-:W-:Y:S01]  /*51c0*/  @P6 HADD2.F32 R124, -RZ, R117.reuse.H0_H0 ;  /* 0x20000075ff7c6230 */ /* 0x120fe20000004100 */
[----:B------:R-:W-:Y:S01]  /*51d0*/  LOP3.LUT P5, RZ, R245, 0xff, RZ, 0xc0, !PT ;  /* 0x000000fff5ff7812 */ /* 0x000fe200078ac0ff */
[----:B------:R-:W-:Y:S01]  /*51e0*/  FMUL.FTZ R125, R122, UR6 ;  /* 0x000000067a7d7c20 */ /* 0x000fe20008410000 */
[----:B------:R-:W-:-:S02]  /*51f0*/  @P2 HADD2.F32 R135, -RZ, R117.H1_H1 ;  /* 0x30000075ff872230 */ /* 0x000fc40000004100 */
[C---:B------:R-:W-:Y:S01]  /*5200*/  FFMA.FTZ R143, R194.reuse, R143, R84 ;  /* 0x0000008fc28f7223 */ /* 0x040fe20000010054 */
[----:B------:R-:W-:Y:S01]  /*5210*/  FFMA.FTZ R139, R194, R139, R86 ;  /* 0x0000008bc28b7223 */ /* 0x000fe20000010056 */
[----:B------:R-:W-:Y:S01]  /*5220*/  FMUL.FTZ R117, R126, R123 ;  /* 0x0000007b7e757220 */ /* 0x000fe20000410000 */
[----:B------:R-:W-:Y:S01]  /*5230*/  @P6 FMUL.FTZ R0, R124, R125 ;  /* 0x0000007d7c006220 */ /* 0x000fe20000410000 */
[C---:B------:R-:W-:Y:S01]  /*5240*/  FMUL.FTZ R122, R126.reuse, R143 ;  /* 0x0000008f7e7a7220 */ /* 0x040fe20000410000 */
[----:B------:R-:W-:Y:S01]  /*5250*/  FMUL.FTZ R123, R126, R139 ;  /* 0x0000008b7e7b7220 */ /* 0x000fe20000410000 */
[----:B------:R-:W-:Y:S01]  /*5260*/  FMUL.FTZ R124, R117, UR6 ;  /* 0x00000006757c7c20 */ /* 0x000fe20008410000 */
[----:B------:R-:W-:Y:S01]  /*5270*/  FMUL.FTZ R117, R66, R125 ;  /* 0x0000007d42757220 */ /* 0x000fe20000410000 */
[----:B------:R-:W-:Y:S01]  /*5280*/  FMUL.FTZ R131, R122, UR6 ;  /* 0x000000067a837c20 */ /* 0x000fe20008410000 */
[----:B------:R-:W-:Y:S01]  /*5290*/  FMUL.FTZ R133, R123, UR6 ;  /* 0x000000067b857c20 */ /* 0x000fe20008410000 */
[----:B------:R-:W-:Y:S01]  /*52a0*/  MOV R129, RZ ;  /* 0x000000ff00817202 */ /* 0x000fe20000000f00 */
[-C--:B------:R-:W-:Y:S01]  /*52b0*/  @P2 FMUL.FTZ R129, R135, R124.reuse ;  /* 0x0000007c87812220 */ /* 0x080fe20000410000 */
[----:B------:R-:W-:Y:S01]  /*52c0*/  FMUL.FTZ R122, R67, R124 ;  /* 0x0000007c437a7220 */ /* 0x000fe20000410000 */
[----:B------:R-:W-:-:S02]  /*52d0*/  HFMA2 R130, -RZ, RZ, 0, 0 ;  /* 0x00000000ff827431 */ /* 0x000fc400000001ff */
[----:B------:R-:W-:Y:S01]  /*52e0*/  @P3 HADD2.F32 R138, -RZ, R119.H0_H0 ;  /* 0x20000077ff8a3230 */ /* 0x000fe20000004100 */
[----:B------:R-:W-:Y:S01]  /*52f0*/  FSEL R124, R117, RZ, P6 ;  /* 0x000000ff757c7208 */ /* 0x000fe20003000000 */
[--C-:B------:R-:W-:Y:S02]  /*5300*/  @P5 HADD2.F32 R134, -RZ, R118.reuse.H0_H0 ;  /* 0x20000076ff865230 */ /* 0x100fe40000004100 */
[----:B------:R-:W-:Y:S01]  /*5310*/  FMUL.FTZ R123, R60, R131 ;  /* 0x000000833c7b7220 */ /* 0x000fe20000410000 */
[-C--:B------:R-:W-:Y:S01]  /*5320*/  FMUL.FTZ R117, R62, R133.reuse ;  /* 0x000000853e757220 */ /* 0x080fe20000410000 */
[----:B------:R-:W-:Y:S01]  /*5330*/  MOV R132, RZ ;  /* 0x000000ff00847202 */ /* 0x000fe20000000f00 */
[----:B------:R-:W-:Y:S01]  /*5340*/  @P3 FMUL.FTZ R132, R138, R133 ;  /* 0x000000858a843220 */ /* 0x000fe20000410000 */
[----:B------:R-:W-:Y:S01]  /*5350*/  FSEL R125, R122, RZ, P2 ;  /* 0x000000ff7a7d7208 */ /* 0x000fe20001000000 */
[----:B------:R-:W-:Y:S01]  /*5360*/  @P5 FMUL.FTZ R130, R134, R131 ;  /* 0x0000008386825220 */ /* 0x000fe20000410000 */
[----:B------:R-:W-:Y:S01]  /*5370*/  LOP3.LUT P6, RZ, R245, 0xff00, RZ, 0xc0, !PT ;  /* 0x0000ff00f5ff7812 */ /* 0x000fe200078cc0ff */
[-CC-:B------:R-:W-:Y:S01]  /*5380*/  FFMA.FTZ R148, R148, R127.reuse, R128.reuse ;  /* 0x0000007f94947223 */ /* 0x180fe20000010080 */
[----:B------:R-:W-:Y:S01]  /*5390*/  ISETP.GE.U32.AND P2, PT, R244, RZ, PT ;  /* 0x000000fff400720c */ /* 0x000fe20003f46070 */
[-CC-:B------:R-:W-:Y:S01]  /*53a0*/  FFMA.FTZ R140, R140, R127.reuse, R128.reuse ;  /* 0x0000007f8c8c7223 */ /* 0x180fe20000010080 */
[----:B------:R-:W-:Y:S01]  /*53b0*/  FSEL R122, R123, RZ, P5 ;  /* 0x000000ff7b7a7208 */ /* 0x000fe20002800000 */
[-CC-:B------:R-:W-:Y:S01]  /*53c0*/  FFMA.FTZ R136, R136, R127.reuse, R128.reuse ;  /* 0x0000007f88887223 */ /* 0x180fe20000010080 */
[----:B------:R-:W-:Y:S01]  /*53d0*/  FSEL R138, R117, RZ, P3 ;  /* 0x000000ff758a7208 */ /* 0x000fe20001800000 */
[----:B------:R-:W-:Y:S01]  /*53e0*/  FFMA.FTZ R128, R150, R127, R128 ;  /* 0x0000007f96807223 */ /* 0x000fe20000010080 */
[C---:B------:R-:W-:Y:S01]  /*53f0*/  LOP3.LUT P5, RZ, R244.reuse, 0xff, RZ, 0xc0, !PT ;  /* 0x000000fff4ff7812 */ /* 0x040fe200078ac0ff */
[----:B------:R-:W-:Y:S01]  /*5400*/  FADD.FTZ R140, R141, -R140 ;  /* 0x8000008c8d8c7221 */ /* 0x000fe20000010000 */
[----:B------:R-:W-:Y:S01]  /*5410*/  LOP3.LUT P3, RZ, R244, 0xff00, RZ, 0xc0, !PT ;  /* 0x0000ff00f4ff7812 */ /* 0x000fe2000786c0ff */
[----:B------:R-:W-:Y:S01]  /*5420*/  FADD.FTZ R136, R137, -R136 ;  /* 0x8000008889887221 */ /* 0x000fe20000010000 */
[----:B------:R-:W-:Y:S01]  /*5430*/  ISETP.GE.U32.AND.EX P2, PT, R245, 0x1000000, PT, P2 ;  /* 0x01000000f500780c */ /* 0x000fe20003f46120 */
[----:B------:R-:W-:Y:S01]  /*5440*/  FADD.FTZ R151, R151, -R128 ;  /* 0x8000008097977221 */ /* 0x000fe20000010000 */
[----:B------:R-:W-:Y:S01]  /*5450*/  FADD.FTZ R148, R149, -R148 ;  /* 0x8000009495947221 */ /* 0x000fe20000010000 */
[C---:B------:R-:W-:Y:S01]  /*5460*/  FFMA.FTZ R117, R194.reuse, R140, R85 ;  /* 0x0000008cc2757223 */ /* 0x040fe20000010055 */
[C---:B------:R-:W-:Y:S01]  /*5470*/  FFMA.FTZ R137, R194.reuse, R136, R87 ;  /* 0x00000088c2897223 */ /* 0x040fe20000010057 */
[C---:B------:R-:W-:Y:S01]  /*5480*/  FFMA.FTZ R151, R194.reuse, R151, R112 ;  /* 0x00000097c2977223 */ /* 0x040fe20000010070 */
[----:B------:R-:W-:Y:S01]  /*5490*/  FFMA.FTZ R123, R194, R148, R113 ;  /* 0x00000094c27b7223 */ /* 0x000fe20000010071 */
[----:B------:R-:W-:-:S02]  /*54a0*/  @P6 HADD2.F32 R133, -RZ, R118.H1_H1 ;  /* 0x30000076ff856230 */ /* 0x000fc40000004100 */
[C---:B------:R-:W-:Y:S01]  /*54b0*/  FMUL.FTZ R117, R126.reuse, R117 ;  /* 0x000000757e757220 */ /* 0x040fe20000410000 */
[--C-:B------:R-:W-:Y:S02]  /*54c0*/  @P5 HADD2.F32 R136, -RZ, R116.reuse.H0_H0 ;  /* 0x20000074ff885230 */ /* 0x100fe40000004100 */
[C---:B------:R-:W-:Y:S01]  /*54d0*/  FMUL.FTZ R118, R126.reuse, R137 ;  /* 0x000000897e767220 */ /* 0x040fe20000410000 */
[----:B------:R-:W-:Y:S02]  /*54e0*/  @P3 HADD2.F32 R135, -RZ, R116.H1_H1 ;  /* 0x30000074ff873230 */ /* 0x000fe40000004100 */
[C---:B------:R-:W-:Y:S01]  /*54f0*/  FMUL.FTZ R116, R126.reuse, R151 ;  /* 0x000000977e747220 */ /* 0x040fe20000410000 */
[----:B------:R-:W-:Y:S01]  /*5500*/  FMUL.FTZ R126, R126, R123 ;  /* 0x0000007b7e7e7220 */ /* 0x000fe20000410000 */
[----:B------:R-:W-:Y:S02]  /*5510*/  @P2 HADD2.F32 R119, -RZ, R119.H1_H1 ;  /* 0x30000077ff772230 */ /* 0x000fe40000004100 */
[----:B------:R-:W-:-:S02]  /*5520*/  HFMA2 R128, -RZ, RZ, 0, 0 ;  /* 0x00000000ff807431 */ /* 0x000fc400000001ff */
[----:B------:R-:W-:Y:S01]  /*5530*/  FMUL.FTZ R134, R117, UR6 ;  /* 0x0000000675867c20 */ /* 0x000fe20008410000 */
[----:B------:R-:W-:Y:S01]  /*5540*/  FMUL.FTZ R118, R118, UR6 ;  /* 0x0000000676767c20 */ /* 0x000fe20008410000 */
[----:B------:R-:W-:Y:S01]  /*5550*/  FMUL.FTZ R117, R116, UR6 ;  /* 0x0000000674757c20 */ /* 0x000fe20008410000 */
[----:B------:R-:W-:Y:S02]  /*5560*/  HFMA2 R131, -RZ, RZ, 0, 0 ;  /* 0x00000000ff837431 */ /* 0x000fe400000001ff */
        /* <DEDUP_REMOVED lines=8> */
[----:B------:R-:W-:Y:S01]  /*55f0*/  @P6 FMUL.FTZ R131, R133, R134 ;  /* 0x0000008685836220 */ /* 0x000fe20000410000 */
        /* <DEDUP_REMOVED lines=11> */
.L_x_8149:
[----:B------:R-:W-:Y:S05]  /*56b0*/  @!P0 BRA `(.L_x_8152) ;  /* 0x0000000400748947 */ /* 0x000fea0003800000 */
        /* <DEDUP_REMOVED lines=9> */
[----:B------:R-:W-:Y:S02]  /*5750*/  HFMA2 R0, -RZ, RZ, 0, 0 ;  /* 0x00000000ff007431 */ /* 0x000fe400000001ff */
[----:B------:R-:W-:Y:S01]  /*5760*/  FADD.FTZ R143, R143, -R142 ;  /* 0x8000008e8f8f7221 */ /* 0x000fe20000010000 */
[----:B------:R-:W-:Y:S01]  /*5770*/  FADD.FTZ R139, R139, -R138 ;  /* 0x8000008a8b8b7221 */ /* 0x000fe20000010000 */
[-C--:B------:R-:W-:Y:S01]  /*5780*/  FMUL.FTZ R88, R94, R126.reuse ;  /* 0x0000007e5e587220 */ /* 0x080fe20000410000 */
[----:B------:R-:W-:Y:S01]  /*5790*/  FMUL.FTZ R95, R194, R95 ;  /* 0x0000005fc25f7220 */ /* 0x000fe20000410000 */
[--C-:B-----5:R-:W-:Y:S01]  /*57a0*/  @P6 HADD2.F32 R90, -RZ, R117.reuse.H0_H0 ;  /* 0x20000075ff5a6230 */ /* 0x120fe20000004100 */
[C---:B------:R-:W-:Y:S01]  /*57b0*/  LOP3.LUT P5, RZ, R245.reuse, 0xff, RZ, 0xc0, !PT ;  /* 0x000000fff5ff7812 */ /* 0x040fe200078ac0ff */
[----:B------:R-:W-:Y:S01]  /*57c0*/  FMUL.FTZ R93, R88, UR6 ;  /* 0x00000006585d7c20 */ /* 0x000fe20008410000 */
[----:B------:R-:W-:Y:S01]  /*57d0*/  LOP3.LUT P3, RZ, R245, 0xff0000, RZ, 0xc0, !PT ;  /* 0x00ff0000f5ff7812 */ /* 0x000fe2000786c0ff */
[----:B------:R-:W-:Y:S01]  /*57e0*/  FMUL.FTZ R88, R194, R143 ;  /* 0x0000008fc2587220 */ /* 0x000fe20000410000 */
[-C--:B------:R-:W-:Y:S01]  /*57f0*/  FMUL.FTZ R89, R95, R126.reuse ;  /* 0x0000007e5f597220 */ /* 0x080fe20000410000 */
[----:B------:R-:W-:Y:S01]  /*5800*/  @P6 FMUL.FTZ R0, R90, R93 ;  /* 0x0000005d5a006220 */ /* 0x000fe20000410000 */
[----:B------:R-:W-:Y:S01]  /*5810*/  FMUL.FTZ R90, R194, R139 ;  /* 0x0000008bc25a7220 */ /* 0x000fe20000410000 */
[----:B------:R-:W-:Y:S01]  /*5820*/  FMUL.FTZ R91, R88, R126 ;  /* 0x0000007e585b7220 */ /* 0x000fe20000410000 */
[----:B------:R-:W-:-:S02]  /*5830*/  @P2 HADD2.F32 R125, -RZ, R117.H1_H1 ;  /* 0x30000075ff7d2230 */ /* 0x000fc40000004100 */
[----:B------:R-:W-:Y:S01]  /*5840*/  FMUL.FTZ R122, R89, UR6 ;  /* 0x00000006597a7c20 */ /* 0x000fe20008410000 */
[----:B------:R-:W-:Y:S01]  /*5850*/  FMUL.FTZ R92, R90, R126 ;  /* 0x0000007e5a5c7220 */ /* 0x000fe20000410000 */
[----:B------:R-:W-:Y:S01]  /*5860*/  FMUL.FTZ R89, R66, R93 ;  /* 0x0000005d42597220 */ /* 0x000fe20000410000 */
[----:B------:R-:W-:Y:S01]  /*5870*/  FMUL.FTZ R117, R91, UR6 ;  /* 0x000000065b757c20 */ /* 0x000fe20008410000 */
[----:B------:R-:W-:Y:S01]  /*5880*/  MOV R129, RZ ;  /* 0x000000ff00817202 */ /* 0x000fe20000000f00 */
[----:B------:R-:W-:Y:S01]  /*5890*/  FMUL.FTZ R123, R92, UR6 ;  /* 0x000000065c7b7c20 */ /* 0x000fe20008410000 */
[-C--:B------:R-:W-:Y:S01]  /*58a0*/  @P2 FMUL.FTZ R129, R125, R122.reuse ;  /* 0x0000007a7d812220 */ /* 0x080fe20000410000 */
[----:B------:R-:W-:Y:S01]  /*58b0*/  FMUL.FTZ R91, R67, R122 ;  /* 0x0000007a435b7220 */ /* 0x000fe20000410000 */
[----:B------:R-:W-:Y:S02]  /*58c0*/  HFMA2 R132, -RZ, RZ, 0, 0 ;  /* 0x00000000ff847431 */ /* 0x000fe400000001ff */
[----:B------:R-:W-:Y:S01]  /*58d0*/  @P5 HADD2.F32 R124, -RZ, R118.H0_H0 ;  /* 0x20000076ff7c5230 */ /* 0x000fe20000004100 */
[----:B------:R-:W-:Y:S01]  /*58e0*/  FSEL R122, R89, RZ, P6 ;  /* 0x000000ff597a7208 */ /* 0x000fe20003000000 */
[----:B------:R-:W-:-:S02]  /*58f0*/  @P3 HADD2.F32 R134, -RZ, R119.H0_H0 ;  /* 0x20000077ff863230 */ /* 0x000fc40000004100 */
[----:B------:R-:W-:Y:S01]  /*5900*/  FMUL.FTZ R92, R60, R117 ;  /* 0x000000753c5c7220 */ /* 0x000fe20000410000 */
[----:B------:R-:W-:Y:S01]  /*5910*/  FMUL.FTZ R89, R62, R123 ;  /* 0x0000007b3e597220 */ /* 0x000fe20000410000 */
[----:B------:R-:W-:Y:S02]  /*5920*/  CS2R R130, SRZ ;  /* 0x0000000000827805 */ /* 0x000fe4000001ff00 */
[----:B------:R-:W-:Y:S01]  /*5930*/  FSEL R125, R91, RZ, P2 ;  /* 0x000000ff5b7d7208 */ /* 0x000fe20001000000 */
[----:B------:R-:W-:Y:S01]  /*5940*/  @P5 FMUL.FTZ R130, R124, R117 ;  /* 0x000000757c825220 */ /* 0x000fe20000410000 */
        /* <DEDUP_REMOVED lines=19> */
[----:B------:R-:W-:Y:S01]  /*5a80*/  FMUL.FTZ R93, R194, R93 ;  /* 0x0000005dc25d7220 */ /* 0x000fe20000410000 */
[----:B------:R-:W-:-:S02]  /*5a90*/  @P6 HADD2.F32 R133, -RZ, R118.H1_H1 ;  /* 0x30000076ff856230 */ /* 0x000fc40000004100 */
[-C--:B------:R-:W-:Y:S01]  /*5aa0*/  FMUL.FTZ R117, R89, R126.reuse ;  /* 0x0000007e59757220 */ /* 0x080fe20000410000 */
[--C-:B------:R-:W-:Y:S02]  /*5ab0*/  @P5 HADD2.F32 R136, -RZ, R116.reuse.H0_H0 ;  /* 0x20000074ff885230 */ /* 0x100fe40000004100 */
[-C--:B------:R-:W-:Y:S01]  /*5ac0*/  FMUL.FTZ R118, R91, R126.reuse ;  /* 0x0000007e5b767220 */ /* 0x080fe20000410000 */
[----:B------:R-:W-:Y:S02]  /*5ad0*/  @P3 HADD2.F32 R123, -RZ, R116.H1_H1 ;  /* 0x30000074ff7b3230 */ /* 0x000fe40000004100 */
[-C--:B------:R-:W-:Y:S01]  /*5ae0*/  FMUL.FTZ R116, R92, R126.reuse ;  /* 0x0000007e5c747220 */ /* 0x080fe20000410000 */
[----:B------:R-:W-:Y:S01]  /*5af0*/  FMUL.FTZ R126, R93, R126 ;  /* 0x0000007e5d7e7220 */ /* 0x000fe20000410000 */
[----:B------:R-:W-:Y:S02]  /*5b00*/  @P2 HADD2.F32 R119, -RZ, R119.H1_H1 ;  /* 0x30000077ff772230 */ /* 0x000fe40000004100 */
[----:B------:R-:W-:-:S02]  /*5b10*/  HFMA2 R128, -RZ, RZ, 0, 0 ;  /* 0x00000000ff807431 */ /* 0x000fc400000001ff */
[----:B------:R-:W-:Y:S01]  /*5b20*/  FMUL.FTZ R134, R117, UR6 ;  /* 0x0000000675867c20 */ /* 0x000fe20008410000 */
        /* <DEDUP_REMOVED lines=22> */
.L_x_8152:
        /* <DEDUP_REMOVED lines=8> */
[C---:B------:R-:W-:Y:S01]  /*5d10*/  FMUL.FTZ R147, R194.reuse, R147 ;  /* 0x00000093c2937220 */ /* 0x040fe20000410000 */
[----:B------:R-:W-:Y:S01]  /*5d20*/  FADD.FTZ R143, R143, -R142 ;  /* 0x8000008e8f8f7221 */ /* 0x000fe20000010000 */
[----:B------:R-:W-:Y:S01]  /*5d30*/  FADD.FTZ R139, R139, -R138 ;  /* 0x8000008a8b8b7221 */ /* 0x000fe20000010000 */
[----:B------:R-:W-:Y:S01]  /*5d40*/  FMUL.FTZ R145, R194, R145 ;  /* 0x00000091c2917220 */ /* 0x000fe20000410000 */
[----:B------:R-:W-:Y:S01]  /*5d50*/  FMUL.FTZ R122, R126, R147 ;  /* 0x000000937e7a7220 */ /* 0x000fe20000410000 */
[----:B------:R-:W-:Y:S01]  /*5d60*/  HFMA2 R0, -RZ, RZ, 0, 0 ;  /* 0x00000000ff007431 */ /* 0x000fe200000001ff */
[C---:B------:R-:W-:Y:S01]  /*5d70*/  LOP3.LUT P3, RZ, R245.reuse, 0xff0000, RZ, 0xc0, !PT ;  /* 0x00ff0000f5ff7812 */ /* 0x040fe2000786c0ff */
[--C-:B-----5:R-:W-:Y:S01]  /*5d80*/  @P6 HADD2.F32 R124, -RZ, R117.reuse.H0_H0 ;  /* 0x20000075ff7c6230 */ /* 0x120fe20000004100 */
[----:B------:R-:W-:Y:S01]  /*5d90*/  LOP3.LUT P5, RZ, R245, 0xff, RZ, 0xc0, !PT ;  /* 0x000000fff5ff7812 */ /* 0x000fe200078ac0ff */
[----:B------:R-:W-:Y:S01]  /*5da0*/  FMUL.FTZ R125, R122, UR6 ;  /* 0x000000067a7d7c20 */ /* 0x000fe20008410000 */
[----:B------:R-:W-:-:S02]  /*5db0*/  @P2 HADD2.F32 R135, -RZ, R117.H1_H1 ;  /* 0x30000075ff872230 */ /* 0x000fc40000004100 */
[C---:B------:R-:W-:Y:S01]  /*5dc0*/  FMUL.FTZ R143, R194.reuse, R143 ;  /* 0x0000008fc28f7220 */ /* 0x040fe20000410000 */
[----:B------:R-:W-:Y:S01]  /*5dd0*/  FMUL.FTZ R123, R194, R139 ;  /* 0x0000008bc27b7220 */ /* 0x000fe20000410000 */
        /* <DEDUP_REMOVED lines=72> */
.L_x_8151:
[----:B------:R-:W1:Y:S01]  /*6260*/  @P0 LDC.64 R124, c[0x0][0x478] ;  /* 0x00011e00ff7c0b82 */ /* 0x000e620000000a00 */
[----:B------:R-:W-:-:S04]  /*6270*/  IMAD.WIDE.U32 R120, R190, 0x10, R120 ;  /* 0x00000010be787825 */ /* 0x000fc800078e0078 */
[----:B------:R-:W-:Y:S01]  /*6280*/  FADD.FTZ R21, R128, R21 ;  /* 0x0000001580157221 */ /* 0x000fe20000010000 */
[----:B------:R-:W-:Y:S01]  /*6290*/  FADD.FTZ R20, R133, R20 ;  /* 0x0000001485147221 */ /* 0x000fe20000010000 */
[----:B------:R-:W-:Y:S01]  /*62a0*/  PLOP3.LUT P4, PT, P4, PT, PT, 0x8, 0x80 ;  /* 0x000000000080781c */ /* 0x000fe2000278e170 */
[----:B------:R-:W-:Y:S01]  /*62b0*/  FADD.FTZ R19, R0, R19 ;  /* 0x0000001300137221 */ /* 0x000fe20000010000 */
[----:B------:R-:W-:Y:S01]  /*62c0*/  FADD.FTZ R18, R129, R18 ;  /* 0x0000001281127221 */ /* 0x000fe20000010000 */
[----:B------:R-:W-:Y:S01]  /*62d0*/  FADD.FTZ R17, R130, R17 ;  /* 0x0000001182117221 */ /* 0x000fe20000010000 */
[----:B------:R-:W2:Y:S01]  /*62e0*/  LDC.64 R122, c[0x0][0x380] ;  /* 0x0000e000ff7a7b82 */ /* 0x000ea20000000a00 */
[----:B------:R-:W-:Y:S01]  /*62f0*/  FADD.FTZ R16, R131, R16 ;  /* 0x0000001083107221 */ /* 0x000fe20000010000 */
[----:B------:R-:W-:Y:S01]  /*6300*/  FADD.FTZ R15, R132, R15 ;  /* 0x0000000f840f7221 */ /* 0x000fe20000010000 */
[----:B------:R-:W-:Y:S01]  /*6310*/  FADD.FTZ R14, R127, R14 ;  /* 0x0000000e7f0e7221 */ /* 0x000fe20000010000 */
[----:B-1----:R-:W-:-:S05]  /*6320*/  @P0 IMAD.WIDE.U32 R124, R190, 0x20, R124 ;  /* 0x00000020be7c0825 */ /* 0x002fca00078e007c */
[----:B------:R1:W-:Y:S01]  /*6330*/  @P0 STG.E.128 desc[UR8][R124.64], R92 ;  /* 0x0000005c7c000986 */ /* 0x0003e2000c101d08 */
[----:B--2---:R-:W-:-:S03]  /*6340*/  IADD3 R191, PT, PT, R191, R122, RZ ;  /* 0x0000007abfbf7210 */ /* 0x004fc60007ffe0ff */
        /* <DEDUP_REMOVED lines=75> */
.L_x_8140:
[----:B------:R-:W2:Y:S08]  /*6800*/  LDC R0, c[0x0][0x388] ;  /* 0x0000e200ff007b82 */ /* 0x000eb00000000800 */
[----:B------:R-:W3:Y:S08]  /*6810*/  LDC.64 R2, c[0x0][0x440] ;  /* 0x00011000ff027b82 */ /* 0x000ef00000000a00 */
[----:B------:R-:W4:Y:S08]  /*6820*/  LDC.64 R14, c[0x0][0x448] ;  /* 0x00011200ff0e7b82 */ /* 0x000f300000000a00 */
[----:B------:R-:W5:Y:S01]  /*6830*/  LDC.64 R16, c[0x0][0x460] ;  /* 0x00011800ff107b82 */ /* 0x000f620000000a00 */
[----:B--2---:R-:W-:-:S05]  /*6840*/  IMAD R0, R0, UR7, RZ ;  /* 0x0000000700007c24 */ /* 0x004fca000f8e02ff */
[----:B------:R-:W-:-:S05]  /*6850*/  LEA.HI R19, R0, R13, RZ, 0x1d ;  /* 0x0000000d00137211 */ /* 0x000fca00078fe8ff */
[----:B---3--:R-:W-:-:S04]  /*6860*/  IMAD.WIDE.U32 R2, R19, 0x20, R2 ;  /* 0x0000002013027825 */ /* 0x008fc800078e0002 */
[C---:B----4-:R-:W-:Y:S01]  /*6870*/  IMAD.WIDE.U32 R12, R19.reuse, 0x20, R14 ;  /* 0x00000020130c7825 */ /* 0x050fe200078e000e */
[----:B0-----:R-:W-:Y:S04]  /*6880*/  STG.E.128 desc[UR8][R2.64], R44 ;  /* 0x0000002c02007986 */ /* 0x001fe8000c101d08 */
[----:B------:R-:W-:Y:S01]  /*6890*/  STG.E.128 desc[UR8][R2.64+0x10], R48 ;  /* 0x0000103002007986 */ /* 0x000fe2000c101d08 */
[----:B-----5:R-:W-:-:S03]  /*68a0*/  IMAD.WIDE.U32 R14, R19, 0x20, R16 ;  /* 0x00000020130e7825 */ /* 0x020fc600078e0010 */
        /* <DEDUP_REMOVED lines=17> */
.L_x_8154:
        /* <DEDUP_REMOVED lines=12> */
.L_x_10809:


//--------------------- .text._ZN10layer_norm22ln_bwd_finalize_kernelINS_22Kernel_traits_finalizeILj6144Ef6__halffS2_fjLb1ELj1024ELj4ENS_18Kernel_traits_baseILj6144EfS2_fS2_fjLj1024EEEEELb1ELb0EEEvNS_9BwdParamsE --------------------------
	.section	.text._ZN10layer_norm22ln_bwd_finalize_kernelINS_22Kernel_traits_finalizeILj6144Ef6__halffS2_fjLb1ELj1024ELj4ENS_18Kernel_traits_baseILj6144EfS2_fS2_fjLj1024EEEEELb1ELb0EEEvNS_9BwdParamsE,"ax",@progbits
	.align	128
        .global         _ZN10layer_norm22ln_bwd_finalize_kernelINS_22Kernel_traits_finalizeILj6144Ef6__halffS2_fjLb1ELj1024ELj4ENS_18Kernel_traits_baseILj6144EfS2_fS2_fjLj1024EEEEELb1ELb0EEEvNS_9BwdParamsE
        .type           _ZN10layer_norm22ln_bwd_finalize_kernelINS_22Kernel_traits_finalizeILj6144Ef6__halffS2_fjLb1ELj1024ELj4ENS_18Kernel_traits_baseILj6144EfS2_fS2_fjLj1024EEEEELb1ELb0EEEvNS_9BwdParamsE,@function
        .size           _ZN10layer_norm22ln_bwd_finalize_kernelINS_22Kernel_traits_finalizeILj6144Ef6__halffS2_fjLb1ELj1024ELj4ENS_18Kernel_traits_baseILj6144EfS2_fS2_fjLj1024EEEEELb1ELb0EEEvNS_9BwdParamsE,(.L_x_10810 - _ZN10layer_norm22ln_bwd_finalize_kernelINS_22Kernel_traits_finalizeILj6144Ef6__halffS2_fjLb1ELj1024ELj4ENS_18Kernel_traits_baseILj6144EfS2_fS2_fjLj1024EEEEELb1ELb0EEEvNS_9BwdParamsE)
        .other          _ZN10layer_norm22ln_bwd_finalize_kernelINS_22Kernel_traits_finalizeILj6144Ef6__halffS2_fjLb1ELj1024ELj4ENS_18Kernel_traits_baseILj6144EfS2_fS2_fjLj1024EEEEELb1ELb0EEEvNS_9BwdParamsE,@"STO_CUDA_ENTRY STV_DEFAULT"
_ZN10layer_norm22ln_bwd_finalize_kernelINS_22Kernel_traits_finalizeILj6144Ef6__halffS2_fjLb1ELj1024ELj4ENS_18Kernel_traits_baseILj6144EfS2_fS2_fjLj1024EEEEELb1ELb0EEEvNS_9BwdParamsE:
.text._ZN10layer_norm22ln_bwd_finalize_kernelINS_22Kernel_traits_finalizeILj6144Ef6__halffS2_fjLb1ELj1024ELj4ENS_18Kernel_traits_baseILj6144EfS2_fS2_fjLj1024EEEEELb1ELb0EEEvNS_9BwdParamsE:
        /* <DEDUP_REMOVED lines=57> */
.L_x_8159:
        /* <DEDUP_REMOVED lines=87> */
.L_x_8158:
[----:B------:R-:W-:Y:S05]  /*0900*/  BSYNC.RECONVERGENT B1 ;  /* 0x0000000000017941 */ /* 0x000fea0003800200 */
.L_x_8157:
        /* <DEDUP_REMOVED lines=50> */
.L_x_8161:
[----:B------:R-:W-:Y:S05]  /*0c30*/  BSYNC.RECONVERGENT B1 ;  /* 0x0000000000017941 */ /* 0x000fea0003800200 */
.L_x_8160:
        /* <DEDUP_REMOVED lines=29> */
.L_x_8163:
[----:B------:R-:W-:Y:S05]  /*0e10*/  BSYNC.RECONVERGENT B1 ;  /* 0x0000000000017941 */ /* 0x000fea0003800200 */
.L_x_8162:
        /* <DEDUP_REMOVED lines=14> */
.L_x_8156:
[----:B------:R-:W-:Y:S05]  /*0f00*/  BSYNC.RECONVERGENT B0 ;  /* 0x0000000000007941 */ /* 0x000fea0003800200 */
.L_x_8155:
        /* <DEDUP_REMOVED lines=75> */
.L_x_8164:
        /* <DEDUP_REMOVED lines=12> */
.L_x_10810:


//--------------------- .text._ZN10layer_norm13ln_bwd_kernelINS_13Kernel_traitsIf6__halffS2_fjLj6144ELj1ELj1ELj8ELj16ENS_18Kernel_traits_baseILj6144EfS2_fS2_fjLj256EEEEELb1ELb1ELb1ELb0EEEvNS_9BwdParamsE --------------------------
	.section	.text._ZN10layer_norm13ln_bwd_kernelINS_13Kernel_traitsIf6__halffS2_fjLj6144ELj1ELj1ELj8ELj16ENS_18Kernel_traits_baseILj6144EfS2_fS2_fjLj256EEEEELb1ELb1ELb1ELb0EEEvNS_9BwdParamsE,"ax",@progbits
	.align	128
        .global         _ZN10layer_norm13ln_bwd_kernelINS_13Kernel_traitsIf6__halffS2_fjLj6144ELj1ELj1ELj8ELj16ENS_18Kernel_traits_baseILj6144EfS2_fS2_fjLj256EEEEELb1ELb1ELb1ELb0EEEvNS_9BwdParamsE
        .type           _ZN10layer_norm13ln_bwd_kernelINS_13Kernel_traitsIf6__halffS2_fjLj6144ELj1ELj1ELj8ELj16ENS_18Kernel_traits_baseILj6144EfS2_fS2_fjLj256EEEEELb1ELb1ELb1ELb0EEEvNS_9BwdParamsE,@function
        .size           _ZN10layer_norm13ln_bwd_kernelINS_13Kernel_traitsIf6__halffS2_fjLj6144ELj1ELj1ELj8ELj16ENS_18Kernel_traits_baseILj6144EfS2_fS2_fjLj256EEEEELb1ELb1ELb1ELb0EEEvNS_9BwdParamsE,(.L_x_10811 - _ZN10layer_norm13ln_bwd_kernelINS_13Kernel_traitsIf6__halffS2_fjLj6144ELj1ELj1ELj8ELj16ENS_18Kernel_traits_baseILj6144EfS2_fS2_fjLj256EEEEELb1ELb1ELb1ELb0EEEvNS_9BwdParamsE)
        .other          _ZN10layer_norm13ln_bwd_kernelINS_13Kernel_traitsIf6__halffS2_fjLj6144ELj1ELj1ELj8ELj16ENS_18Kernel_traits_baseILj6144EfS2_fS2_fjLj256EEEEELb1ELb1ELb1ELb0EEEvNS_9BwdParamsE,@"STO_CUDA_ENTRY STV_DEFAULT"
_ZN10layer_norm13ln_bwd_kernelINS_13Kernel_traitsIf6__halffS2_fjLj6144ELj1ELj1ELj8ELj16ENS_18Kernel_traits_baseILj6144EfS2_fS2_fjLj256EEEEELb1ELb1ELb1ELb0EEEvNS_9BwdParamsE:
.text._ZN10layer_norm13ln_bwd_kernelINS_13Kernel_traitsIf6__halffS2_fjLj6144ELj1ELj1ELj8ELj16ENS_18Kernel_traits_baseILj6144EfS2_fS2_fjLj256EEEEELb1ELb1ELb1ELb0EEEvNS_9BwdParamsE:
        /* <DEDUP_REMOVED lines=125> */
.L_x_8323:
        /* <DEDUP_REMOVED lines=27> */
[C---:B------:R-:W-:Y:S02]  /*0980*/  ISETP.GE.U32.AND P2, PT, R2.reuse, 0x200, PT ;  /* 0x000002000200780c */ /* 0x040fe40003f46070 */
[----:B------:R-:W-:Y:S02]  /*0990*/  PLOP3.LUT P0, PT, PT, PT, UP3, 0x80, 0x8 ;  /* 0x000000000008781c */ /* 0x000fe40003f0f038 */
[----:B------:R-:W-:Y:S01]  /*09a0*/  MOV R0, UR4 ;  /* 0x0000000400007c02 */ /* 0x000fe20008000f00 */
[----:B------:R-:W-:Y:S01]  /*09b0*/  UIMAD UR4, UR28, UR8, URZ ;  /* 0x000000081c0472a4 */ /* 0x000fe2000f8e02ff */
[----:B------:R-:W-:Y:S01]  /*09c0*/  PLOP3.LUT P4, PT, PT, PT, UP3, 0x80, 0x8 ;  /* 0x000000000008781c */ /* 0x000fe20003f8f038 */
[----:B------:R-:W-:Y:S01]  /*09d0*/  @UP3 UIADD3 UR5, UPT, UPT, UR9, -0x1, URZ ;  /* 0xffffffff09053890 */ /* 0x000fe2000fffe0ff */
[----:B------:R-:W-:Y:S01]  /*09e0*/  ISETP.GE.U32.AND P3, PT, R2, 0x300, PT ;  /* 0x000003000200780c */ /* 0x000fe20003f66070 */
[----:B------:R-:W-:Y:S01]  /*09f0*/  IMAD R0, R0, UR8, RZ ;  /* 0x0000000800007c24 */ /* 0x000fe2000f8e02ff */
[----:B------:R-:W-:Y:S01]  /*0a00*/  MOV R195, RZ ;  /* 0x000000ff00c37202 */ /* 0x000fe20000000f00 */
[----:B------:R-:W-:-:S02]  /*0a10*/  @UP3 UIMAD UR6, UR5, UR8, URZ ;  /* 0x00000008050632a4 */ /* 0x000fc4000f8e02ff */
[----:B------:R-:W-:Y:S01]  /*0a20*/  USHF.R.S32.HI UR5, URZ, 0x1f, UR4 ;  /* 0x0000001fff057899 */ /* 0x000fe20008011404 */
[----:B0-----:R-:W-:Y:S01]  /*0a30*/  SHF.R.S32.HI R181, RZ, 0x1f, R0 ;  /* 0x0000001fffb57819 */ /* 0x001fe20000011400 */
[----:B------:R-:W0:Y:S01]  /*0a40*/  @P0 S2R R182, SR_TID.X ;  /* 0x0000000000b60919 */ /* 0x000e220000002100 */
[----:B------:R-:W-:Y:S01]  /*0a50*/  @UP3 USHF.R.S32.HI UR7, URZ, 0x1f, UR6 ;  /* 0x0000001fff073899 */ /* 0x000fe20008011406 */
[----:B-1----:R-:W-:Y:S01]  /*0a60*/  ISETP.NE.AND P0, PT, RZ, UR29, PT ;  /* 0x0000001dff007c0c */ /* 0x002fe2000bf05270 */
[----:B------:R-:W-:Y:S01]  /*0a70*/  ULEA.HI UR5, UR5, UR4, URZ, 0x3 ;  /* 0x0000000405057291 */ /* 0x000fe2000f8f18ff */
[----:B------:R-:W-:Y:S01]  /*0a80*/  LEA.HI R181, R181, R0, RZ, 0x3 ;  /* 0x00000000b5b57211 */ /* 0x000fe200078f18ff */
[----:B------:R-:W-:-:S03]  /*0a90*/  @UP3 ULEA.HI UR7, UR7, UR6, URZ, 0x3 ;  /* 0x0000000607073291 */ /* 0x000fc6000f8f18ff */
[-C--:B------:R-:W-:Y:S02]  /*0aa0*/  LEA.HI.SX32 R234, R181, R232.reuse, 0x1d ;  /* 0x000000e8b5ea7211 */ /* 0x080fe400078feaff */
        /* <DEDUP_REMOVED lines=27> */
[----:B---3--:R-:W-:-:S04]  /*0c60*/  FADD.FTZ R180, -R192, R180 ;  /* 0x000000b4c0b47221 */ /* 0x008fc80000010100 */
[----:B------:R-:W-:Y:S01]  /*0c70*/  FMUL.FTZ R233, R180, UR31 ;  /* 0x0000001fb4e97c20 */ /* 0x000fe20008410000 */
[--C-:B----4-:R-:W-:Y:S02]  /*0c80*/  HADD2.F32 R231, -RZ, R184.reuse.H0_H0 ;  /* 0x200000b8ffe77230 */ /* 0x110fe40000004100 */
[C---:B------:R-:W-:Y:S01]  /*0c90*/  FADD.FTZ R181, -R192.reuse, R181 ;  /* 0x000000b5c0b57221 */ /* 0x040fe20000010100 */
[C---:B------:R-:W-:Y:S01]  /*0ca0*/  FADD.FTZ R182, -R192.reuse, R182 ;  /* 0x000000b6c0b67221 */ /* 0x040fe20000010100 */
[----:B------:R-:W-:Y:S02]  /*0cb0*/  HADD2.F32 R184, -RZ, R184.H1_H1 ;  /* 0x300000b8ffb87230 */ /* 0x000fe40000004100 */
[----:B------:R-:W-:Y:S01]  /*0cc0*/  FADD.FTZ R183, -R192, R183 ;  /* 0x000000b7c0b77221 */ /* 0x000fe20000010100 */
[----:B------:R-:W-:Y:S01]  /*0cd0*/  FADD.FTZ R80, R80, R231 ;  /* 0x000000e750507221 */ /* 0x000fe20000010000 */
[-C--:B------:R-:W-:Y:S01]  /*0ce0*/  FFMA.FTZ R104, R233, R231.reuse, R104 ;  /* 0x000000e7e9687223 */ /* 0x080fe20000010068 */
[----:B-----5:R-:W-:Y:S01]  /*0cf0*/  FMUL.FTZ R231, R152, R231 ;  /* 0x000000e798e77220 */ /* 0x020fe20000410000 */
[----:B------:R-:W-:-:S02]  /*0d00*/  HADD2.F32 R227, -RZ, R185.H0_H0 ;  /* 0x200000b9ffe37230 */ /* 0x000fc40000004100 */
[----:B------:R-:W-:Y:S01]  /*0d10*/  FMUL.FTZ R230, R181, UR31 ;  /* 0x0000001fb5e67c20 */ /* 0x000fe20008410000 */
[----:B------:R-:W-:Y:S01]  /*0d20*/  FMUL.FTZ R229, R182, UR31 ;  /* 0x0000001fb6e57c20 */ /* 0x000fe20008410000 */
[----:B0-----:R-:W-:Y:S01]  /*0d30*/  FMUL.FTZ R4, R183, UR31 ;  /* 0x0000001fb7047c20 */ /* 0x001fe20008410000 */
[----:B------:R-:W-:Y:S01]  /*0d40*/  FMUL.FTZ R228, R153, R184 ;  /* 0x000000b899e47220 */ /* 0x000fe20000410000 */
[----:B------:R-:W-:Y:S01]  /*0d50*/  FADD.FTZ R181, RZ, R231 ;  /* 0x000000e7ffb57221 */ /* 0x000fe20000010000 */
[----:B------:R-:W-:Y:S01]  /*0d60*/  FFMA.FTZ R183, R233, R231, RZ ;  /* 0x000000e7e9b77223 */ /* 0x000fe200000100ff */
[----:B------:R-:W-:Y:S02]  /*0d70*/  HADD2.F32 R6, -RZ, R185.H1_H1 ;  /* 0x300000b9ff067230 */ /* 0x000fe40000004100 */
[----:B------:R-:W-:Y:S01]  /*0d80*/  FADD.FTZ R82, R82, R227 ;  /* 0x000000e352527221 */ /* 0x000fe20000010000 */
[-C--:B------:R-:W-:Y:S01]  /*0d90*/  FFMA.FTZ R106, R229, R227.reuse, R106 ;  /* 0x000000e3e56a7223 */ /* 0x080fe2000001006a */
[----:B------:R-:W-:Y:S01]  /*0da0*/  FMUL.FTZ R227, R154, R227 ;  /* 0x000000e39ae37220 */ /* 0x000fe20000410000 */
[----:B------:R-:W-:Y:S01]  /*0db0*/  FADD.FTZ R180, R181, R228 ;  /* 0x000000e4b5b47221 */ /* 0x000fe20000010000 */
[----:B------:R-:W-:Y:S01]  /*0dc0*/  FFMA.FTZ R182, R230, R228, R183 ;  /* 0x000000e4e6b67223 */ /* 0x000fe200000100b7 */
[----:B------:R-:W-:-:S02]  /*0dd0*/  HADD2.F32 R185, -RZ, R186.H0_H0 ;  /* 0x200000baffb97230 */ /* 0x000fc40000004100 */
[-C--:B------:R-:W-:Y:S01]  /*0de0*/  FMUL.FTZ R5, R155, R6.reuse ;  /* 0x000000069b057220 */ /* 0x080fe20000410000 */
[----:B------:R-:W-:Y:S01]  /*0df0*/  FADD.FTZ R180, R180, R227 ;  /* 0x000000e3b4b47221 */ /* 0x000fe20000010000 */
[----:B------:R-:W-:Y:S01]  /*0e00*/  FADD.FTZ R3, -R192, R188 ;  /* 0x000000bcc0037221 */ /* 0x000fe20000010100 */
[----:B------:R-:W-:Y:S01]  /*0e10*/  FFMA.FTZ R181, R229, R227, R182 ;  /* 0x000000e3e5b57223 */ /* 0x000fe200000100b6 */
[----:B------:R-:W-:Y:S02]  /*0e20*/  HADD2.F32 R186, -RZ, R186.H1_H1 ;  /* 0x300000baffba7230 */ /* 0x000fe40000004100 */
[----:B------:R-:W-:Y:S01]  /*0e30*/  FADD.FTZ R83, R83, R6 ;  /* 0x0000000653537221 */ /* 0x000fe20000010000 */
[----:B------:R-:W-:Y:S01]  /*0e40*/  FFMA.FTZ R107, R4, R6, R107 ;  /* 0x00000006046b7223 */ /* 0x000fe2000001006b */
[----:B------:R-:W-:Y:S01]  /*0e50*/  FADD.FTZ R183, R180, R5 ;  /* 0x00000005b4b77221 */ /* 0x000fe20000010000 */
[----:B------:R-:W-:Y:S01]  /*0e60*/  FADD.FTZ R189, -R192, R189 ;  /* 0x000000bdc0bd7221 */ /* 0x000fe20000010100 */
[----:B------:R-:W-:Y:S01]  /*0e70*/  FMUL.FTZ R3, R3, UR31 ;  /* 0x0000001f03037c20 */ /* 0x000fe20008410000 */
[----:B------:R-:W-:Y:S01]  /*0e80*/  FMUL.FTZ R6, R148, R185 ;  /* 0x000000b994067220 */ /* 0x000fe20000410000 */
[----:B------:R-:W-:Y:S01]  /*0e90*/  FFMA.FTZ R180, R4, R5, R181 ;  /* 0x0000000504b47223 */ /* 0x000fe200000100b5 */
[----:B------:R-:W-:-:S02]  /*0ea0*/  HADD2.F32 R195, -RZ, R187.H0_H0 ;  /* 0x200000bbffc37230 */ /* 0x000fc40000004100 */
[C---:B------:R-:W-:Y:S01]  /*0eb0*/  FADD.FTZ R190, -R192.reuse, R190 ;  /* 0x000000bec0be7221 */ /* 0x040fe20000010100 */
[----:B-1----:R-:W-:Y:S01]  /*0ec0*/  FMUL.FTZ R206, R189, UR31 ;  /* 0x0000001fbdce7c20 */ /* 0x002fe20008410000 */
[----:B------:R-:W-:Y:S01]  /*0ed0*/  FMUL.FTZ R199, R149, R186 ;  /* 0x000000ba95c77220 */ /* 0x000fe20000410000 */
[----:B------:R-:W-:Y:S01]  /*0ee0*/  FADD.FTZ R182, R183, R6 ;  /* 0x00000006b7b67221 */ /* 0x000fe20000010000 */
[----:B------:R-:W-:Y:S01]  /*0ef0*/  FFMA.FTZ R181, R3, R6, R180 ;  /* 0x0000000603b57223 */ /* 0x000fe200000100b4 */
[----:B------:R-:W-:Y:S02]  /*0f00*/  HADD2.F32 R232, -RZ, R187.H1_H1 ;  /* 0x300000bbffe87230 */ /* 0x000fe40000004100 */
        /* <DEDUP_REMOVED lines=21> */
.L_x_8169:
[----:B------:R-:W-:Y:S05]  /*1060*/  BSYNC.RECONVERGENT B1 ;  /* 0x0000000000017941 */ /* 0x000fea0003800200 */
.L_x_8168:
        /* <DEDUP_REMOVED lines=25> */
[----:B------:R-:W-:Y:S01]  /*1200*/  FMUL.FTZ R7, R7, UR31 ;  /* 0x0000001f07077c20 */ /* 0x000fe20008410000 */
[----:B------:R-:W-:Y:S01]  /*1210*/  FMUL.FTZ R8, R8, UR31 ;  /* 0x0000001f08087c20 */ /* 0x000fe20008410000 */
[----:B----4-:R-:W-:-:S02]  /*1220*/  HADD2.F32 R11, -RZ, R12.H0_H0 ;  /* 0x2000000cff0b7230 */ /* 0x010fc40000004100 */
[----:B0-----:R-:W-:-:S03]  /*1230*/  HADD2.F32 R182, -RZ, R12.H1_H1 ;  /* 0x3000000cffb67230 */ /* 0x001fc60000004100 */
[-C--:B-----5:R-:W-:Y:S01]  /*1240*/  FMUL.FTZ R12, R136, R11.reuse ;  /* 0x0000000b880c7220 */ /* 0x0a0fe20000410000 */
[----:B------:R-:W-:Y:S01]  /*1250*/  FADD.FTZ R72, R72, R11 ;  /* 0x0000000b48487221 */ /* 0x000fe20000010000 */
[----:B------:R-:W-:Y:S01]  /*1260*/  FFMA.FTZ R96, R7, R11, R96 ;  /* 0x0000000b07607223 */ /* 0x000fe20000010060 */
[----:B------:R-:W-:Y:S01]  /*1270*/  FADD.FTZ R73, R73, R182 ;  /* 0x000000b649497221 */ /* 0x000fe20000010000 */
[-C--:B------:R-:W-:Y:S01]  /*1280*/  FFMA.FTZ R97, R8, R182.reuse, R97 ;  /* 0x000000b608617223 */ /* 0x080fe20000010061 */
[----:B------:R-:W-:Y:S01]  /*1290*/  FMUL.FTZ R11, R137, R182 ;  /* 0x000000b6890b7220 */ /* 0x000fe20000410000 */
[--C-:B------:R-:W-:Y:S02]  /*12a0*/  HADD2.F32 R183, -RZ, R13.reuse.H0_H0 ;  /* 0x2000000dffb77230 */ /* 0x100fe40000004100 */
[----:B-1----:R-:W-:Y:S01]  /*12b0*/  FADD.FTZ R181, -R192, R17 ;  /* 0x00000011c0b57221 */ /* 0x002fe20000010100 */
[----:B------:R-:W-:Y:S01]  /*12c0*/  FADD.FTZ R182, R195, R12 ;  /* 0x0000000cc3b67221 */ /* 0x000fe20000010000 */
[----:B------:R-:W-:Y:S01]  /*12d0*/  FFMA.FTZ R17, R7, R12, R232 ;  /* 0x0000000c07117223 */ /* 0x000fe200000100e8 */
[----:B------:R-:W-:-:S02]  /*12e0*/  HADD2.F32 R184, -RZ, R13.H1_H1 ;  /* 0x3000000dffb87230 */ /* 0x000fc40000004100 */
[----:B------:R-:W-:Y:S01]  /*12f0*/  FADD.FTZ R198, -R192, R19 ;  /* 0x00000013c0c67221 */ /* 0x000fe20000010100 */
[--C-:B------:R-:W-:Y:S02]  /*1300*/  HADD2.F32 R185, -RZ, R14.reuse.H0_H0 ;  /* 0x2000000effb97230 */ /* 0x100fe40000004100 */
[----:B------:R-:W-:Y:S01]  /*1310*/  FMUL.FTZ R10, R10, UR31 ;  /* 0x0000001f0a0a7c20 */ /* 0x000fe20008410000 */
[----:B------:R-:W-:Y:S02]  /*1320*/  HADD2.F32 R186, -RZ, R14.H1_H1 ;  /* 0x3000000effba7230 */ /* 0x000fe40000004100 */
[----:B------:R-:W-:Y:S01]  /*1330*/  FADD.FTZ R19, R182, R11 ;  /* 0x0000000bb6137221 */ /* 0x000fe20000010000 */
[----:B------:R-:W-:Y:S01]  /*1340*/  FMUL.FTZ R9, R9, UR31 ;  /* 0x0000001f09097c20 */ /* 0x000fe20008410000 */
[----:B------:R-:W-:Y:S01]  /*1350*/  FMUL.FTZ R14, R138, R183 ;  /* 0x000000b78a0e7220 */ /* 0x000fe20000410000 */
[----:B------:R-:W-:Y:S01]  /*1360*/  FFMA.FTZ R182, R8, R11, R17 ;  /* 0x0000000b08b67223 */ /* 0x000fe20000010011 */
[----:B------:R-:W-:-:S02]  /*1370*/  HADD2.F32 R187, -RZ, R15.H0_H0 ;  /* 0x2000000fffbb7230 */ /* 0x000fc40000004100 */
[----:B------:R-:W-:Y:S01]  /*1380*/  FADD.FTZ R188, -R192, R18 ;  /* 0x00000012c0bc7221 */ /* 0x000fe20000010100 */
[----:B------:R-:W-:Y:S02]  /*1390*/  HADD2.F32 R180, -RZ, R15.H1_H1 ;  /* 0x3000000fffb47230 */ /* 0x000fe40000004100 */
[----:B------:R-:W-:Y:S01]  /*13a0*/  FADD.FTZ R75, R75, R184 ;  /* 0x000000b84b4b7221 */ /* 0x000fe20000010000 */
[-C--:B------:R-:W-:Y:S01]  /*13b0*/  FFMA.FTZ R99, R10, R184.reuse, R99 ;  /* 0x000000b80a637223 */ /* 0x080fe20000010063 */
[----:B------:R-:W-:Y:S01]  /*13c0*/  FMUL.FTZ R15, R139, R184 ;  /* 0x000000b88b0f7220 */ /* 0x000fe20000410000 */
[----:B------:R-:W-:Y:S01]  /*13d0*/  FMUL.FTZ R18, R181, UR31 ;  /* 0x0000001fb5127c20 */ /* 0x000fe20008410000 */
[----:B------:R-:W-:Y:S01]  /*13e0*/  FADD.FTZ R13, -R192, R16 ;  /* 0x00000010c00d7221 */ /* 0x000fe20000010100 */
[----:B------:R-:W-:Y:S01]  /*13f0*/  FADD.FTZ R184, R19, R14 ;  /* 0x0000000e13b87221 */ /* 0x000fe20000010000 */
[C---:B------:R-:W-:Y:S01]  /*1400*/  FFMA.FTZ R181, R9.reuse, R14, R182 ;  /* 0x0000000e09b57223 */ /* 0x040fe200000100b6 */
[----:B------:R-:W-:Y:S01]  /*1410*/  FADD.FTZ R74, R74, R183 ;  /* 0x000000b74a4a7221 */ /* 0x000fe20000010000 */
[----:B------:R-:W-:Y:S01]  /*1420*/  FFMA.FTZ R98, R9, R183, R98 ;  /* 0x000000b709627223 */ /* 0x000fe20000010062 */
[----:B------:R-:W-:Y:S01]  /*1430*/  FMUL.FTZ R13, R13, UR31 ;  /* 0x0000001f0d0d7c20 */ /* 0x000fe20008410000 */
[----:B------:R-:W-:Y:S01]  /*1440*/  FMUL.FTZ R16, R132, R185 ;  /* 0x000000b984107220 */ /* 0x000fe20000410000 */
[----:B------:R-:W-:Y:S01]  /*1450*/  FADD.FTZ R183, R184, R15 ;  /* 0x0000000fb8b77221 */ /* 0x000fe20000010000 */
[----:B------:R-:W-:Y:S01]  /*1460*/  FFMA.FTZ R182, R10, R15, R181 ;  /* 0x0000000f0ab67223 */ /* 0x000fe200000100b5 */
[----:B------:R-:W-:-:S02]  /*1470*/  FMUL.FTZ R17, R133, R186 ;  /* 0x000000ba85117220 */ /* 0x000fc40000410000 */
[----:B------:R-:W-:Y:S01]  /*1480*/  FADD.FTZ R184, R183, R16 ;  /* 0x00000010b7b87221 */ /* 0x000fe20000010000 */
[----:B------:R-:W-:Y:S01]  /*1490*/  FFMA.FTZ R181, R13, R16, R182 ;  /* 0x000000100db57223 */ /* 0x000fe200000100b6 */
[----:B------:R-:W-:Y:S01]  /*14a0*/  FMUL.FTZ R198, R198, UR31 ;  /* 0x0000001fc6c67c20 */ /* 0x000fe20008410000 */
[----:B------:R-:W-:Y:S01]  /*14b0*/  FMUL.FTZ R19, R188, UR31 ;  /* 0x0000001fbc137c20 */ /* 0x000fe20008410000 */
        /* <DEDUP_REMOVED lines=16> */
.L_x_8171:
[----:B------:R-:W-:Y:S05]  /*15c0*/  BSYNC.RECONVERGENT B1 ;  /* 0x0000000000017941 */ /* 0x000fea0003800200 */
.L_x_8170:
        /* <DEDUP_REMOVED lines=19> */
[C---:B------:R-:W-:Y:S01]  /*1700*/  FADD.FTZ R182, -R192.reuse, R182 ;  /* 0x000000b6c0b67221 */ /* 0x040fe20000010100 */
[----:B0-----:R-:W-:Y:S01]  /*1710*/  FADD.FTZ R214, -R192, R183 ;  /* 0x000000b7c0d67221 */ /* 0x001fe20000010100 */
[--C-:B----4-:R-:W-:Y:S02]  /*1720*/  HADD2.F32 R181, -RZ, R188.reuse.H0_H0 ;  /* 0x200000bcffb57230 */ /* 0x110fe40000004100 */
[----:B------:R-:W-:Y:S01]  /*1730*/  FMUL.FTZ R211, R180, UR31 ;  /* 0x0000001fb4d37c20 */ /* 0x000fe20008410000 */
[----:B------:R-:W-:-:S02]  /*1740*/  HADD2.F32 R188, -RZ, R188.H1_H1 ;  /* 0x300000bcffbc7230 */ /* 0x000fc40000004100 */
[-C--:B-----5:R-:W-:Y:S01]  /*1750*/  FMUL.FTZ R218, R120, R181.reuse ;  /* 0x000000b578da7220 */ /* 0x0a0fe20000410000 */
[--C-:B------:R-:W-:Y:S02]  /*1760*/  HADD2.F32 R183, -RZ, R189.reuse.H0_H0 ;  /* 0x200000bdffb77230 */ /* 0x100fe40000004100 */
[----:B-1----:R-:W-:Y:S01]  /*1770*/  FMUL.FTZ R213, R182, UR31 ;  /* 0x0000001fb6d57c20 */ /* 0x002fe20008410000 */
[----:B------:R-:W-:Y:S01]  /*1780*/  FADD.FTZ R64, R64, R181 ;  /* 0x000000b540407221 */ /* 0x000fe20000010000 */
[----:B------:R-:W-:Y:S01]  /*1790*/  FFMA.FTZ R88, R211, R181, R88 ;  /* 0x000000b5d3587223 */ /* 0x000fe20000010058 */
[----:B------:R-:W-:Y:S01]  /*17a0*/  FMUL.FTZ R219, R121, R188 ;  /* 0x000000bc79db7220 */ /* 0x000fe20000410000 */
[----:B------:R-:W-:Y:S01]  /*17b0*/  FADD.FTZ R180, R195, R218 ;  /* 0x000000dac3b47221 */ /* 0x000fe20000010000 */
[----:B------:R-:W-:Y:S01]  /*17c0*/  FMUL.FTZ R212, R193, UR31 ;  /* 0x0000001fc1d47c20 */ /* 0x000fe20008410000 */
[----:B------:R-:W-:Y:S01]  /*17d0*/  FFMA.FTZ R181, R211, R218, R232 ;  /* 0x000000dad3b57223 */ /* 0x000fe200000100e8 */
[----:B------:R-:W-:Y:S01]  /*17e0*/  FADD.FTZ R215, -R192, R184 ;  /* 0x000000b8c0d77221 */ /* 0x000fe20000010100 */
[----:B------:R-:W-:Y:S01]  /*17f0*/  FADD.FTZ R66, R66, R183 ;  /* 0x000000b742427221 */ /* 0x000fe20000010000 */
[-C--:B------:R-:W-:Y:S01]  /*1800*/  FFMA.FTZ R90, R213, R183.reuse, R90 ;  /* 0x000000b7d55a7223 */ /* 0x080fe2000001005a */
[----:B------:R-:W-:Y:S01]  /*1810*/  FMUL.FTZ R220, R122, R183 ;  /* 0x000000b77adc7220 */ /* 0x000fe20000410000 */
[----:B------:R-:W-:-:S02]  /*1820*/  HADD2.F32 R184, -RZ, R189.H1_H1 ;  /* 0x300000bdffb87230 */ /* 0x000fc40000004100 */
[----:B------:R-:W-:Y:S01]  /*1830*/  FADD.FTZ R183, R180, R219 ;  /* 0x000000dbb4b77221 */ /* 0x000fe20000010000 */
[----:B------:R-:W-:Y:S01]  /*1840*/  FFMA.FTZ R180, R212, R219, R181 ;  /* 0x000000dbd4b47223 */ /* 0x000fe200000100b5 */
[----:B------:R-:W-:Y:S01]  /*1850*/  FADD.FTZ R216, -R192, R185 ;  /* 0x000000b9c0d87221 */ /* 0x000fe20000010100 */
[--C-:B------:R-:W-:Y:S02]  /*1860*/  HADD2.F32 R185, -RZ, R190.reuse.H0_H0 ;  /* 0x200000beffb97230 */ /* 0x100fe40000004100 */
[----:B------:R-:W-:Y:S01]  /*1870*/  FMUL.FTZ R214, R214, UR31 ;  /* 0x0000001fd6d67c20 */ /* 0x000fe20008410000 */
[----:B------:R-:W-:Y:S01]  /*1880*/  FMUL.FTZ R221, R123, R184 ;  /* 0x000000b87bdd7220 */ /* 0x000fe20000410000 */
[----:B------:R-:W-:Y:S01]  /*1890*/  FADD.FTZ R182, R183, R220 ;  /* 0x000000dcb7b67221 */ /* 0x000fe20000010000 */
[----:B------:R-:W-:Y:S01]  /*18a0*/  FFMA.FTZ R181, R213, R220, R180 ;  /* 0x000000dcd5b57223 */ /* 0x000fe200000100b4 */
[----:B------:R-:W-:Y:S02]  /*18b0*/  HADD2.F32 R190, -RZ, R190.H1_H1 ;  /* 0x300000beffbe7230 */ /* 0x000fe40000004100 */
[----:B------:R-:W-:Y:S01]  /*18c0*/  FMUL.FTZ R215, R215, UR31 ;  /* 0x0000001fd7d77c20 */ /* 0x000fe20008410000 */
[----:B------:R-:W-:Y:S01]  /*18d0*/  FMUL.FTZ R222, R116, R185 ;  /* 0x000000b974de7220 */ /* 0x000fe20000410000 */
[----:B------:R-:W-:Y:S01]  /*18e0*/  FADD.FTZ R183, R182, R221 ;  /* 0x000000ddb6b77221 */ /* 0x000fe20000010000 */
[----:B------:R-:W-:Y:S01]  /*18f0*/  FFMA.FTZ R180, R214, R221, R181 ;  /* 0x000000ddd6b47223 */ /* 0x000fe200000100b5 */
[----:B------:R-:W-:Y:S01]  /*1900*/  FADD.FTZ R226, -R192, R187 ;  /* 0x000000bbc0e27221 */ /* 0x000fe20000010100 */
[----:B------:R-:W-:-:S02]  /*1910*/  HADD2.F32 R187, -RZ, R191.H0_H0 ;  /* 0x200000bfffbb7230 */ /* 0x000fc40000004100 */
[----:B------:R-:W-:Y:S01]  /*1920*/  FADD.FTZ R186, -R192, R186 ;  /* 0x000000bac0ba7221 */ /* 0x000fe20000010100 */
        /* <DEDUP_REMOVED lines=28> */
.L_x_8167:
        /* <DEDUP_REMOVED lines=27> */
[----:B------:R-:W-:Y:S02]  /*1ca0*/  ISETP.GE.U32.AND P3, PT, R2, 0x300, PT ;  /* 0x000003000200780c */ /* 0x000fe40003f66070 */
[----:B------:R-:W-:Y:S02]  /*1cb0*/  MOV R195, RZ ;  /* 0x000000ff00c37202 */ /* 0x000fe40000000f00 */
[----:B------:R-:W-:Y:S02]  /*1cc0*/  MOV R232, RZ ;  /* 0x000000ff00e87202 */ /* 0x000fe40000000f00 */
[----:B------:R-:W-:-:S07]  /*1cd0*/  @P2 IADD3 R193, PT, PT, R193, 0x100, RZ ;  /* 0x00000100c1c12810 */ /* 0x000fce0007ffe0ff */
[----:B---3--:R-:W-:Y:S05]  /*1ce0*/  @!P3 BRA `(.L_x_8172) ;  /* 0x000000000088b947 */ /* 0x008fea0003800000 */
[----:B------:R-:W0:Y:S02]  /*1cf0*/  LDC.64 R180, c[0x0][0x3b0] ;  /* 0x0000ec00ffb47b82 */ /* 0x000e240000000a00 */
[----:B0-----:R-:W-:-:S05]  /*1d00*/  IMAD.WIDE.U32 R180, R193, 0x8, R180 ;  /* 0x00000008c1b47825 */ /* 0x001fca00078e00b4 */
[----:B------:R2:W5:Y:S01]  /*1d10*/  LDG.E.64 R204, desc[UR10][R180.64] ;  /* 0x0000000ab4cc7981 */ /* 0x000562000c1e1b00 */
[----:B------:R-:W-:Y:S05]  /*1d20*/  BRA `(.L_x_8172) ;  /* 0x0000000000787947 */ /* 0x000fea0003800000 */
.L_x_8173:
        /* <DEDUP_REMOVED lines=30> */
.L_x_8172:
[----:B-1----:R-:W-:Y:S05]  /*1f10*/  BSYNC.RECONVERGENT B0 ;  /* 0x0000000000007941 */ /* 0x002fea0003800200 */
.L_x_8166:
        /* <DEDUP_REMOVED lines=32> */
.L_x_8175:
[----:B------:R-:W-:Y:S05]  /*2120*/  BSYNC.RECONVERGENT B0 ;  /* 0x0000000000007941 */ /* 0x000fea0003800200 */
.L_x_8174:
        /* <DEDUP_REMOVED lines=53> */
.L_x_8178:
        /* <DEDUP_REMOVED lines=21> */
[----:B------:R-:W-:Y:S01]  /*25d0*/  ISETP.LT.AND P0, PT, RZ, UR32, PT ;  /* 0x00000020ff007c0c */ /* 0x000fe2000bf01270 */
[----:B------:R-:W-:Y:S02]  /*25e0*/  HADD2.F32 R181, -RZ, R164.H0_H0 ;  /* 0x200000a4ffb57230 */ /* 0x000fe40000004100 */
[----:B------:R-:W-:-:S04]  /*25f0*/  FADD.FTZ R180, R231, -R180 ;  /* 0x800000b4e7b47221 */ /* 0x000fc80000010000 */
[----:B------:R-:W-:-:S05]  /*2600*/  FMUL.FTZ R180, R180, UR31 ;  /* 0x0000001fb4b47c20 */ /* 0x000fca0008410000 */
[----:B------:R-:W-:-:S05]  /*2610*/  FSEL R180, R180, RZ, P0 ;  /* 0x000000ffb4b47208 */ /* 0x000fca0000000000 */
[----:B------:R-:W-:-:S04]  /*2620*/  FMUL.FTZ R180, R180, UR21 ;  /* 0x00000015b4b47c20 */ /* 0x000fc80008410000 */
[----:B------:R-:W-:-:S04]  /*2630*/  FMUL.FTZ R180, R180, UR20 ;  /* 0x00000014b4b47c20 */ /* 0x000fc80008410000 */
[----:B------:R-:W-:-:S07]  /*2640*/  FMUL.FTZ R181, R181, R180 ;  /* 0x000000b4b5b57220 */ /* 0x000fce0000410000 */
.L_x_8183:
[----:B------:R-:W-:Y:S05]  /*2650*/  BSYNC.RECONVERGENT B1 ;  /* 0x0000000000017941 */ /* 0x000fea0003800200 */
.L_x_8182:
[----:B------:R-:W-:Y:S01]  /*2660*/  F2FP.F16.F32.PACK_AB R182, RZ, R182 ;  /* 0x000000b6ffb6723e */ /* 0x000fe200000000ff */
[----:B------:R-:W-:-:S03]  /*2670*/  FADD.FTZ R56, R56, R181 ;  /* 0x000000b538387221 */ /* 0x000fc60000010000 */
[----:B------:R-:W-:-:S07]  /*2680*/  PRMT R168, R182, 0x7610, R168 ;  /* 0x00007610b6a87816 */ /* 0x000fce00000000a8 */
.L_x_8181:
        /* <DEDUP_REMOVED lines=15> */
[----:B------:R-:W-:Y:S01]  /*2780*/  ISETP.LT.AND P0, PT, RZ, UR32, PT ;  /* 0x00000020ff007c0c */ /* 0x000fe2000bf01270 */
[----:B------:R-:W-:Y:S02]  /*2790*/  HADD2.F32 R180, -RZ, R164.H1_H1 ;  /* 0x300000a4ffb47230 */ /* 0x000fe40000004100 */
[----:B------:R-:W-:-:S04]  /*27a0*/  FADD.FTZ R181, R228, -R181 ;  /* 0x800000b5e4b57221 */ /* 0x000fc80000010000 */
[----:B------:R-:W-:-:S05]  /*27b0*/  FMUL.FTZ R181, R181, UR31 ;  /* 0x0000001fb5b57c20 */ /* 0x000fca0008410000 */
[----:B------:R-:W-:-:S05]  /*27c0*/  FSEL R181, R181, RZ, P0 ;  /* 0x000000ffb5b57208 */ /* 0x000fca0000000000 */
[----:B------:R-:W-:-:S04]  /*27d0*/  FMUL.FTZ R181, R181, UR21 ;  /* 0x00000015b5b57c20 */ /* 0x000fc80008410000 */
[----:B------:R-:W-:-:S04]  /*27e0*/  FMUL.FTZ R181, R181, UR20 ;  /* 0x00000014b5b57c20 */ /* 0x000fc80008410000 */
[----:B------:R-:W-:-:S07]  /*27f0*/  FMUL.FTZ R180, R180, R181 ;  /* 0x000000b5b4b47220 */ /* 0x000fce0000410000 */
.L_x_8186:
[----:B------:R-:W-:Y:S05]  /*2800*/  BSYNC.RECONVERGENT B1 ;  /* 0x0000000000017941 */ /* 0x000fea0003800200 */
.L_x_8185:
[----:B------:R-:W-:Y:S01]  /*2810*/  F2FP.F16.F32.PACK_AB R182, RZ, R182 ;  /* 0x000000b6ffb6723e */ /* 0x000fe200000000ff */
[----:B------:R-:W-:-:S03]  /*2820*/  FADD.FTZ R57, R57, R180 ;  /* 0x000000b439397221 */ /* 0x000fc60000010000 */
[----:B------:R-:W-:-:S07]  /*2830*/  PRMT R168, R168, 0x5410, R182 ;  /* 0x00005410a8a87816 */ /* 0x000fce00000000b6 */
.L_x_8184:
        /* <DEDUP_REMOVED lines=23> */
.L_x_8189:
[----:B------:R-:W-:Y:S05]  /*29b0*/  BSYNC.RECONVERGENT B1 ;  /* 0x0000000000017941 */ /* 0x000fea0003800200 */
.L_x_8188:
[----:B------:R-:W-:Y:S01]  /*29c0*/  F2FP.F16.F32.PACK_AB R182, RZ, R182 ;  /* 0x000000b6ffb6723e */ /* 0x000fe200000000ff */
[----:B------:R-:W-:-:S03]  /*29d0*/  FADD.FTZ R58, R58, R181 ;  /* 0x000000b53a3a7221 */ /* 0x000fc60000010000 */
[----:B------:R-:W-:-:S07]  /*29e0*/  PRMT R169, R182, 0x7610, R169 ;  /* 0x00007610b6a97816 */ /* 0x000fce00000000a9 */
.L_x_8187:
        /* <DEDUP_REMOVED lines=18> */
[----:B------:R-:W-:-:S05]  /*2b10*/  FSEL R180, R180, RZ, P0 ;  /* 0x000000ffb4b47208 */ /* 0x000fca0000000000 */
[----:B------:R-:W-:Y:S01]  /*2b20*/  FMUL.FTZ R181, R180, UR21 ;  /* 0x00000015b4b57c20 */ /* 0x000fe20008410000 */
[----:B------:R-:W-:-:S03]  /*2b30*/  HADD2.F32 R180, -RZ, R165.H1_H1 ;  /* 0x300000a5ffb47230 */ /* 0x000fc60000004100 */
[----:B------:R-:W-:-:S04]  /*2b40*/  FMUL.FTZ R181, R181, UR20 ;  /* 0x00000014b5b57c20 */ /* 0x000fc80008410000 */
[----:B------:R-:W-:-:S07]  /*2b50*/  FMUL.FTZ R180, R180, R181 ;  /* 0x000000b5b4b47220 */ /* 0x000fce0000410000 */
.L_x_8192:
[----:B------:R-:W-:Y:S05]  /*2b60*/  BSYNC.RECONVERGENT B1 ;  /* 0x0000000000017941 */ /* 0x000fea0003800200 */
.L_x_8191:
[----:B------:R-:W-:Y:S01]  /*2b70*/  F2FP.F16.F32.PACK_AB R182, RZ, R182 ;  /* 0x000000b6ffb6723e */ /* 0x000fe200000000ff */
[----:B------:R-:W-:-:S03]  /*2b80*/  FADD.FTZ R59, R59, R180 ;  /* 0x000000b43b3b7221 */ /* 0x000fc60000010000 */
[----:B------:R-:W-:-:S07]  /*2b90*/  PRMT R169, R169, 0x5410, R182 ;  /* 0x00005410a9a97816 */ /* 0x000fce00000000b6 */
.L_x_8190:
        /* <DEDUP_REMOVED lines=20> */
[----:B------:R-:W-:-:S03]  /*2ce0*/  HADD2.F32 R181, -RZ, R166.H0_H0 ;  /* 0x200000a6ffb57230 */ /* 0x000fc60000004100 */
[----:B------:R-:W-:-:S04]  /*2cf0*/  FMUL.FTZ R180, R180, UR20 ;  /* 0x00000014b4b47c20 */ /* 0x000fc80008410000 */
[----:B------:R-:W-:-:S07]  /*2d00*/  FMUL.FTZ R181, R181, R180 ;  /* 0x000000b4b5b57220 */ /* 0x000fce0000410000 */
.L_x_8195:
[----:B------:R-:W-:Y:S05]  /*2d10*/  BSYNC.RECONVERGENT B1 ;  /* 0x0000000000017941 */ /* 0x000fea0003800200 */
.L_x_8194:
[----:B------:R-:W-:Y:S01]  /*2d20*/  F2FP.F16.F32.PACK_AB R182, RZ, R182 ;  /* 0x000000b6ffb6723e */ /* 0x000fe200000000ff */
[----:B------:R-:W-:-:S03]  /*2d30*/  FADD.FTZ R52, R52, R181 ;  /* 0x000000b534347221 */ /* 0x000fc60000010000 */
[----:B------:R-:W-:-:S07]  /*2d40*/  PRMT R170, R182, 0x7610, R170 ;  /* 0x00007610b6aa7816 */ /* 0x000fce00000000aa */
.L_x_8193:
        /* <DEDUP_REMOVED lines=23> */
.L_x_8198:
[----:B------:R-:W-:Y:S05]  /*2ec0*/  BSYNC.RECONVERGENT B1 ;  /* 0x0000000000017941 */ /* 0x000fea0003800200 */
.L_x_8197:
[----:B------:R-:W-:Y:S01]  /*2ed0*/  F2FP.F16.F32.PACK_AB R182, RZ, R182 ;  /* 0x000000b6ffb6723e */ /* 0x000fe200000000ff */
[----:B------:R-:W-:-:S03]  /*2ee0*/  FADD.FTZ R53, R53, R180 ;  /* 0x000000b435357221 */ /* 0x000fc60000010000 */
[----:B------:R-:W-:-:S07]  /*2ef0*/  PRMT R170, R170, 0x5410, R182 ;  /* 0x00005410aaaa7816 */ /* 0x000fce00000000b6 */
.L_x_8196:
        /* <DEDUP_REMOVED lines=23> */
.L_x_8201:
[----:B------:R-:W-:Y:S05]  /*3070*/  BSYNC.RECONVERGENT B1 ;  /* 0x0000000000017941 */ /* 0x000fea0003800200 */
.L_x_8200:
[----:B------:R-:W-:Y:S01]  /*3080*/  F2FP.F16.F32.PACK_AB R182, RZ, R182 ;  /* 0x000000b6ffb6723e */ /* 0x000fe200000000ff */
[----:B------:R-:W-:-:S03]  /*3090*/  FADD.FTZ R54, R54, R181 ;  /* 0x000000b536367221 */ /* 0x000fc60000010000 */
[----:B------:R-:W-:-:S07]  /*30a0*/  PRMT R171, R182, 0x7610, R171 ;  /* 0x00007610b6ab7816 */ /* 0x000fce00000000ab */
.L_x_8199:
[----:B------:R-:W-:Y:S05]  /*30b0*/  BRA.U !UP3, `(.L_x_8202) ;  /* 0x0000001d0b347547 */ /* 0x000fea000b800000 */
[----:B------:R-:W-:Y:S01]  /*30c0*/  FFMA.FTZ R180, R210, UR6, R184 ;  /* 0x00000006d2b47c23 */ /* 0x000fe200080100b8 */
[----:B------:R-:W-:Y:S02]  /*30d0*/  ISETP.LT.AND P4, PT, RZ, UR32, PT ;  /* 0x00000020ff007c0c */ /* 0x000fe4000bf81270 */
[----:B-----5:R-:W-:Y:S01]  /*30e0*/  ISETP.GE.U32.AND P0, PT, R200, RZ, PT ;  /* 0x000000ffc800720c */ /* 0x020fe20003f06070 */
[----:B------:R-:W-:-:S03]  /*30f0*/  FADD.FTZ R180, R209, -R180 ;  /* 0x800000b4d1b47221 */ /* 0x000fc60000010000 */
[----:B------:R-:W-:Y:S01]  /*3100*/  ISETP.GE.U32.AND.EX P0, PT, R201, 0x1000000, PT, P0 ;  /* 0x01000000c900780c */ /* 0x000fe20003f06100 */
[----:B------:R-:W-:-:S05]  /*3110*/  FMUL.FTZ R180, R180, UR31 ;  /* 0x0000001fb4b47c20 */ /* 0x000fca0008410000 */
[----:B------:R-:W-:-:S05]  /*3120*/  FSEL R180, R180, RZ, P4 ;  /* 0x000000ffb4b47208 */ /* 0x000fca0002000000 */
[----:B------:R-:W-:Y:S02]  /*3130*/  FMUL.FTZ R180, R180, UR21 ;  /* 0x00000015b4b47c20 */ /* 0x000fe40008410000 */
[----:B------:R-:W-:Y:S02]  /*3140*/  @P0 HADD2.F32 R181, -RZ, R167.H1_H1 ;  /* 0x300000a7ffb50230 */ /* 0x000fe40000004100 */
[----:B------:R-:W-:Y:S01]  /*3150*/  FMUL.FTZ R188, R180, UR20 ;  /* 0x00000014b4bc7c20 */ /* 0x000fe20008410000 */
[----:B------:R-:W-:-:S03]  /*3160*/  HFMA2 R180, -RZ, RZ, 0, 0 ;  /* 0x00000000ffb47431 */ /* 0x000fc600000001ff */
[----:B------:R-:W-:Y:S01]  /*3170*/  FMUL.FTZ R182, R143, R188 ;  /* 0x000000bc8fb67220 */ /* 0x000fe20000410000 */
[----:B------:R-:W-:-:S04]  /*3180*/  @P0 FMUL.FTZ R180, R188, R181 ;  /* 0x000000b5bcb40220 */ /* 0x000fc80000410000 */
[----:B------:R-:W-:Y:S01]  /*3190*/  FSEL R182, R182, RZ, P0 ;  /* 0x000000ffb6b67208 */ /* 0x000fe20000000000 */
[----:B------:R-:W-:-:S03]  /*31a0*/  FADD.FTZ R55, R55, R180 ;  /* 0x000000b437377221 */ /* 0x000fc60000010000 */
[----:B------:R-:W-:-:S04]  /*31b0*/  F2FP.F16.F32.PACK_AB R182, RZ, R182 ;  /* 0x000000b6ffb6723e */ /* 0x000fc800000000ff */
[----:B------:R-:W-:Y:S01]  /*31c0*/  PRMT R171, R171, 0x5410, R182 ;  /* 0x00005410abab7816 */ /* 0x000fe200000000b6 */
[----:B------:R-:W-:Y:S06]  /*31d0*/  BRA `(.L_x_8202) ;  /* 0x0000001800ec7947 */ /* 0x000fec0003800000 */
.L_x_8180:
        /* <DEDUP_REMOVED lines=45> */
.L_x_8203:
[----:B------:R-:W-:Y:S05]  /*34b0*/  BRA.U !UP3, `(.L_x_8204) ;  /* 0x000000010b2c7547 */ /* 0x000fea000b800000 */
[----:B-----5:R-:W-:Y:S01]  /*34c0*/  LOP3.LUT P0, RZ, R200, 0xff00, RZ, 0xc0, !PT ;  /* 0x0000ff00c8ff7812 */ /* 0x020fe2000780c0ff */
[----:B------:R-:W-:-:S04]  /*34d0*/  FMUL.FTZ R180, R173, UR21 ;  /* 0x00000015adb47c20 */ /* 0x000fc80008410000 */
[----:B------:R-:W-:Y:S01]  /*34e0*/  FMUL.FTZ R182, R180, UR20 ;  /* 0x00000014b4b67c20 */ /* 0x000fe20008410000 */
[----:B------:R-:W-:-:S03]  /*34f0*/  HFMA2 R180, -RZ, RZ, 0, 0 ;  /* 0x00000000ffb47431 */ /* 0x000fc600000001ff */
[----:B------:R-:W-:-:S04]  /*3500*/  FMUL.FTZ R181, R145, R182 ;  /* 0x000000b691b57220 */ /* 0x000fc80000410000 */
[----:B------:R-:W-:Y:S01]  /*3510*/  @P0 HADD2.F32 R187, -RZ, R164.H1_H1 ;  /* 0x300000a4ffbb0230 */ /* 0x000fe20000004100 */
[----:B------:R-:W-:-:S04]  /*3520*/  FSEL R181, R181, RZ, P0 ;  /* 0x000000ffb5b57208 */ /* 0x000fc80000000000 */
[----:B------:R-:W-:Y:S01]  /*3530*/  @P0 FMUL.FTZ R180, R187, R182 ;  /* 0x000000b6bbb40220 */ /* 0x000fe20000410000 */
[----:B------:R-:W-:-:S03]  /*3540*/  F2FP.F16.F32.PACK_AB R181, RZ, R181 ;  /* 0x000000b5ffb5723e */ /* 0x000fc600000000ff */
[----:B------:R-:W-:Y:S01]  /*3550*/  FADD.FTZ R57, R57, R180 ;  /* 0x000000b439397221 */ /* 0x000fe20000010000 */
[----:B------:R-:W-:-:S07]  /*3560*/  PRMT R168, R168, 0x5410, R181 ;  /* 0x00005410a8a87816 */ /* 0x000fce00000000b5 */
.L_x_8204:
[----:B------:R-:W-:Y:S05]  /*3570*/  BRA.U !UP3, `(.L_x_8205) ;  /* 0x000000010b2c7547 */ /* 0x000fea000b800000 */
        /* <DEDUP_REMOVED lines=11> */
.L_x_8205:
        /* <DEDUP_REMOVED lines=12> */
.L_x_8206:
        /* <DEDUP_REMOVED lines=12> */
.L_x_8207:
        /* <DEDUP_REMOVED lines=12> */
.L_x_8208:
        /* <DEDUP_REMOVED lines=12> */
.L_x_8209:
        /* <DEDUP_REMOVED lines=14> */
.L_x_8179:
        /* <DEDUP_REMOVED lines=16> */
[----:B------:R-:W-:Y:S02]  /*3b10*/  @P0 HADD2.F32 R182, -RZ, R164.H0_H0 ;  /* 0x200000a4ffb60230 */ /* 0x000fe40000004100 */
[----:B------:R-:W-:-:S04]  /*3b20*/  FMUL.FTZ R187, R180, UR20 ;  /* 0x00000014b4bb7c20 */ /* 0x000fc80008410000 */
[-C--:B------:R-:W-:Y:S01]  /*3b30*/  FMUL.FTZ R180, R144, R187.reuse ;  /* 0x000000bb90b47220 */ /* 0x080fe20000410000 */
[----:B------:R-:W-:-:S04]  /*3b40*/  @P0 FMUL.FTZ R181, R182, R187 ;  /* 0x000000bbb6b50220 */ /* 0x000fc80000410000 */
[----:B------:R-:W-:Y:S01]  /*3b50*/  FSEL R180, R180, RZ, P0 ;  /* 0x000000ffb4b47208 */ /* 0x000fe20000000000 */
[----:B------:R-:W-:-:S03]  /*3b60*/  FADD.FTZ R56, R56, R181 ;  /* 0x000000b538387221 */ /* 0x000fc60000010000 */
[----:B------:R-:W-:-:S04]  /*3b70*/  F2FP.F16.F32.PACK_AB R180, RZ, R180 ;  /* 0x000000b4ffb4723e */ /* 0x000fc800000000ff */
[----:B------:R-:W-:-:S07]  /*3b80*/  PRMT R168, R180, 0x7610, R168 ;  /* 0x00007610b4a87816 */ /* 0x000fce00000000a8 */
.L_x_8211:
        /* <DEDUP_REMOVED lines=10> */
[----:B------:R-:W-:Y:S02]  /*3c30*/  @P0 HADD2.F32 R187, -RZ, R164.H1_H1 ;  /* 0x300000a4ffbb0230 */ /* 0x000fe40000004100 */
        /* <DEDUP_REMOVED lines=8> */
.L_x_8212:
        /* <DEDUP_REMOVED lines=19> */
.L_x_8213:
        /* <DEDUP_REMOVED lines=19> */
.L_x_8214:
        /* <DEDUP_REMOVED lines=19> */
.L_x_8215:
        /* <DEDUP_REMOVED lines=19> */
.L_x_8216:
        /* <DEDUP_REMOVED lines=19> */
.L_x_8217:
        /* <DEDUP_REMOVED lines=12> */
[----:B------:R-:W-:Y:S02]  /*4370*/  HFMA2 R180, -RZ, RZ, 0, 0 ;  /* 0x00000000ffb47431 */ /* 0x000fe400000001ff */
        /* <DEDUP_REMOVED lines=8> */
.L_x_8210:
        /* <DEDUP_REMOVED lines=68> */
.L_x_8218:
[----:B------:R-:W-:Y:S05]  /*4840*/  BRA.U !UP3, `(.L_x_8219) ;  /* 0x000000010b2c7547 */ /* 0x000fea000b800000 */
[----:B------:R-:W-:Y:S01]  /*4850*/  LOP3.LUT P0, RZ, R200, 0xff00, RZ, 0xc0, !PT ;  /* 0x0000ff00c8ff7812 */ /* 0x000fe2000780c0ff */
        /* <DEDUP_REMOVED lines=10> */
.L_x_8219:
[----:B------:R-:W-:Y:S05]  /*4900*/  BRA.U !UP3, `(.L_x_8220) ;  /* 0x000000010b2c7547 */ /* 0x000fea000b800000 */
        /* <DEDUP_REMOVED lines=11> */
.L_x_8220:
        /* <DEDUP_REMOVED lines=12> */
.L_x_8221:
        /* <DEDUP_REMOVED lines=12> */
.L_x_8222:
        /* <DEDUP_REMOVED lines=12> */
.L_x_8223:
        /* <DEDUP_REMOVED lines=12> */
.L_x_8224:
        /* <DEDUP_REMOVED lines=12> */
[----:B------:R-:W-:-:S07]  /*4d80*/  FADD.FTZ R55, R55, R180 ;  /* 0x000000b437377221 */ /* 0x000fce0000010000 */
.L_x_8202:
        /* <DEDUP_REMOVED lines=9> */
[C---:B-1----:R-:W-:Y:S01]  /*4e20*/  @P0 IMAD.WIDE.U32 R182, R0.reuse, 0x20, R182 ;  /* 0x0000002000b60825 */ /* 0x042fe200078e00b6 */
[----:B------:R-:W-:-:S04]  /*4e30*/  IADD3 R0, PT, PT, R0, 0x100, RZ ;  /* 0x0000010000007810 */ /* 0x000fc80007ffe0ff */
[----:B------:R0:W-:Y:S04]  /*4e40*/  @P0 STG.E.128 desc[UR10][R182.64], R172 ;  /* 0x000000acb6000986 */ /* 0x0001e8000c101d0a */
[----:B------:R0:W-:Y:S04]  /*4e50*/  @P0 STG.E.128 desc[UR10][R182.64+0x10], R176 ;  /* 0x000010b0b6000986 */ /* 0x0001e8000c101d0a */
[----:B------:R0:W-:Y:S02]  /*4e60*/  @P5 STG.E.128 desc[UR10][R180.64], R168 ;  /* 0x000000a8b4005986 */ /* 0x0001e4000c101d0a */
.L_x_8177:
[----:B------:R-:W-:Y:S05]  /*4e70*/  BSYNC.RECONVERGENT B0 ;  /* 0x0000000000007941 */ /* 0x000fea0003800200 */
.L_x_8176:
        /* <DEDUP_REMOVED lines=8> */
.L_x_8227:
        /* <DEDUP_REMOVED lines=73> */
.L_x_8230:
        /* <DEDUP_REMOVED lines=12> */
.L_x_8231:
        /* <DEDUP_REMOVED lines=12> */
.L_x_8232:
        /* <DEDUP_REMOVED lines=12> */
.L_x_8233:
        /* <DEDUP_REMOVED lines=12> */
.L_x_8234:
        /* <DEDUP_REMOVED lines=12> */
.L_x_8235:
        /* <DEDUP_REMOVED lines=12> */
.L_x_8236:
        /* <DEDUP_REMOVED lines=14> */
.L_x_8229:
        /* <DEDUP_REMOVED lines=19> */
.L_x_8238:
        /* <DEDUP_REMOVED lines=19> */
.L_x_8239:
        /* <DEDUP_REMOVED lines=19> */
.L_x_8240:
        /* <DEDUP_REMOVED lines=19> */
.L_x_8241:
        /* <DEDUP_REMOVED lines=19> */
.L_x_8242:
        /* <DEDUP_REMOVED lines=19> */
.L_x_8243:
        /* <DEDUP_REMOVED lines=19> */
.L_x_8244:
        /* <DEDUP_REMOVED lines=21> */
.L_x_8228:
        /* <DEDUP_REMOVED lines=49> */
.L_x_8246:
        /* <DEDUP_REMOVED lines=12> */
.L_x_8247:
        /* <DEDUP_REMOVED lines=12> */
.L_x_8248:
        /* <DEDUP_REMOVED lines=12> */
.L_x_8249:
        /* <DEDUP_REMOVED lines=12> */
.L_x_8250:
        /* <DEDUP_REMOVED lines=12> */
.L_x_8251:
        /* <DEDUP_REMOVED lines=12> */
.L_x_8252:
        /* <DEDUP_REMOVED lines=14> */
.L_x_8245:
        /* <DEDUP_REMOVED lines=18> */
[----:B------:R-:W-:-:S04]  /*6c20*/  HADD2.F32 R181, -RZ, R164.H0_H0 ;  /* 0x200000a4ffb57230 */ /* 0x000fc80000004100 */
[----:B------:R-:W-:-:S05]  /*6c30*/  FSEL R180, R180, RZ, P0 ;  /* 0x000000ffb4b47208 */ /* 0x000fca0000000000 */
[----:B------:R-:W-:-:S04]  /*6c40*/  FMUL.FTZ R180, R180, UR21 ;  /* 0x00000015b4b47c20 */ /* 0x000fc80008410000 */
[----:B------:R-:W-:-:S04]  /*6c50*/  FMUL.FTZ R180, R180, UR20 ;  /* 0x00000014b4b47c20 */ /* 0x000fc80008410000 */
[----:B------:R-:W-:-:S07]  /*6c60*/  FMUL.FTZ R181, R181, R180 ;  /* 0x000000b4b5b57220 */ /* 0x000fce0000410000 */
.L_x_8255:
[----:B------:R-:W-:Y:S05]  /*6c70*/  BSYNC.RECONVERGENT B1 ;  /* 0x0000000000017941 */ /* 0x000fea0003800200 */
.L_x_8254:
[----:B------:R-:W-:Y:S01]  /*6c80*/  F2FP.F16.F32.PACK_AB R182, RZ, R182 ;  /* 0x000000b6ffb6723e */ /* 0x000fe200000000ff */
[----:B------:R-:W-:-:S03]  /*6c90*/  FADD.FTZ R48, R48, R181 ;  /* 0x000000b530307221 */ /* 0x000fc60000010000 */
[----:B------:R-:W-:-:S07]  /*6ca0*/  PRMT R168, R182, 0x7610, R168 ;  /* 0x00007610b6a87816 */ /* 0x000fce00000000a8 */
.L_x_8253:
        /* <DEDUP_REMOVED lines=23> */
.L_x_8258:
[----:B------:R-:W-:Y:S05]  /*6e20*/  BSYNC.RECONVERGENT B1 ;  /* 0x0000000000017941 */ /* 0x000fea0003800200 */
.L_x_8257:
[----:B------:R-:W-:Y:S01]  /*6e30*/  F2FP.F16.F32.PACK_AB R181, RZ, R181 ;  /* 0x000000b5ffb5723e */ /* 0x000fe200000000ff */
[----:B------:R-:W-:-:S03]  /*6e40*/  FADD.FTZ R49, R49, R180 ;  /* 0x000000b431317221 */ /* 0x000fc60000010000 */
[----:B------:R-:W-:-:S07]  /*6e50*/  PRMT R168, R168, 0x5410, R181 ;  /* 0x00005410a8a87816 */ /* 0x000fce00000000b5 */
.L_x_8256:
        /* <DEDUP_REMOVED lines=23> */
.L_x_8261:
[----:B------:R-:W-:Y:S05]  /*6fd0*/  BSYNC.RECONVERGENT B1 ;  /* 0x0000000000017941 */ /* 0x000fea0003800200 */
.L_x_8260:
[----:B------:R-:W-:Y:S01]  /*6fe0*/  F2FP.F16.F32.PACK_AB R182, RZ, R182 ;  /* 0x000000b6ffb6723e */ /* 0x000fe200000000ff */
[----:B------:R-:W-:-:S03]  /*6ff0*/  FADD.FTZ R50, R50, R181 ;  /* 0x000000b532327221 */ /* 0x000fc60000010000 */
[----:B------:R-:W-:-:S07]  /*7000*/  PRMT R169, R182, 0x7610, R169 ;  /* 0x00007610b6a97816 */ /* 0x000fce00000000a9 */
.L_x_8259:
        /* <DEDUP_REMOVED lines=23> */
.L_x_8264:
[----:B------:R-:W-:Y:S05]  /*7180*/  BSYNC.RECONVERGENT B1 ;  /* 0x0000000000017941 */ /* 0x000fea0003800200 */
.L_x_8263:
[----:B------:R-:W-:Y:S01]  /*7190*/  F2FP.F16.F32.PACK_AB R181, RZ, R181 ;  /* 0x000000b5ffb5723e */ /* 0x000fe200000000ff */
[----:B------:R-:W-:-:S03]  /*71a0*/  FADD.FTZ R51, R51, R180 ;  /* 0x000000b433337221 */ /* 0x000fc60000010000 */
[----:B------:R-:W-:-:S07]  /*71b0*/  PRMT R169, R169, 0x5410, R181 ;  /* 0x00005410a9a97816 */ /* 0x000fce00000000b5 */
.L_x_8262:
        /* <DEDUP_REMOVED lines=23> */
.L_x_8267:
[----:B------:R-:W-:Y:S05]  /*7330*/  BSYNC.RECONVERGENT B1 ;  /* 0x0000000000017941 */ /* 0x000fea0003800200 */
.L_x_8266:
[----:B------:R-:W-:Y:S01]  /*7340*/  F2FP.F16.F32.PACK_AB R182, RZ, R182 ;  /* 0x000000b6ffb6723e */ /* 0x000fe200000000ff */
[----:B------:R-:W-:-:S03]  /*7350*/  FADD.FTZ R44, R44, R181 ;  /* 0x000000b52c2c7221 */ /* 0x000fc60000010000 */
[----:B------:R-:W-:-:S07]  /*7360*/  PRMT R170, R182, 0x7610, R170 ;  /* 0x00007610b6aa7816 */ /* 0x000fce00000000aa */
.L_x_8265:
        /* <DEDUP_REMOVED lines=23> */
.L_x_8270:
[----:B------:R-:W-:Y:S05]  /*74e0*/  BSYNC.RECONVERGENT B1 ;  /* 0x0000000000017941 */ /* 0x000fea0003800200 */
.L_x_8269:
[----:B------:R-:W-:Y:S01]  /*74f0*/  F2FP.F16.F32.PACK_AB R181, RZ, R181 ;  /* 0x000000b5ffb5723e */ /* 0x000fe200000000ff */
[----:B------:R-:W-:-:S03]  /*7500*/  FADD.FTZ R45, R45, R180 ;  /* 0x000000b42d2d7221 */ /* 0x000fc60000010000 */
[----:B------:R-:W-:-:S07]  /*7510*/  PRMT R170, R170, 0x5410, R181 ;  /* 0x00005410aaaa7816 */ /* 0x000fce00000000b5 */
.L_x_8268:
        /* <DEDUP_REMOVED lines=23> */
.L_x_8273:
[----:B------:R-:W-:Y:S05]  /*7690*/  BSYNC.RECONVERGENT B1 ;  /* 0x0000000000017941 */ /* 0x000fea0003800200 */
.L_x_8272:
[----:B------:R-:W-:Y:S01]  /*76a0*/  F2FP.F16.F32.PACK_AB R182, RZ, R182 ;  /* 0x000000b6ffb6723e */ /* 0x000fe200000000ff */
[----:B------:R-:W-:-:S03]  /*76b0*/  FADD.FTZ R46, R46, R181 ;  /* 0x000000b52e2e7221 */ /* 0x000fc60000010000 */
[----:B------:R-:W-:-:S07]  /*76c0*/  PRMT R171, R182, 0x7610, R171 ;  /* 0x00007610b6ab7816 */ /* 0x000fce00000000ab */
.L_x_8271:
[----:B------:R-:W-:Y:S05]  /*76d0*/  BRA.U !UP3, `(.L_x_8237) ;  /* 0x000000010b447547 */ /* 0x000fea000b800000 */
[----:B0-----:R-:W-:Y:S01]  /*76e0*/  FFMA.FTZ R180, R198, UR6, R184 ;  /* 0x00000006c6b47c23 */ /* 0x001fe200080100b8 */
        /* <DEDUP_REMOVED lines=16> */
.L_x_8237:
        /* <DEDUP_REMOVED lines=12> */
.L_x_8226:
[----:B------:R-:W-:Y:S05]  /*78b0*/  BSYNC.RECONVERGENT B0 ;  /* 0x0000000000007941 */ /* 0x000fea0003800200 */
.L_x_8225:
        /* <DEDUP_REMOVED lines=8> */
.L_x_8276:
        /* <DEDUP_REMOVED lines=73> */
.L_x_8279:
        /* <DEDUP_REMOVED lines=12> */
.L_x_8280:
        /* <DEDUP_REMOVED lines=12> */
.L_x_8281:
        /* <DEDUP_REMOVED lines=12> */
.L_x_8282:
        /* <DEDUP_REMOVED lines=12> */
.L_x_8283:
        /* <DEDUP_REMOVED lines=12> */
.L_x_8284:
        /* <DEDUP_REMOVED lines=12> */
.L_x_8285:
        /* <DEDUP_REMOVED lines=14> */
.L_x_8278:
        /* <DEDUP_REMOVED lines=19> */
.L_x_8287:
        /* <DEDUP_REMOVED lines=19> */
.L_x_8288:
        /* <DEDUP_REMOVED lines=19> */
.L_x_8289:
        /* <DEDUP_REMOVED lines=19> */
.L_x_8290:
        /* <DEDUP_REMOVED lines=19> */
.L_x_8291:
        /* <DEDUP_REMOVED lines=19> */
.L_x_8292:
        /* <DEDUP_REMOVED lines=19> */
.L_x_8293:
        /* <DEDUP_REMOVED lines=21> */
.L_x_8277:
        /* <DEDUP_REMOVED lines=49> */
.L_x_8295:
        /* <DEDUP_REMOVED lines=12> */
.L_x_8296:
        /* <DEDUP_REMOVED lines=12> */
.L_x_8297:
        /* <DEDUP_REMOVED lines=12> */
.L_x_8298:
        /* <DEDUP_REMOVED lines=12> */
.L_x_8299:
        /* <DEDUP_REMOVED lines=12> */
.L_x_8300:
        /* <DEDUP_REMOVED lines=12> */
.L_x_8301:
        /* <DEDUP_REMOVED lines=14> */
.L_x_8294:
        /* <DEDUP_REMOVED lines=23> */
.L_x_8304:
[----:B------:R-:W-:Y:S05]  /*96b0*/  BSYNC.RECONVERGENT B1 ;  /* 0x0000000000017941 */ /* 0x000fea0003800200 */
.L_x_8303:
[----:B------:R-:W-:Y:S01]  /*96c0*/  F2FP.F16.F32.PACK_AB R182, RZ, R182 ;  /* 0x000000b6ffb6723e */ /* 0x000fe200000000ff */
[----:B------:R-:W-:-:S03]  /*96d0*/  FADD.FTZ R40, R40, R181 ;  /* 0x000000b528287221 */ /* 0x000fc60000010000 */
[----:B------:R-:W-:-:S07]  /*96e0*/  PRMT R168, R182, 0x7610, R168 ;  /* 0x00007610b6a87816 */ /* 0x000fce00000000a8 */
.L_x_8302:
        /* <DEDUP_REMOVED lines=23> */
.L_x_8307:
[----:B------:R-:W-:Y:S05]  /*9860*/  BSYNC.RECONVERGENT B1 ;  /* 0x0000000000017941 */ /* 0x000fea0003800200 */
.L_x_8306:
[----:B------:R-:W-:Y:S01]  /*9870*/  F2FP.F16.F32.PACK_AB R181, RZ, R181 ;  /* 0x000000b5ffb5723e */ /* 0x000fe200000000ff */
[----:B------:R-:W-:-:S03]  /*9880*/  FADD.FTZ R41, R41, R180 ;  /* 0x000000b429297221 */ /* 0x000fc60000010000 */
[----:B------:R-:W-:-:S07]  /*9890*/  PRMT R168, R168, 0x5410, R181 ;  /* 0x00005410a8a87816 */ /* 0x000fce00000000b5 */
.L_x_8305:
        /* <DEDUP_REMOVED lines=23> */
.L_x_8310:
[----:B------:R-:W-:Y:S05]  /*9a10*/  BSYNC.RECONVERGENT B1 ;  /* 0x0000000000017941 */ /* 0x000fea0003800200 */
.L_x_8309:
[----:B------:R-:W-:Y:S01]  /*9a20*/  F2FP.F16.F32.PACK_AB R182, RZ, R182 ;  /* 0x000000b6ffb6723e */ /* 0x000fe200000000ff */
[----:B------:R-:W-:-:S03]  /*9a30*/  FADD.FTZ R42, R42, R181 ;  /* 0x000000b52a2a7221 */ /* 0x000fc60000010000 */
[----:B------:R-:W-:-:S07]  /*9a40*/  PRMT R169, R182, 0x7610, R169 ;  /* 0x00007610b6a97816 */ /* 0x000fce00000000a9 */
.L_x_8308:
        /* <DEDUP_REMOVED lines=23> */
.L_x_8313:
[----:B------:R-:W-:Y:S05]  /*9bc0*/  BSYNC.RECONVERGENT B1 ;  /* 0x0000000000017941 */ /* 0x000fea0003800200 */
.L_x_8312:
[----:B------:R-:W-:Y:S01]  /*9bd0*/  F2FP.F16.F32.PACK_AB R181, RZ, R181 ;  /* 0x000000b5ffb5723e */ /* 0x000fe200000000ff */
[----:B------:R-:W-:-:S03]  /*9be0*/  FADD.FTZ R43, R43, R180 ;  /* 0x000000b42b2b7221 */ /* 0x000fc60000010000 */
[----:B------:R-:W-:-:S07]  /*9bf0*/  PRMT R169, R169, 0x5410, R181 ;  /* 0x00005410a9a97816 */ /* 0x000fce00000000b5 */
.L_x_8311:
        /* <DEDUP_REMOVED lines=23> */
.L_x_8316:
[----:B------:R-:W-:Y:S05]  /*9d70*/  BSYNC.RECONVERGENT B1 ;  /* 0x0000000000017941 */ /* 0x000fea0003800200 */
.L_x_8315:
[----:B------:R-:W-:Y:S01]  /*9d80*/  F2FP.F16.F32.PACK_AB R182, RZ, R182 ;  /* 0x000000b6ffb6723e */ /* 0x000fe200000000ff */
[----:B------:R-:W-:-:S03]  /*9d90*/  FADD.FTZ R36, R36, R181 ;  /* 0x000000b524247221 */ /* 0x000fc60000010000 */
[----:B------:R-:W-:-:S07]  /*9da0*/  PRMT R170, R182, 0x7610, R170 ;  /* 0x00007610b6aa7816 */ /* 0x000fce00000000aa */
.L_x_8314:
        /* <DEDUP_REMOVED lines=23> */
.L_x_8319:
[----:B------:R-:W-:Y:S05]  /*9f20*/  BSYNC.RECONVERGENT B1 ;  /* 0x0000000000017941 */ /* 0x000fea0003800200 */
.L_x_8318:
[----:B------:R-:W-:Y:S01]  /*9f30*/  F2FP.F16.F32.PACK_AB R181, RZ, R181 ;  /* 0x000000b5ffb5723e */ /* 0x000fe200000000ff */
[----:B------:R-:W-:-:S03]  /*9f40*/  FADD.FTZ R37, R37, R180 ;  /* 0x000000b425257221 */ /* 0x000fc60000010000 */
[----:B------:R-:W-:-:S07]  /*9f50*/  PRMT R170, R170, 0x5410, R181 ;  /* 0x00005410aaaa7816 */ /* 0x000fce00000000b5 */
.L_x_8317:
        /* <DEDUP_REMOVED lines=23> */
.L_x_8322:
[----:B------:R-:W-:Y:S05]  /*a0d0*/  BSYNC.RECONVERGENT B1 ;  /* 0x0000000000017941 */ /* 0x000fea0003800200 */
.L_x_8321:
[----:B------:R-:W-:Y:S01]  /*a0e0*/  F2FP.F16.F32.PACK_AB R182, RZ, R182 ;  /* 0x000000b6ffb6723e */ /* 0x000fe200000000ff */
[----:B------:R-:W-:-:S03]  /*a0f0*/  FADD.FTZ R38, R38, R181 ;  /* 0x000000b526267221 */ /* 0x000fc60000010000 */
[----:B------:R-:W-:-:S07]  /*a100*/  PRMT R171, R182, 0x7610, R171 ;  /* 0x00007610b6ab7816 */ /* 0x000fce00000000ab */
.L_x_8320:
[----:B------:R-:W-:Y:S05]  /*a110*/  BRA.U !UP3, `(.L_x_8286) ;  /* 0x000000010b447547 */ /* 0x000fea000b800000 */
[----:B------:R-:W-:Y:S01]  /*a120*/  FFMA.FTZ R184, R226, UR6, R184 ;  /* 0x00000006e2b87c23 */ /* 0x000fe200080100b8 */
[----:B------:R-:W-:Y:S02]  /*a130*/  ISETP.LT.AND P5, PT, RZ, UR32, PT ;  /* 0x00000020ff007c0c */ /* 0x000fe4000bfa1270 */
[----:B-----5:R-:W-:Y:S01]  /*a140*/  ISETP.GE.U32.AND P0, PT, R204, RZ, PT ;  /* 0x000000ffcc00720c */ /* 0x020fe20003f06070 */
[----:B------:R-:W-:-:S03]  /*a150*/  FADD.FTZ R184, R225, -R184 ;  /* 0x800000b8e1b87221 */ /* 0x000fc60000010000 */
[----:B------:R-:W-:Y:S01]  /*a160*/  ISETP.GE.U32.AND.EX P0, PT, R205, 0x1000000, PT, P0 ;  /* 0x01000000cd00780c */ /* 0x000fe20003f06100 */
[----:B01----:R-:W-:-:S05]  /*a170*/  FMUL.FTZ R180, R184, UR31 ;  /* 0x0000001fb8b47c20 */ /* 0x003fca0008410000 */
        /* <DEDUP_REMOVED lines=11> */
.L_x_8286:
        /* <DEDUP_REMOVED lines=10> */
.L_x_8275:
[----:B------:R-:W-:Y:S05]  /*a2d0*/  BSYNC.RECONVERGENT B0 ;  /* 0x0000000000007941 */ /* 0x000fea0003800200 */
.L_x_8274:
[----:B------:R-:W-:Y:S02]  /*a2e0*/  UIADD3 UR28, UPT, UPT, UR28, UR26, URZ ;  /* 0x0000001a1c1c7290 */ /* 0x000fe4000fffe0ff */
[----:B------:R-:W-:Y:S02]  /*a2f0*/  UPLOP3.LUT UP1, UPT, UPT, UPT, UP1, 0x40, 0x4 ;  /* 0x000000000004789c */ /* 0x000fe40003f2e810 */
[----:B------:R-:W-:-:S09]  /*a300*/  UISETP.GE.AND UP0, UPT, UR28, UR27, UPT ;  /* 0x0000001b1c00728c */ /* 0x000fd2000bf06270 */
[----:B------:R-:W-:Y:S05]  /*a310*/  BRA.U !UP0, `(.L_x_8323) ;  /* 0xffffff65082c7547 */ /* 0x000fea000b83ffff */
.L_x_8165:
        /* <DEDUP_REMOVED lines=19> */
.L_x_8325:
[----:B------:R-:W-:Y:S05]  /*a450*/  BSYNC.RECONVERGENT B0 ;  /* 0x0000000000007941 */ /* 0x000fea0003800200 */
.L_x_8324:
        /* <DEDUP_REMOVED lines=15> */
.L_x_8327:
[----:B------:R-:W-:Y:S05]  /*a550*/  BSYNC.RECONVERGENT B0 ;  /* 0x0000000000007941 */ /* 0x000fea0003800200 */
.L_x_8326:
        /* <DEDUP_REMOVED lines=14> */
.L_x_8328:
        /* <DEDUP_REMOVED lines=12> */
.L_x_10811:


//--------------------- .text._ZN10layer_norm22ln_bwd_finalize_kernelINS_22Kernel_traits_finalizeILj6144Ef6__halffS2_fjLb1ELj1024ELj4ENS_18Kernel_traits_baseILj6144EfS2_fS2_fjLj1024EEEEELb1ELb1EEEvNS_9BwdParamsE --------------------------
	.section	.text._ZN10layer_norm22ln_bwd_finalize_kernelINS_22Kernel_traits_finalizeILj6144Ef6__halffS2_fjLb1ELj1024ELj4ENS_18Kernel_traits_baseILj6144EfS2_fS2_fjLj1024EEEEELb1ELb1EEEvNS_9BwdParamsE,"ax",@progbits
	.align	128
        .global         _ZN10layer_norm22ln_bwd_finalize_kernelINS_22Kernel_traits_finalizeILj6144Ef6__halffS2_fjLb1ELj1024ELj4ENS_18Kernel_traits_baseILj6144EfS2_fS2_fjLj1024EEEEELb1ELb1EEEvNS_9BwdParamsE
        .type           _ZN10layer_norm22ln_bwd_finalize_kernelINS_22Kernel_traits_finalizeILj6144Ef6__halffS2_fjLb1ELj1024ELj4ENS_18Kernel_traits_baseILj6144EfS2_fS2_fjLj1024EEEEELb1ELb1EEEvNS_9BwdParamsE,@function
        .size           _ZN10layer_norm22ln_bwd_finalize_kernelINS_22Kernel_traits_finalizeILj6144Ef6__halffS2_fjLb1ELj1024ELj4ENS_18Kernel_traits_baseILj6144EfS2_fS2_fjLj1024EEEEELb1ELb1EEEvNS_9BwdParamsE,(.L_x_10812 - _ZN10layer_norm22ln_bwd_finalize_kernelINS_22Kernel_traits_finalizeILj6144Ef6__halffS2_fjLb1ELj1024ELj4ENS_18Kernel_traits_baseILj6144EfS2_fS2_fjLj1024EEEEELb1ELb1EEEvNS_9BwdParamsE)
        .other          _ZN10layer_norm22ln_bwd_finalize_kernelINS_22Kernel_traits_finalizeILj6144Ef6__halffS2_fjLb1ELj1024ELj4ENS_18Kernel_traits_baseILj6144EfS2_fS2_fjLj1024EEEEELb1ELb1EEEvNS_9BwdParamsE,@"STO_CUDA_ENTRY STV_DEFAULT"
_ZN10layer_norm22ln_bwd_finalize_kernelINS_22Kernel_traits_finalizeILj6144Ef6__halffS2_fjLb1ELj1024ELj4ENS_18Kernel_traits_baseILj6144EfS2_fS2_fjLj1024EEEEELb1ELb1EEEvNS_9BwdParamsE:
.text._ZN10layer_norm22ln_bwd_finalize_kernelINS_22Kernel_traits_finalizeILj6144Ef6__halffS2_fjLb1ELj1024ELj4ENS_18Kernel_traits_baseILj6144EfS2_fS2_fjLj1024EEEEELb1ELb1EEEvNS_9BwdParamsE:
        /* <DEDUP_REMOVED lines=56> */
.L_x_8333:
        /* <DEDUP_REMOVED lines=87> */
.L_x_8332:
[----:B------:R-:W-:Y:S05]  /*08f0*/  BSYNC.RECONVERGENT B1 ;  /* 0x0000000000017941 */ /* 0x000fea0003800200 */
.L_x_8331:
        /* <DEDUP_REMOVED lines=51> */
.L_x_8335:
[----:B------:R-:W-:Y:S05]  /*0c30*/  BSYNC.RECONVERGENT B1 ;  /* 0x0000000000017941 */ /* 0x000fea0003800200 */
.L_x_8334:
        /* <DEDUP_REMOVED lines=30> */
.L_x_8337:
[----:B------:R-:W-:Y:S05]  /*0e20*/  BSYNC.RECONVERGENT B1 ;  /* 0x0000000000017941 */ /* 0x000fea0003800200 */
.L_x_8336:
        /* <DEDUP_REMOVED lines=15> */
.L_x_8330:
[----:B------:R-:W-:Y:S05]  /*0f20*/  BSYNC.RECONVERGENT B0 ;  /* 0x0000000000007941 */ /* 0x000fea0003800200 */
.L_x_8329:
        /* <DEDUP_REMOVED lines=72> */
.L_x_8338:
        /* <DEDUP_REMOVED lines=13> */
.L_x_10812:


//--------------------- .text._ZN10layer_norm13ln_bwd_kernelINS_13Kernel_traitsIf6__halffS2_fjLj6144ELj1ELj1ELj8ELj16ENS_18Kernel_traits_baseILj6144EfS2_fS2_fjLj256EEEEELb1ELb1ELb1ELb1EEEvNS_9BwdParamsE --------------------------
	.section	.text._ZN10layer_norm13ln_bwd_kernelINS_13Kernel_traitsIf6__halffS2_fjLj6144ELj1ELj1ELj8ELj16ENS_18Kernel_traits_baseILj6144EfS2_fS2_fjLj256EEEEELb1ELb1ELb1ELb1EEEvNS_9BwdParamsE,"ax",@progbits
	.align	128
        .global         _ZN10layer_norm13ln_bwd_kernelINS_13Kernel_traitsIf6__halffS2_fjLj6144ELj1ELj1ELj8ELj16ENS_18Kernel_traits_baseILj6144EfS2_fS2_fjLj256EEEEELb1ELb1ELb1ELb1EEEvNS_9BwdParamsE
        .type           _ZN10layer_norm13ln_bwd_kernelINS_13Kernel_traitsIf6__halffS2_fjLj6144ELj1ELj1ELj8ELj16ENS_18Kernel_traits_baseILj6144EfS2_fS2_fjLj256EEEEELb1ELb1ELb1ELb1EEEvNS_9BwdParamsE,@function
        .size           _ZN10layer_norm13ln_bwd_kernelINS_13Kernel_traitsIf6__halffS2_fjLj6144ELj1ELj1ELj8ELj16ENS_18Kernel_traits_baseILj6144EfS2_fS2_fjLj256EEEEELb1ELb1ELb1ELb1EEEvNS_9BwdParamsE,(.L_x_10813 - _ZN10layer_norm13ln_bwd_kernelINS_13Kernel_traitsIf6__halffS2_fjLj6144ELj1ELj1ELj8ELj16ENS_18Kernel_traits_baseILj6144EfS2_fS2_fjLj256EEEEELb1ELb1ELb1ELb1EEEvNS_9BwdParamsE)
        .other          _ZN10layer_norm13ln_bwd_kernelINS_13Kernel_traitsIf6__halffS2_fjLj6144ELj1ELj1ELj8ELj16ENS_18Kernel_traits_baseILj6144EfS2_fS2_fjLj256EEEEELb1ELb1ELb1ELb1EEEvNS_9BwdParamsE,@"STO_CUDA_ENTRY STV_DEFAULT"
_ZN10layer_norm13ln_bwd_kernelINS_13Kernel_traitsIf6__halffS2_fjLj6144ELj1ELj1ELj8ELj16ENS_18Kernel_traits_baseILj6144EfS2_fS2_fjLj256EEEEELb1ELb1ELb1ELb1EEEvNS_9BwdParamsE:
.text._ZN10layer_norm13ln_bwd_kernelINS_13Kernel_traitsIf6__halffS2_fjLj6144ELj1ELj1ELj8ELj16ENS_18Kernel_traits_baseILj6144EfS2_fS2_fjLj256EEEEELb1ELb1ELb1ELb1EEEvNS_9BwdParamsE:
        /* <DEDUP_REMOVED lines=68> */
.L_x_8442:
        /* <DEDUP_REMOVED lines=25> */
[-C--:B------:R-:W-:Y:S02]  /*05d0*/  LEA.HI.SX32 R205, R0, R231.reuse, 0x1d ;  /* 0x000000e700cd7211 */ /* 0x080fe400078feaff */
[----:B------:R-:W-:Y:S01]  /*05e0*/  LEA.HI.SX32 R7, R2, R231, 0x1d ;  /* 0x000000e702077211 */ /* 0x000fe200078feaff */
[----:B------:R-:W3:Y:S02]  /*05f0*/  LDG.E R0, desc[UR12][R182.64] ;  /* 0x0000000cb6007981 */ /* 0x000ee4000c1e1900 */
[----:B0-----:R-:W-:Y:S01]  /*0600*/  IMAD.WIDE.U32 R2, R205, 0x20, R200 ;  /* 0x00000020cd027825 */ /* 0x001fe200078e00c8 */
[----:B------:R-:W-:-:S03]  /*0610*/  IADD3 R181, PT, PT, R7, 0x100, RZ ;  /* 0x0000010007b57810 */ /* 0x000fc60007ffe0ff */
[C-C-:B--2---:R-:W-:Y:S01]  /*0620*/  IMAD.WIDE.U32 R196, R7.reuse, 0x10, R4.reuse ;  /* 0x0000001007c47825 */ /* 0x144fe200078e0004 */
[----:B------:R-:W-:Y:S01]  /*0630*/  IADD3 R7, PT, PT, R7, 0x200, RZ ;  /* 0x0000020007077810 */ /* 0x000fe20007ffe0ff */
[----:B------:R-:W2:Y:S01]  /*0640*/  LDG.E.128 R220, desc[UR12][R2.64] ;  /* 0x0000000c02dc7981 */ /* 0x000ea2000c1e1d00 */
[C---:B------:R-:W-:Y:S02]  /*0650*/  IADD3 R207, PT, PT, R205.reuse, 0x100, RZ ;  /* 0x00000100cdcf7810 */ /* 0x040fe40007ffe0ff */
        /* <DEDUP_REMOVED lines=11> */
[----:B------:R-:W4:Y:S04]  /*0710*/  LDG.E.128 R16, desc[UR12][R184.64+0x10] ;  /* 0x0000100cb8107981 */ /* 0x000f28000c1e1d00 */
[----:B------:R0:W4:Y:S01]  /*0720*/  LDG.E.128 R12, desc[UR12][R200.64] ;  /* 0x0000000cc80c7981 */ /* 0x000122000c1e1d00 */
        /* <DEDUP_REMOVED lines=26> */
[----:B------:R-:W5:Y:S04]  /*08d0*/  @P0 LDG.E.128 R28, desc[UR12][R200.64+0x10] ;  /* 0x0000100cc81c0981 */ /* 0x000f68000c1e1d00 */
[----:B------:R-:W5:Y:S04]  /*08e0*/  @P0 LDG.E.128 R24, desc[UR12][R202.64] ;  /* 0x0000000cca180981 */ /* 0x000f68000c1e1d00 */
[----:B------:R1:W5:Y:S01]  /*08f0*/  @P0 LDG.E.128 R20, desc[UR12][R202.64+0x10] ;  /* 0x0000100cca140981 */ /* 0x000362000c1e1d00 */
[----:B------:R-:W-:-:S04]  /*0900*/  ISETP.NE.AND P0, PT, RZ, UR11, PT ;  /* 0x0000000bff007c0c */ /* 0x000fc8000bf05270 */
[----:B---3--:R-:W-:-:S05]  /*0910*/  FSEL R2, R0, RZ, !P0 ;  /* 0x000000ff00027208 */ /* 0x008fca0004000000 */
[C---:B--2---:R-:W-:Y:S01]  /*0920*/  FADD.FTZ R251, -R2.reuse, R221 ;  /* 0x000000dd02fb7221 */ /* 0x044fe20000010100 */
[----:B------:R-:W-:Y:S01]  /*0930*/  FADD.FTZ R3, -R2, R220 ;  /* 0x000000dc02037221 */ /* 0x000fe20000010100 */
[--C-:B----4-:R-:W-:Y:S02]  /*0940*/  HADD2.F32 R221, -RZ, R196.reuse.H0_H0 ;  /* 0x200000c4ffdd7230 */ /* 0x110fe40000004100 */
[C---:B------:R-:W-:Y:S01]  /*0950*/  FMUL.FTZ R232, R234.reuse, R251 ;  /* 0x000000fbeae87220 */ /* 0x040fe20000410000 */
[----:B------:R-:W-:Y:S02]  /*0960*/  HADD2.F32 R226, -RZ, R196.H1_H1 ;  /* 0x300000c4ffe27230 */ /* 0x000fe40000004100 */
[----:B------:R-:W-:Y:S01]  /*0970*/  FMUL.FTZ R3, R234, R3 ;  /* 0x00000003ea037220 */ /* 0x000fe20000410000 */
[----:B------:R-:W-:Y:S01]  /*0980*/  FMUL.FTZ R228, R88, R221 ;  /* 0x000000dd58e47220 */ /* 0x000fe20000410000 */
[--C-:B------:R-:W-:Y:S02]  /*0990*/  HADD2.F32 R219, -RZ, R197.reuse.H0_H0 ;  /* 0x200000c5ffdb7230 */ /* 0x100fe40000004100 */
[----:B------:R-:W-:Y:S01]  /*09a0*/  FADD.FTZ R117, R117, R226 ;  /* 0x000000e275757221 */ /* 0x000fe20000010000 */
[----:B------:R-:W-:-:S02]  /*09b0*/  HADD2.F32 R196, -RZ, R197.H1_H1 ;  /* 0x300000c5ffc47230 */ /* 0x000fc40000004100 */
[----:B------:R-:W-:Y:S01]  /*09c0*/  FFMA.FTZ R93, R232, R226, R93 ;  /* 0x000000e2e85d7223 */ /* 0x000fe2000001005d */
[--C-:B------:R-:W-:Y:S02]  /*09d0*/  HADD2.F32 R205, -RZ, R180.reuse.H0_H0 ;  /* 0x200000b4ffcd7230 */ /* 0x100fe40000004100 */
[----:B------:R-:W-:Y:S02]  /*09e0*/  HADD2.F32 R204, -RZ, R180.H1_H1 ;  /* 0x300000b4ffcc7230 */ /* 0x000fe40000004100 */
[--C-:B0-----:R-:W-:Y:S02]  /*09f0*/  HADD2.F32 R185, -RZ, R183.reuse.H0_H0 ;  /* 0x200000b7ffb97230 */ /* 0x101fe40000004100 */
[----:B------:R-:W-:Y:S02]  /*0a00*/  HADD2.F32 R0, -RZ, R183.H1_H1 ;  /* 0x300000b7ff007230 */ /* 0x000fe40000004100 */
[----:B------:R-:W-:Y:S01]  /*0a10*/  FADD.FTZ R249, -R2, R193 ;  /* 0x000000c102f97221 */ /* 0x000fe20000010100 */
[----:B------:R-:W-:-:S02]  /*0a20*/  HADD2.F32 R197, -RZ, R181.H0_H0 ;  /* 0x200000b5ffc57230 */ /* 0x000fc40000004100 */
[----:B------:R-:W-:Y:S01]  /*0a30*/  FMUL.FTZ R226, R89, R226 ;  /* 0x000000e259e27220 */ /* 0x000fe20000410000 */
[----:B------:R-:W-:Y:S02]  /*0a40*/  HADD2.F32 R184, -RZ, R181.H1_H1 ;  /* 0x300000b5ffb87230 */ /* 0x000fe40000004100 */
[C---:B------:R-:W-:Y:S01]  /*0a50*/  FADD.FTZ R181, -R2.reuse, R11 ;  /* 0x0000000b02b57221 */ /* 0x040fe20000010100 */
[--C-:B------:R-:W-:Y:S02]  /*0a60*/  HADD2.F32 R183, -RZ, R7.reuse.H0_H0 ;  /* 0x20000007ffb77230 */ /* 0x100fe40000004100 */
[----:B------:R-:W-:Y:S02]  /*0a70*/  HADD2.F32 R180, -RZ, R7.H1_H1 ;  /* 0x30000007ffb47230 */ /* 0x000fe40000004100 */
[----:B------:R-:W-:Y:S01]  /*0a80*/  FADD.FTZ R7, RZ, R228 ;  /* 0x000000e4ff077221 */ /* 0x000fe20000010000 */
[C---:B------:R-:W-:Y:S01]  /*0a90*/  FADD.FTZ R227, -R2.reuse, R222 ;  /* 0x000000de02e37221 */ /* 0x040fe20000010100 */
[C---:B------:R-:W-:Y:S01]  /*0aa0*/  FADD.FTZ R193, -R2.reuse, R8 ;  /* 0x0000000802c17221 */ /* 0x040fe20000010100 */
[----:B------:R-:W-:Y:S01]  /*0ab0*/  FFMA.FTZ R11, R3, R228, RZ ;  /* 0x000000e4030b7223 */ /* 0x000fe200000100ff */
[C---:B------:R-:W-:Y:S01]  /*0ac0*/  FADD.FTZ R245, -R2.reuse, R195 ;  /* 0x000000c302f57221 */ /* 0x040fe20000010100 */
[C---:B-1----:R-:W-:Y:S01]  /*0ad0*/  FADD.FTZ R203, -R2.reuse, R189 ;  /* 0x000000bd02cb7221 */ /* 0x042fe20000010100 */
[C---:B------:R-:W-:Y:S01]  /*0ae0*/  FADD.FTZ R241, -R2.reuse, R191 ;  /* 0x000000bf02f17221 */ /* 0x040fe20000010100 */
[----:B------:R-:W-:Y:S01]  /*0af0*/  FADD.FTZ R239, -R2, R17 ;  /* 0x0000001102ef7221 */ /* 0x000fe20000010100 */
[----:B------:R-:W-:-:S02]  /*0b00*/  HADD2.F32 R231, -RZ, R4.H0_H0 ;  /* 0x20000004ffe77230 */ /* 0x000fc40000004100 */
        /* <DEDUP_REMOVED lines=18> */
[----:B------:R-:W-:Y:S01]  /*0c30*/  FADD.FTZ R7, R7, R226 ;  /* 0x000000e207077221 */ /* 0x000fe20000010000 */
[--C-:B------:R-:W-:Y:S02]  /*0c40*/  HADD2.F32 R5, -RZ, R6.reuse.H0_H0 ;  /* 0x20000006ff057230 */ /* 0x100fe40000004100 */
[----:B------:R-:W-:Y:S01]  /*0c50*/  FMUL.FTZ R227, R234, R227 ;  /* 0x000000e3eae37220 */ /* 0x000fe20000410000 */
[----:B------:R-:W-:Y:S02]  /*0c60*/  HADD2.F32 R2, -RZ, R6.H1_H1 ;  /* 0x30000006ff027230 */ /* 0x000fe40000004100 */
        /* <DEDUP_REMOVED lines=11> */
[----:B------:R-:W-:-:S02]  /*0d20*/  HADD2.F32 R211, -RZ, R199.H0_H0 ;  /* 0x200000c7ffd37230 */ /* 0x000fc40000004100 */
[----:B------:R-:W-:Y:S01]  /*0d30*/  FADD.FTZ R116, R116, R221 ;  /* 0x000000dd74747221 */ /* 0x000fe20000010000 */
[----:B------:R-:W-:Y:S01]  /*0d40*/  FFMA.FTZ R92, R3, R221, R92 ;  /* 0x000000dd035c7223 */ /* 0x000fe2000001005c */
[----:B------:R-:W-:Y:S01]  /*0d50*/  FADD.FTZ R118, R118, R219 ;  /* 0x000000db76767221 */ /* 0x000fe20000010000 */
[----:B------:R-:W-:Y:S01]  /*0d60*/  FFMA.FTZ R94, R227, R219, R94 ;  /* 0x000000dbe35e7223 */ /* 0x000fe2000001005e */
[C---:B------:R-:W-:Y:S01]  /*0d70*/  FMUL.FTZ R221, R234.reuse, R247 ;  /* 0x000000f7eadd7220 */ /* 0x040fe20000410000 */
[----:B------:R-:W-:Y:S01]  /*0d80*/  FMUL.FTZ R219, R85, R198 ;  /* 0x000000c655db7220 */ /* 0x000fe20000410000 */
[----:B------:R-:W-:Y:S01]  /*0d90*/  FADD.FTZ R10, R11, R220 ;  /* 0x000000dc0b0a7221 */ /* 0x000fe20000010000 */
[C---:B------:R-:W-:Y:S01]  /*0da0*/  FMUL.FTZ R222, R234.reuse, R249 ;  /* 0x000000f9eade7220 */ /* 0x040fe20000410000 */
[----:B------:R-:W-:Y:S01]  /*0db0*/  FFMA.FTZ R7, R225, R220, R6 ;  /* 0x000000dce1077223 */ /* 0x000fe20000010006 */
[----:B------:R-:W-:Y:S02]  /*0dc0*/  HADD2.F32 R210, -RZ, R199.H1_H1 ;  /* 0x300000c7ffd27230 */ /* 0x000fe40000004100 */
        /* <DEDUP_REMOVED lines=10> */
[C---:B------:R-:W-:Y:S01]  /*0e70*/  FMUL.FTZ R209, R234.reuse, R209 ;  /* 0x000000d1ead17220 */ /* 0x040fe20000410000 */
[----:B------:R-:W-:Y:S01]  /*0e80*/  FMUL.FTZ R196, R234, R235 ;  /* 0x000000ebeac47220 */ /* 0x000fe20000410000 */
[----:B------:R-:W-:Y:S01]  /*0e90*/  FMUL.FTZ R210, R87, R210 ;  /* 0x000000d257d27220 */ /* 0x000fe20000410000 */
[----:B------:R-:W-:Y:S01]  /*0ea0*/  FADD.FTZ R7, R10, R211 ;  /* 0x000000d30a077221 */ /* 0x000fe20000010000 */
[----:B------:R-:W-:Y:S01]  /*0eb0*/  FFMA.FTZ R11, R221, R211, R6 ;  /* 0x000000d3dd0b7223 */ /* 0x000fe20000010006 */
[----:B------:R-:W-:Y:S01]  /*0ec0*/  FMUL.FTZ R208, R234, R203 ;  /* 0x000000cbead07220 */ /* 0x000fe20000410000 */
        /* <DEDUP_REMOVED lines=23> */
[----:B------:R-:W-:Y:S01]  /*1040*/  FMUL.FTZ R206, R234, R241 ;  /* 0x000000f1eace7220 */ /* 0x000fe20000410000 */
[----:B------:R-:W-:Y:S01]  /*1050*/  FFMA.FTZ R7, R207, R202, R0 ;  /* 0x000000cacf077223 */ /* 0x000fe20000010000 */
[----:B------:R-:W-:Y:S02]  /*1060*/  HADD2.F32 R182, -RZ, R182.H1_H1 ;  /* 0x300000b6ffb67230 */ /* 0x000fe40000004100 */
        /* <DEDUP_REMOVED lines=15> */
[-C--:B------:R-:W-:Y:S01]  /*1160*/  FMUL.FTZ R19, R78, R185.reuse ;  /* 0x000000b94e137220 */ /* 0x080fe20000410000 */
[----:B------:R-:W-:Y:S01]  /*1170*/  FADD.FTZ R0, R7, R198 ;  /* 0x000000c607007221 */ /* 0x000fe20000010000 */
[----:B------:R-:W-:Y:S01]  /*1180*/  FFMA.FTZ R6, R200, R198, R9 ;  /* 0x000000c6c8067223 */ /* 0x000fe20000010009 */
        /* <DEDUP_REMOVED lines=58> */
.L_x_8340:
        /* <DEDUP_REMOVED lines=48> */
.L_x_8341:
        /* <DEDUP_REMOVED lines=41> */
.L_x_8343:
[----:B------:R-:W-:Y:S05]  /*1ac0*/  BSYNC.RECONVERGENT B0 ;  /* 0x0000000000007941 */ /* 0x000fea0003800200 */
.L_x_8342:
        /* <DEDUP_REMOVED lines=66> */
.L_x_8346:
        /* <DEDUP_REMOVED lines=17> */
.L_x_8347:
        /* <DEDUP_REMOVED lines=17> */
.L_x_8348:
        /* <DEDUP_REMOVED lines=17> */
.L_x_8349:
        /* <DEDUP_REMOVED lines=17> */
.L_x_8350:
        /* <DEDUP_REMOVED lines=17> */
.L_x_8351:
        /* <DEDUP_REMOVED lines=17> */
.L_x_8352:
        /* <DEDUP_REMOVED lines=19> */
.L_x_8345:
        /* <DEDUP_REMOVED lines=45> */
.L_x_8354:
        /* <DEDUP_REMOVED lines=12> */
.L_x_8355:
        /* <DEDUP_REMOVED lines=12> */
.L_x_8356:
        /* <DEDUP_REMOVED lines=12> */
.L_x_8357:
        /* <DEDUP_REMOVED lines=12> */
.L_x_8358:
        /* <DEDUP_REMOVED lines=12> */
.L_x_8359:
        /* <DEDUP_REMOVED lines=12> */
.L_x_8360:
        /* <DEDUP_REMOVED lines=14> */
.L_x_8344:
        /* <DEDUP_REMOVED lines=14> */
[----:B------:R-:W-:-:S03]  /*2f90*/  @P0 HADD2.F32 R182, -RZ, R164.H0_H0 ;  /* 0x200000a4ffb60230 */ /* 0x000fc60000004100 */
[-C--:B------:R-:W-:Y:S02]  /*2fa0*/  FMUL.FTZ R180, R44, R183.reuse ;  /* 0x000000b72cb47220 */ /* 0x080fe40000410000 */
[----:B------:R-:W-:-:S03]  /*2fb0*/  @P0 FMUL.FTZ R181, R182, R183 ;  /* 0x000000b7b6b50220 */ /* 0x000fc60000410000 */
[----:B------:R-:W-:Y:S01]  /*2fc0*/  FSEL R180, R180, RZ, P0 ;  /* 0x000000ffb4b47208 */ /* 0x000fe20000000000 */
[----:B------:R-:W-:-:S03]  /*2fd0*/  FADD.FTZ R160, R160, R181 ;  /* 0x000000b5a0a07221 */ /* 0x000fc60000010000 */
[----:B------:R-:W-:-:S04]  /*2fe0*/  F2FP.F16.F32.PACK_AB R180, RZ, R180 ;  /* 0x000000b4ffb4723e */ /* 0x000fc800000000ff */
[----:B------:R-:W-:-:S07]  /*2ff0*/  PRMT R168, R180, 0x7610, R168 ;  /* 0x00007610b4a87816 */ /* 0x000fce00000000a8 */
.L_x_8362:
[----:B------:R-:W-:Y:S05]  /*3000*/  @!P3 BRA `(.L_x_8363) ;  /* 0x00000000003cb947 */ /* 0x000fea0003800000 */
[----:B------:R-:W-:Y:S01]  /*3010*/  @P2 FFMA.FTZ R181, R232, R185, R184 ;  /* 0x000000b9e8b52223 */ /* 0x000fe200000100b8 */
[----:B-----5:R-:W-:Y:S02]  /*3020*/  MOV R180, R41 ;  /* 0x0000002900b47202 */ /* 0x020fe40000000f00 */
[----:B------:R-:W-:Y:S01]  /*3030*/  LOP3.LUT P0, RZ, R216, 0xff00, RZ, 0xc0, !PT ;  /* 0x0000ff00d8ff7812 */ /* 0x000fe2000780c0ff */
[----:B------:R-:W-:-:S04]  /*3040*/  @P2 FADD.FTZ R181, R226, -R181 ;  /* 0x800000b5e2b52221 */ /* 0x000fc80000010000 */
[----:B------:R-:W-:-:S04]  /*3050*/  @P2 FFMA.FTZ R180, R234, R181, R41 ;  /* 0x000000b5eab42223 */ /* 0x000fc80000010029 */
        /* <DEDUP_REMOVED lines=9> */
[----:B------:R-:W-:-:S07]  /*30f0*/  PRMT R168, R168, 0x5410, R181 ;  /* 0x00005410a8a87816 */ /* 0x000fce00000000b5 */
.L_x_8363:
        /* <DEDUP_REMOVED lines=16> */
.L_x_8364:
        /* <DEDUP_REMOVED lines=16> */
.L_x_8365:
        /* <DEDUP_REMOVED lines=16> */
.L_x_8366:
        /* <DEDUP_REMOVED lines=16> */
.L_x_8367:
        /* <DEDUP_REMOVED lines=16> */
.L_x_8368:
        /* <DEDUP_REMOVED lines=8> */
[----:B------:R-:W-:Y:S01]  /*3680*/  FMUL.FTZ R182, R180, UR16 ;  /* 0x00000010b4b67c20 */ /* 0x000fe20008410000 */
[----:B------:R-:W-:-:S03]  /*3690*/  HFMA2 R180, -RZ, RZ, 0, 0 ;  /* 0x00000000ffb47431 */ /* 0x000fc600000001ff */
        /* <DEDUP_REMOVED lines=8> */
.L_x_8361:
[-CC-:B------:R-:W-:Y:S01]  /*3720*/  @P2 FFMA.FTZ R175, R232, R185.reuse, R184.reuse ;  /* 0x000000b9e8af2223 */ /* 0x180fe200000100b8 */
        /* <DEDUP_REMOVED lines=43> */
.L_x_8369:
[----:B------:R-:W-:Y:S05]  /*39e0*/  @!P3 BRA `(.L_x_8370) ;  /* 0x00000000002cb947 */ /* 0x000fea0003800000 */
        /* <DEDUP_REMOVED lines=11> */
.L_x_8370:
        /* <DEDUP_REMOVED lines=12> */
.L_x_8371:
        /* <DEDUP_REMOVED lines=12> */
.L_x_8372:
        /* <DEDUP_REMOVED lines=12> */
.L_x_8373:
        /* <DEDUP_REMOVED lines=12> */
.L_x_8374:
        /* <DEDUP_REMOVED lines=12> */
.L_x_8375:
        /* <DEDUP_REMOVED lines=13> */
.L_x_8353:
        /* <DEDUP_REMOVED lines=16> */
.L_x_8376:
[----:B------:R-:W-:Y:S05]  /*4030*/  @!P1 BRA `(.L_x_8377) ;  /* 0x0000001000149947 */ /* 0x000fea0003800000 */
[----:B------:R-:W-:Y:S05]  /*4040*/  @!P0 BRA `(.L_x_8378) ;  /* 0x0000000800088947 */ /* 0x000fea0003800000 */
[-CC-:B-1----:R-:W-:Y:S01]  /*4050*/  @P2 FFMA.FTZ R182, R197, R185.reuse, R184.reuse ;  /* 0x000000b9c5b62223 */ /* 0x182fe200000100b8 */
[-CC-:B------:R-:W-:Y:S01]  /*4060*/  @P2 FFMA.FTZ R180, R203, R185.reuse, R184.reuse ;  /* 0x000000b9cbb42223 */ /* 0x180fe200000100b8 */
[-C--:B------:R-:W-:Y:S01]  /*4070*/  @P2 FFMA.FTZ R175, R208, R185.reuse, R184 ;  /* 0x000000b9d0af2223 */ /* 0x080fe200000100b8 */
[----:B-----5:R-:W-:Y:S01]  /*4080*/  MOV R178, R30 ;  /* 0x0000001e00b27202 */ /* 0x020fe20000000f00 */
[----:B------:R-:W-:Y:S01]  /*4090*/  @P2 FADD.FTZ R181, R19, -R182 ;  /* 0x800000b613b52221 */ /* 0x000fe20000010000 */
[-CC-:B------:R-:W-:Y:S01]  /*40a0*/  @P2 FFMA.FTZ R177, R207, R185.reuse, R184.reuse ;  /* 0x000000b9cfb12223 */ /* 0x180fe200000100b8 */
[----:B------:R-:W-:Y:S01]  /*40b0*/  @P2 FFMA.FTZ R172, R206, R185, R184 ;  /* 0x000000b9ceac2223 */ /* 0x000fe200000100b8 */
[----:B------:R-:W-:Y:S01]  /*40c0*/  @P2 FADD.FTZ R179, R199, -R180 ;  /* 0x800000b4c7b32221 */ /* 0x000fe20000010000 */
[----:B------:R-:W-:Y:S01]  /*40d0*/  @P2 FFMA.FTZ R178, R234, R181, R30 ;  /* 0x000000b5eab22223 */ /* 0x000fe2000001001e */
[-CC-:B------:R-:W-:Y:S01]  /*40e0*/  @P2 FFMA.FTZ R181, R200, R185.reuse, R184.reuse ;  /* 0x000000b9c8b52223 */ /* 0x180fe200000100b8 */
[----:B------:R-:W-:Y:S01]  /*40f0*/  @P2 FADD.FTZ R175, R204, -R175 ;  /* 0x800000afccaf2221 */ /* 0x000fe20000010000 */
[-CC-:B------:R-:W-:Y:S01]  /*4100*/  @P2 FFMA.FTZ R180, R209, R185.reuse, R184.reuse ;  /* 0x000000b9d1b42223 */ /* 0x180fe200000100b8 */
[----:B------:R-:W-:Y:S01]  /*4110*/  @P2 FFMA.FTZ R183, R196, R185, R184 ;  /* 0x000000b9c4b72223 */ /* 0x000fe200000100b8 */
[----:B------:R-:W-:Y:S01]  /*4120*/  @P2 FADD.FTZ R177, R202, -R177 ;  /* 0x800000b1cab12221 */ /* 0x000fe20000010000 */
[----:B------:R-:W-:Y:S01]  /*4130*/  @P2 FADD.FTZ R172, R201, -R172 ;  /* 0x800000acc9ac2221 */ /* 0x000fe20000010000 */
        /* <DEDUP_REMOVED lines=29> */
.L_x_8379:
        /* <DEDUP_REMOVED lines=12> */
.L_x_8380:
        /* <DEDUP_REMOVED lines=12> */
.L_x_8381:
        /* <DEDUP_REMOVED lines=12> */
.L_x_8382:
        /* <DEDUP_REMOVED lines=12> */
.L_x_8383:
        /* <DEDUP_REMOVED lines=12> */
.L_x_8384:
        /* <DEDUP_REMOVED lines=12> */
.L_x_8385:
        /* <DEDUP_REMOVED lines=14> */
.L_x_8378:
        /* <DEDUP_REMOVED lines=16> */
.L_x_8387:
[----:B------:R-:W-:Y:S05]  /*4970*/  @!P3 BRA `(.L_x_8388) ;  /* 0x00000000003cb947 */ /* 0x000fea0003800000 */
[----:B-1----:R-:W-:Y:S01]  /*4980*/  @P2 FFMA.FTZ R181, R208, R185, R184 ;  /* 0x000000b9d0b52223 */ /* 0x002fe200000100b8 */
        /* <DEDUP_REMOVED lines=14> */
.L_x_8388:
        /* <DEDUP_REMOVED lines=16> */
.L_x_8389:
        /* <DEDUP_REMOVED lines=16> */
.L_x_8390:
        /* <DEDUP_REMOVED lines=16> */
.L_x_8391:
        /* <DEDUP_REMOVED lines=16> */
.L_x_8392:
        /* <DEDUP_REMOVED lines=16> */
.L_x_8393:
[----:B------:R-:W-:Y:S05]  /*4f70*/  @!P3 BRA `(.L_x_8386) ;  /* 0x000000100078b947 */ /* 0x000fea0003800000 */
[----:B-1----:R-:W-:Y:S01]  /*4f80*/  @P2 FFMA.FTZ R181, R196, R185, R184 ;  /* 0x000000b9c4b52223 */ /* 0x002fe200000100b8 */
        /* <DEDUP_REMOVED lines=16> */
.L_x_8377:
        /* <DEDUP_REMOVED lines=46> */
.L_x_8395:
[----:B------:R-:W-:Y:S05]  /*5370*/  @!P3 BRA `(.L_x_8396) ;  /* 0x00000000002cb947 */ /* 0x000fea0003800000 */
        /* <DEDUP_REMOVED lines=11> */
.L_x_8396:
[----:B------:R-:W-:Y:S05]  /*5430*/  @!P3 BRA `(.L_x_8397) ;  /* 0x00000000002cb947 */ /* 0x000fea0003800000 */
        /* <DEDUP_REMOVED lines=11> */
.L_x_8397:
        /* <DEDUP_REMOVED lines=12> */
.L_x_8398:
        /* <DEDUP_REMOVED lines=12> */
.L_x_8399:
        /* <DEDUP_REMOVED lines=12> */
.L_x_8400:
        /* <DEDUP_REMOVED lines=12> */
.L_x_8401:
        /* <DEDUP_REMOVED lines=14> */
.L_x_8394:
        /* <DEDUP_REMOVED lines=17> */
.L_x_8402:
[----:B------:R-:W-:Y:S05]  /*59e0*/  @!P3 BRA `(.L_x_8403) ;  /* 0x000000000040b947 */ /* 0x000fea0003800000 */
[----:B-1----:R-:W-:Y:S01]  /*59f0*/  FFMA.FTZ R181, R208, R185, R184 ;  /* 0x000000b9d0b57223 */ /* 0x002fe200000100b8 */
        /* <DEDUP_REMOVED lines=15> */
.L_x_8403:
        /* <DEDUP_REMOVED lines=17> */
.L_x_8404:
        /* <DEDUP_REMOVED lines=17> */
.L_x_8405:
        /* <DEDUP_REMOVED lines=17> */
.L_x_8406:
        /* <DEDUP_REMOVED lines=17> */
.L_x_8407:
        /* <DEDUP_REMOVED lines=17> */
.L_x_8408:
[----:B------:R-:W-:Y:S05]  /*6040*/  @!P3 BRA `(.L_x_8386) ;  /* 0x000000000044b947 */ /* 0x000fea0003800000 */
[----:B-1----:R-:W-:Y:S01]  /*6050*/  FFMA.FTZ R181, R196, R185, R184 ;  /* 0x000000b9c4b57223 */ /* 0x002fe200000100b8 */
        /* <DEDUP_REMOVED lines=16> */
.L_x_8386:
        /* <DEDUP_REMOVED lines=14> */
.L_x_8409:
[----:B------:R-:W-:Y:S05]  /*6240*/  @!P1 BRA `(.L_x_8410) ;  /* 0x0000001000149947 */ /* 0x000fea0003800000 */
[----:B------:R-:W-:Y:S05]  /*6250*/  @!P0 BRA `(.L_x_8411) ;  /* 0x0000000800088947 */ /* 0x000fea0003800000 */
[-CC-:B-1----:R-:W-:Y:S01]  /*6260*/  @P2 FFMA.FTZ R180, R14, R185.reuse, R184.reuse ;  /* 0x000000b90eb42223 */ /* 0x182fe200000100b8 */
        /* <DEDUP_REMOVED lines=43> */
.L_x_8412:
        /* <DEDUP_REMOVED lines=12> */
.L_x_8413:
        /* <DEDUP_REMOVED lines=12> */
.L_x_8414:
        /* <DEDUP_REMOVED lines=12> */
.L_x_8415:
        /* <DEDUP_REMOVED lines=12> */
.L_x_8416:
        /* <DEDUP_REMOVED lines=12> */
.L_x_8417:
        /* <DEDUP_REMOVED lines=12> */
.L_x_8418:
        /* <DEDUP_REMOVED lines=14> */
.L_x_8411:
        /* <DEDUP_REMOVED lines=16> */
.L_x_8420:
        /* <DEDUP_REMOVED lines=16> */
.L_x_8421:
        /* <DEDUP_REMOVED lines=16> */
.L_x_8422:
        /* <DEDUP_REMOVED lines=16> */
.L_x_8423:
        /* <DEDUP_REMOVED lines=16> */
.L_x_8424:
        /* <DEDUP_REMOVED lines=16> */
.L_x_8425:
        /* <DEDUP_REMOVED lines=16> */
.L_x_8426:
[----:B------:R-:W-:Y:S05]  /*7180*/  @!P3 BRA `(.L_x_8419) ;  /* 0x000000100078b947 */ /* 0x000fea0003800000 */
[----:B------:R-:W-:Y:S01]  /*7190*/  @P2 FFMA.FTZ R185, R2, R185, R184 ;  /* 0x000000b902b92223 */ /* 0x000fe200000100b8 */
[----:B-1---5:R-:W-:Y:S02]  /*71a0*/  MOV R180, R23 ;  /* 0x0000001700b47202 */ /* 0x022fe40000000f00 */
        /* <DEDUP_REMOVED lines=15> */
.L_x_8410:
        /* <DEDUP_REMOVED lines=46> */
.L_x_8428:
        /* <DEDUP_REMOVED lines=12> */
.L_x_8429:
        /* <DEDUP_REMOVED lines=12> */
.L_x_8430:
        /* <DEDUP_REMOVED lines=12> */
.L_x_8431:
        /* <DEDUP_REMOVED lines=12> */
.L_x_8432:
        /* <DEDUP_REMOVED lines=12> */
.L_x_8433:
        /* <DEDUP_REMOVED lines=12> */
.L_x_8434:
        /* <DEDUP_REMOVED lines=14> */
.L_x_8427:
        /* <DEDUP_REMOVED lines=17> */
.L_x_8435:
        /* <DEDUP_REMOVED lines=17> */
.L_x_8436:
        /* <DEDUP_REMOVED lines=17> */
.L_x_8437:
        /* <DEDUP_REMOVED lines=17> */
.L_x_8438:
        /* <DEDUP_REMOVED lines=17> */
.L_x_8439:
        /* <DEDUP_REMOVED lines=17> */
.L_x_8440:
        /* <DEDUP_REMOVED lines=17> */
.L_x_8441:
[----:B------:R-:W-:Y:S05]  /*8250*/  @!P3 BRA `(.L_x_8419) ;  /* 0x000000000044b947 */ /* 0x000fea0003800000 */
[----:B------:R-:W-:Y:S01]  /*8260*/  FFMA.FTZ R185, R2, R185, R184 ;  /* 0x000000b902b97223 */ /* 0x000fe200000100b8 */
[----:B------:R-:W-:Y:S02]  /*8270*/  ISETP.GT.AND P2, PT, R233, RZ, PT ;  /* 0x000000ffe900720c */ /* 0x000fe40003f44270 */
[----:B-----5:R-:W-:Y:S01]  /*8280*/  ISETP.GE.U32.AND P1, PT, R212, RZ, PT ;  /* 0x000000ffd400720c */ /* 0x020fe20003f26070 */
[----:B------:R-:W-:-:S03]  /*8290*/  FADD.FTZ R185, R0, -R185 ;  /* 0x800000b900b97221 */ /* 0x000fc60000010000 */
[----:B------:R-:W-:Y:S01]  /*82a0*/  ISETP.GE.U32.AND.EX P1, PT, R213, 0x1000000, PT, P1 ;  /* 0x01000000d500780c */ /* 0x000fe20003f26110 */
[----:B-1----:R-:W-:-:S05]  /*82b0*/  FMUL.FTZ R180, R234, R185 ;  /* 0x000000b9eab47220 */ /* 0x002fca0000410000 */
        /* <DEDUP_REMOVED lines=11> */
.L_x_8419:
        /* <DEDUP_REMOVED lines=13> */
.L_x_8339:
        /* <DEDUP_REMOVED lines=29> */
.L_x_8443:
        /* <DEDUP_REMOVED lines=15> */
.L_x_10813:


//--------------------- .text._ZN10layer_norm13ln_bwd_kernelINS_13Kernel_traitsI6__halfffffjLj6144ELj1ELj1ELj8ELj16ENS_18Kernel_traits_baseILj6144ES2_ffffjLj256EEEEELb0ELb0ELb0ELb0EEEvNS_9BwdParamsE --------------------------
	.section	.text._ZN10layer_norm13ln_bwd_kernelINS_13Kernel_traitsI6__halfffffjLj6144ELj1ELj1ELj8ELj16ENS_18Kernel_traits_baseILj6144ES2_ffffjLj256EEEEELb0ELb0ELb0ELb0EEEvNS_9BwdParamsE,"ax",@progbits
	.align	128
        .global         _ZN10layer_norm13ln_bwd_kernelINS_13Kernel_traitsI6__halfffffjLj6144ELj1ELj1ELj8ELj16ENS_18Kernel_traits_baseILj6144ES2_ffffjLj256EEEEELb0ELb0ELb0ELb0EEEvNS_9BwdParamsE
        .type           _ZN10layer_norm13ln_bwd_kernelINS_13Kernel_traitsI6__halfffffjLj6144ELj1ELj1ELj8ELj16ENS_18Kernel_traits_baseILj6144ES2_ffffjLj256EEEEELb0ELb0ELb0ELb0EEEvNS_9BwdParamsE,@function
        .size           _ZN10layer_norm13ln_bwd_kernelINS_13Kernel_traitsI6__halfffffjLj6144ELj1ELj1ELj8ELj16ENS_18Kernel_traits_baseILj6144ES2_ffffjLj256EEEEELb0ELb0ELb0ELb0EEEvNS_9BwdParamsE,(.L_x_10814 - _ZN10layer_norm13ln_bwd_kernelINS_13Kernel_traitsI6__halfffffjLj6144ELj1ELj1ELj8ELj16ENS_18Kernel_traits_baseILj6144ES2_ffffjLj256EEEEELb0ELb0ELb0ELb0EEEvNS_9BwdParamsE)
        .other          _ZN10layer_norm13ln_bwd_kernelINS_13Kernel_traitsI6__halfffffjLj6144ELj1ELj1ELj8ELj16ENS_18Kernel_traits_baseILj6144ES2_ffffjLj256EEEEELb0ELb0ELb0ELb0EEEvNS_9BwdParamsE,@"STO_CUDA_ENTRY STV_DEFAULT"
_ZN10layer_norm13ln_bwd_kernelINS_13Kernel_traitsI6__halfffffjLj6144ELj1ELj1ELj8ELj16ENS_18Kernel_traits_baseILj6144ES2_ffffjLj256EEEEELb0ELb0ELb0ELb0EEEvNS_9BwdParamsE:
.text._ZN10layer_norm13ln_bwd_kernelINS_13Kernel_traitsI6__halfffffjLj6144ELj1ELj1ELj8ELj16ENS_18Kernel_traits_baseILj6144ES2_ffffjLj256EEEEELb0ELb0ELb0ELb0EEEvNS_9BwdParamsE:
        /* <DEDUP_REMOVED lines=13> */
[C---:B------:R-:W-:Y:S02]  /*00d0*/  ISETP.GE.U32.AND P3, PT, R4.reuse, 0x300, PT ;  /* 0x000003000400780c */ /* 0x040fe40003f66070 */
[C---:B------:R-:W-:Y:S02]  /*00e0*/  ISETP.GE.U32.AND P2, PT, R4.reuse, 0x400, PT ;  /* 0x000004000400780c */ /* 0x040fe40003f46070 */
[C---:B------:R-:W-:Y:S02]  /*00f0*/  ISETP.GE.U32.AND P1, PT, R4.reuse, 0x500, PT ;  /* 0x000005000400780c */ /* 0x040fe40003f26070 */
[----:B------:R-:W-:Y:S01]  /*0100*/  ISETP.GE.U32.AND P0, PT, R4, 0x600, PT ;  /* 0x000006000400780c */ /* 0x000fe20003f06070 */
[----:B------:R-:W0:Y:S01]  /*0110*/  S2UR UR4, SR_CTAID.X ;  /* 0x00000000000479c3 */ /* 0x000e220000002500 */
[----:B------:R-:W-:-:S07]  /*0120*/  P2R R11, PR, RZ, 0x20 ;  /* 0x00000020ff0b7803 */ /* 0x000fce0000000000 */
[----:B------:R-:W1:Y:S08]  /*0130*/  @P5 LDC.64 R2, c[0x0][0x3d0] ;  /* 0x0000f400ff025b82 */ /* 0x000e700000000a00 */
[----:B------:R-:W4:Y:S08]  /*0140*/  @P4 LDC.64 R20, c[0x0][0x3d0] ;  /* 0x0000f400ff144b82 */ /* 0x000f300000000a00 */
[----:B------:R-:W3:Y:S08]  /*0150*/  @P3 LDC.64 R26, c[0x0][0x3d0] ;  /* 0x0000f400ff1a3b82 */ /* 0x000ef00000000a00 */
[----:B------:R-:W0:Y:S01]  /*0160*/  @P2 LDC.64 R28, c[0x0][0x3d0] ;  /* 0x0000f400ff1c2b82 */ /* 0x000e220000000a00 */
[C---:B-1----:R-:W-:Y:S01]  /*0170*/  @P5 IMAD.WIDE.U32 R2, R7.reuse, 0x8, R2 ;  /* 0x0000000807025825 */ /* 0x042fe200078e0002 */
[----:B------:R-:W-:-:S04]  /*0180*/  @P5 LOP3.LUT R7, R7, 0x100, RZ, 0xfc, !PT ;  /* 0x0000010007075812 */ /* 0x000fc800078efcff */
[----:B--2---:R1:W5:Y:S02]  /*0190*/  @P5 LDG.E.64 R8, desc[UR8][R2.64] ;  /* 0x0000000802085981 */ /* 0x004364000c1e1b00 */
[----:B------:R-:W2:Y:S01]  /*01a0*/  @P1 LDC.64 R30, c[0x0][0x3d0] ;  /* 0x0000f400ff1e1b82 */ /* 0x000ea20000000a00 */
[C---:B----4-:R-:W-:Y:S01]  /*01b0*/  @P4 IMAD.WIDE.U32 R24, R7.reuse, 0x8, R20 ;  /* 0x0000000807184825 */ /* 0x050fe200078e0014 */
[----:B------:R-:W-:-:S04]  /*01c0*/  @P4 IADD3 R7, PT, PT, R7, 0x100, RZ ;  /* 0x0000010007074810 */ /* 0x000fc80007ffe0ff */
[----:B------:R4:W5:Y:S02]  /*01d0*/  @P4 LDG.E.64 R12, desc[UR8][R24.64] ;  /* 0x00000008180c4981 */ /* 0x000964000c1e1b00 */
[----:B------:R-:W1:Y:S01]  /*01e0*/  @P0 LDC.64 R32, c[0x0][0x3d0] ;  /* 0x0000f400ff200b82 */ /* 0x000e620000000a00 */
[C---:B---3--:R-:W-:Y:S01]  /*01f0*/  @P3 IMAD.WIDE.U32 R26, R7.reuse, 0x8, R26 ;  /* 0x00000008071a3825 */ /* 0x048fe200078e001a */
[----:B------:R-:W-:-:S04]  /*0200*/  @P3 IADD3 R7, PT, PT, R7, 0x100, RZ ;  /* 0x0000010007073810 */ /* 0x000fc80007ffe0ff */
[----:B------:R4:W5:Y:S01]  /*0210*/  @P3 LDG.E.64 R14, desc[UR8][R26.64] ;  /* 0x000000081a0e3981 */ /* 0x000962000c1e1b00 */
[C---:B0-----:R-:W-:Y:S01]  /*0220*/  @P2 IMAD.WIDE.U32 R28, R7.reuse, 0x8, R28 ;  /* 0x00000008071c2825 */ /* 0x041fe200078e001c */
[----:B------:R-:W-:-:S04]  /*0230*/  @P2 IADD3 R7, PT, PT, R7, 0x100, RZ ;  /* 0x0000010007072810 */ /* 0x000fc80007ffe0ff */
[----:B------:R4:W5:Y:S01]  /*0240*/  @P2 LDG.E.64 R16, desc[UR8][R28.64] ;  /* 0x000000081c102981 */ /* 0x000962000c1e1b00 */
[C---:B--2---:R-:W-:Y:S01]  /*0250*/  @P1 IMAD.WIDE.U32 R30, R7.reuse, 0x8, R30 ;  /* 0x00000008071e1825 */ /* 0x044fe200078e001e */
[----:B------:R-:W-:-:S04]  /*0260*/  @P1 IADD3 R7, PT, PT, R7, 0x100, RZ ;  /* 0x0000010007071810 */ /* 0x000fc80007ffe0ff */
[----:B------:R4:W5:Y:S01]  /*0270*/  @P1 LDG.E.64 R18, desc[UR8][R30.64] ;  /* 0x000000081e121981 */ /* 0x000962000c1e1b00 */
[----:B-1----:R-:W-:-:S05]  /*0280*/  @P0 IMAD.WIDE.U32 R20, R7, 0x8, R32 ;  /* 0x0000000807140825 */ /* 0x002fca00078e0020 */
[----:B------:R4:W5:Y:S01]  /*0290*/  @P0 LDG.E.64 R22, desc[UR8][R20.64] ;  /* 0x0000000814160981 */ /* 0x000962000c1e1b00 */
[----:B------:R-:W-:-:S04]  /*02a0*/  MOV R2, UR4 ;  /* 0x0000000400027c02 */ /* 0x000fc80008000f00 */
        /* <DEDUP_REMOVED lines=25> */
[----:B----4-:R-:W-:Y:S06]  /*0440*/  @P5 BRA `(.L_x_8444) ;  /* 0x0000004000045947 */ /* 0x010fec0003800000 */
[--C-:B-----5:R-:W-:Y:S02]  /*0450*/  SHF.R.U64 R0, R8, 0x10, R9.reuse ;  /* 0x0000001008007819 */ /* 0x120fe40000001209 */
[----:B------:R-:W-:Y:S02]  /*0460*/  CS2R R96, SRZ ;  /* 0x0000000000607805 */ /* 0x000fe4000001ff00 */
[----:B------:R-:W-:Y:S02]  /*0470*/  MOV R151, R9 ;  /* 0x0000000900977202 */ /* 0x000fe40000000f00 */
[----:B------:R-:W-:Y:S02]  /*0480*/  CS2R R98, SRZ ;  /* 0x0000000000627805 */ /* 0x000fe4000001ff00 */
[----:B------:R-:W-:Y:S02]  /*0490*/  SHF.R.U32.HI R3, RZ, 0x10, R9 ;  /* 0x00000010ff037819 */ /* 0x000fe40000011609 */
[----:B------:R-:W-:-:S02]  /*04a0*/  CS2R R92, SRZ ;  /* 0x00000000005c7805 */ /* 0x000fc4000001ff00 */
[----:B------:R-:W-:Y:S02]  /*04b0*/  MOV R156, R16 ;  /* 0x00000010009c7202 */ /* 0x000fe40000000f00 */
[----:B------:R-:W-:Y:S02]  /*04c0*/  CS2R R94, SRZ ;  /* 0x00000000005e7805 */ /* 0x000fe4000001ff00 */
[----:B------:R-:W-:Y:S02]  /*04d0*/  SHF.R.U64 R9, R16, 0x10, R17 ;  /* 0x0000001010097819 */ /* 0x000fe40000001211 */
[----:B------:R-:W-:Y:S02]  /*04e0*/  CS2R R88, SRZ ;  /* 0x0000000000587805 */ /* 0x000fe4000001ff00 */
[----:B------:R-:W-:Y:S02]  /*04f0*/  MOV R157, R17 ;  /* 0x00000011009d7202 */ /* 0x000fe40000000f00 */
[----:B------:R-:W-:-:S02]  /*0500*/  CS2R R90, SRZ ;  /* 0x00000000005a7805 */ /* 0x000fc4000001ff00 */
[----:B------:R-:W-:Y:S02]  /*0510*/  SHF.R.U32.HI R10, RZ, 0x10, R17 ;  /* 0x00000010ff0a7819 */ /* 0x000fe40000011611 */
[----:B------:R-:W-:Y:S01]  /*0520*/  CS2R R84, SRZ ;  /* 0x0000000000547805 */ /* 0x000fe2000001ff00 */
[----:B------:R-:W0:Y:S01]  /*0530*/  LDC.64 R16, c[0x0][0x3e0] ;  /* 0x0000f800ff107b82 */ /* 0x000e220000000a00 */
[----:B------:R-:W-:Y:S02]  /*0540*/  MOV R150, R8 ;  /* 0x0000000800967202 */ /* 0x000fe40000000f00 */
[----:B------:R-:W-:Y:S02]  /*0550*/  CS2R R86, SRZ ;  /* 0x0000000000567805 */ /* 0x000fe4000001ff00 */
[----:B------:R-:W-:Y:S02]  /*0560*/  MOV R152, R12 ;  /* 0x0000000c00987202 */ /* 0x000fe40000000f00 */
[----:B------:R-:W-:-:S02]  /*0570*/  CS2R R80, SRZ ;  /* 0x0000000000507805 */ /* 0x000fc4000001ff00 */
[--C-:B------:R-:W-:Y:S02]  /*0580*/  SHF.R.U64 R5, R12, 0x10, R13.reuse ;  /* 0x000000100c057819 */ /* 0x100fe4000000120d */
        /* <DEDUP_REMOVED lines=12> */
[----:B------:R-:W-:Y:S02]  /*0650*/  CS2R R70, SRZ ;  /* 0x0000000000467805 */ /* 0x000fe4000001ff00 */
[----:B------:R-:W-:Y:S02]  /*0660*/  MOV R158, R18 ;  /* 0x00000012009e7202 */ /* 0x000fe40000000f00 */
[----:B------:R-:W-:Y:S02]  /*0670*/  CS2R R64, SRZ ;  /* 0x0000000000407805 */ /* 0x000fe4000001ff00 */
[----:B------:R-:W-:Y:S02]  /*0680*/  SHF.R.U64 R11, R18, 0x10, R19 ;  /* 0x00000010120b7819 */ /* 0x000fe40000001213 */
[----:B------:R-:W-:-:S02]  /*0690*/  CS2R R66, SRZ ;  /* 0x0000000000427805 */ /* 0x000fc4000001ff00 */
[----:B------:R-:W-:Y:S02]  /*06a0*/  MOV R159, R19 ;  /* 0x00000013009f7202 */ /* 0x000fe40000000f00 */
[----:B------:R-:W-:Y:S02]  /*06b0*/  CS2R R60, SRZ ;  /* 0x00000000003c7805 */ /* 0x000fe4000001ff00 */
[----:B0-----:R-:W-:Y:S02]  /*06c0*/  ISETP.NE.U32.AND P0, PT, R16, RZ, PT ;  /* 0x000000ff1000720c */ /* 0x001fe40003f05070 */
        /* <DEDUP_REMOVED lines=9> */
[----:B------:R-:W-:Y:S01]  /*0760*/  SHF.R.U32.HI R14, RZ, 0x10, R23 ;  /* 0x00000010ff0e7819 */ /* 0x000fe20000011617 */
[----:B------:R-:W-:Y:S01]  /*0770*/  UPLOP3.LUT UP1, UPT, UPT, UPT, UPT, 0x40, 0x4 ;  /* 0x000000000004789c */ /* 0x000fe20003f2e870 */
[----:B------:R-:W-:Y:S01]  /*0780*/  ISETP.NE.AND.EX P0, PT, R17, RZ, PT, P0 ;  /* 0x000000ff1100720c */ /* 0x000fe20003f05300 */
[----:B------:R-:W0:Y:S01]  /*0790*/  LDCU.U8 UR7, c[0x0][0x410] ;  /* 0x00008200ff0777ac */ /* 0x000e220008000000 */
[----:B------:R-:W-:Y:S02]  /*07a0*/  PRMT R150, R150, 0x5410, R0 ;  /* 0x0000541096967816 */ /* 0x000fe40000000000 */
[----:B------:R-:W-:Y:S01]  /*07b0*/  PRMT R151, R151, 0x5410, R3 ;  /* 0x0000541097977816 */ /* 0x000fe20000000003 */
[----:B------:R-:W1:Y:S01]  /*07c0*/  LDCU UR12, c[0x0][0x400] ;  /* 0x00008000ff0c77ac */ /* 0x000e620008000800 */
[----:B------:R-:W-:Y:S02]  /*07d0*/  PRMT R152, R152, 0x5410, R5 ;  /* 0x0000541098987816 */ /* 0x000fe40000000005 */
[----:B------:R-:W-:Y:S01]  /*07e0*/  PRMT R153, R153, 0x5410, R6 ;  /* 0x0000541099997816 */ /* 0x000fe20000000006 */
[----:B------:R-:W2:Y:S01]  /*07f0*/  LDCU.64 UR10, c[0x0][0x438] ;  /* 0x00008700ff0a77ac */ /* 0x000ea20008000a00 */
[----:B------:R-:W-:-:S02]  /*0800*/  PRMT R154, R154, 0x5410, R7 ;  /* 0x000054109a9a7816 */ /* 0x000fc40000000007 */
[----:B------:R-:W-:Y:S01]  /*0810*/  PRMT R155, R155, 0x5410, R8 ;  /* 0x000054109b9b7816 */ /* 0x000fe20000000008 */
[----:B------:R-:W3:Y:S01]  /*0820*/  LDCU.64 UR14, c[0x0][0x478] ;  /* 0x00008f00ff0e77ac */ /* 0x000ee20008000a00 */
[----:B------:R-:W-:Y:S02]  /*0830*/  PRMT R156, R156, 0x5410, R9 ;  /* 0x000054109c9c7816 */ /* 0x000fe40000000009 */
[----:B------:R-:W-:Y:S02]  /*0840*/  PRMT R157, R157, 0x5410, R10 ;  /* 0x000054109d9d7816 */ /* 0x000fe4000000000a */
[----:B------:R-:W-:Y:S02]  /*0850*/  PRMT R158, R158, 0x5410, R11 ;  /* 0x000054109e9e7816 */ /* 0x000fe4000000000b */
[----:B------:R-:W-:Y:S02]  /*0860*/  PRMT R159, R159, 0x5410, R12 ;  /* 0x000054109f9f7816 */ /* 0x000fe4000000000c */
[----:B------:R-:W-:-:S02]  /*0870*/  PRMT R160, R160, 0x5410, R13 ;  /* 0x00005410a0a07816 */ /* 0x000fc4000000000d */
[----:B------:R-:W-:Y:S02]  /*0880*/  PRMT R161, R161, 0x5410, R14 ;  /* 0x00005410a1a17816 */ /* 0x000fe4000000000e */
[----:B01----:R-:W-:-:S07]  /*0890*/  P2R R0, PR, RZ, 0x1 ;  /* 0x00000001ff007803 */ /* 0x003fce0000000000 */
.L_x_8505:
[----:B------:R-:W0:Y:S01]  /*08a0*/  LDC.64 R116, c[0x0][0x3c0] ;  /* 0x0000f000ff747b82 */ /* 0x000e220000000a00 */
[----:B------:R-:W-:-:S07]  /*08b0*/  ISETP.NE.AND P0, PT, R0, RZ, PT ;  /* 0x000000ff0000720c */ /* 0x000fce0003f05270 */
[----:B------:R-:W1:Y:S08]  /*08c0*/  LDC.64 R118, c[0x0][0x3c8] ;  /* 0x0000f200ff767b82 */ /* 0x000e700000000a00 */
[----:B------:R-:W4:Y:S01]  /*08d0*/  @P0 LDC.64 R120, c[0x0][0x3e0] ;  /* 0x0000f800ff780b82 */ /* 0x000f220000000a00 */
[----:B0-----:R-:W-:-:S07]  /*08e0*/  IMAD.WIDE R116, R2, 0x4, R116 ;  /* 0x0000000402747825 */ /* 0x001fce00078e0274 */
[----:B------:R-:W0:Y:S01]  /*08f0*/  LDC R5, c[0x0][0x388] ;  /* 0x0000e200ff057b82 */ /* 0x000e220000000800 */
[----:B------:R-:W2:Y:S01]  /*0900*/  LDG.E R116, desc[UR8][R116.64] ;  /* 0x0000000874747981 */ /* 0x000ea2000c1e1900 */
[----:B-----5:R-:W-:Y:S02]  /*0910*/  HFMA2 R16, -RZ, RZ, 1.875, 0 ;  /* 0x3f800000ff107431 */ /* 0x020fe400000001ff */
[----:B-1----:R-:W-:-:S05]  /*0920*/  IMAD.WIDE R118, R2, 0x4, R118 ;  /* 0x0000000402767825 */ /* 0x002fca00078e0276 */
[----:B------:R1:W5:Y:S01]  /*0930*/  LDG.E R149, desc[UR8][R118.64] ;  /* 0x0000000876957981 */ /* 0x000362000c1e1900 */
[----:B----4-:R-:W-:Y:S01]  /*0940*/  @P0 IMAD.WIDE R120, R2, 0x4, R120 ;  /* 0x0000000402780825 */ /* 0x010fe200078e0278 */
[----:B------:R-:W4:Y:S04]  /*0950*/  S2R R6, SR_TID.X ;  /* 0x0000000000067919 */ /* 0x000f280000002100 */
[----:B------:R1:W5:Y:S01]  /*0960*/  @P0 LDG.E R16, desc[UR8][R120.64] ;  /* 0x0000000878100981 */ /* 0x000362000c1e1900 */
[C---:B------:R-:W-:Y:S02]  /*0970*/  ISETP.GE.U32.AND P0, PT, R4.reuse, 0x100, PT ;  /* 0x000001000400780c */ /* 0x040fe40003f06070 */
[----:B------:R-:W-:Y:S01]  /*0980*/  ISETP.GE.U32.AND P4, PT, R4, 0x200, PT ;  /* 0x000002000400780c */ /* 0x000fe20003f86070 */
[----:B0-----:R-:W-:Y:S01]  /*0990*/  IMAD R11, R2, R5, RZ ;  /* 0x00000005020b7224 */ /* 0x001fe200078e02ff */
[----:B------:R-:W-:-:S02]  /*09a0*/  ISETP.GE.U32.AND P3, PT, R4, 0x300, PT ;  /* 0x000003000400780c */ /* 0x000fc40003f66070 */
[----:B------:R-:W-:Y:S02]  /*09b0*/  ISETP.GE.U32.AND P2, PT, R4, 0x400, PT ;  /* 0x000004000400780c */ /* 0x000fe40003f46070 */
[----:B------:R-:W-:-:S04]  /*09c0*/  SHF.R.S32.HI R122, RZ, 0x1f, R11 ;  /* 0x0000001fff7a7819 */ /* 0x000fc8000001140b */
[----:B------:R-:W-:Y:S01]  /*09d0*/  LEA.HI R147, R122, R11, RZ, 0x2 ;  /* 0x0000000b7a937211 */ /* 0x000fe200078f10ff */
[----:B------:R-:W-:Y:S01]  /*09e0*/  BSSY.RECONVERGENT B0, `(.L_x_8445) ;  /* 0x0000035000007945 */ /* 0x000fe20003800200 */
[----:B------:R-:W-:Y:S01]  /*09f0*/  ISETP.NE.AND P6, PT, RZ, UR7, PT ;  /* 0x00000007ff007c0c */ /* 0x000fe2000bfc5270 */
[----:B------:R-:W-:Y:S01]  /*0a00*/  HFMA2 R126, -RZ, RZ, 0, 0 ;  /* 0x00000000ff7e7431 */ /* 0x000fe200000001ff */
[----:B------:R-:W-:Y:S02]  /*0a10*/  P2R R11, PR, RZ, 0x1 ;  /* 0x00000001ff0b7803 */ /* 0x000fe40000000000 */
[----:B------:R-:W-:Y:S02]  /*0a20*/  MOV R125, RZ ;  /* 0x000000ff007d7202 */ /* 0x000fe40000000f00 */
[----:B----4-:R-:W-:-:S04]  /*0a30*/  LEA.HI.SX32 R147, R147, R6, 0x1e ;  /* 0x0000000693937211 */ /* 0x010fc800078ff2ff */
[----:B------:R-:W-:Y:S02]  /*0a40*/  MOV R127, R147 ;  /* 0x00000093007f7202 */ /* 0x000fe40000000f00 */
[----:B--2---:R-:W-:Y:S01]  /*0a50*/  FSEL R124, R116, RZ, !P6 ;  /* 0x000000ff747c7208 */ /* 0x004fe20007000000 */
[----:B-1----:R-:W-:Y:S06]  /*0a60*/  @!P0 BRA `(.L_x_8446) ;  /* 0x0000000000b08947 */ /* 0x002fec0003800000 */
[----:B------:R-:W0:Y:S01]  /*0a70*/  LDC.64 R120, c[0x0][0x3a8] ;  /* 0x0000ea00ff787b82 */ /* 0x000e220000000a00 */
[----:B------:R-:W-:-:S04]  /*0a80*/  ISETP.NE.U32.AND P0, PT, RZ, UR10, PT ;  /* 0x0000000aff007c0c */ /* 0x000fc8000bf05070 */
[----:B------:R-:W-:-:S03]  /*0a90*/  ISETP.NE.AND.EX P0, PT, RZ, UR11, PT, P0 ;  /* 0x0000000bff007c0c */ /* 0x000fc6000bf05300 */
[----:B------:R-:W1:Y:S01]  /*0aa0*/  LDC.64 R116, c[0x0][0x428] ;  /* 0x00010a00ff747b82 */ /* 0x000e620000000a00 */
[----:B------:R-:W-:-:S09]  /*0ab0*/  HADD2.F32 R23, -RZ, R150.H0_H0 ;  /* 0x20000096ff177230 */ /* 0x000fd20000004100 */
[----:B------:R-:W2:Y:S01]  /*0ac0*/  @P0 LDC.64 R126, c[0x0][0x438] ;  /* 0x00010e00ff7e0b82 */ /* 0x000ea20000000a00 */
[----:B0-----:R-:W-:-:S06]  /*0ad0*/  IMAD.WIDE.U32 R120, R147, 0x10, R120 ;  /* 0x0000001093787825 */ /* 0x001fcc00078e0078 */
[----:B------:R-:W4:Y:S01]  /*0ae0*/  LDG.E.128 R120, desc[UR8][R120.64] ;  /* 0x0000000878787981 */ /* 0x000f22000c1e1d00 */
[----:B-1----:R-:W-:-:S06]  /*0af0*/  IMAD.WIDE.U32 R116, R147, 0x10, R116 ;  /* 0x0000001093747825 */ /* 0x002fcc00078e0074 */
[----:B------:R-:W3:Y:S01]  /*0b00*/  LDG.E.128 R116, desc[UR8][R116.64] ;  /* 0x0000000874747981 */ /* 0x000ee2000c1e1d00 */
[--C-:B------:R-:W-:Y:S02]  /*0b10*/  HADD2.F32 R31, -RZ, R151.reuse.H0_H0 ;  /* 0x20000097ff1f7230 */ /* 0x100fe40000004100 */
[----:B------:R-:W-:Y:S02]  /*0b20*/  HADD2.F32 R146, -RZ, R151.H1_H1 ;  /* 0x30000097ff927230 */ /* 0x000fe40000004100 */
[----:B--2---:R-:W-:-:S05]  /*0b30*/  @P0 IMAD.WIDE.U32 R126, R147, 0x10, R126 ;  /* 0x00000010937e0825 */ /* 0x004fca00078e007e */
[----:B------:R0:W5:Y:S02]  /*0b40*/  @P0 LDG.E.128 R48, desc[UR8][R126.64] ;  /* 0x000000087e300981 */ /* 0x000164000c1e1d00 */
[----:B0-----:R-:W-:Y:S01]  /*0b50*/  IADD3 R127, PT, PT, R147, 0x100, RZ ;  /* 0x00000100937f7810 */ /* 0x001fe20007ffe0ff */
[C---:B----4-:R-:W-:Y:S01]  /*0b60*/  FADD.FTZ R20, -R124.reuse, R120 ;  /* 0x000000787c147221 */ /* 0x050fe20000010100 */
[C---:B------:R-:W-:Y:S01]  /*0b70*/  FADD.FTZ R26, -R124.reuse, R121 ;  /* 0x000000797c1a7221 */ /* 0x040fe20000010100 */
[----:B------:R-:W-:Y:S02]  /*0b80*/  HADD2.F32 R120, -RZ, R150.H1_H1 ;  /* 0x30000096ff787230 */ /* 0x000fe40000004100 */
[C---:B------:R-:W-:Y:S01]  /*0b90*/  FADD.FTZ R122, -R124.reuse, R122 ;  /* 0x0000007a7c7a7221 */ /* 0x040fe20000010100 */
[C---:B-----5:R-:W-:Y:S01]  /*0ba0*/  FMUL.FTZ R3, R149.reuse, R20 ;  /* 0x0000001495037220 */ /* 0x060fe20000410000 */
[C---:B------:R-:W-:Y:S01]  /*0bb0*/  FMUL.FTZ R26, R149.reuse, R26 ;  /* 0x0000001a951a7220 */ /* 0x040fe20000410000 */
[----:B------:R-:W-:Y:S01]  /*0bc0*/  FADD.FTZ R148, -R124, R123 ;  /* 0x0000007b7c947221 */ /* 0x000fe20000010100 */
[----:B------:R-:W-:Y:S01]  /*0bd0*/  FMUL.FTZ R33, R149, R122 ;  /* 0x0000007a95217220 */ /* 0x000fe20000410000 */
[----:B---3--:R-:W-:Y:S01]  /*0be0*/  FMUL.FTZ R20, R116, R23 ;  /* 0x0000001774147220 */ /* 0x008fe20000410000 */
[----:B------:R-:W-:Y:S01]  /*0bf0*/  FADD.FTZ R72, R72, R116 ;  /* 0x0000007448487221 */ /* 0x000fe20000010000 */
[----:B------:R-:W-:Y:S01]  /*0c00*/  FFMA.FTZ R96, R116, R3, R96 ;  /* 0x0000000374607223 */ /* 0x000fe20000010060 */
[----:B------:R-:W-:Y:S01]  /*0c10*/  FMUL.FTZ R23, R117, R120 ;  /* 0x0000007875177220 */ /* 0x000fe20000410000 */
[----:B------:R-:W-:Y:S01]  /*0c20*/  FADD.FTZ R73, R73, R117 ;  /* 0x0000007549497221 */ /* 0x000fe20000010000 */
[----:B------:R-:W-:Y:S01]  /*0c30*/  FFMA.FTZ R97, R117, R26, R97 ;  /* 0x0000001a75617223 */ /* 0x000fe20000010061 */
[----:B------:R-:W-:Y:S01]  /*0c40*/  FADD.FTZ R116, RZ, R20 ;  /* 0x00000014ff747221 */ /* 0x000fe20000010000 */
[----:B------:R-:W-:Y:S01]  /*0c50*/  FFMA.FTZ R117, R3, R20, RZ ;  /* 0x0000001403757223 */ /* 0x000fe200000100ff */
        /* <DEDUP_REMOVED lines=12> */
[----:B------:R-:W-:-:S07]  /*0d20*/  FFMA.FTZ R126, R148, R146, R117 ;  /* 0x00000092947e7223 */ /* 0x000fce0000010075 */
.L_x_8446:
[----:B---3--:R-:W-:Y:S05]  /*0d30*/  BSYNC.RECONVERGENT B0 ;  /* 0x0000000000007941 */ /* 0x008fea0003800200 */
.L_x_8445:
[----:B------:R-:W-:Y:S04]  /*0d40*/  BSSY.RECONVERGENT B0, `(.L_x_8447) ;  /* 0x000002e000007945 */ /* 0x000fe80003800200 */
[----:B------:R-:W-:Y:S05]  /*0d50*/  @!P4 BRA `(.L_x_8448) ;  /* 0x0000000000b0c947 */ /* 0x000fea0003800000 */
[----:B------:R-:W0:Y:S01]  /*0d60*/  LDC.64 R120, c[0x0][0x3a8] ;  /* 0x0000ea00ff787b82 */ /* 0x000e220000000a00 */
[----:B------:R-:W-:-:S04]  /*0d70*/  ISETP.NE.U32.AND P0, PT, RZ, UR10, PT ;  /* 0x0000000aff007c0c */ /* 0x000fc8000bf05070 */
[----:B------:R-:W-:-:S03]  /*0d80*/  ISETP.NE.AND.EX P0, PT, RZ, UR11, PT, P0 ;  /* 0x0000000bff007c0c */ /* 0x000fc6000bf05300 */
[----:B------:R-:W1:Y:S10]  /*0d90*/  LDC.64 R116, c[0x0][0x428] ;  /* 0x00010a00ff747b82 */ /* 0x000e740000000a00 */
[----:B------:R-:W2:Y:S01]  /*0da0*/  @P0 LDC.64 R34, c[0x0][0x438] ;  /* 0x00010e00ff220b82 */ /* 0x000ea20000000a00 */
[----:B0-----:R-:W-:-:S06]  /*0db0*/  IMAD.WIDE.U32 R120, R127, 0x10, R120 ;  /* 0x000000107f787825 */ /* 0x001fcc00078e0078 */
[----:B------:R-:W3:Y:S01]  /*0dc0*/  LDG.E.128 R120, desc[UR8][R120.64] ;  /* 0x0000000878787981 */ /* 0x000ee2000c1e1d00 */
[----:B-1----:R-:W-:-:S06]  /*0dd0*/  IMAD.WIDE.U32 R116, R127, 0x10, R116 ;  /* 0x000000107f747825 */ /* 0x002fcc00078e0074 */
[----:B------:R-:W4:Y:S01]  /*0de0*/  LDG.E.128 R116, desc[UR8][R116.64] ;  /* 0x0000000874747981 */ /* 0x000f22000c1e1d00 */
[----:B------:R-:W-:Y:S02]  /*0df0*/  HADD2.F32 R25, -RZ, R152.H0_H0 ;  /* 0x20000098ff197230 */ /* 0x000fe40000004100 */
[----:B--2---:R-:W-:-:S05]  /*0e00*/  @P0 IMAD.WIDE.U32 R34, R127, 0x10, R34 ;  /* 0x000000107f220825 */ /* 0x004fca00078e0022 */
[----:B------:R0:W5:Y:S01]  /*0e10*/  @P0 LDG.E.128 R44, desc[UR8][R34.64] ;  /* 0x00000008222c0981 */ /* 0x000162000c1e1d00 */
[--C-:B------:R-:W-:Y:S01]  /*0e20*/  HADD2.F32 R142, -RZ, R153.reuse.H1_H1 ;  /* 0x30000099ff8e7230 */ /* 0x100fe20000004100 */
[----:B------:R-:W-:Y:S01]  /*0e30*/  IADD3 R127, PT, PT, R127, 0x100, RZ ;  /* 0x000001007f7f7810 */ /* 0x000fe20007ffe0ff */
[----:B0-----:R-:W-:Y:S02]  /*0e40*/  HADD2.F32 R35, -RZ, R153.H0_H0 ;  /* 0x20000099ff237230 */ /* 0x001fe40000004100 */
[C---:B---3--:R-:W-:Y:S01]  /*0e50*/  FADD.FTZ R22, -R124.reuse, R120 ;  /* 0x000000787c167221 */ /* 0x048fe20000010100 */
[C---:B------:R-:W-:Y:S01]  /*0e60*/  FADD.FTZ R28, -R124.reuse, R121 ;  /* 0x000000797c1c7221 */ /* 0x040fe20000010100 */
[----:B------:R-:W-:Y:S02]  /*0e70*/  HADD2.F32 R120, -RZ, R152.H1_H1 ;  /* 0x30000098ff787230 */ /* 0x000fe40000004100 */
[C---:B------:R-:W-:Y:S01]  /*0e80*/  FADD.FTZ R122, -R124.reuse, R122 ;  /* 0x0000007a7c7a7221 */ /* 0x040fe20000010100 */
[C---:B-----5:R-:W-:Y:S01]  /*0e90*/  FMUL.FTZ R19, R149.reuse, R22 ;  /* 0x0000001695137220 */ /* 0x060fe20000410000 */
[----:B------:R-:W-:Y:S01]  /*0ea0*/  FMUL.FTZ R28, R149, R28 ;  /* 0x0000001c951c7220 */ /* 0x000fe20000410000 */
[----:B------:R-:W-:Y:S01]  /*0eb0*/  FADD.FTZ R144, -R124, R123 ;  /* 0x0000007b7c907221 */ /* 0x000fe20000010100 */
[----:B----4-:R-:W-:Y:S01]  /*0ec0*/  FMUL.FTZ R22, R116, R25 ;  /* 0x0000001974167220 */ /* 0x010fe20000410000 */
        /* <DEDUP_REMOVED lines=21> */
.L_x_8448:
[----:B------:R-:W-:Y:S05]  /*1020*/  BSYNC.RECONVERGENT B0 ;  /* 0x0000000000007941 */ /* 0x000fea0003800200 */
.L_x_8447:
        /* <DEDUP_REMOVED lines=9> */
[----:B-1----:R-:W-:-:S05]  /*10c0*/  IMAD.WIDE.U32 R36, R127, 0x10, R36 ;  /* 0x000000107f247825 */ /* 0x002fca00078e0024 */
[----:B------:R0:W4:Y:S01]  /*10d0*/  LDG.E.128 R116, desc[UR8][R36.64] ;  /* 0x0000000824747981 */ /* 0x000122000c1e1d00 */
[----:B--2---:R-:W-:-:S05]  /*10e0*/  @P0 IMAD.WIDE.U32 R128, R127, 0x10, R128 ;  /* 0x000000107f800825 */ /* 0x004fca00078e0080 */
[----:B------:R1:W5:Y:S01]  /*10f0*/  @P0 LDG.E.128 R40, desc[UR8][R128.64] ;  /* 0x0000000880280981 */ /* 0x000362000c1e1d00 */
[--C-:B------:R-:W-:Y:S01]  /*1100*/  HADD2.F32 R27, -RZ, R154.reuse.H0_H0 ;  /* 0x2000009aff1b7230 */ /* 0x100fe20000004100 */
[----:B------:R-:W-:Y:S01]  /*1110*/  IADD3 R127, PT, PT, R127, 0x100, RZ ;  /* 0x000001007f7f7810 */ /* 0x000fe20007ffe0ff */
[--C-:B0-----:R-:W-:Y:S02]  /*1120*/  HADD2.F32 R37, -RZ, R155.reuse.H0_H0 ;  /* 0x2000009bff257230 */ /* 0x101fe40000004100 */
        /* <DEDUP_REMOVED lines=29> */
[----:B-1----:R-:W-:-:S07]  /*1300*/  FFMA.FTZ R126, R132, R145, R117 ;  /* 0x00000091847e7223 */ /* 0x002fce0000010075 */
.L_x_8450:
[----:B------:R-:W-:Y:S05]  /*1310*/  BSYNC.RECONVERGENT B0 ;  /* 0x0000000000007941 */ /* 0x000fea0003800200 */
.L_x_8449:
        /* <DEDUP_REMOVED lines=11> */
[----:B--2---:R-:W-:-:S05]  /*13d0*/  @P0 IMAD.WIDE.U32 R128, R127, 0x10, R128 ;  /* 0x000000107f800825 */ /* 0x004fca00078e0080 */
[----:B------:R0:W5:Y:S01]  /*13e0*/  @P0 LDG.E.128 R100, desc[UR8][R128.64] ;  /* 0x0000000880640981 */ /* 0x000162000c1e1d00 */
[--C-:B------:R-:W-:Y:S01]  /*13f0*/  HADD2.F32 R131, -RZ, R156.reuse.H0_H0 ;  /* 0x2000009cff837230 */ /* 0x100fe20000004100 */
[----:B------:R-:W-:Y:S01]  /*1400*/  IADD3 R127, PT, PT, R127, 0x100, RZ ;  /* 0x000001007f7f7810 */ /* 0x000fe20007ffe0ff */
[--C-:B------:R-:W-:Y:S02]  /*1410*/  HADD2.F32 R139, -RZ, R157.reuse.H0_H0 ;  /* 0x2000009dff8b7230 */ /* 0x100fe40000004100 */
[C---:B---3--:R-:W-:Y:S01]  /*1420*/  FADD.FTZ R130, -R124.reuse, R116 ;  /* 0x000000747c827221 */ /* 0x048fe20000010100 */
[----:B------:R-:W-:Y:S02]  /*1430*/  HADD2.F32 R116, -RZ, R156.H1_H1 ;  /* 0x3000009cff747230 */ /* 0x000fe40000004100 */
[C---:B------:R-:W-:Y:S01]  /*1440*/  FADD.FTZ R138, -R124.reuse, R117 ;  /* 0x000000757c8a7221 */ /* 0x040fe20000010100 */
[----:B------:R-:W-:Y:S01]  /*1450*/  FADD.FTZ R140, -R124, R118 ;  /* 0x000000767c8c7221 */ /* 0x000fe20000010100 */
[----:B-----5:R-:W-:Y:S01]  /*1460*/  FMUL.FTZ R135, R149, R130 ;  /* 0x0000008295877220 */ /* 0x020fe20000410000 */
[----:B------:R-:W-:-:S02]  /*1470*/  HADD2.F32 R118, -RZ, R157.H1_H1 ;  /* 0x3000009dff767230 */ /* 0x000fc40000004100 */
[----:B------:R-:W-:Y:S01]  /*1480*/  FMUL.FTZ R138, R149, R138 ;  /* 0x0000008a958a7220 */ /* 0x000fe20000410000 */
[----:B------:R-:W-:Y:S01]  /*1490*/  FADD.FTZ R162, -R124, R119 ;  /* 0x000000777ca27221 */ /* 0x000fe20000010100 */
[----:B----4-:R-:W-:Y:S01]  /*14a0*/  FMUL.FTZ R136, R120, R131 ;  /* 0x0000008378887220 */ /* 0x010fe20000410000 */
[----:B------:R-:W-:Y:S01]  /*14b0*/  FMUL.FTZ R137, R121, R116 ;  /* 0x0000007479897220 */ /* 0x000fe20000410000 */
        /* <DEDUP_REMOVED lines=20> */
.L_x_8452:
[----:B------:R-:W-:Y:S05]  /*1600*/  BSYNC.RECONVERGENT B0 ;  /* 0x0000000000007941 */ /* 0x000fea0003800200 */
.L_x_8451:
[----:B------:R-:W-:Y:S01]  /*1610*/  ISETP.GE.U32.AND P1, PT, R4, 0x500, PT ;  /* 0x000005000400780c */ /* 0x000fe20003f26070 */
[----:B------:R-:W-:-:S12]  /*1620*/  BSSY.RECONVERGENT B0, `(.L_x_8453) ;  /* 0x000002e000007945 */ /* 0x000fd80003800200 */
[----:B------:R-:W-:Y:S05]  /*1630*/  @!P1 BRA `(.L_x_8454) ;  /* 0x0000000000b09947 */ /* 0x000fea0003800000 */
[----:B------:R-:W-:Y:S01]  /*1640*/  ISETP.NE.U32.AND P0, PT, RZ, UR10, PT ;  /* 0x0000000aff007c0c */ /* 0x000fe2000bf05070 */
[----:B------:R-:W0:Y:S03]  /*1650*/  LDC.64 R116, c[0x0][0x3a8] ;  /* 0x0000ea00ff747b82 */ /* 0x000e260000000a00 */
[----:B------:R-:W-:-:S13]  /*1660*/  ISETP.NE.AND.EX P0, PT, RZ, UR11, PT, P0 ;  /* 0x0000000bff007c0c */ /* 0x000fda000bf05300 */
[----:B------:R-:W1:Y:S02]  /*1670*/  @P0 LDC.64 R38, c[0x0][0x438] ;  /* 0x00010e00ff260b82 */ /* 0x000e640000000a00 */
[----:B-1----:R-:W-:-:S06]  /*1680*/  @P0 IMAD.WIDE.U32 R128, R127, 0x10, R38 ;  /* 0x000000107f800825 */ /* 0x002fcc00078e0026 */
[----:B------:R-:W1:Y:S01]  /*1690*/  LDC.64 R38, c[0x0][0x428] ;  /* 0x00010a00ff267b82 */ /* 0x000e620000000a00 */
[C---:B0-----:R-:W-:Y:S01]  /*16a0*/  IMAD.WIDE.U32 R120, R127.reuse, 0x10, R116 ;  /* 0x000000107f787825 */ /* 0x041fe200078e0074 */
[----:B------:R-:W5:Y:S05]  /*16b0*/  @P0 LDG.E.128 R104, desc[UR8][R128.64] ;  /* 0x0000000880680981 */ /* 0x000f6a000c1e1d00 */
[----:B------:R-:W2:Y:S01]  /*16c0*/  LDG.E.128 R120, desc[UR8][R120.64] ;  /* 0x0000000878787981 */ /* 0x000ea2000c1e1d00 */
[----:B-1----:R-:W-:-:S05]  /*16d0*/  IMAD.WIDE.U32 R38, R127, 0x10, R38 ;  /* 0x000000107f267825 */ /* 0x002fca00078e0026 */
[----:B------:R0:W3:Y:S01]  /*16e0*/  LDG.E.128 R116, desc[UR8][R38.64] ;  /* 0x0000000826747981 */ /* 0x0000e2000c1e1d00 */
[--C-:B------:R-:W-:Y:S01]  /*16f0*/  HADD2.F32 R29, -RZ, R158.reuse.H0_H0 ;  /* 0x2000009eff1d7230 */ /* 0x100fe20000004100 */
[----:B------:R-:W-:Y:S01]  /*1700*/  IADD3 R127, PT, PT, R127, 0x100, RZ ;  /* 0x000001007f7f7810 */ /* 0x000fe20007ffe0ff */
[--C-:B0-----:R-:W-:Y:S02]  /*1710*/  HADD2.F32 R39, -RZ, R159.reuse.H0_H0 ;  /* 0x2000009fff277230 */ /* 0x101fe40000004100 */
[C---:B--2---:R-:W-:Y:S01]  /*1720*/  FADD.FTZ R8, -R124.reuse, R120 ;  /* 0x000000787c087221 */ /* 0x044fe20000010100 */
[C---:B------:R-:W-:Y:S01]  /*1730*/  FADD.FTZ R32, -R124.reuse, R121 ;  /* 0x000000797c207221 */ /* 0x040fe20000010100 */
[----:B------:R-:W-:Y:S01]  /*1740*/  FADD.FTZ R130, -R124, R122 ;  /* 0x0000007a7c827221 */ /* 0x000fe20000010100 */
[----:B------:R-:W-:Y:S02]  /*1750*/  HADD2.F32 R122, -RZ, R158.H1_H1 ;  /* 0x3000009eff7a7230 */ /* 0x000fe40000004100 */
[C---:B-----5:R-:W-:Y:S01]  /*1760*/  FMUL.FTZ R7, R149.reuse, R8 ;  /* 0x0000000895077220 */ /* 0x060fe20000410000 */
[----:B------:R-:W-:Y:S01]  /*1770*/  FMUL.FTZ R32, R149, R32 ;  /* 0x0000002095207220 */ /* 0x000fe20000410000 */
[----:B------:R-:W-:-:S02]  /*1780*/  HADD2.F32 R120, -RZ, R159.H1_H1 ;  /* 0x3000009fff787230 */ /* 0x000fc40000004100 */
[----:B------:R-:W-:-:S04]  /*1790*/  FADD.FTZ R134, -R124, R123 ;  /* 0x0000007b7c867221 */ /* 0x000fc80000010100 */
[----:B------:R-:W-:Y:S01]  /*17a0*/  FMUL.FTZ R134, R149, R134 ;  /* 0x0000008695867220 */ /* 0x000fe20000410000 */
[----:B---3--:R-:W-:Y:S01]  /*17b0*/  FMUL.FTZ R8, R116, R29 ;  /* 0x0000001d74087220 */ /* 0x008fe20000410000 */
        /* <DEDUP_REMOVED lines=19> */
[----:B------:R-:W-:-:S07]  /*18f0*/  FFMA.FTZ R126, R134, R133, R117 ;  /* 0x00000085867e7223 */ /* 0x000fce0000010075 */
.L_x_8454:
[----:B------:R-:W-:Y:S05]  /*1900*/  BSYNC.RECONVERGENT B0 ;  /* 0x0000000000007941 */ /* 0x000fea0003800200 */
.L_x_8453:
[----:B------:R-:W-:Y:S01]  /*1910*/  ISETP.GE.U32.AND P0, PT, R4, 0x600, PT ;  /* 0x000006000400780c */ /* 0x000fe20003f06070 */
[----:B------:R-:W-:-:S12]  /*1920*/  BSSY.RECONVERGENT B0, `(.L_x_8455) ;  /* 0x000002d000007945 */ /* 0x000fd80003800200 */
        /* <DEDUP_REMOVED lines=12> */
[----:B------:R0:W5:Y:S02]  /*19f0*/  @P5 LDG.E.128 R108, desc[UR8][R120.64] ;  /* 0x00000008786c5981 */ /* 0x000164000c1e1d00 */
[--C-:B0-----:R-:W-:Y:S02]  /*1a00*/  HADD2.F32 R120, -RZ, R161.reuse.H1_H1 ;  /* 0x300000a1ff787230 */ /* 0x101fe40000004100 */
[C---:B---3--:R-:W-:Y:S01]  /*1a10*/  FADD.FTZ R10, -R124.reuse, R12 ;  /* 0x0000000c7c0a7221 */ /* 0x048fe20000010100 */
[C---:B------:R-:W-:Y:S01]  /*1a20*/  FADD.FTZ R122, -R124.reuse, R14 ;  /* 0x0000000e7c7a7221 */ /* 0x040fe20000010100 */
[C---:B------:R-:W-:Y:S01]  /*1a30*/  FADD.FTZ R18, -R124.reuse, R13 ;  /* 0x0000000d7c127221 */ /* 0x040fe20000010100 */
[----:B------:R-:W-:Y:S02]  /*1a40*/  HADD2.F32 R14, -RZ, R160.H1_H1 ;  /* 0x300000a0ff0e7230 */ /* 0x000fe40000004100 */
[----:B-----5:R-:W-:Y:S01]  /*1a50*/  FMUL.FTZ R9, R149, R10 ;  /* 0x0000000a95097220 */ /* 0x020fe20000410000 */
[----:B------:R-:W-:Y:S01]  /*1a60*/  FADD.FTZ R124, -R124, R15 ;  /* 0x0000000f7c7c7221 */ /* 0x000fe20000010100 */
[----:B------:R-:W-:-:S02]  /*1a70*/  HADD2.F32 R15, -RZ, R161.H0_H0 ;  /* 0x200000a1ff0f7230 */ /* 0x000fc40000004100 */
[----:B----4-:R-:W-:Y:S01]  /*1a80*/  FMUL.FTZ R10, R116, R17 ;  /* 0x00000011740a7220 */ /* 0x010fe20000410000 */
[----:B------:R-:W-:Y:S01]  /*1a90*/  FMUL.FTZ R12, R149, R18 ;  /* 0x00000012950c7220 */ /* 0x000fe20000410000 */
[----:B------:R-:W-:Y:S02]  /*1aa0*/  FMUL.FTZ R13, R117, R14 ;  /* 0x0000000e750d7220 */ /* 0x000fe40000410000 */
        /* <DEDUP_REMOVED lines=19> */
[----:B------:R-:W-:-:S07]  /*1be0*/  FFMA.FTZ R126, R18, R17, R117 ;  /* 0x00000011127e7223 */ /* 0x000fce0000010075 */
.L_x_8456:
[----:B------:R-:W-:Y:S05]  /*1bf0*/  BSYNC.RECONVERGENT B0 ;  /* 0x0000000000007941 */ /* 0x000fea0003800200 */
.L_x_8455:
        /* <DEDUP_REMOVED lines=31> */
.L_x_8458:
[----:B------:R-:W-:Y:S05]  /*1df0*/  BSYNC.RECONVERGENT B0 ;  /* 0x0000000000007941 */ /* 0x000fea0003800200 */
.L_x_8457:
        /* <DEDUP_REMOVED lines=39> */
[----:B------:R-:W-:Y:S01]  /*2070*/  ISETP.NE.AND P5, PT, R11, RZ, PT ;  /* 0x000000ff0b00720c */ /* 0x000fe20003fa5270 */
[----:B------:R-:W-:-:S12]  /*2080*/  BSSY.RECONVERGENT B1, `(.L_x_8461) ;  /* 0x000002d000017945 */ /* 0x000fd80003800200 */
[----:B------:R-:W-:Y:S05]  /*2090*/  @!P5 BRA `(.L_x_8462) ;  /* 0x0000000000acd947 */ /* 0x000fea0003800000 */
        /* <DEDUP_REMOVED lines=11> */
[C---:B-----5:R-:W-:Y:S01]  /*2150*/  FMUL.FTZ R119, R149.reuse, R116 ;  /* 0x0000007495777220 */ /* 0x060fe20000410000 */
[C---:B------:R-:W-:Y:S01]  /*2160*/  FMUL.FTZ R127, R149.reuse, R118 ;  /* 0x00000076957f7220 */ /* 0x040fe20000410000 */
[C---:B------:R-:W-:Y:S01]  /*2170*/  FMUL.FTZ R129, R149.reuse, R122 ;  /* 0x0000007a95817220 */ /* 0x040fe20000410000 */
[----:B------:R-:W-:Y:S01]  /*2180*/  FMUL.FTZ R131, R149, R124 ;  /* 0x0000007c95837220 */ /* 0x000fe20000410000 */
[----:B------:R-:W-:Y:S06]  /*2190*/  BRA `(.L_x_8464) ;  /* 0x0000000000407947 */ /* 0x000fec0003800000 */
.L_x_8463:
        /* <DEDUP_REMOVED lines=11> */
[----:B------:R-:W-:-:S02]  /*2250*/  FMUL.FTZ R131, R149, R118 ;  /* 0x0000007695837220 */ /* 0x000fc40000410000 */
[----:B------:R-:W-:Y:S02]  /*2260*/  MOV R112, R119 ;  /* 0x0000007700707202 */ /* 0x000fe40000000f00 */
[----:B------:R-:W-:Y:S02]  /*2270*/  MOV R113, R127 ;  /* 0x0000007f00717202 */ /* 0x000fe40000000f00 */
[----:B------:R-:W-:Y:S02]  /*2280*/  MOV R114, R129 ;  /* 0x0000008100727202 */ /* 0x000fe40000000f00 */
[----:B------:R-:W-:-:S07]  /*2290*/  MOV R115, R131 ;  /* 0x0000008300737202 */ /* 0x000fce0000000f00 */
.L_x_8464:
[----:B------:R-:W0:Y:S01]  /*22a0*/  @P5 LDC.64 R116, c[0x0][0x478] ;  /* 0x00011e00ff745b82 */ /* 0x000e220000000a00 */
[----:B------:R-:W-:-:S07]  /*22b0*/  FMUL.FTZ R118, R129, R16 ;  /* 0x0000001081767220 */ /* 0x000fce0000410000 */
[----:B------:R-:W1:Y:S01]  /*22c0*/  LDC.64 R122, c[0x0][0x468] ;  /* 0x00011a00ff7a7b82 */ /* 0x000e620000000a00 */
[----:B0-----:R-:W-:-:S04]  /*22d0*/  @P5 IMAD.WIDE.U32 R124, R147, 0x10, R116 ;  /* 0x00000010937c5825 */ /* 0x001fc800078e0074 */
[-C--:B------:R-:W-:Y:S01]  /*22e0*/  FMUL.FTZ R116, R119, R16.reuse ;  /* 0x0000001077747220 */ /* 0x080fe20000410000 */
[-C--:B------:R-:W-:Y:S01]  /*22f0*/  FMUL.FTZ R117, R127, R16.reuse ;  /* 0x000000107f757220 */ /* 0x080fe20000410000 */
[----:B------:R-:W-:Y:S01]  /*2300*/  FMUL.FTZ R119, R131, R16 ;  /* 0x0000001083777220 */ /* 0x000fe20000410000 */
[----:B------:R0:W-:Y:S01]  /*2310*/  @P5 STG.E.128 desc[UR8][R124.64], R112 ;  /* 0x000000707c005986 */ /* 0x0001e2000c101d08 */
[C---:B-1----:R-:W-:Y:S01]  /*2320*/  IMAD.WIDE.U32 R122, R147.reuse, 0x10, R122 ;  /* 0x00000010937a7825 */ /* 0x042fe200078e007a */
[----:B------:R-:W-:-:S04]  /*2330*/  IADD3 R147, PT, PT, R147, 0x100, RZ ;  /* 0x0000010093937810 */ /* 0x000fc80007ffe0ff */
[----:B------:R0:W-:Y:S03]  /*2340*/  STG.E.128 desc[UR8][R122.64], R116 ;  /* 0x000000747a007986 */ /* 0x0001e6000c101d08 */
.L_x_8462:
[----:B------:R-:W-:Y:S05]  /*2350*/  BSYNC.RECONVERGENT B1 ;  /* 0x0000000000017941 */ /* 0x000fea0003800200 */
.L_x_8461:
        /* <DEDUP_REMOVED lines=20> */
[----:B------:R-:W-:Y:S01]  /*24a0*/  MOV R115, R131 ;  /* 0x0000008300737202 */ /* 0x000fe20000000f00 */
[----:B------:R-:W-:Y:S06]  /*24b0*/  BRA `(.L_x_8468) ;  /* 0x0000000000307947 */ /* 0x000fec0003800000 */
.L_x_8467:
        /* <DEDUP_REMOVED lines=11> */
[----:B------:R-:W-:-:S07]  /*2570*/  FMUL.FTZ R131, R149, R124 ;  /* 0x0000007c95837220 */ /* 0x000fce0000410000 */
.L_x_8468:
        /* <DEDUP_REMOVED lines=11> */
.L_x_8466:
[----:B------:R-:W-:Y:S05]  /*2630*/  BSYNC.RECONVERGENT B1 ;  /* 0x0000000000017941 */ /* 0x000fea0003800200 */
.L_x_8465:
[----:B------:R-:W-:Y:S04]  /*2640*/  BSSY.RECONVERGENT B1, `(.L_x_8469) ;  /* 0x000002d000017945 */ /* 0x000fe80003800200 */
[----:B------:R-:W-:Y:S05]  /*2650*/  @!P3 BRA `(.L_x_8470) ;  /* 0x0000000000acb947 */ /* 0x000fea0003800000 */
[----:B------:R-:W-:-:S04]  /*2660*/  ISETP.NE.U32.AND P5, PT, RZ, UR14, PT ;  /* 0x0000000eff007c0c */ /* 0x000fc8000bfa5070 */
[----:B------:R-:W-:-:S13]  /*2670*/  ISETP.NE.AND.EX P5, PT, RZ, UR15, PT, P5 ;  /* 0x0000000fff007c0c */ /* 0x000fda000bfa5350 */
[----:B------:R-:W-:Y:S05]  /*2680*/  @!P5 BRA `(.L_x_8471) ;  /* 0x000000000044d947 */ /* 0x000fea0003800000 */
        /* <DEDUP_REMOVED lines=17> */
.L_x_8471:
        /* <DEDUP_REMOVED lines=12> */
.L_x_8472:
        /* <DEDUP_REMOVED lines=11> */
.L_x_8470:
[----:B------:R-:W-:Y:S05]  /*2910*/  BSYNC.RECONVERGENT B1 ;  /* 0x0000000000017941 */ /* 0x000fea0003800200 */
.L_x_8469:
[----:B------:R-:W-:Y:S04]  /*2920*/  BSSY.RECONVERGENT B1, `(.L_x_8473) ;  /* 0x000002d000017945 */ /* 0x000fe80003800200 */
[----:B------:R-:W-:Y:S05]  /*2930*/  @!P2 BRA `(.L_x_8474) ;  /* 0x0000000000aca947 */ /* 0x000fea0003800000 */
[----:B------:R-:W-:-:S04]  /*2940*/  ISETP.NE.U32.AND P5, PT, RZ, UR14, PT ;  /* 0x0000000eff007c0c */ /* 0x000fc8000bfa5070 */
[----:B------:R-:W-:-:S13]  /*2950*/  ISETP.NE.AND.EX P5, PT, RZ, UR15, PT, P5 ;  /* 0x0000000fff007c0c */ /* 0x000fda000bfa5350 */
[----:B------:R-:W-:Y:S05]  /*2960*/  @!P5 BRA `(.L_x_8475) ;  /* 0x000000000044d947 */ /* 0x000fea0003800000 */
[-CC-:B0-23--:R-:W-:Y:S01]  /*2970*/  FFMA.FTZ R113, R135, R121.reuse, R120.reuse ;  /* 0x0000007987717223 */ /* 0x18dfe20000010078 */
        /* <DEDUP_REMOVED lines=16> */
.L_x_8475:
        /* <DEDUP_REMOVED lines=12> */
.L_x_8476:
        /* <DEDUP_REMOVED lines=11> */
.L_x_8474:
[----:B------:R-:W-:Y:S05]  /*2bf0*/  BSYNC.RECONVERGENT B1 ;  /* 0x0000000000017941 */ /* 0x000fea0003800200 */
.L_x_8473:
[----:B------:R-:W-:Y:S04]  /*2c00*/  BSSY.RECONVERGENT B1, `(.L_x_8477) ;  /* 0x000002d000017945 */ /* 0x000fe80003800200 */
[----:B------:R-:W-:Y:S05]  /*2c10*/  @!P1 BRA `(.L_x_8478) ;  /* 0x0000000000ac9947 */ /* 0x000fea0003800000 */
[----:B------:R-:W-:-:S04]  /*2c20*/  ISETP.NE.U32.AND P5, PT, RZ, UR14, PT ;  /* 0x0000000eff007c0c */ /* 0x000fc8000bfa5070 */
[----:B------:R-:W-:-:S13]  /*2c30*/  ISETP.NE.AND.EX P5, PT, RZ, UR15, PT, P5 ;  /* 0x0000000fff007c0c */ /* 0x000fda000bfa5350 */
[----:B------:R-:W-:Y:S05]  /*2c40*/  @!P5 BRA `(.L_x_8479) ;  /* 0x000000000044d947 */ /* 0x000fea0003800000 */
[-CC-:B0-234-:R-:W-:Y:S01]  /*2c50*/  FFMA.FTZ R113, R7, R121.reuse, R120.reuse ;  /* 0x0000007907717223 */ /* 0x19dfe20000010078 */
        /* <DEDUP_REMOVED lines=16> */
.L_x_8479:
        /* <DEDUP_REMOVED lines=12> */
.L_x_8480:
        /* <DEDUP_REMOVED lines=11> */
.L_x_8478:
[----:B------:R-:W-:Y:S05]  /*2ed0*/  BSYNC.RECONVERGENT B1 ;  /* 0x0000000000017941 */ /* 0x000fea0003800200 */
.L_x_8477:
        /* <DEDUP_REMOVED lines=21> */
.L_x_8482:
        /* <DEDUP_REMOVED lines=12> */
.L_x_8483:
[----:B------:R-:W0:Y:S01]  /*30f0*/  @P5 LDC.64 R120, c[0x0][0x478] ;  /* 0x00011e00ff785b82 */ /* 0x000e220000000a00 */
[-C--:B------:R-:W-:Y:S01]  /*3100*/  FMUL.FTZ R116, R117, R16.reuse ;  /* 0x0000001075747220 */ /* 0x080fe20000410000 */
[-C--:B------:R-:W-:Y:S01]  /*3110*/  FMUL.FTZ R117, R119, R16.reuse ;  /* 0x0000001077757220 */ /* 0x080fe20000410000 */
[-C--:B------:R-:W-:Y:S01]  /*3120*/  FMUL.FTZ R118, R125, R16.reuse ;  /* 0x000000107d767220 */ /* 0x080fe20000410000 */
[----:B------:R-:W-:-:S04]  /*3130*/  FMUL.FTZ R119, R127, R16 ;  /* 0x000000107f777220 */ /* 0x000fc80000410000 */
[----:B------:R-:W1:Y:S01]  /*3140*/  LDC.64 R122, c[0x0][0x468] ;  /* 0x00011a00ff7a7b82 */ /* 0x000e620000000a00 */
[----:B0-----:R-:W-:-:S05]  /*3150*/  @P5 IMAD.WIDE.U32 R120, R147, 0x10, R120 ;  /* 0x0000001093785825 */ /* 0x001fca00078e0078 */
[----:B------:R0:W-:Y:S01]  /*3160*/  @P5 STG.E.128 desc[UR8][R120.64], R112 ;  /* 0x0000007078005986 */ /* 0x0001e2000c101d08 */
[----:B-1----:R-:W-:-:S05]  /*3170*/  IMAD.WIDE.U32 R122, R147, 0x10, R122 ;  /* 0x00000010937a7825 */ /* 0x002fca00078e007a */
[----:B------:R0:W-:Y:S01]  /*3180*/  STG.E.128 desc[UR8][R122.64], R116 ;  /* 0x000000747a007986 */ /* 0x0001e2000c101d08 */
[----:B------:R-:W-:Y:S05]  /*3190*/  BRA `(.L_x_8481) ;  /* 0x0000001000987947 */ /* 0x000fea0003800000 */
.L_x_8460:
[----:B------:R-:W-:-:S04]  /*31a0*/  UISETP.NE.U32.AND UP0, UPT, UR14, URZ, UPT ;  /* 0x000000ff0e00728c */ /* 0x000fc8000bf05070 */
[----:B------:R-:W-:-:S09]  /*31b0*/  UISETP.NE.AND.EX UP0, UPT, UR15, URZ, UPT, UP0 ;  /* 0x000000ff0f00728c */ /* 0x000fd2000bf05300 */
[----:B------:R-:W-:Y:S05]  /*31c0*/  BRA.U UP0, `(.L_x_8484) ;  /* 0x0000000900247547 */ /* 0x000fea000b800000 */
[----:B------:R-:W-:Y:S01]  /*31d0*/  ISETP.GT.U32.AND P5, PT, R4, 0xff, PT ;  /* 0x000000ff0400780c */ /* 0x000fe20003fa4070 */
[----:B------:R-:W-:-:S12]  /*31e0*/  BSSY.RECONVERGENT B1, `(.L_x_8485) ;  /* 0x0000016000017945 */ /* 0x000fd80003800200 */
[----:B------:R-:W-:Y:S05]  /*31f0*/  @!P5 BRA `(.L_x_8486) ;  /* 0x000000000050d947 */ /* 0x000fea0003800000 */
[----:B------:R-:W0:Y:S01]  /*3200*/  LDC.64 R122, c[0x0][0x468] ;  /* 0x00011a00ff7a7b82 */ /* 0x000e220000000a00 */
        /* <DEDUP_REMOVED lines=8> */
[C---:B-----5:R-:W-:Y:S01]  /*3290*/  FFMA.FTZ R117, R149.reuse, R117, R48 ;  /* 0x0000007595757223 */ /* 0x060fe20000010030 */
[C---:B------:R-:W-:Y:S01]  /*32a0*/  FFMA.FTZ R119, R149.reuse, R116, R49 ;  /* 0x0000007495777223 */ /* 0x040fe20000010031 */
[C---:B------:R-:W-:Y:S01]  /*32b0*/  FFMA.FTZ R125, R149.reuse, R125, R50 ;  /* 0x0000007d957d7223 */ /* 0x040fe20000010032 */
[----:B------:R-:W-:Y:S01]  /*32c0*/  FFMA.FTZ R127, R149, R118, R51 ;  /* 0x00000076957f7223 */ /* 0x000fe20000010033 */
[-C--:B------:R-:W-:Y:S01]  /*32d0*/  FMUL.FTZ R116, R117, R16.reuse ;  /* 0x0000001075747220 */ /* 0x080fe20000410000 */
[-C--:B------:R-:W-:Y:S01]  /*32e0*/  FMUL.FTZ R117, R119, R16.reuse ;  /* 0x0000001077757220 */ /* 0x080fe20000410000 */
[-C--:B------:R-:W-:Y:S01]  /*32f0*/  FMUL.FTZ R118, R125, R16.reuse ;  /* 0x000000107d767220 */ /* 0x080fe20000410000 */
[----:B------:R-:W-:Y:S01]  /*3300*/  FMUL.FTZ R119, R127, R16 ;  /* 0x000000107f777220 */ /* 0x000fe20000410000 */
[C---:B0-----:R-:W-:Y:S01]  /*3310*/  IMAD.WIDE.U32 R122, R147.reuse, 0x10, R122 ;  /* 0x00000010937a7825 */ /* 0x041fe200078e007a */
[----:B------:R-:W-:-:S04]  /*3320*/  IADD3 R147, PT, PT, R147, 0x100, RZ ;  /* 0x0000010093937810 */ /* 0x000fc80007ffe0ff */
[----:B------:R0:W-:Y:S03]  /*3330*/  STG.E.128 desc[UR8][R122.64], R116 ;  /* 0x000000747a007986 */ /* 0x0001e6000c101d08 */
.L_x_8486:
[----:B------:R-:W-:Y:S05]  /*3340*/  BSYNC.RECONVERGENT B1 ;  /* 0x0000000000017941 */ /* 0x000fea0003800200 */
.L_x_8485:
[----:B------:R-:W-:Y:S04]  /*3350*/  BSSY.RECONVERGENT B1, `(.L_x_8487) ;  /* 0x0000016000017945 */ /* 0x000fe80003800200 */
[----:B------:R-:W-:Y:S05]  /*3360*/  @!P4 BRA `(.L_x_8488) ;  /* 0x000000000050c947 */ /* 0x000fea0003800000 */
[----:B0-----:R-:W0:Y:S01]  /*3370*/  LDC.64 R122, c[0x0][0x468] ;  /* 0x00011a00ff7a7b82 */ /* 0x001e220000000a00 */
        /* <DEDUP_REMOVED lines=19> */
.L_x_8488:
[----:B------:R-:W-:Y:S05]  /*34b0*/  BSYNC.RECONVERGENT B1 ;  /* 0x0000000000017941 */ /* 0x000fea0003800200 */
.L_x_8487:
[----:B------:R-:W-:Y:S04]  /*34c0*/  BSSY.RECONVERGENT B1, `(.L_x_8489) ;  /* 0x0000016000017945 */ /* 0x000fe80003800200 */
[----:B------:R-:W-:Y:S05]  /*34d0*/  @!P3 BRA `(.L_x_8490) ;  /* 0x000000000050b947 */ /* 0x000fea0003800000 */
[----:B01----:R-:W0:Y:S01]  /*34e0*/  LDC.64 R122, c[0x0][0x468] ;  /* 0x00011a00ff7a7b82 */ /* 0x003e220000000a00 */
        /* <DEDUP_REMOVED lines=19> */
.L_x_8490:
[----:B------:R-:W-:Y:S05]  /*3620*/  BSYNC.RECONVERGENT B1 ;  /* 0x0000000000017941 */ /* 0x000fea0003800200 */
.L_x_8489:
[----:B------:R-:W-:Y:S04]  /*3630*/  BSSY.RECONVERGENT B1, `(.L_x_8491) ;  /* 0x0000016000017945 */ /* 0x000fe80003800200 */
[----:B------:R-:W-:Y:S05]  /*3640*/  @!P2 BRA `(.L_x_8492) ;  /* 0x000000000050a947 */ /* 0x000fea0003800000 */
[----:B012---:R-:W0:Y:S01]  /*3650*/  LDC.64 R122, c[0x0][0x468] ;  /* 0x00011a00ff7a7b82 */ /* 0x007e220000000a00 */
        /* <DEDUP_REMOVED lines=19> */
.L_x_8492:
[----:B------:R-:W-:Y:S05]  /*3790*/  BSYNC.RECONVERGENT B1 ;  /* 0x0000000000017941 */ /* 0x000fea0003800200 */
.L_x_8491:
[----:B------:R-:W-:Y:S04]  /*37a0*/  BSSY.RECONVERGENT B1, `(.L_x_8493) ;  /* 0x0000016000017945 */ /* 0x000fe80003800200 */
[----:B------:R-:W-:Y:S05]  /*37b0*/  @!P1 BRA `(.L_x_8494) ;  /* 0x0000000000509947 */ /* 0x000fea0003800000 */
[----:B0123--:R-:W0:Y:S01]  /*37c0*/  LDC.64 R122, c[0x0][0x468] ;  /* 0x00011a00ff7a7b82 */ /* 0x00fe220000000a00 */
        /* <DEDUP_REMOVED lines=19> */
.L_x_8494:
[----:B------:R-:W-:Y:S05]  /*3900*/  BSYNC.RECONVERGENT B1 ;  /* 0x0000000000017941 */ /* 0x000fea0003800200 */
.L_x_8493:
[----:B------:R-:W-:Y:S05]  /*3910*/  @!P0 BRA `(.L_x_8481) ;  /* 0x0000000800b88947 */ /* 0x000fea0003800000 */
[----:B01234-:R-:W0:Y:S01]  /*3920*/  LDC.64 R116, c[0x0][0x468] ;  /* 0x00011a00ff747b82 */ /* 0x01fe220000000a00 */
        /* <DEDUP_REMOVED lines=12> */
[----:B------:R-:W-:-:S03]  /*39f0*/  FMUL.FTZ R119, R119, R16 ;  /* 0x0000001077777220 */ /* 0x000fc60000410000 */
[----:B------:R-:W-:Y:S01]  /*3a00*/  FMUL.FTZ R118, R149, R16 ;  /* 0x0000001095767220 */ /* 0x000fe20000410000 */
[----:B0-----:R-:W-:-:S04]  /*3a10*/  IMAD.WIDE.U32 R120, R147, 0x10, R116 ;  /* 0x0000001093787825 */ /* 0x001fc800078e0074 */
[-C--:B------:R-:W-:Y:S01]  /*3a20*/  FMUL.FTZ R116, R123, R16.reuse ;  /* 0x000000107b747220 */ /* 0x080fe20000410000 */
[----:B------:R-:W-:-:S05]  /*3a30*/  FMUL.FTZ R117, R125, R16 ;  /* 0x000000107d757220 */ /* 0x000fca0000410000 */
[----:B------:R0:W-:Y:S01]  /*3a40*/  STG.E.128 desc[UR8][R120.64], R116 ;  /* 0x0000007478007986 */ /* 0x0001e2000c101d08 */
[----:B------:R-:W-:Y:S05]  /*3a50*/  BRA `(.L_x_8481) ;  /* 0x0000000800687947 */ /* 0x000fea0003800000 */
.L_x_8484:
[----:B------:R-:W-:Y:S01]  /*3a60*/  ISETP.NE.AND P5, PT, R11, RZ, PT ;  /* 0x000000ff0b00720c */ /* 0x000fe20003fa5270 */
        /* <DEDUP_REMOVED lines=10> */
[----:B------:R-:W1:Y:S01]  /*3b10*/  LDC.64 R116, c[0x0][0x468] ;  /* 0x00011a00ff747b82 */ /* 0x000e620000000a00 */
[----:B------:R-:W-:Y:S01]  /*3b20*/  FADD.FTZ R118, R146, -R119 ;  /* 0x8000007792767221 */ /* 0x000fe20000010000 */
[C---:B-----5:R-:W-:Y:S01]  /*3b30*/  FFMA.FTZ R112, R149.reuse, R113, R48 ;  /* 0x0000007195707223 */ /* 0x060fe20000010030 */
[C---:B------:R-:W-:Y:S01]  /*3b40*/  FFMA.FTZ R113, R149.reuse, R114, R49 ;  /* 0x0000007295717223 */ /* 0x040fe20000010031 */
[C---:B------:R-:W-:Y:S01]  /*3b50*/  FFMA.FTZ R114, R149.reuse, R115, R50 ;  /* 0x0000007395727223 */ /* 0x040fe20000010032 */
[----:B------:R-:W-:-:S03]  /*3b60*/  FFMA.FTZ R115, R149, R118, R51 ;  /* 0x0000007695737223 */ /* 0x000fc60000010033 */
[-C--:B------:R-:W-:Y:S01]  /*3b70*/  FMUL.FTZ R118, R114, R16.reuse ;  /* 0x0000001072767220 */ /* 0x080fe20000410000 */
[----:B------:R-:W-:Y:S01]  /*3b80*/  FMUL.FTZ R119, R115, R16 ;  /* 0x0000001073777220 */ /* 0x000fe20000410000 */
[----:B0-----:R-:W-:-:S05]  /*3b90*/  IMAD.WIDE.U32 R122, R147, 0x10, R122 ;  /* 0x00000010937a7825 */ /* 0x001fca00078e007a */
[----:B------:R0:W-:Y:S01]  /*3ba0*/  STG.E.128 desc[UR8][R122.64], R112 ;  /* 0x000000707a007986 */ /* 0x0001e2000c101d08 */
[----:B-1----:R-:W-:-:S04]  /*3bb0*/  IMAD.WIDE.U32 R124, R147, 0x10, R116 ;  /* 0x00000010937c7825 */ /* 0x002fc800078e0074 */
[-C--:B------:R-:W-:Y:S01]  /*3bc0*/  FMUL.FTZ R116, R112, R16.reuse ;  /* 0x0000001070747220 */ /* 0x080fe20000410000 */
[----:B------:R-:W-:Y:S01]  /*3bd0*/  FMUL.FTZ R117, R113, R16 ;  /* 0x0000001071757220 */ /* 0x000fe20000410000 */
[----:B------:R-:W-:-:S04]  /*3be0*/  IADD3 R147, PT, PT, R147, 0x100, RZ ;  /* 0x0000010093937810 */ /* 0x000fc80007ffe0ff */
[----:B------:R0:W-:Y:S03]  /*3bf0*/  STG.E.128 desc[UR8][R124.64], R116 ;  /* 0x000000747c007986 */ /* 0x0001e6000c101d08 */
.L_x_8496:
[----:B------:R-:W-:Y:S05]  /*3c00*/  BSYNC.RECONVERGENT B1 ;  /* 0x0000000000017941 */ /* 0x000fea0003800200 */
.L_x_8495:
        /* <DEDUP_REMOVED lines=25> */
.L_x_8498:
[----:B------:R-:W-:Y:S05]  /*3da0*/  BSYNC.RECONVERGENT B1 ;  /* 0x0000000000017941 */ /* 0x000fea0003800200 */
.L_x_8497:
[----:B------:R-:W-:Y:S04]  /*3db0*/  BSSY.RECONVERGENT B1, `(.L_x_8499) ;  /* 0x0000019000017945 */ /* 0x000fe80003800200 */
[----:B------:R-:W-:Y:S05]  /*3dc0*/  @!P3 BRA `(.L_x_8500) ;  /* 0x00000000005cb947 */ /* 0x000fea0003800000 */
[----:B0-2---:R-:W0:Y:S01]  /*3dd0*/  LDC.64 R122, c[0x0][0x478] ;  /* 0x00011e00ff7a7b82 */ /* 0x005e220000000a00 */
        /* <DEDUP_REMOVED lines=22> */
.L_x_8500:
[----:B------:R-:W-:Y:S05]  /*3f40*/  BSYNC.RECONVERGENT B1 ;  /* 0x0000000000017941 */ /* 0x000fea0003800200 */
.L_x_8499:
[----:B------:R-:W-:Y:S04]  /*3f50*/  BSSY.RECONVERGENT B1, `(.L_x_8501) ;  /* 0x0000019000017945 */ /* 0x000fe80003800200 */
[----:B------:R-:W-:Y:S05]  /*3f60*/  @!P2 BRA `(.L_x_8502) ;  /* 0x00000000005ca947 */ /* 0x000fea0003800000 */
[----:B0-23--:R-:W0:Y:S01]  /*3f70*/  LDC.64 R122, c[0x0][0x478] ;  /* 0x00011e00ff7a7b82 */ /* 0x00de220000000a00 */
        /* <DEDUP_REMOVED lines=22> */
.L_x_8502:
[----:B------:R-:W-:Y:S05]  /*40e0*/  BSYNC.RECONVERGENT B1 ;  /* 0x0000000000017941 */ /* 0x000fea0003800200 */
.L_x_8501:
[----:B------:R-:W-:Y:S04]  /*40f0*/  BSSY.RECONVERGENT B1, `(.L_x_8503) ;  /* 0x0000019000017945 */ /* 0x000fe80003800200 */
[----:B------:R-:W-:Y:S05]  /*4100*/  @!P1 BRA `(.L_x_8504) ;  /* 0x00000000005c9947 */ /* 0x000fea0003800000 */
[----:B0-234-:R-:W0:Y:S01]  /*4110*/  LDC.64 R122, c[0x0][0x478] ;  /* 0x00011e00ff7a7b82 */ /* 0x01de220000000a00 */
        /* <DEDUP_REMOVED lines=22> */
.L_x_8504:
[----:B------:R-:W-:Y:S05]  /*4280*/  BSYNC.RECONVERGENT B1 ;  /* 0x0000000000017941 */ /* 0x000fea0003800200 */
.L_x_8503:
[----:B------:R-:W-:Y:S05]  /*4290*/  @!P0 BRA `(.L_x_8481) ;  /* 0x0000000000588947 */ /* 0x000fea0003800000 */
[----:B0-234-:R-:W0:Y:S01]  /*42a0*/  LDC.64 R112, c[0x0][0x478] ;  /* 0x00011e00ff707b82 */ /* 0x01de220000000a00 */
[-CC-:B------:R-:W-:Y:S01]  /*42b0*/  FFMA.FTZ R115, R9, R121.reuse, R120.reuse ;  /* 0x0000007909737223 */ /* 0x180fe20000010078 */
[-CC-:B------:R-:W-:Y:S01]  /*42c0*/  FFMA.FTZ R114, R12, R121.reuse, R120.reuse ;  /* 0x000000790c727223 */ /* 0x180fe20000010078 */
[-CC-:B------:R-:W-:Y:S01]  /*42d0*/  FFMA.FTZ R116, R18, R121.reuse, R120.reuse ;  /* 0x0000007912747223 */ /* 0x180fe20000010078 */
[----:B------:R-:W-:Y:S02]  /*42e0*/  FFMA.FTZ R117, R15, R121, R120 ;  /* 0x000000790f757223 */ /* 0x000fe40000010078 */
[----:B------:R-:W-:Y:S01]  /*42f0*/  FADD.FTZ R114, R13, -R114 ;  /* 0x800000720d727221 */ /* 0x000fe20000010000 */
[----:B------:R-:W-:Y:S01]  /*4300*/  FADD.FTZ R116, R17, -R116 ;  /* 0x8000007411747221 */ /* 0x000fe20000010000 */
[----:B------:R-:W1:Y:S01]  /*4310*/  LDC.64 R122, c[0x0][0x468] ;  /* 0x00011a00ff7a7b82 */ /* 0x000e620000000a00 */
[----:B------:R-:W-:Y:S01]  /*4320*/  FADD.FTZ R117, R14, -R117 ;  /* 0x800000750e757221 */ /* 0x000fe20000010000 */
[----:B0-----:R-:W-:-:S04]  /*4330*/  IMAD.WIDE.U32 R120, R147, 0x10, R112 ;  /* 0x0000001093787825 */ /* 0x001fc800078e0070 */
[----:B------:R-:W-:Y:S01]  /*4340*/  FADD.FTZ R113, R10, -R115 ;  /* 0x800000730a717221 */ /* 0x000fe20000010000 */
[----:B-----5:R-:W-:-:S03]  /*4350*/  FFMA.FTZ R115, R149, R116, R111 ;  /* 0x0000007495737223 */ /* 0x020fc6000001006f */
[C---:B------:R-:W-:Y:S01]  /*4360*/  FFMA.FTZ R112, R149.reuse, R113, R108 ;  /* 0x0000007195707223 */ /* 0x040fe2000001006c */
[C---:B------:R-:W-:Y:S01]  /*4370*/  FFMA.FTZ R113, R149.reuse, R114, R109 ;  /* 0x0000007295717223 */ /* 0x040fe2000001006d */
[----:B------:R-:W-:Y:S01]  /*4380*/  FFMA.FTZ R114, R149, R117, R110 ;  /* 0x0000007595727223 */ /* 0x000fe2000001006e */
[----:B-1----:R-:W-:-:S04]  /*4390*/  IMAD.WIDE.U32 R122, R147, 0x10, R122 ;  /* 0x00000010937a7825 */ /* 0x002fc800078e007a */
[-C--:B------:R-:W-:Y:S01]  /*43a0*/  FMUL.FTZ R119, R115, R16.reuse ;  /* 0x0000001073777220 */ /* 0x080fe20000410000 */
[-C--:B------:R-:W-:Y:S01]  /*43b0*/  FMUL.FTZ R116, R112, R16.reuse ;  /* 0x0000001070747220 */ /* 0x080fe20000410000 */
[-C--:B------:R-:W-:Y:S01]  /*43c0*/  FMUL.FTZ R117, R113, R16.reuse ;  /* 0x0000001071757220 */ /* 0x080fe20000410000 */
[----:B------:R-:W-:Y:S01]  /*43d0*/  FMUL.FTZ R118, R114, R16 ;  /* 0x0000001072767220 */ /* 0x000fe20000410000 */
[----:B------:R0:W-:Y:S04]  /*43e0*/  STG.E.128 desc[UR8][R120.64], R112 ;  /* 0x0000007078007986 */ /* 0x0001e8000c101d08 */
[----:B------:R0:W-:Y:S02]  /*43f0*/  STG.E.128 desc[UR8][R122.64], R116 ;  /* 0x000000747a007986 */ /* 0x0001e4000c101d08 */
.L_x_8481:
[----:B------:R-:W-:Y:S05]  /*4400*/  BSYNC.RECONVERGENT B0 ;  /* 0x0000000000007941 */ /* 0x000fea0003800200 */
.L_x_8459:
[----:B01234-:R-:W0:Y:S01]  /*4410*/  LDC.64 R116, c[0x0][0x380] ;  /* 0x0000e000ff747b82 */ /* 0x01fe220000000a00 */
[----:B------:R-:W-:Y:S01]  /*4420*/  UPLOP3.LUT UP1, UPT, UPT, UPT, UP1, 0x40, 0x4 ;  /* 0x000000000004789c */ /* 0x000fe20003f2e810 */
[----:B0-----:R-:W-:-:S04]  /*4430*/  IADD3 R2, PT, PT, R2, R116, RZ ;  /* 0x0000007402027210 */ /* 0x001fc80007ffe0ff */
[----:B------:R-:W-:-:S13]  /*4440*/  ISETP.GE.AND P5, PT, R2, R117, PT ;  /* 0x000000750200720c */ /* 0x000fda0003fa6270 */
[----:B------:R-:W-:Y:S05]  /*4450*/  @!P5 BRA `(.L_x_8505) ;  /* 0xffffffc40010d947 */ /* 0x000fea000383ffff */
.L_x_8444:
[----:B------:R-:W0:Y:S01]  /*4460*/  S2UR UR4, SR_CTAID.X ;  /* 0x00000000000479c3 */ /* 0x000e220000002500 */
[----:B------:R-:W-:-:S07]  /*4470*/  ISETP.NE.AND P5, PT, R11, RZ, PT ;  /* 0x000000ff0b00720c */ /* 0x000fce0003fa5270 */
[----:B-----5:R-:W1:Y:S08]  /*4480*/  LDC.64 R8, c[0x0][0x448] ;  /* 0x00011200ff087b82 */ /* 0x020e700000000a00 */
[----:B------:R-:W2:Y:S08]  /*4490*/  LDC.64 R2, c[0x0][0x440] ;  /* 0x00011000ff027b82 */ /* 0x000eb00000000a00 */
[----:B------:R-:W3:Y:S01]  /*44a0*/  LDC.64 R10, c[0x0][0x440] ;  /* 0x00011000ff0a7b82 */ /* 0x000ee20000000a00 */
[----:B0-----:R-:W-:-:S05]  /*44b0*/  IMAD R5, R5, UR4, RZ ;  /* 0x0000000405057c24 */ /* 0x001fca000f8e02ff */
[----:B------:R-:W-:Y:S02]  /*44c0*/  LEA.HI R23, R5, R6, RZ, 0x1e ;  /* 0x0000000605177211 */ /* 0x000fe400078ff0ff */
[----:B------:R-:W0:Y:S03]  /*44d0*/  LDC.64 R12, c[0x0][0x448] ;  /* 0x00011200ff0c7b82 */ /* 0x000e260000000a00 */
[----:B-1----:R-:W-:-:S05]  /*44e0*/  @P5 IMAD.WIDE.U32 R4, R23, 0x10, R8 ;  /* 0x0000001017045825 */ /* 0x002fca00078e0008 */
[----:B------:R-:W1:Y:S01]  /*44f0*/  LDC.64 R14, c[0x0][0x440] ;  /* 0x00011000ff0e7b82 */ /* 0x000e620000000a00 */
[C---:B--2---:R-:W-:Y:S01]  /*4500*/  @P5 IMAD.WIDE.U32 R2, R23.reuse, 0x10, R2 ;  /* 0x0000001017025825 */ /* 0x044fe200078e0002 */
[----:B------:R-:W-:-:S04]  /*4510*/  @P5 IADD3 R23, PT, PT, R23, 0x100, RZ ;  /* 0x0000010017175810 */ /* 0x000fc80007ffe0ff */
[----:B------:R2:W-:Y:S02]  /*4520*/  @P5 STG.E.128 desc[UR8][R2.64], R72 ;  /* 0x0000004802005986 */ /* 0x0005e4000c101d08 */
[----:B------:R-:W4:Y:S01]  /*4530*/  LDC.64 R16, c[0x0][0x448] ;  /* 0x00011200ff107b82 */ /* 0x000f220000000a00 */
[C---:B---3--:R-:W-:Y:S01]  /*4540*/  @P4 IMAD.WIDE.U32 R10, R23.reuse, 0x10, R10 ;  /* 0x00000010170a4825 */ /* 0x048fe200078e000a */
[----:B------:R2:W-:Y:S04]  /*4550*/  @P5 STG.E.128 desc[UR8][R4.64], R96 ;  /* 0x0000006004005986 */ /* 0x0005e8000c101d08 */
[----:B------:R2:W-:Y:S02]  /*4560*/  @P4 STG.E.128 desc[UR8][R10.64], R68 ;  /* 0x000000440a004986 */ /* 0x0005e4000c101d08 */
[----:B------:R-:W3:Y:S01]  /*4570*/  LDC.64 R6, c[0x0][0x440] ;  /* 0x00011000ff067b82 */ /* 0x000ee20000000a00 */
[C---:B0-----:R-:W-:Y:S01]  /*4580*/  @P4 IMAD.WIDE.U32 R12, R23.reuse, 0x10, R12 ;  /* 0x00000010170c4825 */ /* 0x041fe200078e000c */
[----:B------:R-:W-:-:S04]  /*4590*/  @P4 IADD3 R23, PT, PT, R23, 0x100, RZ ;  /* 0x0000010017174810 */ /* 0x000fc80007ffe0ff */
[----:B------:R2:W-:Y:S02]  /*45a0*/  @P4 STG.E.128 desc[UR8][R12.64], R92 ;  /* 0x0000005c0c004986 */ /* 0x0005e4000c101d08 */
[----:B------:R-:W0:Y:S01]  /*45b0*/  LDC.64 R18, c[0x0][0x448] ;  /* 0x00011200ff127b82 */ /* 0x000e220000000a00 */
[----:B-1----:R-:W-:-:S05]  /*45c0*/  @P3 IMAD.WIDE.U32 R14, R23, 0x10, R14 ;  /* 0x00000010170e3825 */ /* 0x002fca00078e000e */
[----:B------:R2:W-:Y:S02]  /*45d0*/  @P3 STG.E.128 desc[UR8][R14.64], R64 ;  /* 0x000000400e003986 */ /* 0x0005e4000c101d08 */
[----:B------:R-:W1:Y:S01]  /*45e0*/  LDC.64 R8, c[0x0][0x440] ;  /* 0x00011000ff087b82 */ /* 0x000e620000000a00 */
[C---:B----4-:R-:W-:Y:S01]  /*45f0*/  @P3 IMAD.WIDE.U32 R16, R23.reuse, 0x10, R16 ;  /* 0x0000001017103825 */ /* 0x050fe200078e0010 */
[----:B------:R-:W-:-:S04]  /*4600*/  @P3 IADD3 R23, PT, PT, R23, 0x100, RZ ;  /* 0x0000010017173810 */ /* 0x000fc80007ffe0ff */
[----:B------:R2:W-:Y:S02]  /*4610*/  @P3 STG.E.128 desc[UR8][R16.64], R88 ;  /* 0x0000005810003986 */ /* 0x0005e4000c101d08 */
[----:B------:R-:W4:Y:S01]  /*4620*/  LDC.64 R20, c[0x0][0x448] ;  /* 0x00011200ff147b82 */ /* 0x000f220000000a00 */
[----:B---3--:R-:W-:-:S05]  /*4630*/  @P2 IMAD.WIDE.U32 R6, R23, 0x10, R6 ;  /* 0x0000001017062825 */ /* 0x008fca00078e0006 */
[----:B------:R2:W-:Y:S01]  /*4640*/  @P2 STG.E.128 desc[UR8][R6.64], R60 ;  /* 0x0000003c06002986 */ /* 0x0005e2000c101d08 */
[C---:B0-----:R-:W-:Y:S01]  /*4650*/  @P2 IMAD.WIDE.U32 R18, R23.reuse, 0x10, R18 ;  /* 0x0000001017122825 */ /* 0x041fe200078e0012 */
[----:B------:R-:W-:-:S04]  /*4660*/  @P2 IADD3 R23, PT, PT, R23, 0x100, RZ ;  /* 0x0000010017172810 */ /* 0x000fc80007ffe0ff */
[----:B------:R2:W-:Y:S01]  /*4670*/  @P2 STG.E.128 desc[UR8][R18.64], R84 ;  /* 0x0000005412002986 */ /* 0x0005e2000c101d08 */
[----:B-1----:R-:W-:-:S05]  /*4680*/  @P1 IMAD.WIDE.U32 R8, R23, 0x10, R8 ;  /* 0x0000001017081825 */ /* 0x002fca00078e0008 */
[----:B------:R2:W-:Y:S01]  /*4690*/  @P1 STG.E.128 desc[UR8][R8.64], R56 ;  /* 0x0000003808001986 */ /* 0x0005e2000c101d08 */
[----:B----4-:R-:W-:-:S05]  /*46a0*/  @P1 IMAD.WIDE.U32 R20, R23, 0x10, R20 ;  /* 0x0000001017141825 */ /* 0x010fca00078e0014 */
[----:B------:R2:W-:Y:S01]  /*46b0*/  @P1 STG.E.128 desc[UR8][R20.64], R80 ;  /* 0x0000005014001986 */ /* 0x0005e2000c101d08 */
[----:B------:R-:W-:Y:S05]  /*46c0*/  @!P0 EXIT ;  /* 0x000000000000894d */ /* 0x000fea0003800000 */
[----:B--2---:R-:W0:Y:S01]  /*46d0*/  LDC.64 R2, c[0x0][0x440] ;  /* 0x00011000ff027b82 */ /* 0x004e220000000a00 */
[----:B------:R-:W-:-:S07]  /*46e0*/  @P1 IADD3 R23, PT, PT, R23, 0x100, RZ ;  /* 0x0000010017171810 */ /* 0x000fce0007ffe0ff */
[----:B------:R-:W1:Y:S01]  /*46f0*/  LDC.64 R4, c[0x0][0x448] ;  /* 0x00011200ff047b82 */ /* 0x000e620000000a00 */
[----:B0-----:R-:W-:-:S05]  /*4700*/  IMAD.WIDE.U32 R2, R23, 0x10, R2 ;  /* 0x0000001017027825 */ /* 0x001fca00078e0002 */
[----:B------:R-:W-:Y:S01]  /*4710*/  STG.E.128 desc[UR8][R2.64], R52 ;  /* 0x0000003402007986 */ /* 0x000fe2000c101d08 */
[----:B-1----:R-:W-:-:S05]  /*4720*/  IMAD.WIDE.U32 R4, R23, 0x10, R4 ;  /* 0x0000001017047825 */ /* 0x002fca00078e0004 */
[----:B------:R-:W-:Y:S01]  /*4730*/  STG.E.128 desc[UR8][R4.64], R76 ;  /* 0x0000004c04007986 */ /* 0x000fe2000c101d08 */
[----:B------:R-:W-:Y:S05]  /*4740*/  EXIT ;  /* 0x000000000000794d */ /* 0x000fea0003800000 */
.L_x_8506:
        /* <DEDUP_REMOVED lines=11> */
.L_x_10814:


//--------------------- .text._ZN10layer_norm13ln_bwd_kernelINS_13Kernel_traitsI6__halfffffjLj6144ELj1ELj1ELj8ELj16ENS_18Kernel_traits_baseILj6144ES2_ffffjLj256EEEEELb0ELb0ELb0ELb1EEEvNS_9BwdParamsE --------------------------
	.section	.text._ZN10layer_norm13ln_bwd_kernelINS_13Kernel_traitsI6__halfffffjLj6144ELj1ELj1ELj8ELj16ENS_18Kernel_traits_baseILj6144ES2_ffffjLj256EEEEELb0ELb0ELb0ELb1EEEvNS_9BwdParamsE,"ax",@progbits
	.align	128
        .global         _ZN10layer_norm13ln_bwd_kernelINS_13Kernel_traitsI6__halfffffjLj6144ELj1ELj1ELj8ELj16ENS_18Kernel_traits_baseILj6144ES2_ffffjLj256EEEEELb0ELb0ELb0ELb1EEEvNS_9BwdParamsE
        .type           _ZN10layer_norm13ln_bwd_kernelINS_13Kernel_traitsI6__halfffffjLj6144ELj1ELj1ELj8ELj16ENS_18Kernel_traits_baseILj6144ES2_ffffjLj256EEEEELb0ELb0ELb0ELb1EEEvNS_9BwdParamsE,@function
        .size           _ZN10layer_norm13ln_bwd_kernelINS_13Kernel_traitsI6__halfffffjLj6144ELj1ELj1ELj8ELj16ENS_18Kernel_traits_baseILj6144ES2_ffffjLj256EEEEELb0ELb0ELb0ELb1EEEvNS_9BwdParamsE,(.L_x_10815 - _ZN10layer_norm13ln_bwd_kernelINS_13Kernel_traitsI6__halfffffjLj6144ELj1ELj1ELj8ELj16ENS_18Kernel_traits_baseILj6144ES2_ffffjLj256EEEEELb0ELb0ELb0ELb1EEEvNS_9BwdParamsE)
        .other          _ZN10layer_norm13ln_bwd_kernelINS_13Kernel_traitsI6__halfffffjLj6144ELj1ELj1ELj8ELj16ENS_18Kernel_traits_baseILj6144ES2_ffffjLj256EEEEELb0ELb0ELb0ELb1EEEvNS_9BwdParamsE,@"STO_CUDA_ENTRY STV_DEFAULT"
_ZN10layer_norm13ln_bwd_kernelINS_13Kernel_traitsI6__halfffffjLj6144ELj1ELj1ELj8ELj16ENS_18Kernel_traits_baseILj6144ES2_ffffjLj256EEEEELb0ELb0ELb0ELb1EEEvNS_9BwdParamsE:
.text._ZN10layer_norm13ln_bwd_kernelINS_13Kernel_traitsI6__halfffffjLj6144ELj1ELj1ELj8ELj16ENS_18Kernel_traits_baseILj6144ES2_ffffjLj256EEEEELb0ELb0ELb0ELb1EEEvNS_9BwdParamsE:
        /* <DEDUP_REMOVED lines=31> */
[----:B------:R-:W1:Y:S08]  /*01f0*/  LDC.64 R8, c[0x0][0x3d0] ;  /* 0x0000f400ff087b82 */ /* 0x000e700000000a00 */
[----:B------:R-:W2:Y:S01]  /*0200*/  LDC.64 R2, c[0x0][0x3e0] ;  /* 0x0000f800ff027b82 */ /* 0x000ea20000000a00 */
[----:B------:R-:W-:Y:S01]  /*0210*/  HFMA2 R0, -RZ, RZ, 0, 0 ;  /* 0x00000000ff007431 */ /* 0x000fe200000001ff */
[----:B------:R-:W-:Y:S01]  /*0220*/  UPLOP3.LUT UP1, UPT, UPT, UPT, UPT, 0x40, 0x4 ;  /* 0x000000000004789c */ /* 0x000fe20003f2e870 */
        /* <DEDUP_REMOVED lines=18> */
[----:B0-----:R-:W3:Y:S01]  /*0350*/  LDG.E.64 R120, desc[UR6][R8.64+0x2800] ;  /* 0x0028000608787981 */ /* 0x001ee2000c1e1b00 */
[----:B------:R-:W-:Y:S02]  /*0360*/  CS2R R46, SRZ ;  /* 0x00000000002e7805 */ /* 0x000fe4000001ff00 */
[----:B------:R-:W-:Y:S01]  /*0370*/  MOV R123, RZ ;  /* 0x000000ff007b7202 */ /* 0x000fe20000000f00 */
[----:B------:R-:W0:Y:S01]  /*0380*/  LDCU UR9, c[0x0][0x388] ;  /* 0x00007100ff0977ac */ /* 0x000e220008000800 */
[----:B------:R-:W4:Y:S01]  /*0390*/  LDG.E.64 R124, desc[UR6][R8.64+0x2000] ;  /* 0x00200006087c7981 */ /* 0x000f22000c1e1b00 */
[----:B------:R-:W-:Y:S01]  /*03a0*/  MOV R127, RZ ;  /* 0x000000ff007f7202 */ /* 0x000fe20000000f00 */
[----:B------:R-:W1:Y:S02]  /*03b0*/  LDCU.U8 UR8, c[0x0][0x410] ;  /* 0x00008200ff0877ac */ /* 0x000e640008000000 */
[----:B------:R-:W5:Y:S01]  /*03c0*/  LDG.E.64 R10, desc[UR6][R8.64+0x1800] ;  /* 0x00180006080a7981 */ /* 0x000f62000c1e1b00 */
[----:B------:R-:W0:Y:S03]  /*03d0*/  LDCU UR12, c[0x0][0x400] ;  /* 0x00008000ff0c77ac */ /* 0x000e260008000800 */
[----:B------:R-:W5:Y:S01]  /*03e0*/  LDG.E.64 R12, desc[UR6][R8.64+0x1000] ;  /* 0x00100006080c7981 */ /* 0x000f62000c1e1b00 */
[----:B------:R-:W0:Y:S03]  /*03f0*/  LDCU.64 UR14, c[0x0][0x478] ;  /* 0x00008f00ff0e77ac */ /* 0x000e260008000a00 */
[----:B------:R-:W5:Y:S01]  /*0400*/  LDG.E.64 R14, desc[UR6][R8.64+0x800] ;  /* 0x00080006080e7981 */ /* 0x000f62000c1e1b00 */
[----:B------:R-:W0:Y:S03]  /*0410*/  LDCU.64 UR10, c[0x0][0x438] ;  /* 0x00008700ff0a77ac */ /* 0x000e260008000a00 */
[----:B------:R1:W5:Y:S01]  /*0420*/  LDG.E.64 R16, desc[UR6][R8.64] ;  /* 0x0000000608107981 */ /* 0x000362000c1e1b00 */
[----:B--2---:R-:W-:-:S02]  /*0430*/  ISETP.NE.U32.AND P0, PT, R2, RZ, PT ;  /* 0x000000ff0200720c */ /* 0x004fc40003f05070 */
[----:B------:R-:W-:Y:S02]  /*0440*/  MOV R2, RZ ;  /* 0x000000ff00027202 */ /* 0x000fe40000000f00 */
[----:B------:R-:W-:Y:S02]  /*0450*/  ISETP.NE.AND.EX P0, PT, R3, RZ, PT, P0 ;  /* 0x000000ff0300720c */ /* 0x000fe40003f05300 */
[----:B-1----:R-:W-:Y:S01]  /*0460*/  CS2R R8, SRZ ;  /* 0x0000000000087805 */ /* 0x002fe2000001ff00 */
[----:B---3--:R-:W-:Y:S01]  /*0470*/  HADD2.F32 R3, -RZ, R120.H0_H0 ;  /* 0x20000078ff037230 */ /* 0x008fe20000004100 */
[--C-:B------:R-:W-:Y:S01]  /*0480*/  SHF.R.U64 R120, R120, 0x10, R121.reuse ;  /* 0x0000001078787819 */ /* 0x100fe20000001279 */
[----:B------:R-:W-:Y:S01]  /*0490*/  HADD2.F32 R5, -RZ, R121.H0_H0 ;  /* 0x20000079ff057230 */ /* 0x000fe20000004100 */
[----:B------:R-:W-:Y:S01]  /*04a0*/  SHF.R.U32.HI R122, RZ, 0x10, R121 ;  /* 0x00000010ff7a7819 */ /* 0x000fe20000011679 */
[----:B----4-:R-:W-:Y:S01]  /*04b0*/  HADD2.F32 R129, -RZ, R124.H0_H0 ;  /* 0x2000007cff817230 */ /* 0x010fe20000004100 */
[--C-:B------:R-:W-:Y:S01]  /*04c0*/  SHF.R.U64 R124, R124, 0x10, R125.reuse ;  /* 0x000000107c7c7819 */ /* 0x100fe2000000127d */
[----:B------:R-:W-:Y:S01]  /*04d0*/  HADD2.F32 R7, -RZ, R125.H0_H0 ;  /* 0x2000007dff077230 */ /* 0x000fe20000004100 */
[----:B------:R-:W-:Y:S01]  /*04e0*/  SHF.R.U32.HI R126, RZ, 0x10, R125 ;  /* 0x00000010ff7e7819 */ /* 0x000fe2000001167d */
[----:B------:R-:W-:Y:S01]  /*04f0*/  HFMA2 R121, -RZ, RZ, 0, 0 ;  /* 0x00000000ff797431 */ /* 0x000fe200000001ff */
[--C-:B-----5:R-:W-:Y:S01]  /*0500*/  SHF.R.U64 R130, R10, 0x10, R11.reuse ;  /* 0x000000100a827819 */ /* 0x120fe2000000120b */
[----:B------:R-:W-:Y:S01]  /*0510*/  HFMA2 R125, -RZ, RZ, 0, 0 ;  /* 0x00000000ff7d7431 */ /* 0x000fe200000001ff */
[----:B------:R-:W-:Y:S01]  /*0520*/  SHF.R.U32.HI R128, RZ, 0x10, R11 ;  /* 0x00000010ff807819 */ /* 0x000fe2000001160b */
[----:B------:R-:W-:Y:S01]  /*0530*/  HADD2.F32 R133, -RZ, R10.H0_H0 ;  /* 0x2000000aff857230 */ /* 0x000fe20000004100 */
[--C-:B------:R-:W-:Y:S01]  /*0540*/  SHF.R.U64 R134, R12, 0x10, R13.reuse ;  /* 0x000000100c867819 */ /* 0x100fe2000000120d */
[----:B------:R-:W-:Y:S01]  /*0550*/  HADD2.F32 R131, -RZ, R11.H0_H0 ;  /* 0x2000000bff837230 */ /* 0x000fe20000004100 */
        /* <DEDUP_REMOVED lines=10> */
[----:B------:R-:W-:Y:S01]  /*0600*/  CS2R R10, SRZ ;  /* 0x00000000000a7805 */ /* 0x000fe2000001ff00 */
[----:B------:R-:W-:Y:S01]  /*0610*/  HADD2.F32 R143, -RZ, R17.H0_H0 ;  /* 0x20000011ff8f7230 */ /* 0x000fe20000004100 */
[----:B------:R-:W-:-:S02]  /*0620*/  CS2R R12, SRZ ;  /* 0x00000000000c7805 */ /* 0x000fc4000001ff00 */
[----:B------:R-:W-:Y:S02]  /*0630*/  CS2R R14, SRZ ;  /* 0x00000000000e7805 */ /* 0x000fe4000001ff00 */
[----:B------:R-:W-:Y:S01]  /*0640*/  CS2R R16, SRZ ;  /* 0x0000000000107805 */ /* 0x000fe2000001ff00 */
[----:B------:R-:W-:Y:S02]  /*0650*/  HADD2.F32 R120, -RZ, R120.H0_H0 ;  /* 0x20000078ff787230 */ /* 0x000fe40000004100 */
[----:B------:R-:W-:Y:S02]  /*0660*/  HADD2.F32 R122, -RZ, R122.H0_H0 ;  /* 0x2000007aff7a7230 */ /* 0x000fe40000004100 */
[----:B------:R-:W-:Y:S02]  /*0670*/  HADD2.F32 R124, -RZ, R124.H0_H0 ;  /* 0x2000007cff7c7230 */ /* 0x000fe40000004100 */
[----:B------:R-:W-:Y:S02]  /*0680*/  HADD2.F32 R126, -RZ, R126.H0_H0 ;  /* 0x2000007eff7e7230 */ /* 0x000fe40000004100 */
[----:B------:R-:W-:-:S02]  /*0690*/  HADD2.F32 R130, -RZ, R130.H0_H0 ;  /* 0x20000082ff827230 */ /* 0x000fc40000004100 */
[----:B------:R-:W-:Y:S02]  /*06a0*/  HADD2.F32 R128, -RZ, R128.H0_H0 ;  /* 0x20000080ff807230 */ /* 0x000fe40000004100 */
[----:B------:R-:W-:Y:S02]  /*06b0*/  HADD2.F32 R134, -RZ, R134.H0_H0 ;  /* 0x20000086ff867230 */ /* 0x000fe40000004100 */
[----:B------:R-:W-:Y:S02]  /*06c0*/  HADD2.F32 R132, -RZ, R132.H0_H0 ;  /* 0x20000084ff847230 */ /* 0x000fe40000004100 */
[----:B------:R-:W-:Y:S02]  /*06d0*/  HADD2.F32 R138, -RZ, R138.H0_H0 ;  /* 0x2000008aff8a7230 */ /* 0x000fe40000004100 */
[----:B------:R-:W-:Y:S02]  /*06e0*/  HADD2.F32 R136, -RZ, R136.H0_H0 ;  /* 0x20000088ff887230 */ /* 0x000fe40000004100 */
[----:B------:R-:W-:-:S02]  /*06f0*/  HADD2.F32 R142, -RZ, R142.H0_H0 ;  /* 0x2000008eff8e7230 */ /* 0x000fc40000004100 */
[----:B0-----:R-:W-:-:S07]  /*0700*/  HADD2.F32 R140, -RZ, R140.H0_H0 ;  /* 0x2000008cff8c7230 */ /* 0x001fce0000004100 */
.L_x_8514:
        /* <DEDUP_REMOVED lines=11> */
[----:B------:R-:W-:Y:S01]  /*07c0*/  IADD3 R153, PT, PT, R154, 0x100, RZ ;  /* 0x000001009a997810 */ /* 0x000fe20007ffe0ff */
[----:B------:R-:W0:Y:S04]  /*07d0*/  @P0 LDC.64 R156, c[0x0][0x3e0] ;  /* 0x0000f800ff9c0b82 */ /* 0x000e280000000a00 */
[----:B------:R-:W4:Y:S01]  /*07e0*/  LDG.E.128 R72, desc[UR6][R72.64] ;  /* 0x0000000648487981 */ /* 0x000f22000c1e1d00 */
[----:B--2---:R-:W-:Y:S01]  /*07f0*/  IMAD.WIDE R92, R144, 0x4, R92 ;  /* 0x00000004905c7825 */ /* 0x004fe200078e025c */
[----:B------:R-:W-:-:S04]  /*0800*/  IADD3 R152, PT, PT, R154, 0x200, RZ ;  /* 0x000002009a987810 */ /* 0x000fc80007ffe0ff */
[----:B------:R-:W2:Y:S01]  /*0810*/  LDG.E R149, desc[UR6][R92.64] ;  /* 0x000000065c957981 */ /* 0x000ea2000c1e1900 */
[----:B---3--:R-:W-:-:S04]  /*0820*/  IMAD.WIDE.U32 R76, R154, 0x10, R112 ;  /* 0x000000109a4c7825 */ /* 0x008fc800078e0070 */
[C-C-:B------:R-:W-:Y:S02]  /*0830*/  IMAD.WIDE.U32 R80, R153.reuse, 0x10, R116.reuse ;  /* 0x0000001099507825 */ /* 0x140fe400078e0074 */
[----:B------:R-:W3:Y:S01]  /*0840*/  LDG.E.128 R76, desc[UR6][R76.64] ;  /* 0x000000064c4c7981 */ /* 0x000ee2000c1e1d00 */
[----:B------:R-:W-:Y:S01]  /*0850*/  IADD3 R151, PT, PT, R154, 0x300, RZ ;  /* 0x000003009a977810 */ /* 0x000fe20007ffe0ff */
[----:B------:R-:W-:Y:S02]  /*0860*/  IMAD.WIDE.U32 R88, R152, 0x10, R116 ;  /* 0x0000001098587825 */ /* 0x000fe400078e0074 */
[----:B------:R-:W3:Y:S02]  /*0870*/  LDG.E.128 R80, desc[UR6][R80.64] ;  /* 0x0000000650507981 */ /* 0x000ee4000c1e1d00 */
[----:B------:R-:W-:Y:S02]  /*0880*/  IMAD.WIDE.U32 R86, R153, 0x10, R112 ;  /* 0x0000001099567825 */ /* 0x000fe400078e0070 */
[----:B------:R-:W3:Y:S02]  /*0890*/  LDG.E.128 R88, desc[UR6][R88.64] ;  /* 0x0000000658587981 */ /* 0x000ee4000c1e1d00 */
[----:B------:R-:W-:-:S02]  /*08a0*/  IMAD.WIDE.U32 R96, R151, 0x10, R116 ;  /* 0x0000001097607825 */ /* 0x000fc400078e0074 */
[----:B------:R-:W3:Y:S04]  /*08b0*/  LDG.E.128 R84, desc[UR6][R86.64] ;  /* 0x0000000656547981 */ /* 0x000ee8000c1e1d00 */
[----:B------:R-:W3:Y:S01]  /*08c0*/  LDG.E.128 R96, desc[UR6][R96.64] ;  /* 0x0000000660607981 */ /* 0x000ee2000c1e1d00 */
[----:B------:R-:W-:Y:S01]  /*08d0*/  IMAD.WIDE.U32 R94, R152, 0x10, R112 ;  /* 0x00000010985e7825 */ /* 0x000fe200078e0070 */
[----:B------:R-:W-:-:S03]  /*08e0*/  IADD3 R150, PT, PT, R154, 0x400, RZ ;  /* 0x000004009a967810 */ /* 0x000fc60007ffe0ff */
[----:B------:R-:W-:Y:S02]  /*08f0*/  IMAD.WIDE.U32 R100, R151, 0x10, R112 ;  /* 0x0000001097647825 */ /* 0x000fe400078e0070 */
[----:B------:R-:W3:Y:S02]  /*0900*/  LDG.E.128 R92, desc[UR6][R94.64] ;  /* 0x000000065e5c7981 */ /* 0x000ee4000c1e1d00 */
[C---:B------:R-:W-:Y:S02]  /*0910*/  IMAD.WIDE.U32 R104, R150.reuse, 0x10, R116 ;  /* 0x0000001096687825 */ /* 0x040fe400078e0074 */
[----:B------:R-:W3:Y:S04]  /*0920*/  LDG.E.128 R100, desc[UR6][R100.64] ;  /* 0x0000000664647981 */ /* 0x000ee8000c1e1d00 */
[----:B------:R-:W3:Y:S01]  /*0930*/  LDG.E.128 R104, desc[UR6][R104.64] ;  /* 0x0000000668687981 */ /* 0x000ee2000c1e1d00 */
[----:B------:R-:W-:-:S06]  /*0940*/  IMAD.WIDE.U32 R108, R150, 0x10, R112 ;  /* 0x00000010966c7825 */ /* 0x000fcc00078e0070 */
[----:B------:R-:W3:Y:S01]  /*0950*/  LDG.E.128 R108, desc[UR6][R108.64] ;  /* 0x000000066c6c7981 */ /* 0x000ee2000c1e1d00 */
[----:B------:R-:W-:-:S05]  /*0960*/  IADD3 R148, PT, PT, R154, 0x500, RZ ;  /* 0x000005009a947810 */ /* 0x000fca0007ffe0ff */
[----:B------:R-:W-:-:S06]  /*0970*/  IMAD.WIDE.U32 R112, R148, 0x10, R112 ;  /* 0x0000001094707825 */ /* 0x000fcc00078e0070 */
[----:B------:R-:W3:Y:S01]  /*0980*/  LDG.E.128 R112, desc[UR6][R112.64] ;  /* 0x0000000670707981 */ /* 0x000ee2000c1e1d00 */
[----:B------:R-:W-:-:S06]  /*0990*/  IMAD.WIDE.U32 R116, R148, 0x10, R116 ;  /* 0x0000001094747825 */ /* 0x000fcc00078e0074 */
[----:B------:R-:W3:Y:S01]  /*09a0*/  LDG.E.128 R116, desc[UR6][R116.64] ;  /* 0x0000000674747981 */ /* 0x000ee2000c1e1d00 */
[----:B------:R-:W-:-:S04]  /*09b0*/  ISETP.NE.U32.AND P1, PT, RZ, UR10, PT ;  /* 0x0000000aff007c0c */ /* 0x000fc8000bf25070 */
[----:B------:R-:W-:-:S13]  /*09c0*/  ISETP.NE.AND.EX P1, PT, RZ, UR11, PT, P1 ;  /* 0x0000000bff007c0c */ /* 0x000fda000bf25310 */
[----:B------:R-:W1:Y:S08]  /*09d0*/  @P1 LDC.64 R158, c[0x0][0x438] ;  /* 0x00010e00ff9e1b82 */ /* 0x000e700000000a00 */
[----:B------:R-:W0:Y:S01]  /*09e0*/  @P1 LDC.64 R164, c[0x0][0x438] ;  /* 0x00010e00ffa41b82 */ /* 0x000e220000000a00 */
[----:B------:R-:W-:-:S07]  /*09f0*/  ISETP.NE.AND P2, PT, RZ, UR8, PT ;  /* 0x00000008ff007c0c */ /* 0x000fce000bf45270 */
[----:B------:R-:W0:Y:S01]  /*0a00*/  @P1 LDC.64 R160, c[0x0][0x438] ;  /* 0x00010e00ffa01b82 */ /* 0x000e220000000a00 */
[----:B-1----:R-:W-:Y:S01]  /*0a10*/  @P1 IMAD.WIDE.U32 R158, R154, 0x10, R158 ;  /* 0x000000109a9e1825 */ /* 0x002fe200078e009e */
[----:B------:R-:W-:-:S06]  /*0a20*/  MOV R146, 0x3f800000 ;  /* 0x3f80000000927802 */ /* 0x000fcc0000000f00 */
[----:B------:R-:W1:Y:S01]  /*0a30*/  @P1 LDC.64 R162, c[0x0][0x438] ;  /* 0x00010e00ffa21b82 */ /* 0x000e620000000a00 */
[----:B------:R-:W5:Y:S01]  /*0a40*/  @P1 LDG.E.128 R48, desc[UR6][R158.64] ;  /* 0x000000069e301981 */ /* 0x000f62000c1e1d00 */
[----:B0-----:R-:W-:-:S06]  /*0a50*/  @P0 IMAD.WIDE R156, R144, 0x4, R156 ;  /* 0x00000004909c0825 */ /* 0x001fcc00078e029c */
[----:B------:R-:W0:Y:S01]  /*0a60*/  @P1 LDC.64 R166, c[0x0][0x438] ;  /* 0x00010e00ffa61b82 */ /* 0x000e220000000a00 */
[----:B------:R1:W5:Y:S07]  /*0a70*/  @P0 LDG.E R146, desc[UR6][R156.64] ;  /* 0x000000069c920981 */ /* 0x00036e000c1e1900 */
[----:B------:R-:W3:Y:S01]  /*0a80*/  @P1 LDC.64 R168, c[0x0][0x438] ;  /* 0x00010e00ffa81b82 */ /* 0x000ee20000000a00 */
[----:B-1----:R-:W-:-:S04]  /*0a90*/  @P1 IMAD.WIDE.U32 R156, R151, 0x10, R164 ;  /* 0x00000010979c1825 */ /* 0x002fc800078e00a4 */
[----:B------:R-:W-:Y:S01]  /*0aa0*/  @P1 IMAD.WIDE.U32 R160, R153, 0x10, R160 ;  /* 0x0000001099a01825 */ /* 0x000fe200078e00a0 */
[----:B------:R1:W5:Y:S04]  /*0ab0*/  @P1 LDG.E.128 R60, desc[UR6][R156.64] ;  /* 0x000000069c3c1981 */ /* 0x000368000c1e1d00 */
[----:B------:R3:W5:Y:S01]  /*0ac0*/  @P1 LDG.E.128 R52, desc[UR6][R160.64] ;  /* 0x00000006a0341981 */ /* 0x000762000c1e1d00 */
[----:B------:R-:W-:-:S05]  /*0ad0*/  @P1 IMAD.WIDE.U32 R162, R152, 0x10, R162 ;  /* 0x0000001098a21825 */ /* 0x000fca00078e00a2 */
[----:B------:R3:W5:Y:S01]  /*0ae0*/  @P1 LDG.E.128 R56, desc[UR6][R162.64] ;  /* 0x00000006a2381981 */ /* 0x000762000c1e1d00 */
[----:B0-----:R-:W-:-:S05]  /*0af0*/  @P1 IMAD.WIDE.U32 R164, R150, 0x10, R166 ;  /* 0x0000001096a41825 */ /* 0x001fca00078e00a6 */
[----:B------:R0:W5:Y:S01]  /*0b00*/  @P1 LDG.E.128 R64, desc[UR6][R164.64] ;  /* 0x00000006a4401981 */ /* 0x000162000c1e1d00 */
[----:B----4-:R-:W-:-:S05]  /*0b10*/  FSEL R159, R147, RZ, !P2 ;  /* 0x000000ff939f7208 */ /* 0x010fca0005000000 */
[C---:B------:R-:W-:Y:S01]  /*0b20*/  FADD.FTZ R72, -R159.reuse, R72 ;  /* 0x000000489f487221 */ /* 0x040fe20000010100 */
[C---:B------:R-:W-:Y:S01]  /*0b30*/  FADD.FTZ R158, -R159.reuse, R73 ;  /* 0x000000499f9e7221 */ /* 0x040fe20000010100 */
[----:B------:R-:W-:Y:S02]  /*0b40*/  FADD.FTZ R74, -R159, R74 ;  /* 0x0000004a9f4a7221 */ /* 0x000fe40000010100 */
[C---:B--2---:R-:W-:Y:S01]  /*0b50*/  FMUL.FTZ R147, R149.reuse, R72 ;  /* 0x0000004895937220 */ /* 0x044fe20000410000 */
[----:B------:R-:W-:Y:S01]  /*0b60*/  FMUL.FTZ R155, R149, R158 ;  /* 0x0000009e959b7220 */ /* 0x000fe20000410000 */
[----:B------:R-:W-:Y:S01]  /*0b70*/  FADD.FTZ R72, -R159, R75 ;  /* 0x0000004b9f487221 */ /* 0x000fe20000010100 */
[----:B-1----:R-:W-:Y:S01]  /*0b80*/  FMUL.FTZ R156, R149, R74 ;  /* 0x0000004a959c7220 */ /* 0x002fe20000410000 */
[C---:B---3--:R-:W-:Y:S01]  /*0b90*/  FADD.FTZ R31, R76.reuse, R31 ;  /* 0x0000001f4c1f7221 */ /* 0x048fe20000010000 */
[----:B------:R-:W-:Y:S01]  /*0ba0*/  FFMA.FTZ R127, R76, R147, R127 ;  /* 0x000000934c7f7223 */ /* 0x000fe2000001007f */
[----:B------:R-:W-:Y:S01]  /*0bb0*/  FMUL.FTZ R76, R145, R76 ;  /* 0x0000004c914c7220 */ /* 0x000fe20000410000 */
[C---:B------:R-:W-:Y:S01]  /*0bc0*/  FADD.FTZ R22, R77.reuse, R22 ;  /* 0x000000164d167221 */ /* 0x040fe20000010000 */
[----:B------:R-:W-:Y:S01]  /*0bd0*/  FFMA.FTZ R46, R77, R155, R46 ;  /* 0x0000009b4d2e7223 */ /* 0x000fe2000001002e */
[----:B------:R-:W-:Y:S01]  /*0be0*/  FMUL.FTZ R158, R142, R77 ;  /* 0x0000004d8e9e7220 */ /* 0x000fe20000410000 */
[----:B------:R-:W-:Y:S01]  /*0bf0*/  FMUL.FTZ R77, R149, R72 ;  /* 0x00000048954d7220 */ /* 0x000fe20000410000 */
[C---:B------:R-:W-:Y:S01]  /*0c00*/  FADD.FTZ R80, -R159.reuse, R80 ;  /* 0x000000509f507221 */ /* 0x040fe20000010100 */
[----:B------:R-:W-:Y:S01]  /*0c10*/  FADD.FTZ R73, RZ, R76 ;  /* 0x0000004cff497221 */ /* 0x000fe20000010000 */
[----:B------:R-:W-:Y:S01]  /*0c20*/  FADD.FTZ R72, -R159, R81 ;  /* 0x000000519f487221 */ /* 0x000fe20000010100 */
[C---:B------:R-:W-:Y:S01]  /*0c30*/  FADD.FTZ R29, R78.reuse, R29 ;  /* 0x0000001d4e1d7221 */ /* 0x040fe20000010000 */
[----:B------:R-:W-:Y:S01]  /*0c40*/  FFMA.FTZ R125, R78, R156, R125 ;  /* 0x0000009c4e7d7223 */ /* 0x000fe2000001007d */
[----:B------:R-:W-:Y:S01]  /*0c50*/  FMUL.FTZ R157, R143, R78 ;  /* 0x0000004e8f9d7220 */ /* 0x000fe20000410000 */
[C---:B------:R-:W-:Y:S01]  /*0c60*/  FADD.FTZ R20, R79.reuse, R20 ;  /* 0x000000144f147221 */ /* 0x040fe20000010000 */
[----:B------:R-:W-:Y:S01]  /*0c70*/  FFMA.FTZ R44, R79, R77, R44 ;  /* 0x0000004d4f2c7223 */ /* 0x000fe2000001002c */
[----:B------:R-:W-:Y:S01]  /*0c80*/  FMUL.FTZ R78, R140, R79 ;  /* 0x0000004f8c4e7220 */ /* 0x000fe20000410000 */
[----:B------:R-:W-:Y:S01]  /*0c90*/  FADD.FTZ R82, -R159, R82 ;  /* 0x000000529f527221 */ /* 0x000fe20000010100 */
[----:B------:R-:W-:Y:S01]  /*0ca0*/  FMUL.FTZ R79, R149, R80 ;  /* 0x00000050954f7220 */ /* 0x000fe20000410000 */
[----:B------:R-:W-:Y:S01]  /*0cb0*/  FADD.FTZ R74, -R159, R83 ;  /* 0x000000539f4a7221 */ /* 0x000fe20000010100 */
[----:B------:R-:W-:Y:S01]  /*0cc0*/  FADD.FTZ R160, R158, R73 ;  /* 0x000000499ea07221 */ /* 0x000fe20000010000 */
[----:B------:R-:W-:Y:S01]  /*0cd0*/  FMUL.FTZ R80, R149, R72 ;  /* 0x0000004895507220 */ /* 0x000fe20000410000 */
[C---:B------:R-:W-:Y:S01]  /*0ce0*/  FADD.FTZ R88, -R159.reuse, R88 ;  /* 0x000000589f587221 */ /* 0x040fe20000010100 */
[----:B------:R-:W-:Y:S01]  /*0cf0*/  FADD.FTZ R72, -R159, R89 ;  /* 0x000000599f487221 */ /* 0x000fe20000010100 */
[C---:B------:R-:W-:Y:S01]  /*0d00*/  FMUL.FTZ R81, R149.reuse, R82 ;  /* 0x0000005295517220 */ /* 0x040fe20000410000 */
[----:B------:R-:W-:Y:S01]  /*0d10*/  FMUL.FTZ R82, R149, R74 ;  /* 0x0000004a95527220 */ /* 0x000fe20000410000 */
[----:B------:R-:W-:Y:S01]  /*0d20*/  FADD.FTZ R90, -R159, R90 ;  /* 0x0000005a9f5a7221 */ /* 0x000fe20000010100 */
[----:B------:R-:W-:Y:S01]  /*0d30*/  FADD.FTZ R73, R157, R160 ;  /* 0x000000a09d497221 */ /* 0x000fe20000010000 */
[----:B------:R-:W-:Y:S01]  /*0d40*/  FMUL.FTZ R83, R149, R88 ;  /* 0x0000005895537220 */ /* 0x000fe20000410000 */
[----:B------:R-:W-:Y:S01]  /*0d50*/  FADD.FTZ R74, -R159, R91 ;  /* 0x0000005b9f4a7221 */ /* 0x000fe20000010100 */
[----:B------:R-:W-:Y:S01]  /*0d60*/  FMUL.FTZ R88, R149, R72 ;  /* 0x0000004895587220 */ /* 0x000fe20000410000 */
[C---:B------:R-:W-:Y:S01]  /*0d70*/  FADD.FTZ R27, R84.reuse, R27 ;  /* 0x0000001b541b7221 */ /* 0x040fe20000010000 */
[----:B------:R-:W-:Y:S01]  /*0d80*/  FFMA.FTZ R123, R84, R79, R123 ;  /* 0x0000004f547b7223 */ /* 0x000fe2000001007b */
[----:B------:R-:W-:Y:S01]  /*0d90*/  FADD.FTZ R72, -R159, R97 ;  /* 0x000000619f487221 */ /* 0x000fe20000010100 */
[----:B------:R-:W-:Y:S01]  /*0da0*/  FMUL.FTZ R84, R141, R84 ;  /* 0x000000548d547220 */ /* 0x000fe20000410000 */
[C---:B------:R-:W-:Y:S01]  /*0db0*/  FMUL.FTZ R89, R149.reuse, R90 ;  /* 0x0000005a95597220 */ /* 0x040fe20000410000 */
[----:B------:R-:W-:Y:S01]  /*0dc0*/  FADD.FTZ R73, R78, R73 ;  /* 0x000000494e497221 */ /* 0x000fe20000010000 */
[----:B------:R-:W-:Y:S01]  /*0dd0*/  FMUL.FTZ R90, R149, R74 ;  /* 0x0000004a955a7220 */ /* 0x000fe20000410000 */
[----:B------:R-:W-:Y:S01]  /*0de0*/  FADD.FTZ R74, -R159, R98 ;  /* 0x000000629f4a7221 */ /* 0x000fe20000010100 */
[C---:B------:R-:W-:Y:S01]  /*0df0*/  FADD.FTZ R18, R85.reuse, R18 ;  /* 0x0000001255127221 */ /* 0x040fe20000010000 */
[----:B------:R-:W-:Y:S01]  /*0e00*/  FFMA.FTZ R42, R85, R80, R42 ;  /* 0x00000050552a7223 */ /* 0x000fe2000001002a */
[----:B------:R-:W-:Y:S01]  /*0e10*/  FMUL.FTZ R98, R149, R72 ;  /* 0x0000004895627220 */ /* 0x000fe20000410000 */
[----:B------:R-:W-:Y:S01]  /*0e20*/  FMUL.FTZ R85, R138, R85 ;  /* 0x000000558a557220 */ /* 0x000fe20000410000 */
[----:B------:R-:W-:Y:S01]  /*0e30*/  FADD.FTZ R72, R84, R73 ;  /* 0x0000004954487221 */ /* 0x000fe20000010000 */
[C---:B------:R-:W-:Y:S01]  /*0e40*/  FADD.FTZ R25, R86.reuse, R25 ;  /* 0x0000001956197221 */ /* 0x040fe20000010000 */
[----:B------:R-:W-:Y:S01]  /*0e50*/  FFMA.FTZ R121, R86, R81, R121 ;  /* 0x0000005156797223 */ /* 0x000fe20000010079 */
[----:B------:R-:W-:Y:S01]  /*0e60*/  FMUL.FTZ R86, R139, R86 ;  /* 0x000000568b567220 */ /* 0x000fe20000410000 */
[----:B------:R-:W-:Y:S01]  /*0e70*/  FADD.FTZ R73, R85, R72 ;  /* 0x0000004855497221 */ /* 0x000fe20000010000 */
[C---:B------:R-:W-:Y:S01]  /*0e80*/  FADD.FTZ R16, R87.reuse, R16 ;  /* 0x0000001057107221 */ /* 0x040fe20000010000 */
[----:B------:R-:W-:Y:S01]  /*0e90*/  FFMA.FTZ R40, R87, R82, R40 ;  /* 0x0000005257287223 */ /* 0x000fe20000010028 */
[----:B------:R-:W-:Y:S01]  /*0ea0*/  FADD.FTZ R96, -R159, R96 ;  /* 0x000000609f607221 */ /* 0x000fe20000010100 */
[----:B------:R-:W-:Y:S01]  /*0eb0*/  FMUL.FTZ R97, R149, R74 ;  /* 0x0000004a95617220 */ /* 0x000fe20000410000 */
[----:B------:R-:W-:Y:S01]  /*0ec0*/  FFMA.FTZ R72, R147, R76, RZ ;  /* 0x0000004c93487223 */ /* 0x000fe200000100ff */
[----:B------:R-:W-:Y:S01]  /*0ed0*/  FMUL.FTZ R87, R136, R87 ;  /* 0x0000005788577220 */ /* 0x000fe20000410000 */
[----:B------:R-:W-:Y:S01]  /*0ee0*/  FADD.FTZ R74, R86, R73 ;  /* 0x00000049564a7221 */ /* 0x000fe20000010000 */
[C---:B------:R-:W-:Y:S01]  /*0ef0*/  FADD.FTZ R23, R92.reuse, R23 ;  /* 0x000000175c177221 */ /* 0x040fe20000010000 */
[----:B------:R-:W-:Y:S01]  /*0f00*/  FFMA.FTZ R47, R92, R83, R47 ;  /* 0x000000535c2f7223 */ /* 0x000fe2000001002f */
[----:B------:R-:W-:Y:S01]  /*0f10*/  FMUL.FTZ R96, R149, R96 ;  /* 0x0000006095607220 */ /* 0x000fe20000410000 */
[----:B------:R-:W-:Y:S01]  /*0f20*/  FFMA.FTZ R73, R155, R158, R72 ;  /* 0x0000009e9b497223 */ /* 0x000fe20000010048 */
[----:B------:R-:W-:Y:S01]  /*0f30*/  FMUL.FTZ R92, R137, R92 ;  /* 0x0000005c895c7220 */ /* 0x000fe20000410000 */
[----:B------:R-:W-:Y:S01]  /*0f40*/  FADD.FTZ R75, R87, R74 ;  /* 0x0000004a574b7221 */ /* 0x000fe20000010000 */
[C---:B------:R-:W-:Y:S01]  /*0f50*/  FADD.FTZ R14, R93.reuse, R14 ;  /* 0x0000000e5d0e7221 */ /* 0x040fe20000010000 */
[----:B------:R-:W-:Y:S01]  /*0f60*/  FFMA.FTZ R38, R93, R88, R38 ;  /* 0x000000585d267223 */ /* 0x000fe20000010026 */
        /* <DEDUP_REMOVED lines=8> */
[----:B------:R-:W-:Y:S01]  /*0ff0*/  FFMA.FTZ R72, R77, R78, R72 ;  /* 0x0000004e4d487223 */ /* 0x000fe20000010048 */
[----:B------:R-:W-:Y:S01]  /*1000*/  FMUL.FTZ R94, R135, R94 ;  /* 0x0000005e875e7220 */ /* 0x000fe20000410000 */
[----:B------:R-:W-:Y:S01]  /*1010*/  FADD.FTZ R75, R93, R100 ;  /* 0x000000645d4b7221 */ /* 0x000fe20000010000 */
[C---:B------:R-:W-:Y:S01]  /*1020*/  FADD.FTZ R12, R95.reuse, R12 ;  /* 0x0000000c5f0c7221 */ /* 0x040fe20000010000 */
[----:B------:R-:W-:Y:S01]  /*1030*/  FFMA.FTZ R36, R95, R90, R36 ;  /* 0x0000005a5f247223 */ /* 0x000fe20000010024 */
[----:B------:R-:W-:Y:S01]  /*1040*/  FADD.FTZ R100, -R159, R106 ;  /* 0x0000006a9f647221 */ /* 0x000fe20000010100 */
[----:B------:R-:W-:Y:S01]  /*1050*/  FFMA.FTZ R73, R79, R84, R72 ;  /* 0x000000544f497223 */ /* 0x000fe20000010048 */
[----:B------:R-:W-:Y:S01]  /*1060*/  FMUL.FTZ R95, R132, R95 ;  /* 0x0000005f845f7220 */ /* 0x000fe20000410000 */
[----:B------:R-:W-:Y:S01]  /*1070*/  FADD.FTZ R106, R94, R75 ;  /* 0x0000004b5e6a7221 */ /* 0x000fe20000010000 */
[----:B------:R-:W-:Y:S01]  /*1080*/  FADD.FTZ R104, -R159, R104 ;  /* 0x000000689f687221 */ /* 0x000fe20000010100 */
[----:B------:R-:W-:-:S02]  /*1090*/  FFMA.FTZ R72, R80, R85, R73 ;  /* 0x0000005550487223 */ /* 0x000fc40000010049 */
[----:B------:R-:W-:Y:S01]  /*10a0*/  FADD.FTZ R106, R95, R106 ;  /* 0x0000006a5f6a7221 */ /* 0x000fe20000010000 */
[----:B------:R-:W-:Y:S01]  /*10b0*/  FADD.FTZ R160, -R159, R99 ;  /* 0x000000639fa07221 */ /* 0x000fe20000010100 */
        /* <DEDUP_REMOVED lines=8> */
[----:B------:R-:W-:Y:S01]  /*1140*/  FMUL.FTZ R160, R149, R160 ;  /* 0x000000a095a07220 */ /* 0x000fe20000410000 */
[----:B------:R-:W-:Y:S01]  /*1150*/  FADD.FTZ R74, -R159, R105 ;  /* 0x000000699f4a7221 */ /* 0x000fe20000010100 */
[----:B------:R-:W-:Y:S01]  /*1160*/  FFMA.FTZ R72, R82, R87, R73 ;  /* 0x0000005752487223 */ /* 0x000fe20000010049 */
        /* <DEDUP_REMOVED lines=24> */
[----:B------:R-:W-:Y:S01]  /*12f0*/  FMUL.FTZ R161, R126, R111 ;  /* 0x0000006f7ea17220 */ /* 0x000fe20000410000 */
[----:B------:R-:W-:-:S02]  /*1300*/  FFMA.FTZ R73, R96, R91, R73 ;  /* 0x0000005b60497223 */ /* 0x000fc40000010049 */
[----:B------:R-:W-:Y:S01]  /*1310*/  FADD.FTZ R74, R110, R75 ;  /* 0x0000004b6e4a7221 */ /* 0x000fe20000010000 */
[----:B------:R-:W-:Y:S01]  /*1320*/  FMUL.FTZ R104, R3, R112 ;  /* 0x0000007003687220 */ /* 0x000fe20000410000 */
[----:B------:R-:W-:Y:S02]  /*1330*/  FFMA.FTZ R72, R98, R101, R73 ;  /* 0x0000006562487223 */ /* 0x000fe40000010049 */
        /* <DEDUP_REMOVED lines=8> */
[----:B------:R-:W-:Y:S01]  /*13c0*/  FADD.FTZ R72, R72, R105 ;  /* 0x0000006948487221 */ /* 0x000fe20000010000 */
[C---:B------:R-:W-:Y:S01]  /*13d0*/  FADD.FTZ R4, R111.reuse, R4 ;  /* 0x000000046f047221 */ /* 0x040fe20000010000 */
[----:B------:R-:W-:Y:S01]  /*13e0*/  FFMA.FTZ R28, R111, R162, R28 ;  /* 0x000000a26f1c7223 */ /* 0x000fe2000001001c */
[----:B------:R-:W-:Y:S01]  /*13f0*/  FFMA.FTZ R73, R99, R108, R74 ;  /* 0x0000006c63497223 */ /* 0x000fe2000001004a */
[----:B------:R-:W-:Y:S01]  /*1400*/  FADD.FTZ R74, R72, R107 ;  /* 0x0000006b484a7221 */ /* 0x000fe20000010000 */
[----:B------:R-:W-:-:S02]  /*1410*/  FMUL.FTZ R111, R122, R115 ;  /* 0x000000737a6f7220 */ /* 0x000fc40000410000 */
[----:B------:R-:W-:Y:S02]  /*1420*/  FFMA.FTZ R72, R106, R109, R73 ;  /* 0x0000006d6a487223 */ /* 0x000fe40000010049 */
[----:B------:R-:W-:Y:S01]  /*1430*/  FADD.FTZ R75, R74, R111 ;  /* 0x0000006f4a4b7221 */ /* 0x000fe20000010000 */
[----:B------:R-:W-:Y:S01]  /*1440*/  FADD.FTZ R116, -R159, R116 ;  /* 0x000000749f747221 */ /* 0x000fe20000010100 */
[----:B------:R-:W-:-:S03]  /*1450*/  FFMA.FTZ R73, R163, R110, R72 ;  /* 0x0000006ea3497223 */ /* 0x000fc60000010048 */
[----:B------:R-:W1:Y:S01]  /*1460*/  SHFL.DOWN PT, R72, R75, 0x10, 0x1f ;  /* 0x0a001f004b487f89 */ /* 0x000e6200000e0000 */
[----:B------:R-:W-:Y:S01]  /*1470*/  FADD.FTZ R74, -R159, R117 ;  /* 0x000000759f4a7221 */ /* 0x000fe20000010100 */
[----:B------:R-:W-:Y:S01]  /*1480*/  FMUL.FTZ R117, R149, R116 ;  /* 0x0000007495757220 */ /* 0x000fe20000410000 */
[----:B------:R-:W-:Y:S01]  /*1490*/  FFMA.FTZ R100, R162, R161, R73 ;  /* 0x000000a1a2647223 */ /* 0x000fe20000010049 */
[----:B------:R-:W-:Y:S01]  /*14a0*/  FADD.FTZ R118, -R159, R118 ;  /* 0x000000769f767221 */ /* 0x000fe20000010100 */
[----:B------:R-:W-:Y:S02]  /*14b0*/  FMUL.FTZ R116, R149, R74 ;  /* 0x0000004a95747220 */ /* 0x000fe40000410000 */
[----:B------:R-:W-:Y:S01]  /*14c0*/  FFMA.FTZ R73, R117, R104, R100 ;  /* 0x0000006875497223 */ /* 0x000fe20000010064 */
[----:B0-----:R-:W-:Y:S01]  /*14d0*/  FADD.FTZ R164, -R159, R119 ;  /* 0x000000779fa47221 */ /* 0x001fe20000010100 */
[C---:B------:R-:W-:Y:S02]  /*14e0*/  FMUL.FTZ R118, R149.reuse, R118 ;  /* 0x0000007695767220 */ /* 0x040fe40000410000 */
[----:B------:R-:W-:Y:S01]  /*14f0*/  FFMA.FTZ R73, R116, R105, R73 ;  /* 0x0000006974497223 */ /* 0x000fe20000010049 */
[----:B------:R-:W-:-:S03]  /*1500*/  FMUL.FTZ R164, R149, R164 ;  /* 0x000000a495a47220 */ /* 0x000fc60000410000 */
[----:B------:R-:W-:-:S04]  /*1510*/  FFMA.FTZ R73, R118, R107, R73 ;  /* 0x0000006b76497223 */ /* 0x000fc80000010049 */
[----:B------:R-:W-:Y:S01]  /*1520*/  FFMA.FTZ R73, R164, R111, R73 ;  /* 0x0000006fa4497223 */ /* 0x000fe20000010049 */
[----:B-1----:R-:W-:-:S04]  /*1530*/  FADD.FTZ R74, R75, R72 ;  /* 0x000000484b4a7221 */ /* 0x002fc80000010000 */
[----:B------:R-:W0:Y:S04]  /*1540*/  SHFL.DOWN PT, R72, R73, 0x10, 0x1f ;  /* 0x0a001f0049487f89 */ /* 0x000e2800000e0000 */
[----:B------:R-:W1:Y:S01]  /*1550*/  SHFL.DOWN PT, R75, R74, 0x8, 0x1f ;  /* 0x09001f004a4b7f89 */ /* 0x000e6200000e0000 */
[----:B0-----:R-:W-:Y:S01]  /*1560*/  FADD.FTZ R72, R73, R72 ;  /* 0x0000004849487221 */ /* 0x001fe20000010000 */
[----:B-1----:R-:W-:-:S04]  /*1570*/  FADD.FTZ R100, R74, R75 ;  /* 0x0000004b4a647221 */ /* 0x002fc80000010000 */
[----:B------:R-:W0:Y:S01]  /*1580*/  SHFL.DOWN PT, R75, R72, 0x8, 0x1f ;  /* 0x09001f00484b7f89 */ /* 0x000e2200000e0000 */
[----:B------:R-:W-:-:S03]  /*1590*/  @P1 IMAD.WIDE.U32 R166, R148, 0x10, R168 ;  /* 0x0000001094a61825 */ /* 0x000fc600078e00a8 */
[----:B------:R-:W1:Y:S04]  /*15a0*/  SHFL.DOWN PT, R119, R100, 0x4, 0x1f ;  /* 0x08801f0064777f89 */ /* 0x000e6800000e0000 */
[----:B------:R2:W5:Y:S01]  /*15b0*/  @P1 LDG.E.128 R68, desc[UR6][R166.64] ;  /* 0x00000006a6441981 */ /* 0x000562000c1e1d00 */
[----:B0-----:R-:W-:-:S05]  /*15c0*/  FADD.FTZ R75, R72, R75 ;  /* 0x0000004b484b7221 */ /* 0x001fca0000010000 */
[----:B--2---:R-:W0:Y:S01]  /*15d0*/  SHFL.DOWN PT, R166, R75, 0x4, 0x1f ;  /* 0x08801f004ba67f89 */ /* 0x004e2200000e0000 */
[----:B-1----:R-:W-:-:S05]  /*15e0*/  FADD.FTZ R119, R100, R119 ;  /* 0x0000007764777221 */ /* 0x002fca0000010000 */
[----:B------:R-:W1:Y:S01]  /*15f0*/  SHFL.DOWN PT, R168, R119, 0x2, 0x1f ;  /* 0x08401f0077a87f89 */ /* 0x000e6200000e0000 */
[----:B------:R-:W2:Y:S01]  /*1600*/  S2R R100, SR_TID.X ;  /* 0x0000000000647919 */ /* 0x000ea20000002100 */
[----:B0-----:R-:W-:-:S05]  /*1610*/  FADD.FTZ R166, R75, R166 ;  /* 0x000000a64ba67221 */ /* 0x001fca0000010000 */
[----:B------:R-:W0:Y:S01]  /*1620*/  SHFL.DOWN PT, R73, R166, 0x2, 0x1f ;  /* 0x08401f00a6497f89 */ /* 0x000e2200000e0000 */
[----:B-1----:R-:W-:-:S05]  /*1630*/  FADD.FTZ R168, R119, R168 ;  /* 0x000000a877a87221 */ /* 0x002fca0000010000 */
[----:B------:R-:W1:Y:S01]  /*1640*/  SHFL.DOWN PT, R159, R168, 0x1, 0x1f ;  /* 0x08201f00a89f7f89 */ /* 0x000e6200000e0000 */
[----:B0-----:R-:W-:-:S05]  /*1650*/  FADD.FTZ R74, R166, R73 ;  /* 0x00000049a64a7221 */ /* 0x001fca0000010000 */
[----:B------:R-:W0:Y:S01]  /*1660*/  SHFL.DOWN PT, R73, R74, 0x1, 0x1f ;  /* 0x08201f004a497f89 */ /* 0x000e2200000e0000 */
[----:B--2---:R-:W-:Y:S01]  /*1670*/  LOP3.LUT P1, RZ, R100, 0x1f, RZ, 0xc0, !PT ;  /* 0x0000001f64ff7812 */ /* 0x004fe2000782c0ff */
[----:B------:R-:W-:Y:S01]  /*1680*/  BSSY.RECONVERGENT B0, `(.L_x_8508) ;  /* 0x000000e000007945 */ /* 0x000fe20003800200 */
[C---:B------:R-:W-:Y:S01]  /*1690*/  FADD.FTZ R11, R112.reuse, R11 ;  /* 0x0000000b700b7221 */ /* 0x040fe20000010000 */
[----:B------:R-:W-:Y:S01]  /*16a0*/  FFMA.FTZ R35, R112, R117, R35 ;  /* 0x0000007570237223 */ /* 0x000fe20000010023 */
[----:B-1----:R-:W-:Y:S01]  /*16b0*/  FADD.FTZ R72, R168, R159 ;  /* 0x0000009fa8487221 */ /* 0x002fe20000010000 */
[----:B0-----:R-:W-:-:S08]  /*16c0*/  FADD.FTZ R73, R74, R73 ;  /* 0x000000494a497221 */ /* 0x001fd00000010000 */
        /* <DEDUP_REMOVED lines=9> */
.L_x_8509:
[----:B------:R-:W-:Y:S05]  /*1760*/  BSYNC.RECONVERGENT B0 ;  /* 0x0000000000007941 */ /* 0x000fea0003800200 */
.L_x_8508:
[----:B------:R-:W1:Y:S08]  /*1770*/  S2UR UR5, SR_CgaCtaId ;  /* 0x00000000000579c3 */ /* 0x000e700000008800 */
[----:B------:R-:W-:Y:S01]  /*1780*/  BAR.SYNC.DEFER_BLOCKING 0x0 ;  /* 0x0000000000007b1d */ /* 0x000fe20000010000 */
[C---:B------:R-:W-:Y:S01]  /*1790*/  FADD.FTZ R2, R113.reuse, R2 ;  /* 0x0000000271027221 */ /* 0x040fe20000010000 */
[----:B------:R-:W-:Y:S01]  /*17a0*/  FFMA.FTZ R26, R113, R116, R26 ;  /* 0x00000074711a7223 */ /* 0x000fe2000001001a */
[----:B------:R-:W-:Y:S01]  /*17b0*/  UISETP.NE.U32.AND UP0, UPT, UR10, URZ, UPT ;  /* 0x000000ff0a00728c */ /* 0x000fe2000bf05070 */
[C---:B------:R-:W-:Y:S01]  /*17c0*/  FADD.FTZ R9, R114.reuse, R9 ;  /* 0x0000000972097221 */ /* 0x040fe20000010000 */
[----:B------:R-:W-:Y:S01]  /*17d0*/  FFMA.FTZ R33, R114, R118, R33 ;  /* 0x0000007672217223 */ /* 0x000fe20000010021 */
[----:B------:R-:W-:Y:S01]  /*17e0*/  UMOV UR4, 0x400 ;  /* 0x0000040000047882 */ /* 0x000fe20000000000 */
[----:B------:R-:W-:Y:S01]  /*17f0*/  UISETP.NE.AND.EX UP0, UPT, UR11, URZ, UPT, UP0 ;  /* 0x000000ff0b00728c */ /* 0x000fe2000bf05300 */
[C---:B------:R-:W-:Y:S01]  /*1800*/  FADD.FTZ R0, R115.reuse, R0 ;  /* 0x0000000073007221 */ /* 0x040fe20000010000 */
[----:B------:R-:W-:Y:S01]  /*1810*/  FFMA.FTZ R24, R115, R164, R24 ;  /* 0x000000a473187223 */ /* 0x000fe20000010018 */
        /* <DEDUP_REMOVED lines=97> */
[----:B0-----:R-:W-:-:S04]  /*1e30*/  IMAD.WIDE.U32 R154, R154, 0x10, R72 ;  /* 0x000000109a9a7825 */ /* 0x001fc800078e0048 */
[-C--:B-----5:R-:W-:Y:S01]  /*1e40*/  FMUL.FTZ R84, R75, R146.reuse ;  /* 0x000000924b547220 */ /* 0x0a0fe20000410000 */
[-C--:B------:R-:W-:Y:S01]  /*1e50*/  FMUL.FTZ R85, R85, R146.reuse ;  /* 0x0000009255557220 */ /* 0x080fe20000410000 */
[-C--:B------:R-:W-:Y:S01]  /*1e60*/  FMUL.FTZ R86, R77, R146.reuse ;  /* 0x000000924d567220 */ /* 0x080fe20000410000 */
[----:B------:R-:W-:Y:S01]  /*1e70*/  FMUL.FTZ R87, R87, R146 ;  /* 0x0000009257577220 */ /* 0x000fe20000410000 */
        /* <DEDUP_REMOVED lines=19> */
[----:B------:R0:W-:Y:S01]  /*1fb0*/  STG.E.128 desc[UR6][R154.64], R84 ;  /* 0x000000549a007986 */ /* 0x0001e2000c101d06 */
        /* <DEDUP_REMOVED lines=11> */
[-C--:B------:R-:W-:Y:S01]  /*2070*/  FMUL.FTZ R79, R101, R146.reuse ;  /* 0x00000092654f7220 */ /* 0x080fe20000410000 */
[-C--:B------:R-:W-:Y:S01]  /*2080*/  FMUL.FTZ R81, R105, R146.reuse ;  /* 0x0000009269517220 */ /* 0x080fe20000410000 */
[-C--:B------:R-:W-:Y:S02]  /*2090*/  FMUL.FTZ R91, R159, R146.reuse ;  /* 0x000000929f5b7220 */ /* 0x080fe40000410000 */
[----:B------:R2:W-:Y:S01]  /*20a0*/  STG.E.128 desc[UR6][R92.64], R72 ;  /* 0x000000485c007986 */ /* 0x0005e2000c101d06 */
[-C--:B0-----:R-:W-:Y:S01]  /*20b0*/  FMUL.FTZ R84, R111, R146.reuse ;  /* 0x000000926f547220 */ /* 0x081fe20000410000 */
[-C--:B------:R-:W-:Y:S01]  /*20c0*/  FMUL.FTZ R85, R113, R146.reuse ;  /* 0x0000009271557220 */ /* 0x080fe20000410000 */
[-C--:B------:R-:W-:Y:S01]  /*20d0*/  FMUL.FTZ R86, R115, R146.reuse ;  /* 0x0000009273567220 */ /* 0x080fe20000410000 */
[----:B------:R-:W-:Y:S01]  /*20e0*/  FMUL.FTZ R87, R117, R146 ;  /* 0x0000009275577220 */ /* 0x000fe20000410000 */
[----:B------:R2:W-:Y:S04]  /*20f0*/  STG.E.128 desc[UR6][R152.64], R76 ;  /* 0x0000004c98007986 */ /* 0x0005e8000c101d06 */
[----:B------:R2:W-:Y:S04]  /*2100*/  STG.E.128 desc[UR6][R94.64], R80 ;  /* 0x000000505e007986 */ /* 0x0005e8000c101d06 */
[----:B------:R2:W-:Y:S04]  /*2110*/  STG.E.128 desc[UR6][R150.64], R84 ;  /* 0x0000005496007986 */ /* 0x0005e8000c101d06 */
[----:B------:R2:W-:Y:S01]  /*2120*/  STG.E.128 desc[UR6][R148.64], R88 ;  /* 0x0000005894007986 */ /* 0x0005e2000c101d06 */
[----:B------:R-:W-:Y:S05]  /*2130*/  BRA `(.L_x_8512) ;  /* 0x0000001400987947 */ /* 0x000fea0003800000 */
.L_x_8511:
[-CC-:B------:R-:W-:Y:S01]  /*2140*/  FFMA.FTZ R77, R77, R75.reuse, R74.reuse ;  /* 0x0000004b4d4d7223 */ /* 0x180fe2000001004a */
[-CC-:B------:R-:W-:Y:S01]  /*2150*/  FFMA.FTZ R147, R147, R75.reuse, R74.reuse ;  /* 0x0000004b93937223 */ /* 0x180fe2000001004a */
[-CC-:B------:R-:W-:Y:S01]  /*2160*/  FFMA.FTZ R79, R79, R75.reuse, R74.reuse ;  /* 0x0000004b4f4f7223 */ /* 0x180fe2000001004a */
[-CC-:B------:R-:W-:Y:S01]  /*2170*/  FFMA.FTZ R112, R82, R75.reuse, R74.reuse ;  /* 0x0000004b52707223 */ /* 0x180fe2000001004a */
[----:B------:R-:W-:Y:S01]  /*2180*/  FADD.FTZ R82, R78, -R77 ;  /* 0x8000004d4e527221 */ /* 0x000fe20000010000 */
[----:B------:R-:W-:Y:S01]  /*2190*/  FADD.FTZ R72, R76, -R147 ;  /* 0x800000934c487221 */ /* 0x000fe20000010000 */
[-CC-:B------:R-:W-:Y:S01]  /*21a0*/  FFMA.FTZ R114, R88, R75.reuse, R74.reuse ;  /* 0x0000004b58727223 */ /* 0x180fe2000001004a */
[----:B------:R-:W0:Y:S01]  /*21b0*/  LDC.64 R76, c[0x0][0x478] ;  /* 0x00011e00ff4c7b82 */ /* 0x000e220000000a00 */
[----:B------:R-:W-:Y:S01]  /*21c0*/  FADD.FTZ R88, R84, -R79 ;  /* 0x8000004f54587221 */ /* 0x000fe20000010000 */
[-CC-:B------:R-:W-:Y:S01]  /*21d0*/  FFMA.FTZ R155, R155, R75.reuse, R74.reuse ;  /* 0x0000004b9b9b7223 */ /* 0x180fe2000001004a */
[-CC-:B------:R-:W-:Y:S01]  /*21e0*/  FFMA.FTZ R156, R156, R75.reuse, R74.reuse ;  /* 0x0000004b9c9c7223 */ /* 0x180fe2000001004a */
[-CC-:B------:R-:W-:Y:S01]  /*21f0*/  FFMA.FTZ R80, R80, R75.reuse, R74.reuse ;  /* 0x0000004b50507223 */ /* 0x180fe2000001004a */
[-CC-:B------:R-:W-:Y:S01]  /*2200*/  FFMA.FTZ R81, R81, R75.reuse, R74.reuse ;  /* 0x0000004b51517223 */ /* 0x180fe2000001004a */
[-CC-:B------:R-:W-:Y:S01]  /*2210*/  FFMA.FTZ R83, R83, R75.reuse, R74.reuse ;  /* 0x0000004b53537223 */ /* 0x180fe2000001004a */
[-CC-:B------:R-:W-:Y:S01]  /*2220*/  FFMA.FTZ R89, R89, R75.reuse, R74.reuse ;  /* 0x0000004b59597223 */ /* 0x180fe2000001004a */
[----:B------:R-:W1:Y:S01]  /*2230*/  LDC.64 R78, c[0x0][0x468] ;  /* 0x00011a00ff4e7b82 */ /* 0x000e620000000a00 */
        /* <DEDUP_REMOVED lines=22> */
[----:B0-----:R-:W-:-:S04]  /*23a0*/  IMAD.WIDE.U32 R80, R154, 0x10, R76 ;  /* 0x000000109a507825 */ /* 0x001fc800078e004c */
        /* <DEDUP_REMOVED lines=13> */
[----:B------:R-:W-:-:S04]  /*2480*/  IMAD.WIDE.U32 R94, R153, 0x10, R76 ;  /* 0x00000010995e7825 */ /* 0x000fc800078e004c */
[-C--:B-----5:R-:W-:Y:S01]  /*2490*/  FMUL.FTZ R84, R72, R146.reuse ;  /* 0x0000009248547220 */ /* 0x0a0fe20000410000 */
[-C--:B------:R-:W-:Y:S01]  /*24a0*/  FMUL.FTZ R85, R73, R146.reuse ;  /* 0x0000009249557220 */ /* 0x080fe20000410000 */
[----:B------:R-:W-:Y:S01]  /*24b0*/  FMUL.FTZ R86, R74, R146 ;  /* 0x000000924a567220 */ /* 0x000fe20000410000 */
[----:B------:R-:W-:-:S04]  /*24c0*/  IMAD.WIDE.U32 R108, R152, 0x10, R76 ;  /* 0x00000010986c7825 */ /* 0x000fc800078e004c */
[----:B------:R-:W-:Y:S01]  /*24d0*/  FMUL.FTZ R87, R75, R146 ;  /* 0x000000924b577220 */ /* 0x000fe20000410000 */
[----:B------:R0:W-:Y:S01]  /*24e0*/  STG.E.128 desc[UR6][R80.64], R72 ;  /* 0x0000004850007986 */ /* 0x0001e2000c101d06 */
[----:B------:R-:W-:Y:S01]  /*24f0*/  FMUL.FTZ R82, R149, R118 ;  /* 0x0000007695527220 */ /* 0x000fe20000410000 */
[----:B------:R-:W-:-:S04]  /*2500*/  IMAD.WIDE.U32 R110, R151, 0x10, R76 ;  /* 0x00000010976e7825 */ /* 0x000fc800078e004c */
[----:B------:R-:W-:Y:S01]  /*2510*/  FMUL.FTZ R83, R149, R166 ;  /* 0x000000a695537220 */ /* 0x000fe20000410000 */
[----:B------:R-:W-:Y:S01]  /*2520*/  FADD.FTZ R168, R91, -R168 ;  /* 0x800000a85ba87221 */ /* 0x000fe20000010000 */
[----:B------:R-:W-:Y:S01]  /*2530*/  FADD.FTZ R170, R101, -R170 ;  /* 0x800000aa65aa7221 */ /* 0x000fe20000010000 */
[----:B------:R-:W-:-:S04]  /*2540*/  IMAD.WIDE.U32 R102, R150, 0x10, R76 ;  /* 0x0000001096667825 */ /* 0x000fc800078e004c */
[----:B------:R-:W-:Y:S01]  /*2550*/  FADD.FTZ R174, R161, -R174 ;  /* 0x800000aea1ae7221 */ /* 0x000fe20000010000 */
[----:B------:R-:W-:Y:S01]  /*2560*/  FMUL.FTZ R91, R83, R146 ;  /* 0x00000092535b7220 */ /* 0x000fe20000410000 */
[----:B------:R-:W-:Y:S01]  /*2570*/  FMUL.FTZ R97, R149, R164 ;  /* 0x000000a495617220 */ /* 0x000fe20000410000 */
[----:B-1----:R-:W-:-:S04]  /*2580*/  IMAD.WIDE.U32 R154, R154, 0x10, R78 ;  /* 0x000000109a9a7825 */ /* 0x002fc800078e004e */
[C---:B------:R-:W-:Y:S01]  /*2590*/  FMUL.FTZ R99, R149.reuse, R174 ;  /* 0x000000ae95637220 */ /* 0x040fe20000410000 */
[----:B------:R-:W-:Y:S01]  /*25a0*/  FMUL.FTZ R93, R149, R176 ;  /* 0x000000b0955d7220 */ /* 0x000fe20000410000 */
[--C-:B------:R-:W-:Y:S01]  /*25b0*/  IMAD.WIDE.U32 R114, R153, 0x10, R78.reuse ;  /* 0x0000001099727825 */ /* 0x100fe200078e004e */
[----:B------:R1:W-:Y:S03]  /*25c0*/  STG.E.128 desc[UR6][R154.64], R84 ;  /* 0x000000549a007986 */ /* 0x0003e6000c101d06 */
[----:B------:R-:W-:-:S04]  /*25d0*/  IMAD.WIDE.U32 R106, R151, 0x10, R78 ;  /* 0x00000010976a7825 */ /* 0x000fc800078e004e */
[C---:B0-----:R-:W-:Y:S01]  /*25e0*/  FMUL.FTZ R80, R149.reuse, R92 ;  /* 0x0000005c95507220 */ /* 0x041fe20000410000 */
[C---:B------:R-:W-:Y:S01]  /*25f0*/  FMUL.FTZ R81, R149.reuse, R116 ;  /* 0x0000007495517220 */ /* 0x040fe20000410000 */
[----:B------:R-:W-:Y:S01]  /*2600*/  FMUL.FTZ R72, R149, R168 ;  /* 0x000000a895487220 */ /* 0x000fe20000410000 */
[----:B------:R-:W-:-:S04]  /*2610*/  IMAD.WIDE.U32 R104, R148, 0x10, R76 ;  /* 0x0000001094687825 */ /* 0x000fc800078e004c */
[C---:B------:R-:W-:Y:S01]  /*2620*/  FMUL.FTZ R76, R149.reuse, R88 ;  /* 0x00000058954c7220 */ /* 0x040fe20000410000 */
[----:B------:R-:W-:Y:S01]  /*2630*/  FMUL.FTZ R77, R149, R90 ;  /* 0x0000005a954d7220 */ /* 0x000fe20000410000 */
[----:B------:R-:W-:Y:S01]  /*2640*/  FMUL.FTZ R88, R80, R146 ;  /* 0x0000009250587220 */ /* 0x000fe20000410000 */
[----:B------:R-:W-:-:S04]  /*2650*/  IMAD.WIDE.U32 R152, R152, 0x10, R78 ;  /* 0x0000001098987825 */ /* 0x000fc800078e004e */
[-C--:B------:R-:W-:Y:S01]  /*2660*/  FMUL.FTZ R89, R81, R146.reuse ;  /* 0x0000009251597220 */ /* 0x080fe20000410000 */
[----:B------:R-:W-:Y:S01]  /*2670*/  FMUL.FTZ R90, R82, R146 ;  /* 0x00000092525a7220 */ /* 0x000fe20000410000 */
[----:B------:R-:W-:Y:S01]  /*2680*/  FMUL.FTZ R73, R149, R170 ;  /* 0x000000aa95497220 */ /* 0x000fe20000410000 */
[----:B------:R-:W-:-:S04]  /*2690*/  IMAD.WIDE.U32 R150, R150, 0x10, R78 ;  /* 0x0000001096967825 */ /* 0x000fc800078e004e */
[C---:B------:R-:W-:Y:S01]  /*26a0*/  FMUL.FTZ R74, R149.reuse, R156 ;  /* 0x0000009c954a7220 */ /* 0x040fe20000410000 */
[----:B------:R-:W-:Y:S01]  /*26b0*/  FMUL.FTZ R75, R149, R160 ;  /* 0x000000a0954b7220 */ /* 0x000fe20000410000 */
[----:B-1----:R-:W-:Y:S01]  /*26c0*/  FMUL.FTZ R84, R76, R146 ;  /* 0x000000924c547220 */ /* 0x002fe20000410000 */
[----:B------:R-:W-:-:S04]  /*26d0*/  IMAD.WIDE.U32 R112, R148, 0x10, R78 ;  /* 0x0000001094707825 */ /* 0x000fc800078e004e */
[C---:B------:R-:W-:Y:S01]  /*26e0*/  FMUL.FTZ R78, R149.reuse, R96 ;  /* 0x00000060954e7220 */ /* 0x040fe20000410000 */
[----:B------:R-:W-:Y:S01]  /*26f0*/  FMUL.FTZ R79, R149, R98 ;  /* 0x00000062954f7220 */ /* 0x000fe20000410000 */
[----:B------:R-:W-:Y:S01]  /*2700*/  FMUL.FTZ R85, R77, R146 ;  /* 0x000000924d557220 */ /* 0x000fe20000410000 */
[----:B------:R-:W-:Y:S01]  /*2710*/  FMUL.FTZ R96, R149, R162 ;  /* 0x000000a295607220 */ /* 0x000fe20000410000 */
[-C--:B------:R-:W-:Y:S01]  /*2720*/  FMUL.FTZ R86, R78, R146.reuse ;  /* 0x000000924e567220 */ /* 0x080fe20000410000 */
[----:B------:R-:W-:Y:S01]  /*2730*/  FMUL.FTZ R87, R79, R146 ;  /* 0x000000924f577220 */ /* 0x000fe20000410000 */
[----:B------:R0:W-:Y:S01]  /*2740*/  STG.E.128 desc[UR6][R94.64], R76 ;  /* 0x0000004c5e007986 */ /* 0x0001e2000c101d06 */
[C---:B------:R-:W-:Y:S01]  /*2750*/  FMUL.FTZ R98, R149.reuse, R172 ;  /* 0x000000ac95627220 */ /* 0x040fe20000410000 */
[C---:B------:R-:W-:Y:S02]  /*2760*/  FMUL.FTZ R92, R149.reuse, R158 ;  /* 0x0000009e955c7220 */ /* 0x040fe40000410000 */
[----:B------:R-:W-:Y:S04]  /*2770*/  STG.E.128 desc[UR6][R114.64], R84 ;  /* 0x0000005472007986 */ /* 0x000fe8000c101d06 */
[----:B------:R1:W-:Y:S04]  /*2780*/  STG.E.128 desc[UR6][R108.64], R80 ;  /* 0x000000506c007986 */ /* 0x0003e8000c101d06 */
[----:B------:R-:W-:Y:S04]  /*2790*/  STG.E.128 desc[UR6][R152.64], R88 ;  /* 0x0000005898007986 */ /* 0x000fe8000c101d06 */
[----:B------:R2:W-:Y:S01]  /*27a0*/  STG.E.128 desc[UR6][R110.64], R72 ;  /* 0x000000486e007986 */ /* 0x0005e2000c101d06 */
[C---:B0-----:R-:W-:Y:S01]  /*27b0*/  FMUL.FTZ R94, R149.reuse, R178 ;  /* 0x000000b2955e7220 */ /* 0x041fe20000410000 */
[----:B------:R-:W-:Y:S01]  /*27c0*/  FMUL.FTZ R95, R149, R180 ;  /* 0x000000b4955f7220 */ /* 0x000fe20000410000 */
[-C--:B------:R-:W-:Y:S01]  /*27d0*/  FMUL.FTZ R76, R72, R146.reuse ;  /* 0x00000092484c7220 */ /* 0x080fe20000410000 */
[-C--:B------:R-:W-:Y:S01]  /*27e0*/  FMUL.FTZ R77, R73, R146.reuse ;  /* 0x00000092494d7220 */ /* 0x080fe20000410000 */
[-C--:B------:R-:W-:Y:S01]  /*27f0*/  FMUL.FTZ R78, R74, R146.reuse ;  /* 0x000000924a4e7220 */ /* 0x080fe20000410000 */
[-C--:B------:R-:W-:Y:S01]  /*2800*/  FMUL.FTZ R79, R75, R146.reuse ;  /* 0x000000924b4f7220 */ /* 0x080fe20000410000 */
[-C--:B-1----:R-:W-:Y:S01]  /*2810*/  FMUL.FTZ R83, R95, R146.reuse ;  /* 0x000000925f537220 */ /* 0x082fe20000410000 */
[-C--:B------:R-:W-:Y:S01]  /*2820*/  FMUL.FTZ R80, R92, R146.reuse ;  /* 0x000000925c507220 */ /* 0x080fe20000410000 */
[-C--:B------:R-:W-:Y:S01]  /*2830*/  FMUL.FTZ R81, R93, R146.reuse ;  /* 0x000000925d517220 */ /* 0x080fe20000410000 */
[-C--:B------:R-:W-:Y:S01]  /*2840*/  FMUL.FTZ R82, R94, R146.reuse ;  /* 0x000000925e527220 */ /* 0x080fe20000410000 */
[----:B------:R3:W-:Y:S01]  /*2850*/  STG.E.128 desc[UR6][R106.64], R76 ;  /* 0x0000004c6a007986 */ /* 0x0007e2000c101d06 */
[-C--:B--2---:R-:W-:Y:S01]  /*2860*/  FMUL.FTZ R72, R96, R146.reuse ;  /* 0x0000009260487220 */ /* 0x084fe20000410000 */
        /* <DEDUP_REMOVED lines=8> */
.L_x_8510:
        /* <DEDUP_REMOVED lines=67> */
[----:B0-----:R-:W-:-:S04]  /*2d20*/  IMAD.WIDE.U32 R154, R154, 0x10, R72 ;  /* 0x000000109a9a7825 */ /* 0x001fc800078e0048 */
[-C--:B------:R-:W-:Y:S01]  /*2d30*/  FMUL.FTZ R84, R75, R146.reuse ;  /* 0x000000924b547220 */ /* 0x080fe20000410000 */
[-C--:B------:R-:W-:Y:S01]  /*2d40*/  FMUL.FTZ R85, R85, R146.reuse ;  /* 0x0000009255557220 */ /* 0x080fe20000410000 */
[-C--:B------:R-:W-:Y:S01]  /*2d50*/  FMUL.FTZ R86, R77, R146.reuse ;  /* 0x000000924d567220 */ /* 0x080fe20000410000 */
[----:B------:R-:W-:Y:S01]  /*2d60*/  FMUL.FTZ R87, R87, R146 ;  /* 0x0000009257577220 */ /* 0x000fe20000410000 */
        /* <DEDUP_REMOVED lines=41> */
.L_x_8513:
        /* <DEDUP_REMOVED lines=12> */
[-C--:B------:R-:W-:Y:S01]  /*30c0*/  FFMA.FTZ R81, R81, R75.reuse, R74 ;  /* 0x0000004b51517223 */ /* 0x080fe2000001004a */
[----:B------:R-:W-:Y:S01]  /*30d0*/  FADD.FTZ R158, R158, -R155 ;  /* 0x8000009b9e9e7221 */ /* 0x000fe20000010000 */
[----:B------:R-:W-:Y:S01]  /*30e0*/  FADD.FTZ R157, R157, -R156 ;  /* 0x8000009c9d9d7221 */ /* 0x000fe20000010000 */
        /* <DEDUP_REMOVED lines=40> */
[-C--:B------:R-:W-:Y:S01]  /*3370*/  FMUL.FTZ R84, R72, R146.reuse ;  /* 0x0000009248547220 */ /* 0x080fe20000410000 */
[-C--:B------:R-:W-:Y:S01]  /*3380*/  FMUL.FTZ R85, R73, R146.reuse ;  /* 0x0000009249557220 */ /* 0x080fe20000410000 */
[----:B------:R-:W-:Y:S01]  /*3390*/  FMUL.FTZ R86, R74, R146 ;  /* 0x000000924a567220 */ /* 0x000fe20000410000 */
[----:B------:R-:W-:-:S04]  /*33a0*/  IMAD.WIDE.U32 R108, R152, 0x10, R76 ;  /* 0x00000010986c7825 */ /* 0x000fc800078e004c */
[----:B------:R-:W-:Y:S01]  /*33b0*/  FMUL.FTZ R87, R75, R146 ;  /* 0x000000924b577220 */ /* 0x000fe20000410000 */
[----:B------:R0:W-:Y:S01]  /*33c0*/  STG.E.128 desc[UR6][R80.64], R72 ;  /* 0x0000004850007986 */ /* 0x0001e2000c101d06 */
[----:B------:R-:W-:Y:S01]  /*33d0*/  FFMA.FTZ R82, R149, R93, R58 ;  /* 0x0000005d95527223 */ /* 0x000fe2000001003a */
[----:B------:R-:W-:-:S04]  /*33e0*/  IMAD.WIDE.U32 R110, R151, 0x10, R76 ;  /* 0x00000010976e7825 */ /* 0x000fc800078e004c */
[----:B------:R-:W-:Y:S01]  /*33f0*/  FADD.FTZ R162, R161, -R162 ;  /* 0x800000a2a1a27221 */ /* 0x000fe20000010000 */
[C---:B------:R-:W-:Y:S01]  /*3400*/  FFMA.FTZ R96, R149.reuse, R96, R64 ;  /* 0x0000006095607223 */ /* 0x040fe20000010040 */
[----:B------:R-:W-:Y:S01]  /*3410*/  FFMA.FTZ R93, R149, R168, R69 ;  /* 0x000000a8955d7223 */ /* 0x000fe20000010045 */
[----:B------:R-:W-:-:S04]  /*3420*/  IMAD.WIDE.U32 R102, R150, 0x10, R76 ;  /* 0x0000001096667825 */ /* 0x000fc800078e004c */
[----:B-1----:R-:W-:-:S04]  /*3430*/  IMAD.WIDE.U32 R154, R154, 0x10, R78 ;  /* 0x000000109a9a7825 */ /* 0x002fc800078e004e */
[--C-:B------:R-:W-:Y:S01]  /*3440*/  IMAD.WIDE.U32 R114, R153, 0x10, R78.reuse ;  /* 0x0000001099727825 */ /* 0x100fe200078e004e */
[----:B------:R1:W-:Y:S03]  /*3450*/  STG.E.128 desc[UR6][R154.64], R84 ;  /* 0x000000549a007986 */ /* 0x0003e6000c101d06 */
[----:B------:R-:W-:-:S04]  /*3460*/  IMAD.WIDE.U32 R106, R151, 0x10, R78 ;  /* 0x00000010976a7825 */ /* 0x000fc800078e004e */
[C---:B0-----:R-:W-:Y:S01]  /*3470*/  FFMA.FTZ R80, R149.reuse, R97, R56 ;  /* 0x0000006195507223 */ /* 0x041fe20000010038 */
[C---:B------:R-:W-:Y:S01]  /*3480*/  FFMA.FTZ R81, R149.reuse, R92, R57 ;  /* 0x0000005c95517223 */ /* 0x040fe20000010039 */
[----:B------:R-:W-:Y:S01]  /*3490*/  FFMA.FTZ R72, R149, R91, R60 ;  /* 0x0000005b95487223 */ /* 0x000fe2000001003c */
[----:B------:R-:W-:-:S04]  /*34a0*/  IMAD.WIDE.U32 R104, R148, 0x10, R76 ;  /* 0x0000001094687825 */ /* 0x000fc800078e004c */
[C---:B------:R-:W-:Y:S01]  /*34b0*/  FFMA.FTZ R76, R149.reuse, R83, R52 ;  /* 0x00000053954c7223 */ /* 0x040fe20000010034 */
[C---:B------:R-:W-:Y:S01]  /*34c0*/  FFMA.FTZ R77, R149.reuse, R88, R53 ;  /* 0x00000058954d7223 */ /* 0x040fe20000010035 */
[----:B------:R-:W-:Y:S01]  /*34d0*/  FFMA.FTZ R83, R149, R166, R59 ;  /* 0x000000a695537223 */ /* 0x000fe2000001003b */
[----:B------:R-:W-:-:S04]  /*34e0*/  IMAD.WIDE.U32 R152, R152, 0x10, R78 ;  /* 0x0000001098987825 */ /* 0x000fc800078e004e */
[----:B------:R-:W-:Y:S01]  /*34f0*/  FMUL.FTZ R88, R80, R146 ;  /* 0x0000009250587220 */ /* 0x000fe20000410000 */
[----:B------:R-:W-:Y:S01]  /*3500*/  FFMA.FTZ R73, R149, R98, R61 ;  /* 0x0000006295497223 */ /* 0x000fe2000001003d */
[----:B------:R-:W-:Y:S01]  /*3510*/  FMUL.FTZ R91, R83, R146 ;  /* 0x00000092535b7220 */ /* 0x000fe20000410000 */
[----:B------:R-:W-:-:S04]  /*3520*/  IMAD.WIDE.U32 R150, R150, 0x10, R78 ;  /* 0x0000001096967825 */ /* 0x000fc800078e004e */
[C---:B------:R-:W-:Y:S01]  /*3530*/  FFMA.FTZ R74, R149.reuse, R99, R62 ;  /* 0x00000063954a7223 */ /* 0x040fe2000001003e */
[----:B------:R-:W-:Y:S01]  /*3540*/  FFMA.FTZ R75, R149, R160, R63 ;  /* 0x000000a0954b7223 */ /* 0x000fe2000001003f */
[----:B-1----:R-:W-:Y:S01]  /*3550*/  FMUL.FTZ R84, R76, R146 ;  /* 0x000000924c547220 */ /* 0x002fe20000410000 */
[----:B------:R-:W-:-:S04]  /*3560*/  IMAD.WIDE.U32 R112, R148, 0x10, R78 ;  /* 0x0000001094707825 */ /* 0x000fc800078e004e */
[C---:B------:R-:W-:Y:S01]  /*3570*/  FFMA.FTZ R78, R149.reuse, R89, R54 ;  /* 0x00000059954e7223 */ /* 0x040fe20000010036 */
[----:B------:R-:W-:Y:S01]  /*3580*/  FFMA.FTZ R79, R149, R90, R55 ;  /* 0x0000005a954f7223 */ /* 0x000fe20000010037 */
[-C--:B------:R-:W-:Y:S01]  /*3590*/  FMUL.FTZ R85, R77, R146.reuse ;  /* 0x000000924d557220 */ /* 0x080fe20000410000 */
[-C--:B------:R-:W-:Y:S01]  /*35a0*/  FMUL.FTZ R89, R81, R146.reuse ;  /* 0x0000009251597220 */ /* 0x080fe20000410000 */
[-C--:B------:R-:W-:Y:S01]  /*35b0*/  FMUL.FTZ R86, R78, R146.reuse ;  /* 0x000000924e567220 */ /* 0x080fe20000410000 */
[-C--:B------:R-:W-:Y:S01]  /*35c0*/  FMUL.FTZ R87, R79, R146.reuse ;  /* 0x000000924f577220 */ /* 0x080fe20000410000 */
[----:B------:R-:W-:Y:S01]  /*35d0*/  FMUL.FTZ R90, R82, R146 ;  /* 0x00000092525a7220 */ /* 0x000fe20000410000 */
[----:B------:R0:W-:Y:S01]  /*35e0*/  STG.E.128 desc[UR6][R94.64], R76 ;  /* 0x0000004c5e007986 */ /* 0x0001e2000c101d06 */
[C---:B------:R-:W-:Y:S01]  /*35f0*/  FFMA.FTZ R97, R149.reuse, R116, R65 ;  /* 0x0000007495617223 */ /* 0x040fe20000010041 */
[C---:B------:R-:W-:Y:S01]  /*3600*/  FFMA.FTZ R98, R149.reuse, R163, R66 ;  /* 0x000000a395627223 */ /* 0x040fe20000010042 */
[C---:B------:R-:W-:Y:S01]  /*3610*/  FFMA.FTZ R99, R149.reuse, R162, R67 ;  /* 0x000000a295637223 */ /* 0x040fe20000010043 */
[----:B------:R-:W-:Y:S01]  /*3620*/  STG.E.128 desc[UR6][R114.64], R84 ;  /* 0x0000005472007986 */ /* 0x000fe2000c101d06 */
[----:B------:R-:W-:-:S03]  /*3630*/  FFMA.FTZ R92, R149, R117, R68 ;  /* 0x00000075955c7223 */ /* 0x000fc60000010044 */
[----:B------:R1:W-:Y:S04]  /*3640*/  STG.E.128 desc[UR6][R108.64], R80 ;  /* 0x000000506c007986 */ /* 0x0003e8000c101d06 */
[----:B------:R-:W-:Y:S04]  /*3650*/  STG.E.128 desc[UR6][R152.64], R88 ;  /* 0x0000005898007986 */ /* 0x000fe8000c101d06 */
[----:B------:R2:W-:Y:S01]  /*3660*/  STG.E.128 desc[UR6][R110.64], R72 ;  /* 0x000000486e007986 */ /* 0x0005e2000c101d06 */
[C---:B0-----:R-:W-:Y:S01]  /*3670*/  FFMA.FTZ R94, R149.reuse, R101, R70 ;  /* 0x00000065955e7223 */ /* 0x041fe20000010046 */
[----:B------:R-:W-:Y:S01]  /*3680*/  FFMA.FTZ R95, R149, R164, R71 ;  /* 0x000000a4955f7223 */ /* 0x000fe20000010047 */
        /* <DEDUP_REMOVED lines=16> */
[----:B------:R0:W-:Y:S02]  /*3790*/  STG.E.128 desc[UR6][R112.64], R80 ;  /* 0x0000005070007986 */ /* 0x0001e4000c101d06 */
.L_x_8512:
        /* <DEDUP_REMOVED lines=53> */
.L_x_8507:
        /* <DEDUP_REMOVED lines=8> */
[----:B---3--:R-:W-:-:S05]  /*3b70*/  IMAD.WIDE.U32 R4, R7, 0x10, R4 ;  /* 0x0000001007047825 */ /* 0x008fca00078e0004 */
        /* <DEDUP_REMOVED lines=12> */
.L_x_8515:
        /* <DEDUP_REMOVED lines=12> */
.L_x_10815:


//--------------------- .text._ZN10layer_norm13ln_bwd_kernelINS_13Kernel_traitsI6__halfffffjLj6144ELj1ELj1ELj8ELj16ENS_18Kernel_traits_baseILj6144ES2_ffffjLj256EEEEELb0ELb0ELb1ELb0EEEvNS_9BwdParamsE --------------------------
	.section	.text._ZN10layer_norm13ln_bwd_kernelINS_13Kernel_traitsI6__halfffffjLj6144ELj1ELj1ELj8ELj16ENS_18Kernel_traits_baseILj6144ES2_ffffjLj256EEEEELb0ELb0ELb1ELb0EEEvNS_9BwdParamsE,"ax",@progbits
	.align	128
        .global         _ZN10layer_norm13ln_bwd_kernelINS_13Kernel_traitsI6__halfffffjLj6144ELj1ELj1ELj8ELj16ENS_18Kernel_traits_baseILj6144ES2_ffffjLj256EEEEELb0ELb0ELb1ELb0EEEvNS_9BwdParamsE
        .type           _ZN10layer_norm13ln_bwd_kernelINS_13Kernel_traitsI6__halfffffjLj6144ELj1ELj1ELj8ELj16ENS_18Kernel_traits_baseILj6144ES2_ffffjLj256EEEEELb0ELb0ELb1ELb0EEEvNS_9BwdParamsE,@function
        .size           _ZN10layer_norm13ln_bwd_kernelINS_13Kernel_traitsI6__halfffffjLj6144ELj1ELj1ELj8ELj16ENS_18Kernel_traits_baseILj6144ES2_ffffjLj256EEEEELb0ELb0ELb1ELb0EEEvNS_9BwdParamsE,(.L_x_10816 - _ZN10layer_norm13ln_bwd_kernelINS_13Kernel_traitsI6__halfffffjLj6144ELj1ELj1ELj8ELj16ENS_18Kernel_traits_baseILj6144ES2_ffffjLj256EEEEELb0ELb0ELb1ELb0EEEvNS_9BwdParamsE)
        .other          _ZN10layer_norm13ln_bwd_kernelINS_13Kernel_traitsI6__halfffffjLj6144ELj1ELj1ELj8ELj16ENS_18Kernel_traits_baseILj6144ES2_ffffjLj256EEEEELb0ELb0ELb1ELb0EEEvNS_9BwdParamsE,@"STO_CUDA_ENTRY STV_DEFAULT"
_ZN10layer_norm13ln_bwd_kernelINS_13Kernel_traitsI6__halfffffjLj6144ELj1ELj1ELj8ELj16ENS_18Kernel_traits_baseILj6144ES2_ffffjLj256EEEEELb0ELb0ELb1ELb0EEEvNS_9BwdParamsE:
.text._ZN10layer_norm13ln_bwd_kernelINS_13Kernel_traitsI6__halfffffjLj6144ELj1ELj1ELj8ELj16ENS_18Kernel_traits_baseILj6144ES2_ffffjLj256EEEEELb0ELb0ELb1ELb0EEEvNS_9BwdParamsE:
        /* <DEDUP_REMOVED lines=8> */
[----:B0-----:R-:W-:-:S04]  /*0080*/  LOP3.LUT R96, R0, 0xff, RZ, 0x3c, !PT ;  /* 0x000000ff00607812 */ /* 0x001fc800078e3cff */
[----:B------:R-:W-:Y:S01]  /*0090*/  LEA.HI.SX32 R96, R3, R96, 0x1e ;  /* 0x0000006003607211 */ /* 0x000fe200078ff2ff */
[----:B------:R-:W0:Y:S01]  /*00a0*/  S2UR UR4, SR_CTAID.X ;  /* 0x00000000000479c3 */ /* 0x000e220000002500 */
[----:B------:R-:W-:Y:S02]  /*00b0*/  MOV R3, R0 ;  /* 0x0000000000037202 */ /* 0x000fe40000000f00 */
[C---:B------:R-:W-:Y:S02]  /*00c0*/  ISETP.GE.U32.AND P5, PT, R96.reuse, 0x100, PT ;  /* 0x000001006000780c */ /* 0x040fe40003fa6070 */
[C---:B------:R-:W-:Y:S02]  /*00d0*/  ISETP.GE.U32.AND P3, PT, R96.reuse, 0x200, PT ;  /* 0x000002006000780c */ /* 0x040fe40003f66070 */
[C---:B------:R-:W-:Y:S02]  /*00e0*/  ISETP.GE.U32.AND P2, PT, R96.reuse, 0x300, PT ;  /* 0x000003006000780c */ /* 0x040fe40003f46070 */
[----:B------:R-:W-:-:S02]  /*00f0*/  ISETP.GE.U32.AND P1, PT, R96, 0x400, PT ;  /* 0x000004006000780c */ /* 0x000fc40003f26070 */
[C---:B------:R-:W-:Y:S02]  /*0100*/  ISETP.GE.U32.AND P0, PT, R96.reuse, 0x500, PT ;  /* 0x000005006000780c */ /* 0x040fe40003f06070 */
[----:B------:R-:W-:Y:S02]  /*0110*/  ISETP.GE.U32.AND P4, PT, R96, 0x600, PT ;  /* 0x000006006000780c */ /* 0x000fe40003f86070 */
[----:B------:R-:W-:Y:S01]  /*0120*/  P2R R93, PR, RZ, 0x4 ;  /* 0x00000004ff5d7803 */ /* 0x000fe20000000000 */
[----:B------:R-:W1:Y:S01]  /*0130*/  @P5 LDC.64 R4, c[0x0][0x3d0] ;  /* 0x0000f400ff045b82 */ /* 0x000e620000000a00 */
[----:B------:R-:W-:Y:S02]  /*0140*/  P2R R90, PR, RZ, 0x20 ;  /* 0x00000020ff5a7803 */ /* 0x000fe40000000000 */
[----:B------:R-:W-:Y:S02]  /*0150*/  CS2R R48, SRZ ;  /* 0x0000000000307805 */ /* 0x000fe4000001ff00 */
[----:B------:R-:W-:-:S03]  /*0160*/  P2R R92, PR, RZ, 0x8 ;  /* 0x00000008ff5c7803 */ /* 0x000fc60000000000 */
[----:B------:R-:W4:Y:S08]  /*0170*/  @P3 LDC.64 R6, c[0x0][0x3d0] ;  /* 0x0000f400ff063b82 */ /* 0x000f300000000a00 */
[----:B------:R-:W3:Y:S08]  /*0180*/  @P2 LDC.64 R10, c[0x0][0x3d0] ;  /* 0x0000f400ff0a2b82 */ /* 0x000ef00000000a00 */
[----:B------:R-:W3:Y:S01]  /*0190*/  @P1 LDC.64 R12, c[0x0][0x3d0] ;  /* 0x0000f400ff0c1b82 */ /* 0x000ee20000000a00 */
[C---:B-1----:R-:W-:Y:S01]  /*01a0*/  @P5 IMAD.WIDE.U32 R4, R3.reuse, 0x8, R4 ;  /* 0x0000000803045825 */ /* 0x042fe200078e0004 */
[----:B------:R-:W-:-:S02]  /*01b0*/  @P5 LOP3.LUT R3, R3, 0x100, RZ, 0xfc, !PT ;  /* 0x0000010003035812 */ /* 0x000fc400078efcff */
[----:B0-----:R-:W-:Y:S02]  /*01c0*/  MOV R97, UR4 ;  /* 0x0000000400617c02 */ /* 0x001fe40008000f00 */
[----:B------:R-:W-:Y:S01]  /*01d0*/  CS2R R50, SRZ ;  /* 0x0000000000327805 */ /* 0x000fe2000001ff00 */
[----:B--2---:R-:W5:Y:S01]  /*01e0*/  @P5 LDG.E.64 R52, desc[UR10][R4.64] ;  /* 0x0000000a04345981 */ /* 0x004f62000c1e1b00 */
[----:B------:R-:W0:Y:S01]  /*01f0*/  @P0 LDC.64 R14, c[0x0][0x3d0] ;  /* 0x0000f400ff0e0b82 */ /* 0x000e220000000a00 */
[C---:B----4-:R-:W-:Y:S01]  /*0200*/  @P3 IMAD.WIDE.U32 R8, R3.reuse, 0x8, R6 ;  /* 0x0000000803083825 */ /* 0x050fe200078e0006 */
[----:B------:R-:W-:Y:S02]  /*0210*/  @P3 IADD3 R3, PT, PT, R3, 0x100, RZ ;  /* 0x0000010003033810 */ /* 0x000fe40007ffe0ff */
[----:B------:R-:W-:Y:S02]  /*0220*/  CS2R R44, SRZ ;  /* 0x00000000002c7805 */ /* 0x000fe4000001ff00 */
[----:B------:R-:W-:-:S02]  /*0230*/  CS2R R46, SRZ ;  /* 0x00000000002e7805 */ /* 0x000fc4000001ff00 */
[----:B------:R-:W-:Y:S01]  /*0240*/  CS2R R40, SRZ ;  /* 0x0000000000287805 */ /* 0x000fe2000001ff00 */
[----:B------:R-:W5:Y:S01]  /*0250*/  @P3 LDG.E.64 R54, desc[UR10][R8.64] ;  /* 0x0000000a08363981 */ /* 0x000f62000c1e1b00 */
[----:B------:R-:W1:Y:S01]  /*0260*/  @P4 LDC.64 R16, c[0x0][0x3d0] ;  /* 0x0000f400ff104b82 */ /* 0x000e620000000a00 */
[C---:B---3--:R-:W-:Y:S01]  /*0270*/  @P2 IMAD.WIDE.U32 R10, R3.reuse, 0x8, R10 ;  /* 0x00000008030a2825 */ /* 0x048fe200078e000a */
[----:B------:R-:W-:-:S04]  /*0280*/  @P2 IADD3 R3, PT, PT, R3, 0x100, RZ ;  /* 0x0000010003032810 */ /* 0x000fc80007ffe0ff */
[----:B------:R-:W5:Y:S01]  /*0290*/  @P2 LDG.E.64 R56, desc[UR10][R10.64] ;  /* 0x0000000a0a382981 */ /* 0x000f62000c1e1b00 */
[C---:B------:R-:W-:Y:S01]  /*02a0*/  @P1 IMAD.WIDE.U32 R12, R3.reuse, 0x8, R12 ;  /* 0x00000008030c1825 */ /* 0x040fe200078e000c */
[----:B------:R-:W-:Y:S02]  /*02b0*/  @P1 IADD3 R3, PT, PT, R3, 0x100, RZ ;  /* 0x0000010003031810 */ /* 0x000fe40007ffe0ff */
[----:B------:R-:W-:Y:S02]  /*02c0*/  ISETP.GE.AND P2, PT, R97, UR5, PT ;  /* 0x0000000561007c0c */ /* 0x000fe4000bf46270 */
[----:B------:R-:W-:Y:S01]  /*02d0*/  CS2R R42, SRZ ;  /* 0x00000000002a7805 */ /* 0x000fe2000001ff00 */
[----:B------:R2:W5:Y:S01]  /*02e0*/  @P1 LDG.E.64 R58, desc[UR10][R12.64] ;  /* 0x0000000a0c3a1981 */ /* 0x000562000c1e1b00 */
[C---:B0-----:R-:W-:Y:S01]  /*02f0*/  @P0 IMAD.WIDE.U32 R14, R3.reuse, 0x8, R14 ;  /* 0x00000008030e0825 */ /* 0x041fe200078e000e */
[----:B------:R-:W-:Y:S02]  /*0300*/  @P0 IADD3 R3, PT, PT, R3, 0x100, RZ ;  /* 0x0000010003030810 */ /* 0x000fe40007ffe0ff */
[----:B------:R-:W-:-:S02]  /*0310*/  CS2R R36, SRZ ;  /* 0x0000000000247805 */ /* 0x000fc4000001ff00 */
[----:B------:R-:W-:Y:S02]  /*0320*/  CS2R R38, SRZ ;  /* 0x0000000000267805 */ /* 0x000fe4000001ff00 */
[----:B------:R-:W-:Y:S01]  /*0330*/  CS2R R32, SRZ ;  /* 0x0000000000207805 */ /* 0x000fe2000001ff00 */
[----:B------:R0:W5:Y:S01]  /*0340*/  @P0 LDG.E.64 R60, desc[UR10][R14.64] ;  /* 0x0000000a0e3c0981 */ /* 0x000162000c1e1b00 */
[----:B-1----:R-:W-:Y:S01]  /*0350*/  @P4 IMAD.WIDE.U32 R6, R3, 0x8, R16 ;  /* 0x0000000803064825 */ /* 0x002fe200078e0010 */
[----:B------:R-:W-:Y:S02]  /*0360*/  CS2R R34, SRZ ;  /* 0x0000000000227805 */ /* 0x000fe4000001ff00 */
[----:B------:R-:W-:Y:S02]  /*0370*/  CS2R R28, SRZ ;  /* 0x00000000001c7805 */ /* 0x000fe4000001ff00 */
[----:B------:R-:W-:Y:S02]  /*0380*/  CS2R R30, SRZ ;  /* 0x00000000001e7805 */ /* 0x000fe4000001ff00 */
[----:B------:R-:W-:Y:S01]  /*0390*/  CS2R R24, SRZ ;  /* 0x0000000000187805 */ /* 0x000fe2000001ff00 */
[----:B------:R1:W5:Y:S01]  /*03a0*/  @P4 LDG.E.64 R62, desc[UR10][R6.64] ;  /* 0x0000000a063e4981 */ /* 0x000362000c1e1b00 */
[----:B------:R-:W-:-:S02]  /*03b0*/  CS2R R26, SRZ ;  /* 0x00000000001a7805 */ /* 0x000fc4000001ff00 */
[----:B------:R-:W-:Y:S02]  /*03c0*/  CS2R R20, SRZ ;  /* 0x0000000000147805 */ /* 0x000fe4000001ff00 */
[----:B------:R-:W-:Y:S02]  /*03d0*/  CS2R R22, SRZ ;  /* 0x0000000000167805 */ /* 0x000fe4000001ff00 */
[----:B------:R-:W-:Y:S02]  /*03e0*/  CS2R R16, SRZ ;  /* 0x0000000000107805 */ /* 0x000fe4000001ff00 */
[----:B------:R-:W-:Y:S02]  /*03f0*/  CS2R R18, SRZ ;  /* 0x0000000000127805 */ /* 0x000fe4000001ff00 */
[----:B--2---:R-:W-:Y:S02]  /*0400*/  CS2R R12, SRZ ;  /* 0x00000000000c7805 */ /* 0x004fe4000001ff00 */
[----:B0-----:R-:W-:-:S02]  /*0410*/  CS2R R14, SRZ ;  /* 0x00000000000e7805 */ /* 0x001fc4000001ff00 */
[----:B------:R-:W-:Y:S02]  /*0420*/  CS2R R8, SRZ ;  /* 0x0000000000087805 */ /* 0x000fe4000001ff00 */
[----:B------:R-:W-:Y:S02]  /*0430*/  CS2R R10, SRZ ;  /* 0x00000000000a7805 */ /* 0x000fe4000001ff00 */
[----:B------:R-:W-:Y:S02]  /*0440*/  CS2R R4, SRZ ;  /* 0x0000000000047805 */ /* 0x000fe4000001ff00 */
[----:B-1----:R-:W-:Y:S01]  /*0450*/  CS2R R6, SRZ ;  /* 0x0000000000067805 */ /* 0x002fe2000001ff00 */
[----:B------:R-:W-:Y:S06]  /*0460*/  @P2 BRA `(.L_x_8516) ;  /* 0x0000005000442947 */ /* 0x000fec0003800000 */
[----:B-----5:R-:W-:Y:S02]  /*0470*/  MOV R104, R55 ;  /* 0x0000003700687202 */ /* 0x020fe40000000f00 */
[----:B------:R-:W-:Y:S02]  /*0480*/  CS2R R48, SRZ ;  /* 0x0000000000307805 */ /* 0x000fe4000001ff00 */
[----:B------:R-:W-:Y:S02]  /*0490*/  SHF.R.U32.HI R4, RZ, 0x10, R55 ;  /* 0x00000010ff047819 */ /* 0x000fe40000011637 */
        /* <DEDUP_REMOVED lines=35> */
[--C-:B------:R-:W-:Y:S01]  /*06d0*/  SHF.R.U64 R0, R52, 0x10, R53.reuse ;  /* 0x0000001034007819 */ /* 0x100fe20000001235 */
[----:B------:R-:W-:Y:S01]  /*06e0*/  UPLOP3.LUT UP1, UPT, UPT, UPT, UPT, 0x40, 0x4 ;  /* 0x000000000004789c */ /* 0x000fe20003f2e870 */
[----:B------:R-:W-:Y:S01]  /*06f0*/  MOV R102, R53 ;  /* 0x0000003500667202 */ /* 0x000fe20000000f00 */
[----:B------:R-:W0:Y:S01]  /*0700*/  LDCU UR15, c[0x0][0x40c] ;  /* 0x00008180ff0f77ac */ /* 0x000e220008000800 */
[----:B------:R-:W-:Y:S02]  /*0710*/  SHF.R.U32.HI R2, RZ, 0x10, R53 ;  /* 0x00000010ff027819 */ /* 0x000fe40000011635 */
[----:B------:R-:W-:Y:S01]  /*0720*/  MOV R103, R54 ;  /* 0x0000003600677202 */ /* 0x000fe20000000f00 */
[----:B------:R-:W1:Y:S01]  /*0730*/  LDCU.U8 UR9, c[0x0][0x410] ;  /* 0x00008200ff0977ac */ /* 0x000e620008000000 */
[----:B------:R-:W-:-:S02]  /*0740*/  SHF.R.U64 R3, R54, 0x10, R55 ;  /* 0x0000001036037819 */ /* 0x000fc40000001237 */
[----:B------:R-:W-:Y:S01]  /*0750*/  PRMT R104, R104, 0x5410, R4 ;  /* 0x0000541068687816 */ /* 0x000fe20000000004 */
[----:B------:R-:W2:Y:S01]  /*0760*/  LDCU UR14, c[0x0][0x400] ;  /* 0x00008000ff0e77ac */ /* 0x000ea20008000800 */
[----:B------:R-:W-:Y:S02]  /*0770*/  PRMT R105, R105, 0x5410, R5 ;  /* 0x0000541069697816 */ /* 0x000fe40000000005 */
[----:B------:R-:W-:Y:S02]  /*0780*/  CS2R R4, SRZ ;  /* 0x0000000000047805 */ /* 0x000fe4000001ff00 */
[----:B------:R-:W-:Y:S01]  /*0790*/  PRMT R106, R106, 0x5410, R6 ;  /* 0x000054106a6a7816 */ /* 0x000fe20000000006 */
[----:B------:R-:W3:Y:S01]  /*07a0*/  LDCU.64 UR12, c[0x0][0x438] ;  /* 0x00008700ff0c77ac */ /* 0x000ee20008000a00 */
[----:B------:R-:W-:Y:S02]  /*07b0*/  PRMT R107, R107, 0x5410, R7 ;  /* 0x000054106b6b7816 */ /* 0x000fe40000000007 */
[----:B------:R-:W-:-:S02]  /*07c0*/  CS2R R6, SRZ ;  /* 0x0000000000067805 */ /* 0x000fc4000001ff00 */
[----:B------:R-:W-:Y:S01]  /*07d0*/  PRMT R108, R108, 0x5410, R8 ;  /* 0x000054106c6c7816 */ /* 0x000fe20000000008 */
[----:B------:R-:W4:Y:S01]  /*07e0*/  LDCU.64 UR6, c[0x0][0x478] ;  /* 0x00008f00ff0677ac */ /* 0x000f220008000a00 */
[----:B------:R-:W-:Y:S02]  /*07f0*/  PRMT R109, R109, 0x5410, R9 ;  /* 0x000054106d6d7816 */ /* 0x000fe40000000009 */
[----:B------:R-:W-:Y:S02]  /*0800*/  CS2R R8, SRZ ;  /* 0x0000000000087805 */ /* 0x000fe4000001ff00 */
[----:B------:R-:W-:Y:S02]  /*0810*/  PRMT R110, R110, 0x5410, R10 ;  /* 0x000054106e6e7816 */ /* 0x000fe4000000000a */
[----:B------:R-:W-:Y:S02]  /*0820*/  PRMT R111, R111, 0x5410, R11 ;  /* 0x000054106f6f7816 */ /* 0x000fe4000000000b */
[----:B------:R-:W-:-:S02]  /*0830*/  CS2R R10, SRZ ;  /* 0x00000000000a7805 */ /* 0x000fc4000001ff00 */
[----:B------:R-:W-:Y:S02]  /*0840*/  PRMT R112, R112, 0x5410, R12 ;  /* 0x0000541070707816 */ /* 0x000fe4000000000c */
[----:B------:R-:W-:Y:S02]  /*0850*/  CS2R R12, SRZ ;  /* 0x00000000000c7805 */ /* 0x000fe4000001ff00 */
[----:B------:R-:W-:Y:S02]  /*0860*/  PRMT R101, R101, 0x5410, R0 ;  /* 0x0000541065657816 */ /* 0x000fe40000000000 */
[----:B------:R-:W-:Y:S02]  /*0870*/  PRMT R102, R102, 0x5410, R2 ;  /* 0x0000541066667816 */ /* 0x000fe40000000002 */
[----:B01234-:R-:W-:-:S07]  /*0880*/  PRMT R103, R103, 0x5410, R3 ;  /* 0x0000541067677816 */ /* 0x01ffce0000000003 */
.L_x_8568:
        /* <DEDUP_REMOVED lines=19> */
[C---:B------:R-:W-:Y:S01]  /*09c0*/  ISETP.GE.U32.AND P0, PT, R96.reuse, 0x100, PT ;  /* 0x000001006000780c */ /* 0x040fe20003f06070 */
        /* <DEDUP_REMOVED lines=9> */
[C---:B------:R-:W-:Y:S02]  /*0a60*/  ISETP.GE.U32.AND P3, PT, R96.reuse, 0x300, PT ;  /* 0x000003006000780c */ /* 0x040fe40003f66070 */
[----:B------:R-:W-:Y:S02]  /*0a70*/  LEA.HI R89, R89, R88, RZ, 0x2 ;  /* 0x0000005859597211 */ /* 0x000fe400078f10ff */
[C---:B------:R-:W-:Y:S02]  /*0a80*/  ISETP.GE.U32.AND P4, PT, R96.reuse, 0x400, PT ;  /* 0x000004006000780c */ /* 0x040fe40003f86070 */
[----:B------:R-:W-:-:S02]  /*0a90*/  ISETP.GE.U32.AND P5, PT, R96, 0x500, PT ;  /* 0x000005006000780c */ /* 0x000fc40003fa6070 */
[-C--:B0-----:R-:W-:Y:S02]  /*0aa0*/  LEA.HI.SX32 R159, R87, R0.reuse, 0x1e ;  /* 0x00000000579f7211 */ /* 0x081fe400078ff2ff */
[----:B------:R-:W-:Y:S02]  /*0ab0*/  LEA.HI.SX32 R161, R89, R0, 0x1e ;  /* 0x0000000059a17211 */ /* 0x000fe400078ff2ff */
[----:B------:R-:W-:Y:S02]  /*0ac0*/  MOV R93, R159 ;  /* 0x0000009f005d7202 */ /* 0x000fe40000000f00 */
[----:B--2---:R-:W-:Y:S02]  /*0ad0*/  FSEL R92, R84, RZ, !P6 ;  /* 0x000000ff545c7208 */ /* 0x004fe40007000000 */
[----:B------:R-:W-:Y:S01]  /*0ae0*/  ISETP.GE.U32.AND P6, PT, R96, 0x600, PT ;  /* 0x000006006000780c */ /* 0x000fe20003fc6070 */
[----:B------:R-:W-:-:S12]  /*0af0*/  @!P0 BRA `(.L_x_8520) ;  /* 0x0000000000b48947 */ /* 0x000fd80003800000 */
[----:B------:R-:W0:Y:S08]  /*0b00*/  LDC.64 R84, c[0x0][0x3a8] ;  /* 0x0000ea00ff547b82 */ /* 0x000e300000000a00 */
[----:B------:R-:W1:Y:S01]  /*0b10*/  LDC.64 R88, c[0x0][0x428] ;  /* 0x00010a00ff587b82 */ /* 0x000e620000000a00 */
[----:B0-----:R-:W-:-:S06]  /*0b20*/  IMAD.WIDE.U32 R84, R93, 0x10, R84 ;  /* 0x000000105d547825 */ /* 0x001fcc00078e0054 */
[----:B------:R-:W2:Y:S01]  /*0b30*/  LDG.E.128 R84, desc[UR10][R84.64] ;  /* 0x0000000a54547981 */ /* 0x000ea2000c1e1d00 */
[----:B------:R-:W-:Y:S01]  /*0b40*/  ISETP.NE.U32.AND P0, PT, RZ, UR12, PT ;  /* 0x0000000cff007c0c */ /* 0x000fe2000bf05070 */
[----:B-1----:R-:W-:-:S03]  /*0b50*/  IMAD.WIDE.U32 R88, R161, 0x10, R88 ;  /* 0x00000010a1587825 */ /* 0x002fc600078e0058 */
[----:B------:R-:W-:-:S03]  /*0b60*/  ISETP.NE.AND.EX P0, PT, RZ, UR13, PT, P0 ;  /* 0x0000000dff007c0c */ /* 0x000fc6000bf05300 */
[----:B------:R-:W3:Y:S01]  /*0b70*/  LDG.E.128 R88, desc[UR10][R88.64] ;  /* 0x0000000a58587981 */ /* 0x000ee2000c1e1d00 */
[----:B------:R-:W-:-:S09]  /*0b80*/  HADD2.F32 R123, -RZ, R101.H0_H0 ;  /* 0x20000065ff7b7230 */ /* 0x000fd20000004100 */
[----:B------:R-:W0:Y:S01]  /*0b90*/  @P0 LDC.64 R94, c[0x0][0x438] ;  /* 0x00010e00ff5e0b82 */ /* 0x000e220000000a00 */
[----:B------:R-:W-:Y:S01]  /*0ba0*/  IADD3 R161, PT, PT, R161, 0x100, RZ ;  /* 0x00000100a1a17810 */ /* 0x000fe20007ffe0ff */
[C---:B0-----:R-:W-:Y:S01]  /*0bb0*/  @P0 IMAD.WIDE.U32 R94, R93.reuse, 0x10, R94 ;  /* 0x000000105d5e0825 */ /* 0x041fe200078e005e */
[----:B------:R-:W-:-:S04]  /*0bc0*/  IADD3 R93, PT, PT, R93, 0x100, RZ ;  /* 0x000001005d5d7810 */ /* 0x000fc80007ffe0ff */
[----:B------:R0:W5:Y:S01]  /*0bd0*/  @P0 LDG.E.128 R52, desc[UR10][R94.64] ;  /* 0x0000000a5e340981 */ /* 0x000162000c1e1d00 */
[C---:B--2---:R-:W-:Y:S01]  /*0be0*/  FADD.FTZ R85, -R92.reuse, R85 ;  /* 0x000000555c557221 */ /* 0x044fe20000010100 */
[C---:B------:R-:W-:Y:S01]  /*0bf0*/  FADD.FTZ R3, -R92.reuse, R84 ;  /* 0x000000545c037221 */ /* 0x040fe20000010100 */
[----:B------:R-:W-:Y:S02]  /*0c00*/  HADD2.F32 R84, -RZ, R101.H1_H1 ;  /* 0x30000065ff547230 */ /* 0x000fe40000004100 */
[----:B------:R-:W-:Y:S01]  /*0c10*/  FADD.FTZ R87, -R92, R87 ;  /* 0x000000575c577221 */ /* 0x000fe20000010100 */
[C---:B-----5:R-:W-:Y:S01]  /*0c20*/  FMUL.FTZ R116, R100.reuse, R85 ;  /* 0x0000005564747220 */ /* 0x060fe20000410000 */
[--C-:B------:R-:W-:Y:S02]  /*0c30*/  HADD2.F32 R85, -RZ, R102.reuse.H0_H0 ;  /* 0x20000066ff557230 */ /* 0x100fe40000004100 */
[----:B------:R-:W-:Y:S01]  /*0c40*/  FMUL.FTZ R3, R100, R3 ;  /* 0x0000000364037220 */ /* 0x000fe20000410000 */
[----:B------:R-:W-:Y:S01]  /*0c50*/  FADD.FTZ R125, -R92, R86 ;  /* 0x000000565c7d7221 */ /* 0x000fe20000010100 */
[----:B---3--:R-:W-:Y:S01]  /*0c60*/  FMUL.FTZ R114, R88, R123 ;  /* 0x0000007b58727220 */ /* 0x008fe20000410000 */
[----:B------:R-:W-:Y:S01]  /*0c70*/  FMUL.FTZ R123, R89, R84 ;  /* 0x00000054597b7220 */ /* 0x000fe20000410000 */
[----:B------:R-:W-:Y:S01]  /*0c80*/  FMUL.FTZ R138, R90, R85 ;  /* 0x000000555a8a7220 */ /* 0x000fe20000410000 */
[----:B------:R-:W-:Y:S01]  /*0c90*/  FMUL.FTZ R140, R100, R87 ;  /* 0x00000057648c7220 */ /* 0x000fe20000410000 */
[----:B------:R-:W-:Y:S01]  /*0ca0*/  FADD.FTZ R84, RZ, R114 ;  /* 0x00000072ff547221 */ /* 0x000fe20000010000 */
[----:B------:R-:W-:Y:S01]  /*0cb0*/  FFMA.FTZ R85, R3, R114, RZ ;  /* 0x0000007203557223 */ /* 0x000fe200000100ff */
[----:B------:R-:W-:-:S02]  /*0cc0*/  HADD2.F32 R86, -RZ, R102.H1_H1 ;  /* 0x30000066ff567230 */ /* 0x000fc40000004100 */
        /* <DEDUP_REMOVED lines=15> */
[----:B------:R-:W-:-:S07]  /*0dc0*/  FFMA.FTZ R94, R140, R147, R85 ;  /* 0x000000938c5e7223 */ /* 0x000fce0000010055 */
.L_x_8520:
[----:B------:R-:W-:Y:S05]  /*0dd0*/  BSYNC.RECONVERGENT B1 ;  /* 0x0000000000017941 */ /* 0x000fea0003800200 */
.L_x_8519:
[----:B------:R-:W-:Y:S04]  /*0de0*/  BSSY.RECONVERGENT B1, `(.L_x_8521) ;  /* 0x000002f000017945 */ /* 0x000fe80003800200 */
[----:B------:R-:W-:Y:S05]  /*0df0*/  @!P1 BRA `(.L_x_8522) ;  /* 0x0000000000b49947 */ /* 0x000fea0003800000 */
[----:B------:R-:W0:Y:S01]  /*0e00*/  LDC.64 R84, c[0x0][0x3a8] ;  /* 0x0000ea00ff547b82 */ /* 0x000e220000000a00 */
[----:B------:R-:W-:-:S07]  /*0e10*/  ISETP.NE.U32.AND P0, PT, RZ, UR12, PT ;  /* 0x0000000cff007c0c */ /* 0x000fce000bf05070 */
[----:B------:R-:W1:Y:S01]  /*0e20*/  LDC.64 R88, c[0x0][0x428] ;  /* 0x00010a00ff587b82 */ /* 0x000e620000000a00 */
[----:B------:R-:W-:-:S13]  /*0e30*/  ISETP.NE.AND.EX P0, PT, RZ, UR13, PT, P0 ;  /* 0x0000000dff007c0c */ /* 0x000fda000bf05300 */
        /* <DEDUP_REMOVED lines=8> */
[----:B------:R-:W-:Y:S02]  /*0ec0*/  IADD3 R161, PT, PT, R161, 0x100, RZ ;  /* 0x00000100a1a17810 */ /* 0x000fe40007ffe0ff */
[----:B------:R-:W-:Y:S01]  /*0ed0*/  IADD3 R93, PT, PT, R93, 0x100, RZ ;  /* 0x000001005d5d7810 */ /* 0x000fe20007ffe0ff */
[C---:B---3--:R-:W-:Y:S01]  /*0ee0*/  FADD.FTZ R113, -R92.reuse, R84 ;  /* 0x000000545c717221 */ /* 0x048fe20000010100 */
[C---:B------:R-:W-:Y:S01]  /*0ef0*/  FADD.FTZ R129, -R92.reuse, R85 ;  /* 0x000000555c817221 */ /* 0x040fe20000010100 */
[----:B------:R-:W-:Y:S02]  /*0f00*/  HADD2.F32 R84, -RZ, R103.H1_H1 ;  /* 0x30000067ff547230 */ /* 0x000fe40000004100 */
[----:B------:R-:W-:Y:S01]  /*0f10*/  FADD.FTZ R87, -R92, R87 ;  /* 0x000000575c577221 */ /* 0x000fe20000010100 */
[----:B------:R-:W-:-:S02]  /*0f20*/  HADD2.F32 R85, -RZ, R104.H0_H0 ;  /* 0x20000068ff557230 */ /* 0x000fc40000004100 */
[C---:B-----5:R-:W-:Y:S01]  /*0f30*/  FMUL.FTZ R113, R100.reuse, R113 ;  /* 0x0000007164717220 */ /* 0x060fe20000410000 */
[----:B------:R-:W-:Y:S01]  /*0f40*/  FMUL.FTZ R120, R100, R129 ;  /* 0x0000008164787220 */ /* 0x000fe20000410000 */
[----:B------:R-:W-:Y:S01]  /*0f50*/  FADD.FTZ R129, -R92, R86 ;  /* 0x000000565c817221 */ /* 0x000fe20000010100 */
[----:B----4-:R-:W-:Y:S01]  /*0f60*/  FMUL.FTZ R118, R88, R127 ;  /* 0x0000007f58767220 */ /* 0x010fe20000410000 */
[----:B------:R-:W-:Y:S01]  /*0f70*/  FMUL.FTZ R127, R89, R84 ;  /* 0x00000054597f7220 */ /* 0x000fe20000410000 */
[----:B------:R-:W-:Y:S01]  /*0f80*/  FMUL.FTZ R142, R90, R85 ;  /* 0x000000555a8e7220 */ /* 0x000fe20000410000 */
[C---:B------:R-:W-:Y:S01]  /*0f90*/  FMUL.FTZ R144, R100.reuse, R87 ;  /* 0x0000005764907220 */ /* 0x040fe20000410000 */
[----:B------:R-:W-:Y:S01]  /*0fa0*/  FADD.FTZ R84, R95, R118 ;  /* 0x000000765f547221 */ /* 0x000fe20000010000 */
[----:B------:R-:W-:Y:S01]  /*0fb0*/  FFMA.FTZ R85, R113, R118, R94 ;  /* 0x0000007671557223 */ /* 0x000fe2000001005e */
[----:B------:R-:W-:Y:S02]  /*0fc0*/  HADD2.F32 R86, -RZ, R104.H1_H1 ;  /* 0x30000068ff567230 */ /* 0x000fe40000004100 */
        /* <DEDUP_REMOVED lines=16> */
.L_x_8522:
[----:B------:R-:W-:Y:S05]  /*10d0*/  BSYNC.RECONVERGENT B1 ;  /* 0x0000000000017941 */ /* 0x000fea0003800200 */
.L_x_8521:
        /* <DEDUP_REMOVED lines=47> */
.L_x_8524:
[----:B------:R-:W-:Y:S05]  /*13d0*/  BSYNC.RECONVERGENT B1 ;  /* 0x0000000000017941 */ /* 0x000fea0003800200 */
.L_x_8523:
[----:B------:R-:W-:Y:S04]  /*13e0*/  BSSY.RECONVERGENT B1, `(.L_x_8525) ;  /* 0x000002f000017945 */ /* 0x000fe80003800200 */
[----:B------:R-:W-:Y:S05]  /*13f0*/  @!P4 BRA `(.L_x_8526) ;  /* 0x0000000000b4c947 */ /* 0x000fea0003800000 */
[----:B------:R-:W0:Y:S01]  /*1400*/  LDC.64 R84, c[0x0][0x3a8] ;  /* 0x0000ea00ff547b82 */ /* 0x000e220000000a00 */
[----:B------:R-:W-:-:S07]  /*1410*/  ISETP.NE.U32.AND P0, PT, RZ, UR12, PT ;  /* 0x0000000cff007c0c */ /* 0x000fce000bf05070 */
[----:B------:R-:W1:Y:S01]  /*1420*/  LDC.64 R88, c[0x0][0x428] ;  /* 0x00010a00ff587b82 */ /* 0x000e620000000a00 */
[----:B0-----:R-:W-:-:S06]  /*1430*/  IMAD.WIDE.U32 R84, R93, 0x10, R84 ;  /* 0x000000105d547825 */ /* 0x001fcc00078e0054 */
[----:B------:R-:W2:Y:S01]  /*1440*/  LDG.E.128 R84, desc[UR10][R84.64] ;  /* 0x0000000a54547981 */ /* 0x000ea2000c1e1d00 */
[----:B------:R-:W-:Y:S01]  /*1450*/  ISETP.NE.AND.EX P0, PT, RZ, UR13, PT, P0 ;  /* 0x0000000dff007c0c */ /* 0x000fe2000bf05300 */
[----:B-1----:R-:W-:-:S06]  /*1460*/  IMAD.WIDE.U32 R88, R161, 0x10, R88 ;  /* 0x00000010a1587825 */ /* 0x002fcc00078e0058 */
[----:B------:R-:W3:Y:S06]  /*1470*/  LDG.E.128 R88, desc[UR10][R88.64] ;  /* 0x0000000a58587981 */ /* 0x000eec000c1e1d00 */
[----:B------:R-:W0:Y:S01]  /*1480*/  @P0 LDC.64 R152, c[0x0][0x438] ;  /* 0x00010e00ff980b82 */ /* 0x000e220000000a00 */
[----:B------:R-:W-:Y:S01]  /*1490*/  HADD2.F32 R135, -RZ, R107.H0_H0 ;  /* 0x2000006bff877230 */ /* 0x000fe20000004100 */
[----:B------:R-:W-:Y:S01]  /*14a0*/  IADD3 R161, PT, PT, R161, 0x100, RZ ;  /* 0x00000100a1a17810 */ /* 0x000fe20007ffe0ff */
[----:B0-----:R-:W-:-:S05]  /*14b0*/  @P0 IMAD.WIDE.U32 R152, R93, 0x10, R152 ;  /* 0x000000105d980825 */ /* 0x001fca00078e0098 */
[----:B------:R0:W5:Y:S01]  /*14c0*/  @P0 LDG.E.128 R64, desc[UR10][R152.64] ;  /* 0x0000000a98400981 */ /* 0x000162000c1e1d00 */
[----:B------:R-:W-:Y:S01]  /*14d0*/  IADD3 R93, PT, PT, R93, 0x100, RZ ;  /* 0x000001005d5d7810 */ /* 0x000fe20007ffe0ff */
[C---:B--2---:R-:W-:Y:S01]  /*14e0*/  FADD.FTZ R117, -R92.reuse, R84 ;  /* 0x000000545c757221 */ /* 0x044fe20000010100 */
[C---:B------:R-:W-:Y:S01]  /*14f0*/  FADD.FTZ R137, -R92.reuse, R85 ;  /* 0x000000555c897221 */ /* 0x040fe20000010100 */
[----:B------:R-:W-:Y:S02]  /*1500*/  HADD2.F32 R84, -RZ, R107.H1_H1 ;  /* 0x3000006bff547230 */ /* 0x000fe40000004100 */
[----:B------:R-:W-:Y:S01]  /*1510*/  FADD.FTZ R87, -R92, R87 ;  /* 0x000000575c577221 */ /* 0x000fe20000010100 */
[--C-:B------:R-:W-:Y:S02]  /*1520*/  HADD2.F32 R85, -RZ, R108.reuse.H0_H0 ;  /* 0x2000006cff557230 */ /* 0x100fe40000004100 */
[C---:B-----5:R-:W-:Y:S01]  /*1530*/  FMUL.FTZ R117, R100.reuse, R117 ;  /* 0x0000007564757220 */ /* 0x060fe20000410000 */
[----:B------:R-:W-:Y:S01]  /*1540*/  FMUL.FTZ R128, R100, R137 ;  /* 0x0000008964807220 */ /* 0x000fe20000410000 */
[----:B------:R-:W-:Y:S01]  /*1550*/  FADD.FTZ R137, -R92, R86 ;  /* 0x000000565c897221 */ /* 0x000fe20000010100 */
[----:B---3--:R-:W-:Y:S01]  /*1560*/  FMUL.FTZ R126, R88, R135 ;  /* 0x00000087587e7220 */ /* 0x008fe20000410000 */
[----:B------:R-:W-:Y:S01]  /*1570*/  FMUL.FTZ R135, R89, R84 ;  /* 0x0000005459877220 */ /* 0x000fe20000410000 */
[----:B------:R-:W-:Y:S01]  /*1580*/  FMUL.FTZ R150, R90, R85 ;  /* 0x000000555a967220 */ /* 0x000fe20000410000 */
[----:B0-----:R-:W-:Y:S01]  /*1590*/  FMUL.FTZ R152, R100, R87 ;  /* 0x0000005764987220 */ /* 0x001fe20000410000 */
[----:B------:R-:W-:Y:S01]  /*15a0*/  FADD.FTZ R84, R95, R126 ;  /* 0x0000007e5f547221 */ /* 0x000fe20000010000 */
[----:B------:R-:W-:Y:S01]  /*15b0*/  FFMA.FTZ R85, R117, R126, R94 ;  /* 0x0000007e75557223 */ /* 0x000fe2000001005e */
        /* <DEDUP_REMOVED lines=17> */
.L_x_8526:
[----:B------:R-:W-:Y:S05]  /*16d0*/  BSYNC.RECONVERGENT B1 ;  /* 0x0000000000017941 */ /* 0x000fea0003800200 */
.L_x_8525:
        /* <DEDUP_REMOVED lines=26> */
[----:B0-----:R-:W-:Y:S01]  /*1880*/  FMUL.FTZ R154, R90, R85 ;  /* 0x000000555a9a7220 */ /* 0x001fe20000410000 */
[----:B------:R-:W-:Y:S01]  /*1890*/  FMUL.FTZ R156, R100, R87 ;  /* 0x00000057649c7220 */ /* 0x000fe20000410000 */
        /* <DEDUP_REMOVED lines=19> */
.L_x_8528:
[----:B------:R-:W-:Y:S05]  /*19d0*/  BSYNC.RECONVERGENT B1 ;  /* 0x0000000000017941 */ /* 0x000fea0003800200 */
.L_x_8527:
        /* <DEDUP_REMOVED lines=9> */
[----:B------:R-:W0:Y:S02]  /*1a70*/  @P0 LDC.64 R160, c[0x0][0x438] ;  /* 0x00010e00ffa00b82 */ /* 0x000e240000000a00 */
[----:B0-----:R-:W-:-:S05]  /*1a80*/  @P0 IMAD.WIDE.U32 R160, R93, 0x10, R160 ;  /* 0x000000105da00825 */ /* 0x001fca00078e00a0 */
[----:B------:R0:W5:Y:S01]  /*1a90*/  @P0 LDG.E.128 R72, desc[UR10][R160.64] ;  /* 0x0000000aa0480981 */ /* 0x000162000c1e1d00 */
[C---:B--2---:R-:W-:Y:S01]  /*1aa0*/  FADD.FTZ R93, -R92.reuse, R85 ;  /* 0x000000555c5d7221 */ /* 0x044fe20000010100 */
[--C-:B------:R-:W-:Y:S02]  /*1ab0*/  HADD2.F32 R85, -RZ, R111.reuse.H0_H0 ;  /* 0x2000006fff557230 */ /* 0x100fe40000004100 */
[C---:B------:R-:W-:Y:S01]  /*1ac0*/  FADD.FTZ R121, -R92.reuse, R84 ;  /* 0x000000545c797221 */ /* 0x040fe20000010100 */
[----:B------:R-:W-:Y:S02]  /*1ad0*/  HADD2.F32 R84, -RZ, R111.H1_H1 ;  /* 0x3000006fff547230 */ /* 0x000fe40000004100 */
[C---:B------:R-:W-:Y:S01]  /*1ae0*/  FADD.FTZ R87, -R92.reuse, R87 ;  /* 0x000000575c577221 */ /* 0x040fe20000010100 */
[----:B------:R-:W-:Y:S01]  /*1af0*/  FADD.FTZ R145, -R92, R86 ;  /* 0x000000565c917221 */ /* 0x000fe20000010100 */
[C---:B-----5:R-:W-:Y:S01]  /*1b00*/  FMUL.FTZ R121, R100.reuse, R121 ;  /* 0x0000007964797220 */ /* 0x060fe20000410000 */
[----:B------:R-:W-:Y:S01]  /*1b10*/  FMUL.FTZ R136, R100, R93 ;  /* 0x0000005d64887220 */ /* 0x000fe20000410000 */
[----:B---3--:R-:W-:Y:S01]  /*1b20*/  FMUL.FTZ R134, R88, R85 ;  /* 0x0000005558867220 */ /* 0x008fe20000410000 */
[----:B------:R-:W-:-:S02]  /*1b30*/  HADD2.F32 R85, -RZ, R112.H0_H0 ;  /* 0x20000070ff557230 */ /* 0x000fc40000004100 */
[----:B------:R-:W-:Y:S01]  /*1b40*/  FMUL.FTZ R143, R89, R84 ;  /* 0x00000054598f7220 */ /* 0x000fe20000410000 */
[----:B0-----:R-:W-:Y:S01]  /*1b50*/  FMUL.FTZ R160, R100, R87 ;  /* 0x0000005764a07220 */ /* 0x001fe20000410000 */
        /* <DEDUP_REMOVED lines=21> */
.L_x_8518:
        /* <DEDUP_REMOVED lines=19> */
[----:B------:R-:W-:Y:S01]  /*1de0*/  ISETP.GE.U32.AND P0, PT, R96, 0x400, PT ;  /* 0x000004006000780c */ /* 0x000fe20003f06070 */
[C---:B-1----:R-:W-:Y:S01]  /*1df0*/  @P1 IMAD.WIDE.U32 R90, R161.reuse, 0x10, R84 ;  /* 0x00000010a15a1825 */ /* 0x042fe200078e0054 */
[----:B------:R-:W-:-:S04]  /*1e00*/  @P1 IADD3 R161, PT, PT, R161, 0x100, RZ ;  /* 0x00000100a1a11810 */ /* 0x000fc80007ffe0ff */
[----:B------:R1:W5:Y:S01]  /*1e10*/  @P1 LDG.E.128 R56, desc[UR10][R90.64] ;  /* 0x0000000a5a381981 */ /* 0x000362000c1e1d00 */
[C---:B------:R-:W-:Y:S01]  /*1e20*/  ISETP.GE.U32.AND P1, PT, R96.reuse, 0x500, PT ;  /* 0x000005006000780c */ /* 0x040fe20003f26070 */
[----:B--2---:R-:W-:Y:S01]  /*1e30*/  @P3 IMAD.WIDE.U32 R92, R161, 0x10, R86 ;  /* 0x00000010a15c3825 */ /* 0x004fe200078e0056 */
[----:B------:R-:W-:-:S04]  /*1e40*/  ISETP.GE.U32.AND P4, PT, R96, 0x600, PT ;  /* 0x000006006000780c */ /* 0x000fc80003f86070 */
[----:B------:R-:W2:Y:S08]  /*1e50*/  @P0 LDC.64 R86, c[0x0][0x438] ;  /* 0x00010e00ff560b82 */ /* 0x000eb00000000a00 */
[----:B0-----:R-:W0:Y:S01]  /*1e60*/  @P1 LDC.64 R88, c[0x0][0x438] ;  /* 0x00010e00ff581b82 */ /* 0x001e220000000a00 */
[----:B------:R-:W-:Y:S01]  /*1e70*/  @P3 IADD3 R161, PT, PT, R161, 0x100, RZ ;  /* 0x00000100a1a13810 */ /* 0x000fe20007ffe0ff */
[----:B------:R1:W5:Y:S06]  /*1e80*/  @P3 LDG.E.128 R60, desc[UR10][R92.64] ;  /* 0x0000000a5c3c3981 */ /* 0x00036c000c1e1d00 */
[----:B------:R-:W3:Y:S01]  /*1e90*/  @P4 LDC.64 R84, c[0x0][0x438] ;  /* 0x00010e00ff544b82 */ /* 0x000ee20000000a00 */
[C---:B--2---:R-:W-:Y:S01]  /*1ea0*/  @P0 IMAD.WIDE.U32 R86, R161.reuse, 0x10, R86 ;  /* 0x00000010a1560825 */ /* 0x044fe200078e0056 */
[----:B------:R-:W-:-:S04]  /*1eb0*/  @P0 IADD3 R161, PT, PT, R161, 0x100, RZ ;  /* 0x00000100a1a10810 */ /* 0x000fc80007ffe0ff */
[----:B------:R1:W5:Y:S01]  /*1ec0*/  @P0 LDG.E.128 R64, desc[UR10][R86.64] ;  /* 0x0000000a56400981 */ /* 0x000362000c1e1d00 */
[C---:B0-----:R-:W-:Y:S01]  /*1ed0*/  @P1 IMAD.WIDE.U32 R88, R161.reuse, 0x10, R88 ;  /* 0x00000010a1581825 */ /* 0x041fe200078e0058 */
[----:B------:R-:W-:-:S04]  /*1ee0*/  @P1 IADD3 R161, PT, PT, R161, 0x100, RZ ;  /* 0x00000100a1a11810 */ /* 0x000fc80007ffe0ff */
[----:B------:R1:W5:Y:S01]  /*1ef0*/  @P1 LDG.E.128 R68, desc[UR10][R88.64] ;  /* 0x0000000a58441981 */ /* 0x000362000c1e1d00 */
[----:B---3--:R-:W-:-:S05]  /*1f00*/  @P4 IMAD.WIDE.U32 R84, R161, 0x10, R84 ;  /* 0x00000010a1544825 */ /* 0x008fca00078e0054 */
[----:B------:R1:W5:Y:S02]  /*1f10*/  @P4 LDG.E.128 R72, desc[UR10][R84.64] ;  /* 0x0000000a54484981 */ /* 0x000364000c1e1d00 */
.L_x_8529:
[----:B------:R-:W-:Y:S05]  /*1f20*/  BSYNC.RECONVERGENT B0 ;  /* 0x0000000000007941 */ /* 0x000fea0003800200 */
.L_x_8517:
[----:B-1----:R-:W0:Y:S01]  /*1f30*/  SHFL.DOWN PT, R84, R95, 0x10, 0x1f ;  /* 0x0a001f005f547f89 */ /* 0x002e2200000e0000 */
        /* <DEDUP_REMOVED lines=30> */
.L_x_8531:
[----:B------:R-:W-:Y:S05]  /*2120*/  BSYNC.RECONVERGENT B0 ;  /* 0x0000000000007941 */ /* 0x000fea0003800200 */
.L_x_8530:
        /* <DEDUP_REMOVED lines=24> */
[----:B------:R-:W-:Y:S01]  /*22b0*/  FADD.FTZ R84, R92, R85 ;  /* 0x000000555c547221 */ /* 0x000fe20000010000 */
[----:B------:R-:W-:Y:S01]  /*22c0*/  @P3 IADD3 R85, PT, PT, R99, -0x1, RZ ;  /* 0xffffffff63553810 */ /* 0x000fe20007ffe0ff */
[----:B------:R-:W0:Y:S01]  /*22d0*/  LDS.128 R92, [UR8] ;  /* 0x00000008ff5c7984 */ /* 0x000e220008000c00 */
[----:B------:R-:W-:Y:S01]  /*22e0*/  FADD.FTZ R161, R86, R161 ;  /* 0x000000a156a17221 */ /* 0x000fe20000010000 */
[----:B------:R-:W-:Y:S02]  /*22f0*/  FADD.FTZ R84, R87, R84 ;  /* 0x0000005457547221 */ /* 0x000fe40000010000 */
[----:B------:R-:W-:-:S05]  /*2300*/  @P3 IMAD R85, R85, R2, RZ ;  /* 0x0000000255553224 */ /* 0x000fca00078e02ff */
[----:B------:R-:W-:-:S04]  /*2310*/  @P3 SHF.R.S32.HI R86, RZ, 0x1f, R85 ;  /* 0x0000001fff563819 */ /* 0x000fc80000011455 */
[----:B------:R-:W-:Y:S01]  /*2320*/  @P3 LEA.HI R85, R86, R85, RZ, 0x2 ;  /* 0x0000005556553211 */ /* 0x000fe200078f10ff */
[----:B-1----:R-:W-:Y:S01]  /*2330*/  FADD.FTZ R161, R161, R88 ;  /* 0x00000058a1a17221 */ /* 0x002fe20000010000 */
[----:B------:R-:W-:Y:S01]  /*2340*/  FADD.FTZ R84, R84, R89 ;  /* 0x0000005954547221 */ /* 0x000fe20000010000 */
[----:B------:R-:W-:Y:S02]  /*2350*/  HFMA2 R89, -RZ, RZ, 0, 0 ;  /* 0x00000000ff597431 */ /* 0x000fe400000001ff */
[----:B------:R-:W-:Y:S01]  /*2360*/  FADD.FTZ R161, R90, R161 ;  /* 0x000000a15aa17221 */ /* 0x000fe20000010000 */
[----:B------:R-:W-:Y:S01]  /*2370*/  FADD.FTZ R84, R91, R84 ;  /* 0x000000545b547221 */ /* 0x000fe20000010000 */
[----:B------:R-:W-:Y:S02]  /*2380*/  P2R R90, PR, RZ, 0x2 ;  /* 0x00000002ff5a7803 */ /* 0x000fe40000000000 */
[----:B0-----:R-:W-:Y:S01]  /*2390*/  FADD.FTZ R161, R161, R92 ;  /* 0x0000005ca1a17221 */ /* 0x001fe20000010000 */
        /* <DEDUP_REMOVED lines=19> */
[----:B------:R-:W-:Y:S01]  /*24d0*/  ISETP.GT.AND P1, PT, R98, RZ, PT ;  /* 0x000000ff6200720c */ /* 0x000fe20003f24270 */
[----:B------:R-:W-:Y:S01]  /*24e0*/  FADD.FTZ R85, R114, -R85 ;  /* 0x8000005572557221 */ /* 0x000fe20000010000 */
[----:B------:R-:W-:Y:S01]  /*24f0*/  FADD.FTZ R87, R123, -R84 ;  /* 0x800000547b577221 */ /* 0x000fe20000010000 */
[----:B------:R-:W-:Y:S01]  /*2500*/  FADD.FTZ R93, R138, -R93 ;  /* 0x8000005d8a5d7221 */ /* 0x000fe20000010000 */
[----:B------:R-:W-:Y:S01]  /*2510*/  ISETP.GT.AND P0, PT, R99, RZ, PT ;  /* 0x000000ff6300720c */ /* 0x000fe20003f04270 */
[C---:B------:R-:W-:Y:S01]  /*2520*/  FMUL.FTZ R85, R100.reuse, R85 ;  /* 0x0000005564557220 */ /* 0x040fe20000410000 */
[C---:B------:R-:W-:Y:S01]  /*2530*/  FMUL.FTZ R87, R100.reuse, R87 ;  /* 0x0000005764577220 */ /* 0x040fe20000410000 */
[----:B------:R-:W-:-:S03]  /*2540*/  FMUL.FTZ R93, R100, R93 ;  /* 0x0000005d645d7220 */ /* 0x000fc60000410000 */
[----:B------:R-:W-:Y:S02]  /*2550*/  FSEL R85, R85, RZ, P1 ;  /* 0x000000ff55557208 */ /* 0x000fe40000800000 */
[----:B------:R-:W-:Y:S02]  /*2560*/  FSEL R87, R87, RZ, P1 ;  /* 0x000000ff57577208 */ /* 0x000fe40000800000 */
[----:B------:R-:W-:Y:S01]  /*2570*/  FSEL R93, R93, RZ, P1 ;  /* 0x000000ff5d5d7208 */ /* 0x000fe20000800000 */
[----:B------:R-:W-:Y:S02]  /*2580*/  FMUL.FTZ R85, R85, UR15 ;  /* 0x0000000f55557c20 */ /* 0x000fe40008410000 */
[----:B------:R-:W-:Y:S02]  /*2590*/  FMUL.FTZ R84, R87, UR15 ;  /* 0x0000000f57547c20 */ /* 0x000fe40008410000 */
[----:B------:R-:W-:Y:S01]  /*25a0*/  FMUL.FTZ R93, R93, UR15 ;  /* 0x0000000f5d5d7c20 */ /* 0x000fe20008410000 */
[----:B------:R-:W-:-:S02]  /*25b0*/  SEL R76, R85, R76, P0 ;  /* 0x0000004c554c7207 */ /* 0x000fc40000000000 */
[----:B------:R-:W-:Y:S02]  /*25c0*/  SEL R77, R84, R77, P0 ;  /* 0x0000004d544d7207 */ /* 0x000fe40000000000 */
[----:B------:R-:W-:Y:S01]  /*25d0*/  SEL R78, R93, R78, P0 ;  /* 0x0000004e5d4e7207 */ /* 0x000fe20000000000 */
[----:B------:R-:W-:Y:S06]  /*25e0*/  @!P3 BRA `(.L_x_8536) ;  /* 0x000000040070b947 */ /* 0x000fec0003800000 */
[----:B------:R-:W-:-:S04]  /*25f0*/  FFMA.FTZ R84, R140, R88, R91 ;  /* 0x000000588c547223 */ /* 0x000fc8000001005b */
[----:B------:R-:W-:-:S04]  /*2600*/  FADD.FTZ R79, R147, -R84 ;  /* 0x80000054934f7221 */ /* 0x000fc80000010000 */
[----:B------:R-:W-:-:S05]  /*2610*/  FMUL.FTZ R79, R100, R79 ;  /* 0x0000004f644f7220 */ /* 0x000fca0000410000 */
[----:B------:R-:W-:-:S05]  /*2620*/  FSEL R79, R79, RZ, P1 ;  /* 0x000000ff4f4f7208 */ /* 0x000fca0000800000 */
[----:B------:R-:W-:Y:S01]  /*2630*/  FMUL.FTZ R79, R79, UR15 ;  /* 0x0000000f4f4f7c20 */ /* 0x000fe20008410000 */
[----:B------:R-:W-:Y:S06]  /*2640*/  BRA `(.L_x_8536) ;  /* 0x0000000400587947 */ /* 0x000fec0003800000 */
.L_x_8535:
[-CC-:B------:R-:W-:Y:S01]  /*2650*/  FFMA.FTZ R81, R3, R88.reuse, R91.reuse ;  /* 0x0000005803517223 */ /* 0x180fe2000001005b */
[-CC-:B------:R-:W-:Y:S01]  /*2660*/  FFMA.FTZ R82, R116, R88.reuse, R91.reuse ;  /* 0x0000005874527223 */ /* 0x180fe2000001005b */
[-C--:B------:R-:W-:Y:S01]  /*2670*/  FFMA.FTZ R83, R125, R88.reuse, R91 ;  /* 0x000000587d537223 */ /* 0x080fe2000001005b */
[----:B------:R-:W-:Y:S01]  /*2680*/  ISETP.GT.AND P1, PT, R98, RZ, PT ;  /* 0x000000ff6200720c */ /* 0x000fe20003f24270 */
[----:B------:R-:W-:Y:S01]  /*2690*/  FADD.FTZ R81, R114, -R81 ;  /* 0x8000005172517221 */ /* 0x000fe20000010000 */
[----:B------:R-:W-:Y:S01]  /*26a0*/  ISETP.GT.AND P0, PT, R99, RZ, PT ;  /* 0x000000ff6300720c */ /* 0x000fe20003f04270 */
[----:B------:R-:W-:Y:S02]  /*26b0*/  FADD.FTZ R83, R138, -R83 ;  /* 0x800000538a537221 */ /* 0x000fe40000010000 */
[C---:B------:R-:W-:Y:S01]  /*26c0*/  FMUL.FTZ R80, R100.reuse, R81 ;  /* 0x0000005164507220 */ /* 0x040fe20000410000 */
[----:B------:R-:W-:Y:S01]  /*26d0*/  FADD.FTZ R81, R123, -R82 ;  /* 0x800000527b517221 */ /* 0x000fe20000010000 */
[----:B------:R-:W-:Y:S01]  /*26e0*/  FMUL.FTZ R83, R100, R83 ;  /* 0x0000005364537220 */ /* 0x000fe20000410000 */
[----:B------:R-:W-:-:S02]  /*26f0*/  FFMA.FTZ R82, R140, R88, R91 ;  /* 0x000000588c527223 */ /* 0x000fc4000001005b */
[----:B------:R-:W-:Y:S01]  /*2700*/  FSEL R80, R80, RZ, P1 ;  /* 0x000000ff50507208 */ /* 0x000fe20000800000 */
[----:B------:R-:W-:Y:S01]  /*2710*/  FMUL.FTZ R84, R100, R81 ;  /* 0x0000005164547220 */ /* 0x000fe20000410000 */
[----:B------:R-:W-:Y:S01]  /*2720*/  FSEL R85, R83, RZ, P1 ;  /* 0x000000ff53557208 */ /* 0x000fe20000800000 */
[----:B------:R-:W-:Y:S02]  /*2730*/  FADD.FTZ R87, R147, -R82 ;  /* 0x8000005293577221 */ /* 0x000fe40000010000 */
[----:B------:R-:W-:Y:S01]  /*2740*/  FMUL.FTZ R81, R80, UR15 ;  /* 0x0000000f50517c20 */ /* 0x000fe20008410000 */
[----:B------:R-:W-:Y:S01]  /*2750*/  FSEL R84, R84, RZ, P1 ;  /* 0x000000ff54547208 */ /* 0x000fe20000800000 */
[----:B------:R-:W-:-:S03]  /*2760*/  FMUL.FTZ R83, R100, R87 ;  /* 0x0000005764537220 */ /* 0x000fc60000410000 */
[----:B------:R-:W-:Y:S01]  /*2770*/  SEL R76, R81, R76, P0 ;  /* 0x0000004c514c7207 */ /* 0x000fe20000000000 */
[----:B------:R-:W-:Y:S01]  /*2780*/  FMUL.FTZ R82, R84, UR15 ;  /* 0x0000000f54527c20 */ /* 0x000fe20008410000 */
[----:B------:R-:W-:Y:S01]  /*2790*/  FMUL.FTZ R81, R85, UR15 ;  /* 0x0000000f55517c20 */ /* 0x000fe20008410000 */
[----:B------:R-:W-:-:S03]  /*27a0*/  FSEL R83, R83, RZ, P1 ;  /* 0x000000ff53537208 */ /* 0x000fc60000800000 */
[----:B------:R-:W-:Y:S02]  /*27b0*/  SEL R77, R82, R77, P0 ;  /* 0x0000004d524d7207 */ /* 0x000fe40000000000 */
[----:B------:R-:W-:Y:S02]  /*27c0*/  SEL R78, R81, R78, P0 ;  /* 0x0000004e514e7207 */ /* 0x000fe40000000000 */
[----:B------:R-:W-:Y:S02]  /*27d0*/  MOV R81, R84 ;  /* 0x0000005400517202 */ /* 0x000fe40000000f00 */
[----:B------:R-:W-:Y:S01]  /*27e0*/  MOV R82, R85 ;  /* 0x0000005500527202 */ /* 0x000fe20000000f00 */
[----:B------:R-:W-:Y:S06]  /*27f0*/  @!P3 BRA `(.L_x_8536) ;  /* 0x0000000000ecb947 */ /* 0x000fec0003800000 */
[----:B------:R-:W-:Y:S01]  /*2800*/  MOV R81, R84 ;  /* 0x0000005400517202 */ /* 0x000fe20000000f00 */
[----:B------:R-:W-:Y:S01]  /*2810*/  FMUL.FTZ R79, R83, UR15 ;  /* 0x0000000f534f7c20 */ /* 0x000fe20008410000 */
[----:B------:R-:W-:Y:S01]  /*2820*/  MOV R82, R85 ;  /* 0x0000005500527202 */ /* 0x000fe20000000f00 */
[----:B------:R-:W-:Y:S06]  /*2830*/  BRA `(.L_x_8536) ;  /* 0x0000000000dc7947 */ /* 0x000fec0003800000 */
.L_x_8534:
[----:B------:R-:W-:Y:S01]  /*2840*/  UMOV UR4, UR6 ;  /* 0x0000000600047c82 */ /* 0x000fe20008000000 */
[----:B------:R-:W-:Y:S01]  /*2850*/  UMOV UR5, UR7 ;  /* 0x0000000700057c82 */ /* 0x000fe20008000000 */
[----:B------:R-:W-:-:S04]  /*2860*/  UISETP.NE.U32.AND UP0, UPT, UR4, URZ, UPT ;  /* 0x000000ff0400728c */ /* 0x000fc8000bf05070 */
[----:B------:R-:W-:-:S09]  /*2870*/  UISETP.NE.AND.EX UP0, UPT, UR5, URZ, UPT, UP0 ;  /* 0x000000ff0500728c */ /* 0x000fd2000bf05300 */
[----:B------:R-:W-:Y:S05]  /*2880*/  BRA.U UP0, `(.L_x_8537) ;  /* 0x0000000100687547 */ /* 0x000fea000b800000 */
[-CC-:B------:R-:W-:Y:S01]  /*2890*/  @P2 FFMA.FTZ R85, R3, R88.reuse, R91.reuse ;  /* 0x0000005803552223 */ /* 0x180fe2000001005b */
[----:B------:R-:W-:Y:S01]  /*28a0*/  @P2 FFMA.FTZ R86, R116, R88, R91 ;  /* 0x0000005874562223 */ /* 0x000fe2000001005b */
[----:B------:R-:W-:Y:S02]  /*28b0*/  MOV R84, R52 ;  /* 0x0000003400547202 */ /* 0x000fe40000000f00 */
[----:B------:R-:W-:Y:S01]  /*28c0*/  @P2 FADD.FTZ R85, R114, -R85 ;  /* 0x8000005572552221 */ /* 0x000fe20000010000 */
[----:B------:R-:W-:Y:S02]  /*28d0*/  MOV R87, R54 ;  /* 0x0000003600577202 */ /* 0x000fe40000000f00 */
[----:B------:R-:W-:Y:S01]  /*28e0*/  ISETP.GT.AND P0, PT, R99, RZ, PT ;  /* 0x000000ff6300720c */ /* 0x000fe20003f04270 */
[----:B------:R-:W-:Y:S01]  /*28f0*/  @P2 FFMA.FTZ R84, R100, R85, R52 ;  /* 0x0000005564542223 */ /* 0x000fe20000010034 */
[----:B------:R-:W-:Y:S01]  /*2900*/  @P2 FADD.FTZ R85, R123, -R86 ;  /* 0x800000567b552221 */ /* 0x000fe20000010000 */
[----:B------:R-:W-:-:S03]  /*2910*/  MOV R86, R53 ;  /* 0x0000003500567202 */ /* 0x000fc60000000f00 */
[----:B------:R-:W-:Y:S01]  /*2920*/  @P2 FFMA.FTZ R86, R100, R85, R53 ;  /* 0x0000005564562223 */ /* 0x000fe20000010035 */
[----:B------:R-:W-:-:S04]  /*2930*/  @P2 FFMA.FTZ R85, R125, R88, R91 ;  /* 0x000000587d552223 */ /* 0x000fc8000001005b */
[----:B------:R-:W-:-:S04]  /*2940*/  @P2 FADD.FTZ R85, R138, -R85 ;  /* 0x800000558a552221 */ /* 0x000fc80000010000 */
[----:B------:R-:W-:Y:S01]  /*2950*/  @P2 FFMA.FTZ R87, R100, R85, R54 ;  /* 0x0000005564572223 */ /* 0x000fe20000010036 */
[----:B------:R-:W-:Y:S01]  /*2960*/  FMUL.FTZ R85, R84, UR15 ;  /* 0x0000000f54557c20 */ /* 0x000fe20008410000 */
[----:B------:R-:W-:Y:S02]  /*2970*/  FMUL.FTZ R84, R86, UR15 ;  /* 0x0000000f56547c20 */ /* 0x000fe40008410000 */
[----:B------:R-:W-:Y:S02]  /*2980*/  FMUL.FTZ R87, R87, UR15 ;  /* 0x0000000f57577c20 */ /* 0x000fe40008410000 */
[----:B------:R-:W-:Y:S02]  /*2990*/  SEL R76, R85, R76, P0 ;  /* 0x0000004c554c7207 */ /* 0x000fe40000000000 */
[----:B------:R-:W-:Y:S02]  /*29a0*/  SEL R77, R84, R77, P0 ;  /* 0x0000004d544d7207 */ /* 0x000fe40000000000 */
[----:B------:R-:W-:Y:S01]  /*29b0*/  SEL R78, R87, R78, P0 ;  /* 0x0000004e574e7207 */ /* 0x000fe20000000000 */
[----:B------:R-:W-:Y:S06]  /*29c0*/  @!P3 BRA `(.L_x_8536) ;  /* 0x000000000078b947 */ /* 0x000fec0003800000 */
[----:B------:R-:W-:Y:S01]  /*29d0*/  @P2 FFMA.FTZ R84, R140, R88, R91 ;  /* 0x000000588c542223 */ /* 0x000fe2000001005b */
[----:B------:R-:W-:-:S03]  /*29e0*/  MOV R79, R55 ;  /* 0x00000037004f7202 */ /* 0x000fc60000000f00 */
[----:B------:R-:W-:-:S04]  /*29f0*/  @P2 FADD.FTZ R84, R147, -R84 ;  /* 0x8000005493542221 */ /* 0x000fc80000010000 */
[----:B------:R-:W-:-:S04]  /*2a00*/  @P2 FFMA.FTZ R79, R100, R84, R55 ;  /* 0x00000054644f2223 */ /* 0x000fc80000010037 */
[----:B------:R-:W-:Y:S01]  /*2a10*/  FMUL.FTZ R79, R79, UR15 ;  /* 0x0000000f4f4f7c20 */ /* 0x000fe20008410000 */
[----:B------:R-:W-:Y:S06]  /*2a20*/  BRA `(.L_x_8536) ;  /* 0x0000000000607947 */ /* 0x000fec0003800000 */
.L_x_8537:
[-CC-:B------:R-:W-:Y:S01]  /*2a30*/  @P2 FFMA.FTZ R81, R3, R88.reuse, R91.reuse ;  /* 0x0000005803512223 */ /* 0x180fe2000001005b */
[-CC-:B------:R-:W-:Y:S01]  /*2a40*/  @P2 FFMA.FTZ R80, R140, R88.reuse, R91.reuse ;  /* 0x000000588c502223 */ /* 0x180fe2000001005b */
[----:B------:R-:W-:Y:S01]  /*2a50*/  MOV R83, R55 ;  /* 0x0000003700537202 */ /* 0x000fe20000000f00 */
[----:B------:R-:W-:Y:S01]  /*2a60*/  @P2 FFMA.FTZ R84, R116, R88, R91 ;  /* 0x0000005874542223 */ /* 0x000fe2000001005b */
[----:B------:R-:W-:Y:S01]  /*2a70*/  @P2 FADD.FTZ R81, R114, -R81 ;  /* 0x8000005172512221 */ /* 0x000fe20000010000 */
[----:B------:R-:W-:Y:S01]  /*2a80*/  @P2 FADD.FTZ R82, R147, -R80 ;  /* 0x8000005093522221 */ /* 0x000fe20000010000 */
[----:B------:R-:W-:Y:S01]  /*2a90*/  MOV R80, R52 ;  /* 0x0000003400507202 */ /* 0x000fe20000000f00 */
[----:B------:R-:W-:Y:S01]  /*2aa0*/  @P2 FADD.FTZ R84, R123, -R84 ;  /* 0x800000547b542221 */ /* 0x000fe20000010000 */
[C---:B------:R-:W-:Y:S01]  /*2ab0*/  @P2 FFMA.FTZ R80, R100.reuse, R81, R52 ;  /* 0x0000005164502223 */ /* 0x040fe20000010034 */
[----:B------:R-:W-:Y:S01]  /*2ac0*/  @P2 FFMA.FTZ R81, R125, R88, R91 ;  /* 0x000000587d512223 */ /* 0x000fe2000001005b */
[----:B------:R-:W-:Y:S01]  /*2ad0*/  @P2 FFMA.FTZ R83, R100, R82, R55 ;  /* 0x0000005264532223 */ /* 0x000fe20000010037 */
[----:B------:R-:W-:-:S02]  /*2ae0*/  MOV R82, R54 ;  /* 0x0000003600527202 */ /* 0x000fc40000000f00 */
[----:B------:R-:W-:Y:S01]  /*2af0*/  @P2 FADD.FTZ R81, R138, -R81 ;  /* 0x800000518a512221 */ /* 0x000fe20000010000 */
[----:B------:R-:W-:Y:S01]  /*2b00*/  ISETP.GT.AND P0, PT, R99, RZ, PT ;  /* 0x000000ff6300720c */ /* 0x000fe20003f04270 */
[----:B------:R-:W-:Y:S02]  /*2b10*/  @P3 FMUL.FTZ R79, R83, UR15 ;  /* 0x0000000f534f3c20 */ /* 0x000fe40008410000 */
[C---:B------:R-:W-:Y:S01]  /*2b20*/  @P2 FFMA.FTZ R82, R100.reuse, R81, R54 ;  /* 0x0000005164522223 */ /* 0x040fe20000010036 */
[----:B------:R-:W-:Y:S01]  /*2b30*/  MOV R81, R53 ;  /* 0x0000003500517202 */ /* 0x000fe20000000f00 */
[----:B------:R-:W-:Y:S02]  /*2b40*/  @P2 FFMA.FTZ R81, R100, R84, R53 ;  /* 0x0000005464512223 */ /* 0x000fe40000010035 */
[----:B------:R-:W-:Y:S02]  /*2b50*/  FMUL.FTZ R85, R82, UR15 ;  /* 0x0000000f52557c20 */ /* 0x000fe40008410000 */
[----:B------:R-:W-:-:S03]  /*2b60*/  FMUL.FTZ R84, R81, UR15 ;  /* 0x0000000f51547c20 */ /* 0x000fc60008410000 */
[----:B------:R-:W-:Y:S01]  /*2b70*/  SEL R78, R85, R78, P0 ;  /* 0x0000004e554e7207 */ /* 0x000fe20000000000 */
[----:B------:R-:W-:Y:S01]  /*2b80*/  FMUL.FTZ R85, R80, UR15 ;  /* 0x0000000f50557c20 */ /* 0x000fe20008410000 */
[----:B------:R-:W-:-:S04]  /*2b90*/  SEL R77, R84, R77, P0 ;  /* 0x0000004d544d7207 */ /* 0x000fc80000000000 */
[----:B------:R-:W-:-:S07]  /*2ba0*/  SEL R76, R85, R76, P0 ;  /* 0x0000004c554c7207 */ /* 0x000fce0000000000 */
.L_x_8536:
        /* <DEDUP_REMOVED lines=10> */
.L_x_8533:
[----:B------:R-:W-:Y:S05]  /*2c50*/  BSYNC.RECONVERGENT B0 ;  /* 0x0000000000007941 */ /* 0x000fea0003800200 */
.L_x_8532:
[----:B------:R-:W-:Y:S01]  /*2c60*/  ISETP.GE.U32.AND P0, PT, R96, 0x200, PT ;  /* 0x000002006000780c */ /* 0x000fe20003f06070 */
[----:B------:R-:W-:Y:S03]  /*2c70*/  BSSY.RECONVERGENT B0, `(.L_x_8538) ;  /* 0x0000082000007945 */ /* 0x000fe60003800200 */
[----:B------:R-:W-:-:S09]  /*2c80*/  P2R R92, PR, RZ, 0x1 ;  /* 0x00000001ff5c7803 */ /* 0x000fd20000000000 */
        /* <DEDUP_REMOVED lines=21> */
[----:B------:R-:W-:-:S03]  /*2de0*/  ISETP.GT.AND P1, PT, R99, RZ, PT ;  /* 0x000000ff6300720c */ /* 0x000fc60003f24270 */
        /* <DEDUP_REMOVED lines=8> */
[----:B------:R-:W-:Y:S01]  /*2e70*/  SEL R76, R85, R76, P1 ;  /* 0x0000004c554c7207 */ /* 0x000fe20000800000 */
[----:B------:R-:W-:Y:S06]  /*2e80*/  @!P3 BRA `(.L_x_8542) ;  /* 0x000000040060b947 */ /* 0x000fec0003800000 */
[----:B------:R-:W-:Y:S01]  /*2e90*/  FMUL.FTZ R79, R83, UR15 ;  /* 0x0000000f534f7c20 */ /* 0x000fe20008410000 */
[----:B------:R-:W-:Y:S06]  /*2ea0*/  BRA `(.L_x_8542) ;  /* 0x0000000400587947 */ /* 0x000fec0003800000 */
.L_x_8541:
[-CC-:B0-----:R-:W-:Y:S01]  /*2eb0*/  @P2 FFMA.FTZ R85, R113, R88.reuse, R91.reuse ;  /* 0x0000005871552223 */ /* 0x181fe2000001005b */
        /* <DEDUP_REMOVED lines=25> */
.L_x_8540:
        /* <DEDUP_REMOVED lines=11> */
[----:B------:R-:W-:Y:S01]  /*3100*/  ISETP.GT.AND P1, PT, R99, RZ, PT ;  /* 0x000000ff6300720c */ /* 0x000fe20003f24270 */
[C---:B------:R-:W-:Y:S01]  /*3110*/  FMUL.FTZ R80, R100.reuse, R81 ;  /* 0x0000005164507220 */ /* 0x040fe20000410000 */
[----:B------:R-:W-:Y:S01]  /*3120*/  FADD.FTZ R81, R127, -R82 ;  /* 0x800000527f517221 */ /* 0x000fe20000010000 */
[----:B------:R-:W-:Y:S01]  /*3130*/  FMUL.FTZ R83, R100, R83 ;  /* 0x0000005364537220 */ /* 0x000fe20000410000 */
[----:B------:R-:W-:-:S02]  /*3140*/  FADD.FTZ R87, R149, -R84 ;  /* 0x8000005495577221 */ /* 0x000fc40000010000 */
[----:B------:R-:W-:Y:S01]  /*3150*/  FSEL R80, R80, RZ, P4 ;  /* 0x000000ff50507208 */ /* 0x000fe20002000000 */
[C---:B------:R-:W-:Y:S01]  /*3160*/  FMUL.FTZ R82, R100.reuse, R81 ;  /* 0x0000005164527220 */ /* 0x040fe20000410000 */
[----:B------:R-:W-:Y:S01]  /*3170*/  FSEL R85, R83, RZ, P4 ;  /* 0x000000ff53557208 */ /* 0x000fe20002000000 */
[----:B------:R-:W-:Y:S02]  /*3180*/  FMUL.FTZ R83, R100, R87 ;  /* 0x0000005764537220 */ /* 0x000fe40000410000 */
[----:B------:R-:W-:Y:S01]  /*3190*/  FMUL.FTZ R81, R80, UR15 ;  /* 0x0000000f50517c20 */ /* 0x000fe20008410000 */
[----:B------:R-:W-:Y:S02]  /*31a0*/  FSEL R84, R82, RZ, P4 ;  /* 0x000000ff52547208 */ /* 0x000fe40002000000 */
[----:B------:R-:W-:Y:S02]  /*31b0*/  FSEL R83, R83, RZ, P4 ;  /* 0x000000ff53537208 */ /* 0x000fe40002000000 */
[----:B------:R-:W-:Y:S01]  /*31c0*/  SEL R76, R81, R76, P1 ;  /* 0x0000004c514c7207 */ /* 0x000fe20000800000 */
[----:B------:R-:W-:Y:S01]  /*31d0*/  FMUL.FTZ R82, R84, UR15 ;  /* 0x0000000f54527c20 */ /* 0x000fe20008410000 */
[----:B------:R-:W-:-:S04]  /*31e0*/  FMUL.FTZ R81, R85, UR15 ;  /* 0x0000000f55517c20 */ /* 0x000fc80008410000 */
        /* <DEDUP_REMOVED lines=9> */
.L_x_8543:
[-CC-:B------:R-:W-:Y:S01]  /*3280*/  @P3 FFMA.FTZ R84, R144, R88.reuse, R91.reuse ;  /* 0x0000005890543223 */ /* 0x180fe2000001005b */
[----:B------:R-:W-:Y:S01]  /*3290*/  ISETP.GT.AND P1, PT, R98, RZ, PT ;  /* 0x000000ff6200720c */ /* 0x000fe20003f24270 */
[-C--:B------:R-:W-:Y:S02]  /*32a0*/  FFMA.FTZ R93, R129, R88.reuse, R91 ;  /* 0x00000058815d7223 */ /* 0x080fe4000001005b */
[----:B------:R-:W-:Y:S02]  /*32b0*/  @P3 FADD.FTZ R85, R149, -R84 ;  /* 0x8000005495553221 */ /* 0x000fe40000010000 */
[----:B------:R-:W-:Y:S02]  /*32c0*/  FADD.FTZ R93, R142, -R93 ;  /* 0x8000005d8e5d7221 */ /* 0x000fe40000010000 */
[----:B------:R-:W-:Y:S01]  /*32d0*/  @P3 FMUL.FTZ R84, R100, R85 ;  /* 0x0000005564543220 */ /* 0x000fe20000410000 */
[----:B------:R-:W-:-:S04]  /*32e0*/  FFMA.FTZ R85, R113, R88, R91 ;  /* 0x0000005871557223 */ /* 0x000fc8000001005b */
[----:B------:R-:W-:Y:S01]  /*32f0*/  @P3 FSEL R84, R84, RZ, P1 ;  /* 0x000000ff54543208 */ /* 0x000fe20000800000 */
[----:B------:R-:W-:-:S04]  /*3300*/  FADD.FTZ R85, R118, -R85 ;  /* 0x8000005576557221 */ /* 0x000fc80000010000 */
[----:B------:R-:W-:Y:S01]  /*3310*/  @P3 FMUL.FTZ R79, R84, UR15 ;  /* 0x0000000f544f3c20 */ /* 0x000fe20008410000 */
[----:B------:R-:W-:-:S04]  /*3320*/  FFMA.FTZ R84, R120, R88, R91 ;  /* 0x0000005878547223 */ /* 0x000fc8000001005b */
[----:B------:R-:W-:Y:S01]  /*3330*/  FADD.FTZ R87, R127, -R84 ;  /* 0x800000547f577221 */ /* 0x000fe20000010000 */
[----:B------:R-:W-:-:S03]  /*3340*/  FMUL.FTZ R84, R100, R85 ;  /* 0x0000005564547220 */ /* 0x000fc60000410000 */
[C---:B------:R-:W-:Y:S01]  /*3350*/  FMUL.FTZ R86, R100.reuse, R87 ;  /* 0x0000005764567220 */ /* 0x040fe20000410000 */
[----:B------:R-:W-:Y:S01]  /*3360*/  FMUL.FTZ R87, R100, R93 ;  /* 0x0000005d64577220 */ /* 0x000fe20000410000 */
[----:B------:R-:W-:-:S03]  /*3370*/  FSEL R84, R84, RZ, P1 ;  /* 0x000000ff54547208 */ /* 0x000fc60000800000 */
[----:B------:R-:W-:Y:S02]  /*3380*/  FSEL R86, R86, RZ, P1 ;  /* 0x000000ff56567208 */ /* 0x000fe40000800000 */
[----:B------:R-:W-:Y:S01]  /*3390*/  FSEL R87, R87, RZ, P1 ;  /* 0x000000ff57577208 */ /* 0x000fe20000800000 */
[----:B------:R-:W-:Y:S01]  /*33a0*/  FMUL.FTZ R85, R84, UR15 ;  /* 0x0000000f54557c20 */ /* 0x000fe20008410000 */
[----:B------:R-:W-:Y:S01]  /*33b0*/  ISETP.GT.AND P1, PT, R99, RZ, PT ;  /* 0x000000ff6300720c */ /* 0x000fe20003f24270 */
[----:B------:R-:W-:Y:S02]  /*33c0*/  FMUL.FTZ R86, R86, UR15 ;  /* 0x0000000f56567c20 */ /* 0x000fe40008410000 */
[----:B------:R-:W-:Y:S01]  /*33d0*/  FMUL.FTZ R87, R87, UR15 ;  /* 0x0000000f57577c20 */ /* 0x000fe20008410000 */
[----:B------:R-:W-:Y:S02]  /*33e0*/  SEL R76, R85, R76, P1 ;  /* 0x0000004c554c7207 */ /* 0x000fe40000800000 */
[----:B------:R-:W-:-:S02]  /*33f0*/  SEL R77, R86, R77, P1 ;  /* 0x0000004d564d7207 */ /* 0x000fc40000800000 */
[----:B------:R-:W-:-:S07]  /*3400*/  SEL R78, R87, R78, P1 ;  /* 0x0000004e574e7207 */ /* 0x000fce0000800000 */
.L_x_8542:
        /* <DEDUP_REMOVED lines=8> */
.L_x_8539:
[----:B------:R-:W-:Y:S05]  /*3490*/  BSYNC.RECONVERGENT B0 ;  /* 0x0000000000007941 */ /* 0x000fea0003800200 */
.L_x_8538:
        /* <DEDUP_REMOVED lines=37> */
.L_x_8547:
[-CC-:B0-2---:R-:W-:Y:S01]  /*36f0*/  @P2 FFMA.FTZ R85, R115, R88.reuse, R91.reuse ;  /* 0x0000005873552223 */ /* 0x185fe2000001005b */
        /* <DEDUP_REMOVED lines=25> */
.L_x_8546:
[----:B0-2---:R-:W0:Y:S02]  /*3890*/  LDC.64 R84, c[0x0][0x478] ;  /* 0x00011e00ff547b82 */ /* 0x005e240000000a00 */
        /* <DEDUP_REMOVED lines=18> */
[----:B------:R-:W-:-:S03]  /*39c0*/  FMUL.FTZ R82, R84, UR15 ;  /* 0x0000000f54527c20 */ /* 0x000fc60008410000 */
[----:B------:R-:W-:Y:S01]  /*39d0*/  SEL R76, R81, R76, P4 ;  /* 0x0000004c514c7207 */ /* 0x000fe20002000000 */
[----:B------:R-:W-:Y:S01]  /*39e0*/  FMUL.FTZ R81, R85, UR15 ;  /* 0x0000000f55517c20 */ /* 0x000fe20008410000 */
[----:B------:R-:W-:Y:S01]  /*39f0*/  SEL R77, R82, R77, P4 ;  /* 0x0000004d524d7207 */ /* 0x000fe20002000000 */
[----:B------:R-:W-:-:S03]  /*3a00*/  FFMA.FTZ R82, R148, R88, R91 ;  /* 0x0000005894527223 */ /* 0x000fc6000001005b */
[----:B------:R-:W-:Y:S01]  /*3a10*/  SEL R78, R81, R78, P4 ;  /* 0x0000004e514e7207 */ /* 0x000fe20002000000 */
[----:B------:R-:W-:Y:S01]  /*3a20*/  FADD.FTZ R81, R151, -R82 ;  /* 0x8000005297517221 */ /* 0x000fe20000010000 */
[----:B------:R-:W-:-:S03]  /*3a30*/  MOV R82, R85 ;  /* 0x0000005500527202 */ /* 0x000fc60000000f00 */
[----:B------:R-:W-:-:S05]  /*3a40*/  FMUL.FTZ R81, R100, R81 ;  /* 0x0000005164517220 */ /* 0x000fca0000410000 */
[----:B------:R-:W-:Y:S02]  /*3a50*/  FSEL R83, R81, RZ, P1 ;  /* 0x000000ff51537208 */ /* 0x000fe40000800000 */
[----:B------:R-:W-:Y:S01]  /*3a60*/  MOV R81, R84 ;  /* 0x0000005400517202 */ /* 0x000fe20000000f00 */
[----:B------:R-:W-:Y:S06]  /*3a70*/  @!P3 BRA `(.L_x_8548) ;  /* 0x000000000074b947 */ /* 0x000fec0003800000 */
[----:B------:R-:W-:Y:S01]  /*3a80*/  MOV R82, R85 ;  /* 0x0000005500527202 */ /* 0x000fe20000000f00 */
[----:B------:R-:W-:Y:S01]  /*3a90*/  FMUL.FTZ R79, R83, UR15 ;  /* 0x0000000f534f7c20 */ /* 0x000fe20008410000 */
[----:B------:R-:W-:Y:S01]  /*3aa0*/  MOV R81, R84 ;  /* 0x0000005400517202 */ /* 0x000fe20000000f00 */
[----:B------:R-:W-:Y:S06]  /*3ab0*/  BRA `(.L_x_8548) ;  /* 0x0000000000647947 */ /* 0x000fec0003800000 */
.L_x_8549:
        /* <DEDUP_REMOVED lines=25> */
.L_x_8548:
        /* <DEDUP_REMOVED lines=8> */
.L_x_8545:
[----:B------:R-:W-:Y:S05]  /*3cd0*/  BSYNC.RECONVERGENT B0 ;  /* 0x0000000000007941 */ /* 0x000fea0003800200 */
.L_x_8544:
        /* <DEDUP_REMOVED lines=10> */
[-CC-:B0-23--:R-:W-:Y:S01]  /*3d80*/  @P2 FFMA.FTZ R81, R117, R88.reuse, R91.reuse ;  /* 0x0000005875512223 */ /* 0x18dfe2000001005b */
[-CC-:B------:R-:W-:Y:S01]  /*3d90*/  @P2 FFMA.FTZ R84, R128, R88.reuse, R91.reuse ;  /* 0x0000005880542223 */ /* 0x180fe2000001005b */
[----:B------:R-:W-:Y:S01]  /*3da0*/  @P2 FFMA.FTZ R83, R137, R88, R91 ;  /* 0x0000005889532223 */ /* 0x000fe2000001005b */
[----:B------:R-:W-:Y:S01]  /*3db0*/  MOV R80, R64 ;  /* 0x0000004000507202 */ /* 0x000fe20000000f00 */
[----:B------:R-:W-:Y:S01]  /*3dc0*/  @P2 FADD.FTZ R81, R126, -R81 ;  /* 0x800000517e512221 */ /* 0x000fe20000010000 */
[----:B------:R-:W-:Y:S01]  /*3dd0*/  @P2 FADD.FTZ R84, R135, -R84 ;  /* 0x8000005487542221 */ /* 0x000fe20000010000 */
[----:B------:R-:W-:Y:S01]  /*3de0*/  @P2 FADD.FTZ R83, R150, -R83 ;  /* 0x8000005396532221 */ /* 0x000fe20000010000 */
[----:B------:R-:W-:Y:S01]  /*3df0*/  MOV R82, R66 ;  /* 0x0000004200527202 */ /* 0x000fe20000000f00 */
[C---:B------:R-:W-:Y:S01]  /*3e00*/  @P2 FFMA.FTZ R80, R100.reuse, R81, R64 ;  /* 0x0000005164502223 */ /* 0x040fe20000010040 */
[----:B------:R-:W-:Y:S01]  /*3e10*/  MOV R81, R65 ;  /* 0x0000004100517202 */ /* 0x000fe20000000f00 */
[C---:B------:R-:W-:Y:S01]  /*3e20*/  @P2 FFMA.FTZ R81, R100.reuse, R84, R65 ;  /* 0x0000005464512223 */ /* 0x040fe20000010041 */
[----:B------:R-:W-:Y:S01]  /*3e30*/  @P2 FFMA.FTZ R82, R100, R83, R66 ;  /* 0x0000005364522223 */ /* 0x000fe20000010042 */
[----:B------:R-:W-:-:S02]  /*3e40*/  ISETP.GT.AND P4, PT, R99, RZ, PT ;  /* 0x000000ff6300720c */ /* 0x000fc40003f84270 */
[----:B------:R-:W-:Y:S01]  /*3e50*/  FMUL.FTZ R84, R81, UR15 ;  /* 0x0000000f51547c20 */ /* 0x000fe20008410000 */
[----:B------:R-:W-:-:S04]  /*3e60*/  FMUL.FTZ R83, R82, UR15 ;  /* 0x0000000f52537c20 */ /* 0x000fc80008410000 */
[----:B------:R-:W-:Y:S01]  /*3e70*/  SEL R77, R84, R77, P4 ;  /* 0x0000004d544d7207 */ /* 0x000fe20002000000 */
[----:B------:R-:W-:Y:S01]  /*3e80*/  @P2 FFMA.FTZ R84, R152, R88, R91 ;  /* 0x0000005898542223 */ /* 0x000fe2000001005b */
[----:B------:R-:W-:Y:S01]  /*3e90*/  SEL R78, R83, R78, P4 ;  /* 0x0000004e534e7207 */ /* 0x000fe20002000000 */
[----:B------:R-:W-:Y:S02]  /*3ea0*/  FMUL.FTZ R83, R80, UR15 ;  /* 0x0000000f50537c20 */ /* 0x000fe40008410000 */
[----:B------:R-:W-:-:S03]  /*3eb0*/  @P2 FADD.FTZ R84, R153, -R84 ;  /* 0x8000005499542221 */ /* 0x000fc60000010000 */
[----:B------:R-:W-:Y:S02]  /*3ec0*/  SEL R76, R83, R76, P4 ;  /* 0x0000004c534c7207 */ /* 0x000fe40002000000 */
[----:B------:R-:W-:Y:S01]  /*3ed0*/  MOV R83, R67 ;  /* 0x0000004300537202 */ /* 0x000fe20000000f00 */
[----:B------:R-:W-:Y:S01]  /*3ee0*/  @P2 FFMA.FTZ R83, R100, R84, R67 ;  /* 0x0000005464532223 */ /* 0x000fe20000010043 */
[----:B------:R-:W-:Y:S06]  /*3ef0*/  @!P3 BRA `(.L_x_8554) ;  /* 0x000000040060b947 */ /* 0x000fec0003800000 */
[----:B------:R-:W-:Y:S01]  /*3f00*/  FMUL.FTZ R79, R83, UR15 ;  /* 0x0000000f534f7c20 */ /* 0x000fe20008410000 */
[----:B------:R-:W-:Y:S06]  /*3f10*/  BRA `(.L_x_8554) ;  /* 0x0000000400587947 */ /* 0x000fec0003800000 */
.L_x_8553:
[-CC-:B0-23--:R-:W-:Y:S01]  /*3f20*/  @P2 FFMA.FTZ R85, R117, R88.reuse, R91.reuse ;  /* 0x0000005875552223 */ /* 0x18dfe2000001005b */
        /* <DEDUP_REMOVED lines=25> */
.L_x_8552:
[----:B0-23--:R-:W0:Y:S02]  /*40c0*/  LDC.64 R84, c[0x0][0x478] ;  /* 0x00011e00ff547b82 */ /* 0x00de240000000a00 */
        /* <DEDUP_REMOVED lines=34> */
.L_x_8555:
[-CC-:B------:R-:W-:Y:S01]  /*42f0*/  FFMA.FTZ R84, R128, R88.reuse, R91.reuse ;  /* 0x0000005880547223 */ /* 0x180fe2000001005b */
[-CC-:B------:R-:W-:Y:S01]  /*4300*/  FFMA.FTZ R85, R117, R88.reuse, R91.reuse ;  /* 0x0000005875557223 */ /* 0x180fe2000001005b */
[-CC-:B------:R-:W-:Y:S01]  /*4310*/  FFMA.FTZ R95, R137, R88.reuse, R91.reuse ;  /* 0x00000058895f7223 */ /* 0x180fe2000001005b */
[----:B------:R-:W-:Y:S01]  /*4320*/  @P3 FFMA.FTZ R86, R152, R88, R91 ;  /* 0x0000005898563223 */ /* 0x000fe2000001005b */
[----:B------:R-:W-:Y:S01]  /*4330*/  FADD.FTZ R87, R135, -R84 ;  /* 0x8000005487577221 */ /* 0x000fe20000010000 */
[----:B------:R-:W-:Y:S01]  /*4340*/  FADD.FTZ R85, R126, -R85 ;  /* 0x800000557e557221 */ /* 0x000fe20000010000 */
[----:B------:R-:W-:Y:S01]  /*4350*/  FADD.FTZ R95, R150, -R95 ;  /* 0x8000005f965f7221 */ /* 0x000fe20000010000 */
[----:B------:R-:W-:Y:S01]  /*4360*/  @P3 FADD.FTZ R161, R153, -R86 ;  /* 0x8000005699a13221 */ /* 0x000fe20000010000 */
[C---:B------:R-:W-:Y:S01]  /*4370*/  FMUL.FTZ R86, R100.reuse, R87 ;  /* 0x0000005764567220 */ /* 0x040fe20000410000 */
[C---:B------:R-:W-:Y:S01]  /*4380*/  FMUL.FTZ R84, R100.reuse, R85 ;  /* 0x0000005564547220 */ /* 0x040fe20000410000 */
[----:B------:R-:W-:Y:S01]  /*4390*/  FMUL.FTZ R87, R100, R95 ;  /* 0x0000005f64577220 */ /* 0x000fe20000410000 */
[----:B------:R-:W-:Y:S01]  /*43a0*/  ISETP.GT.AND P4, PT, R98, RZ, PT ;  /* 0x000000ff6200720c */ /* 0x000fe20003f84270 */
[----:B------:R-:W-:-:S03]  /*43b0*/  @P3 FMUL.FTZ R94, R100, R161 ;  /* 0x000000a1645e3220 */ /* 0x000fc60000410000 */
[----:B------:R-:W-:Y:S02]  /*43c0*/  FSEL R84, R84, RZ, P4 ;  /* 0x000000ff54547208 */ /* 0x000fe40002000000 */
[----:B------:R-:W-:Y:S02]  /*43d0*/  FSEL R86, R86, RZ, P4 ;  /* 0x000000ff56567208 */ /* 0x000fe40002000000 */
[----:B------:R-:W-:Y:S01]  /*43e0*/  FSEL R87, R87, RZ, P4 ;  /* 0x000000ff57577208 */ /* 0x000fe20002000000 */
[----:B------:R-:W-:Y:S01]  /*43f0*/  FMUL.FTZ R85, R84, UR15 ;  /* 0x0000000f54557c20 */ /* 0x000fe20008410000 */
[----:B------:R-:W-:Y:S01]  /*4400*/  @P3 FSEL R94, R94, RZ, P4 ;  /* 0x000000ff5e5e3208 */ /* 0x000fe20002000000 */
[----:B------:R-:W-:Y:S01]  /*4410*/  FMUL.FTZ R86, R86, UR15 ;  /* 0x0000000f56567c20 */ /* 0x000fe20008410000 */
[----:B------:R-:W-:Y:S01]  /*4420*/  ISETP.GT.AND P4, PT, R99, RZ, PT ;  /* 0x000000ff6300720c */ /* 0x000fe20003f84270 */
[----:B------:R-:W-:Y:S02]  /*4430*/  FMUL.FTZ R87, R87, UR15 ;  /* 0x0000000f57577c20 */ /* 0x000fe40008410000 */
[----:B------:R-:W-:Y:S01]  /*4440*/  @P3 FMUL.FTZ R79, R94, UR15 ;  /* 0x0000000f5e4f3c20 */ /* 0x000fe20008410000 */
[----:B------:R-:W-:-:S02]  /*4450*/  SEL R76, R85, R76, P4 ;  /* 0x0000004c554c7207 */ /* 0x000fc40002000000 */
[----:B------:R-:W-:Y:S02]  /*4460*/  SEL R77, R86, R77, P4 ;  /* 0x0000004d564d7207 */ /* 0x000fe40002000000 */
[----:B------:R-:W-:-:S07]  /*4470*/  SEL R78, R87, R78, P4 ;  /* 0x0000004e574e7207 */ /* 0x000fce0002000000 */
.L_x_8554:
        /* <DEDUP_REMOVED lines=8> */
.L_x_8551:
[----:B------:R-:W-:Y:S05]  /*4500*/  BSYNC.RECONVERGENT B0 ;  /* 0x0000000000007941 */ /* 0x000fea0003800200 */
.L_x_8550:
        /* <DEDUP_REMOVED lines=10> */
[-CC-:B0-234-:R-:W-:Y:S01]  /*45b0*/  @P2 FFMA.FTZ R81, R119, R88.reuse, R91.reuse ;  /* 0x0000005877512223 */ /* 0x19dfe2000001005b */
        /* <DEDUP_REMOVED lines=25> */
.L_x_8559:
[-CC-:B0-234-:R-:W-:Y:S01]  /*4750*/  @P2 FFMA.FTZ R85, R119, R88.reuse, R91.reuse ;  /* 0x0000005877552223 */ /* 0x19dfe2000001005b */
        /* <DEDUP_REMOVED lines=25> */
.L_x_8558:
[----:B0-234-:R-:W0:Y:S02]  /*48f0*/  LDC.64 R84, c[0x0][0x478] ;  /* 0x00011e00ff547b82 */ /* 0x01de240000000a00 */
        /* <DEDUP_REMOVED lines=34> */
.L_x_8561:
        /* <DEDUP_REMOVED lines=25> */
.L_x_8560:
        /* <DEDUP_REMOVED lines=8> */
.L_x_8557:
[----:B------:R-:W-:Y:S05]  /*4d30*/  BSYNC.RECONVERGENT B0 ;  /* 0x0000000000007941 */ /* 0x000fea0003800200 */
.L_x_8556:
        /* <DEDUP_REMOVED lines=22> */
[----:B------:R-:W-:Y:S01]  /*4ea0*/  @P2 FADD.FTZ R86, R157, -R86 ;  /* 0x800000569d562221 */ /* 0x000fe20000010000 */
[----:B------:R-:W-:Y:S01]  /*4eb0*/  @P2 FFMA.FTZ R80, R100, R83, R72 ;  /* 0x0000005364502223 */ /* 0x000fe20000010048 */
[----:B------:R-:W-:Y:S01]  /*4ec0*/  MOV R84, R75 ;  /* 0x0000004b00547202 */ /* 0x000fe20000000f00 */
[----:B------:R-:W-:Y:S01]  /*4ed0*/  FMUL.FTZ R83, R82, UR15 ;  /* 0x0000000f52537c20 */ /* 0x000fe20008410000 */
[----:B------:R-:W-:Y:S01]  /*4ee0*/  @P2 FFMA.FTZ R84, R100, R86, R75 ;  /* 0x0000005664542223 */ /* 0x000fe2000001004b */
[----:B------:R-:W-:Y:S01]  /*4ef0*/  FMUL.FTZ R86, R81, UR15 ;  /* 0x0000000f51567c20 */ /* 0x000fe20008410000 */
[----:B------:R-:W-:Y:S01]  /*4f00*/  FMUL.FTZ R85, R80, UR15 ;  /* 0x0000000f50557c20 */ /* 0x000fe20008410000 */
[----:B------:R-:W-:-:S04]  /*4f10*/  ISETP.GT.AND P2, PT, R99, RZ, PT ;  /* 0x000000ff6300720c */ /* 0x000fc80003f44270 */
[----:B------:R-:W-:Y:S02]  /*4f20*/  SEL R78, R83, R78, P2 ;  /* 0x0000004e534e7207 */ /* 0x000fe40001000000 */
[----:B------:R-:W-:Y:S02]  /*4f30*/  SEL R77, R86, R77, P2 ;  /* 0x0000004d564d7207 */ /* 0x000fe40001000000 */
[----:B------:R-:W-:Y:S02]  /*4f40*/  SEL R76, R85, R76, P2 ;  /* 0x0000004c554c7207 */ /* 0x000fe40001000000 */
[----:B------:R-:W-:Y:S01]  /*4f50*/  MOV R83, R84 ;  /* 0x0000005400537202 */ /* 0x000fe20000000f00 */
[----:B------:R-:W-:Y:S06]  /*4f60*/  @!P3 BRA `(.L_x_8566) ;  /* 0x000000040054b947 */ /* 0x000fec0003800000 */
[----:B------:R-:W-:Y:S01]  /*4f70*/  FMUL.FTZ R79, R84, UR15 ;  /* 0x0000000f544f7c20 */ /* 0x000fe20008410000 */
[----:B------:R-:W-:Y:S06]  /*4f80*/  BRA `(.L_x_8566) ;  /* 0x00000004004c7947 */ /* 0x000fec0003800000 */
.L_x_8565:
        /* <DEDUP_REMOVED lines=26> */
.L_x_8564:
[----:B0-234-:R-:W0:Y:S02]  /*5130*/  LDC.64 R84, c[0x0][0x478] ;  /* 0x00011e00ff547b82 */ /* 0x01de240000000a00 */
[----:B0-----:R-:W-:-:S04]  /*5140*/  ISETP.NE.U32.AND P5, PT, R84, RZ, PT ;  /* 0x000000ff5400720c */ /* 0x001fc80003fa5070 */
[----:B------:R-:W-:-:S13]  /*5150*/  ISETP.NE.AND.EX P5, PT, R85, RZ, PT, P5 ;  /* 0x000000ff5500720c */ /* 0x000fda0003fa5350 */
        /* <DEDUP_REMOVED lines=13> */
[----:B------:R-:W-:-:S02]  /*5230*/  FMUL.FTZ R83, R100, R83 ;  /* 0x0000005364537220 */ /* 0x000fc40000410000 */
[----:B------:R-:W-:Y:S02]  /*5240*/  FSEL R80, R80, RZ, P2 ;  /* 0x000000ff50507208 */ /* 0x000fe40001000000 */
[----:B------:R-:W-:Y:S02]  /*5250*/  FSEL R81, R81, RZ, P2 ;  /* 0x000000ff51517208 */ /* 0x000fe40001000000 */
[----:B------:R-:W-:Y:S02]  /*5260*/  FSEL R82, R82, RZ, P2 ;  /* 0x000000ff52527208 */ /* 0x000fe40001000000 */
[----:B------:R-:W-:Y:S01]  /*5270*/  FSEL R86, R83, RZ, P2 ;  /* 0x000000ff53567208 */ /* 0x000fe20001000000 */
[----:B------:R-:W-:Y:S01]  /*5280*/  FMUL.FTZ R83, R80, UR15 ;  /* 0x0000000f50537c20 */ /* 0x000fe20008410000 */
        /* <DEDUP_REMOVED lines=10> */
.L_x_8567:
        /* <DEDUP_REMOVED lines=15> */
[----:B------:R-:W-:Y:S01]  /*5420*/  FSEL R91, R91, RZ, P2 ;  /* 0x000000ff5b5b7208 */ /* 0x000fe20001000000 */
[----:B------:R-:W-:Y:S01]  /*5430*/  FMUL.FTZ R85, R85, UR15 ;  /* 0x0000000f55557c20 */ /* 0x000fe20008410000 */
[----:B------:R-:W-:Y:S01]  /*5440*/  FSEL R95, R95, RZ, P2 ;  /* 0x000000ff5f5f7208 */ /* 0x000fe20001000000 */
[----:B------:R-:W-:Y:S01]  /*5450*/  FMUL.FTZ R84, R87, UR15 ;  /* 0x0000000f57547c20 */ /* 0x000fe20008410000 */
[----:B------:R-:W-:Y:S01]  /*5460*/  ISETP.GT.AND P2, PT, R99, RZ, PT ;  /* 0x000000ff6300720c */ /* 0x000fe20003f44270 */
[----:B------:R-:W-:Y:S02]  /*5470*/  FMUL.FTZ R91, R91, UR15 ;  /* 0x0000000f5b5b7c20 */ /* 0x000fe40008410000 */
[----:B------:R-:W-:Y:S01]  /*5480*/  @P3 FMUL.FTZ R79, R95, UR15 ;  /* 0x0000000f5f4f3c20 */ /* 0x000fe20008410000 */
[----:B------:R-:W-:-:S02]  /*5490*/  SEL R76, R85, R76, P2 ;  /* 0x0000004c554c7207 */ /* 0x000fc40001000000 */
[----:B------:R-:W-:Y:S02]  /*54a0*/  SEL R77, R84, R77, P2 ;  /* 0x0000004d544d7207 */ /* 0x000fe40001000000 */
[----:B------:R-:W-:-:S07]  /*54b0*/  SEL R78, R91, R78, P2 ;  /* 0x0000004e5b4e7207 */ /* 0x000fce0001000000 */
.L_x_8566:
[----:B------:R-:W0:Y:S08]  /*54c0*/  @P5 LDC.64 R84, c[0x0][0x478] ;  /* 0x00011e00ff545b82 */ /* 0x000e300000000a00 */
[----:B------:R-:W1:Y:S01]  /*54d0*/  @P3 LDC.64 R86, c[0x0][0x468] ;  /* 0x00011a00ff563b82 */ /* 0x000e620000000a00 */
[----:B0-----:R-:W-:-:S05]  /*54e0*/  @P5 IMAD.WIDE.U32 R84, R159, 0x10, R84 ;  /* 0x000000109f545825 */ /* 0x001fca00078e0054 */
[----:B------:R0:W-:Y:S01]  /*54f0*/  @P5 STG.E.128 desc[UR10][R84.64], R80 ;  /* 0x0000005054005986 */ /* 0x0001e2000c101d0a */
[----:B-1----:R-:W-:-:S05]  /*5500*/  @P3 IMAD.WIDE.U32 R86, R89, 0x10, R86 ;  /* 0x0000001059563825 */ /* 0x002fca00078e0056 */
[----:B------:R0:W-:Y:S02]  /*5510*/  @P3 STG.E.128 desc[UR10][R86.64], R76 ;  /* 0x0000004c56003986 */ /* 0x0001e4000c101d0a */
.L_x_8563:
[----:B------:R-:W-:Y:S05]  /*5520*/  BSYNC.RECONVERGENT B0 ;  /* 0x0000000000007941 */ /* 0x000fea0003800200 */
.L_x_8562:
[----:B0-234-:R-:W0:Y:S01]  /*5530*/  LDC.64 R84, c[0x0][0x380] ;  /* 0x0000e000ff547b82 */ /* 0x01de220000000a00 */
[----:B------:R-:W-:Y:S01]  /*5540*/  UPLOP3.LUT UP1, UPT, UPT, UPT, UP1, 0x40, 0x4 ;  /* 0x000000000004789c */ /* 0x000fe20003f2e810 */
[----:B0-----:R-:W-:-:S04]  /*5550*/  IADD3 R97, PT, PT, R97, R84, RZ ;  /* 0x0000005461617210 */ /* 0x001fc80007ffe0ff */
[----:B------:R-:W-:-:S13]  /*5560*/  ISETP.GE.AND P2, PT, R97, R85, PT ;  /* 0x000000556100720c */ /* 0x000fda0003f46270 */
[----:B------:R-:W-:Y:S05]  /*5570*/  @!P2 BRA `(.L_x_8568) ;  /* 0xffffffb000c4a947 */ /* 0x000fea000383ffff */
.L_x_8516:
[----:B------:R-:W0:Y:S01]  /*5580*/  S2UR UR4, SR_CTAID.X ;  /* 0x00000000000479c3 */ /* 0x000e220000002500 */
[----:B------:R-:W-:Y:S02]  /*5590*/  ISETP.NE.AND P5, PT, R90, RZ, PT ;  /* 0x000000ff5a00720c */ /* 0x000fe40003fa5270 */
[----:B------:R-:W-:Y:S02]  /*55a0*/  ISETP.NE.AND P3, PT, R92, RZ, PT ;  /* 0x000000ff5c00720c */ /* 0x000fe40003f65270 */
[----:B------:R-:W-:-:S03]  /*55b0*/  ISETP.NE.AND P2, PT, R93, RZ, PT ;  /* 0x000000ff5d00720c */ /* 0x000fc60003f45270 */
        /* <DEDUP_REMOVED lines=9> */
[----:B------:R-:W-:Y:S01]  /*5650*/  @P5 IADD3 R71, PT, PT, R71, 0x100, RZ ;  /* 0x0000010047475810 */ /* 0x000fe20007ffe0ff */
[----:B------:R2:W-:Y:S04]  /*5660*/  @P5 STG.E.128 desc[UR10][R2.64], R24 ;  /* 0x0000001802005986 */ /* 0x0005e8000c101d0a */
[----:B------:R2:W-:Y:S01]  /*5670*/  @P5 STG.E.128 desc[UR10][R52.64], R48 ;  /* 0x0000003034005986 */ /* 0x0005e2000c101d0a */
[----:B------:R-:W4:Y:S01]  /*5680*/  LDC.64 R62, c[0x0][0x448] ;  /* 0x00011200ff3e7b82 */ /* 0x000f220000000a00 */
[----:B---3--:R-:W-:-:S05]  /*5690*/  @P3 IMAD.WIDE.U32 R56, R71, 0x10, R56 ;  /* 0x0000001047383825 */ /* 0x008fca00078e0038 */
        /* <DEDUP_REMOVED lines=31> */
.L_x_8569:
        /* <DEDUP_REMOVED lines=15> */
.L_x_10816:


//--------------------- .text._ZN10layer_norm13ln_bwd_kernelINS_13Kernel_traitsI6__halfffffjLj6144ELj1ELj1ELj8ELj16ENS_18Kernel_traits_baseILj6144ES2_ffffjLj256EEEEELb0ELb0ELb1ELb1EEEvNS_9BwdParamsE --------------------------
	.section	.text._ZN10layer_norm13ln_bwd_kernelINS_13Kernel_traitsI6__halfffffjLj6144ELj1ELj1ELj8ELj16ENS_18Kernel_traits_baseILj6144ES2_ffffjLj256EEEEELb0ELb0ELb1ELb1EEEvNS_9BwdParamsE,"ax",@progbits
	.align	128
        .global         _ZN10layer_norm13ln_bwd_kernelINS_13Kernel_traitsI6__halfffffjLj6144ELj1ELj1ELj8ELj16ENS_18Kernel_traits_baseILj6144ES2_ffffjLj256EEEEELb0ELb0ELb1ELb1EEEvNS_9BwdParamsE
        .type           _ZN10layer_norm13ln_bwd_kernelINS_13Kernel_traitsI6__halfffffjLj6144ELj1ELj1ELj8ELj16ENS_18Kernel_traits_baseILj6144ES2_ffffjLj256EEEEELb0ELb0ELb1ELb1EEEvNS_9BwdParamsE,@function
        .size           _ZN10layer_norm13ln_bwd_kernelINS_13Kernel_traitsI6__halfffffjLj6144ELj1ELj1ELj8ELj16ENS_18Kernel_traits_baseILj6144ES2_ffffjLj256EEEEELb0ELb0ELb1ELb1EEEvNS_9BwdParamsE,(.L_x_10817 - _ZN10layer_norm13ln_bwd_kernelINS_13Kernel_traitsI6__halfffffjLj6144ELj1ELj1ELj8ELj16ENS_18Kernel_traits_baseILj6144ES2_ffffjLj256EEEEELb0ELb0ELb1ELb1EEEvNS_9BwdParamsE)
        .other          _ZN10layer_norm13ln_bwd_kernelINS_13Kernel_traitsI6__halfffffjLj6144ELj1ELj1ELj8ELj16ENS_18Kernel_traits_baseILj6144ES2_ffffjLj256EEEEELb0ELb0ELb1ELb1EEEvNS_9BwdParamsE,@"STO_CUDA_ENTRY STV_DEFAULT"
_ZN10layer_norm13ln_bwd_kernelINS_13Kernel_traitsI6__halfffffjLj6144ELj1ELj1ELj8ELj16ENS_18Kernel_traits_baseILj6144ES2_ffffjLj256EEEEELb0ELb0ELb1ELb1EEEvNS_9BwdParamsE:
.text._ZN10layer_norm13ln_bwd_kernelINS_13Kernel_traitsI6__halfffffjLj6144ELj1ELj1ELj8ELj16ENS_18Kernel_traits_baseILj6144ES2_ffffjLj256EEEEELb0ELb0ELb1ELb1EEEvNS_9BwdParamsE:
        /* <DEDUP_REMOVED lines=39> */
[----:B0-----:R-:W5:Y:S04]  /*0270*/  LDG.E.64 R118, desc[UR14][R4.64+0x2800] ;  /* 0x0028000e04767981 */ /* 0x001f68000c1e1b00 */
[----:B------:R-:W2:Y:S04]  /*0280*/  LDG.E.64 R116, desc[UR14][R4.64+0x2000] ;  /* 0x0020000e04747981 */ /* 0x000ea8000c1e1b00 */
[----:B------:R-:W3:Y:S04]  /*0290*/  LDG.E.64 R114, desc[UR14][R4.64+0x1800] ;  /* 0x0018000e04727981 */ /* 0x000ee8000c1e1b00 */
[----:B------:R-:W4:Y:S04]  /*02a0*/  LDG.E.64 R112, desc[UR14][R4.64+0x1000] ;  /* 0x0010000e04707981 */ /* 0x000f28000c1e1b00 */
[----:B------:R-:W4:Y:S04]  /*02b0*/  LDG.E.64 R110, desc[UR14][R4.64+0x800] ;  /* 0x0008000e046e7981 */ /* 0x000f28000c1e1b00 */
[----:B------:R0:W4:Y:S01]  /*02c0*/  LDG.E.64 R108, desc[UR14][R4.64] ;  /* 0x0000000e046c7981 */ /* 0x000122000c1e1b00 */
[----:B------:R-:W-:Y:S01]  /*02d0*/  HFMA2 R46, -RZ, RZ, 0, 0 ;  /* 0x00000000ff2e7431 */ /* 0x000fe200000001ff */
[----:B------:R-:W-:Y:S01]  /*02e0*/  MOV R124, UR4 ;  /* 0x00000004007c7c02 */ /* 0x000fe20008000f00 */
[----:B------:R-:W-:Y:S01]  /*02f0*/  UPLOP3.LUT UP1, UPT, UPT, UPT, UPT, 0x40, 0x4 ;  /* 0x000000000004789c */ /* 0x000fe20003f2e870 */
[----:B-----5:R-:W-:-:S02]  /*0300*/  SHF.R.U64 R0, R118, 0x10, R119 ;  /* 0x0000001076007819 */ /* 0x020fc40000001277 */
[----:B------:R-:W-:Y:S02]  /*0310*/  SHF.R.U32.HI R3, RZ, 0x10, R119 ;  /* 0x00000010ff037819 */ /* 0x000fe40000011677 */
[----:B--2---:R-:W-:Y:S02]  /*0320*/  SHF.R.U64 R2, R116, 0x10, R117 ;  /* 0x0000001074027819 */ /* 0x004fe40000001275 */
[----:B------:R-:W-:Y:S02]  /*0330*/  PRMT R0, R0, 0x5410, R3 ;  /* 0x0000541000007816 */ /* 0x000fe40000000003 */
[----:B------:R-:W-:Y:S02]  /*0340*/  SHF.R.U32.HI R3, RZ, 0x10, R117 ;  /* 0x00000010ff037819 */ /* 0x000fe40000011675 */
[----:B---3--:R-:W-:Y:S02]  /*0350*/  SHF.R.U64 R120, R114, 0x10, R115 ;  /* 0x0000001072787819 */ /* 0x008fe40000001273 */
[----:B------:R-:W-:-:S02]  /*0360*/  PRMT R2, R2, 0x5410, R3 ;  /* 0x0000541002027816 */ /* 0x000fc40000000003 */
[----:B------:R-:W-:Y:S02]  /*0370*/  SHF.R.U32.HI R3, RZ, 0x10, R115 ;  /* 0x00000010ff037819 */ /* 0x000fe40000011673 */
[----:B----4-:R-:W-:Y:S02]  /*0380*/  SHF.R.U64 R121, R112, 0x10, R113 ;  /* 0x0000001070797819 */ /* 0x010fe40000001271 */
[----:B------:R-:W-:Y:S02]  /*0390*/  PRMT R120, R120, 0x5410, R3 ;  /* 0x0000541078787816 */ /* 0x000fe40000000003 */
[----:B------:R-:W-:Y:S02]  /*03a0*/  SHF.R.U32.HI R3, RZ, 0x10, R113 ;  /* 0x00000010ff037819 */ /* 0x000fe40000011671 */
[----:B------:R-:W-:Y:S02]  /*03b0*/  SHF.R.U64 R122, R110, 0x10, R111 ;  /* 0x000000106e7a7819 */ /* 0x000fe4000000126f */
[----:B------:R-:W-:-:S02]  /*03c0*/  PRMT R121, R121, 0x5410, R3 ;  /* 0x0000541079797816 */ /* 0x000fc40000000003 */
[----:B0-----:R-:W-:Y:S02]  /*03d0*/  SHF.R.U32.HI R4, RZ, 0x10, R111 ;  /* 0x00000010ff047819 */ /* 0x001fe4000001166f */
[--C-:B------:R-:W-:Y:S02]  /*03e0*/  SHF.R.U64 R123, R108, 0x10, R109.reuse ;  /* 0x000000106c7b7819 */ /* 0x100fe4000000126d */
[----:B------:R-:W-:Y:S02]  /*03f0*/  SHF.R.U32.HI R3, RZ, 0x10, R109 ;  /* 0x00000010ff037819 */ /* 0x000fe4000001166d */
[----:B------:R-:W-:Y:S02]  /*0400*/  PRMT R122, R122, 0x5410, R4 ;  /* 0x000054107a7a7816 */ /* 0x000fe40000000004 */
[----:B------:R-:W-:-:S07]  /*0410*/  PRMT R123, R123, 0x5410, R3 ;  /* 0x000054107b7b7816 */ /* 0x000fce0000000003 */
.L_x_8599:
        /* <DEDUP_REMOVED lines=21> */
[----:B0-----:R-:W-:Y:S02]  /*0570*/  LEA.HI.SX32 R157, R86, R155, 0x1e ;  /* 0x0000009b569d7211 */ /* 0x001fe400078ff2ff */
[----:B------:R-:W-:-:S05]  /*0580*/  IADD3 R86, PT, PT, R125, -0x1, RZ ;  /* 0xffffffff7d567810 */ /* 0x000fca0007ffe0ff */
[----:B------:R-:W-:Y:S01]  /*0590*/  IMAD R86, R86, UR17, RZ ;  /* 0x0000001156567c24 */ /* 0x000fe2000f8e02ff */
[C---:B------:R-:W-:Y:S02]  /*05a0*/  IADD3 R107, PT, PT, R157.reuse, 0x100, RZ ;  /* 0x000001009d6b7810 */ /* 0x040fe40007ffe0ff */
[C---:B------:R-:W-:Y:S02]  /*05b0*/  IADD3 R159, PT, PT, R157.reuse, 0x200, RZ ;  /* 0x000002009d9f7810 */ /* 0x040fe40007ffe0ff */
[----:B-1----:R-:W-:Y:S02]  /*05c0*/  SHF.R.S32.HI R85, RZ, 0x1f, R86 ;  /* 0x0000001fff557819 */ /* 0x002fe40000011456 */
[C---:B------:R-:W-:Y:S02]  /*05d0*/  IADD3 R165, PT, PT, R157.reuse, 0x300, RZ ;  /* 0x000003009da57810 */ /* 0x040fe40007ffe0ff */
[C---:B------:R-:W-:Y:S02]  /*05e0*/  IADD3 R167, PT, PT, R157.reuse, 0x400, RZ ;  /* 0x000004009da77810 */ /* 0x040fe40007ffe0ff */
[C---:B------:R-:W-:Y:S01]  /*05f0*/  IADD3 R169, PT, PT, R157.reuse, 0x500, RZ ;  /* 0x000005009da97810 */ /* 0x040fe20007ffe0ff */
[----:B--2---:R-:W-:Y:S01]  /*0600*/  IMAD.WIDE.U32 R132, R157, 0x10, R128 ;  /* 0x000000109d847825 */ /* 0x004fe200078e0080 */
[----:B------:R-:W-:-:S03]  /*0610*/  LEA.HI R85, R85, R86, RZ, 0x2 ;  /* 0x0000005655557211 */ /* 0x000fc600078f10ff */
[--C-:B------:R-:W-:Y:S01]  /*0620*/  IMAD.WIDE.U32 R136, R107, 0x10, R128.reuse ;  /* 0x000000106b887825 */ /* 0x100fe200078e0080 */
[----:B------:R-:W-:Y:S01]  /*0630*/  LEA.HI.SX32 R155, R85, R155, 0x1e ;  /* 0x0000009b559b7211 */ /* 0x000fe200078ff2ff */
[----:B------:R-:W2:Y:S02]  /*0640*/  LDG.E.128 R132, desc[UR14][R132.64] ;  /* 0x0000000e84847981 */ /* 0x000ea4000c1e1d00 */
[--C-:B------:R-:W-:Y:S02]  /*0650*/  IMAD.WIDE.U32 R140, R159, 0x10, R128.reuse ;  /* 0x000000109f8c7825 */ /* 0x100fe400078e0080 */
[----:B------:R-:W2:Y:S02]  /*0660*/  LDG.E.128 R136, desc[UR14][R136.64] ;  /* 0x0000000e88887981 */ /* 0x000ea4000c1e1d00 */
[----:B------:R-:W-:-:S04]  /*0670*/  IMAD.WIDE.U32 R144, R165, 0x10, R128 ;  /* 0x00000010a5907825 */ /* 0x000fc800078e0080 */
[--C-:B------:R-:W-:Y:S01]  /*0680*/  IMAD.WIDE.U32 R148, R167, 0x10, R128.reuse ;  /* 0x00000010a7947825 */ /* 0x100fe200078e0080 */
[----:B------:R-:W-:Y:S01]  /*0690*/  IADD3 R89, PT, PT, R155, 0x100, RZ ;  /* 0x000001009b597810 */ /* 0x000fe20007ffe0ff */
[----:B------:R-:W2:Y:S02]  /*06a0*/  LDG.E.128 R140, desc[UR14][R140.64] ;  /* 0x0000000e8c8c7981 */ /* 0x000ea4000c1e1d00 */
[----:B------:R-:W-:Y:S01]  /*06b0*/  IMAD.WIDE.U32 R128, R169, 0x10, R128 ;  /* 0x00000010a9807825 */ /* 0x000fe200078e0080 */
[C---:B------:R-:W-:Y:S01]  /*06c0*/  IADD3 R93, PT, PT, R155.reuse, 0x200, RZ ;  /* 0x000002009b5d7810 */ /* 0x040fe20007ffe0ff */
[----:B------:R-:W2:Y:S02]  /*06d0*/  LDG.E.128 R144, desc[UR14][R144.64] ;  /* 0x0000000e90907981 */ /* 0x000ea4000c1e1d00 */
[--C-:B---3--:R-:W-:Y:S02]  /*06e0*/  IMAD.WIDE.U32 R84, R155, 0x10, R104.reuse ;  /* 0x000000109b547825 */ /* 0x108fe400078e0068 */
[----:B------:R-:W3:Y:S04]  /*06f0*/  LDG.E.128 R128, desc[UR14][R128.64] ;  /* 0x0000000e80807981 */ /* 0x000ee8000c1e1d00 */
[----:B------:R-:W3:Y:S01]  /*0700*/  LDG.E.128 R84, desc[UR14][R84.64] ;  /* 0x0000000e54547981 */ /* 0x000ee2000c1e1d00 */
[----:B------:R-:W-:Y:S01]  /*0710*/  IMAD.WIDE.U32 R88, R89, 0x10, R104 ;  /* 0x0000001059587825 */ /* 0x000fe200078e0068 */
[----:B------:R-:W-:-:S02]  /*0720*/  IADD3 R97, PT, PT, R155, 0x300, RZ ;  /* 0x000003009b617810 */ /* 0x000fc40007ffe0ff */
[----:B------:R-:W3:Y:S04]  /*0730*/  LDG.E.128 R148, desc[UR14][R148.64] ;  /* 0x0000000e94947981 */ /* 0x000ee8000c1e1d00 */
[----:B------:R-:W3:Y:S01]  /*0740*/  LDG.E.128 R88, desc[UR14][R88.64] ;  /* 0x0000000e58587981 */ /* 0x000ee2000c1e1d00 */
[----:B------:R-:W-:-:S06]  /*0750*/  IMAD.WIDE.U32 R92, R93, 0x10, R104 ;  /* 0x000000105d5c7825 */ /* 0x000fcc00078e0068 */
[----:B------:R-:W3:Y:S01]  /*0760*/  LDG.E.128 R92, desc[UR14][R92.64] ;  /* 0x0000000e5c5c7981 */ /* 0x000ee2000c1e1d00 */
[----:B------:R-:W-:Y:S01]  /*0770*/  IMAD.WIDE.U32 R96, R97, 0x10, R104 ;  /* 0x0000001061607825 */ /* 0x000fe200078e0068 */
[----:B------:R-:W-:-:S05]  /*0780*/  IADD3 R101, PT, PT, R155, 0x400, RZ ;  /* 0x000004009b657810 */ /* 0x000fca0007ffe0ff */
[----:B------:R-:W3:Y:S01]  /*0790*/  LDG.E.128 R96, desc[UR14][R96.64] ;  /* 0x0000000e60607981 */ /* 0x000ee2000c1e1d00 */
[----:B------:R-:W-:Y:S01]  /*07a0*/  IMAD.WIDE.U32 R100, R101, 0x10, R104 ;  /* 0x0000001065647825 */ /* 0x000fe200078e0068 */
[----:B------:R-:W-:-:S05]  /*07b0*/  UMOV UR6, UR8 ;  /* 0x0000000800067c82 */ /* 0x000fca0008000000 */
[----:B------:R-:W3:Y:S01]  /*07c0*/  LDG.E.128 R100, desc[UR14][R100.64] ;  /* 0x0000000e64647981 */ /* 0x000ee2000c1e1d00 */
[----:B------:R-:W-:Y:S01]  /*07d0*/  UISETP.NE.U32.AND UP0, UPT, UR6, URZ, UPT ;  /* 0x000000ff0600728c */ /* 0x000fe2000bf05070 */
[----:B------:R-:W-:-:S03]  /*07e0*/  UMOV UR7, UR9 ;  /* 0x0000000900077c82 */ /* 0x000fc60008000000 */
[----:B------:R-:W-:-:S06]  /*07f0*/  UISETP.NE.AND.EX UP0, UPT, UR7, URZ, UPT, UP0 ;  /* 0x000000ff0700728c */ /* 0x000fcc000bf05300 */
[----:B------:R-:W-:Y:S02]  /*0800*/  PLOP3.LUT P0, PT, PT, PT, UP0, 0x80, 0x8 ;  /* 0x000000000008781c */ /* 0x000fe40003f0f008 */
[----:B------:R-:W-:-:S05]  /*0810*/  IADD3 R155, PT, PT, R155, 0x500, RZ ;  /* 0x000005009b9b7810 */ /* 0x000fca0007ffe0ff */
[----:B------:R-:W-:-:S06]  /*0820*/  IMAD.WIDE.U32 R104, R155, 0x10, R104 ;  /* 0x000000109b687825 */ /* 0x000fcc00078e0068 */
[----:B------:R-:W0:Y:S08]  /*0830*/  @P0 LDC.64 R154, c[0x0][0x438] ;  /* 0x00010e00ff9a0b82 */ /* 0x000e300000000a00 */
[----:B------:R-:W1:Y:S01]  /*0840*/  @P0 LDC.64 R152, c[0x0][0x438] ;  /* 0x00010e00ff980b82 */ /* 0x000e620000000a00 */
[----:B------:R-:W-:-:S07]  /*0850*/  ISETP.NE.AND P1, PT, RZ, UR16, PT ;  /* 0x00000010ff007c0c */ /* 0x000fce000bf25270 */
[----:B------:R-:W1:Y:S01]  /*0860*/  @P0 LDC.64 R162, c[0x0][0x438] ;  /* 0x00010e00ffa20b82 */ /* 0x000e620000000a00 */
[----:B0-----:R-:W-:-:S07]  /*0870*/  @P0 IMAD.WIDE.U32 R154, R107, 0x10, R154 ;  /* 0x000000106b9a0825 */ /* 0x001fce00078e009a */
[----:B------:R-:W0:Y:S01]  /*0880*/  @P0 LDC.64 R160, c[0x0][0x438] ;  /* 0x00010e00ffa00b82 */ /* 0x000e220000000a00 */
[----:B------:R-:W3:Y:S04]  /*0890*/  LDG.E.128 R104, desc[UR14][R104.64] ;  /* 0x0000000e68687981 */ /* 0x000ee8000c1e1d00 */
[----:B------:R-:W5:Y:S01]  /*08a0*/  @P0 LDG.E.128 R20, desc[UR14][R154.64] ;  /* 0x0000000e9a140981 */ /* 0x000f62000c1e1d00 */
[----:B-1----:R-:W-:Y:S02]  /*08b0*/  @P0 IMAD.WIDE.U32 R152, R157, 0x10, R152 ;  /* 0x000000109d980825 */ /* 0x002fe400078e0098 */
[----:B------:R-:W1:Y:S03]  /*08c0*/  @P0 LDC.64 R156, c[0x0][0x438] ;  /* 0x00010e00ff9c0b82 */ /* 0x000e660000000a00 */
[----:B------:R4:W5:Y:S01]  /*08d0*/  @P0 LDG.E.128 R24, desc[UR14][R152.64] ;  /* 0x0000000e98180981 */ /* 0x000962000c1e1d00 */
[----:B-1----:R-:W-:-:S04]  /*08e0*/  @P0 IMAD.WIDE.U32 R156, R159, 0x10, R156 ;  /* 0x000000109f9c0825 */ /* 0x002fc800078e009c */
[----:B------:R-:W1:Y:S01]  /*08f0*/  @P0 LDC.64 R158, c[0x0][0x438] ;  /* 0x00010e00ff9e0b82 */ /* 0x000e620000000a00 */
[----:B------:R3:W5:Y:S01]  /*0900*/  @P0 LDG.E.128 R16, desc[UR14][R156.64] ;  /* 0x0000000e9c100981 */ /* 0x000762000c1e1d00 */
[----:B------:R-:W-:-:S05]  /*0910*/  @P0 IMAD.WIDE.U32 R162, R169, 0x10, R162 ;  /* 0x00000010a9a20825 */ /* 0x000fca00078e00a2 */
[----:B------:R3:W5:Y:S01]  /*0920*/  @P0 LDG.E.128 R4, desc[UR14][R162.64] ;  /* 0x0000000ea2040981 */ /* 0x000762000c1e1d00 */
[----:B0-----:R-:W-:-:S05]  /*0930*/  @P0 IMAD.WIDE.U32 R160, R167, 0x10, R160 ;  /* 0x00000010a7a00825 */ /* 0x001fca00078e00a0 */
[----:B------:R-:W5:Y:S01]  /*0940*/  @P0 LDG.E.128 R8, desc[UR14][R160.64] ;  /* 0x0000000ea0080981 */ /* 0x000f62000c1e1d00 */
[----:B-1----:R-:W-:-:S05]  /*0950*/  @P0 IMAD.WIDE.U32 R158, R165, 0x10, R158 ;  /* 0x00000010a59e0825 */ /* 0x002fca00078e009e */
[----:B------:R0:W5:Y:S01]  /*0960*/  @P0 LDG.E.128 R12, desc[UR14][R158.64] ;  /* 0x0000000e9e0c0981 */ /* 0x000162000c1e1d00 */
[----:B----4-:R-:W-:-:S05]  /*0970*/  FSEL R152, R3, RZ, !P1 ;  /* 0x000000ff03987208 */ /* 0x010fca0004800000 */
[C---:B--2---:R-:W-:Y:S01]  /*0980*/  FADD.FTZ R3, -R152.reuse, R132 ;  /* 0x0000008498037221 */ /* 0x044fe20000010100 */
[----:B------:R-:W-:-:S03]  /*0990*/  FADD.FTZ R133, -R152, R133 ;  /* 0x0000008598857221 */ /* 0x000fc60000010100 */
[----:B-----5:R-:W-:Y:S01]  /*09a0*/  FMUL.FTZ R3, R126, R3 ;  /* 0x000000037e037220 */ /* 0x020fe20000410000 */
[C---:B---3--:R-:W-:Y:S01]  /*09b0*/  FADD.FTZ R191, -R152.reuse, R129 ;  /* 0x0000008198bf7221 */ /* 0x048fe20000010100 */
[----:B------:R-:W-:Y:S02]  /*09c0*/  HADD2.F32 R129, -RZ, R108.H0_H0 ;  /* 0x2000006cff817230 */ /* 0x000fe40000004100 */
[C---:B------:R-:W-:Y:S01]  /*09d0*/  FADD.FTZ R189, -R152.reuse, R128 ;  /* 0x0000008098bd7221 */ /* 0x040fe20000010100 */
[----:B------:R-:W-:Y:S01]  /*09e0*/  FADD.FTZ R157, -R152, R130 ;  /* 0x00000082989d7221 */ /* 0x000fe20000010100 */
[----:B------:R-:W-:Y:S01]  /*09f0*/  FADD.FTZ R68, R68, R84 ;  /* 0x0000005444447221 */ /* 0x000fe20000010000 */
[C---:B------:R-:W-:Y:S01]  /*0a00*/  FFMA.FTZ R40, R84.reuse, R3, R40 ;  /* 0x0000000354287223 */ /* 0x040fe20000010028 */
[----:B------:R-:W-:Y:S01]  /*0a10*/  FMUL.FTZ R128, R84, R129 ;  /* 0x0000008154807220 */ /* 0x000fe20000410000 */
[----:B------:R-:W-:Y:S02]  /*0a20*/  HADD2.F32 R84, -RZ, R123.H0_H0 ;  /* 0x2000007bff547230 */ /* 0x000fe40000004100 */
[----:B------:R-:W-:Y:S01]  /*0a30*/  FMUL.FTZ R130, R126, R133 ;  /* 0x000000857e827220 */ /* 0x000fe20000410000 */
[----:B------:R-:W-:-:S03]  /*0a40*/  FADD.FTZ R69, R69, R85 ;  /* 0x0000005545457221 */ /* 0x000fc60000010000 */
[C---:B------:R-:W-:Y:S01]  /*0a50*/  FFMA.FTZ R41, R85.reuse, R130, R41 ;  /* 0x0000008255297223 */ /* 0x040fe20000010029 */
[----:B------:R-:W-:Y:S01]  /*0a60*/  FMUL.FTZ R129, R85, R84 ;  /* 0x0000005455817220 */ /* 0x000fe20000410000 */
[----:B------:R-:W-:-:S05]  /*0a70*/  HADD2.F32 R85, -RZ, R109.H0_H0 ;  /* 0x2000006dff557230 */ /* 0x000fca0000004100 */
[----:B------:R-:W-:Y:S01]  /*0a80*/  FMUL.FTZ R132, R86, R85 ;  /* 0x0000005556847220 */ /* 0x000fe20000410000 */
[----:B------:R-:W-:Y:S02]  /*0a90*/  HADD2.F32 R85, -RZ, R110.H0_H0 ;  /* 0x2000006eff557230 */ /* 0x000fe40000004100 */
[----:B------:R-:W-:Y:S01]  /*0aa0*/  FADD.FTZ R155, -R152, R136 ;  /* 0x00000088989b7221 */ /* 0x000fe20000010100 */
[----:B------:R-:W-:Y:S02]  /*0ab0*/  HADD2.F32 R84, -RZ, R123.H1_H1 ;  /* 0x3000007bff547230 */ /* 0x000fe40000004100 */
[----:B------:R-:W-:Y:S01]  /*0ac0*/  FMUL.FTZ R136, R88, R85 ;  /* 0x0000005558887220 */ /* 0x000fe20000410000 */
[----:B------:R-:W-:Y:S02]  /*0ad0*/  HADD2.F32 R85, -RZ, R111.H0_H0 ;  /* 0x2000006fff557230 */ /* 0x000fe40000004100 */
[C---:B------:R-:W-:Y:S01]  /*0ae0*/  FADD.FTZ R163, -R152.reuse, R140 ;  /* 0x0000008c98a37221 */ /* 0x040fe20000010100 */
[----:B------:R-:W-:Y:S01]  /*0af0*/  FMUL.FTZ R133, R87, R84 ;  /* 0x0000005457857220 */ /* 0x000fe20000410000 */
[----:B------:R-:W-:Y:S01]  /*0b00*/  FADD.FTZ R137, -R152, R137 ;  /* 0x0000008998897221 */ /* 0x000fe20000010100 */
[----:B------:R-:W-:-:S02]  /*0b10*/  HADD2.F32 R84, -RZ, R122.H0_H0 ;  /* 0x2000007aff547230 */ /* 0x000fc40000004100 */
[----:B------:R-:W-:Y:S01]  /*0b20*/  FADD.FTZ R171, -R152, R143 ;  /* 0x0000008f98ab7221 */ /* 0x000fe20000010100 */
[----:B------:R-:W-:Y:S01]  /*0b30*/  FMUL.FTZ R140, R90, R85 ;  /* 0x000000555a8c7220 */ /* 0x000fe20000410000 */
[----:B------:R-:W-:Y:S01]  /*0b40*/  FMUL.FTZ R143, R126, R163 ;  /* 0x000000a37e8f7220 */ /* 0x000fe20000410000 */
[----:B------:R-:W-:Y:S02]  /*0b50*/  HADD2.F32 R85, -RZ, R112.H0_H0 ;  /* 0x20000070ff557230 */ /* 0x000fe40000004100 */
[C---:B------:R-:W-:Y:S01]  /*0b60*/  FADD.FTZ R165, -R152.reuse, R138 ;  /* 0x0000008a98a57221 */ /* 0x040fe20000010100 */
[----:B------:R-:W-:Y:S01]  /*0b70*/  FADD.FTZ R169, -R152, R142 ;  /* 0x0000008e98a97221 */ /* 0x000fe20000010100 */
[----:B------:R-:W-:Y:S01]  /*0b80*/  FMUL.FTZ R138, R126, R137 ;  /* 0x000000897e8a7220 */ /* 0x000fe20000410000 */
[----:B------:R-:W-:Y:S01]  /*0b90*/  FMUL.FTZ R137, R89, R84 ;  /* 0x0000005459897220 */ /* 0x000fe20000410000 */
[----:B------:R-:W-:Y:S02]  /*0ba0*/  HADD2.F32 R84, -RZ, R122.H1_H1 ;  /* 0x3000007aff547230 */ /* 0x000fe40000004100 */
[----:B------:R-:W-:Y:S01]  /*0bb0*/  FADD.FTZ R28, R28, R92 ;  /* 0x0000005c1c1c7221 */ /* 0x000fe20000010000 */
[----:B------:R-:W-:Y:S01]  /*0bc0*/  FFMA.FTZ R48, R92, R143, R48 ;  /* 0x0000008f5c307223 */ /* 0x000fe20000010030 */
[----:B------:R-:W-:Y:S01]  /*0bd0*/  FADD.FTZ R175, -R152, R145 ;  /* 0x0000009198af7221 */ /* 0x000fe20000010100 */
[----:B------:R-:W-:Y:S01]  /*0be0*/  FMUL.FTZ R92, R92, R85 ;  /* 0x000000555c5c7220 */ /* 0x000fe20000410000 */
[----:B------:R-:W-:Y:S01]  /*0bf0*/  FADD.FTZ R167, -R152, R141 ;  /* 0x0000008d98a77221 */ /* 0x000fe20000010100 */
[----:B------:R-:W-:Y:S01]  /*0c00*/  FMUL.FTZ R145, R126, R169 ;  /* 0x000000a97e917220 */ /* 0x000fe20000410000 */
[----:B------:R-:W-:-:S02]  /*0c10*/  HADD2.F32 R85, -RZ, R113.H0_H0 ;  /* 0x20000071ff557230 */ /* 0x000fc40000004100 */
[----:B------:R-:W-:Y:S01]  /*0c20*/  FADD.FTZ R173, -R152, R144 ;  /* 0x0000009098ad7221 */ /* 0x000fe20000010100 */
[----:B------:R-:W-:Y:S01]  /*0c30*/  FMUL.FTZ R141, R91, R84 ;  /* 0x000000545b8d7220 */ /* 0x000fe20000410000 */
[----:B------:R-:W-:Y:S01]  /*0c40*/  FMUL.FTZ R144, R126, R167 ;  /* 0x000000a77e907220 */ /* 0x000fe20000410000 */
[----:B------:R-:W-:Y:S02]  /*0c50*/  HADD2.F32 R84, -RZ, R121.H0_H0 ;  /* 0x20000079ff547230 */ /* 0x000fe40000004100 */
[----:B------:R-:W-:Y:S01]  /*0c60*/  FADD.FTZ R30, R30, R94 ;  /* 0x0000005e1e1e7221 */ /* 0x000fe20000010000 */
[----:B------:R-:W-:Y:S01]  /*0c70*/  FFMA.FTZ R50, R94, R145, R50 ;  /* 0x000000915e327223 */ /* 0x000fe20000010032 */
[----:B------:R-:W-:Y:S01]  /*0c80*/  FADD.FTZ R179, -R152, R147 ;  /* 0x0000009398b37221 */ /* 0x000fe20000010100 */
[----:B------:R-:W-:Y:S01]  /*0c90*/  FMUL.FTZ R94, R94, R85 ;  /* 0x000000555e5e7220 */ /* 0x000fe20000410000 */
[----:B------:R-:W-:Y:S01]  /*0ca0*/  FMUL.FTZ R147, R126, R173 ;  /* 0x000000ad7e937220 */ /* 0x000fe20000410000 */
[----:B------:R-:W-:-:S02]  /*0cb0*/  HADD2.F32 R85, -RZ, R114.H0_H0 ;  /* 0x20000072ff557230 */ /* 0x000fc40000004100 */
[----:B------:R-:W-:Y:S01]  /*0cc0*/  FADD.FTZ R177, -R152, R146 ;  /* 0x0000009298b17221 */ /* 0x000fe20000010100 */
[----:B------:R-:W-:Y:S01]  /*0cd0*/  FADD.FTZ R29, R29, R93 ;  /* 0x0000005d1d1d7221 */ /* 0x000fe20000010000 */
[C---:B------:R-:W-:Y:S01]  /*0ce0*/  FFMA.FTZ R49, R93.reuse, R144, R49 ;  /* 0x000000905d317223 */ /* 0x040fe20000010031 */
[----:B------:R-:W-:Y:S01]  /*0cf0*/  FMUL.FTZ R93, R93, R84 ;  /* 0x000000545d5d7220 */ /* 0x000fe20000410000 */
[----:B------:R-:W-:Y:S01]  /*0d00*/  FMUL.FTZ R146, R126, R171 ;  /* 0x000000ab7e927220 */ /* 0x000fe20000410000 */
[----:B------:R-:W-:Y:S02]  /*0d10*/  HADD2.F32 R84, -RZ, R121.H1_H1 ;  /* 0x30000079ff547230 */ /* 0x000fe40000004100 */
[----:B------:R-:W-:Y:S01]  /*0d20*/  FADD.FTZ R32, R32, R96 ;  /* 0x0000006020207221 */ /* 0x000fe20000010000 */
[----:B------:R-:W-:Y:S01]  /*0d30*/  FFMA.FTZ R52, R96, R147, R52 ;  /* 0x0000009360347223 */ /* 0x000fe20000010034 */
[----:B------:R-:W-:Y:S01]  /*0d40*/  FADD.FTZ R183, -R152, R149 ;  /* 0x0000009598b77221 */ /* 0x000fe20000010100 */
[----:B------:R-:W-:Y:S01]  /*0d50*/  FMUL.FTZ R96, R96, R85 ;  /* 0x0000005560607220 */ /* 0x000fe20000410000 */
[----:B------:R-:W-:Y:S01]  /*0d60*/  FMUL.FTZ R149, R126, R177 ;  /* 0x000000b17e957220 */ /* 0x000fe20000410000 */
[----:B------:R-:W-:-:S02]  /*0d70*/  HADD2.F32 R85, -RZ, R115.H0_H0 ;  /* 0x20000073ff557230 */ /* 0x000fc40000004100 */
[C---:B------:R-:W-:Y:S01]  /*0d80*/  FADD.FTZ R181, -R152.reuse, R148 ;  /* 0x0000009498b57221 */ /* 0x040fe20000010100 */
[----:B------:R-:W-:Y:S01]  /*0d90*/  FADD.FTZ R31, R31, R95 ;  /* 0x0000005f1f1f7221 */ /* 0x000fe20000010000 */
[C---:B------:R-:W-:Y:S01]  /*0da0*/  FFMA.FTZ R51, R95.reuse, R146, R51 ;  /* 0x000000925f337223 */ /* 0x040fe20000010033 */
[----:B------:R-:W-:Y:S01]  /*0db0*/  FMUL.FTZ R95, R95, R84 ;  /* 0x000000545f5f7220 */ /* 0x000fe20000410000 */
[----:B------:R-:W-:Y:S01]  /*0dc0*/  FADD.FTZ R153, -R152, R134 ;  /* 0x0000008698997221 */ /* 0x000fe20000010100 */
        /* <DEDUP_REMOVED lines=8> */
[C---:B0-----:R-:W-:Y:S01]  /*0e50*/  FADD.FTZ R159, -R152.reuse, R131 ;  /* 0x00000083989f7221 */ /* 0x041fe20000010100 */
[----:B------:R-:W-:Y:S01]  /*0e60*/  FADD.FTZ R135, -R152, R135 ;  /* 0x0000008798877221 */ /* 0x000fe20000010100 */
[----:B------:R-:W-:Y:S01]  /*0e70*/  FMUL.FTZ R131, R126, R153 ;  /* 0x000000997e837220 */ /* 0x000fe20000410000 */
[----:B------:R-:W-:Y:S01]  /*0e80*/  FADD.FTZ R33, R33, R97 ;  /* 0x0000006121217221 */ /* 0x000fe20000010000 */
[C---:B------:R-:W-:Y:S01]  /*0e90*/  FFMA.FTZ R53, R97.reuse, R148, R53 ;  /* 0x0000009461357223 */ /* 0x040fe20000010035 */
[----:B------:R-:W-:Y:S01]  /*0ea0*/  FADD.FTZ R185, -R152, R150 ;  /* 0x0000009698b97221 */ /* 0x000fe20000010100 */
[----:B------:R-:W-:Y:S01]  /*0eb0*/  FMUL.FTZ R97, R97, R84 ;  /* 0x0000005461617220 */ /* 0x000fe20000410000 */
[----:B------:R-:W-:Y:S01]  /*0ec0*/  FMUL.FTZ R150, R126, R179 ;  /* 0x000000b37e967220 */ /* 0x000fe20000410000 */
[----:B------:R-:W-:Y:S02]  /*0ed0*/  HADD2.F32 R84, -RZ, R120.H1_H1 ;  /* 0x30000078ff547230 */ /* 0x000fe40000004100 */
[----:B------:R-:W-:Y:S01]  /*0ee0*/  FADD.FTZ R36, R36, R100 ;  /* 0x0000006424247221 */ /* 0x000fe20000010000 */
[C---:B------:R-:W-:Y:S01]  /*0ef0*/  FFMA.FTZ R56, R100.reuse, R151, R56 ;  /* 0x0000009764387223 */ /* 0x040fe20000010038 */
[----:B------:R-:W-:Y:S01]  /*0f00*/  FMUL.FTZ R100, R100, R85 ;  /* 0x0000005564647220 */ /* 0x000fe20000410000 */
[----:B------:R-:W-:Y:S01]  /*0f10*/  FADD.FTZ R70, R70, R86 ;  /* 0x0000005646467221 */ /* 0x000fe20000010000 */
[----:B------:R-:W-:Y:S01]  /*0f20*/  FFMA.FTZ R42, R86, R131, R42 ;  /* 0x00000083562a7223 */ /* 0x000fe2000001002a */
[C---:B------:R-:W-:Y:S01]  /*0f30*/  FMUL.FTZ R134, R126.reuse, R135 ;  /* 0x000000877e867220 */ /* 0x040fe20000410000 */
[----:B------:R-:W-:Y:S01]  /*0f40*/  FFMA.FTZ R85, R3, R128, RZ ;  /* 0x0000008003557223 */ /* 0x000fe200000100ff */
[----:B------:R-:W-:Y:S01]  /*0f50*/  FADD.FTZ R86, RZ, R128 ;  /* 0x00000080ff567221 */ /* 0x000fe20000010000 */
[----:B------:R-:W-:Y:S01]  /*0f60*/  FADD.FTZ R35, R35, R99 ;  /* 0x0000006323237221 */ /* 0x000fe20000010000 */
[C---:B------:R-:W-:Y:S01]  /*0f70*/  FFMA.FTZ R55, R99.reuse, R150, R55 ;  /* 0x0000009663377223 */ /* 0x040fe20000010037 */
[----:B------:R-:W-:Y:S01]  /*0f80*/  FMUL.FTZ R99, R99, R84 ;  /* 0x0000005463637220 */ /* 0x000fe20000410000 */
[----:B------:R-:W-:Y:S01]  /*0f90*/  FADD.FTZ R71, R71, R87 ;  /* 0x0000005747477221 */ /* 0x000fe20000010000 */
[----:B------:R-:W-:Y:S01]  /*0fa0*/  FFMA.FTZ R43, R87, R134, R43 ;  /* 0x00000086572b7223 */ /* 0x000fe2000001002b */
[----:B------:R-:W-:Y:S01]  /*0fb0*/  FMUL.FTZ R135, R126, R155 ;  /* 0x0000009b7e877220 */ /* 0x000fe20000410000 */
[----:B------:R-:W-:Y:S01]  /*0fc0*/  FFMA.FTZ R84, R130, R129, R85 ;  /* 0x0000008182547223 */ /* 0x000fe20000010055 */
[----:B------:R-:W-:Y:S01]  /*0fd0*/  FADD.FTZ R87, R129, R86 ;  /* 0x0000005681577221 */ /* 0x000fe20000010000 */
[----:B------:R-:W-:Y:S01]  /*0fe0*/  FADD.FTZ R64, R64, R88 ;  /* 0x0000005840407221 */ /* 0x000fe20000010000 */
[----:B------:R-:W-:Y:S01]  /*0ff0*/  FFMA.FTZ R44, R88, R135, R44 ;  /* 0x00000087582c7223 */ /* 0x000fe2000001002c */
[----:B------:R-:W-:Y:S01]  /*1000*/  FFMA.FTZ R85, R131, R132, R84 ;  /* 0x0000008483557223 */ /* 0x000fe20000010054 */
[----:B------:R-:W-:Y:S01]  /*1010*/  FADD.FTZ R88, R132, R87 ;  /* 0x0000005784587221 */ /* 0x000fe20000010000 */
[----:B------:R-:W-:Y:S01]  /*1020*/  FADD.FTZ R161, -R152, R139 ;  /* 0x0000008b98a17221 */ /* 0x000fe20000010100 */
[----:B------:R-:W-:Y:S01]  /*1030*/  FMUL.FTZ R152, R126, R183 ;  /* 0x000000b77e987220 */ /* 0x000fe20000410000 */
[----:B------:R-:W-:-:S02]  /*1040*/  HADD2.F32 R86, -RZ, R2.H0_H0 ;  /* 0x20000002ff567230 */ /* 0x000fc40000004100 */
[----:B------:R-:W-:Y:S01]  /*1050*/  FFMA.FTZ R84, R134, R133, R85 ;  /* 0x0000008586547223 */ /* 0x000fe20000010055 */
[----:B------:R-:W-:Y:S01]  /*1060*/  FADD.FTZ R87, R133, R88 ;  /* 0x0000005885577221 */ /* 0x000fe20000010000 */
[----:B------:R-:W-:Y:S01]  /*1070*/  FADD.FTZ R37, R37, R101 ;  /* 0x0000006525257221 */ /* 0x000fe20000010000 */
[C---:B------:R-:W-:Y:S01]  /*1080*/  FFMA.FTZ R57, R101.reuse, R152, R57 ;  /* 0x0000009865397223 */ /* 0x040fe20000010039 */
[----:B------:R-:W-:Y:S01]  /*1090*/  FMUL.FTZ R101, R101, R86 ;  /* 0x0000005665657220 */ /* 0x000fe20000410000 */
[----:B------:R-:W-:Y:S01]  /*10a0*/  FFMA.FTZ R85, R135, R136, R84 ;  /* 0x0000008887557223 */ /* 0x000fe20000010054 */
[----:B------:R-:W-:Y:S01]  /*10b0*/  FADD.FTZ R86, R136, R87 ;  /* 0x0000005788567221 */ /* 0x000fe20000010000 */
[----:B------:R-:W-:Y:S01]  /*10c0*/  FADD.FTZ R65, R65, R89 ;  /* 0x0000005941417221 */ /* 0x000fe20000010000 */
[----:B------:R-:W-:Y:S01]  /*10d0*/  FFMA.FTZ R45, R89, R138, R45 ;  /* 0x0000008a592d7223 */ /* 0x000fe2000001002d */
[----:B------:R-:W-:Y:S01]  /*10e0*/  FMUL.FTZ R139, R126, R165 ;  /* 0x000000a57e8b7220 */ /* 0x000fe20000410000 */
[----:B------:R-:W-:Y:S01]  /*10f0*/  FFMA.FTZ R84, R138, R137, R85 ;  /* 0x000000898a547223 */ /* 0x000fe20000010055 */
[----:B------:R-:W-:Y:S01]  /*1100*/  FADD.FTZ R89, R137, R86 ;  /* 0x0000005689597221 */ /* 0x000fe20000010000 */
[----:B------:R-:W-:Y:S01]  /*1110*/  FMUL.FTZ R153, R126, R185 ;  /* 0x000000b97e997220 */ /* 0x000fe20000410000 */
[----:B------:R-:W-:-:S02]  /*1120*/  HADD2.F32 R87, -RZ, R117.H0_H0 ;  /* 0x20000075ff577230 */ /* 0x000fc40000004100 */
[----:B------:R-:W-:Y:S01]  /*1130*/  FMUL.FTZ R142, R126, R161 ;  /* 0x000000a17e8e7220 */ /* 0x000fe20000410000 */
[----:B------:R-:W-:Y:S01]  /*1140*/  FFMA.FTZ R85, R139, R140, R84 ;  /* 0x0000008c8b557223 */ /* 0x000fe20000010054 */
[----:B------:R-:W-:Y:S01]  /*1150*/  FADD.FTZ R86, R140, R89 ;  /* 0x000000598c567221 */ /* 0x000fe20000010000 */
[----:B------:R-:W-:Y:S01]  /*1160*/  FADD.FTZ R38, R38, R102 ;  /* 0x0000006626267221 */ /* 0x000fe20000010000 */
[C---:B------:R-:W-:Y:S01]  /*1170*/  FFMA.FTZ R58, R102.reuse, R153, R58 ;  /* 0x00000099663a7223 */ /* 0x040fe2000001003a */
[----:B------:R-:W-:Y:S01]  /*1180*/  FMUL.FTZ R102, R102, R87 ;  /* 0x0000005766667220 */ /* 0x000fe20000410000 */
[----:B------:R-:W-:Y:S01]  /*1190*/  FFMA.FTZ R84, R142, R141, R85 ;  /* 0x0000008d8e547223 */ /* 0x000fe20000010055 */
[----:B------:R-:W-:-:S03]  /*11a0*/  FADD.FTZ R87, R141, R86 ;  /* 0x000000568d577221 */ /* 0x000fc60000010000 */
[----:B------:R-:W-:Y:S01]  /*11b0*/  FFMA.FTZ R85, R143, R92, R84 ;  /* 0x0000005c8f557223 */ /* 0x000fe20000010054 */
[----:B------:R-:W-:Y:S01]  /*11c0*/  FADD.FTZ R88, R92, R87 ;  /* 0x000000575c587221 */ /* 0x000fe20000010000 */
[----:B------:R-:W-:Y:S01]  /*11d0*/  FMUL.FTZ R154, R126, R187 ;  /* 0x000000bb7e9a7220 */ /* 0x000fe20000410000 */
[----:B------:R-:W-:Y:S02]  /*11e0*/  HADD2.F32 R86, -RZ, R2.H1_H1 ;  /* 0x30000002ff567230 */ /* 0x000fe40000004100 */
        /* <DEDUP_REMOVED lines=10> */
[----:B------:R-:W-:Y:S02]  /*1290*/  HADD2.F32 R87, -RZ, R118.H0_H0 ;  /* 0x20000076ff577230 */ /* 0x000fe40000004100 */
        /* <DEDUP_REMOVED lines=19> */
[----:B------:R-:W-:-:S03]  /*13d0*/  FADD.FTZ R87, R101, R86 ;  /* 0x0000005665577221 */ /* 0x000fc60000010000 */
        /* <DEDUP_REMOVED lines=9> */
[----:B------:R-:W-:Y:S01]  /*1470*/  FFMA.FTZ R62, R106, R157, R62 ;  /* 0x0000009d6a3e7223 */ /* 0x000fe2000001003e */
[----:B------:R-:W-:Y:S01]  /*1480*/  FMUL.FTZ R158, R126, R159 ;  /* 0x0000009f7e9e7220 */ /* 0x000fe20000410000 */
[----:B------:R-:W-:-:S02]  /*1490*/  HADD2.F32 R88, -RZ, R0.H1_H1 ;  /* 0x30000000ff587230 */ /* 0x000fc40000004100 */
        /* <DEDUP_REMOVED lines=8> */
[C---:B------:R-:W-:Y:S01]  /*1520*/  FFMA.FTZ R63, R107.reuse, R158, R63 ;  /* 0x0000009e6b3f7223 */ /* 0x040fe2000001003f */
[----:B------:R-:W-:Y:S01]  /*1530*/  FMUL.FTZ R107, R107, R88 ;  /* 0x000000586b6b7220 */ /* 0x000fe20000410000 */
[----:B------:R-:W-:Y:S01]  /*1540*/  FFMA.FTZ R91, R157, R106, R86 ;  /* 0x0000006a9d5b7223 */ /* 0x000fe20000010056 */
[----:B------:R-:W-:-:S03]  /*1550*/  FADD.FTZ R90, R85, R106 ;  /* 0x0000006a555a7221 */ /* 0x000fc60000010000 */
[----:B------:R-:W-:Y:S01]  /*1560*/  FFMA.FTZ R91, R158, R107, R91 ;  /* 0x0000006b9e5b7223 */ /* 0x000fe2000001005b */
[----:B------:R-:W-:Y:S01]  /*1570*/  FADD.FTZ R90, R90, R107 ;  /* 0x0000006b5a5a7221 */ /* 0x000fe20000010000 */
[----:B------:R-:W-:Y:S06]  /*1580*/  BRA `(.L_x_8572) ;  /* 0x0000000000707947 */ /* 0x000fec0003800000 */
.L_x_8571:
[----:B------:R-:W-:Y:S01]  /*1590*/  UMOV UR6, UR8 ;  /* 0x0000000800067c82 */ /* 0x000fe20008000000 */
[----:B------:R-:W-:Y:S01]  /*15a0*/  UMOV UR7, UR9 ;  /* 0x0000000900077c82 */ /* 0x000fe20008000000 */
        /* <DEDUP_REMOVED lines=10> */
[C---:B------:R-:W-:Y:S02]  /*1650*/  IADD3 R17, PT, PT, R25.reuse, 0x200, RZ ;  /* 0x0000020019117810 */ /* 0x040fe40007ffe0ff */
[----:B------:R-:W-:Y:S01]  /*1660*/  IADD3 R13, PT, PT, R25, 0x300, RZ ;  /* 0x00000300190d7810 */ /* 0x000fe20007ffe0ff */
[--C-:B-1----:R-:W-:Y:S01]  /*1670*/  IMAD.WIDE.U32 R20, R21, 0x10, R4.reuse ;  /* 0x0000001015147825 */ /* 0x102fe200078e0004 */
[C---:B------:R-:W-:Y:S02]  /*1680*/  IADD3 R9, PT, PT, R25.reuse, 0x400, RZ ;  /* 0x0000040019097810 */ /* 0x040fe40007ffe0ff */
[C---:B------:R-:W-:Y:S01]  /*1690*/  IADD3 R7, PT, PT, R25.reuse, 0x500, RZ ;  /* 0x0000050019077810 */ /* 0x040fe20007ffe0ff */
[--C-:B------:R-:W-:Y:S02]  /*16a0*/  IMAD.WIDE.U32 R24, R25, 0x10, R4.reuse ;  /* 0x0000001019187825 */ /* 0x100fe400078e0004 */
[----:B------:R-:W5:Y:S02]  /*16b0*/  LDG.E.128 R20, desc[UR14][R20.64] ;  /* 0x0000000e14147981 */ /* 0x000f64000c1e1d00 */
[----:B------:R-:W-:-:S02]  /*16c0*/  IMAD.WIDE.U32 R16, R17, 0x10, R4 ;  /* 0x0000001011107825 */ /* 0x000fc400078e0004 */
[----:B------:R-:W5:Y:S02]  /*16d0*/  LDG.E.128 R24, desc[UR14][R24.64] ;  /* 0x0000000e18187981 */ /* 0x000f64000c1e1d00 */
[--C-:B------:R-:W-:Y:S02]  /*16e0*/  IMAD.WIDE.U32 R12, R13, 0x10, R4.reuse ;  /* 0x000000100d0c7825 */ /* 0x100fe400078e0004 */
[----:B------:R-:W5:Y:S02]  /*16f0*/  LDG.E.128 R16, desc[UR14][R16.64] ;  /* 0x0000000e10107981 */ /* 0x000f64000c1e1d00 */
[--C-:B------:R-:W-:Y:S02]  /*1700*/  IMAD.WIDE.U32 R8, R9, 0x10, R4.reuse ;  /* 0x0000001009087825 */ /* 0x100fe400078e0004 */
[----:B------:R-:W5:Y:S02]  /*1710*/  LDG.E.128 R12, desc[UR14][R12.64] ;  /* 0x0000000e0c0c7981 */ /* 0x000f64000c1e1d00 */
[----:B------:R-:W-:-:S02]  /*1720*/  IMAD.WIDE.U32 R4, R7, 0x10, R4 ;  /* 0x0000001007047825 */ /* 0x000fc400078e0004 */
[----:B------:R-:W5:Y:S04]  /*1730*/  LDG.E.128 R8, desc[UR14][R8.64] ;  /* 0x0000000e08087981 */ /* 0x000f68000c1e1d00 */
[----:B------:R-:W5:Y:S02]  /*1740*/  LDG.E.128 R4, desc[UR14][R4.64] ;  /* 0x0000000e04047981 */ /* 0x000f64000c1e1d00 */
.L_x_8572:
        /* <DEDUP_REMOVED lines=32> */
.L_x_8574:
[----:B------:R-:W-:Y:S05]  /*1950*/  BSYNC.RECONVERGENT B0 ;  /* 0x0000000000007941 */ /* 0x000fea0003800200 */
.L_x_8573:
[----:B------:R-:W1:Y:S08]  /*1960*/  S2UR UR5, SR_CgaCtaId ;  /* 0x00000000000579c3 */ /* 0x000e700000008800 */
[----:B------:R-:W-:Y:S01]  /*1970*/  BAR.SYNC.DEFER_BLOCKING 0x0 ;  /* 0x0000000000007b1d */ /* 0x000fe20000010000 */
[----:B-----5:R-:W-:Y:S01]  /*1980*/  ISETP.GE.AND P4, PT, R127, 0x1, PT ;  /* 0x000000017f00780c */ /* 0x020fe20003f86270 */
[----:B------:R-:W-:Y:S01]  /*1990*/  UISETP.NE.U32.AND UP0, UPT, UR6, URZ, UPT ;  /* 0x000000ff0600728c */ /* 0x000fe2000bf05070 */
[----:B------:R-:W-:-:S03]  /*19a0*/  ISETP.NE.AND P1, PT, RZ, UR16, PT ;  /* 0x00000010ff007c0c */ /* 0x000fc6000bf25270 */
[----:B------:R-:W-:Y:S01]  /*19b0*/  UMOV UR4, 0x400 ;  /* 0x0000040000047882 */ /* 0x000fe20000000000 */
[----:B------:R-:W-:Y:S02]  /*19c0*/  UISETP.NE.AND.EX UP0, UPT, UR7, URZ, UPT, UP0 ;  /* 0x000000ff0700728c */ /* 0x000fe4000bf05300 */
        /* <DEDUP_REMOVED lines=9> */
[----:B-1----:R-:W-:Y:S01]  /*1a60*/  FADD.FTZ R161, RZ, R88 ;  /* 0x00000058ffa17221 */ /* 0x002fe20000010000 */
[----:B------:R-:W-:-:S03]  /*1a70*/  FADD.FTZ R88, RZ, R89 ;  /* 0x00000059ff587221 */ /* 0x000fc60000010000 */
[----:B------:R-:W-:Y:S01]  /*1a80*/  FADD.FTZ R161, R90, R161 ;  /* 0x000000a15aa17221 */ /* 0x000fe20000010000 */
[----:B------:R-:W-:Y:S02]  /*1a90*/  FADD.FTZ R160, R91, R88 ;  /* 0x000000585ba07221 */ /* 0x000fe40000010000 */
[----:B------:R-:W1:Y:S01]  /*1aa0*/  LDS.128 R88, [UR5] ;  /* 0x00000005ff587984 */ /* 0x000e620008000c00 */
[----:B------:R-:W-:Y:S01]  /*1ab0*/  UIADD3 UR5, UPT, UPT, UR4, 0x6070, URZ ;  /* 0x0000607004057890 */ /* 0x000fe2000fffe0ff */
[----:B0-----:R-:W-:Y:S01]  /*1ac0*/  FADD.FTZ R161, R161, R84 ;  /* 0x00000054a1a17221 */ /* 0x001fe20000010000 */
[----:B------:R-:W-:Y:S01]  /*1ad0*/  @!UP1 UIADD3 UR5, UPT, UPT, UR4, 0x6030, URZ ;  /* 0x0000603004059890 */ /* 0x000fe2000fffe0ff */
[----:B------:R-:W-:Y:S02]  /*1ae0*/  FADD.FTZ R160, R160, R85 ;  /* 0x00000055a0a07221 */ /* 0x000fe40000010000 */
[----:B------:R-:W-:Y:S02]  /*1af0*/  FADD.FTZ R161, R86, R161 ;  /* 0x000000a156a17221 */ /* 0x000fe40000010000 */
[----:B------:R-:W-:-:S04]  /*1b00*/  FADD.FTZ R160, R87, R160 ;  /* 0x000000a057a07221 */ /* 0x000fc80000010000 */
[----:B------:R-:W0:Y:S01]  /*1b10*/  LDS.128 R84, [UR5] ;  /* 0x00000005ff547984 */ /* 0x000e220008000c00 */
[----:B-1----:R-:W-:Y:S01]  /*1b20*/  FADD.FTZ R160, R160, R89 ;  /* 0x00000059a0a07221 */ /* 0x002fe20000010000 */
[----:B------:R-:W-:Y:S01]  /*1b30*/  FADD.FTZ R161, R161, R88 ;  /* 0x00000058a1a17221 */ /* 0x000fe20000010000 */
[----:B------:R-:W1:Y:S02]  /*1b40*/  LDC R89, c[0x0][0x388] ;  /* 0x0000e200ff597b82 */ /* 0x000e640000000800 */
[----:B------:R-:W-:Y:S01]  /*1b50*/  FADD.FTZ R160, R91, R160 ;  /* 0x000000a05ba07221 */ /* 0x000fe20000010000 */
[----:B------:R-:W-:-:S04]  /*1b60*/  FADD.FTZ R161, R90, R161 ;  /* 0x000000a15aa17221 */ /* 0x000fc80000010000 */
[----:B0-----:R-:W-:Y:S01]  /*1b70*/  FADD.FTZ R161, R161, R84 ;  /* 0x00000054a1a17221 */ /* 0x001fe20000010000 */
[----:B------:R-:W-:Y:S01]  /*1b80*/  @P4 IADD3 R84, PT, PT, R127, -0x1, RZ ;  /* 0xffffffff7f544810 */ /* 0x000fe20007ffe0ff */
[----:B------:R-:W-:Y:S02]  /*1b90*/  FADD.FTZ R160, R160, R85 ;  /* 0x00000055a0a07221 */ /* 0x000fe40000010000 */
[----:B------:R-:W-:Y:S02]  /*1ba0*/  FADD.FTZ R161, R86, R161 ;  /* 0x000000a156a17221 */ /* 0x000fe40000010000 */
[----:B------:R-:W-:Y:S02]  /*1bb0*/  FADD.FTZ R86, R87, R160 ;  /* 0x000000a057567221 */ /* 0x000fe40000010000 */
[----:B------:R-:W-:Y:S02]  /*1bc0*/  FMUL.FTZ R87, R161, UR18 ;  /* 0x00000012a1577c20 */ /* 0x000fe40008410000 */
[----:B------:R-:W-:-:S03]  /*1bd0*/  FMUL.FTZ R86, R86, UR18 ;  /* 0x0000001256567c20 */ /* 0x000fc60008410000 */
[----:B------:R-:W-:Y:S01]  /*1be0*/  FSEL R87, R87, RZ, !P1 ;  /* 0x000000ff57577208 */ /* 0x000fe20004800000 */
[-C--:B-1----:R-:W-:Y:S02]  /*1bf0*/  @P4 IMAD R84, R84, R89.reuse, RZ ;  /* 0x0000005954544224 */ /* 0x082fe400078e02ff */
[----:B------:R-:W-:-:S03]  /*1c00*/  IMAD R89, R124, R89, RZ ;  /* 0x000000597c597224 */ /* 0x000fc600078e02ff */
[----:B------:R-:W-:-:S04]  /*1c10*/  @P4 SHF.R.S32.HI R85, RZ, 0x1f, R84 ;  /* 0x0000001fff554819 */ /* 0x000fc80000011454 */
[----:B------:R-:W-:Y:S01]  /*1c20*/  @P4 LEA.HI R88, R85, R84, RZ, 0x2 ;  /* 0x0000005455584211 */ /* 0x000fe200078f10ff */
[----:B------:R-:W-:-:S03]  /*1c30*/  HFMA2 R84, -RZ, RZ, 0, 0 ;  /* 0x00000000ff547431 */ /* 0x000fc600000001ff */
[----:B------:R-:W-:Y:S02]  /*1c40*/  @P4 LEA.HI.SX32 R84, R88, R159, 0x1e ;  /* 0x0000009f58544211 */ /* 0x000fe400078ff2ff */
[----:B------:R-:W-:-:S04]  /*1c50*/  SHF.R.S32.HI R88, RZ, 0x1f, R89 ;  /* 0x0000001fff587819 */ /* 0x000fc80000011459 */
[----:B------:R-:W-:-:S04]  /*1c60*/  LEA.HI R88, R88, R89, RZ, 0x2 ;  /* 0x0000005958587211 */ /* 0x000fc800078f10ff */
[----:B------:R-:W-:Y:S01]  /*1c70*/  LEA.HI.SX32 R85, R88, R159, 0x1e ;  /* 0x0000009f58557211 */ /* 0x000fe200078ff2ff */
[----:B------:R-:W-:Y:S06]  /*1c80*/  BRA.U UP0, `(.L_x_8575) ;  /* 0x0000000500047547 */ /* 0x000fec000b800000 */
[----:B------:R-:W-:Y:S01]  /*1c90*/  UMOV UR4, UR10 ;  /* 0x0000000a00047c82 */ /* 0x000fe20008000000 */
[----:B------:R-:W-:Y:S01]  /*1ca0*/  UMOV UR5, UR11 ;  /* 0x0000000b00057c82 */ /* 0x000fe20008000000 */
[----:B------:R-:W-:-:S04]  /*1cb0*/  UISETP.NE.U32.AND UP0, UPT, UR4, URZ, UPT ;  /* 0x000000ff0400728c */ /* 0x000fc8000bf05070 */
[----:B------:R-:W-:-:S09]  /*1cc0*/  UISETP.NE.AND.EX UP0, UPT, UR5, URZ, UPT, UP0 ;  /* 0x000000ff0500728c */ /* 0x000fd2000bf05300 */
[----:B------:R-:W-:Y:S05]  /*1cd0*/  BRA.U UP0, `(.L_x_8576) ;  /* 0x0000000100707547 */ /* 0x000fea000b800000 */
[----:B------:R-:W-:Y:S01]  /*1ce0*/  ISETP.GT.AND P3, PT, R127, RZ, PT ;  /* 0x000000ff7f00720c */ /* 0x000fe20003f64270 */
[-CC-:B------:R-:W-:Y:S01]  /*1cf0*/  FFMA.FTZ R89, R3, R86.reuse, R87.reuse ;  /* 0x0000005603597223 */ /* 0x180fe20000010057 */
[-CC-:B------:R-:W-:Y:S01]  /*1d00*/  FFMA.FTZ R88, R130, R86.reuse, R87.reuse ;  /* 0x0000005682587223 */ /* 0x180fe20000010057 */
[----:B------:R-:W-:Y:S01]  /*1d10*/  FFMA.FTZ R127, R131, R86, R87 ;  /* 0x00000056837f7223 */ /* 0x000fe20000010057 */
[----:B------:R-:W-:Y:S01]  /*1d20*/  ISETP.GT.AND P1, PT, R125, RZ, PT ;  /* 0x000000ff7d00720c */ /* 0x000fe20003f24270 */
[----:B------:R-:W-:Y:S01]  /*1d30*/  FADD.FTZ R89, R128, -R89 ;  /* 0x8000005980597221 */ /* 0x000fe20000010000 */
[----:B------:R-:W-:Y:S01]  /*1d40*/  FADD.FTZ R91, R129, -R88 ;  /* 0x80000058815b7221 */ /* 0x000fe20000010000 */
[----:B------:R-:W-:Y:S01]  /*1d50*/  FADD.FTZ R127, R132, -R127 ;  /* 0x8000007f847f7221 */ /* 0x000fe20000010000 */
[----:B------:R-:W-:Y:S01]  /*1d60*/  UMOV UR6, UR12 ;  /* 0x0000000c00067c82 */ /* 0x000fe20008000000 */
        /* <DEDUP_REMOVED lines=19> */
.L_x_8576:
[-CC-:B------:R-:W-:Y:S01]  /*1ea0*/  FFMA.FTZ R77, R3, R86.reuse, R87.reuse ;  /* 0x00000056034d7223 */ /* 0x180fe20000010057 */
[-CC-:B------:R-:W-:Y:S01]  /*1eb0*/  FFMA.FTZ R78, R130, R86.reuse, R87.reuse ;  /* 0x00000056824e7223 */ /* 0x180fe20000010057 */
[-C--:B------:R-:W-:Y:S01]  /*1ec0*/  FFMA.FTZ R79, R131, R86.reuse, R87 ;  /* 0x00000056834f7223 */ /* 0x080fe20000010057 */
[----:B------:R-:W-:Y:S01]  /*1ed0*/  ISETP.GT.AND P1, PT, R125, RZ, PT ;  /* 0x000000ff7d00720c */ /* 0x000fe20003f24270 */
[----:B------:R-:W-:Y:S01]  /*1ee0*/  FADD.FTZ R77, R128, -R77 ;  /* 0x8000004d804d7221 */ /* 0x000fe20000010000 */
[----:B------:R-:W-:Y:S01]  /*1ef0*/  UMOV UR6, UR12 ;  /* 0x0000000c00067c82 */ /* 0x000fe20008000000 */
[----:B------:R-:W-:Y:S01]  /*1f00*/  FADD.FTZ R79, R132, -R79 ;  /* 0x8000004f844f7221 */ /* 0x000fe20000010000 */
[----:B------:R-:W-:Y:S01]  /*1f10*/  ISETP.GT.AND P3, PT, R127, RZ, PT ;  /* 0x000000ff7f00720c */ /* 0x000fe20003f64270 */
        /* <DEDUP_REMOVED lines=24> */
.L_x_8575:
[----:B------:R-:W-:Y:S01]  /*20a0*/  UMOV UR4, UR10 ;  /* 0x0000000a00047c82 */ /* 0x000fe20008000000 */
[----:B------:R-:W-:Y:S01]  /*20b0*/  UMOV UR5, UR11 ;  /* 0x0000000b00057c82 */ /* 0x000fe20008000000 */
[----:B------:R-:W-:-:S04]  /*20c0*/  UISETP.NE.U32.AND UP0, UPT, UR4, URZ, UPT ;  /* 0x000000ff0400728c */ /* 0x000fc8000bf05070 */
[----:B------:R-:W-:-:S09]  /*20d0*/  UISETP.NE.AND.EX UP0, UPT, UR5, URZ, UPT, UP0 ;  /* 0x000000ff0500728c */ /* 0x000fd2000bf05300 */
[----:B------:R-:W-:Y:S05]  /*20e0*/  BRA.U UP0, `(.L_x_8578) ;  /* 0x00000001006c7547 */ /* 0x000fea000b800000 */
[-CC-:B------:R-:W-:Y:S01]  /*20f0*/  @P2 FFMA.FTZ R89, R3, R86.reuse, R87.reuse ;  /* 0x0000005603592223 */ /* 0x180fe20000010057 */
[----:B------:R-:W-:Y:S01]  /*2100*/  @P2 FFMA.FTZ R90, R130, R86, R87 ;  /* 0x00000056825a2223 */ /* 0x000fe20000010057 */
[----:B------:R-:W-:Y:S01]  /*2110*/  MOV R88, R24 ;  /* 0x0000001800587202 */ /* 0x000fe20000000f00 */
[----:B------:R-:W-:Y:S01]  /*2120*/  UMOV UR6, UR12 ;  /* 0x0000000c00067c82 */ /* 0x000fe20008000000 */
        /* <DEDUP_REMOVED lines=23> */
.L_x_8578:
[-CC-:B------:R-:W-:Y:S01]  /*22a0*/  @P2 FFMA.FTZ R76, R134, R86.reuse, R87.reuse ;  /* 0x00000056864c2223 */ /* 0x180fe20000010057 */
[-CC-:B------:R-:W-:Y:S01]  /*22b0*/  @P2 FFMA.FTZ R77, R3, R86.reuse, R87.reuse ;  /* 0x00000056034d2223 */ /* 0x180fe20000010057 */
[-C--:B------:R-:W-:Y:S01]  /*22c0*/  @P2 FFMA.FTZ R78, R130, R86.reuse, R87 ;  /* 0x00000056824e2223 */ /* 0x080fe20000010057 */
[----:B------:R-:W-:Y:S01]  /*22d0*/  ISETP.GT.AND P3, PT, R127, RZ, PT ;  /* 0x000000ff7f00720c */ /* 0x000fe20003f64270 */
[----:B------:R-:W-:Y:S01]  /*22e0*/  @P2 FADD.FTZ R76, R133, -R76 ;  /* 0x8000004c854c2221 */ /* 0x000fe20000010000 */
[----:B------:R-:W-:Y:S01]  /*22f0*/  @P2 FADD.FTZ R77, R128, -R77 ;  /* 0x8000004d804d2221 */ /* 0x000fe20000010000 */
[----:B------:R-:W-:Y:S01]  /*2300*/  @P2 FFMA.FTZ R89, R131, R86, R87 ;  /* 0x0000005683592223 */ /* 0x000fe20000010057 */
[----:B------:R-:W-:Y:S01]  /*2310*/  MOV R79, R27 ;  /* 0x0000001b004f7202 */ /* 0x000fe20000000f00 */
[C---:B------:R-:W-:Y:S01]  /*2320*/  @P2 FFMA.FTZ R79, R126.reuse, R76, R27 ;  /* 0x0000004c7e4f2223 */ /* 0x040fe2000001001b */
[----:B------:R-:W-:Y:S01]  /*2330*/  @P2 FADD.FTZ R78, R129, -R78 ;  /* 0x8000004e814e2221 */ /* 0x000fe20000010000 */
[----:B------:R-:W-:Y:S01]  /*2340*/  MOV R76, R24 ;  /* 0x00000018004c7202 */ /* 0x000fe20000000f00 */
[----:B------:R-:W-:Y:S01]  /*2350*/  @P2 FFMA.FTZ R76, R126, R77, R24 ;  /* 0x0000004d7e4c2223 */ /* 0x000fe20000010018 */
[----:B------:R-:W-:Y:S01]  /*2360*/  @P2 FADD.FTZ R89, R132, -R89 ;  /* 0x8000005984592221 */ /* 0x000fe20000010000 */
[----:B------:R-:W-:Y:S01]  /*2370*/  MOV R77, R25 ;  /* 0x00000019004d7202 */ /* 0x000fe20000000f00 */
[C---:B------:R-:W-:Y:S01]  /*2380*/  @P2 FFMA.FTZ R77, R126.reuse, R78, R25 ;  /* 0x0000004e7e4d2223 */ /* 0x040fe20000010019 */
[----:B------:R-:W-:Y:S01]  /*2390*/  MOV R78, R26 ;  /* 0x0000001a004e7202 */ /* 0x000fe20000000f00 */
[----:B------:R-:W-:Y:S01]  /*23a0*/  @P2 FFMA.FTZ R78, R126, R89, R26 ;  /* 0x000000597e4e2223 */ /* 0x000fe2000001001a */
[----:B------:R-:W-:-:S02]  /*23b0*/  UMOV UR6, UR12 ;  /* 0x0000000c00067c82 */ /* 0x000fc40008000000 */
[----:B------:R-:W-:Y:S01]  /*23c0*/  @P3 FMUL.FTZ R80, R76, UR6 ;  /* 0x000000064c503c20 */ /* 0x000fe20008410000 */
[----:B------:R-:W-:Y:S01]  /*23d0*/  @P3 FMUL.FTZ R81, R77, UR6 ;  /* 0x000000064d513c20 */ /* 0x000fe20008410000 */
[----:B------:R-:W-:Y:S01]  /*23e0*/  @P3 FMUL.FTZ R82, R78, UR6 ;  /* 0x000000064e523c20 */ /* 0x000fe20008410000 */
[----:B------:R-:W-:-:S07]  /*23f0*/  @P4 FMUL.FTZ R83, R79, UR6 ;  /* 0x000000064f534c20 */ /* 0x000fce0008410000 */
.L_x_8577:
        /* <DEDUP_REMOVED lines=19> */
[----:B------:R-:W-:Y:S01]  /*2530*/  MOV R76, R20 ;  /* 0x00000014004c7202 */ /* 0x000fe20000000f00 */
[----:B------:R-:W-:Y:S01]  /*2540*/  @P2 FFMA.FTZ R76, R126, R77, R20 ;  /* 0x0000004d7e4c2223 */ /* 0x000fe20000010014 */
[----:B------:R-:W-:-:S04]  /*2550*/  @P2 FFMA.FTZ R77, R139, R86, R87 ;  /* 0x000000568b4d2223 */ /* 0x000fc80000010057 */
[----:B------:R-:W-:-:S04]  /*2560*/  @P2 FADD.FTZ R77, R140, -R77 ;  /* 0x8000004d8c4d2221 */ /* 0x000fc80000010000 */
[C---:B------:R-:W-:Y:S01]  /*2570*/  @P2 FFMA.FTZ R78, R126.reuse, R77, R22 ;  /* 0x0000004d7e4e2223 */ /* 0x040fe20000010016 */
[----:B------:R-:W-:Y:S01]  /*2580*/  MOV R77, R21 ;  /* 0x00000015004d7202 */ /* 0x000fe20000000f00 */
[----:B------:R-:W-:Y:S02]  /*2590*/  @P2 FFMA.FTZ R77, R126, R88, R21 ;  /* 0x000000587e4d2223 */ /* 0x000fe40000010015 */
[----:B------:R-:W-:-:S05]  /*25a0*/  FMUL.FTZ R89, R78, UR6 ;  /* 0x000000064e597c20 */ /* 0x000fca0008410000 */
[----:B------:R-:W-:Y:S01]  /*25b0*/  SEL R127, R89, R82, P3 ;  /* 0x00000052597f7207 */ /* 0x000fe20001800000 */
[----:B------:R-:W-:Y:S01]  /*25c0*/  FMUL.FTZ R82, R77, UR6 ;  /* 0x000000064d527c20 */ /* 0x000fe20008410000 */
[----:B------:R-:W-:-:S04]  /*25d0*/  FMUL.FTZ R89, R76, UR6 ;  /* 0x000000064c597c20 */ /* 0x000fc80008410000 */
[----:B------:R-:W-:Y:S02]  /*25e0*/  SEL R81, R82, R81, P3 ;  /* 0x0000005152517207 */ /* 0x000fe40001800000 */
[----:B------:R-:W-:Y:S01]  /*25f0*/  SEL R80, R89, R80, P3 ;  /* 0x0000005059507207 */ /* 0x000fe20001800000 */
[----:B------:R-:W-:Y:S06]  /*2600*/  @!P4 BRA `(.L_x_8581) ;  /* 0x000000040040c947 */ /* 0x000fec0003800000 */
[----:B------:R-:W-:Y:S01]  /*2610*/  FMUL.FTZ R83, R79, UR6 ;  /* 0x000000064f537c20 */ /* 0x000fe20008410000 */
[----:B------:R-:W-:Y:S06]  /*2620*/  BRA `(.L_x_8581) ;  /* 0x0000000400387947 */ /* 0x000fec0003800000 */
.L_x_8580:
[-CC-:B0-----:R-:W-:Y:S01]  /*2630*/  @P2 FFMA.FTZ R89, R135, R86.reuse, R87.reuse ;  /* 0x0000005687592223 */ /* 0x181fe20000010057 */
[----:B------:R-:W-:Y:S01]  /*2640*/  @P2 FFMA.FTZ R90, R138, R86, R87 ;  /* 0x000000568a5a2223 */ /* 0x000fe20000010057 */
[----:B------:R-:W-:Y:S02]  /*2650*/  MOV R88, R20 ;  /* 0x0000001400587202 */ /* 0x000fe40000000f00 */
[----:B------:R-:W-:Y:S01]  /*2660*/  @P2 FADD.FTZ R89, R136, -R89 ;  /* 0x8000005988592221 */ /* 0x000fe20000010000 */
[----:B------:R-:W-:-:S03]  /*2670*/  MOV R91, R22 ;  /* 0x00000016005b7202 */ /* 0x000fc60000000f00 */
        /* <DEDUP_REMOVED lines=14> */
[----:B------:R-:W-:-:S04]  /*2760*/  @P2 FFMA.FTZ R82, R142, R86, R87 ;  /* 0x000000568e522223 */ /* 0x000fc80000010057 */
[----:B------:R-:W-:Y:S01]  /*2770*/  @P2 FADD.FTZ R83, R141, -R82 ;  /* 0x800000528d532221 */ /* 0x000fe20000010000 */
[----:B------:R-:W-:-:S03]  /*2780*/  MOV R82, R23 ;  /* 0x0000001700527202 */ /* 0x000fc60000000f00 */
[----:B------:R-:W-:-:S04]  /*2790*/  @P2 FFMA.FTZ R82, R126, R83, R23 ;  /* 0x000000537e522223 */ /* 0x000fc80000010017 */
[----:B------:R-:W-:Y:S01]  /*27a0*/  FMUL.FTZ R83, R82, UR6 ;  /* 0x0000000652537c20 */ /* 0x000fe20008410000 */
[----:B------:R-:W-:Y:S06]  /*27b0*/  BRA `(.L_x_8581) ;  /* 0x0000000000d47947 */ /* 0x000fec0003800000 */
.L_x_8579:
[----:B------:R-:W-:Y:S05]  /*27c0*/  @!P1 BRA `(.L_x_8582) ;  /* 0x0000000000789947 */ /* 0x000fea0003800000 */
[-CC-:B0-----:R-:W-:Y:S01]  /*27d0*/  FFMA.FTZ R77, R135, R86.reuse, R87.reuse ;  /* 0x00000056874d7223 */ /* 0x181fe20000010057 */
[-CC-:B------:R-:W-:Y:S01]  /*27e0*/  FFMA.FTZ R78, R138, R86.reuse, R87.reuse ;  /* 0x000000568a4e7223 */ /* 0x180fe20000010057 */
[-C--:B------:R-:W-:Y:S01]  /*27f0*/  FFMA.FTZ R79, R139, R86.reuse, R87 ;  /* 0x000000568b4f7223 */ /* 0x080fe20000010057 */
[----:B------:R-:W-:Y:S01]  /*2800*/  ISETP.GT.AND P5, PT, R125, RZ, PT ;  /* 0x000000ff7d00720c */ /* 0x000fe20003fa4270 */
[----:B------:R-:W-:Y:S01]  /*2810*/  FADD.FTZ R77, R136, -R77 ;  /* 0x8000004d884d7221 */ /* 0x000fe20000010000 */
[----:B------:R-:W-:Y:S01]  /*2820*/  FFMA.FTZ R88, R142, R86, R87 ;  /* 0x000000568e587223 */ /* 0x000fe20000010057 */
[----:B------:R-:W-:Y:S02]  /*2830*/  FADD.FTZ R79, R140, -R79 ;  /* 0x8000004f8c4f7221 */ /* 0x000fe40000010000 */
[C---:B------:R-:W-:Y:S01]  /*2840*/  FMUL.FTZ R76, R126.reuse, R77 ;  /* 0x0000004d7e4c7220 */ /* 0x040fe20000410000 */
[----:B------:R-:W-:Y:S01]  /*2850*/  FADD.FTZ R77, R137, -R78 ;  /* 0x8000004e894d7221 */ /* 0x000fe20000010000 */
[----:B------:R-:W-:Y:S01]  /*2860*/  FMUL.FTZ R79, R126, R79 ;  /* 0x0000004f7e4f7220 */ /* 0x000fe20000410000 */
[----:B------:R-:W-:-:S02]  /*2870*/  FADD.FTZ R91, R141, -R88 ;  /* 0x800000588d5b7221 */ /* 0x000fc40000010000 */
[----:B------:R-:W-:Y:S01]  /*2880*/  FSEL R76, R76, RZ, P5 ;  /* 0x000000ff4c4c7208 */ /* 0x000fe20002800000 */
[----:B------:R-:W-:Y:S01]  /*2890*/  FMUL.FTZ R78, R126, R77 ;  /* 0x0000004d7e4e7220 */ /* 0x000fe20000410000 */
[----:B------:R-:W-:-:S03]  /*28a0*/  FSEL R89, R79, RZ, P5 ;  /* 0x000000ff4f597208 */ /* 0x000fc60002800000 */
[----:B------:R-:W-:Y:S01]  /*28b0*/  FMUL.FTZ R77, R76, UR6 ;  /* 0x000000064c4d7c20 */ /* 0x000fe20008410000 */
[----:B------:R-:W-:Y:S01]  /*28c0*/  FSEL R88, R78, RZ, P5 ;  /* 0x000000ff4e587208 */ /* 0x000fe20002800000 */
[----:B------:R-:W-:-:S03]  /*28d0*/  FMUL.FTZ R127, R89, UR6 ;  /* 0x00000006597f7c20 */ /* 0x000fc60008410000 */
[----:B------:R-:W-:Y:S01]  /*28e0*/  SEL R80, R77, R80, P3 ;  /* 0x000000504d507207 */ /* 0x000fe20001800000 */
[----:B------:R-:W-:Y:S01]  /*28f0*/  FMUL.FTZ R77, R126, R91 ;  /* 0x0000005b7e4d7220 */ /* 0x000fe20000410000 */
[----:B------:R-:W-:Y:S01]  /*2900*/  FMUL.FTZ R78, R88, UR6 ;  /* 0x00000006584e7c20 */ /* 0x000fe20008410000 */
[----:B------:R-:W-:-:S03]  /*2910*/  SEL R127, R127, R82, P3 ;  /* 0x000000527f7f7207 */ /* 0x000fc60001800000 */
[----:B------:R-:W-:Y:S02]  /*2920*/  FSEL R79, R77, RZ, P5 ;  /* 0x000000ff4d4f7208 */ /* 0x000fe40002800000 */
        /* <DEDUP_REMOVED lines=8> */
.L_x_8582:
[-CC-:B0-----:R-:W-:Y:S01]  /*29b0*/  FFMA.FTZ R89, R135, R86.reuse, R87.reuse ;  /* 0x0000005687597223 */ /* 0x181fe20000010057 */
[----:B------:R-:W-:Y:S01]  /*29c0*/  FFMA.FTZ R88, R138, R86, R87 ;  /* 0x000000568a587223 */ /* 0x000fe20000010057 */
[----:B------:R-:W-:Y:S02]  /*29d0*/  ISETP.GT.AND P5, PT, R125, RZ, PT ;  /* 0x000000ff7d00720c */ /* 0x000fe40003fa4270 */
[----:B------:R-:W-:Y:S01]  /*29e0*/  FADD.FTZ R89, R136, -R89 ;  /* 0x8000005988597221 */ /* 0x000fe20000010000 */
[----:B------:R-:W-:-:S03]  /*29f0*/  FADD.FTZ R91, R137, -R88 ;  /* 0x80000058895b7221 */ /* 0x000fc60000010000 */
[C---:B------:R-:W-:Y:S01]  /*2a00*/  FMUL.FTZ R88, R126.reuse, R89 ;  /* 0x000000597e587220 */ /* 0x040fe20000410000 */
[----:B------:R-:W-:-:S04]  /*2a10*/  FMUL.FTZ R89, R126, R91 ;  /* 0x0000005b7e597220 */ /* 0x000fc80000410000 */
[----:B------:R-:W-:Y:S02]  /*2a20*/  FSEL R88, R88, RZ, P5 ;  /* 0x000000ff58587208 */ /* 0x000fe40002800000 */
[----:B------:R-:W-:-:S03]  /*2a30*/  FSEL R89, R89, RZ, P5 ;  /* 0x000000ff59597208 */ /* 0x000fc60002800000 */
[----:B------:R-:W-:Y:S01]  /*2a40*/  @P3 FMUL.FTZ R80, R88, UR6 ;  /* 0x0000000658503c20 */ /* 0x000fe20008410000 */
[-CC-:B------:R-:W-:Y:S01]  /*2a50*/  @P4 FFMA.FTZ R88, R142, R86.reuse, R87.reuse ;  /* 0x000000568e584223 */ /* 0x180fe20000010057 */
[----:B------:R-:W-:Y:S01]  /*2a60*/  @P3 FMUL.FTZ R81, R89, UR6 ;  /* 0x0000000659513c20 */ /* 0x000fe20008410000 */
[----:B------:R-:W-:Y:S02]  /*2a70*/  FFMA.FTZ R89, R139, R86, R87 ;  /* 0x000000568b597223 */ /* 0x000fe40000010057 */
[----:B------:R-:W-:Y:S02]  /*2a80*/  @P4 FADD.FTZ R91, R141, -R88 ;  /* 0x800000588d5b4221 */ /* 0x000fe40000010000 */
[----:B------:R-:W-:-:S04]  /*2a90*/  FADD.FTZ R89, R140, -R89 ;  /* 0x800000598c597221 */ /* 0x000fc80000010000 */
[C---:B------:R-:W-:Y:S01]  /*2aa0*/  FMUL.FTZ R88, R126.reuse, R89 ;  /* 0x000000597e587220 */ /* 0x040fe20000410000 */
[----:B------:R-:W-:-:S04]  /*2ab0*/  @P4 FMUL.FTZ R89, R126, R91 ;  /* 0x0000005b7e594220 */ /* 0x000fc80000410000 */
[----:B------:R-:W-:Y:S02]  /*2ac0*/  FSEL R88, R88, RZ, P5 ;  /* 0x000000ff58587208 */ /* 0x000fe40002800000 */
[----:B------:R-:W-:-:S03]  /*2ad0*/  @P4 FSEL R89, R89, RZ, P5 ;  /* 0x000000ff59594208 */ /* 0x000fc60002800000 */
[----:B------:R-:W-:Y:S02]  /*2ae0*/  @P3 FMUL.FTZ R82, R88, UR6 ;  /* 0x0000000658523c20 */ /* 0x000fe40008410000 */
[----:B------:R-:W-:-:S03]  /*2af0*/  @P4 FMUL.FTZ R83, R89, UR6 ;  /* 0x0000000659534c20 */ /* 0x000fc60008410000 */
[----:B------:R-:W-:-:S07]  /*2b00*/  MOV R127, R82 ;  /* 0x00000052007f7202 */ /* 0x000fce0000000f00 */
.L_x_8581:
[----:B------:R-:W0:Y:S01]  /*2b10*/  @P1 LDC.64 R88, c[0x0][0x478] ;  /* 0x00011e00ff581b82 */ /* 0x000e220000000a00 */
[----:B------:R-:W-:Y:S02]  /*2b20*/  @P1 IADD3 R161, PT, PT, R85, 0x100, RZ ;  /* 0x0000010055a11810 */ /* 0x000fe40007ffe0ff */
[----:B------:R-:W-:-:S05]  /*2b30*/  MOV R82, R127 ;  /* 0x0000007f00527202 */ /* 0x000fca0000000f00 */
[----:B------:R-:W1:Y:S01]  /*2b40*/  @P4 LDC.64 R90, c[0x0][0x468] ;  /* 0x00011a00ff5a4b82 */ /* 0x000e620000000a00 */
[----:B0-----:R-:W-:Y:S01]  /*2b50*/  @P1 IMAD.WIDE.U32 R88, R161, 0x10, R88 ;  /* 0x00000010a1581825 */ /* 0x001fe200078e0058 */
[----:B------:R-:W-:-:S04]  /*2b60*/  @P4 IADD3 R161, PT, PT, R84, 0x100, RZ ;  /* 0x0000010054a14810 */ /* 0x000fc80007ffe0ff */
[----:B------:R0:W-:Y:S01]  /*2b70*/  @P1 STG.E.128 desc[UR14][R88.64], R76 ;  /* 0x0000004c58001986 */ /* 0x0001e2000c101d0e */
[----:B-1----:R-:W-:-:S05]  /*2b80*/  @P4 IMAD.WIDE.U32 R90, R161, 0x10, R90 ;  /* 0x00000010a15a4825 */ /* 0x002fca00078e005a */
        /* <DEDUP_REMOVED lines=28> */
.L_x_8584:
        /* <DEDUP_REMOVED lines=25> */
.L_x_8583:
        /* <DEDUP_REMOVED lines=31> */
.L_x_8586:
        /* <DEDUP_REMOVED lines=22> */
.L_x_8585:
        /* <DEDUP_REMOVED lines=36> */
.L_x_8588:
        /* <DEDUP_REMOVED lines=25> */
.L_x_8587:
        /* <DEDUP_REMOVED lines=31> */
.L_x_8590:
        /* <DEDUP_REMOVED lines=22> */
.L_x_8589:
        /* <DEDUP_REMOVED lines=36> */
.L_x_8592:
        /* <DEDUP_REMOVED lines=25> */
.L_x_8591:
        /* <DEDUP_REMOVED lines=31> */
.L_x_8594:
        /* <DEDUP_REMOVED lines=22> */
.L_x_8593:
        /* <DEDUP_REMOVED lines=13> */
[-CC-:B------:R-:W-:Y:S01]  /*4140*/  @P2 FFMA.FTZ R88, R156, R86.reuse, R87.reuse ;  /* 0x000000569c582223 */ /* 0x180fe20000010057 */
[----:B------:R-:W-:Y:S01]  /*4150*/  @P2 FFMA.FTZ R87, R157, R86, R87 ;  /* 0x000000569d572223 */ /* 0x000fe20000010057 */
[----:B------:R-:W-:Y:S01]  /*4160*/  @P2 FADD.FTZ R76, R107, -R76 ;  /* 0x8000004c6b4c2221 */ /* 0x000fe20000010000 */
[----:B------:R-:W-:Y:S01]  /*4170*/  MOV R78, R6 ;  /* 0x00000006004e7202 */ /* 0x000fe20000000f00 */
[----:B------:R-:W-:Y:S01]  /*4180*/  @P2 FADD.FTZ R77, R104, -R77 ;  /* 0x8000004d684d2221 */ /* 0x000fe20000010000 */
[----:B------:R-:W-:Y:S01]  /*4190*/  @P2 FADD.FTZ R87, R106, -R87 ;  /* 0x800000576a572221 */ /* 0x000fe20000010000 */
[----:B------:R-:W-:Y:S01]  /*41a0*/  MOV R79, R7 ;  /* 0x00000007004f7202 */ /* 0x000fe20000000f00 */
[C---:B------:R-:W-:Y:S01]  /*41b0*/  @P2 FFMA.FTZ R79, R126.reuse, R76, R7 ;  /* 0x0000004c7e4f2223 */ /* 0x040fe20000010007 */
[----:B------:R-:W-:Y:S01]  /*41c0*/  @P2 FADD.FTZ R88, R105, -R88 ;  /* 0x8000005869582221 */ /* 0x000fe20000010000 */
[C---:B------:R-:W-:Y:S01]  /*41d0*/  @P2 FFMA.FTZ R78, R126.reuse, R87, R6 ;  /* 0x000000577e4e2223 */ /* 0x040fe20000010006 */
[----:B------:R-:W-:Y:S01]  /*41e0*/  MOV R76, R4 ;  /* 0x00000004004c7202 */ /* 0x000fe20000000f00 */
[----:B------:R-:W-:Y:S01]  /*41f0*/  @P2 FFMA.FTZ R76, R126, R77, R4 ;  /* 0x0000004d7e4c2223 */ /* 0x000fe20000010004 */
[----:B------:R-:W-:Y:S01]  /*4200*/  MOV R77, R5 ;  /* 0x00000005004d7202 */ /* 0x000fe20000000f00 */
[----:B------:R-:W-:Y:S01]  /*4210*/  FMUL.FTZ R87, R78, UR6 ;  /* 0x000000064e577c20 */ /* 0x000fe20008410000 */
[----:B------:R-:W-:-:S04]  /*4220*/  @P2 FFMA.FTZ R77, R126, R88, R5 ;  /* 0x000000587e4d2223 */ /* 0x000fc80000010005 */
        /* <DEDUP_REMOVED lines=8> */
.L_x_8596:
        /* <DEDUP_REMOVED lines=25> */
.L_x_8595:
[----:B------:R-:W-:Y:S05]  /*4440*/  @!P1 BRA `(.L_x_8598) ;  /* 0x00000000006c9947 */ /* 0x000fea0003800000 */
[-CC-:B0-----:R-:W-:Y:S01]  /*4450*/  FFMA.FTZ R77, R155, R86.reuse, R87.reuse ;  /* 0x000000569b4d7223 */ /* 0x181fe20000010057 */
        /* <DEDUP_REMOVED lines=8> */
[----:B------:R-:W-:Y:S01]  /*44e0*/  FADD.FTZ R89, R107, -R78 ;  /* 0x8000004e6b597221 */ /* 0x000fe20000010000 */
[C---:B------:R-:W-:Y:S01]  /*44f0*/  FMUL.FTZ R77, R126.reuse, R79 ;  /* 0x0000004f7e4d7220 */ /* 0x040fe20000410000 */
[----:B------:R-:W-:-:S02]  /*4500*/  FMUL.FTZ R78, R126, R87 ;  /* 0x000000577e4e7220 */ /* 0x000fc40000410000 */
[----:B------:R-:W-:Y:S01]  /*4510*/  FSEL R76, R76, RZ, P0 ;  /* 0x000000ff4c4c7208 */ /* 0x000fe20000000000 */
[----:B------:R-:W-:Y:S01]  /*4520*/  FMUL.FTZ R126, R126, R89 ;  /* 0x000000597e7e7220 */ /* 0x000fe20000410000 */
[----:B------:R-:W-:Y:S02]  /*4530*/  FSEL R77, R77, RZ, P0 ;  /* 0x000000ff4d4d7208 */ /* 0x000fe40000000000 */
[----:B------:R-:W-:Y:S01]  /*4540*/  FSEL R78, R78, RZ, P0 ;  /* 0x000000ff4e4e7208 */ /* 0x000fe20000000000 */
[----:B------:R-:W-:Y:S01]  /*4550*/  FMUL.FTZ R79, R76, UR6 ;  /* 0x000000064c4f7c20 */ /* 0x000fe20008410000 */
[----:B------:R-:W-:Y:S01]  /*4560*/  FSEL R126, R126, RZ, P0 ;  /* 0x000000ff7e7e7208 */ /* 0x000fe20000000000 */
[----:B------:R-:W-:-:S03]  /*4570*/  FMUL.FTZ R86, R77, UR6 ;  /* 0x000000064d567c20 */ /* 0x000fc60008410000 */
[----:B------:R-:W-:Y:S01]  /*4580*/  SEL R80, R79, R80, P3 ;  /* 0x000000504f507207 */ /* 0x000fe20001800000 */
[----:B------:R-:W-:Y:S01]  /*4590*/  FMUL.FTZ R79, R78, UR6 ;  /* 0x000000064e4f7c20 */ /* 0x000fe20008410000 */
[----:B------:R-:W-:-:S04]  /*45a0*/  SEL R81, R86, R81, P3 ;  /* 0x0000005156517207 */ /* 0x000fc80001800000 */
[----:B------:R-:W-:Y:S02]  /*45b0*/  SEL R82, R79, R82, P3 ;  /* 0x000000524f527207 */ /* 0x000fe40001800000 */
[----:B------:R-:W-:Y:S01]  /*45c0*/  MOV R79, R126 ;  /* 0x0000007e004f7202 */ /* 0x000fe20000000f00 */
[----:B------:R-:W-:Y:S06]  /*45d0*/  @!P4 BRA `(.L_x_8597) ;  /* 0x00000000005cc947 */ /* 0x000fec0003800000 */
[----:B------:R-:W-:Y:S01]  /*45e0*/  FMUL.FTZ R83, R126, UR6 ;  /* 0x000000067e537c20 */ /* 0x000fe20008410000 */
[----:B------:R-:W-:Y:S06]  /*45f0*/  BRA `(.L_x_8597) ;  /* 0x0000000000547947 */ /* 0x000fec0003800000 */
.L_x_8598:
[-CC-:B0-----:R-:W-:Y:S01]  /*4600*/  FFMA.FTZ R89, R155, R86.reuse, R87.reuse ;  /* 0x000000569b597223 */ /* 0x181fe20000010057 */
        /* <DEDUP_REMOVED lines=13> */
[----:B------:R-:W-:Y:S02]  /*46e0*/  FSEL R87, R87, RZ, P0 ;  /* 0x000000ff57577208 */ /* 0x000fe40000000000 */
[----:B------:R-:W-:Y:S01]  /*46f0*/  FSEL R91, R91, RZ, P0 ;  /* 0x000000ff5b5b7208 */ /* 0x000fe20000000000 */
[----:B------:R-:W-:Y:S01]  /*4700*/  @P3 FMUL.FTZ R80, R89, UR6 ;  /* 0x0000000659503c20 */ /* 0x000fe20008410000 */
[----:B------:R-:W-:Y:S01]  /*4710*/  FSEL R125, R125, RZ, P0 ;  /* 0x000000ff7d7d7208 */ /* 0x000fe20000000000 */
[----:B------:R-:W-:Y:S02]  /*4720*/  @P3 FMUL.FTZ R81, R87, UR6 ;  /* 0x0000000657513c20 */ /* 0x000fe40008410000 */
[----:B------:R-:W-:Y:S02]  /*4730*/  @P3 FMUL.FTZ R82, R91, UR6 ;  /* 0x000000065b523c20 */ /* 0x000fe40008410000 */
[----:B------:R-:W-:-:S07]  /*4740*/  @P4 FMUL.FTZ R83, R125, UR6 ;  /* 0x000000067d534c20 */ /* 0x000fce0008410000 */
.L_x_8597:
[----:B------:R-:W0:Y:S01]  /*4750*/  @P1 LDC.64 R86, c[0x0][0x478] ;  /* 0x00011e00ff561b82 */ /* 0x000e220000000a00 */
[----:B------:R-:W-:Y:S01]  /*4760*/  @P1 IADD3 R85, PT, PT, R85, 0x500, RZ ;  /* 0x0000050055551810 */ /* 0x000fe20007ffe0ff */
[----:B------:R-:W-:-:S06]  /*4770*/  UPLOP3.LUT UP1, UPT, UPT, UPT, UP1, 0x40, 0x4 ;  /* 0x000000000004789c */ /* 0x000fcc0003f2e810 */
[----:B------:R-:W1:Y:S08]  /*4780*/  @P4 LDC.64 R88, c[0x0][0x468] ;  /* 0x00011a00ff584b82 */ /* 0x000e700000000a00 */
[----:B------:R-:W2:Y:S01]  /*4790*/  LDC.64 R90, c[0x0][0x380] ;  /* 0x0000e000ff5a7b82 */ /* 0x000ea20000000a00 */
[----:B0-----:R-:W-:Y:S01]  /*47a0*/  @P1 IMAD.WIDE.U32 R86, R85, 0x10, R86 ;  /* 0x0000001055561825 */ /* 0x001fe200078e0056 */
[----:B------:R-:W-:-:S04]  /*47b0*/  @P4 IADD3 R85, PT, PT, R84, 0x500, RZ ;  /* 0x0000050054554810 */ /* 0x000fc80007ffe0ff */
[----:B------:R3:W-:Y:S01]  /*47c0*/  @P1 STG.E.128 desc[UR14][R86.64], R76 ;  /* 0x0000004c56001986 */ /* 0x0007e2000c101d0e */
[----:B-1----:R-:W-:-:S05]  /*47d0*/  @P4 IMAD.WIDE.U32 R84, R85, 0x10, R88 ;  /* 0x0000001055544825 */ /* 0x002fca00078e0058 */
[----:B------:R3:W-:Y:S01]  /*47e0*/  @P4 STG.E.128 desc[UR14][R84.64], R80 ;  /* 0x0000005054004986 */ /* 0x0007e2000c101d0e */
[----:B--2---:R-:W-:-:S04]  /*47f0*/  IADD3 R124, PT, PT, R124, R90, RZ ;  /* 0x0000005a7c7c7210 */ /* 0x004fc80007ffe0ff */
[----:B------:R-:W-:-:S13]  /*4800*/  ISETP.GE.AND P0, PT, R124, R91, PT ;  /* 0x0000005b7c00720c */ /* 0x000fda0003f06270 */
[----:B---3--:R-:W-:Y:S05]  /*4810*/  @!P0 BRA `(.L_x_8599) ;  /* 0xffffffbc00008947 */ /* 0x008fea000383ffff */
.L_x_8570:
        /* <DEDUP_REMOVED lines=21> */
.L_x_8600:
        /* <DEDUP_REMOVED lines=9> */
.L_x_10817:


//--------------------- .text._ZN10layer_norm13ln_bwd_kernelINS_13Kernel_traitsI6__halfffffjLj6144ELj1ELj1ELj8ELj16ENS_18Kernel_traits_baseILj6144ES2_ffffjLj256EEEEELb0ELb1ELb0ELb0EEEvNS_9BwdParamsE --------------------------
	.section	.text._ZN10layer_norm13ln_bwd_kernelINS_13Kernel_traitsI6__halfffffjLj6144ELj1ELj1ELj8ELj16ENS_18Kernel_traits_baseILj6144ES2_ffffjLj256EEEEELb0ELb1ELb0ELb0EEEvNS_9BwdParamsE,"ax",@progbits
	.align	128
        .global         _ZN10layer_norm13ln_bwd_kernelINS_13Kernel_traitsI6__halfffffjLj6144ELj1ELj1ELj8ELj16ENS_18Kernel_traits_baseILj6144ES2_ffffjLj256EEEEELb0ELb1ELb0ELb0EEEvNS_9BwdParamsE
        .type           _ZN10layer_norm13ln_bwd_kernelINS_13Kernel_traitsI6__halfffffjLj6144ELj1ELj1ELj8ELj16ENS_18Kernel_traits_baseILj6144ES2_ffffjLj256EEEEELb0ELb1ELb0ELb0EEEvNS_9BwdParamsE,@function
        .size           _ZN10layer_norm13ln_bwd_kernelINS_13Kernel_traitsI6__halfffffjLj6144ELj1ELj1ELj8ELj16ENS_18Kernel_traits_baseILj6144ES2_ffffjLj256EEEEELb0ELb1ELb0ELb0EEEvNS_9BwdParamsE,(.L_x_10818 - _ZN10layer_norm13ln_bwd_kernelINS_13Kernel_traitsI6__halfffffjLj6144ELj1ELj1ELj8ELj16ENS_18Kernel_traits_baseILj6144ES2_ffffjLj256EEEEELb0ELb1ELb0ELb0EEEvNS_9BwdParamsE)
        .other          _ZN10layer_norm13ln_bwd_kernelINS_13Kernel_traitsI6__halfffffjLj6144ELj1ELj1ELj8ELj16ENS_18Kernel_traits_baseILj6144ES2_ffffjLj256EEEEELb0ELb1ELb0ELb0EEEvNS_9BwdParamsE,@"STO_CUDA_ENTRY STV_DEFAULT"
_ZN10layer_norm13ln_bwd_kernelINS_13Kernel_traitsI6__halfffffjLj6144ELj1ELj1ELj8ELj16ENS_18Kernel_traits_baseILj6144ES2_ffffjLj256EEEEELb0ELb1ELb0ELb0EEEvNS_9BwdParamsE:
.text._ZN10layer_norm13ln_bwd_kernelINS_13Kernel_traitsI6__halfffffjLj6144ELj1ELj1ELj8ELj16ENS_18Kernel_traits_baseILj6144ES2_ffffjLj256EEEEELb0ELb1ELb0ELb0EEEvNS_9BwdParamsE:
        /* <DEDUP_REMOVED lines=16> */
[----:B------:R-:W-:-:S03]  /*0100*/  ISETP.GE.U32.AND P5, PT, R14, 0x600, PT ;  /* 0x000006000e00780c */ /* 0x000fc60003fa6070 */
[----:B------:R-:W0:Y:S01]  /*0110*/  @P4 LDC.64 R4, c[0x0][0x3d0] ;  /* 0x0000f400ff044b82 */ /* 0x000e220000000a00 */
[----:B------:R-:W-:-:S07]  /*0120*/  P2R R173, PR, RZ, 0x20 ;  /* 0x00000020ffad7803 */ /* 0x000fce0000000000 */
[----:B------:R-:W1:Y:S08]  /*0130*/  @P4 LDC.64 R8, c[0x0][0x3e8] ;  /* 0x0000fa00ff084b82 */ /* 0x000e700000000a00 */
[----:B------:R-:W4:Y:S08]  /*0140*/  @P3 LDC.64 R12, c[0x0][0x3d0] ;  /* 0x0000f400ff0c3b82 */ /* 0x000f300000000a00 */
[----:B------:R-:W3:Y:S01]  /*0150*/  @P3 LDC.64 R38, c[0x0][0x3e8] ;  /* 0x0000fa00ff263b82 */ /* 0x000ee20000000a00 */
[----:B0-----:R-:W-:-:S05]  /*0160*/  @P4 IMAD.WIDE.U32 R4, R17, 0x8, R4 ;  /* 0x0000000811044825 */ /* 0x001fca00078e0004 */
[----:B--2---:R0:W5:Y:S02]  /*0170*/  @P4 LDG.E.64 R6, desc[UR8][R4.64] ;  /* 0x0000000804064981 */ /* 0x004164000c1e1b00 */
[----:B------:R-:W2:Y:S01]  /*0180*/  @P2 LDC.64 R40, c[0x0][0x3d0] ;  /* 0x0000f400ff282b82 */ /* 0x000ea20000000a00 */
[C---:B-1----:R-:W-:Y:S01]  /*0190*/  @P4 IMAD.WIDE.U32 R8, R17.reuse, 0x8, R8 ;  /* 0x0000000811084825 */ /* 0x042fe200078e0008 */
[----:B------:R-:W-:-:S04]  /*01a0*/  @P4 LOP3.LUT R17, R17, 0x100, RZ, 0xfc, !PT ;  /* 0x0000010011114812 */ /* 0x000fc800078efcff */
[----:B------:R-:W5:Y:S02]  /*01b0*/  @P4 LDG.E.64 R10, desc[UR8][R8.64] ;  /* 0x00000008080a4981 */ /* 0x000f64000c1e1b00 */
[----:B------:R-:W1:Y:S01]  /*01c0*/  @P2 LDC.64 R42, c[0x0][0x3e8] ;  /* 0x0000fa00ff2a2b82 */ /* 0x000e620000000a00 */
[----:B----4-:R-:W-:-:S05]  /*01d0*/  @P3 IMAD.WIDE.U32 R36, R17, 0x8, R12 ;  /* 0x0000000811243825 */ /* 0x010fca00078e000c */
[----:B------:R-:W5:Y:S02]  /*01e0*/  @P3 LDG.E.64 R18, desc[UR8][R36.64] ;  /* 0x0000000824123981 */ /* 0x000f64000c1e1b00 */
[----:B------:R-:W4:Y:S01]  /*01f0*/  @P1 LDC.64 R44, c[0x0][0x3d0] ;  /* 0x0000f400ff2c1b82 */ /* 0x000f220000000a00 */
[C---:B---3--:R-:W-:Y:S01]  /*0200*/  @P3 IMAD.WIDE.U32 R38, R17.reuse, 0x8, R38 ;  /* 0x0000000811263825 */ /* 0x048fe200078e0026 */
[----:B------:R-:W-:-:S04]  /*0210*/  @P3 IADD3 R17, PT, PT, R17, 0x100, RZ ;  /* 0x0000010011113810 */ /* 0x000fc80007ffe0ff */
[----:B------:R-:W5:Y:S02]  /*0220*/  @P3 LDG.E.64 R20, desc[UR8][R38.64] ;  /* 0x0000000826143981 */ /* 0x000f64000c1e1b00 */
[----:B------:R-:W3:Y:S01]  /*0230*/  @P1 LDC.64 R46, c[0x0][0x3e8] ;  /* 0x0000fa00ff2e1b82 */ /* 0x000ee20000000a00 */
[----:B--2---:R-:W-:-:S05]  /*0240*/  @P2 IMAD.WIDE.U32 R40, R17, 0x8, R40 ;  /* 0x0000000811282825 */ /* 0x004fca00078e0028 */
[----:B------:R-:W5:Y:S01]  /*0250*/  @P2 LDG.E.64 R22, desc[UR8][R40.64] ;  /* 0x0000000828162981 */ /* 0x000f62000c1e1b00 */
[C---:B-1----:R-:W-:Y:S01]  /*0260*/  @P2 IMAD.WIDE.U32 R42, R17.reuse, 0x8, R42 ;  /* 0x00000008112a2825 */ /* 0x042fe200078e002a */
[----:B------:R-:W-:Y:S01]  /*0270*/  @P2 IADD3 R17, PT, PT, R17, 0x100, RZ ;  /* 0x0000010011112810 */ /* 0x000fe20007ffe0ff */
[----:B------:R-:W1:Y:S03]  /*0280*/  @P0 LDC.64 R48, c[0x0][0x3d0] ;  /* 0x0000f400ff300b82 */ /* 0x000e660000000a00 */
[----:B------:R-:W5:Y:S01]  /*0290*/  @P2 LDG.E.64 R24, desc[UR8][R42.64] ;  /* 0x000000082a182981 */ /* 0x000f62000c1e1b00 */
[----:B----4-:R-:W-:-:S04]  /*02a0*/  @P1 IMAD.WIDE.U32 R44, R17, 0x8, R44 ;  /* 0x00000008112c1825 */ /* 0x010fc800078e002c */
[----:B------:R-:W2:Y:S01]  /*02b0*/  @P0 LDC.64 R50, c[0x0][0x3e8] ;  /* 0x0000fa00ff320b82 */ /* 0x000ea20000000a00 */
[----:B------:R-:W5:Y:S01]  /*02c0*/  @P1 LDG.E.64 R26, desc[UR8][R44.64] ;  /* 0x000000082c1a1981 */ /* 0x000f62000c1e1b00 */
[C---:B---3--:R-:W-:Y:S01]  /*02d0*/  @P1 IMAD.WIDE.U32 R46, R17.reuse, 0x8, R46 ;  /* 0x00000008112e1825 */ /* 0x048fe200078e002e */
[----:B------:R-:W-:-:S05]  /*02e0*/  @P1 IADD3 R17, PT, PT, R17, 0x100, RZ ;  /* 0x0000010011111810 */ /* 0x000fca0007ffe0ff */
[----:B------:R-:W3:Y:S01]  /*02f0*/  @P5 LDC.64 R12, c[0x0][0x3d0] ;  /* 0x0000f400ff0c5b82 */ /* 0x000ee20000000a00 */
[----:B------:R-:W5:Y:S07]  /*0300*/  @P1 LDG.E.64 R28, desc[UR8][R46.64] ;  /* 0x000000082e1c1981 */ /* 0x000f6e000c1e1b00 */
[----:B------:R-:W0:Y:S08]  /*0310*/  @P5 LDC.64 R52, c[0x0][0x3e8] ;  /* 0x0000fa00ff345b82 */ /* 0x000e300000000a00 */
[----:B------:R-:W4:Y:S01]  /*0320*/  S2UR UR4, SR_CTAID.X ;  /* 0x00000000000479c3 */ /* 0x000f220000002500 */
[----:B-1----:R-:W-:-:S04]  /*0330*/  @P0 IMAD.WIDE.U32 R48, R17, 0x8, R48 ;  /* 0x0000000811300825 */ /* 0x002fc800078e0030 */
[C---:B--2---:R-:W-:Y:S01]  /*0340*/  @P0 IMAD.WIDE.U32 R50, R17.reuse, 0x8, R50 ;  /* 0x0000000811320825 */ /* 0x044fe200078e0032 */
[----:B------:R-:W-:Y:S01]  /*0350*/  @P0 IADD3 R17, PT, PT, R17, 0x100, RZ ;  /* 0x0000010011110810 */ /* 0x000fe20007ffe0ff */
[----:B------:R-:W5:Y:S04]  /*0360*/  @P0 LDG.E.64 R30, desc[UR8][R48.64] ;  /* 0x00000008301e0981 */ /* 0x000f68000c1e1b00 */
[C---:B---3--:R-:W-:Y:S01]  /*0370*/  @P5 IMAD.WIDE.U32 R12, R17.reuse, 0x8, R12 ;  /* 0x00000008110c5825 */ /* 0x048fe200078e000c */
[----:B------:R-:W5:Y:S03]  /*0380*/  @P0 LDG.E.64 R32, desc[UR8][R50.64] ;  /* 0x0000000832200981 */ /* 0x000f66000c1e1b00 */
[----:B0-----:R-:W-:Y:S01]  /*0390*/  @P5 IMAD.WIDE.U32 R4, R17, 0x8, R52 ;  /* 0x0000000811045825 */ /* 0x001fe200078e0034 */
[----:B------:R4:W5:Y:S04]  /*03a0*/  @P5 LDG.E.64 R34, desc[UR8][R12.64] ;  /* 0x000000080c225981 */ /* 0x000968000c1e1b00 */
[----:B------:R0:W5:Y:S01]  /*03b0*/  @P5 LDG.E.64 R2, desc[UR8][R4.64] ;  /* 0x0000000804025981 */ /* 0x000162000c1e1b00 */
[----:B----4-:R-:W-:-:S04]  /*03c0*/  MOV R13, UR4 ;  /* 0x00000004000d7c02 */ /* 0x010fc80008000f00 */
        /* <DEDUP_REMOVED lines=37> */
[----:B0-----:R-:W-:Y:S06]  /*0620*/  @P5 BRA `(.L_x_8601) ;  /* 0x0000005400f45947 */ /* 0x001fec0003800000 */
[----:B-----5:R-:W-:Y:S02]  /*0630*/  SHF.R.U32.HI R4, RZ, 0x10, R7 ;  /* 0x00000010ff047819 */ /* 0x020fe40000011607 */
[----:B------:R-:W-:Y:S02]  /*0640*/  CS2R R116, SRZ ;  /* 0x0000000000747805 */ /* 0x000fe4000001ff00 */
[----:B------:R-:W-:Y:S02]  /*0650*/  SHF.R.U64 R5, R18, 0x10, R19 ;  /* 0x0000001012057819 */ /* 0x000fe40000001213 */
[----:B------:R-:W-:Y:S02]  /*0660*/  CS2R R118, SRZ ;  /* 0x0000000000767805 */ /* 0x000fe4000001ff00 */
[----:B------:R-:W-:Y:S02]  /*0670*/  MOV R196, R7 ;  /* 0x0000000700c47202 */ /* 0x000fe40000000f00 */
[----:B------:R-:W-:-:S02]  /*0680*/  CS2R R112, SRZ ;  /* 0x0000000000707805 */ /* 0x000fc4000001ff00 */
[----:B------:R-:W-:Y:S02]  /*0690*/  MOV R195, R18 ;  /* 0x0000001200c37202 */ /* 0x000fe40000000f00 */
[----:B------:R-:W-:Y:S02]  /*06a0*/  CS2R R114, SRZ ;  /* 0x0000000000727805 */ /* 0x000fe4000001ff00 */
[----:B------:R-:W-:Y:S02]  /*06b0*/  PRMT R196, R4, 0x5410, R196 ;  /* 0x0000541004c47816 */ /* 0x000fe400000000c4 */
[----:B------:R-:W-:Y:S02]  /*06c0*/  CS2R R108, SRZ ;  /* 0x00000000006c7805 */ /* 0x000fe4000001ff00 */
[----:B------:R-:W-:Y:S02]  /*06d0*/  PRMT R195, R5, 0x5410, R195 ;  /* 0x0000541005c37816 */ /* 0x000fe400000000c3 */
[----:B------:R-:W-:Y:S01]  /*06e0*/  CS2R R110, SRZ ;  /* 0x00000000006e7805 */ /* 0x000fe2000001ff00 */
[----:B------:R-:W0:Y:S01]  /*06f0*/  LDC.64 R4, c[0x0][0x3e0] ;  /* 0x0000f800ff047b82 */ /* 0x000e220000000a00 */
[----:B------:R-:W-:-:S02]  /*0700*/  MOV R197, R6 ;  /* 0x0000000600c57202 */ /* 0x000fc40000000f00 */
[----:B------:R-:W-:Y:S02]  /*0710*/  CS2R R104, SRZ ;  /* 0x0000000000687805 */ /* 0x000fe4000001ff00 */
[----:B------:R-:W-:Y:S02]  /*0720*/  SHF.R.U64 R0, R6, 0x10, R7 ;  /* 0x0000001006007819 */ /* 0x000fe40000001207 */
[----:B------:R-:W-:Y:S02]  /*0730*/  CS2R R106, SRZ ;  /* 0x00000000006a7805 */ /* 0x000fe4000001ff00 */
[----:B------:R-:W-:Y:S02]  /*0740*/  MOV R194, R19 ;  /* 0x0000001300c27202 */ /* 0x000fe40000000f00 */
[----:B------:R-:W-:Y:S02]  /*0750*/  CS2R R100, SRZ ;  /* 0x0000000000647805 */ /* 0x000fe4000001ff00 */
[----:B------:R-:W-:-:S02]  /*0760*/  SHF.R.U32.HI R6, RZ, 0x10, R19 ;  /* 0x00000010ff067819 */ /* 0x000fc40000011613 */
[----:B------:R-:W-:Y:S02]  /*0770*/  CS2R R102, SRZ ;  /* 0x0000000000667805 */ /* 0x000fe4000001ff00 */
[----:B------:R-:W-:Y:S02]  /*0780*/  MOV R183, R20 ;  /* 0x0000001400b77202 */ /* 0x000fe40000000f00 */
[----:B------:R-:W-:Y:S02]  /*0790*/  CS2R R96, SRZ ;  /* 0x0000000000607805 */ /* 0x000fe4000001ff00 */
[----:B------:R-:W-:Y:S02]  /*07a0*/  SHF.R.U64 R19, R20, 0x10, R21 ;  /* 0x0000001014137819 */ /* 0x000fe40000001215 */
[----:B------:R-:W-:Y:S02]  /*07b0*/  CS2R R98, SRZ ;  /* 0x0000000000627805 */ /* 0x000fe4000001ff00 */
[----:B------:R-:W-:-:S02]  /*07c0*/  MOV R193, R22 ;  /* 0x0000001600c17202 */ /* 0x000fc40000000f00 */
[----:B------:R-:W-:Y:S02]  /*07d0*/  CS2R R92, SRZ ;  /* 0x00000000005c7805 */ /* 0x000fe4000001ff00 */
[----:B------:R-:W-:Y:S02]  /*07e0*/  SHF.R.U64 R7, R22, 0x10, R23 ;  /* 0x0000001016077819 */ /* 0x000fe40000001217 */
[----:B------:R-:W-:Y:S02]  /*07f0*/  CS2R R94, SRZ ;  /* 0x00000000005e7805 */ /* 0x000fe4000001ff00 */
[----:B------:R-:W-:Y:S02]  /*0800*/  MOV R185, R10 ;  /* 0x0000000a00b97202 */ /* 0x000fe40000000f00 */
[----:B------:R-:W-:Y:S02]  /*0810*/  CS2R R88, SRZ ;  /* 0x0000000000587805 */ /* 0x000fe4000001ff00 */
[----:B------:R-:W-:-:S02]  /*0820*/  MOV R182, R21 ;  /* 0x0000001500b67202 */ /* 0x000fc40000000f00 */
[----:B------:R-:W-:Y:S02]  /*0830*/  CS2R R90, SRZ ;  /* 0x00000000005a7805 */ /* 0x000fe4000001ff00 */
[----:B------:R-:W-:Y:S02]  /*0840*/  SHF.R.U32.HI R20, RZ, 0x10, R21 ;  /* 0x00000010ff147819 */ /* 0x000fe40000011615 */
[----:B------:R-:W-:Y:S02]  /*0850*/  CS2R R84, SRZ ;  /* 0x0000000000547805 */ /* 0x000fe4000001ff00 */
[----:B------:R-:W-:Y:S02]  /*0860*/  MOV R175, R2 ;  /* 0x0000000200af7202 */ /* 0x000fe40000000f00 */
[----:B------:R-:W-:Y:S02]  /*0870*/  CS2R R86, SRZ ;  /* 0x0000000000567805 */ /* 0x000fe4000001ff00 */
[----:B0-----:R-:W-:-:S02]  /*0880*/  ISETP.NE.U32.AND P0, PT, R4, RZ, PT ;  /* 0x000000ff0400720c */ /* 0x001fc40003f05070 */
[----:B------:R-:W-:Y:S02]  /*0890*/  CS2R R80, SRZ ;  /* 0x0000000000507805 */ /* 0x000fe4000001ff00 */
[----:B------:R-:W-:Y:S02]  /*08a0*/  MOV R192, R23 ;  /* 0x0000001700c07202 */ /* 0x000fe40000000f00 */
[----:B------:R-:W-:Y:S02]  /*08b0*/  CS2R R82, SRZ ;  /* 0x0000000000527805 */ /* 0x000fe4000001ff00 */
[----:B------:R-:W-:Y:S02]  /*08c0*/  SHF.R.U32.HI R8, RZ, 0x10, R23 ;  /* 0x00000010ff087819 */ /* 0x000fe40000011617 */
[----:B------:R-:W-:Y:S02]  /*08d0*/  CS2R R76, SRZ ;  /* 0x00000000004c7805 */ /* 0x000fe4000001ff00 */
[----:B------:R-:W-:-:S02]  /*08e0*/  MOV R191, R26 ;  /* 0x0000001a00bf7202 */ /* 0x000fc40000000f00 */
[----:B------:R-:W-:Y:S02]  /*08f0*/  CS2R R78, SRZ ;  /* 0x00000000004e7805 */ /* 0x000fe4000001ff00 */
[--C-:B------:R-:W-:Y:S02]  /*0900*/  SHF.R.U64 R9, R26, 0x10, R27.reuse ;  /* 0x000000101a097819 */ /* 0x100fe4000000121b */
[----:B------:R-:W-:Y:S02]  /*0910*/  CS2R R72, SRZ ;  /* 0x0000000000487805 */ /* 0x000fe4000001ff00 */
[----:B------:R-:W-:Y:S02]  /*0920*/  MOV R190, R27 ;  /* 0x0000001b00be7202 */ /* 0x000fe40000000f00 */
[----:B------:R-:W-:Y:S02]  /*0930*/  CS2R R74, SRZ ;  /* 0x00000000004a7805 */ /* 0x000fe4000001ff00 */
[----:B------:R-:W-:-:S02]  /*0940*/  SHF.R.U32.HI R12, RZ, 0x10, R27 ;  /* 0x00000010ff0c7819 */ /* 0x000fc4000001161b */
[----:B------:R-:W-:Y:S02]  /*0950*/  CS2R R68, SRZ ;  /* 0x0000000000447805 */ /* 0x000fe4000001ff00 */
[----:B------:R-:W-:Y:S02]  /*0960*/  SHF.R.U64 R10, R10, 0x10, R11 ;  /* 0x000000100a0a7819 */ /* 0x000fe4000000120b */
[----:B------:R-:W-:Y:S02]  /*0970*/  CS2R R70, SRZ ;  /* 0x0000000000467805 */ /* 0x000fe4000001ff00 */
[----:B------:R-:W-:Y:S02]  /*0980*/  MOV R184, R11 ;  /* 0x0000000b00b87202 */ /* 0x000fe40000000f00 */
        /* <DEDUP_REMOVED lines=19> */
[----:B------:R-:W-:Y:S01]  /*0ac0*/  SHF.R.U32.HI R16, RZ, 0x10, R31 ;  /* 0x00000010ff107819 */ /* 0x000fe2000001161f */
[----:B------:R-:W-:Y:S01]  /*0ad0*/  UPLOP3.LUT UP1, UPT, UPT, UPT, UPT, 0x40, 0x4 ;  /* 0x000000000004789c */ /* 0x000fe20003f2e870 */
[----:B------:R-:W-:Y:S01]  /*0ae0*/  MOV R187, R34 ;  /* 0x0000002200bb7202 */ /* 0x000fe20000000f00 */
[----:B------:R-:W0:Y:S01]  /*0af0*/  LDCU.U8 UR7, c[0x0][0x410] ;  /* 0x00008200ff0777ac */ /* 0x000e220008000000 */
[----:B------:R-:W-:-:S02]  /*0b00*/  SHF.R.U64 R17, R34, 0x10, R35 ;  /* 0x0000001022117819 */ /* 0x000fc40000001223 */
[----:B------:R-:W-:Y:S01]  /*0b10*/  MOV R186, R35 ;  /* 0x0000002300ba7202 */ /* 0x000fe20000000f00 */
[----:B------:R-:W1:Y:S01]  /*0b20*/  LDCU UR12, c[0x0][0x400] ;  /* 0x00008000ff0c77ac */ /* 0x000e620008000800 */
[----:B------:R-:W-:Y:S02]  /*0b30*/  SHF.R.U32.HI R18, RZ, 0x10, R35 ;  /* 0x00000010ff127819 */ /* 0x000fe40000011623 */
[----:B------:R-:W-:Y:S01]  /*0b40*/  SHF.R.U32.HI R11, RZ, 0x10, R11 ;  /* 0x00000010ff0b7819 */ /* 0x000fe2000001160b */
[----:B------:R-:W2:Y:S01]  /*0b50*/  LDCU.64 UR14, c[0x0][0x478] ;  /* 0x00008f00ff0e77ac */ /* 0x000ea20008000a00 */
[----:B------:R-:W-:Y:S02]  /*0b60*/  MOV R179, R28 ;  /* 0x0000001c00b37202 */ /* 0x000fe40000000f00 */
[----:B------:R-:W-:Y:S01]  /*0b70*/  SHF.R.U64 R23, R28, 0x10, R29 ;  /* 0x000000101c177819 */ /* 0x000fe2000000121d */
[----:B------:R-:W3:Y:S01]  /*0b80*/  LDCU.64 UR10, c[0x0][0x438] ;  /* 0x00008700ff0a77ac */ /* 0x000ee20008000a00 */
[----:B------:R-:W-:-:S02]  /*0b90*/  MOV R178, R29 ;  /* 0x0000001d00b27202 */ /* 0x000fc40000000f00 */
[----:B------:R-:W-:Y:S02]  /*0ba0*/  SHF.R.U32.HI R24, RZ, 0x10, R29 ;  /* 0x00000010ff187819 */ /* 0x000fe4000001161d */
[----:B------:R-:W-:Y:S02]  /*0bb0*/  MOV R177, R32 ;  /* 0x0000002000b17202 */ /* 0x000fe40000000f00 */
[--C-:B------:R-:W-:Y:S02]  /*0bc0*/  SHF.R.U64 R25, R32, 0x10, R33.reuse ;  /* 0x0000001020197819 */ /* 0x100fe40000001221 */
[----:B------:R-:W-:Y:S02]  /*0bd0*/  MOV R176, R33 ;  /* 0x0000002100b07202 */ /* 0x000fe40000000f00 */
[----:B------:R-:W-:Y:S02]  /*0be0*/  SHF.R.U32.HI R26, RZ, 0x10, R33 ;  /* 0x00000010ff1a7819 */ /* 0x000fe40000011621 */
[----:B------:R-:W-:-:S02]  /*0bf0*/  SHF.R.U32.HI R3, RZ, 0x10, R3 ;  /* 0x00000010ff037819 */ /* 0x000fc40000011603 */
[----:B------:R-:W-:Y:S02]  /*0c00*/  ISETP.NE.AND.EX P0, PT, R5, RZ, PT, P0 ;  /* 0x000000ff0500720c */ /* 0x000fe40003f05300 */
        /* <DEDUP_REMOVED lines=22> */
[----:B0123--:R-:W-:-:S07]  /*0d70*/  P2R R12, PR, RZ, 0x1 ;  /* 0x00000001ff0c7803 */ /* 0x00ffce0000000000 */
.L_x_8663:
[----:B------:R-:W-:Y:S01]  /*0d80*/  ISETP.NE.AND P0, PT, R12, RZ, PT ;  /* 0x000000ff0c00720c */ /* 0x000fe20003f05270 */
[----:B------:R-:W0:Y:S01]  /*0d90*/  LDC.64 R138, c[0x0][0x3c0] ;  /* 0x0000f000ff8a7b82 */ /* 0x000e220000000a00 */
[----:B-----5:R-:W-:-:S07]  /*0da0*/  HFMA2 R171, -RZ, RZ, 1.875, 0 ;  /* 0x3f800000ffab7431 */ /* 0x020fce00000001ff */
[----:B------:R-:W1:Y:S08]  /*0db0*/  LDC R16, c[0x0][0x388] ;  /* 0x0000e200ff107b82 */ /* 0x000e700000000800 */
[----:B------:R-:W2:Y:S01]  /*0dc0*/  @P0 LDC.64 R136, c[0x0][0x3e0] ;  /* 0x0000f800ff880b82 */ /* 0x000ea20000000a00 */
[----:B0-----:R-:W-:-:S06]  /*0dd0*/  IMAD.WIDE R140, R13, 0x4, R138 ;  /* 0x000000040d8c7825 */ /* 0x001fcc00078e028a */
[----:B------:R-:W3:Y:S01]  /*0de0*/  LDG.E R140, desc[UR8][R140.64] ;  /* 0x000000088c8c7981 */ /* 0x000ee2000c1e1900 */
[C---:B--2---:R-:W-:Y:S02]  /*0df0*/  @P0 IMAD.WIDE R138, R13.reuse, 0x4, R136 ;  /* 0x000000040d8a0825 */ /* 0x044fe400078e0288 */
[----:B------:R-:W0:Y:S03]  /*0e00*/  LDC.64 R136, c[0x0][0x3c8] ;  /* 0x0000f200ff887b82 */ /* 0x000e260000000a00 */
[----:B------:R2:W5:Y:S01]  /*0e10*/  @P0 LDG.E R171, desc[UR8][R138.64] ;  /* 0x000000088aab0981 */ /* 0x000562000c1e1900 */
[----:B-1----:R-:W-:Y:S01]  /*0e20*/  IMAD R10, R13, R16, RZ ;  /* 0x000000100d0a7224 */ /* 0x002fe200078e02ff */
[C---:B------:R-:W-:Y:S01]  /*0e30*/  ISETP.GE.U32.AND P4, PT, R14.reuse, 0x100, PT ;  /* 0x000001000e00780c */ /* 0x040fe20003f86070 */
[----:B------:R-:W1:Y:S01]  /*0e40*/  S2R R15, SR_TID.X ;  /* 0x00000000000f7919 */ /* 0x000e620000002100 */
[----:B------:R-:W-:-:S02]  /*0e50*/  ISETP.GE.U32.AND P3, PT, R14, 0x200, PT ;  /* 0x000002000e00780c */ /* 0x000fc40003f66070 */
[----:B------:R-:W-:Y:S02]  /*0e60*/  SHF.R.S32.HI R143, RZ, 0x1f, R10 ;  /* 0x0000001fff8f7819 */ /* 0x000fe4000001140a */
[C---:B------:R-:W-:Y:S02]  /*0e70*/  ISETP.GE.U32.AND P2, PT, R14.reuse, 0x300, PT ;  /* 0x000003000e00780c */ /* 0x040fe40003f46070 */
[----:B------:R-:W-:Y:S02]  /*0e80*/  LEA.HI R10, R143, R10, RZ, 0x2 ;  /* 0x0000000a8f0a7211 */ /* 0x000fe400078f10ff */
[----:B------:R-:W-:Y:S01]  /*0e90*/  ISETP.GE.U32.AND P1, PT, R14, 0x400, PT ;  /* 0x000004000e00780c */ /* 0x000fe20003f26070 */
[----:B0-----:R-:W-:-:S05]  /*0ea0*/  IMAD.WIDE R136, R13, 0x4, R136 ;  /* 0x000000040d887825 */ /* 0x001fca00078e0288 */
[----:B------:R2:W5:Y:S01]  /*0eb0*/  LDG.E R172, desc[UR8][R136.64] ;  /* 0x0000000888ac7981 */ /* 0x000562000c1e1900 */
[----:B------:R-:W-:Y:S01]  /*0ec0*/  ISETP.NE.AND P6, PT, RZ, UR7, PT ;  /* 0x00000007ff007c0c */ /* 0x000fe2000bfc5270 */
[----:B------:R-:W-:Y:S01]  /*0ed0*/  BSSY.RECONVERGENT B0, `(.L_x_8602) ;  /* 0x0000033000007945 */ /* 0x000fe20003800200 */
[----:B------:R-:W-:Y:S01]  /*0ee0*/  HFMA2 R148, -RZ, RZ, 0, 0 ;  /* 0x00000000ff947431 */ /* 0x000fe200000001ff */
[----:B------:R-:W-:Y:S02]  /*0ef0*/  MOV R147, RZ ;  /* 0x000000ff00937202 */ /* 0x000fe40000000f00 */
[----:B-1----:R-:W-:-:S04]  /*0f00*/  LEA.HI.SX32 R10, R10, R15, 0x1e ;  /* 0x0000000f0a0a7211 */ /* 0x002fc800078ff2ff */
[----:B------:R-:W-:Y:S02]  /*0f10*/  MOV R149, R10 ;  /* 0x0000000a00957202 */ /* 0x000fe40000000f00 */
[----:B---3--:R-:W-:Y:S01]  /*0f20*/  FSEL R146, R140, RZ, !P6 ;  /* 0x000000ff8c927208 */ /* 0x008fe20007000000 */
[----:B--2---:R-:W-:Y:S06]  /*0f30*/  @!P4 BRA `(.L_x_8603) ;  /* 0x0000000000b0c947 */ /* 0x004fec0003800000 */
        /* <DEDUP_REMOVED lines=11> */
[--C-:B------:R-:W-:Y:S02]  /*0ff0*/  HADD2.F32 R153, -RZ, R197.reuse.H1_H1 ;  /* 0x300000c5ff997230 */ /* 0x100fe40000004100 */
[----:B------:R-:W-:Y:S02]  /*1000*/  HADD2.F32 R154, -RZ, R197.H0_H0 ;  /* 0x200000c5ff9a7230 */ /* 0x000fe40000004100 */
[--C-:B------:R-:W-:Y:S02]  /*1010*/  HADD2.F32 R157, -RZ, R196.reuse.H1_H1 ;  /* 0x300000c4ff9d7230 */ /* 0x100fe40000004100 */
[C---:B---3--:R-:W-:Y:S01]  /*1020*/  FADD.FTZ R155, -R146.reuse, R136 ;  /* 0x00000088929b7221 */ /* 0x048fe20000010100 */
[C---:B------:R-:W-:Y:S01]  /*1030*/  FADD.FTZ R147, -R146.reuse, R137 ;  /* 0x0000008992937221 */ /* 0x040fe20000010100 */
[----:B------:R-:W-:Y:S02]  /*1040*/  HADD2.F32 R136, -RZ, R196.H0_H0 ;  /* 0x200000c4ff887230 */ /* 0x000fe40000004100 */
[----:B------:R-:W-:Y:S01]  /*1050*/  FADD.FTZ R149, -R146, R139 ;  /* 0x0000008b92957221 */ /* 0x000fe20000010100 */
[----:B-----5:R-:W-:Y:S01]  /*1060*/  FMUL.FTZ R155, R172, R155 ;  /* 0x0000009bac9b7220 */ /* 0x020fe20000410000 */
[----:B------:R-:W-:Y:S01]  /*1070*/  FADD.FTZ R159, -R146, R138 ;  /* 0x0000008a929f7221 */ /* 0x000fe20000010100 */
[C---:B------:R-:W-:Y:S01]  /*1080*/  FMUL.FTZ R156, R172.reuse, R147 ;  /* 0x00000093ac9c7220 */ /* 0x040fe20000410000 */
[----:B------:R-:W-:Y:S01]  /*1090*/  FMUL.FTZ R170, R172, R149 ;  /* 0x00000095acaa7220 */ /* 0x000fe20000410000 */
[----:B----4-:R-:W-:Y:S01]  /*10a0*/  FMUL.FTZ R153, R140, R153 ;  /* 0x000000998c997220 */ /* 0x010fe20000410000 */
[----:B------:R-:W-:Y:S01]  /*10b0*/  FMUL.FTZ R154, R141, R154 ;  /* 0x0000009a8d9a7220 */ /* 0x000fe20000410000 */
[----:B------:R-:W-:Y:S01]  /*10c0*/  FMUL.FTZ R169, R143, R136 ;  /* 0x000000888fa97220 */ /* 0x000fe20000410000 */
[----:B------:R-:W-:Y:S01]  /*10d0*/  FMUL.FTZ R157, R142, R157 ;  /* 0x0000009d8e9d7220 */ /* 0x000fe20000410000 */
[----:B------:R-:W-:Y:S01]  /*10e0*/  FADD.FTZ R137, RZ, R153 ;  /* 0x00000099ff897221 */ /* 0x000fe20000010000 */
[----:B------:R-:W-:Y:S01]  /*10f0*/  FFMA.FTZ R139, R155, R153, RZ ;  /* 0x000000999b8b7223 */ /* 0x000fe200000100ff */
[----:B------:R-:W-:Y:S01]  /*1100*/  FMUL.FTZ R159, R172, R159 ;  /* 0x0000009fac9f7220 */ /* 0x000fe20000410000 */
        /* <DEDUP_REMOVED lines=14> */
[----:B0-----:R-:W-:-:S07]  /*11f0*/  FFMA.FTZ R148, R170, R169, R137 ;  /* 0x000000a9aa947223 */ /* 0x001fce0000010089 */
.L_x_8603:
[----:B------:R-:W-:Y:S05]  /*1200*/  BSYNC.RECONVERGENT B0 ;  /* 0x0000000000007941 */ /* 0x000fea0003800200 */
.L_x_8602:
        /* <DEDUP_REMOVED lines=13> */
[--C-:B------:R-:W-:Y:S01]  /*12e0*/  HADD2.F32 R25, -RZ, R195.reuse.H1_H1 ;  /* 0x300000c3ff197230 */ /* 0x100fe20000004100 */
[----:B------:R-:W-:Y:S01]  /*12f0*/  IADD3 R149, PT, PT, R149, 0x100, RZ ;  /* 0x0000010095957810 */ /* 0x000fe20007ffe0ff */
[--C-:B------:R-:W-:Y:S02]  /*1300*/  HADD2.F32 R166, -RZ, R194.reuse.H0_H0 ;  /* 0x200000c2ffa67230 */ /* 0x100fe40000004100 */
[C---:B---3--:R-:W-:Y:S01]  /*1310*/  FADD.FTZ R11, -R146.reuse, R140 ;  /* 0x0000008c920b7221 */ /* 0x048fe20000010100 */
[C---:B------:R-:W-:Y:S01]  /*1320*/  FADD.FTZ R35, -R146.reuse, R141 ;  /* 0x0000008d92237221 */ /* 0x040fe20000010100 */
[----:B------:R-:W-:Y:S02]  /*1330*/  HADD2.F32 R140, -RZ, R195.H0_H0 ;  /* 0x200000c3ff8c7230 */ /* 0x000fe40000004100 */
[----:B------:R-:W-:Y:S01]  /*1340*/  FADD.FTZ R151, -R146, R142 ;  /* 0x0000008e92977221 */ /* 0x000fe20000010100 */
[C---:B-----5:R-:W-:Y:S01]  /*1350*/  FMUL.FTZ R11, R172.reuse, R11 ;  /* 0x0000000bac0b7220 */ /* 0x060fe20000410000 */
[----:B------:R-:W-:Y:S01]  /*1360*/  FMUL.FTZ R26, R172, R35 ;  /* 0x00000023ac1a7220 */ /* 0x000fe20000410000 */
[----:B------:R-:W-:-:S02]  /*1370*/  HADD2.F32 R35, -RZ, R194.H1_H1 ;  /* 0x300000c2ff237230 */ /* 0x000fc40000004100 */
        /* <DEDUP_REMOVED lines=23> */
.L_x_8605:
[----:B------:R-:W-:Y:S05]  /*14f0*/  BSYNC.RECONVERGENT B0 ;  /* 0x0000000000007941 */ /* 0x000fea0003800200 */
.L_x_8604:
        /* <DEDUP_REMOVED lines=15> */
[----:B------:R-:W-:Y:S02]  /*15f0*/  HADD2.F32 R34, -RZ, R193.H0_H0 ;  /* 0x200000c1ff227230 */ /* 0x000fe40000004100 */
[C---:B---3--:R-:W-:Y:S01]  /*1600*/  FADD.FTZ R9, -R146.reuse, R140 ;  /* 0x0000008c92097221 */ /* 0x048fe20000010100 */
[C---:B------:R-:W-:Y:S01]  /*1610*/  FADD.FTZ R33, -R146.reuse, R141 ;  /* 0x0000008d92217221 */ /* 0x040fe20000010100 */
[----:B------:R-:W-:Y:S01]  /*1620*/  FADD.FTZ R151, -R146, R142 ;  /* 0x0000008e92977221 */ /* 0x000fe20000010100 */
[--C-:B------:R-:W-:Y:S02]  /*1630*/  HADD2.F32 R140, -RZ, R192.reuse.H0_H0 ;  /* 0x200000c0ff8c7230 */ /* 0x100fe40000004100 */
        /* <DEDUP_REMOVED lines=25> */
[----:B0-----:R-:W-:-:S07]  /*17d0*/  FFMA.FTZ R148, R162, R167, R137 ;  /* 0x000000a7a2947223 */ /* 0x001fce0000010089 */
.L_x_8607:
[----:B------:R-:W-:Y:S05]  /*17e0*/  BSYNC.RECONVERGENT B0 ;  /* 0x0000000000007941 */ /* 0x000fea0003800200 */
.L_x_8606:
        /* <DEDUP_REMOVED lines=46> */
.L_x_8609:
[----:B------:R-:W-:Y:S05]  /*1ad0*/  BSYNC.RECONVERGENT B0 ;  /* 0x0000000000007941 */ /* 0x000fea0003800200 */
.L_x_8608:
        /* <DEDUP_REMOVED lines=15> */
[----:B------:R-:W-:Y:S01]  /*1bd0*/  HADD2.F32 R30, -RZ, R189.H0_H0 ;  /* 0x200000bdff1e7230 */ /* 0x000fe20000004100 */
[----:B------:R-:W-:Y:S01]  /*1be0*/  IADD3 R149, PT, PT, R149, 0x100, RZ ;  /* 0x0000010095957810 */ /* 0x000fe20007ffe0ff */
[C---:B---3--:R-:W-:Y:S01]  /*1bf0*/  FADD.FTZ R5, -R146.reuse, R140 ;  /* 0x0000008c92057221 */ /* 0x048fe20000010100 */
[----:B------:R-:W-:-:S03]  /*1c00*/  FADD.FTZ R29, -R146, R141 ;  /* 0x0000008d921d7221 */ /* 0x000fc60000010100 */
[C---:B-----5:R-:W-:Y:S01]  /*1c10*/  FMUL.FTZ R5, R172.reuse, R5 ;  /* 0x00000005ac057220 */ /* 0x060fe20000410000 */
[----:B------:R-:W-:Y:S01]  /*1c20*/  FMUL.FTZ R20, R172, R29 ;  /* 0x0000001dac147220 */ /* 0x000fe20000410000 */
[--C-:B------:R-:W-:Y:S02]  /*1c30*/  HADD2.F32 R29, -RZ, R188.reuse.H1_H1 ;  /* 0x300000bcff1d7230 */ /* 0x100fe40000004100 */
[----:B----4-:R-:W-:Y:S01]  /*1c40*/  FMUL.FTZ R2, R136, R19 ;  /* 0x0000001388027220 */ /* 0x010fe20000410000 */
        /* <DEDUP_REMOVED lines=9> */
[----:B------:R-:W-:-:S02]  /*1ce0*/  HADD2.F32 R140, -RZ, R188.H0_H0 ;  /* 0x200000bcff8c7230 */ /* 0x000fc40000004100 */
[----:B------:R-:W-:Y:S01]  /*1cf0*/  FMUL.FTZ R29, R172, R151 ;  /* 0x00000097ac1d7220 */ /* 0x000fe20000410000 */
[----:B------:R-:W-:Y:S01]  /*1d00*/  FADD.FTZ R141, R136, R19 ;  /* 0x00000013888d7221 */ /* 0x000fe20000010000 */
        /* <DEDUP_REMOVED lines=12> */
.L_x_8611:
[----:B------:R-:W-:Y:S05]  /*1dd0*/  BSYNC.RECONVERGENT B0 ;  /* 0x0000000000007941 */ /* 0x000fea0003800200 */
.L_x_8610:
[----:B------:R-:W-:Y:S01]  /*1de0*/  ISETP.GE.U32.AND P5, PT, R14, 0x600, PT ;  /* 0x000006000e00780c */ /* 0x000fe20003fa6070 */
[----:B------:R-:W-:Y:S03]  /*1df0*/  BSSY.RECONVERGENT B0, `(.L_x_8612) ;  /* 0x000002e000007945 */ /* 0x000fe60003800200 */
[----:B------:R-:W-:-:S09]  /*1e00*/  P2R R173, PR, RZ, 0x20 ;  /* 0x00000020ffad7803 */ /* 0x000fd20000000000 */
        /* <DEDUP_REMOVED lines=8> */
[----:B------:R0:W5:Y:S05]  /*1e90*/  @P5 LDG.E.128 R128, desc[UR8][R144.64] ;  /* 0x0000000890805981 */ /* 0x00016a000c1e1d00 */
[----:B------:R-:W2:Y:S01]  /*1ea0*/  LDG.E.128 R140, desc[UR8][R140.64] ;  /* 0x000000088c8c7981 */ /* 0x000ea2000c1e1d00 */
[----:B-1----:R-:W-:-:S06]  /*1eb0*/  IMAD.WIDE.U32 R136, R149, 0x10, R136 ;  /* 0x0000001095887825 */ /* 0x002fcc00078e0088 */
[----:B------:R-:W3:Y:S01]  /*1ec0*/  LDG.E.128 R136, desc[UR8][R136.64] ;  /* 0x0000000888887981 */ /* 0x000ee2000c1e1d00 */
[--C-:B------:R-:W-:Y:S02]  /*1ed0*/  HADD2.F32 R17, -RZ, R187.reuse.H1_H1 ;  /* 0x300000bbff117230 */ /* 0x100fe40000004100 */
[----:B------:R-:W-:Y:S02]  /*1ee0*/  HADD2.F32 R28, -RZ, R187.H0_H0 ;  /* 0x200000bbff1c7230 */ /* 0x000fe40000004100 */
[C---:B--2---:R-:W-:Y:S01]  /*1ef0*/  FADD.FTZ R3, -R146.reuse, R140 ;  /* 0x0000008c92037221 */ /* 0x044fe20000010100 */
[C---:B------:R-:W-:Y:S01]  /*1f00*/  FADD.FTZ R27, -R146.reuse, R141 ;  /* 0x0000008d921b7221 */ /* 0x040fe20000010100 */
[----:B------:R-:W-:Y:S01]  /*1f10*/  FADD.FTZ R149, -R146, R142 ;  /* 0x0000008e92957221 */ /* 0x000fe20000010100 */
[--C-:B------:R-:W-:Y:S02]  /*1f20*/  HADD2.F32 R140, -RZ, R186.reuse.H0_H0 ;  /* 0x200000baff8c7230 */ /* 0x100fe40000004100 */
        /* <DEDUP_REMOVED lines=25> */
[----:B0-----:R-:W-:-:S07]  /*20c0*/  FFMA.FTZ R148, R164, R161, R137 ;  /* 0x000000a1a4947223 */ /* 0x001fce0000010089 */
.L_x_8613:
[----:B------:R-:W-:Y:S05]  /*20d0*/  BSYNC.RECONVERGENT B0 ;  /* 0x0000000000007941 */ /* 0x000fea0003800200 */
.L_x_8612:
        /* <DEDUP_REMOVED lines=31> */
.L_x_8615:
[----:B------:R-:W-:Y:S05]  /*22d0*/  BSYNC.RECONVERGENT B0 ;  /* 0x0000000000007941 */ /* 0x000fea0003800200 */
.L_x_8614:
        /* <DEDUP_REMOVED lines=53> */
[----:B------:R-:W-:Y:S02]  /*2630*/  FADD.FTZ R145, R154, -R145 ;  /* 0x800000919a917221 */ /* 0x000fe40000010000 */
[C---:B-----5:R-:W-:Y:S01]  /*2640*/  FMUL.FTZ R142, R172.reuse, R143 ;  /* 0x0000008fac8e7220 */ /* 0x060fe20000410000 */
[C---:B------:R-:W-:Y:S01]  /*2650*/  FMUL.FTZ R146, R172.reuse, R147 ;  /* 0x00000093ac927220 */ /* 0x040fe20000410000 */
[----:B------:R-:W-:Y:S01]  /*2660*/  FMUL.FTZ R144, R172, R145 ;  /* 0x00000091ac907220 */ /* 0x000fe20000410000 */
[----:B------:R-:W-:Y:S01]  /*2670*/  FADD.FTZ R147, R169, -R148 ;  /* 0x80000094a9937221 */ /* 0x000fe20000010000 */
[-C--:B------:R-:W-:Y:S01]  /*2680*/  FMUL.FTZ R143, R142, R171.reuse ;  /* 0x000000ab8e8f7220 */ /* 0x080fe20000410000 */
[-C--:B------:R-:W-:Y:S01]  /*2690*/  FMUL.FTZ R145, R146, R171.reuse ;  /* 0x000000ab92917220 */ /* 0x080fe20000410000 */
[----:B------:R-:W-:-:S02]  /*26a0*/  FMUL.FTZ R144, R144, R171 ;  /* 0x000000ab90907220 */ /* 0x000fc40000410000 */
[----:B------:R-:W-:Y:S01]  /*26b0*/  FFMA.FTZ R146, R136, R143, R68 ;  /* 0x0000008f88927223 */ /* 0x000fe20000010044 */
[----:B------:R-:W-:Y:S01]  /*26c0*/  FMUL.FTZ R68, R172, R147 ;  /* 0x00000093ac447220 */ /* 0x000fe20000410000 */
[----:B------:R-:W-:Y:S01]  /*26d0*/  FFMA.FTZ R147, R137, R144, R69 ;  /* 0x0000009089937223 */ /* 0x000fe20000010045 */
[----:B------:R-:W-:Y:S01]  /*26e0*/  FFMA.FTZ R70, R138, R145, R70 ;  /* 0x000000918a467223 */ /* 0x000fe20000010046 */
[--C-:B------:R-:W-:Y:S02]  /*26f0*/  HADD2.F32 R136, -RZ, R185.reuse.H1_H1 ;  /* 0x300000b9ff887230 */ /* 0x100fe40000004100 */
[----:B------:R-:W-:Y:S01]  /*2700*/  FMUL.FTZ R68, R68, R171 ;  /* 0x000000ab44447220 */ /* 0x000fe20000410000 */
[----:B------:R-:W-:Y:S02]  /*2710*/  HADD2.F32 R137, -RZ, R185.H0_H0 ;  /* 0x200000b9ff897230 */ /* 0x000fe40000004100 */
[--C-:B------:R-:W-:Y:S02]  /*2720*/  HADD2.F32 R138, -RZ, R184.reuse.H1_H1 ;  /* 0x300000b8ff8a7230 */ /* 0x100fe40000004100 */
[----:B------:R-:W-:Y:S01]  /*2730*/  FFMA.FTZ R71, R139, R68, R71 ;  /* 0x000000448b477223 */ /* 0x000fe20000010047 */
[----:B------:R-:W-:-:S02]  /*2740*/  HADD2.F32 R69, -RZ, R184.H0_H0 ;  /* 0x200000b8ff457230 */ /* 0x000fc40000004100 */
[----:B------:R-:W-:Y:S01]  /*2750*/  FMUL.FTZ R136, R143, R136 ;  /* 0x000000888f887220 */ /* 0x000fe20000410000 */
[----:B------:R-:W-:Y:S01]  /*2760*/  FMUL.FTZ R137, R144, R137 ;  /* 0x0000008990897220 */ /* 0x000fe20000410000 */
[----:B------:R-:W-:Y:S01]  /*2770*/  FMUL.FTZ R138, R145, R138 ;  /* 0x0000008a918a7220 */ /* 0x000fe20000410000 */
[----:B------:R-:W-:Y:S01]  /*2780*/  FMUL.FTZ R139, R68, R69 ;  /* 0x00000045448b7220 */ /* 0x000fe20000410000 */
[----:B------:R-:W-:Y:S06]  /*2790*/  BRA `(.L_x_8621) ;  /* 0x0000000000707947 */ /* 0x000fec0003800000 */
.L_x_8620:
        /* <DEDUP_REMOVED lines=13> */
[----:B------:R-:W-:Y:S01]  /*2870*/  FMUL.FTZ R145, R134, R171 ;  /* 0x000000ab86917220 */ /* 0x000fe20000410000 */
[----:B------:R-:W-:Y:S01]  /*2880*/  FMUL.FTZ R135, R172, R135 ;  /* 0x00000087ac877220 */ /* 0x000fe20000410000 */
[----:B------:R-:W-:Y:S01]  /*2890*/  FFMA.FTZ R146, R136, R143, R68 ;  /* 0x0000008f88927223 */ /* 0x000fe20000010044 */
[----:B------:R-:W-:Y:S01]  /*28a0*/  FFMA.FTZ R147, R137, R142, R69 ;  /* 0x0000008e89937223 */ /* 0x000fe20000010045 */
[----:B------:R-:W-:Y:S01]  /*28b0*/  FFMA.FTZ R70, R138, R145, R70 ;  /* 0x000000918a467223 */ /* 0x000fe20000010046 */
[----:B------:R-:W-:-:S02]  /*28c0*/  HADD2.F32 R136, -RZ, R185.H1_H1 ;  /* 0x300000b9ff887230 */ /* 0x000fc40000004100 */
[----:B------:R-:W-:Y:S01]  /*28d0*/  FMUL.FTZ R68, R135, R171 ;  /* 0x000000ab87447220 */ /* 0x000fe20000410000 */
[----:B------:R-:W-:Y:S02]  /*28e0*/  HADD2.F32 R137, -RZ, R185.H0_H0 ;  /* 0x200000b9ff897230 */ /* 0x000fe40000004100 */
[--C-:B------:R-:W-:Y:S02]  /*28f0*/  HADD2.F32 R138, -RZ, R184.reuse.H1_H1 ;  /* 0x300000b8ff8a7230 */ /* 0x100fe40000004100 */
[----:B------:R-:W-:Y:S01]  /*2900*/  FFMA.FTZ R71, R139, R68, R71 ;  /* 0x000000448b477223 */ /* 0x000fe20000010047 */
[----:B------:R-:W-:Y:S02]  /*2910*/  HADD2.F32 R69, -RZ, R184.H0_H0 ;  /* 0x200000b8ff457230 */ /* 0x000fe40000004100 */
[----:B------:R-:W-:Y:S01]  /*2920*/  FMUL.FTZ R136, R143, R136 ;  /* 0x000000888f887220 */ /* 0x000fe20000410000 */
[----:B------:R-:W-:Y:S01]  /*2930*/  FMUL.FTZ R137, R142, R137 ;  /* 0x000000898e897220 */ /* 0x000fe20000410000 */
[----:B------:R-:W-:Y:S01]  /*2940*/  FMUL.FTZ R138, R145, R138 ;  /* 0x0000008a918a7220 */ /* 0x000fe20000410000 */
[----:B------:R-:W-:-:S07]  /*2950*/  FMUL.FTZ R139, R68, R69 ;  /* 0x00000045448b7220 */ /* 0x000fce0000410000 */
.L_x_8621:
[----:B------:R-:W0:Y:S02]  /*2960*/  @P5 LDC.64 R68, c[0x0][0x478] ;  /* 0x00011e00ff445b82 */ /* 0x000e240000000a00 */
[----:B0-----:R-:W-:-:S06]  /*2970*/  @P5 IMAD.WIDE.U32 R142, R10, 0x10, R68 ;  /* 0x000000100a8e5825 */ /* 0x001fcc00078e0044 */
[----:B------:R-:W0:Y:S01]  /*2980*/  LDC.64 R68, c[0x0][0x468] ;  /* 0x00011a00ff447b82 */ /* 0x000e220000000a00 */
[----:B------:R1:W-:Y:S01]  /*2990*/  @P5 STG.E.128 desc[UR8][R142.64], R132 ;  /* 0x000000848e005986 */ /* 0x0003e2000c101d08 */
[C---:B0-----:R-:W-:Y:S01]  /*29a0*/  IMAD.WIDE.U32 R144, R10.reuse, 0x10, R68 ;  /* 0x000000100a907825 */ /* 0x041fe200078e0044 */
[----:B------:R-:W-:Y:S02]  /*29b0*/  MOV R68, R146 ;  /* 0x0000009200447202 */ /* 0x000fe40000000f00 */
[----:B------:R-:W-:Y:S02]  /*29c0*/  MOV R69, R147 ;  /* 0x0000009300457202 */ /* 0x000fe40000000f00 */
[----:B------:R1:W-:Y:S01]  /*29d0*/  STG.E.128 desc[UR8][R144.64], R136 ;  /* 0x0000008890007986 */ /* 0x0003e2000c101d08 */
[----:B------:R-:W-:-:S07]  /*29e0*/  IADD3 R10, PT, PT, R10, 0x100, RZ ;  /* 0x000001000a0a7810 */ /* 0x000fce0007ffe0ff */
.L_x_8619:
[----:B------:R-:W-:Y:S05]  /*29f0*/  BSYNC.RECONVERGENT B1 ;  /* 0x0000000000017941 */ /* 0x000fea0003800200 */
.L_x_8618:
[----:B------:R-:W-:Y:S04]  /*2a00*/  BSSY.RECONVERGENT B1, `(.L_x_8622) ;  /* 0x000004a000017945 */ /* 0x000fe80003800200 */
[----:B------:R-:W-:Y:S05]  /*2a10*/  @!P3 BRA `(.L_x_8623) ;  /* 0x000000040020b947 */ /* 0x000fea0003800000 */
[----:B-1----:R-:W0:Y:S02]  /*2a20*/  LDC.64 R136, c[0x0][0x390] ;  /* 0x0000e400ff887b82 */ /* 0x002e240000000a00 */
        /* <DEDUP_REMOVED lines=32> */
[----:B------:R-:W-:Y:S01]  /*2c30*/  FMUL.FTZ R139, R64, R65 ;  /* 0x00000041408b7220 */ /* 0x000fe20000410000 */
[----:B------:R-:W-:Y:S06]  /*2c40*/  BRA `(.L_x_8625) ;  /* 0x0000000000707947 */ /* 0x000fec0003800000 */
.L_x_8624:
        /* <DEDUP_REMOVED lines=10> */
[----:B------:R-:W-:-:S02]  /*2cf0*/  FMUL.FTZ R146, R172, R147 ;  /* 0x00000093ac927220 */ /* 0x000fc40000410000 */
[-C--:B------:R-:W-:Y:S01]  /*2d00*/  FMUL.FTZ R143, R142, R171.reuse ;  /* 0x000000ab8e8f7220 */ /* 0x080fe20000410000 */
[-C--:B------:R-:W-:Y:S01]  /*2d10*/  FMUL.FTZ R144, R144, R171.reuse ;  /* 0x000000ab90907220 */ /* 0x080fe20000410000 */
[----:B------:R-:W-:Y:S02]  /*2d20*/  FMUL.FTZ R145, R146, R171 ;  /* 0x000000ab92917220 */ /* 0x000fe40000410000 */
[----:B------:R-:W-:Y:S01]  /*2d30*/  FFMA.FTZ R146, R136, R143, R64 ;  /* 0x0000008f88927223 */ /* 0x000fe20000010040 */
[----:B------:R-:W-:Y:S01]  /*2d40*/  FMUL.FTZ R64, R172, R149 ;  /* 0x00000095ac407220 */ /* 0x000fe20000410000 */
[----:B------:R-:W-:Y:S01]  /*2d50*/  FFMA.FTZ R147, R137, R144, R65 ;  /* 0x0000009089937223 */ /* 0x000fe20000010041 */
[----:B------:R-:W-:Y:S01]  /*2d60*/  FFMA.FTZ R66, R138, R145, R66 ;  /* 0x000000918a427223 */ /* 0x000fe20000010042 */
[--C-:B------:R-:W-:Y:S02]  /*2d70*/  HADD2.F32 R136, -RZ, R183.reuse.H1_H1 ;  /* 0x300000b7ff887230 */ /* 0x100fe40000004100 */
[----:B------:R-:W-:Y:S01]  /*2d80*/  FMUL.FTZ R64, R64, R171 ;  /* 0x000000ab40407220 */ /* 0x000fe20000410000 */
[----:B------:R-:W-:-:S02]  /*2d90*/  HADD2.F32 R137, -RZ, R183.H0_H0 ;  /* 0x200000b7ff897230 */ /* 0x000fc40000004100 */
[--C-:B------:R-:W-:Y:S02]  /*2da0*/  HADD2.F32 R138, -RZ, R182.reuse.H1_H1 ;  /* 0x300000b6ff8a7230 */ /* 0x100fe40000004100 */
[----:B------:R-:W-:Y:S01]  /*2db0*/  FFMA.FTZ R67, R139, R64, R67 ;  /* 0x000000408b437223 */ /* 0x000fe20000010043 */
[----:B------:R-:W-:Y:S02]  /*2dc0*/  HADD2.F32 R65, -RZ, R182.H0_H0 ;  /* 0x200000b6ff417230 */ /* 0x000fe40000004100 */
[----:B------:R-:W-:Y:S01]  /*2dd0*/  FMUL.FTZ R136, R143, R136 ;  /* 0x000000888f887220 */ /* 0x000fe20000410000 */
[----:B------:R-:W-:Y:S01]  /*2de0*/  FMUL.FTZ R137, R144, R137 ;  /* 0x0000008990897220 */ /* 0x000fe20000410000 */
[----:B------:R-:W-:Y:S01]  /*2df0*/  FMUL.FTZ R138, R145, R138 ;  /* 0x0000008a918a7220 */ /* 0x000fe20000410000 */
[----:B------:R-:W-:-:S07]  /*2e00*/  FMUL.FTZ R139, R64, R65 ;  /* 0x00000041408b7220 */ /* 0x000fce0000410000 */
.L_x_8625:
        /* <DEDUP_REMOVED lines=9> */
.L_x_8623:
[----:B------:R-:W-:Y:S05]  /*2ea0*/  BSYNC.RECONVERGENT B1 ;  /* 0x0000000000017941 */ /* 0x000fea0003800200 */
.L_x_8622:
[----:B------:R-:W-:Y:S04]  /*2eb0*/  BSSY.RECONVERGENT B1, `(.L_x_8626) ;  /* 0x000004a000017945 */ /* 0x000fe80003800200 */
[----:B------:R-:W-:Y:S05]  /*2ec0*/  @!P2 BRA `(.L_x_8627) ;  /* 0x000000040020a947 */ /* 0x000fea0003800000 */
[----:B-12---:R-:W0:Y:S02]  /*2ed0*/  LDC.64 R136, c[0x0][0x390] ;  /* 0x0000e400ff887b82 */ /* 0x006e240000000a00 */
        /* <DEDUP_REMOVED lines=34> */
.L_x_8628:
        /* <DEDUP_REMOVED lines=27> */
[----:B------:R-:W-:-:S07]  /*32b0*/  FMUL.FTZ R139, R60, R61 ;  /* 0x0000003d3c8b7220 */ /* 0x000fce0000410000 */
.L_x_8629:
        /* <DEDUP_REMOVED lines=9> */
.L_x_8627:
[----:B------:R-:W-:Y:S05]  /*3350*/  BSYNC.RECONVERGENT B1 ;  /* 0x0000000000017941 */ /* 0x000fea0003800200 */
.L_x_8626:
[----:B------:R-:W-:Y:S04]  /*3360*/  BSSY.RECONVERGENT B1, `(.L_x_8630) ;  /* 0x000004a000017945 */ /* 0x000fe80003800200 */
[----:B------:R-:W-:Y:S05]  /*3370*/  @!P1 BRA `(.L_x_8631) ;  /* 0x0000000400209947 */ /* 0x000fea0003800000 */
[----:B-123--:R-:W0:Y:S02]  /*3380*/  LDC.64 R136, c[0x0][0x390] ;  /* 0x0000e400ff887b82 */ /* 0x00ee240000000a00 */
        /* <DEDUP_REMOVED lines=34> */
.L_x_8632:
        /* <DEDUP_REMOVED lines=28> */
.L_x_8633:
        /* <DEDUP_REMOVED lines=9> */
.L_x_8631:
[----:B------:R-:W-:Y:S05]  /*3800*/  BSYNC.RECONVERGENT B1 ;  /* 0x0000000000017941 */ /* 0x000fea0003800200 */
.L_x_8630:
[----:B------:R-:W-:Y:S04]  /*3810*/  BSSY.RECONVERGENT B1, `(.L_x_8634) ;  /* 0x000004a000017945 */ /* 0x000fe80003800200 */
[----:B------:R-:W-:Y:S05]  /*3820*/  @!P0 BRA `(.L_x_8635) ;  /* 0x0000000400208947 */ /* 0x000fea0003800000 */
[----:B-1234-:R-:W0:Y:S02]  /*3830*/  LDC.64 R136, c[0x0][0x390] ;  /* 0x0000e400ff887b82 */ /* 0x01ee240000000a00 */
        /* <DEDUP_REMOVED lines=34> */
.L_x_8636:
        /* <DEDUP_REMOVED lines=28> */
.L_x_8637:
        /* <DEDUP_REMOVED lines=9> */
.L_x_8635:
[----:B------:R-:W-:Y:S05]  /*3cb0*/  BSYNC.RECONVERGENT B1 ;  /* 0x0000000000017941 */ /* 0x000fea0003800200 */
.L_x_8634:
[----:B------:R-:W-:-:S13]  /*3cc0*/  ISETP.NE.AND P5, PT, R173, RZ, PT ;  /* 0x000000ffad00720c */ /* 0x000fda0003fa5270 */
        /* <DEDUP_REMOVED lines=36> */
.L_x_8639:
        /* <DEDUP_REMOVED lines=12> */
[-C--:B------:R-:W-:Y:S01]  /*3fd0*/  FMUL.FTZ R146, R144, R171.reuse ;  /* 0x000000ab90927220 */ /* 0x080fe20000410000 */
[-C--:B------:R-:W-:Y:S01]  /*3fe0*/  FMUL.FTZ R141, R140, R171.reuse ;  /* 0x000000ab8c8d7220 */ /* 0x080fe20000410000 */
[-C--:B------:R-:W-:Y:S01]  /*3ff0*/  FMUL.FTZ R142, R142, R171.reuse ;  /* 0x000000ab8e8e7220 */ /* 0x080fe20000410000 */
[----:B------:R-:W-:Y:S01]  /*4000*/  FMUL.FTZ R171, R172, R171 ;  /* 0x000000abacab7220 */ /* 0x000fe20000410000 */
[----:B------:R-:W-:Y:S01]  /*4010*/  FFMA.FTZ R145, R139, R146, R51 ;  /* 0x000000928b917223 */ /* 0x000fe20000010033 */
[----:B------:R-:W-:Y:S01]  /*4020*/  FFMA.FTZ R51, R136, R141, R48 ;  /* 0x0000008d88337223 */ /* 0x000fe20000010030 */
[----:B------:R-:W-:Y:S01]  /*4030*/  FFMA.FTZ R144, R137, R142, R49 ;  /* 0x0000008e89907223 */ /* 0x000fe20000010031 */
[----:B------:R-:W-:-:S02]  /*4040*/  HADD2.F32 R136, -RZ, R175.H1_H1 ;  /* 0x300000afff887230 */ /* 0x000fc40000004100 */
[----:B------:R-:W-:Y:S01]  /*4050*/  FFMA.FTZ R50, R138, R171, R50 ;  /* 0x000000ab8a327223 */ /* 0x000fe20000010032 */
[----:B------:R-:W-:Y:S02]  /*4060*/  HADD2.F32 R137, -RZ, R175.H0_H0 ;  /* 0x200000afff897230 */ /* 0x000fe40000004100 */
[--C-:B------:R-:W-:Y:S02]  /*4070*/  HADD2.F32 R48, -RZ, R174.reuse.H1_H1 ;  /* 0x300000aeff307230 */ /* 0x100fe40000004100 */
[----:B------:R-:W-:Y:S01]  /*4080*/  FMUL.FTZ R136, R141, R136 ;  /* 0x000000888d887220 */ /* 0x000fe20000410000 */
[----:B------:R-:W-:Y:S02]  /*4090*/  HADD2.F32 R139, -RZ, R174.H0_H0 ;  /* 0x200000aeff8b7230 */ /* 0x000fe40000004100 */
[----:B------:R-:W-:Y:S01]  /*40a0*/  FMUL.FTZ R137, R142, R137 ;  /* 0x000000898e897220 */ /* 0x000fe20000410000 */
[----:B------:R-:W-:Y:S02]  /*40b0*/  FMUL.FTZ R138, R171, R48 ;  /* 0x00000030ab8a7220 */ /* 0x000fe40000410000 */
[----:B------:R-:W-:-:S07]  /*40c0*/  FMUL.FTZ R139, R146, R139 ;  /* 0x0000008b928b7220 */ /* 0x000fce0000410000 */
.L_x_8640:
[----:B------:R-:W0:Y:S02]  /*40d0*/  @P5 LDC.64 R48, c[0x0][0x478] ;  /* 0x00011e00ff305b82 */ /* 0x000e240000000a00 */
[----:B0-----:R-:W-:-:S06]  /*40e0*/  @P5 IMAD.WIDE.U32 R140, R10, 0x10, R48 ;  /* 0x000000100a8c5825 */ /* 0x001fcc00078e0030 */
[----:B------:R-:W0:Y:S01]  /*40f0*/  LDC.64 R48, c[0x0][0x468] ;  /* 0x00011a00ff307b82 */ /* 0x000e220000000a00 */
[----:B------:R1:W-:Y:S01]  /*4100*/  @P5 STG.E.128 desc[UR8][R140.64], R132 ;  /* 0x000000848c005986 */ /* 0x0003e2000c101d08 */
[----:B0-----:R-:W-:Y:S01]  /*4110*/  IMAD.WIDE.U32 R142, R10, 0x10, R48 ;  /* 0x000000100a8e7825 */ /* 0x001fe200078e0030 */
[----:B------:R-:W-:Y:S02]  /*4120*/  MOV R48, R51 ;  /* 0x0000003300307202 */ /* 0x000fe40000000f00 */
[----:B------:R-:W-:Y:S02]  /*4130*/  MOV R49, R144 ;  /* 0x0000009000317202 */ /* 0x000fe40000000f00 */
[----:B------:R1:W-:Y:S01]  /*4140*/  STG.E.128 desc[UR8][R142.64], R136 ;  /* 0x000000888e007986 */ /* 0x0003e2000c101d08 */
[----:B------:R-:W-:Y:S01]  /*4150*/  MOV R51, R145 ;  /* 0x0000009100337202 */ /* 0x000fe20000000f00 */
[----:B------:R-:W-:Y:S06]  /*4160*/  BRA `(.L_x_8638) ;  /* 0x0000001c000c7947 */ /* 0x000fec0003800000 */
.L_x_8617:
        /* <DEDUP_REMOVED lines=18> */
[----:B------:R-:W-:-:S02]  /*4290*/  FFMA.FTZ R146, R172, R145, R46 ;  /* 0x00000091ac927223 */ /* 0x000fc4000001002e */
[-C--:B------:R-:W-:Y:S01]  /*42a0*/  FMUL.FTZ R143, R142, R171.reuse ;  /* 0x000000ab8e8f7220 */ /* 0x080fe20000410000 */
[-C--:B------:R-:W-:Y:S01]  /*42b0*/  FMUL.FTZ R144, R144, R171.reuse ;  /* 0x000000ab90907220 */ /* 0x080fe20000410000 */
[----:B------:R-:W-:Y:S02]  /*42c0*/  FMUL.FTZ R145, R146, R171 ;  /* 0x000000ab92917220 */ /* 0x000fe40000410000 */
[----:B------:R-:W-:Y:S01]  /*42d0*/  FFMA.FTZ R146, R136, R143, R68 ;  /* 0x0000008f88927223 */ /* 0x000fe20000010044 */
[----:B------:R-:W-:Y:S01]  /*42e0*/  FFMA.FTZ R68, R172, R148, R47 ;  /* 0x00000094ac447223 */ /* 0x000fe2000001002f */
        /* <DEDUP_REMOVED lines=13> */
.L_x_8643:
[-CC-:B------:R-:W-:Y:S01]  /*43c0*/  FFMA.FTZ R132, R155, R141.reuse, R140.reuse ;  /* 0x0000008d9b847223 */ /* 0x180fe2000001008c */
[-CC-:B------:R-:W-:Y:S01]  /*43d0*/  FFMA.FTZ R135, R156, R141.reuse, R140.reuse ;  /* 0x0000008d9c877223 */ /* 0x180fe2000001008c */
[-C--:B------:R-:W-:Y:S02]  /*43e0*/  FFMA.FTZ R142, R159, R141.reuse, R140 ;  /* 0x0000008d9f8e7223 */ /* 0x080fe4000001008c */
[----:B------:R-:W-:Y:S01]  /*43f0*/  FADD.FTZ R133, R153, -R132 ;  /* 0x8000008499857221 */ /* 0x000fe20000010000 */
[----:B------:R-:W-:Y:S01]  /*4400*/  FADD.FTZ R134, R154, -R135 ;  /* 0x800000879a867221 */ /* 0x000fe20000010000 */
[----:B------:R-:W-:Y:S01]  /*4410*/  FADD.FTZ R135, R157, -R142 ;  /* 0x8000008e9d877221 */ /* 0x000fe20000010000 */
[----:B------:R-:W-:Y:S01]  /*4420*/  FFMA.FTZ R142, R170, R141, R140 ;  /* 0x0000008daa8e7223 */ /* 0x000fe2000001008c */
[C---:B-----5:R-:W-:Y:S01]  /*4430*/  FFMA.FTZ R132, R172.reuse, R133, R44 ;  /* 0x00000085ac847223 */ /* 0x060fe2000001002c */
        /* <DEDUP_REMOVED lines=20> */
.L_x_8644:
[----:B------:R-:W-:-:S04]  /*4580*/  ISETP.NE.U32.AND P5, PT, RZ, UR14, PT ;  /* 0x0000000eff007c0c */ /* 0x000fc8000bfa5070 */
[----:B------:R-:W-:-:S13]  /*4590*/  ISETP.NE.AND.EX P5, PT, RZ, UR15, PT, P5 ;  /* 0x0000000fff007c0c */ /* 0x000fda000bfa5350 */
        /* <DEDUP_REMOVED lines=9> */
.L_x_8642:
[----:B------:R-:W-:Y:S05]  /*4630*/  BSYNC.RECONVERGENT B1 ;  /* 0x0000000000017941 */ /* 0x000fea0003800200 */
.L_x_8641:
        /* <DEDUP_REMOVED lines=37> */
.L_x_8647:
        /* <DEDUP_REMOVED lines=28> */
.L_x_8648:
        /* <DEDUP_REMOVED lines=9> */
.L_x_8646:
[----:B------:R-:W-:Y:S05]  /*4ae0*/  BSYNC.RECONVERGENT B1 ;  /* 0x0000000000017941 */ /* 0x000fea0003800200 */
.L_x_8645:
        /* <DEDUP_REMOVED lines=37> */
.L_x_8651:
        /* <DEDUP_REMOVED lines=28> */
.L_x_8652:
        /* <DEDUP_REMOVED lines=9> */
.L_x_8650:
[----:B------:R-:W-:Y:S05]  /*4f90*/  BSYNC.RECONVERGENT B1 ;  /* 0x0000000000017941 */ /* 0x000fea0003800200 */
.L_x_8649:
        /* <DEDUP_REMOVED lines=37> */
.L_x_8655:
        /* <DEDUP_REMOVED lines=28> */
.L_x_8656:
        /* <DEDUP_REMOVED lines=9> */
.L_x_8654:
[----:B------:R-:W-:Y:S05]  /*5440*/  BSYNC.RECONVERGENT B1 ;  /* 0x0000000000017941 */ /* 0x000fea0003800200 */
.L_x_8653:
        /* <DEDUP_REMOVED lines=37> */
.L_x_8659:
        /* <DEDUP_REMOVED lines=28> */
.L_x_8660:
        /* <DEDUP_REMOVED lines=9> */
.L_x_8658:
[----:B------:R-:W-:Y:S05]  /*58f0*/  BSYNC.RECONVERGENT B1 ;  /* 0x0000000000017941 */ /* 0x000fea0003800200 */
.L_x_8657:
        /* <DEDUP_REMOVED lines=35> */
[----:B------:R-:W-:Y:S01]  /*5b30*/  FMUL.FTZ R139, R139, R142 ;  /* 0x0000008e8b8b7220 */ /* 0x000fe20000410000 */
[----:B------:R-:W-:Y:S06]  /*5b40*/  BRA `(.L_x_8662) ;  /* 0x0000000000707947 */ /* 0x000fec0003800000 */
.L_x_8661:
        /* <DEDUP_REMOVED lines=28> */
.L_x_8662:
        /* <DEDUP_REMOVED lines=8> */
[----:B------:R-:W-:-:S07]  /*5d90*/  MOV R51, R145 ;  /* 0x0000009100337202 */ /* 0x000fce0000000f00 */
.L_x_8638:
[----:B------:R-:W-:Y:S05]  /*5da0*/  BSYNC.RECONVERGENT B0 ;  /* 0x0000000000007941 */ /* 0x000fea0003800200 */
.L_x_8616:
[----:B-1234-:R-:W0:Y:S01]  /*5db0*/  LDC.64 R136, c[0x0][0x380] ;  /* 0x0000e000ff887b82 */ /* 0x01ee220000000a00 */
[----:B------:R-:W-:Y:S01]  /*5dc0*/  UPLOP3.LUT UP1, UPT, UPT, UPT, UP1, 0x40, 0x4 ;  /* 0x000000000004789c */ /* 0x000fe20003f2e810 */
[----:B0-----:R-:W-:-:S04]  /*5dd0*/  IADD3 R13, PT, PT, R13, R136, RZ ;  /* 0x000000880d0d7210 */ /* 0x001fc80007ffe0ff */
[----:B------:R-:W-:-:S13]  /*5de0*/  ISETP.GE.AND P5, PT, R13, R137, PT ;  /* 0x000000890d00720c */ /* 0x000fda0003fa6270 */
[----:B------:R-:W-:Y:S05]  /*5df0*/  @!P5 BRA `(.L_x_8663) ;  /* 0xffffffac00e0d947 */ /* 0x000fea000383ffff */
.L_x_8601:
[----:B------:R-:W0:Y:S01]  /*5e00*/  S2UR UR4, SR_CTAID.X ;  /* 0x00000000000479c3 */ /* 0x000e220000002500 */
[----:B------:R-:W-:Y:S01]  /*5e10*/  BSSY.RECONVERGENT B0, `(.L_x_8664) ;  /* 0x000000e000007945 */ /* 0x000fe20003800200 */
[----:B0-----:R-:W-:-:S05]  /*5e20*/  IMAD R16, R16, UR4, RZ ;  /* 0x0000000410107c24 */ /* 0x001fca000f8e02ff */
[----:B------:R-:W-:Y:S01]  /*5e30*/  LEA.HI R15, R16, R15, RZ, 0x1e ;  /* 0x0000000f100f7211 */ /* 0x000fe200078ff0ff */
[----:B------:R-:W-:Y:S06]  /*5e40*/  @!P4 BRA `(.L_x_8665) ;  /* 0x000000000028c947 */ /* 0x000fec0003800000 */
[----:B-----5:R-:W0:Y:S08]  /*5e50*/  LDC.64 R2, c[0x0][0x440] ;  /* 0x00011000ff027b82 */ /* 0x020e300000000a00 */
[----:B------:R-:W1:Y:S08]  /*5e60*/  LDC.64 R4, c[0x0][0x448] ;  /* 0x00011200ff047b82 */ /* 0x000e700000000a00 */
[----:B------:R-:W2:Y:S01]  /*5e70*/  LDC.64 R6, c[0x0][0x460] ;  /* 0x00011800ff067b82 */ /* 0x000ea20000000a00 */
[----:B0-----:R-:W-:-:S05]  /*5e80*/  IMAD.WIDE.U32 R2, R15, 0x10, R2 ;  /* 0x000000100f027825 */ /* 0x001fca00078e0002 */
[----:B------:R0:W-:Y:S01]  /*5e90*/  STG.E.128 desc[UR8][R2.64], R92 ;  /* 0x0000005c02007986 */ /* 0x0001e2000c101d08 */
[----:B-1----:R-:W-:-:S05]  /*5ea0*/  IMAD.WIDE.U32 R4, R15, 0x10, R4 ;  /* 0x000000100f047825 */ /* 0x002fca00078e0004 */
[----:B------:R0:W-:Y:S01]  /*5eb0*/  STG.E.128 desc[UR8][R4.64], R116 ;  /* 0x0000007404007986 */ /* 0x0001e2000c101d08 */
[C---:B--2---:R-:W-:Y:S01]  /*5ec0*/  IMAD.WIDE.U32 R6, R15.reuse, 0x10, R6 ;  /* 0x000000100f067825 */ /* 0x044fe200078e0006 */
[----:B------:R-:W-:-:S04]  /*5ed0*/  IADD3 R15, PT, PT, R15, 0x100, RZ ;  /* 0x000001000f0f7810 */ /* 0x000fc80007ffe0ff */
[----:B------:R0:W-:Y:S03]  /*5ee0*/  STG.E.128 desc[UR8][R6.64], R68 ;  /* 0x0000004406007986 */ /* 0x0001e6000c101d08 */
.L_x_8665:
[----:B------:R-:W-:Y:S05]  /*5ef0*/  BSYNC.RECONVERGENT B0 ;  /* 0x0000000000007941 */ /* 0x000fea0003800200 */
.L_x_8664:
[----:B------:R-:W-:Y:S04]  /*5f00*/  BSSY.RECONVERGENT B0, `(.L_x_8666) ;  /* 0x000000c000007945 */ /* 0x000fe80003800200 */
[----:B------:R-:W-:Y:S05]  /*5f10*/  @!P3 BRA `(.L_x_8667) ;  /* 0x000000000028b947 */ /* 0x000fea0003800000 */
[----:B0----5:R-:W0:Y:S08]  /*5f20*/  LDC.64 R2, c[0x0][0x440] ;  /* 0x00011000ff027b82 */ /* 0x021e300000000a00 */
        /* <DEDUP_REMOVED lines=9> */
.L_x_8667:
[----:B------:R-:W-:Y:S05]  /*5fc0*/  BSYNC.RECONVERGENT B0 ;  /* 0x0000000000007941 */ /* 0x000fea0003800200 */
.L_x_8666:
[----:B------:R-:W-:Y:S04]  /*5fd0*/  BSSY.RECONVERGENT B0, `(.L_x_8668) ;  /* 0x000000c000007945 */ /* 0x000fe80003800200 */
[----:B------:R-:W-:Y:S05]  /*5fe0*/  @!P2 BRA `(.L_x_8669) ;  /* 0x000000000028a947 */ /* 0x000fea0003800000 */
[----:B0--3-5:R-:W0:Y:S08]  /*5ff0*/  LDC.64 R2, c[0x0][0x440] ;  /* 0x00011000ff027b82 */ /* 0x029e300000000a00 */
        /* <DEDUP_REMOVED lines=9> */
.L_x_8669:
[----:B------:R-:W-:Y:S05]  /*6090*/  BSYNC.RECONVERGENT B0 ;  /* 0x0000000000007941 */ /* 0x000fea0003800200 */
.L_x_8668:
[----:B------:R-:W-:Y:S04]  /*60a0*/  BSSY.RECONVERGENT B0, `(.L_x_8670) ;  /* 0x000000c000007945 */ /* 0x000fe80003800200 */
[----:B------:R-:W-:Y:S05]  /*60b0*/  @!P1 BRA `(.L_x_8671) ;  /* 0x0000000000289947 */ /* 0x000fea0003800000 */
[----:B0--345:R-:W0:Y:S08]  /*60c0*/  LDC.64 R2, c[0x0][0x440] ;  /* 0x00011000ff027b82 */ /* 0x039e300000000a00 */
        /* <DEDUP_REMOVED lines=9> */
.L_x_8671:
[----:B------:R-:W-:Y:S05]  /*6160*/  BSYNC.RECONVERGENT B0 ;  /* 0x0000000000007941 */ /* 0x000fea0003800200 */
.L_x_8670:
        /* <DEDUP_REMOVED lines=12> */
.L_x_8673:
[----:B------:R-:W-:Y:S05]  /*6230*/  BSYNC.RECONVERGENT B0 ;  /* 0x0000000000007941 */ /* 0x000fea0003800200 */
.L_x_8672:
[----:B------:R-:W-:-:S13]  /*6240*/  ISETP.NE.AND P0, PT, R173, RZ, PT ;  /* 0x000000ffad00720c */ /* 0x000fda0003f05270 */
[----:B------:R-:W-:Y:S05]  /*6250*/  @!P0 EXIT ;  /* 0x000000000000894d */ /* 0x000fea0003800000 */
[----:B0--345:R-:W0:Y:S08]  /*6260*/  LDC.64 R2, c[0x0][0x440] ;  /* 0x00011000ff027b82 */ /* 0x039e300000000a00 */
[----:B------:R-:W1:Y:S08]  /*6270*/  LDC.64 R4, c[0x0][0x448] ;  /* 0x00011200ff047b82 */ /* 0x000e700000000a00 */
[----:B------:R-:W2:Y:S01]  /*6280*/  LDC.64 R6, c[0x0][0x460] ;  /* 0x00011800ff067b82 */ /* 0x000ea20000000a00 */
[----:B0-----:R-:W-:-:S05]  /*6290*/  IMAD.WIDE.U32 R2, R15, 0x10, R2 ;  /* 0x000000100f027825 */ /* 0x001fca00078e0002 */
[----:B------:R-:W-:Y:S01]  /*62a0*/  STG.E.128 desc[UR8][R2.64], R72 ;  /* 0x0000004802007986 */ /* 0x000fe2000c101d08 */
[----:B-1----:R-:W-:-:S05]  /*62b0*/  IMAD.WIDE.U32 R4, R15, 0x10, R4 ;  /* 0x000000100f047825 */ /* 0x002fca00078e0004 */
[----:B------:R-:W-:Y:S01]  /*62c0*/  STG.E.128 desc[UR8][R4.64], R96 ;  /* 0x0000006004007986 */ /* 0x000fe2000c101d08 */
[----:B--2---:R-:W-:-:S05]  /*62d0*/  IMAD.WIDE.U32 R6, R15, 0x10, R6 ;  /* 0x000000100f067825 */ /* 0x004fca00078e0006 */
[----:B------:R-:W-:Y:S01]  /*62e0*/  STG.E.128 desc[UR8][R6.64], R48 ;  /* 0x0000003006007986 */ /* 0x000fe2000c101d08 */
[----:B------:R-:W-:Y:S05]  /*62f0*/  EXIT ;  /* 0x000000000000794d */ /* 0x000fea0003800000 */
.L_x_8674:
        /* <DEDUP_REMOVED lines=16> */
.L_x_10818:


//--------------------- .text._ZN10layer_norm13ln_bwd_kernelINS_13Kernel_traitsI6__halfffffjLj6144ELj1ELj1ELj8ELj16ENS_18Kernel_traits_baseILj6144ES2_ffffjLj256EEEEELb0ELb1ELb0ELb1EEEvNS_9BwdParamsE --------------------------
	.section	.text._ZN10layer_norm13ln_bwd_kernelINS_13Kernel_traitsI6__halfffffjLj6144ELj1ELj1ELj8ELj16ENS_18Kernel_traits_baseILj6144ES2_ffffjLj256EEEEELb0ELb1ELb0ELb1EEEvNS_9BwdParamsE,"ax",@progbits
	.align	128
        .global         _ZN10layer_norm13ln_bwd_kernelINS_13Kernel_traitsI6__halfffffjLj6144ELj1ELj1ELj8ELj16ENS_18Kernel_traits_baseILj6144ES2_ffffjLj256EEEEELb0ELb1ELb0ELb1EEEvNS_9BwdParamsE
        .type           _ZN10layer_norm13ln_bwd_kernelINS_13Kernel_traitsI6__halfffffjLj6144ELj1ELj1ELj8ELj16ENS_18Kernel_traits_baseILj6144ES2_ffffjLj256EEEEELb0ELb1ELb0ELb1EEEvNS_9BwdParamsE,@function
        .size           _ZN10layer_norm13ln_bwd_kernelINS_13Kernel_traitsI6__halfffffjLj6144ELj1ELj1ELj8ELj16ENS_18Kernel_traits_baseILj6144ES2_ffffjLj256EEEEELb0ELb1ELb0ELb1EEEvNS_9BwdParamsE,(.L_x_10819 - _ZN10layer_norm13ln_bwd_kernelINS_13Kernel_traitsI6__halfffffjLj6144ELj1ELj1ELj8ELj16ENS_18Kernel_traits_baseILj6144ES2_ffffjLj256EEEEELb0ELb1ELb0ELb1EEEvNS_9BwdParamsE)
        .other          _ZN10layer_norm13ln_bwd_kernelINS_13Kernel_traitsI6__halfffffjLj6144ELj1ELj1ELj8ELj16ENS_18Kernel_traits_baseILj6144ES2_ffffjLj256EEEEELb0ELb1ELb0ELb1EEEvNS_9BwdParamsE,@"STO_CUDA_ENTRY STV_DEFAULT"
_ZN10layer_norm13ln_bwd_kernelINS_13Kernel_traitsI6__halfffffjLj6144ELj1ELj1ELj8ELj16ENS_18Kernel_traits_baseILj6144ES2_ffffjLj256EEEEELb0ELb1ELb0ELb1EEEvNS_9BwdParamsE:
.text._ZN10layer_norm13ln_bwd_kernelINS_13Kernel_traitsI6__halfffffjLj6144ELj1ELj1ELj8ELj16ENS_18Kernel_traits_baseILj6144ES2_ffffjLj256EEEEELb0ELb1ELb0ELb1EEEvNS_9BwdParamsE:
        /* <DEDUP_REMOVED lines=47> */
[----:B------:R-:W-:-:S02]  /*02f0*/  MOV R160, RZ ;  /* 0x000000ff00a07202 */ /* 0x000fc40000000f00 */
        /* <DEDUP_REMOVED lines=10> */
[----:B0-----:R-:W4:Y:S01]  /*03a0*/  LDG.E.64 R134, desc[UR8][R4.64+0x2000] ;  /* 0x0020000804867981 */ /* 0x001f22000c1e1b00 */
[----:B------:R-:W-:Y:S02]  /*03b0*/  CS2R R140, SRZ ;  /* 0x00000000008c7805 */ /* 0x000fe4000001ff00 */
[----:B------:R-:W-:Y:S01]  /*03c0*/  CS2R R8, SRZ ;  /* 0x0000000000087805 */ /* 0x000fe2000001ff00 */
[----:B--2---:R-:W-:Y:S01]  /*03d0*/  IMAD.WIDE.U32 R2, R0, 0x8, R2 ;  /* 0x0000000800027825 */ /* 0x004fe200078e0002 */
[----:B------:R-:W2:Y:S01]  /*03e0*/  LDG.E.64 R132, desc[UR8][R4.64+0x1800] ;  /* 0x0018000804847981 */ /* 0x000ea2000c1e1b00 */
[----:B------:R-:W-:-:S02]  /*03f0*/  CS2R R10, SRZ ;  /* 0x00000000000a7805 */ /* 0x000fc4000001ff00 */
[----:B------:R-:W-:Y:S02]  /*0400*/  CS2R R12, SRZ ;  /* 0x00000000000c7805 */ /* 0x000fe4000001ff00 */
[----:B------:R-:W-:Y:S01]  /*0410*/  CS2R R14, SRZ ;  /* 0x00000000000e7805 */ /* 0x000fe2000001ff00 */
[----:B------:R-:W5:Y:S01]  /*0420*/  LDG.E.64 R130, desc[UR8][R4.64+0x1000] ;  /* 0x0010000804827981 */ /* 0x000f62000c1e1b00 */
[----:B------:R-:W-:Y:S02]  /*0430*/  CS2R R16, SRZ ;  /* 0x0000000000107805 */ /* 0x000fe4000001ff00 */
[----:B------:R-:W-:Y:S02]  /*0440*/  CS2R R18, SRZ ;  /* 0x0000000000127805 */ /* 0x000fe4000001ff00 */
[----:B------:R-:W-:Y:S01]  /*0450*/  CS2R R20, SRZ ;  /* 0x0000000000147805 */ /* 0x000fe2000001ff00 */
[----:B------:R-:W5:Y:S01]  /*0460*/  LDG.E.64 R166, desc[UR8][R2.64+0x2800] ;  /* 0x0028000802a67981 */ /* 0x000f62000c1e1b00 */
        /* <DEDUP_REMOVED lines=19> */
[----:B------:R0:W5:Y:S01]  /*05a0*/  LDG.E.64 R186, desc[UR8][R2.64] ;  /* 0x0000000802ba7981 */ /* 0x000162000c1e1b00 */
[----:B------:R-:W-:Y:S01]  /*05b0*/  UPLOP3.LUT UP1, UPT, UPT, UPT, UPT, 0x40, 0x4 ;  /* 0x000000000004789c */ /* 0x000fe20003f2e870 */
[----:B------:R-:W1:Y:S02]  /*05c0*/  LDCU UR12, c[0x0][0x388] ;  /* 0x00007100ff0c77ac */ /* 0x000e640008000800 */
[----:B------:R-:W5:Y:S01]  /*05d0*/  LDG.E.64 R136, desc[UR8][R4.64+0x2800] ;  /* 0x0028000804887981 */ /* 0x000f62000c1e1b00 */
[----:B------:R-:W0:Y:S03]  /*05e0*/  LDCU.U8 UR7, c[0x0][0x410] ;  /* 0x00008200ff0777ac */ /* 0x000e260008000000 */
[----:B------:R-:W5:Y:S01]  /*05f0*/  LDG.E.64 R128, desc[UR8][R4.64+0x800] ;  /* 0x0008000804807981 */ /* 0x000f62000c1e1b00 */
[----:B------:R-:W0:Y:S03]  /*0600*/  LDCU UR13, c[0x0][0x400] ;  /* 0x00008000ff0d77ac */ /* 0x000e260008000800 */
[----:B------:R1:W5:Y:S01]  /*0610*/  LDG.E.64 R126, desc[UR8][R4.64] ;  /* 0x00000008047e7981 */ /* 0x000362000c1e1b00 */
[----:B---3--:R-:W-:Y:S01]  /*0620*/  ISETP.NE.U32.AND P0, PT, R6, RZ, PT ;  /* 0x000000ff0600720c */ /* 0x008fe20003f05070 */
[----:B------:R-:W3:Y:S03]  /*0630*/  LDCU.64 UR14, c[0x0][0x478] ;  /* 0x00008f00ff0e77ac */ /* 0x000ee60008000a00 */
[----:B------:R-:W-:-:S02]  /*0640*/  ISETP.NE.AND.EX P0, PT, R7, RZ, PT, P0 ;  /* 0x000000ff0700720c */ /* 0x000fc40003f05300 */
[----:B------:R-:W-:Y:S01]  /*0650*/  CS2R R6, SRZ ;  /* 0x0000000000067805 */ /* 0x000fe2000001ff00 */
[----:B------:R-:W0:Y:S01]  /*0660*/  LDCU.64 UR10, c[0x0][0x438] ;  /* 0x00008700ff0a77ac */ /* 0x000e220008000a00 */
[--C-:B----4-:R-:W-:Y:S02]  /*0670*/  SHF.R.U64 R232, R134, 0x10, R135.reuse ;  /* 0x0000001086e87819 */ /* 0x110fe40000001287 */
[----:B------:R-:W-:Y:S02]  /*0680*/  SHF.R.U32.HI R0, RZ, 0x10, R135 ;  /* 0x00000010ff007819 */ /* 0x000fe40000011687 */
[--C-:B--2---:R-:W-:Y:S02]  /*0690*/  SHF.R.U64 R233, R132, 0x10, R133.reuse ;  /* 0x0000001084e97819 */ /* 0x104fe40000001285 */
[----:B------:R-:W-:Y:S02]  /*06a0*/  PRMT R232, R232, 0x5410, R0 ;  /* 0x00005410e8e87816 */ /* 0x000fe40000000000 */
[----:B0-----:R-:W-:-:S02]  /*06b0*/  SHF.R.U32.HI R2, RZ, 0x10, R133 ;  /* 0x00000010ff027819 */ /* 0x001fc40000011685 */
[--C-:B-----5:R-:W-:Y:S02]  /*06c0*/  SHF.R.U64 R234, R130, 0x10, R131.reuse ;  /* 0x0000001082ea7819 */ /* 0x120fe40000001283 */
[----:B------:R-:W-:Y:S01]  /*06d0*/  SHF.R.U32.HI R0, RZ, 0x10, R131 ;  /* 0x00000010ff007819 */ /* 0x000fe20000011683 */
[----:B------:R-:W-:Y:S01]  /*06e0*/  HADD2.F32 R165, -RZ, R166.H0_H0 ;  /* 0x200000a6ffa57230 */ /* 0x000fe20000004100 */
[----:B------:R-:W-:Y:S01]  /*06f0*/  PRMT R233, R233, 0x5410, R2 ;  /* 0x00005410e9e97816 */ /* 0x000fe20000000002 */
[----:B------:R-:W-:Y:S01]  /*0700*/  HADD2.F32 R163, -RZ, R167.H0_H0 ;  /* 0x200000a7ffa37230 */ /* 0x000fe20000004100 */
[--C-:B------:R-:W-:Y:S01]  /*0710*/  SHF.R.U64 R166, R166, 0x10, R167.reuse ;  /* 0x00000010a6a67819 */ /* 0x100fe200000012a7 */
[----:B------:R-:W-:Y:S01]  /*0720*/  HADD2.F32 R169, -RZ, R170.H0_H0 ;  /* 0x200000aaffa97230 */ /* 0x000fe20000004100 */
        /* <DEDUP_REMOVED lines=8> */
[--C-:B------:R-:W-:Y:S01]  /*07b0*/  SHF.R.U64 R174, R174, 0x10, R175.reuse ;  /* 0x00000010aeae7819 */ /* 0x100fe200000012af */
[----:B------:R-:W-:Y:S01]  /*07c0*/  HADD2.F32 R181, -RZ, R182.H0_H0 ;  /* 0x200000b6ffb57230 */ /* 0x000fe20000004100 */
[----:B------:R-:W-:-:S02]  /*07d0*/  SHF.R.U32.HI R172, RZ, 0x10, R175 ;  /* 0x00000010ffac7819 */ /* 0x000fc400000116af */
[--C-:B------:R-:W-:Y:S01]  /*07e0*/  SHF.R.U64 R178, R178, 0x10, R179.reuse ;  /* 0x00000010b2b27819 */ /* 0x100fe200000012b3 */
[----:B------:R-:W-:Y:S01]  /*07f0*/  HADD2.F32 R185, -RZ, R186.H0_H0 ;  /* 0x200000baffb97230 */ /* 0x000fe20000004100 */
[----:B------:R-:W-:Y:S02]  /*0800*/  SHF.R.U32.HI R176, RZ, 0x10, R179 ;  /* 0x00000010ffb07819 */ /* 0x000fe400000116b3 */
[----:B------:R-:W-:Y:S02]  /*0810*/  SHF.R.U64 R182, R182, 0x10, R183 ;  /* 0x00000010b6b67819 */ /* 0x000fe400000012b7 */
[--C-:B------:R-:W-:Y:S02]  /*0820*/  SHF.R.U64 R230, R136, 0x10, R137.reuse ;  /* 0x0000001088e67819 */ /* 0x100fe40000001289 */
[----:B-1----:R-:W-:Y:S02]  /*0830*/  SHF.R.U32.HI R4, RZ, 0x10, R137 ;  /* 0x00000010ff047819 */ /* 0x002fe40000011689 */
[----:B------:R-:W-:-:S02]  /*0840*/  SHF.R.U64 R235, R128, 0x10, R129 ;  /* 0x0000001080eb7819 */ /* 0x000fc40000001281 */
[----:B------:R-:W-:Y:S02]  /*0850*/  SHF.R.U32.HI R2, RZ, 0x10, R129 ;  /* 0x00000010ff027819 */ /* 0x000fe40000011681 */
[----:B------:R-:W-:Y:S02]  /*0860*/  SHF.R.U32.HI R180, RZ, 0x10, R183 ;  /* 0x00000010ffb47819 */ /* 0x000fe400000116b7 */
[--C-:B------:R-:W-:Y:S02]  /*0870*/  SHF.R.U64 R186, R186, 0x10, R187.reuse ;  /* 0x00000010baba7819 */ /* 0x100fe400000012bb */
[----:B------:R-:W-:Y:S01]  /*0880*/  SHF.R.U32.HI R184, RZ, 0x10, R187 ;  /* 0x00000010ffb87819 */ /* 0x000fe200000116bb */
[----:B------:R-:W-:Y:S01]  /*0890*/  HADD2.F32 R175, -RZ, R179.H0_H0 ;  /* 0x200000b3ffaf7230 */ /* 0x000fe20000004100 */
[--C-:B------:R-:W-:Y:S02]  /*08a0*/  SHF.R.U64 R236, R126, 0x10, R127.reuse ;  /* 0x000000107eec7819 */ /* 0x100fe4000000127f */
[----:B------:R-:W-:Y:S01]  /*08b0*/  SHF.R.U32.HI R0, RZ, 0x10, R127 ;  /* 0x00000010ff007819 */ /* 0x000fe2000001167f */
[----:B------:R-:W-:Y:S01]  /*08c0*/  HADD2.F32 R179, -RZ, R183.H0_H0 ;  /* 0x200000b7ffb37230 */ /* 0x000fe20000004100 */
[----:B------:R-:W-:Y:S01]  /*08d0*/  PRMT R230, R230, 0x5410, R4 ;  /* 0x00005410e6e67816 */ /* 0x000fe20000000004 */
[----:B------:R-:W-:Y:S01]  /*08e0*/  HADD2.F32 R183, -RZ, R187.H0_H0 ;  /* 0x200000bbffb77230 */ /* 0x000fe20000004100 */
[----:B------:R-:W-:-:S02]  /*08f0*/  PRMT R235, R235, 0x5410, R2 ;  /* 0x00005410ebeb7816 */ /* 0x000fc40000000002 */
[----:B------:R-:W-:Y:S02]  /*0900*/  CS2R R2, SRZ ;  /* 0x0000000000027805 */ /* 0x000fe4000001ff00 */
[----:B------:R-:W-:Y:S02]  /*0910*/  PRMT R236, R236, 0x5410, R0 ;  /* 0x00005410ecec7816 */ /* 0x000fe40000000000 */
[----:B------:R-:W-:Y:S02]  /*0920*/  CS2R R4, SRZ ;  /* 0x0000000000047805 */ /* 0x000fe4000001ff00 */
[----:B------:R-:W-:Y:S01]  /*0930*/  MOV R187, UR4 ;  /* 0x0000000400bb7c02 */ /* 0x000fe20008000f00 */
        /* <DEDUP_REMOVED lines=9> */
[----:B------:R-:W-:Y:S02]  /*09d0*/  HADD2.F32 R180, -RZ, R180.H0_H0 ;  /* 0x200000b4ffb47230 */ /* 0x000fe40000004100 */
[----:B------:R-:W-:Y:S02]  /*09e0*/  HADD2.F32 R186, -RZ, R186.H0_H0 ;  /* 0x200000baffba7230 */ /* 0x000fe40000004100 */
[----:B---3--:R-:W-:-:S07]  /*09f0*/  HADD2.F32 R184, -RZ, R184.H0_H0 ;  /* 0x200000b8ffb87230 */ /* 0x008fce0000004100 */
.L_x_8704:
        /* <DEDUP_REMOVED lines=9> */
[----:B------:R3:W4:Y:S01]  /*0a90*/  LDG.E R197, desc[UR8][R48.64] ;  /* 0x0000000830c57981 */ /* 0x000722000c1e1900 */
[----:B0-----:R-:W-:Y:S01]  /*0aa0*/  LEA.HI.SX32 R214, R51, R0, 0x1e ;  /* 0x0000000033d67211 */ /* 0x001fe200078ff2ff */
[----:B------:R-:W0:Y:S03]  /*0ab0*/  @P0 LDC.64 R208, c[0x0][0x3e0] ;  /* 0x0000f800ffd00b82 */ /* 0x000e260000000a00 */
[C---:B------:R-:W-:Y:S01]  /*0ac0*/  IADD3 R205, PT, PT, R214.reuse, 0x100, RZ ;  /* 0x00000100d6cd7810 */ /* 0x040fe20007ffe0ff */
[C---:B--2---:R-:W-:Y:S01]  /*0ad0*/  IMAD.WIDE.U32 R100, R214.reuse, 0x10, R120 ;  /* 0x00000010d6647825 */ /* 0x044fe200078e0078 */
[C---:B------:R-:W-:Y:S02]  /*0ae0*/  IADD3 R196, PT, PT, R214.reuse, 0x200, RZ ;  /* 0x00000200d6c47810 */ /* 0x040fe40007ffe0ff */
[C---:B------:R-:W-:Y:S02]  /*0af0*/  IADD3 R191, PT, PT, R214.reuse, 0x300, RZ ;  /* 0x00000300d6bf7810 */ /* 0x040fe40007ffe0ff */
[C---:B------:R-:W-:Y:S01]  /*0b00*/  IADD3 R190, PT, PT, R214.reuse, 0x400, RZ ;  /* 0x00000400d6be7810 */ /* 0x040fe20007ffe0ff */
[C---:B---3--:R-:W-:Y:S01]  /*0b10*/  IMAD.WIDE.U32 R48, R214.reuse, 0x10, R68 ;  /* 0x00000010d6307825 */ /* 0x048fe200078e0044 */
[----:B------:R-:W-:Y:S01]  /*0b20*/  IADD3 R161, PT, PT, R214, 0x500, RZ ;  /* 0x00000500d6a17810 */ /* 0x000fe20007ffe0ff */
[----:B------:R-:W2:Y:S02]  /*0b30*/  LDG.E.128 R100, desc[UR8][R100.64] ;  /* 0x0000000864647981 */ /* 0x000ea4000c1e1d00 */
[----:B------:R-:W-:-:S02]  /*0b40*/  IMAD.WIDE.U32 R104, R205, 0x10, R120 ;  /* 0x00000010cd687825 */ /* 0x000fc400078e0078 */
[----:B------:R-:W3:Y:S02]  /*0b50*/  LDG.E.128 R48, desc[UR8][R48.64] ;  /* 0x0000000830307981 */ /* 0x000ee4000c1e1d00 */
[----:B----4-:R-:W-:Y:S02]  /*0b60*/  IMAD.WIDE R188, R187, 0x4, R188 ;  /* 0x00000004bbbc7825 */ /* 0x010fe400078e02bc */
[----:B------:R-:W4:Y:S02]  /*0b70*/  LDG.E.128 R104, desc[UR8][R104.64] ;  /* 0x0000000868687981 */ /* 0x000f24000c1e1d00 */
[--C-:B------:R-:W-:Y:S02]  /*0b80*/  IMAD.WIDE.U32 R108, R196, 0x10, R120.reuse ;  /* 0x00000010c46c7825 */ /* 0x100fe400078e0078 */
[----:B------:R1:W4:Y:S02]  /*0b90*/  LDG.E R189, desc[UR8][R188.64] ;  /* 0x00000008bcbd7981 */ /* 0x000324000c1e1900 */
[----:B------:R-:W-:-:S02]  /*0ba0*/  IMAD.WIDE.U32 R112, R191, 0x10, R120 ;  /* 0x00000010bf707825 */ /* 0x000fc400078e0078 */
[----:B------:R-:W4:Y:S02]  /*0bb0*/  LDG.E.128 R108, desc[UR8][R108.64] ;  /* 0x000000086c6c7981 */ /* 0x000f24000c1e1d00 */
[--C-:B------:R-:W-:Y:S02]  /*0bc0*/  IMAD.WIDE.U32 R116, R190, 0x10, R120.reuse ;  /* 0x00000010be747825 */ /* 0x100fe400078e0078 */
[----:B------:R-:W4:Y:S02]  /*0bd0*/  LDG.E.128 R112, desc[UR8][R112.64] ;  /* 0x0000000870707981 */ /* 0x000f24000c1e1d00 */
[----:B------:R-:W-:Y:S02]  /*0be0*/  IMAD.WIDE.U32 R120, R161, 0x10, R120 ;  /* 0x00000010a1787825 */ /* 0x000fe400078e0078 */
[----:B------:R-:W4:Y:S04]  /*0bf0*/  LDG.E.128 R116, desc[UR8][R116.64] ;  /* 0x0000000874747981 */ /* 0x000f28000c1e1d00 */
[----:B------:R-:W4:Y:S01]  /*0c00*/  LDG.E.128 R120, desc[UR8][R120.64] ;  /* 0x0000000878787981 */ /* 0x000f22000c1e1d00 */
[----:B------:R-:W-:-:S06]  /*0c10*/  IMAD.WIDE.U32 R52, R205, 0x10, R68 ;  /* 0x00000010cd347825 */ /* 0x000fcc00078e0044 */
        /* <DEDUP_REMOVED lines=9> */
[----:B------:R-:W-:-:S04]  /*0cb0*/  ISETP.NE.U32.AND P1, PT, RZ, UR10, PT ;  /* 0x0000000aff007c0c */ /* 0x000fc8000bf25070 */
[----:B------:R-:W-:-:S13]  /*0cc0*/  ISETP.NE.AND.EX P1, PT, RZ, UR11, PT, P1 ;  /* 0x0000000bff007c0c */ /* 0x000fda000bf25310 */
[----:B------:R-:W1:Y:S01]  /*0cd0*/  @P1 LDC.64 R206, c[0x0][0x438] ;  /* 0x00010e00ffce1b82 */ /* 0x000e620000000a00 */
[----:B------:R-:W-:Y:S01]  /*0ce0*/  ISETP.NE.AND P2, PT, RZ, UR7, PT ;  /* 0x00000007ff007c0c */ /* 0x000fe2000bf45270 */
[----:B0-----:R-:W-:Y:S01]  /*0cf0*/  @P0 IMAD.WIDE R208, R187, 0x4, R208 ;  /* 0x00000004bbd00825 */ /* 0x001fe200078e02d0 */
[----:B-1----:R-:W-:-:S05]  /*0d00*/  MOV R188, 0x3f800000 ;  /* 0x3f80000000bc7802 */ /* 0x002fca0000000f00 */
[----:B------:R-:W0:Y:S01]  /*0d10*/  @P1 LDC.64 R200, c[0x0][0x438] ;  /* 0x00010e00ffc81b82 */ /* 0x000e220000000a00 */
[----:B------:R-:W5:Y:S07]  /*0d20*/  @P0 LDG.E R188, desc[UR8][R208.64] ;  /* 0x00000008d0bc0981 */ /* 0x000f6e000c1e1900 */
[----:B------:R-:W1:Y:S01]  /*0d30*/  @P1 LDC.64 R194, c[0x0][0x438] ;  /* 0x00010e00ffc21b82 */ /* 0x000e620000000a00 */
[----:B------:R-:W-:-:S07]  /*0d40*/  @P1 IMAD.WIDE.U32 R206, R214, 0x10, R206 ;  /* 0x00000010d6ce1825 */ /* 0x000fce00078e00ce */
[----:B------:R-:W1:Y:S01]  /*0d50*/  @P1 LDC.64 R192, c[0x0][0x438] ;  /* 0x00010e00ffc01b82 */ /* 0x000e620000000a00 */
[----:B------:R2:W5:Y:S07]  /*0d60*/  @P1 LDG.E.128 R72, desc[UR8][R206.64] ;  /* 0x00000008ce481981 */ /* 0x00056e000c1e1d00 */
[----:B------:R-:W1:Y:S01]  /*0d70*/  @P1 LDC.64 R202, c[0x0][0x438] ;  /* 0x00010e00ffca1b82 */ /* 0x000e620000000a00 */
[----:B0-----:R-:W-:-:S05]  /*0d80*/  @P1 IMAD.WIDE.U32 R200, R196, 0x10, R200 ;  /* 0x00000010c4c81825 */ /* 0x001fca00078e00c8 */
[----:B------:R0:W5:Y:S02]  /*0d90*/  @P1 LDG.E.128 R80, desc[UR8][R200.64] ;  /* 0x00000008c8501981 */ /* 0x000164000c1e1d00 */
[----:B------:R-:W0:Y:S01]  /*0da0*/  @P1 LDC.64 R198, c[0x0][0x438] ;  /* 0x00010e00ffc61b82 */ /* 0x000e220000000a00 */
[----:B-1----:R-:W-:-:S05]  /*0db0*/  @P1 IMAD.WIDE.U32 R194, R190, 0x10, R194 ;  /* 0x00000010bec21825 */ /* 0x002fca00078e00c2 */
[----:B------:R1:W5:Y:S01]  /*0dc0*/  @P1 LDG.E.128 R88, desc[UR8][R194.64] ;  /* 0x00000008c2581981 */ /* 0x000362000c1e1d00 */
[----:B------:R-:W-:-:S05]  /*0dd0*/  @P1 IMAD.WIDE.U32 R192, R161, 0x10, R192 ;  /* 0x00000010a1c01825 */ /* 0x000fca00078e00c0 */
[----:B------:R1:W5:Y:S01]  /*0de0*/  @P1 LDG.E.128 R92, desc[UR8][R192.64] ;  /* 0x00000008c05c1981 */ /* 0x000362000c1e1d00 */
[----:B------:R-:W-:-:S05]  /*0df0*/  @P1 IMAD.WIDE.U32 R202, R205, 0x10, R202 ;  /* 0x00000010cdca1825 */ /* 0x000fca00078e00ca */
[----:B------:R1:W5:Y:S01]  /*0e00*/  @P1 LDG.E.128 R76, desc[UR8][R202.64] ;  /* 0x00000008ca4c1981 */ /* 0x000362000c1e1d00 */
[----:B0-----:R-:W-:-:S05]  /*0e10*/  @P1 IMAD.WIDE.U32 R198, R191, 0x10, R198 ;  /* 0x00000010bfc61825 */ /* 0x001fca00078e00c6 */
[----:B------:R0:W5:Y:S01]  /*0e20*/  @P1 LDG.E.128 R84, desc[UR8][R198.64] ;  /* 0x00000008c6541981 */ /* 0x000162000c1e1d00 */
[----:B------:R-:W-:-:S05]  /*0e30*/  FSEL R197, R197, RZ, !P2 ;  /* 0x000000ffc5c57208 */ /* 0x000fca0005000000 */
[C---:B--2---:R-:W-:Y:S01]  /*0e40*/  FADD.FTZ R206, -R197.reuse, R100 ;  /* 0x00000064c5ce7221 */ /* 0x044fe20000010100 */
[----:B------:R-:W-:Y:S01]  /*0e50*/  FADD.FTZ R208, -R197, R101 ;  /* 0x00000065c5d07221 */ /* 0x000fe20000010100 */
[----:B---3--:R-:W-:Y:S01]  /*0e60*/  FMUL.FTZ R222, R185, R48 ;  /* 0x00000030b9de7220 */ /* 0x008fe20000410000 */
[----:B------:R-:W-:Y:S01]  /*0e70*/  FMUL.FTZ R224, R186, R49 ;  /* 0x00000031bae07220 */ /* 0x000fe20000410000 */
[C---:B------:R-:W-:Y:S01]  /*0e80*/  FADD.FTZ R210, -R197.reuse, R102 ;  /* 0x00000066c5d27221 */ /* 0x040fe20000010100 */
[----:B----4-:R-:W-:Y:S01]  /*0e90*/  FADD.FTZ R240, -R197, R106 ;  /* 0x0000006ac5f07221 */ /* 0x010fe20000010100 */
[----:B------:R-:W-:Y:S01]  /*0ea0*/  FADD.FTZ R101, RZ, R222 ;  /* 0x000000deff657221 */ /* 0x000fe20000010000 */
[C---:B------:R-:W-:Y:S01]  /*0eb0*/  FMUL.FTZ R225, R189.reuse, R206 ;  /* 0x000000cebde17220 */ /* 0x040fe20000410000 */
[----:B------:R-:W-:Y:S01]  /*0ec0*/  FMUL.FTZ R227, R189, R208 ;  /* 0x000000d0bde37220 */ /* 0x000fe20000410000 */
[----:B------:R-:W-:Y:S01]  /*0ed0*/  FMUL.FTZ R226, R183, R50 ;  /* 0x00000032b7e27220 */ /* 0x000fe20000410000 */
[----:B------:R-:W-:Y:S01]  /*0ee0*/  FADD.FTZ R101, R224, R101 ;  /* 0x00000065e0657221 */ /* 0x000fe20000010000 */
[----:B------:R-:W-:Y:S01]  /*0ef0*/  FADD.FTZ R212, -R197, R103 ;  /* 0x00000067c5d47221 */ /* 0x000fe20000010100 */
[----:B------:R-:W-:Y:S01]  /*0f00*/  FMUL.FTZ R229, R189, R210 ;  /* 0x000000d2bde57220 */ /* 0x000fe20000410000 */
[----:B------:R-:W-:Y:S01]  /*0f10*/  FMUL.FTZ R228, R184, R51 ;  /* 0x00000033b8e47220 */ /* 0x000fe20000410000 */
[----:B------:R-:W-:Y:S01]  /*0f20*/  FADD.FTZ R101, R226, R101 ;  /* 0x00000065e2657221 */ /* 0x000fe20000010000 */
[----:B------:R-:W-:Y:S01]  /*0f30*/  FADD.FTZ R106, -R197, R120 ;  /* 0x00000078c56a7221 */ /* 0x000fe20000010100 */
[----:B------:R-:W-:-:S04]  /*0f40*/  FFMA.FTZ R120, R225, R222, RZ ;  /* 0x000000dee1787223 */ /* 0x000fc800000100ff */
[----:B------:R-:W-:Y:S01]  /*0f50*/  FFMA.FTZ R120, R227, R224, R120 ;  /* 0x000000e0e3787223 */ /* 0x000fe20000010078 */
[----:B------:R-:W-:Y:S01]  /*0f60*/  FADD.FTZ R216, -R197, R104 ;  /* 0x00000068c5d87221 */ /* 0x000fe20000010100 */
[----:B------:R-:W-:Y:S02]  /*0f70*/  FMUL.FTZ R231, R189, R212 ;  /* 0x000000d4bde77220 */ /* 0x000fe40000410000 */
        /* <DEDUP_REMOVED lines=12> */
[----:B------:R-:W-:Y:S01]  /*1040*/  FADD.FTZ R242, -R197, R107 ;  /* 0x0000006bc5f27221 */ /* 0x000fe20000010100 */
[----:B------:R-:W-:Y:S01]  /*1050*/  FMUL.FTZ R219, R189, R240 ;  /* 0x000000f0bddb7220 */ /* 0x000fe20000410000 */
[----:B------:R-:W-:Y:S01]  /*1060*/  FFMA.FTZ R120, R221, R218, R120 ;  /* 0x000000dadd787223 */ /* 0x000fe20000010078 */
[C---:B------:R-:W-:Y:S01]  /*1070*/  FADD.FTZ R102, -R197.reuse, R122 ;  /* 0x0000007ac5667221 */ /* 0x040fe20000010100 */
        /* <DEDUP_REMOVED lines=12> */
[----:B-1----:R-:W-:Y:S01]  /*1140*/  FADD.FTZ R194, -R197, R110 ;  /* 0x0000006ec5c27221 */ /* 0x002fe20000010100 */
        /* <DEDUP_REMOVED lines=8> */
[----:B------:R-:W-:Y:S01]  /*11d0*/  FMUL.FTZ R206, R176, R59 ;  /* 0x0000003bb0ce7220 */ /* 0x000fe20000410000 */
[----:B------:R-:W-:Y:S01]  /*11e0*/  FADD.FTZ R101, R208, R101 ;  /* 0x00000065d0657221 */ /* 0x000fe20000010000 */
[----:B------:R-:W-:Y:S01]  /*11f0*/  FMUL.FTZ R207, R189, R192 ;  /* 0x000000c0bdcf7220 */ /* 0x000fe20000410000 */
        /* <DEDUP_REMOVED lines=11> */
[----:B0-----:R-:W-:Y:S01]  /*12b0*/  FMUL.FTZ R199, R171, R62 ;  /* 0x0000003eabc77220 */ /* 0x001fe20000410000 */
        /* <DEDUP_REMOVED lines=79> */
.L_x_8677:
[----:B------:R-:W-:Y:S05]  /*17b0*/  BSYNC.RECONVERGENT B0 ;  /* 0x0000000000007941 */ /* 0x000fea0003800200 */
.L_x_8676:
[----:B------:R-:W1:Y:S08]  /*17c0*/  S2UR UR5, SR_CgaCtaId ;  /* 0x00000000000579c3 */ /* 0x000e700000008800 */
[----:B------:R-:W-:Y:S01]  /*17d0*/  BAR.SYNC.DEFER_BLOCKING 0x0 ;  /* 0x0000000000007b1d */ /* 0x000fe20000010000 */
[C---:B------:R-:W-:Y:S01]  /*17e0*/  FADD.FTZ R27, R48.reuse, R27 ;  /* 0x0000001b301b7221 */ /* 0x040fe20000010000 */
[----:B------:R-:W-:Y:S01]  /*17f0*/  FFMA.FTZ R139, R48, R225, R139 ;  /* 0x000000e1308b7223 */ /* 0x000fe2000001008b */
[C---:B------:R-:W-:Y:S01]  /*1800*/  FADD.FTZ R28, R49.reuse, R28 ;  /* 0x0000001c311c7221 */ /* 0x040fe20000010000 */
[----:B------:R-:W-:Y:S01]  /*1810*/  FFMA.FTZ R140, R49, R227, R140 ;  /* 0x000000e3318c7223 */ /* 0x000fe2000001008c */
[C---:B------:R-:W-:Y:S01]  /*1820*/  FADD.FTZ R25, R50.reuse, R25 ;  /* 0x0000001932197221 */ /* 0x040fe20000010000 */
[----:B------:R-:W-:Y:S01]  /*1830*/  UMOV UR4, 0x400 ;  /* 0x0000040000047882 */ /* 0x000fe20000000000 */
[----:B------:R-:W-:Y:S01]  /*1840*/  FFMA.FTZ R125, R50, R229, R125 ;  /* 0x000000e5327d7223 */ /* 0x000fe2000001007d */
[C---:B------:R-:W-:Y:S01]  /*1850*/  FADD.FTZ R26, R51.reuse, R26 ;  /* 0x0000001a331a7221 */ /* 0x040fe20000010000 */
[----:B------:R-:W-:Y:S01]  /*1860*/  FFMA.FTZ R138, R51, R231, R138 ;  /* 0x000000e7338a7223 */ /* 0x000fe2000001008a */
[C---:B------:R-:W-:Y:S01]  /*1870*/  FADD.FTZ R24, R53.reuse, R24 ;  /* 0x0000001835187221 */ /* 0x040fe20000010000 */
[----:B------:R-:W-:Y:S01]  /*1880*/  FFMA.FTZ R124, R53, R221, R124 ;  /* 0x000000dd357c7223 */ /* 0x000fe2000001007c */
[C---:B------:R-:W-:Y:S01]  /*1890*/  FADD.FTZ R23, R52.reuse, R23 ;  /* 0x0000001734177221 */ /* 0x040fe20000010000 */
[----:B------:R-:W-:Y:S01]  /*18a0*/  FFMA.FTZ R47, R52, R223, R47 ;  /* 0x000000df342f7223 */ /* 0x000fe2000001002f */
[----:B------:R-:W-:Y:S01]  /*18b0*/  UISETP.NE.U32.AND UP0, UPT, UR10, URZ, UPT ;  /* 0x000000ff0a00728c */ /* 0x000fe2000bf05070 */
[C---:B------:R-:W-:Y:S01]  /*18c0*/  FADD.FTZ R17, R58.reuse, R17 ;  /* 0x000000113a117221 */ /* 0x040fe20000010000 */
[----:B------:R-:W-:Y:S01]  /*18d0*/  FFMA.FTZ R41, R58, R209, R41 ;  /* 0x000000d13a297223 */ /* 0x000fe20000010029 */
[C---:B------:R-:W-:Y:S01]  /*18e0*/  FADD.FTZ R16, R61.reuse, R16 ;  /* 0x000000103d107221 */ /* 0x040fe20000010000 */
[----:B------:R-:W-:Y:S01]  /*18f0*/  UISETP.NE.AND.EX UP0, UPT, UR11, URZ, UPT, UP0 ;  /* 0x000000ff0b00728c */ /* 0x000fe2000bf05300 */
[----:B------:R-:W-:Y:S01]  /*1900*/  FFMA.FTZ R40, R61, R202, R40 ;  /* 0x000000ca3d287223 */ /* 0x000fe20000010028 */
[C---:B------:R-:W-:Y:S01]  /*1910*/  FADD.FTZ R21, R54.reuse, R21 ;  /* 0x0000001536157221 */ /* 0x040fe20000010000 */
[----:B------:R-:W-:Y:S01]  /*1920*/  FFMA.FTZ R45, R54, R219, R45 ;  /* 0x000000db362d7223 */ /* 0x000fe2000001002d */
[C---:B------:R-:W-:Y:S01]  /*1930*/  FADD.FTZ R22, R55.reuse, R22 ;  /* 0x0000001637167221 */ /* 0x040fe20000010000 */
[----:B-1----:R-:W-:Y:S01]  /*1940*/  ULEA UR4, UR5, UR4, 0x18 ;  /* 0x0000000405047291 */ /* 0x002fe2000f8ec0ff */
[----:B------:R-:W-:Y:S01]  /*1950*/  FFMA.FTZ R46, R55, R217, R46 ;  /* 0x000000d9372e7223 */ /* 0x000fe2000001002e */
[C---:B------:R-:W-:Y:S01]  /*1960*/  FADD.FTZ R19, R56.reuse, R19 ;  /* 0x0000001338137221 */ /* 0x040fe20000010000 */
[----:B------:R-:W-:Y:S01]  /*1970*/  FFMA.FTZ R43, R56, R213, R43 ;  /* 0x000000d5382b7223 */ /* 0x000fe2000001002b */
[----:B------:R-:W-:Y:S01]  /*1980*/  UIADD3 UR5, UPT, UPT, UR4, 0x6040, URZ ;  /* 0x0000604004057890 */ /* 0x000fe2000fffe0ff */
[C---:B------:R-:W-:Y:S01]  /*1990*/  FADD.FTZ R20, R57.reuse, R20 ;  /* 0x0000001439147221 */ /* 0x040fe20000010000 */
[----:B------:R-:W-:Y:S01]  /*19a0*/  @!UP1 UIADD3 UR5, UPT, UPT, UR4, 0x6000, URZ ;  /* 0x0000600004059890 */ /* 0x000fe2000fffe0ff */
[----:B------:R-:W-:Y:S01]  /*19b0*/  FFMA.FTZ R44, R57, R211, R44 ;  /* 0x000000d3392c7223 */ /* 0x000fe2000001002c */
[----:B------:R-:W-:Y:S01]  /*19c0*/  UIADD3 UR6, UPT, UPT, UR4, 0x6050, URZ ;  /* 0x0000605004067890 */ /* 0x000fe2000fffe0ff */
[C---:B------:R-:W-:Y:S01]  /*19d0*/  FADD.FTZ R18, R59.reuse, R18 ;  /* 0x000000123b127221 */ /* 0x040fe20000010000 */
[----:B------:R-:W-:Y:S01]  /*19e0*/  @!UP1 UIADD3 UR6, UPT, UPT, UR4, 0x6010, URZ ;  /* 0x0000601004069890 */ /* 0x000fe2000fffe0ff */
[----:B------:R-:W-:Y:S01]  /*19f0*/  FFMA.FTZ R42, R59, R207, R42 ;  /* 0x000000cf3b2a7223 */ /* 0x000fe2000001002a */
[C---:B------:R-:W-:Y:S01]  /*1a00*/  FADD.FTZ R15, R60.reuse, R15 ;  /* 0x0000000f3c0f7221 */ /* 0x040fe20000010000 */
[----:B------:R-:W-:Y:S01]  /*1a10*/  FFMA.FTZ R39, R60, R204, R39 ;  /* 0x000000cc3c277223 */ /* 0x000fe20000010027 */
[C---:B------:R-:W-:Y:S01]  /*1a20*/  FADD.FTZ R13, R62.reuse, R13 ;  /* 0x0000000d3e0d7221 */ /* 0x040fe20000010000 */
[----:B0-----:R-:W0:Y:S01]  /*1a30*/  LDS.128 R100, [UR5] ;  /* 0x00000005ff647984 */ /* 0x001e220008000c00 */
[----:B------:R-:W-:Y:S01]  /*1a40*/  UIADD3 UR5, UPT, UPT, UR4, 0x6060, URZ ;  /* 0x0000606004057890 */ /* 0x000fe2000fffe0ff */
[----:B------:R-:W-:Y:S01]  /*1a50*/  FFMA.FTZ R37, R62, R200, R37 ;  /* 0x000000c83e257223 */ /* 0x000fe20000010025 */
[----:B------:R-:W-:Y:S01]  /*1a60*/  @!UP1 UIADD3 UR5, UPT, UPT, UR4, 0x6020, URZ ;  /* 0x0000602004059890 */ /* 0x000fe2000fffe0ff */
[----:B------:R-:W1:Y:S01]  /*1a70*/  LDS.128 R104, [UR6] ;  /* 0x00000006ff687984 */ /* 0x000e620008000c00 */
[----:B------:R-:W-:Y:S01]  /*1a80*/  UIADD3 UR6, UPT, UPT, UR4, 0x6070, URZ ;  /* 0x0000607004067890 */ /* 0x000fe2000fffe0ff */
[C---:B------:R-:W-:Y:S01]  /*1a90*/  FADD.FTZ R14, R63.reuse, R14 ;  /* 0x0000000e3f0e7221 */ /* 0x040fe20000010000 */
[----:B------:R-:W-:Y:S01]  /*1aa0*/  @!UP1 UIADD3 UR6, UPT, UPT, UR4, 0x6030, URZ ;  /* 0x0000603004069890 */ /* 0x000fe2000fffe0ff */
[----:B------:R-:W-:Y:S01]  /*1ab0*/  FFMA.FTZ R38, R63, R198, R38 ;  /* 0x000000c63f267223 */ /* 0x000fe20000010026 */
[C---:B------:R-:W-:Y:S01]  /*1ac0*/  FADD.FTZ R11, R64.reuse, R11 ;  /* 0x0000000b400b7221 */ /* 0x040fe20000010000 */
[----:B------:R-:W-:Y:S01]  /*1ad0*/  FFMA.FTZ R35, R64, R195, R35 ;  /* 0x000000c340237223 */ /* 0x000fe20000010023 */
[C---:B------:R-:W-:Y:S01]  /*1ae0*/  FADD.FTZ R12, R65.reuse, R12 ;  /* 0x0000000c410c7221 */ /* 0x040fe20000010000 */
[----:B------:R-:W2:Y:S01]  /*1af0*/  LDS.128 R48, [UR5] ;  /* 0x00000005ff307984 */ /* 0x000ea20008000c00 */
[----:B------:R-:W-:Y:S01]  /*1b00*/  FFMA.FTZ R36, R65, R193, R36 ;  /* 0x000000c141247223 */ /* 0x000fe20000010024 */
[C---:B------:R-:W-:Y:S01]  /*1b10*/  FADD.FTZ R9, R66.reuse, R9 ;  /* 0x0000000942097221 */ /* 0x040fe20000010000 */
[----:B------:R-:W-:Y:S01]  /*1b20*/  FFMA.FTZ R33, R66, R123, R33 ;  /* 0x0000007b42217223 */ /* 0x000fe20000010021 */
[----:B------:R-:W3:Y:S01]  /*1b30*/  LDS.128 R108, [UR6] ;  /* 0x00000006ff6c7984 */ /* 0x000ee20008000c00 */
[C---:B------:R-:W-:Y:S01]  /*1b40*/  FADD.FTZ R10, R67.reuse, R10 ;  /* 0x0000000a430a7221 */ /* 0x040fe20000010000 */
[----:B------:R-:W-:Y:S01]  /*1b50*/  FFMA.FTZ R34, R67, R121, R34 ;  /* 0x0000007943227223 */ /* 0x000fe20000010022 */
        /* <DEDUP_REMOVED lines=46> */
[----:B-----5:R-:W-:Y:S01]  /*1e40*/  FMUL.FTZ R54, R55, R188 ;  /* 0x000000bc37367220 */ /* 0x020fe20000410000 */
[----:B------:R-:W-:-:S02]  /*1e50*/  HADD2.F32 R52, -RZ, R126.H0_H0 ;  /* 0x2000007eff347230 */ /* 0x000fc40000004100 */
[-C--:B------:R-:W-:Y:S01]  /*1e60*/  FMUL.FTZ R53, R53, R188.reuse ;  /* 0x000000bc35357220 */ /* 0x080fe20000410000 */
[--C-:B------:R-:W-:Y:S02]  /*1e70*/  HADD2.F32 R63, -RZ, R236.reuse.H0_H0 ;  /* 0x200000ecff3f7230 */ /* 0x100fe40000004100 */
[-C--:B------:R-:W-:Y:S01]  /*1e80*/  FMUL.FTZ R55, R57, R188.reuse ;  /* 0x000000bc39377220 */ /* 0x080fe20000410000 */
[----:B------:R-:W-:Y:S02]  /*1e90*/  HADD2.F32 R62, -RZ, R127.H0_H0 ;  /* 0x2000007fff3e7230 */ /* 0x000fe40000004100 */
        /* <DEDUP_REMOVED lines=10> */
[----:B------:R-:W-:Y:S06]  /*1f40*/  BRA `(.L_x_8680) ;  /* 0x0000000000707947 */ /* 0x000fec0003800000 */
.L_x_8679:
        /* <DEDUP_REMOVED lines=12> */
[----:B------:R-:W-:-:S02]  /*2010*/  HADD2.F32 R52, -RZ, R126.H0_H0 ;  /* 0x2000007eff347230 */ /* 0x000fc40000004100 */
[-C--:B-----5:R-:W-:Y:S01]  /*2020*/  FMUL.FTZ R53, R96, R188.reuse ;  /* 0x000000bc60357220 */ /* 0x0a0fe20000410000 */
[--C-:B------:R-:W-:Y:S02]  /*2030*/  HADD2.F32 R55, -RZ, R236.reuse.H0_H0 ;  /* 0x200000ecff377230 */ /* 0x100fe40000004100 */
[-C--:B------:R-:W-:Y:S01]  /*2040*/  FMUL.FTZ R54, R97, R188.reuse ;  /* 0x000000bc61367220 */ /* 0x080fe20000410000 */
[----:B------:R-:W-:Y:S02]  /*2050*/  HADD2.F32 R62, -RZ, R127.H0_H0 ;  /* 0x2000007fff3e7230 */ /* 0x000fe40000004100 */
        /* <DEDUP_REMOVED lines=10> */
[----:B------:R-:W-:-:S07]  /*2100*/  FMUL.FTZ R51, R64, R65 ;  /* 0x0000004140337220 */ /* 0x000fce0000410000 */
.L_x_8680:
        /* <DEDUP_REMOVED lines=22> */
[-C--:B------:R-:W-:Y:S01]  /*2270*/  FMUL.FTZ R49, R96, R188.reuse ;  /* 0x000000bc60317220 */ /* 0x080fe20000410000 */
[----:B------:R-:W-:Y:S02]  /*2280*/  HADD2.F32 R51, -RZ, R235.H0_H0 ;  /* 0x200000ebff337230 */ /* 0x000fe40000004100 */
[-C--:B------:R-:W-:Y:S01]  /*2290*/  FMUL.FTZ R50, R97, R188.reuse ;  /* 0x000000bc61327220 */ /* 0x080fe20000410000 */
[----:B------:R-:W-:Y:S02]  /*22a0*/  HADD2.F32 R70, -RZ, R129.H0_H0 ;  /* 0x20000081ff467230 */ /* 0x000fe40000004100 */
[-C--:B------:R-:W-:Y:S01]  /*22b0*/  FMUL.FTZ R71, R98, R188.reuse ;  /* 0x000000bc62477220 */ /* 0x080fe20000410000 */
[----:B------:R-:W-:Y:S02]  /*22c0*/  HADD2.F32 R101, -RZ, R235.H1_H1 ;  /* 0x300000ebff657230 */ /* 0x000fe40000004100 */
[----:B------:R-:W-:Y:S01]  /*22d0*/  FMUL.FTZ R100, R99, R188 ;  /* 0x000000bc63647220 */ /* 0x000fe20000410000 */
[----:B-----5:R-:W-:Y:S01]  /*22e0*/  FMUL.FTZ R63, R52, R49 ;  /* 0x00000031343f7220 */ /* 0x020fe20000410000 */
        /* <DEDUP_REMOVED lines=8> */
.L_x_8681:
        /* <DEDUP_REMOVED lines=10> */
[----:B------:R-:W-:Y:S01]  /*2410*/  FMUL.FTZ R63, R189, R216 ;  /* 0x000000d8bd3f7220 */ /* 0x000fe20000410000 */
[----:B------:R-:W-:-:S02]  /*2420*/  HADD2.F32 R48, -RZ, R128.H0_H0 ;  /* 0x20000080ff307230 */ /* 0x000fc40000004100 */
[----:B------:R-:W-:Y:S01]  /*2430*/  FMUL.FTZ R65, R189, R50 ;  /* 0x00000032bd417220 */ /* 0x000fe20000410000 */
[----:B------:R-:W-:Y:S02]  /*2440*/  HADD2.F32 R71, -RZ, R235.H0_H0 ;  /* 0x200000ebff477230 */ /* 0x000fe40000004100 */
[-C--:B------:R-:W-:Y:S01]  /*2450*/  FMUL.FTZ R49, R49, R188.reuse ;  /* 0x000000bc31317220 */ /* 0x080fe20000410000 */
[----:B------:R-:W-:Y:S02]  /*2460*/  HADD2.F32 R70, -RZ, R129.H0_H0 ;  /* 0x20000081ff467230 */ /* 0x000fe40000004100 */
[-C--:B------:R-:W-:Y:S01]  /*2470*/  FMUL.FTZ R50, R51, R188.reuse ;  /* 0x000000bc33327220 */ /* 0x080fe20000410000 */
[----:B------:R-:W-:Y:S02]  /*2480*/  HADD2.F32 R101, -RZ, R235.H1_H1 ;  /* 0x300000ebff657230 */ /* 0x000fe40000004100 */
[-C--:B------:R-:W-:Y:S01]  /*2490*/  FMUL.FTZ R51, R63, R188.reuse ;  /* 0x000000bc3f337220 */ /* 0x080fe20000410000 */
        /* <DEDUP_REMOVED lines=8> */
[----:B------:R-:W-:-:S07]  /*2520*/  FMUL.FTZ R51, R100, R101 ;  /* 0x0000006564337220 */ /* 0x000fce0000410000 */
.L_x_8682:
        /* <DEDUP_REMOVED lines=22> */
[--C-:B------:R-:W-:Y:S02]  /*2690*/  HADD2.F32 R51, -RZ, R234.reuse.H0_H0 ;  /* 0x200000eaff337230 */ /* 0x100fe40000004100 */
        /* <DEDUP_REMOVED lines=14> */
.L_x_8683:
        /* <DEDUP_REMOVED lines=8> */
[C---:B0-----:R-:W-:Y:S01]  /*2800*/  FMUL.FTZ R49, R189.reuse, R212 ;  /* 0x000000d4bd317220 */ /* 0x041fe20000410000 */
        /* <DEDUP_REMOVED lines=19> */
.L_x_8684:
        /* <DEDUP_REMOVED lines=37> */
.L_x_8685:
        /* <DEDUP_REMOVED lines=28> */
.L_x_8686:
        /* <DEDUP_REMOVED lines=37> */
.L_x_8687:
        /* <DEDUP_REMOVED lines=28> */
.L_x_8688:
[----:B------:R-:W0:Y:S02]  /*3160*/  @P1 LDC.64 R52, c[0x0][0x478] ;  /* 0x00011e00ff341b82 */ /* 0x000e240000000a00 */
[----:B0-----:R-:W-:-:S04]  /*3170*/  @P1 IMAD.WIDE.U32 R100, R190, 0x10, R52 ;  /* 0x00000010be641825 */ /* 0x001fc800078e0034 */
[----:B------:R-:W-:Y:S01]  /*3180*/  IMAD.WIDE.U32 R190, R190, 0x10, R66 ;  /* 0x00000010bebe7825 */ /* 0x000fe200078e0042 */
[----:B------:R0:W-:Y:S03]  /*3190*/  @P1 STG.E.128 desc[UR8][R100.64], R96 ;  /* 0x0000006064001986 */ /* 0x0001e6000c101d08 */
[----:B------:R-:W-:Y:S01]  /*31a0*/  IMAD.WIDE.U32 R52, R161, 0x10, R68 ;  /* 0x00000010a1347825 */ /* 0x000fe200078e0044 */
[----:B------:R0:W-:Y:S05]  /*31b0*/  STG.E.128 desc[UR8][R190.64], R48 ;  /* 0x00000030be007986 */ /* 0x0001ea000c101d08 */
        /* <DEDUP_REMOVED lines=31> */
.L_x_8689:
        /* <DEDUP_REMOVED lines=12> */
[----:B------:R-:W-:Y:S01]  /*3470*/  FMUL.FTZ R50, R51, R188 ;  /* 0x000000bc33327220 */ /* 0x000fe20000410000 */
[----:B------:R-:W-:-:S02]  /*3480*/  HADD2.F32 R48, -RZ, R136.H0_H0 ;  /* 0x20000088ff307230 */ /* 0x000fc40000004100 */
[-C--:B------:R-:W-:Y:S01]  /*3490*/  FMUL.FTZ R49, R49, R188.reuse ;  /* 0x000000bc31317220 */ /* 0x080fe20000410000 */
[--C-:B------:R-:W-:Y:S02]  /*34a0*/  HADD2.F32 R51, -RZ, R230.reuse.H0_H0 ;  /* 0x200000e6ff337230 */ /* 0x100fe40000004100 */
[-C--:B------:R-:W-:Y:S01]  /*34b0*/  FMUL.FTZ R61, R61, R188.reuse ;  /* 0x000000bc3d3d7220 */ /* 0x080fe20000410000 */
[----:B------:R-:W-:Y:S02]  /*34c0*/  HADD2.F32 R58, -RZ, R137.H0_H0 ;  /* 0x20000089ff3a7230 */ /* 0x000fe40000004100 */
[----:B------:R-:W-:Y:S01]  /*34d0*/  FMUL.FTZ R188, R189, R188 ;  /* 0x000000bcbdbc7220 */ /* 0x000fe20000410000 */
[----:B------:R-:W-:Y:S02]  /*34e0*/  HADD2.F32 R69, -RZ, R230.H1_H1 ;  /* 0x300000e6ff457230 */ /* 0x000fe40000004100 */
        /* <DEDUP_REMOVED lines=8> */
.L_x_8690:
[----:B------:R-:W0:Y:S01]  /*3570*/  @P1 LDC.64 R52, c[0x0][0x478] ;  /* 0x00011e00ff341b82 */ /* 0x000e220000000a00 */
[----:B------:R-:W-:-:S04]  /*3580*/  IMAD.WIDE.U32 R66, R161, 0x10, R66 ;  /* 0x00000010a1427825 */ /* 0x000fc800078e0042 */
[----:B0-----:R-:W-:-:S05]  /*3590*/  @P1 IMAD.WIDE.U32 R52, R161, 0x10, R52 ;  /* 0x00000010a1341825 */ /* 0x001fca00078e0034 */
[----:B------:R1:W-:Y:S04]  /*35a0*/  @P1 STG.E.128 desc[UR8][R52.64], R96 ;  /* 0x0000006034001986 */ /* 0x0003e8000c101d08 */
[----:B------:R1:W-:Y:S01]  /*35b0*/  STG.E.128 desc[UR8][R66.64], R48 ;  /* 0x0000003042007986 */ /* 0x0003e2000c101d08 */
[----:B------:R-:W-:Y:S05]  /*35c0*/  BRA `(.L_x_8691) ;  /* 0x0000001800307947 */ /* 0x000fea0003800000 */
.L_x_8678:
        /* <DEDUP_REMOVED lines=35> */
.L_x_8692:
        /* <DEDUP_REMOVED lines=28> */
.L_x_8693:
        /* <DEDUP_REMOVED lines=19> */
[C---:B------:R-:W-:Y:S01]  /*3af0*/  FFMA.FTZ R96, R189.reuse, R223, R76 ;  /* 0x000000dfbd607223 */ /* 0x040fe2000001004c */
[C---:B------:R-:W-:Y:S01]  /*3b00*/  FFMA.FTZ R97, R189.reuse, R218, R77 ;  /* 0x000000dabd617223 */ /* 0x040fe2000001004d */
[----:B------:R-:W-:Y:S01]  /*3b10*/  FFMA.FTZ R98, R189, R219, R78 ;  /* 0x000000dbbd627223 */ /* 0x000fe2000001004e */
[----:B------:R-:W-:-:S02]  /*3b20*/  HADD2.F32 R48, -RZ, R128.H0_H0 ;  /* 0x20000080ff307230 */ /* 0x000fc40000004100 */
[----:B------:R-:W-:Y:S01]  /*3b30*/  FFMA.FTZ R99, R189, R50, R79 ;  /* 0x00000032bd637223 */ /* 0x000fe2000001004f */
[----:B------:R-:W-:Y:S02]  /*3b40*/  HADD2.F32 R71, -RZ, R235.H0_H0 ;  /* 0x200000ebff477230 */ /* 0x000fe40000004100 */
[-C--:B------:R-:W-:Y:S01]  /*3b50*/  FMUL.FTZ R49, R96, R188.reuse ;  /* 0x000000bc60317220 */ /* 0x080fe20000410000 */
[----:B------:R-:W-:Y:S02]  /*3b60*/  HADD2.F32 R100, -RZ, R129.H0_H0 ;  /* 0x20000081ff647230 */ /* 0x000fe40000004100 */
[-C--:B------:R-:W-:Y:S01]  /*3b70*/  FMUL.FTZ R50, R97, R188.reuse ;  /* 0x000000bc61327220 */ /* 0x080fe20000410000 */
[----:B------:R-:W-:Y:S02]  /*3b80*/  HADD2.F32 R101, -RZ, R235.H1_H1 ;  /* 0x300000ebff657230 */ /* 0x000fe40000004100 */
[-C--:B------:R-:W-:Y:S01]  /*3b90*/  FMUL.FTZ R51, R98, R188.reuse ;  /* 0x000000bc62337220 */ /* 0x080fe20000410000 */
[----:B------:R-:W-:Y:S01]  /*3ba0*/  FMUL.FTZ R70, R99, R188 ;  /* 0x000000bc63467220 */ /* 0x000fe20000410000 */
[-C--:B-----5:R-:W-:Y:S01]  /*3bb0*/  FMUL.FTZ R63, R52, R49.reuse ;  /* 0x00000031343f7220 */ /* 0x0a0fe20000410000 */
[----:B------:R-:W-:Y:S01]  /*3bc0*/  FMUL.FTZ R48, R48, R49 ;  /* 0x0000003130307220 */ /* 0x000fe20000410000 */
[-C--:B------:R-:W-:Y:S01]  /*3bd0*/  FMUL.FTZ R62, R53, R50.reuse ;  /* 0x00000032353e7220 */ /* 0x080fe20000410000 */
[----:B------:R-:W-:Y:S01]  /*3be0*/  FMUL.FTZ R49, R71, R50 ;  /* 0x0000003247317220 */ /* 0x000fe20000410000 */
[-C--:B------:R-:W-:Y:S01]  /*3bf0*/  FMUL.FTZ R65, R54, R51.reuse ;  /* 0x0000003336417220 */ /* 0x080fe20000410000 */
[----:B------:R-:W-:Y:S01]  /*3c00*/  FMUL.FTZ R50, R100, R51 ;  /* 0x0000003364327220 */ /* 0x000fe20000410000 */
[-C--:B------:R-:W-:Y:S01]  /*3c10*/  FMUL.FTZ R64, R55, R70.reuse ;  /* 0x0000004637407220 */ /* 0x080fe20000410000 */
[----:B------:R-:W-:Y:S01]  /*3c20*/  FMUL.FTZ R51, R101, R70 ;  /* 0x0000004665337220 */ /* 0x000fe20000410000 */
[----:B------:R-:W-:Y:S06]  /*3c30*/  BRA `(.L_x_8695) ;  /* 0x0000000000707947 */ /* 0x000fec0003800000 */
.L_x_8694:
        /* <DEDUP_REMOVED lines=20> */
[-C--:B-----5:R-:W-:Y:S01]  /*3d80*/  FMUL.FTZ R62, R53, R50.reuse ;  /* 0x00000032353e7220 */ /* 0x0a0fe20000410000 */
[----:B------:R-:W-:Y:S01]  /*3d90*/  FMUL.FTZ R49, R51, R50 ;  /* 0x0000003233317220 */ /* 0x000fe20000410000 */
[----:B------:R-:W-:Y:S01]  /*3da0*/  FMUL.FTZ R63, R52, R223 ;  /* 0x000000df343f7220 */ /* 0x000fe20000410000 */
[----:B------:R-:W-:Y:S01]  /*3db0*/  FMUL.FTZ R65, R54, R219 ;  /* 0x000000db36417220 */ /* 0x000fe20000410000 */
[-C--:B------:R-:W-:Y:S01]  /*3dc0*/  FMUL.FTZ R64, R55, R100.reuse ;  /* 0x0000006437407220 */ /* 0x080fe20000410000 */
[----:B------:R-:W-:Y:S01]  /*3dd0*/  FMUL.FTZ R48, R48, R223 ;  /* 0x000000df30307220 */ /* 0x000fe20000410000 */
[----:B------:R-:W-:Y:S01]  /*3de0*/  FMUL.FTZ R50, R70, R219 ;  /* 0x000000db46327220 */ /* 0x000fe20000410000 */
[----:B------:R-:W-:-:S07]  /*3df0*/  FMUL.FTZ R51, R71, R100 ;  /* 0x0000006447337220 */ /* 0x000fce0000410000 */
.L_x_8695:
        /* <DEDUP_REMOVED lines=16> */
[C---:B0-----:R-:W-:Y:S01]  /*3f00*/  FFMA.FTZ R96, R189.reuse, R213, R80 ;  /* 0x000000d5bd607223 */ /* 0x041fe20000010050 */
[C---:B------:R-:W-:Y:S01]  /*3f10*/  FFMA.FTZ R97, R189.reuse, R210, R81 ;  /* 0x000000d2bd617223 */ /* 0x040fe20000010051 */
[----:B------:R-:W-:Y:S01]  /*3f20*/  FFMA.FTZ R98, R189, R209, R82 ;  /* 0x000000d1bd627223 */ /* 0x000fe20000010052 */
[----:B------:R-:W-:-:S02]  /*3f30*/  HADD2.F32 R48, -RZ, R130.H0_H0 ;  /* 0x20000082ff307230 */ /* 0x000fc40000004100 */
[----:B------:R-:W-:Y:S01]  /*3f40*/  FFMA.FTZ R99, R189, R206, R83 ;  /* 0x000000cebd637223 */ /* 0x000fe20000010053 */
[--C-:B------:R-:W-:Y:S02]  /*3f50*/  HADD2.F32 R101, -RZ, R234.reuse.H0_H0 ;  /* 0x200000eaff657230 */ /* 0x100fe40000004100 */
        /* <DEDUP_REMOVED lines=15> */
.L_x_8696:
        /* <DEDUP_REMOVED lines=28> */
.L_x_8697:
        /* <DEDUP_REMOVED lines=37> */
.L_x_8698:
        /* <DEDUP_REMOVED lines=22> */
[-C--:B------:R-:W-:Y:S01]  /*45c0*/  FMUL.FTZ R109, R53, R50.reuse ;  /* 0x00000032356d7220 */ /* 0x080fe20000410000 */
[----:B------:R-:W-:Y:S01]  /*45d0*/  FMUL.FTZ R49, R101, R50 ;  /* 0x0000003265317220 */ /* 0x000fe20000410000 */
[-C--:B------:R-:W-:Y:S01]  /*45e0*/  FMUL.FTZ R106, R54, R199.reuse ;  /* 0x000000c7366a7220 */ /* 0x080fe20000410000 */
[-C--:B------:R-:W-:Y:S01]  /*45f0*/  FMUL.FTZ R111, R55, R104.reuse ;  /* 0x00000068376f7220 */ /* 0x080fe20000410000 */
[----:B------:R-:W-:Y:S01]  /*4600*/  FMUL.FTZ R50, R100, R199 ;  /* 0x000000c764327220 */ /* 0x000fe20000410000 */
[----:B------:R-:W-:-:S07]  /*4610*/  FMUL.FTZ R51, R197, R104 ;  /* 0x00000068c5337220 */ /* 0x000fce0000410000 */
.L_x_8699:
        /* <DEDUP_REMOVED lines=37> */
.L_x_8700:
        /* <DEDUP_REMOVED lines=28> */
.L_x_8701:
        /* <DEDUP_REMOVED lines=37> */
.L_x_8702:
        /* <DEDUP_REMOVED lines=12> */
[----:B------:R-:W-:Y:S01]  /*4d40*/  FMUL.FTZ R50, R49, R188 ;  /* 0x000000bc31327220 */ /* 0x000fe20000410000 */
[----:B------:R-:W-:-:S02]  /*4d50*/  HADD2.F32 R49, -RZ, R230.H0_H0 ;  /* 0x200000e6ff317230 */ /* 0x000fc40000004100 */
[-C--:B------:R-:W-:Y:S01]  /*4d60*/  FMUL.FTZ R119, R119, R188.reuse ;  /* 0x000000bc77777220 */ /* 0x080fe20000410000 */
[-C--:B------:R-:W-:Y:S01]  /*4d70*/  FMUL.FTZ R115, R115, R188.reuse ;  /* 0x000000bc73737220 */ /* 0x080fe20000410000 */
[----:B------:R-:W-:Y:S02]  /*4d80*/  HADD2.F32 R48, -RZ, R136.H0_H0 ;  /* 0x20000088ff307230 */ /* 0x000fe40000004100 */
[----:B------:R-:W-:Y:S01]  /*4d90*/  FMUL.FTZ R188, R189, R188 ;  /* 0x000000bcbdbc7220 */ /* 0x000fe20000410000 */
[----:B------:R-:W-:Y:S02]  /*4da0*/  HADD2.F32 R58, -RZ, R137.H0_H0 ;  /* 0x20000089ff3a7230 */ /* 0x000fe40000004100 */
[-C--:B-----5:R-:W-:Y:S01]  /*4db0*/  FMUL.FTZ R101, R53, R50.reuse ;  /* 0x0000003235657220 */ /* 0x0a0fe20000410000 */
[----:B------:R-:W-:Y:S02]  /*4dc0*/  HADD2.F32 R51, -RZ, R230.H1_H1 ;  /* 0x300000e6ff337230 */ /* 0x000fe40000004100 */
[----:B------:R-:W-:Y:S01]  /*4dd0*/  FMUL.FTZ R49, R49, R50 ;  /* 0x0000003231317220 */ /* 0x000fe20000410000 */
[----:B------:R-:W-:Y:S01]  /*4de0*/  FMUL.FTZ R100, R52, R119 ;  /* 0x0000007734647220 */ /* 0x000fe20000410000 */
[----:B------:R-:W-:Y:S01]  /*4df0*/  FMUL.FTZ R54, R54, R115 ;  /* 0x0000007336367220 */ /* 0x000fe20000410000 */
[-C--:B------:R-:W-:Y:S01]  /*4e00*/  FMUL.FTZ R55, R55, R188.reuse ;  /* 0x000000bc37377220 */ /* 0x080fe20000410000 */
[----:B------:R-:W-:Y:S01]  /*4e10*/  FMUL.FTZ R48, R48, R119 ;  /* 0x0000007730307220 */ /* 0x000fe20000410000 */
[----:B------:R-:W-:Y:S01]  /*4e20*/  FMUL.FTZ R50, R58, R115 ;  /* 0x000000733a327220 */ /* 0x000fe20000410000 */
[----:B------:R-:W-:-:S07]  /*4e30*/  FMUL.FTZ R51, R51, R188 ;  /* 0x000000bc33337220 */ /* 0x000fce0000410000 */
.L_x_8703:
[----:B------:R-:W0:Y:S01]  /*4e40*/  @P1 LDC.64 R52, c[0x0][0x478] ;  /* 0x00011e00ff341b82 */ /* 0x000e220000000a00 */
[----:B------:R-:W-:-:S04]  /*4e50*/  IMAD.WIDE.U32 R66, R161, 0x10, R66 ;  /* 0x00000010a1427825 */ /* 0x000fc800078e0042 */
[----:B0-----:R-:W-:-:S05]  /*4e60*/  @P1 IMAD.WIDE.U32 R52, R161, 0x10, R52 ;  /* 0x00000010a1341825 */ /* 0x001fca00078e0034 */
[----:B------:R0:W-:Y:S04]  /*4e70*/  @P1 STG.E.128 desc[UR8][R52.64], R96 ;  /* 0x0000006034001986 */ /* 0x0001e8000c101d08 */
[----:B------:R0:W-:Y:S02]  /*4e80*/  STG.E.128 desc[UR8][R66.64], R48 ;  /* 0x0000003042007986 */ /* 0x0001e4000c101d08 */
.L_x_8691:
        /* <DEDUP_REMOVED lines=101> */
.L_x_8675:
        /* <DEDUP_REMOVED lines=11> */
[----:B----4-:R-:W-:-:S05]  /*5590*/  IMAD.WIDE.U32 R6, R9, 0x10, R6 ;  /* 0x0000001009067825 */ /* 0x010fca00078e0006 */
        /* <DEDUP_REMOVED lines=17> */
.L_x_8705:
        /* <DEDUP_REMOVED lines=13> */
.L_x_10819:


//--------------------- .text._ZN10layer_norm13ln_bwd_kernelINS_13Kernel_traitsI6__halfffffjLj6144ELj1ELj1ELj8ELj16ENS_18Kernel_traits_baseILj6144ES2_ffffjLj256EEEEELb0ELb1ELb1ELb0EEEvNS_9BwdParamsE --------------------------
	.section	.text._ZN10layer_norm13ln_bwd_kernelINS_13Kernel_traitsI6__halfffffjLj6144ELj1ELj1ELj8ELj16ENS_18Kernel_traits_baseILj6144ES2_ffffjLj256EEEEELb0ELb1ELb1ELb0EEEvNS_9BwdParamsE,"ax",@progbits
	.align	128
        .global         _ZN10layer_norm13ln_bwd_kernelINS_13Kernel_traitsI6__halfffffjLj6144ELj1ELj1ELj8ELj16ENS_18Kernel_traits_baseILj6144ES2_ffffjLj256EEEEELb0ELb1ELb1ELb0EEEvNS_9BwdParamsE
        .type           _ZN10layer_norm13ln_bwd_kernelINS_13Kernel_traitsI6__halfffffjLj6144ELj1ELj1ELj8ELj16ENS_18Kernel_traits_baseILj6144ES2_ffffjLj256EEEEELb0ELb1ELb1ELb0EEEvNS_9BwdParamsE,@function
        .size           _ZN10layer_norm13ln_bwd_kernelINS_13Kernel_traitsI6__halfffffjLj6144ELj1ELj1ELj8ELj16ENS_18Kernel_traits_baseILj6144ES2_ffffjLj256EEEEELb0ELb1ELb1ELb0EEEvNS_9BwdParamsE,(.L_x_10820 - _ZN10layer_norm13ln_bwd_kernelINS_13Kernel_traitsI6__halfffffjLj6144ELj1ELj1ELj8ELj16ENS_18Kernel_traits_baseILj6144ES2_ffffjLj256EEEEELb0ELb1ELb1ELb0EEEvNS_9BwdParamsE)
        .other          _ZN10layer_norm13ln_bwd_kernelINS_13Kernel_traitsI6__halfffffjLj6144ELj1ELj1ELj8ELj16ENS_18Kernel_traits_baseILj6144ES2_ffffjLj256EEEEELb0ELb1ELb1ELb0EEEvNS_9BwdParamsE,@"STO_CUDA_ENTRY STV_DEFAULT"
_ZN10layer_norm13ln_bwd_kernelINS_13Kernel_traitsI6__halfffffjLj6144ELj1ELj1ELj8ELj16ENS_18Kernel_traits_baseILj6144ES2_ffffjLj256EEEEELb0ELb1ELb1ELb0EEEvNS_9BwdParamsE:
.text._ZN10layer_norm13ln_bwd_kernelINS_13Kernel_traitsI6__halfffffjLj6144ELj1ELj1ELj8ELj16ENS_18Kernel_traits_baseILj6144ES2_ffffjLj256EEEEELb0ELb1ELb1ELb0EEEvNS_9BwdParamsE:
        /* <DEDUP_REMOVED lines=18> */
[----:B------:R-:W-:-:S02]  /*0120*/  P2R R116, PR, RZ, 0x20 ;  /* 0x00000020ff747803 */ /* 0x000fc40000000000 */
[----:B------:R-:W-:Y:S02]  /*0130*/  P2R R120, PR, RZ, 0x8 ;  /* 0x00000008ff787803 */ /* 0x000fe40000000000 */
[----:B------:R-:W-:Y:S02]  /*0140*/  CS2R R34, SRZ ;  /* 0x0000000000227805 */ /* 0x000fe4000001ff00 */
[----:B------:R-:W-:Y:S01]  /*0150*/  P2R R118, PR, RZ, 0x10 ;  /* 0x00000010ff767803 */ /* 0x000fe20000000000 */
[----:B------:R-:W1:Y:S08]  /*0160*/  @P5 LDC.64 R4, c[0x0][0x3d0] ;  /* 0x0000f400ff045b82 */ /* 0x000e700000000a00 */
[----:B------:R-:W4:Y:S08]  /*0170*/  @P5 LDC.64 R6, c[0x0][0x3e8] ;  /* 0x0000fa00ff065b82 */ /* 0x000f300000000a00 */
[----:B------:R-:W3:Y:S08]  /*0180*/  @P4 LDC.64 R8, c[0x0][0x3d0] ;  /* 0x0000f400ff084b82 */ /* 0x000ef00000000a00 */
[----:B------:R-:W0:Y:S01]  /*0190*/  @P4 LDC.64 R10, c[0x0][0x3e8] ;  /* 0x0000fa00ff0a4b82 */ /* 0x000e220000000a00 */
[----:B-1----:R-:W-:-:S07]  /*01a0*/  @P5 IMAD.WIDE.U32 R4, R33, 0x8, R4 ;  /* 0x0000000821045825 */ /* 0x002fce00078e0004 */
[----:B------:R-:W1:Y:S01]  /*01b0*/  @P0 LDC.64 R12, c[0x0][0x3d0] ;  /* 0x0000f400ff0c0b82 */ /* 0x000e620000000a00 */
[C---:B----4-:R-:W-:Y:S01]  /*01c0*/  @P5 IMAD.WIDE.U32 R6, R33.reuse, 0x8, R6 ;  /* 0x0000000821065825 */ /* 0x050fe200078e0006 */
[----:B------:R-:W-:Y:S01]  /*01d0*/  @P5 LOP3.LUT R33, R33, 0x100, RZ, 0xfc, !PT ;  /* 0x0000010021215812 */ /* 0x000fe200078efcff */
[----:B--2---:R2:W5:Y:S05]  /*01e0*/  @P5 LDG.E.64 R78, desc[UR10][R4.64] ;  /* 0x0000000a044e5981 */ /* 0x00456a000c1e1b00 */
[----:B------:R-:W4:Y:S01]  /*01f0*/  @P0 LDC.64 R14, c[0x0][0x3e8] ;  /* 0x0000fa00ff0e0b82 */ /* 0x000f220000000a00 */
[----:B---3--:R-:W-:-:S07]  /*0200*/  @P4 IMAD.WIDE.U32 R8, R33, 0x8, R8 ;  /* 0x0000000821084825 */ /* 0x008fce00078e0008 */
[----:B------:R-:W3:Y:S01]  /*0210*/  @P1 LDC.64 R20, c[0x0][0x3d0] ;  /* 0x0000f400ff141b82 */ /* 0x000ee20000000a00 */
[C---:B0-----:R-:W-:Y:S01]  /*0220*/  @P4 IMAD.WIDE.U32 R10, R33.reuse, 0x8, R10 ;  /* 0x00000008210a4825 */ /* 0x041fe200078e000a */
[----:B------:R-:W-:Y:S01]  /*0230*/  @P4 IADD3 R33, PT, PT, R33, 0x100, RZ ;  /* 0x0000010021214810 */ /* 0x000fe20007ffe0ff */
[----:B------:R0:W5:Y:S05]  /*0240*/  @P5 LDG.E.64 R80, desc[UR10][R6.64] ;  /* 0x0000000a06505981 */ /* 0x00016a000c1e1b00 */
[----:B------:R-:W2:Y:S01]  /*0250*/  @P1 LDC.64 R22, c[0x0][0x3e8] ;  /* 0x0000fa00ff161b82 */ /* 0x000ea20000000a00 */
[----:B-1----:R-:W-:-:S07]  /*0260*/  @P0 IMAD.WIDE.U32 R16, R33, 0x8, R12 ;  /* 0x0000000821100825 */ /* 0x002fce00078e000c */
[----:B------:R-:W1:Y:S01]  /*0270*/  @P2 LDC.64 R24, c[0x0][0x3d0] ;  /* 0x0000f400ff182b82 */ /* 0x000e620000000a00 */
[C---:B----4-:R-:W-:Y:S01]  /*0280*/  @P0 IMAD.WIDE.U32 R18, R33.reuse, 0x8, R14 ;  /* 0x0000000821120825 */ /* 0x050fe200078e000e */
[----:B------:R-:W-:Y:S01]  /*0290*/  @P0 IADD3 R33, PT, PT, R33, 0x100, RZ ;  /* 0x0000010021210810 */ /* 0x000fe20007ffe0ff */
[----:B------:R4:W5:Y:S05]  /*02a0*/  @P4 LDG.E.64 R82, desc[UR10][R8.64] ;  /* 0x0000000a08524981 */ /* 0x00096a000c1e1b00 */
[----:B------:R-:W4:Y:S01]  /*02b0*/  @P2 LDC.64 R26, c[0x0][0x3e8] ;  /* 0x0000fa00ff1a2b82 */ /* 0x000f220000000a00 */
[----:B---3--:R-:W-:-:S07]  /*02c0*/  @P1 IMAD.WIDE.U32 R20, R33, 0x8, R20 ;  /* 0x0000000821141825 */ /* 0x008fce00078e0014 */
[----:B------:R-:W3:Y:S01]  /*02d0*/  @P3 LDC.64 R28, c[0x0][0x3d0] ;  /* 0x0000f400ff1c3b82 */ /* 0x000ee20000000a00 */
[C---:B--2---:R-:W-:Y:S01]  /*02e0*/  @P1 IMAD.WIDE.U32 R22, R33.reuse, 0x8, R22 ;  /* 0x0000000821161825 */ /* 0x044fe200078e0016 */
[----:B------:R-:W-:Y:S01]  /*02f0*/  @P1 IADD3 R33, PT, PT, R33, 0x100, RZ ;  /* 0x0000010021211810 */ /* 0x000fe20007ffe0ff */
[----:B------:R2:W5:Y:S05]  /*0300*/  @P4 LDG.E.64 R84, desc[UR10][R10.64] ;  /* 0x0000000a0a544981 */ /* 0x00056a000c1e1b00 */
[----:B------:R-:W3:Y:S01]  /*0310*/  @P3 LDC.64 R30, c[0x0][0x3e8] ;  /* 0x0000fa00ff1e3b82 */ /* 0x000ee20000000a00 */
[----:B-1----:R-:W-:Y:S01]  /*0320*/  @P2 IMAD.WIDE.U32 R24, R33, 0x8, R24 ;  /* 0x0000000821182825 */ /* 0x002fe200078e0018 */
[----:B------:R-:W-:Y:S01]  /*0330*/  MOV R130, UR4 ;  /* 0x0000000400827c02 */ /* 0x000fe20008000f00 */
[----:B------:R1:W5:Y:S01]  /*0340*/  @P0 LDG.E.64 R86, desc[UR10][R16.64] ;  /* 0x0000000a10560981 */ /* 0x000362000c1e1b00 */
[----:B------:R-:W-:-:S02]  /*0350*/  CS2R R4, SRZ ;  /* 0x0000000000047805 */ /* 0x000fc4000001ff00 */
[----:B0-----:R-:W-:Y:S02]  /*0360*/  CS2R R6, SRZ ;  /* 0x0000000000067805 */ /* 0x001fe4000001ff00 */
[----:B----4-:R-:W-:Y:S01]  /*0370*/  CS2R R8, SRZ ;  /* 0x0000000000087805 */ /* 0x010fe2000001ff00 */
[----:B------:R0:W5:Y:S01]  /*0380*/  @P0 LDG.E.64 R88, desc[UR10][R18.64] ;  /* 0x0000000a12580981 */ /* 0x000162000c1e1b00 */
[C---:B------:R-:W-:Y:S01]  /*0390*/  @P2 IMAD.WIDE.U32 R26, R33.reuse, 0x8, R26 ;  /* 0x00000008211a2825 */ /* 0x040fe200078e001a */
[----:B------:R-:W-:Y:S02]  /*03a0*/  @P2 IADD3 R33, PT, PT, R33, 0x100, RZ ;  /* 0x0000010021212810 */ /* 0x000fe40007ffe0ff */
[----:B--2---:R-:W-:Y:S01]  /*03b0*/  CS2R R10, SRZ ;  /* 0x00000000000a7805 */ /* 0x004fe2000001ff00 */
[----:B------:R-:W5:Y:S01]  /*03c0*/  @P1 LDG.E.64 R90, desc[UR10][R20.64] ;  /* 0x0000000a145a1981 */ /* 0x000f62000c1e1b00 */
[----:B------:R-:W-:Y:S02]  /*03d0*/  CS2R R36, SRZ ;  /* 0x0000000000247805 */ /* 0x000fe4000001ff00 */
[----:B-1----:R-:W-:-:S02]  /*03e0*/  CS2R R16, SRZ ;  /* 0x0000000000107805 */ /* 0x002fc4000001ff00 */
[----:B------:R-:W-:Y:S01]  /*03f0*/  CS2R R38, SRZ ;  /* 0x0000000000267805 */ /* 0x000fe2000001ff00 */
[----:B------:R-:W5:Y:S01]  /*0400*/  @P1 LDG.E.64 R92, desc[UR10][R22.64] ;  /* 0x0000000a165c1981 */ /* 0x000f62000c1e1b00 */
[C---:B---3--:R-:W-:Y:S01]  /*0410*/  @P3 IMAD.WIDE.U32 R12, R33.reuse, 0x8, R28 ;  /* 0x00000008210c3825 */ /* 0x048fe200078e001c */
[----:B0-----:R-:W-:Y:S02]  /*0420*/  CS2R R18, SRZ ;  /* 0x0000000000127805 */ /* 0x001fe4000001ff00 */
[----:B------:R-:W-:Y:S01]  /*0430*/  CS2R R40, SRZ ;  /* 0x0000000000287805 */ /* 0x000fe2000001ff00 */
[----:B------:R-:W5:Y:S04]  /*0440*/  @P2 LDG.E.64 R94, desc[UR10][R24.64] ;  /* 0x0000000a185e2981 */ /* 0x000f68000c1e1b00 */
[----:B------:R0:W5:Y:S01]  /*0450*/  @P3 LDG.E.64 R96, desc[UR10][R12.64] ;  /* 0x0000000a0c603981 */ /* 0x000162000c1e1b00 */
[----:B------:R-:W-:Y:S01]  /*0460*/  @P3 IMAD.WIDE.U32 R14, R33, 0x8, R30 ;  /* 0x00000008210e3825 */ /* 0x000fe200078e001e */
[----:B------:R-:W-:-:S02]  /*0470*/  CS2R R42, SRZ ;  /* 0x00000000002a7805 */ /* 0x000fc4000001ff00 */
[----:B------:R-:W-:Y:S01]  /*0480*/  CS2R R44, SRZ ;  /* 0x00000000002c7805 */ /* 0x000fe2000001ff00 */
[----:B------:R1:W5:Y:S04]  /*0490*/  @P2 LDG.E.64 R76, desc[UR10][R26.64] ;  /* 0x0000000a1a4c2981 */ /* 0x000368000c1e1b00 */
[----:B------:R2:W5:Y:S01]  /*04a0*/  @P3 LDG.E.64 R2, desc[UR10][R14.64] ;  /* 0x0000000a0e023981 */ /* 0x000562000c1e1b00 */
[----:B------:R-:W-:Y:S02]  /*04b0*/  ISETP.GE.AND P3, PT, R130, UR5, PT ;  /* 0x0000000582007c0c */ /* 0x000fe4000bf66270 */
[----:B0-----:R-:W-:Y:S02]  /*04c0*/  CS2R R12, SRZ ;  /* 0x00000000000c7805 */ /* 0x001fe4000001ff00 */
[----:B------:R-:W-:-:S02]  /*04d0*/  CS2R R20, SRZ ;  /* 0x0000000000147805 */ /* 0x000fc4000001ff00 */
[----:B------:R-:W-:Y:S02]  /*04e0*/  CS2R R22, SRZ ;  /* 0x0000000000167805 */ /* 0x000fe4000001ff00 */
[----:B------:R-:W-:Y:S02]  /*04f0*/  CS2R R24, SRZ ;  /* 0x0000000000187805 */ /* 0x000fe4000001ff00 */
[----:B-1----:R-:W-:Y:S02]  /*0500*/  CS2R R26, SRZ ;  /* 0x00000000001a7805 */ /* 0x002fe4000001ff00 */
[----:B------:R-:W-:Y:S02]  /*0510*/  CS2R R28, SRZ ;  /* 0x00000000001c7805 */ /* 0x000fe4000001ff00 */
[----:B------:R-:W-:Y:S02]  /*0520*/  CS2R R30, SRZ ;  /* 0x00000000001e7805 */ /* 0x000fe4000001ff00 */
[----:B------:R-:W-:-:S02]  /*0530*/  CS2R R32, SRZ ;  /* 0x0000000000207805 */ /* 0x000fc4000001ff00 */
[----:B--2---:R-:W-:Y:S02]  /*0540*/  CS2R R14, SRZ ;  /* 0x00000000000e7805 */ /* 0x004fe4000001ff00 */
        /* <DEDUP_REMOVED lines=15> */
[----:B------:R-:W-:Y:S06]  /*0640*/  @P3 BRA `(.L_x_8706) ;  /* 0x0000006c00503947 */ /* 0x000fec0003800000 */
[----:B-----5:R-:W-:Y:S02]  /*0650*/  MOV R203, R2 ;  /* 0x0000000200cb7202 */ /* 0x020fe40000000f00 */
        /* <DEDUP_REMOVED lines=49> */
[----:B------:R-:W-:Y:S01]  /*0970*/  MOV R194, R81 ;  /* 0x0000005100c27202 */ /* 0x000fe20000000f00 */
[----:B------:R-:W-:Y:S01]  /*0980*/  UPLOP3.LUT UP1, UPT, UPT, UPT, UPT, 0x40, 0x4 ;  /* 0x000000000004789c */ /* 0x000fe20003f2e870 */
[----:B------:R-:W-:Y:S01]  /*0990*/  SHF.R.U32.HI R16, RZ, 0x10, R81 ;  /* 0x00000010ff107819 */ /* 0x000fe20000011651 */
[----:B------:R-:W0:Y:S01]  /*09a0*/  LDCU UR15, c[0x0][0x40c] ;  /* 0x00008180ff0f77ac */ /* 0x000e220008000800 */
[----:B------:R-:W-:Y:S02]  /*09b0*/  MOV R195, R84 ;  /* 0x0000005400c37202 */ /* 0x000fe40000000f00 */
[----:B------:R-:W-:Y:S01]  /*09c0*/  SHF.R.U64 R17, R84, 0x10, R85 ;  /* 0x0000001054117819 */ /* 0x000fe20000001255 */
[----:B------:R-:W1:Y:S01]  /*09d0*/  LDCU.U8 UR9, c[0x0][0x410] ;  /* 0x00008200ff0977ac */ /* 0x000e620008000000 */
[----:B------:R-:W-:-:S02]  /*09e0*/  MOV R196, R85 ;  /* 0x0000005500c47202 */ /* 0x000fc40000000f00 */
[----:B------:R-:W-:Y:S01]  /*09f0*/  SHF.R.U32.HI R18, RZ, 0x10, R85 ;  /* 0x00000010ff127819 */ /* 0x000fe20000011655 */
[----:B------:R-:W2:Y:S01]  /*0a00*/  LDCU UR14, c[0x0][0x400] ;  /* 0x00008000ff0e77ac */ /* 0x000ea20008000800 */
[----:B------:R-:W-:Y:S02]  /*0a10*/  MOV R197, R88 ;  /* 0x0000005800c57202 */ /* 0x000fe40000000f00 */
[--C-:B------:R-:W-:Y:S01]  /*0a20*/  SHF.R.U64 R19, R88, 0x10, R89.reuse ;  /* 0x0000001058137819 */ /* 0x100fe20000001259 */
[----:B------:R-:W3:Y:S01]  /*0a30*/  LDCU.64 UR12, c[0x0][0x438] ;  /* 0x00008700ff0c77ac */ /* 0x000ee20008000a00 */
[----:B------:R-:W-:Y:S02]  /*0a40*/  MOV R198, R89 ;  /* 0x0000005900c67202 */ /* 0x000fe40000000f00 */
[----:B------:R-:W-:Y:S01]  /*0a50*/  SHF.R.U32.HI R20, RZ, 0x10, R89 ;  /* 0x00000010ff147819 */ /* 0x000fe20000011659 */
[----:B------:R-:W4:Y:S01]  /*0a60*/  LDCU.64 UR6, c[0x0][0x478] ;  /* 0x00008f00ff0677ac */ /* 0x000f220008000a00 */
[----:B------:R-:W-:-:S02]  /*0a70*/  MOV R199, R92 ;  /* 0x0000005c00c77202 */ /* 0x000fc40000000f00 */
[--C-:B------:R-:W-:Y:S02]  /*0a80*/  SHF.R.U64 R21, R92, 0x10, R93.reuse ;  /* 0x000000105c157819 */ /* 0x100fe4000000125d */
[----:B------:R-:W-:Y:S02]  /*0a90*/  MOV R200, R93 ;  /* 0x0000005d00c87202 */ /* 0x000fe40000000f00 */
[----:B------:R-:W-:Y:S02]  /*0aa0*/  SHF.R.U32.HI R22, RZ, 0x10, R93 ;  /* 0x00000010ff167819 */ /* 0x000fe4000001165d */
[----:B------:R-:W-:Y:S02]  /*0ab0*/  MOV R201, R76 ;  /* 0x0000004c00c97202 */ /* 0x000fe40000000f00 */
[----:B------:R-:W-:Y:S02]  /*0ac0*/  SHF.R.U64 R23, R76, 0x10, R77 ;  /* 0x000000104c177819 */ /* 0x000fe4000000124d */
[----:B------:R-:W-:-:S02]  /*0ad0*/  MOV R202, R77 ;  /* 0x0000004d00ca7202 */ /* 0x000fc40000000f00 */
[----:B------:R-:W-:Y:S02]  /*0ae0*/  SHF.R.U32.HI R24, RZ, 0x10, R77 ;  /* 0x00000010ff187819 */ /* 0x000fe4000001164d */
[----:B------:R-:W-:Y:S02]  /*0af0*/  SHF.R.U64 R2, R2, 0x10, R3 ;  /* 0x0000001002027819 */ /* 0x000fe40000001203 */
[----:B------:R-:W-:Y:S02]  /*0b00*/  MOV R204, R3 ;  /* 0x0000000300cc7202 */ /* 0x000fe40000000f00 */
[----:B------:R-:W-:Y:S02]  /*0b10*/  MOV R138, R78 ;  /* 0x0000004e008a7202 */ /* 0x000fe40000000f00 */
[----:B------:R-:W-:Y:S02]  /*0b20*/  SHF.R.U64 R0, R78, 0x10, R79 ;  /* 0x000000104e007819 */ /* 0x000fe4000000124f */
[----:B------:R-:W-:-:S02]  /*0b30*/  SHF.R.U32.HI R3, RZ, 0x10, R3 ;  /* 0x00000010ff037819 */ /* 0x000fc40000011603 */
[----:B------:R-:W-:Y:S02]  /*0b40*/  PRMT R137, R4, 0x5410, R137 ;  /* 0x0000541004897816 */ /* 0x000fe40000000089 */
[----:B------:R-:W-:Y:S02]  /*0b50*/  PRMT R136, R5, 0x5410, R136 ;  /* 0x0000541005887816 */ /* 0x000fe40000000088 */
[----:B------:R-:W-:Y:S02]  /*0b60*/  CS2R R4, SRZ ;  /* 0x0000000000047805 */ /* 0x000fe4000001ff00 */
[----:B------:R-:W-:Y:S02]  /*0b70*/  PRMT R135, R6, 0x5410, R135 ;  /* 0x0000541006877816 */ /* 0x000fe40000000087 */
[----:B------:R-:W-:Y:S02]  /*0b80*/  PRMT R134, R7, 0x5410, R134 ;  /* 0x0000541007867816 */ /* 0x000fe40000000086 */
[----:B------:R-:W-:-:S02]  /*0b90*/  CS2R R6, SRZ ;  /* 0x0000000000067805 */ /* 0x000fc4000001ff00 */
        /* <DEDUP_REMOVED lines=29> */
.L_x_8800:
        /* <DEDUP_REMOVED lines=16> */
[----:B------:R0:W2:Y:S01]  /*0e70*/  LDG.E R112, desc[UR10][R112.64] ;  /* 0x0000000a70707981 */ /* 0x0000a2000c1e1900 */
[----:B------:R-:W-:Y:S01]  /*0e80*/  IADD3 R114, PT, PT, R129, -0x1, RZ ;  /* 0xffffffff81727810 */ /* 0x000fe20007ffe0ff */
[-C--:B-1----:R-:W-:Y:S01]  /*0e90*/  IMAD R0, R130, R133.reuse, RZ ;  /* 0x0000008582007224 */ /* 0x082fe200078e02ff */
[C---:B------:R-:W-:Y:S01]  /*0ea0*/  ISETP.GE.U32.AND P0, PT, R131.reuse, 0x100, PT ;  /* 0x000001008300780c */ /* 0x040fe20003f06070 */
[----:B------:R-:W1:Y:S01]  /*0eb0*/  S2R R132, SR_TID.X ;  /* 0x0000000000847919 */ /* 0x000e620000002100 */
[----:B------:R-:W-:Y:S01]  /*0ec0*/  ISETP.NE.AND P6, PT, RZ, UR9, PT ;  /* 0x00000009ff007c0c */ /* 0x000fe2000bfc5270 */
[----:B------:R-:W-:Y:S01]  /*0ed0*/  IMAD R114, R114, R133, RZ ;  /* 0x0000008572727224 */ /* 0x000fe200078e02ff */
[----:B------:R-:W-:Y:S01]  /*0ee0*/  SHF.R.S32.HI R115, RZ, 0x1f, R0 ;  /* 0x0000001fff737819 */ /* 0x000fe20000011400 */
[----:B------:R-:W-:Y:S01]  /*0ef0*/  BSSY.RECONVERGENT B1, `(.L_x_8709) ;  /* 0x000003c000017945 */ /* 0x000fe20003800200 */
[----:B------:R-:W-:Y:S02]  /*0f00*/  ISETP.GE.U32.AND P1, PT, R131, 0x200, PT ;  /* 0x000002008300780c */ /* 0x000fe40003f26070 */
[----:B------:R-:W-:-:S02]  /*0f10*/  CS2R R124, SRZ ;  /* 0x00000000007c7805 */ /* 0x000fc4000001ff00 */
[----:B------:R-:W-:Y:S02]  /*0f20*/  LEA.HI R115, R115, R0, RZ, 0x2 ;  /* 0x0000000073737211 */ /* 0x000fe400078f10ff */
[----:B0-----:R-:W-:Y:S02]  /*0f30*/  SHF.R.S32.HI R113, RZ, 0x1f, R114 ;  /* 0x0000001fff717819 */ /* 0x001fe40000011472 */
[----:B------:R-:W-:Y:S02]  /*0f40*/  ISETP.GE.U32.AND P2, PT, R131, 0x300, PT ;  /* 0x000003008300780c */ /* 0x000fe40003f46070 */
[----:B------:R-:W-:Y:S02]  /*0f50*/  LEA.HI R113, R113, R114, RZ, 0x2 ;  /* 0x0000007271717211 */ /* 0x000fe400078f10ff */
[C---:B------:R-:W-:Y:S02]  /*0f60*/  ISETP.GE.U32.AND P4, PT, R131.reuse, 0x400, PT ;  /* 0x000004008300780c */ /* 0x040fe40003f86070 */
[----:B------:R-:W-:-:S02]  /*0f70*/  ISETP.GE.U32.AND P5, PT, R131, 0x500, PT ;  /* 0x000005008300780c */ /* 0x000fc40003fa6070 */
[-C--:B-1----:R-:W-:Y:S02]  /*0f80*/  LEA.HI.SX32 R0, R115, R132.reuse, 0x1e ;  /* 0x0000008473007211 */ /* 0x082fe400078ff2ff */
[----:B------:R-:W-:Y:S02]  /*0f90*/  LEA.HI.SX32 R126, R113, R132, 0x1e ;  /* 0x00000084717e7211 */ /* 0x000fe400078ff2ff */
[----:B------:R-:W-:Y:S02]  /*0fa0*/  MOV R123, R0 ;  /* 0x00000000007b7202 */ /* 0x000fe40000000f00 */
[----:B--2---:R-:W-:Y:S02]  /*0fb0*/  FSEL R122, R112, RZ, !P6 ;  /* 0x000000ff707a7208 */ /* 0x004fe40007000000 */
[----:B------:R-:W-:Y:S01]  /*0fc0*/  ISETP.GE.U32.AND P6, PT, R131, 0x600, PT ;  /* 0x000006008300780c */ /* 0x000fe20003fc6070 */
[----:B------:R-:W-:-:S12]  /*0fd0*/  @!P0 BRA `(.L_x_8710) ;  /* 0x0000000000b48947 */ /* 0x000fd80003800000 */
        /* <DEDUP_REMOVED lines=12> */
[----:B------:R-:W-:Y:S02]  /*10a0*/  IADD3 R126, PT, PT, R126, 0x100, RZ ;  /* 0x000001007e7e7810 */ /* 0x000fe40007ffe0ff */
[----:B------:R-:W-:Y:S01]  /*10b0*/  IADD3 R123, PT, PT, R123, 0x100, RZ ;  /* 0x000001007b7b7810 */ /* 0x000fe20007ffe0ff */
[C---:B---3--:R-:W-:Y:S01]  /*10c0*/  FADD.FTZ R3, -R122.reuse, R116 ;  /* 0x000000747a037221 */ /* 0x048fe20000010100 */
[C---:B------:R-:W-:Y:S01]  /*10d0*/  FADD.FTZ R127, -R122.reuse, R117 ;  /* 0x000000757a7f7221 */ /* 0x040fe20000010100 */
[----:B------:R-:W-:Y:S02]  /*10e0*/  HADD2.F32 R116, -RZ, R138.H0_H0 ;  /* 0x2000008aff747230 */ /* 0x000fe40000004100 */
[----:B------:R-:W-:Y:S01]  /*10f0*/  FADD.FTZ R161, -R122, R118 ;  /* 0x000000767aa17221 */ /* 0x000fe20000010100 */
[C---:B-----5:R-:W-:Y:S01]  /*1100*/  FMUL.FTZ R3, R128.reuse, R3 ;  /* 0x0000000380037220 */ /* 0x060fe20000410000 */
[----:B------:R-:W-:Y:S01]  /*1110*/  FMUL.FTZ R162, R128, R127 ;  /* 0x0000007f80a27220 */ /* 0x000fe20000410000 */
[----:B------:R-:W-:-:S02]  /*1120*/  HADD2.F32 R117, -RZ, R137.H1_H1 ;  /* 0x30000089ff757230 */ /* 0x000fc40000004100 */
[----:B------:R-:W-:Y:S01]  /*1130*/  FMUL.FTZ R161, R128, R161 ;  /* 0x000000a180a17220 */ /* 0x000fe20000410000 */
[----:B----4-:R-:W-:Y:S01]  /*1140*/  FMUL.FTZ R148, R112, R125 ;  /* 0x0000007d70947220 */ /* 0x010fe20000410000 */
        /* <DEDUP_REMOVED lines=8> */
[----:B------:R-:W-:-:S02]  /*11d0*/  HADD2.F32 R116, -RZ, R137.H0_H0 ;  /* 0x20000089ff747230 */ /* 0x000fc40000004100 */
        /* <DEDUP_REMOVED lines=13> */
.L_x_8710:
[----:B------:R-:W-:Y:S05]  /*12b0*/  BSYNC.RECONVERGENT B1 ;  /* 0x0000000000017941 */ /* 0x000fea0003800200 */
.L_x_8709:
        /* <DEDUP_REMOVED lines=47> */
.L_x_8712:
[----:B------:R-:W-:Y:S05]  /*15b0*/  BSYNC.RECONVERGENT B1 ;  /* 0x0000000000017941 */ /* 0x000fea0003800200 */
.L_x_8711:
        /* <DEDUP_REMOVED lines=22> */
[----:B------:R-:W-:-:S02]  /*1720*/  HADD2.F32 R117, -RZ, R185.H0_H0 ;  /* 0x200000b9ff757230 */ /* 0x000fc40000004100 */
        /* <DEDUP_REMOVED lines=24> */
.L_x_8714:
[----:B------:R-:W-:Y:S05]  /*18b0*/  BSYNC.RECONVERGENT B1 ;  /* 0x0000000000017941 */ /* 0x000fea0003800200 */
.L_x_8713:
        /* <DEDUP_REMOVED lines=47> */
.L_x_8716:
[----:B------:R-:W-:Y:S05]  /*1bb0*/  BSYNC.RECONVERGENT B1 ;  /* 0x0000000000017941 */ /* 0x000fea0003800200 */
.L_x_8715:
        /* <DEDUP_REMOVED lines=47> */
.L_x_8718:
[----:B------:R-:W-:Y:S05]  /*1eb0*/  BSYNC.RECONVERGENT B1 ;  /* 0x0000000000017941 */ /* 0x000fea0003800200 */
.L_x_8717:
        /* <DEDUP_REMOVED lines=12> */
[--C-:B------:R-:W-:Y:S02]  /*1f80*/  HADD2.F32 R139, -RZ, R191.reuse.H0_H0 ;  /* 0x200000bfff8b7230 */ /* 0x100fe40000004100 */
[----:B------:R-:W-:Y:S02]  /*1f90*/  HADD2.F32 R150, -RZ, R191.H1_H1 ;  /* 0x300000bfff967230 */ /* 0x000fe40000004100 */
[--C-:B------:R-:W-:Y:S02]  /*1fa0*/  HADD2.F32 R181, -RZ, R192.reuse.H0_H0 ;  /* 0x200000c0ffb57230 */ /* 0x100fe40000004100 */
[----:B------:R-:W-:Y:S02]  /*1fb0*/  HADD2.F32 R184, -RZ, R192.H1_H1 ;  /* 0x300000c0ffb87230 */ /* 0x000fe40000004100 */
[C---:B---3--:R-:W-:Y:S01]  /*1fc0*/  FADD.FTZ R123, -R122.reuse, R117 ;  /* 0x000000757a7b7221 */ /* 0x048fe20000010100 */
[C---:B------:R-:W-:Y:S01]  /*1fd0*/  FADD.FTZ R141, -R122.reuse, R116 ;  /* 0x000000747a8d7221 */ /* 0x040fe20000010100 */
[C---:B------:R-:W-:Y:S01]  /*1fe0*/  FADD.FTZ R183, -R122.reuse, R118 ;  /* 0x000000767ab77221 */ /* 0x040fe20000010100 */
[----:B------:R-:W-:Y:S01]  /*1ff0*/  FADD.FTZ R119, -R122, R119 ;  /* 0x000000777a777221 */ /* 0x000fe20000010100 */
[C---:B-----5:R-:W-:Y:S01]  /*2000*/  FMUL.FTZ R152, R128.reuse, R123 ;  /* 0x0000007b80987220 */ /* 0x060fe20000410000 */
[C---:B------:R-:W-:Y:S01]  /*2010*/  FMUL.FTZ R141, R128.reuse, R141 ;  /* 0x0000008d808d7220 */ /* 0x040fe20000410000 */
[C---:B------:R-:W-:Y:S01]  /*2020*/  FMUL.FTZ R183, R128.reuse, R183 ;  /* 0x000000b780b77220 */ /* 0x040fe20000410000 */
[----:B------:R-:W-:Y:S01]  /*2030*/  FMUL.FTZ R186, R128, R119 ;  /* 0x0000007780ba7220 */ /* 0x000fe20000410000 */
[----:B----4-:R-:W-:Y:S01]  /*2040*/  FMUL.FTZ R139, R112, R139 ;  /* 0x0000008b708b7220 */ /* 0x010fe20000410000 */
        /* <DEDUP_REMOVED lines=14> */
[----:B------:R-:W-:Y:S01]  /*2130*/  FADD.FTZ R125, R112, R181 ;  /* 0x000000b5707d7221 */ /* 0x000fe20000010000 */
[----:B------:R-:W-:Y:S01]  /*2140*/  FFMA.FTZ R113, R183, R181, R114 ;  /* 0x000000b5b7717223 */ /* 0x000fe20000010072 */
[----:B------:R-:W-:-:S02]  /*2150*/  FFMA.FTZ R27, R115, R186, R27 ;  /* 0x000000ba731b7223 */ /* 0x000fc4000001001b */
[----:B------:R-:W-:Y:S01]  /*2160*/  FADD.FTZ R125, R125, R184 ;  /* 0x000000b87d7d7221 */ /* 0x000fe20000010000 */
[----:B------:R-:W-:Y:S01]  /*2170*/  FFMA.FTZ R124, R186, R184, R113 ;  /* 0x000000b8ba7c7223 */ /* 0x000fe20000010071 */
[----:B0-----:R-:W-:Y:S06]  /*2180*/  BRA `(.L_x_8719) ;  /* 0x00000000009c7947 */ /* 0x001fec0003800000 */
.L_x_8708:
        /* <DEDUP_REMOVED lines=11> */
[C---:B------:R-:W-:Y:S02]  /*2240*/  ISETP.GE.U32.AND P2, PT, R131.reuse, 0x300, PT ;  /* 0x000003008300780c */ /* 0x040fe40003f46070 */
[C---:B------:R-:W-:Y:S02]  /*2250*/  ISETP.GE.U32.AND P4, PT, R131.reuse, 0x400, PT ;  /* 0x000004008300780c */ /* 0x040fe40003f86070 */
[C---:B------:R-:W-:Y:S02]  /*2260*/  ISETP.GE.U32.AND P5, PT, R131.reuse, 0x500, PT ;  /* 0x000005008300780c */ /* 0x040fe40003fa6070 */
[----:B------:R-:W-:-:S02]  /*2270*/  ISETP.GE.U32.AND P6, PT, R131, 0x600, PT ;  /* 0x000006008300780c */ /* 0x000fc40003fc6070 */
[----:B------:R-:W-:Y:S01]  /*2280*/  MOV R127, R0 ;  /* 0x00000000007f7202 */ /* 0x000fe20000000f00 */
        /* <DEDUP_REMOVED lines=10> */
[----:B------:R0:W5:Y:S02]  /*2330*/  @P1 LDG.E.128 R80, desc[UR10][R118.64] ;  /* 0x0000000a76501981 */ /* 0x000164000c1e1d00 */
[----:B------:R-:W1:Y:S01]  /*2340*/  @P6 LDC.64 R114, c[0x0][0x438] ;  /* 0x00010e00ff726b82 */ /* 0x000e620000000a00 */
[C---:B--2---:R-:W-:Y:S01]  /*2350*/  @P2 IMAD.WIDE.U32 R122, R127.reuse, 0x10, R122 ;  /* 0x000000107f7a2825 */ /* 0x044fe200078e007a */
[----:B------:R-:W-:-:S04]  /*2360*/  @P2 IADD3 R127, PT, PT, R127, 0x100, RZ ;  /* 0x000001007f7f2810 */ /* 0x000fc80007ffe0ff */
[----:B------:R0:W5:Y:S01]  /*2370*/  @P2 LDG.E.128 R84, desc[UR10][R122.64] ;  /* 0x0000000a7a542981 */ /* 0x000162000c1e1d00 */
[C---:B---3--:R-:W-:Y:S01]  /*2380*/  @P4 IMAD.WIDE.U32 R120, R127.reuse, 0x10, R120 ;  /* 0x000000107f784825 */ /* 0x048fe200078e0078 */
[----:B------:R-:W-:-:S04]  /*2390*/  @P4 IADD3 R127, PT, PT, R127, 0x100, RZ ;  /* 0x000001007f7f4810 */ /* 0x000fc80007ffe0ff */
[----:B------:R0:W5:Y:S01]  /*23a0*/  @P4 LDG.E.128 R88, desc[UR10][R120.64] ;  /* 0x0000000a78584981 */ /* 0x000162000c1e1d00 */
[C---:B----4-:R-:W-:Y:S01]  /*23b0*/  @P5 IMAD.WIDE.U32 R116, R127.reuse, 0x10, R116 ;  /* 0x000000107f745825 */ /* 0x050fe200078e0074 */
[----:B------:R-:W-:-:S04]  /*23c0*/  @P5 IADD3 R127, PT, PT, R127, 0x100, RZ ;  /* 0x000001007f7f5810 */ /* 0x000fc80007ffe0ff */
[----:B------:R0:W5:Y:S01]  /*23d0*/  @P5 LDG.E.128 R92, desc[UR10][R116.64] ;  /* 0x0000000a745c5981 */ /* 0x000162000c1e1d00 */
[----:B-1----:R-:W-:-:S05]  /*23e0*/  @P6 IMAD.WIDE.U32 R114, R127, 0x10, R114 ;  /* 0x000000107f726825 */ /* 0x002fca00078e0072 */
[----:B------:R0:W5:Y:S02]  /*23f0*/  @P6 LDG.E.128 R96, desc[UR10][R114.64] ;  /* 0x0000000a72606981 */ /* 0x000164000c1e1d00 */
.L_x_8719:
[----:B------:R-:W-:Y:S05]  /*2400*/  BSYNC.RECONVERGENT B0 ;  /* 0x0000000000007941 */ /* 0x000fea0003800200 */
.L_x_8707:
        /* <DEDUP_REMOVED lines=31> */
.L_x_8721:
[----:B------:R-:W-:Y:S05]  /*2600*/  BSYNC.RECONVERGENT B0 ;  /* 0x0000000000007941 */ /* 0x000fea0003800200 */
.L_x_8720:
        /* <DEDUP_REMOVED lines=30> */
[----:B------:R-:W-:Y:S01]  /*27f0*/  HFMA2 R117, -RZ, RZ, 0, 0 ;  /* 0x00000000ff757431 */ /* 0x000fe200000001ff */
[----:B------:R-:W-:Y:S01]  /*2800*/  P2R R116, PR, RZ, 0x2 ;  /* 0x00000002ff747803 */ /* 0x000fe20000000000 */
        /* <DEDUP_REMOVED lines=21> */
.L_x_8724:
        /* <DEDUP_REMOVED lines=14> */
[----:B-----5:R-:W-:Y:S01]  /*2a40*/  FFMA.FTZ R52, R100, R113, R52 ;  /* 0x0000007164347223 */ /* 0x020fe20000010034 */
[----:B------:R-:W-:-:S07]  /*2a50*/  FMUL.FTZ R104, R113, R104 ;  /* 0x0000006871687220 */ /* 0x000fce0000410000 */
.L_x_8727:
[----:B------:R-:W-:Y:S05]  /*2a60*/  @!P4 BRA `(.L_x_8728) ;  /* 0x000000000024c947 */ /* 0x000fea0003800000 */
[----:B------:R-:W-:Y:S01]  /*2a70*/  FFMA.FTZ R112, R162, R2, R119 ;  /* 0x00000002a2707223 */ /* 0x000fe20000010077 */
[----:B------:R-:W-:Y:S01]  /*2a80*/  ISETP.GT.AND P0, PT, R129, RZ, PT ;  /* 0x000000ff8100720c */ /* 0x000fe20003f04270 */
[----:B------:R-:W-:Y:S02]  /*2a90*/  HADD2.F32 R113, -RZ, R193.H1_H1 ;  /* 0x300000c1ff717230 */ /* 0x000fe40000004100 */
[----:B------:R-:W-:-:S04]  /*2aa0*/  FADD.FTZ R105, R159, -R112 ;  /* 0x800000709f697221 */ /* 0x000fc80000010000 */
[----:B------:R-:W-:-:S05]  /*2ab0*/  FMUL.FTZ R105, R128, R105 ;  /* 0x0000006980697220 */ /* 0x000fca0000410000 */
[----:B------:R-:W-:-:S05]  /*2ac0*/  FSEL R105, R105, RZ, P0 ;  /* 0x000000ff69697208 */ /* 0x000fca0000000000 */
[----:B------:R-:W-:-:S04]  /*2ad0*/  FMUL.FTZ R112, R105, UR15 ;  /* 0x0000000f69707c20 */ /* 0x000fc80008410000 */
[----:B-----5:R-:W-:Y:S01]  /*2ae0*/  FFMA.FTZ R53, R101, R112, R53 ;  /* 0x0000007065357223 */ /* 0x020fe20000010035 */
[----:B------:R-:W-:-:S07]  /*2af0*/  FMUL.FTZ R105, R112, R113 ;  /* 0x0000007170697220 */ /* 0x000fce0000410000 */
.L_x_8728:
        /* <DEDUP_REMOVED lines=10> */
.L_x_8729:
        /* <DEDUP_REMOVED lines=9> */
[----:B------:R-:W-:Y:S01]  /*2c30*/  FMUL.FTZ R107, R112, R113 ;  /* 0x00000071706b7220 */ /* 0x000fe20000410000 */
[----:B------:R-:W-:Y:S06]  /*2c40*/  BRA `(.L_x_8730) ;  /* 0x0000000800107947 */ /* 0x000fec0003800000 */
.L_x_8726:
        /* <DEDUP_REMOVED lines=16> */
[----:B------:R-:W-:Y:S01]  /*2d50*/  FSEL R111, R115, RZ, P0 ;  /* 0x000000ff736f7208 */ /* 0x000fe20000000000 */
[----:B------:R-:W-:Y:S06]  /*2d60*/  @!P4 BRA `(.L_x_8731) ;  /* 0x000000000024c947 */ /* 0x000fec0003800000 */
        /* <DEDUP_REMOVED lines=9> */
.L_x_8731:
        /* <DEDUP_REMOVED lines=10> */
.L_x_8732:
        /* <DEDUP_REMOVED lines=10> */
.L_x_8733:
[----:B------:R-:W-:Y:S05]  /*2f40*/  @!P4 BRA `(.L_x_8730) ;  /* 0x000000040050c947 */ /* 0x000fea0003800000 */
[----:B------:R-:W-:Y:S02]  /*2f50*/  HADD2.F32 R107, -RZ, R194.H1_H1 ;  /* 0x300000c2ff6b7230 */ /* 0x000fe40000004100 */
[----:B------:R-:W-:-:S04]  /*2f60*/  FMUL.FTZ R112, R111, UR15 ;  /* 0x0000000f6f707c20 */ /* 0x000fc80008410000 */
[-C--:B-----5:R-:W-:Y:S01]  /*2f70*/  FFMA.FTZ R55, R103, R112.reuse, R55 ;  /* 0x0000007067377223 */ /* 0x0a0fe20000010037 */
[----:B------:R-:W-:Y:S01]  /*2f80*/  FMUL.FTZ R107, R107, R112 ;  /* 0x000000706b6b7220 */ /* 0x000fe20000410000 */
[----:B------:R-:W-:Y:S06]  /*2f90*/  BRA `(.L_x_8730) ;  /* 0x00000004003c7947 */ /* 0x000fec0003800000 */
.L_x_8725:
[----:B------:R-:W-:Y:S01]  /*2fa0*/  UMOV UR4, UR6 ;  /* 0x0000000600047c82 */ /* 0x000fe20008000000 */
[----:B------:R-:W-:Y:S01]  /*2fb0*/  UMOV UR5, UR7 ;  /* 0x0000000700057c82 */ /* 0x000fe20008000000 */
[----:B------:R-:W-:-:S04]  /*2fc0*/  UISETP.NE.U32.AND UP0, UPT, UR4, URZ, UPT ;  /* 0x000000ff0400728c */ /* 0x000fc8000bf05070 */
[----:B------:R-:W-:-:S09]  /*2fd0*/  UISETP.NE.AND.EX UP0, UPT, UR5, URZ, UPT, UP0 ;  /* 0x000000ff0500728c */ /* 0x000fd2000bf05300 */
[----:B------:R-:W-:Y:S05]  /*2fe0*/  BRA.U UP0, `(.L_x_8734) ;  /* 0x0000000100947547 */ /* 0x000fea000b800000 */
        /* <DEDUP_REMOVED lines=9> */
[----:B------:R-:W-:Y:S01]  /*3080*/  MOV R114, R77 ;  /* 0x0000004d00727202 */ /* 0x000fe20000000f00 */
[C---:B------:R-:W-:Y:S01]  /*3090*/  @P3 FFMA.FTZ R112, R128.reuse, R113, R76 ;  /* 0x0000007180703223 */ /* 0x040fe2000001004c */
[C---:B------:R-:W-:Y:S01]  /*30a0*/  @P3 FFMA.FTZ R114, R128.reuse, R118, R77 ;  /* 0x0000007680723223 */ /* 0x040fe2000001004d */
[----:B------:R-:W-:Y:S01]  /*30b0*/  MOV R115, R78 ;  /* 0x0000004e00737202 */ /* 0x000fe20000000f00 */
[----:B------:R-:W-:Y:S01]  /*30c0*/  @P3 FFMA.FTZ R115, R128, R125, R78 ;  /* 0x0000007d80733223 */ /* 0x000fe2000001004e */
[----:B------:R-:W-:-:S02]  /*30d0*/  @P4 HADD2.F32 R118, -RZ, R193.H0_H0 ;  /* 0x200000c1ff764230 */ /* 0x000fc40000004100 */
[----:B------:R-:W2:Y:S01]  /*30e0*/  @P4 LDC R120, c[0x0][0x40c] ;  /* 0x00010300ff784b82 */ /* 0x000ea20000000800 */
[----:B0-----:R-:W-:Y:S01]  /*30f0*/  @P4 FMUL.FTZ R113, R112, R121 ;  /* 0x0000007970714220 */ /* 0x001fe20000410000 */
[----:B------:R-:W-:-:S03]  /*3100*/  @P4 HADD2.F32 R121, -RZ, R193.H1_H1 ;  /* 0x300000c1ff794230 */ /* 0x000fc60000004100 */
[-C--:B------:R-:W-:Y:S01]  /*3110*/  @P4 FMUL.FTZ R104, R118, R113.reuse ;  /* 0x0000007176684220 */ /* 0x080fe20000410000 */
[----:B-----5:R-:W-:Y:S01]  /*3120*/  @P4 FFMA.FTZ R52, R100, R113, R52 ;  /* 0x0000007164344223 */ /* 0x020fe20000010034 */
[----:B-1----:R-:W-:Y:S01]  /*3130*/  @P4 FMUL.FTZ R112, R114, R123 ;  /* 0x0000007b72704220 */ /* 0x002fe20000410000 */
[----:B------:R-:W-:-:S03]  /*3140*/  @P4 HADD2.F32 R114, -RZ, R194.H0_H0 ;  /* 0x200000c2ff724230 */ /* 0x000fc60000004100 */
[-C--:B------:R-:W-:Y:S01]  /*3150*/  @P4 FMUL.FTZ R105, R121, R112.reuse ;  /* 0x0000007079694220 */ /* 0x080fe20000410000 */
[----:B------:R-:W-:Y:S01]  /*3160*/  @P4 FFMA.FTZ R53, R101, R112, R53 ;  /* 0x0000007065354223 */ /* 0x000fe20000010035 */
[----:B--2---:R-:W-:-:S04]  /*3170*/  @P4 FMUL.FTZ R115, R115, R120 ;  /* 0x0000007873734220 */ /* 0x004fc80000410000 */
[-C--:B------:R-:W-:Y:S01]  /*3180*/  @P4 FMUL.FTZ R106, R114, R115.reuse ;  /* 0x00000073726a4220 */ /* 0x080fe20000410000 */
[----:B------:R-:W-:Y:S01]  /*3190*/  @P4 FFMA.FTZ R54, R102, R115, R54 ;  /* 0x0000007366364223 */ /* 0x000fe20000010036 */
[----:B------:R-:W-:Y:S06]  /*31a0*/  @!P4 BRA `(.L_x_8730) ;  /* 0x0000000000b8c947 */ /* 0x000fec0003800000 */
[----:B------:R-:W-:Y:S01]  /*31b0*/  @P3 FFMA.FTZ R112, R166, R2, R119 ;  /* 0x00000002a6703223 */ /* 0x000fe20000010077 */
[----:B------:R-:W-:Y:S01]  /*31c0*/  MOV R107, R79 ;  /* 0x0000004f006b7202 */ /* 0x000fe20000000f00 */
[----:B------:R-:W-:Y:S02]  /*31d0*/  HADD2.F32 R113, -RZ, R194.H1_H1 ;  /* 0x300000c2ff717230 */ /* 0x000fe40000004100 */
[----:B------:R-:W-:-:S04]  /*31e0*/  @P3 FADD.FTZ R112, R163, -R112 ;  /* 0x80000070a3703221 */ /* 0x000fc80000010000 */
[----:B------:R-:W-:-:S04]  /*31f0*/  @P3 FFMA.FTZ R107, R128, R112, R79 ;  /* 0x00000070806b3223 */ /* 0x000fc8000001004f */
[----:B------:R-:W-:-:S04]  /*3200*/  FMUL.FTZ R112, R107, UR15 ;  /* 0x0000000f6b707c20 */ /* 0x000fc80008410000 */
[-C--:B------:R-:W-:Y:S01]  /*3210*/  FFMA.FTZ R55, R103, R112.reuse, R55 ;  /* 0x0000007067377223 */ /* 0x080fe20000010037 */
[----:B------:R-:W-:Y:S01]  /*3220*/  FMUL.FTZ R107, R113, R112 ;  /* 0x00000070716b7220 */ /* 0x000fe20000410000 */
[----:B------:R-:W-:Y:S06]  /*3230*/  BRA `(.L_x_8730) ;  /* 0x0000000000947947 */ /* 0x000fec0003800000 */
.L_x_8734:
[----:B------:R-:W0:Y:S01]  /*3240*/  @P4 LDC R113, c[0x0][0x40c] ;  /* 0x00010300ff714b82 */ /* 0x000e220000000800 */
        /* <DEDUP_REMOVED lines=10> */
[----:B------:R-:W-:Y:S01]  /*32f0*/  @P3 FADD.FTZ R110, R159, -R110 ;  /* 0x8000006e9f6e3221 */ /* 0x000fe20000010000 */
[----:B------:R-:W-:Y:S01]  /*3300*/  @P3 FFMA.FTZ R114, R128, R112, R79 ;  /* 0x0000007080723223 */ /* 0x000fe2000001004f */
[----:B------:R-:W-:Y:S01]  /*3310*/  MOV R109, R77 ;  /* 0x0000004d006d7202 */ /* 0x000fe20000000f00 */
[----:B------:R-:W-:Y:S01]  /*3320*/  @P3 FADD.FTZ R115, R164, -R111 ;  /* 0x8000006fa4733221 */ /* 0x000fe20000010000 */
[--C-:B------:R-:W-:Y:S01]  /*3330*/  @P4 HADD2.F32 R118, -RZ, R193.reuse.H0_H0 ;  /* 0x200000c1ff764230 */ /* 0x100fe20000004100 */
[----:B------:R-:W2:Y:S01]  /*3340*/  @P4 LDC R120, c[0x0][0x40c] ;  /* 0x00010300ff784b82 */ /* 0x000ea20000000800 */
[C---:B------:R-:W-:Y:S01]  /*3350*/  @P3 FFMA.FTZ R109, R128.reuse, R110, R77 ;  /* 0x0000006e806d3223 */ /* 0x040fe2000001004d */
[----:B------:R-:W-:Y:S01]  /*3360*/  @P4 HADD2.F32 R125, -RZ, R194.H1_H1 ;  /* 0x300000c2ff7d4230 */ /* 0x000fe20000004100 */
[----:B------:R-:W-:Y:S01]  /*3370*/  MOV R110, R78 ;  /* 0x0000004e006e7202 */ /* 0x000fe20000000f00 */
[----:B------:R-:W-:Y:S01]  /*3380*/  @P3 FFMA.FTZ R110, R128, R115, R78 ;  /* 0x00000073806e3223 */ /* 0x000fe2000001004e */
[----:B------:R-:W-:-:S03]  /*3390*/  @P4 HADD2.F32 R115, -RZ, R193.H1_H1 ;  /* 0x300000c1ff734230 */ /* 0x000fc60000004100 */
[----:B------:R-:W3:Y:S01]  /*33a0*/  @P4 LDC R121, c[0x0][0x40c] ;  /* 0x00010300ff794b82 */ /* 0x000ee20000000800 */
[----:B0-----:R-:W-:-:S04]  /*33b0*/  @P4 FMUL.FTZ R111, R108, R113 ;  /* 0x000000716c6f4220 */ /* 0x001fc80000410000 */
[-C--:B------:R-:W-:Y:S01]  /*33c0*/  @P4 FMUL.FTZ R104, R118, R111.reuse ;  /* 0x0000006f76684220 */ /* 0x080fe20000410000 */
[----:B------:R-:W-:Y:S02]  /*33d0*/  @P4 HADD2.F32 R118, -RZ, R194.H0_H0 ;  /* 0x200000c2ff764230 */ /* 0x000fe40000004100 */
[----:B-----5:R-:W-:Y:S01]  /*33e0*/  @P4 FFMA.FTZ R52, R100, R111, R52 ;  /* 0x0000006f64344223 */ /* 0x020fe20000010034 */
[----:B-1----:R-:W-:Y:S01]  /*33f0*/  @P4 FMUL.FTZ R112, R114, R123 ;  /* 0x0000007b72704220 */ /* 0x002fe20000410000 */
[----:B------:R-:W-:-:S03]  /*3400*/  MOV R111, R114 ;  /* 0x00000072006f7202 */ /* 0x000fc60000000f00 */
[-C--:B------:R-:W-:Y:S01]  /*3410*/  @P4 FMUL.FTZ R107, R125, R112.reuse ;  /* 0x000000707d6b4220 */ /* 0x080fe20000410000 */
[----:B------:R-:W-:Y:S01]  /*3420*/  @P4 FFMA.FTZ R55, R103, R112, R55 ;  /* 0x0000007067374223 */ /* 0x000fe20000010037 */
[----:B--2---:R-:W-:-:S04]  /*3430*/  @P4 FMUL.FTZ R112, R109, R120 ;  /* 0x000000786d704220 */ /* 0x004fc80000410000 */
[-C--:B------:R-:W-:Y:S01]  /*3440*/  @P4 FMUL.FTZ R105, R115, R112.reuse ;  /* 0x0000007073694220 */ /* 0x080fe20000410000 */
[----:B------:R-:W-:Y:S01]  /*3450*/  @P4 FFMA.FTZ R53, R101, R112, R53 ;  /* 0x0000007065354223 */ /* 0x000fe20000010035 */
[----:B---3--:R-:W-:-:S04]  /*3460*/  @P4 FMUL.FTZ R113, R110, R121 ;  /* 0x000000796e714220 */ /* 0x008fc80000410000 */
[-C--:B------:R-:W-:Y:S01]  /*3470*/  @P4 FMUL.FTZ R106, R118, R113.reuse ;  /* 0x00000071766a4220 */ /* 0x080fe20000410000 */
[----:B------:R-:W-:-:S07]  /*3480*/  @P4 FFMA.FTZ R54, R102, R113, R54 ;  /* 0x0000007166364223 */ /* 0x000fce0000010036 */
.L_x_8730:
        /* <DEDUP_REMOVED lines=10> */
.L_x_8723:
[----:B------:R-:W-:Y:S05]  /*3530*/  BSYNC.RECONVERGENT B0 ;  /* 0x0000000000007941 */ /* 0x000fea0003800200 */
.L_x_8722:
[----:B------:R-:W-:Y:S01]  /*3540*/  ISETP.GE.U32.AND P0, PT, R131, 0x200, PT ;  /* 0x000002008300780c */ /* 0x000fe20003f06070 */
[----:B------:R-:W-:Y:S03]  /*3550*/  BSSY.RECONVERGENT B0, `(.L_x_8735) ;  /* 0x00000c6000007945 */ /* 0x000fe60003800200 */
[----:B------:R-:W-:-:S09]  /*3560*/  P2R R118, PR, RZ, 0x1 ;  /* 0x00000001ff767803 */ /* 0x000fd20000000000 */
[----:B------:R-:W-:Y:S05]  /*3570*/  @!P0 BRA `(.L_x_8736) ;  /* 0x0000000c000c8947 */ /* 0x000fea0003800000 */
[----:B------:R-:W-:-:S04]  /*3580*/  UISETP.NE.U32.AND UP0, UPT, UR12, URZ, UPT ;  /* 0x000000ff0c00728c */ /* 0x000fc8000bf05070 */
[----:B------:R-:W-:Y:S01]  /*3590*/  UISETP.NE.AND.EX UP0, UPT, UR13, URZ, UPT, UP0 ;  /* 0x000000ff0d00728c */ /* 0x000fe2000bf05300 */
[----:B------:R-:W-:Y:S10]  /*35a0*/  @!P4 BRA `(.L_x_8737) ;  /* 0x00000000000cc947 */ /* 0x000ff40003800000 */
[----:B-----5:R-:W1:Y:S02]  /*35b0*/  LDC.64 R100, c[0x0][0x390] ;  /* 0x0000e400ff647b82 */ /* 0x020e640000000a00 */
[----:B-1----:R-:W-:-:S06]  /*35c0*/  IMAD.WIDE.U32 R100, R117, 0x10, R100 ;  /* 0x0000001075647825 */ /* 0x002fcc00078e0064 */
[----:B------:R-:W5:Y:S02]  /*35d0*/  LDG.E.128 R100, desc[UR10][R100.64] ;  /* 0x0000000a64647981 */ /* 0x000f64000c1e1d00 */
.L_x_8737:
[----:B------:R-:W-:Y:S05]  /*35e0*/  BRA.U !UP0, `(.L_x_8738) ;  /* 0x00000005083c7547 */ /* 0x000fea000b800000 */
[----:B------:R-:W-:-:S04]  /*35f0*/  UISETP.NE.U32.AND UP0, UPT, UR6, URZ, UPT ;  /* 0x000000ff0600728c */ /* 0x000fc8000bf05070 */
[----:B------:R-:W-:-:S06]  /*3600*/  UISETP.NE.AND.EX UP0, UPT, UR7, URZ, UPT, UP0 ;  /* 0x000000ff0700728c */ /* 0x000fcc000bf05300 */
[----:B------:R-:W-:-:S13]  /*3610*/  PLOP3.LUT P0, PT, PT, PT, UP0, 0x80, 0x8 ;  /* 0x000000000008781c */ /* 0x000fda0003f0f008 */
[----:B------:R-:W-:Y:S05]  /*3620*/  @!P0 BRA `(.L_x_8739) ;  /* 0x0000000000988947 */ /* 0x000fea0003800000 */
[----:B0-----:R-:W0:Y:S01]  /*3630*/  @P4 LDC R115, c[0x0][0x40c] ;  /* 0x00010300ff734b82 */ /* 0x001e220000000800 */
[-CC-:B------:R-:W-:Y:S01]  /*3640*/  @P3 FFMA.FTZ R109, R149, R2.reuse, R119.reuse ;  /* 0x00000002956d3223 */ /* 0x180fe20000010077 */
[-CC-:B------:R-:W-:Y:S01]  /*3650*/  @P3 FFMA.FTZ R114, R160, R2.reuse, R119.reuse ;  /* 0x00000002a0723223 */ /* 0x180fe20000010077 */
[----:B------:R-:W-:Y:S01]  /*3660*/  @P3 FFMA.FTZ R111, R165, R2, R119 ;  /* 0x00000002a56f3223 */ /* 0x000fe20000010077 */
[----:B------:R-:W-:Y:S01]  /*3670*/  MOV R108, R80 ;  /* 0x00000050006c7202 */ /* 0x000fe20000000f00 */
[----:B------:R-:W-:Y:S01]  /*3680*/  @P3 FADD.FTZ R109, R146, -R109 ;  /* 0x8000006d926d3221 */ /* 0x000fe20000010000 */
[----:B------:R-:W-:Y:S01]  /*3690*/  @P3 FFMA.FTZ R122, R170, R2, R119 ;  /* 0x00000002aa7a3223 */ /* 0x000fe20000010077 */
[----:B------:R-:W-:Y:S01]  /*36a0*/  @P3 FADD.FTZ R114, R157, -R114 ;  /* 0x800000729d723221 */ /* 0x000fe20000010000 */
[----:B------:R-:W1:Y:S01]  /*36b0*/  @P4 LDC R124, c[0x0][0x40c] ;  /* 0x00010300ff7c4b82 */ /* 0x000e620000000800 */
[----:B------:R-:W-:Y:S01]  /*36c0*/  @P3 FFMA.FTZ R108, R128, R109, R80 ;  /* 0x0000006d806c3223 */ /* 0x000fe20000010050 */
[----:B------:R-:W-:Y:S01]  /*36d0*/  @P3 FADD.FTZ R113, R168, -R111 ;  /* 0x8000006fa8713221 */ /* 0x000fe20000010000 */
[--C-:B------:R-:W-:Y:S01]  /*36e0*/  @P4 HADD2.F32 R112, -RZ, R195.reuse.H0_H0 ;  /* 0x200000c3ff704230 */ /* 0x100fe20000004100 */
[----:B------:R-:W-:Y:S01]  /*36f0*/  MOV R109, R81 ;  /* 0x00000051006d7202 */ /* 0x000fe20000000f00 */
[----:B------:R-:W-:Y:S01]  /*3700*/  @P3 FADD.FTZ R122, R167, -R122 ;  /* 0x8000007aa77a3221 */ /* 0x000fe20000010000 */
[----:B------:R-:W-:Y:S01]  /*3710*/  MOV R110, R82 ;  /* 0x00000052006e7202 */ /* 0x000fe20000000f00 */
[C---:B------:R-:W-:Y:S01]  /*3720*/  @P3 FFMA.FTZ R109, R128.reuse, R114, R81 ;  /* 0x00000072806d3223 */ /* 0x040fe20000010051 */
[----:B------:R-:W2:Y:S01]  /*3730*/  @P4 LDC R121, c[0x0][0x40c] ;  /* 0x00010300ff794b82 */ /* 0x000ea20000000800 */
[C---:B------:R-:W-:Y:S01]  /*3740*/  @P3 FFMA.FTZ R110, R128.reuse, R113, R82 ;  /* 0x00000071806e3223 */ /* 0x040fe20000010052 */
[----:B------:R-:W-:Y:S01]  /*3750*/  MOV R120, R83 ;  /* 0x0000005300787202 */ /* 0x000fe20000000f00 */
[----:B------:R-:W-:Y:S01]  /*3760*/  @P3 FFMA.FTZ R120, R128, R122, R83 ;  /* 0x0000007a80783223 */ /* 0x000fe20000010053 */
[----:B------:R-:W-:-:S02]  /*3770*/  @P4 HADD2.F32 R113, -RZ, R195.H1_H1 ;  /* 0x300000c3ff714230 */ /* 0x000fc40000004100 */
[----:B------:R-:W-:Y:S02]  /*3780*/  @P4 HADD2.F32 R114, -RZ, R196.H0_H0 ;  /* 0x200000c4ff724230 */ /* 0x000fe40000004100 */
[----:B0-----:R-:W-:-:S04]  /*3790*/  @P4 FMUL.FTZ R111, R108, R115 ;  /* 0x000000736c6f4220 */ /* 0x001fc80000410000 */
[----:B------:R-:W-:Y:S01]  /*37a0*/  @P4 FMUL.FTZ R104, R111, R112 ;  /* 0x000000706f684220 */ /* 0x000fe20000410000 */
[----:B-----5:R-:W-:Y:S01]  /*37b0*/  @P4 FFMA.FTZ R56, R100, R111, R56 ;  /* 0x0000006f64384223 */ /* 0x020fe20000010038 */
[----:B------:R-:W-:Y:S01]  /*37c0*/  MOV R111, R120 ;  /* 0x00000078006f7202 */ /* 0x000fe20000000f00 */
[----:B-1----:R-:W-:-:S04]  /*37d0*/  @P4 FMUL.FTZ R112, R109, R124 ;  /* 0x0000007c6d704220 */ /* 0x002fc80000410000 */
[----:B------:R-:W-:Y:S01]  /*37e0*/  @P4 FMUL.FTZ R105, R112, R113 ;  /* 0x0000007170694220 */ /* 0x000fe20000410000 */
[----:B------:R-:W-:Y:S01]  /*37f0*/  @P4 FFMA.FTZ R57, R101, R112, R57 ;  /* 0x0000007065394223 */ /* 0x000fe20000010039 */
[----:B--2---:R-:W-:-:S04]  /*3800*/  @P4 FMUL.FTZ R115, R110, R121 ;  /* 0x000000796e734220 */ /* 0x004fc80000410000 */
[----:B------:R-:W-:Y:S01]  /*3810*/  @P4 FMUL.FTZ R106, R115, R114 ;  /* 0x00000072736a4220 */ /* 0x000fe20000410000 */
[----:B------:R-:W-:Y:S01]  /*3820*/  @P4 FFMA.FTZ R58, R102, R115, R58 ;  /* 0x00000073663a4223 */ /* 0x000fe2000001003a */
[----:B------:R-:W-:Y:S06]  /*3830*/  @!P4 BRA `(.L_x_8740) ;  /* 0x00000008003cc947 */ /* 0x000fec0003800000 */
[----:B------:R-:W-:Y:S02]  /*3840*/  HADD2.F32 R107, -RZ, R196.H1_H1 ;  /* 0x300000c4ff6b7230 */ /* 0x000fe40000004100 */
[----:B------:R-:W-:-:S04]  /*3850*/  FMUL.FTZ R112, R120, UR15 ;  /* 0x0000000f78707c20 */ /* 0x000fc80008410000 */
[----:B------:R-:W-:Y:S01]  /*3860*/  FFMA.FTZ R59, R103, R112, R59 ;  /* 0x00000070673b7223 */ /* 0x000fe2000001003b */
[----:B------:R-:W-:Y:S01]  /*3870*/  FMUL.FTZ R107, R112, R107 ;  /* 0x0000006b706b7220 */ /* 0x000fe20000410000 */
[----:B------:R-:W-:Y:S06]  /*3880*/  BRA `(.L_x_8740) ;  /* 0x0000000800287947 */ /* 0x000fec0003800000 */
.L_x_8739:
[----:B------:R-:W1:Y:S01]  /*3890*/  @P4 LDC R121, c[0x0][0x40c] ;  /* 0x00010300ff794b82 */ /* 0x000e620000000800 */
[-CC-:B0-----:R-:W-:Y:S01]  /*38a0*/  @P3 FFMA.FTZ R113, R149, R2.reuse, R119.reuse ;  /* 0x0000000295713223 */ /* 0x181fe20000010077 */
[-CC-:B------:R-:W-:Y:S01]  /*38b0*/  @P3 FFMA.FTZ R120, R160, R2.reuse, R119.reuse ;  /* 0x00000002a0783223 */ /* 0x180fe20000010077 */
[----:B------:R-:W-:Y:S01]  /*38c0*/  @P3 FFMA.FTZ R125, R165, R2, R119 ;  /* 0x00000002a57d3223 */ /* 0x000fe20000010077 */
[----:B------:R-:W-:Y:S01]  /*38d0*/  MOV R112, R80 ;  /* 0x0000005000707202 */ /* 0x000fe20000000f00 */
[----:B------:R-:W-:Y:S01]  /*38e0*/  @P3 FADD.FTZ R113, R146, -R113 ;  /* 0x8000007192713221 */ /* 0x000fe20000010000 */
[----:B------:R-:W-:Y:S01]  /*38f0*/  @P3 FADD.FTZ R120, R157, -R120 ;  /* 0x800000789d783221 */ /* 0x000fe20000010000 */
[----:B------:R-:W-:Y:S01]  /*3900*/  @P3 FADD.FTZ R125, R168, -R125 ;  /* 0x8000007da87d3221 */ /* 0x000fe20000010000 */
[----:B------:R-:W0:Y:S01]  /*3910*/  @P4 LDC R123, c[0x0][0x40c] ;  /* 0x00010300ff7b4b82 */ /* 0x000e220000000800 */
[----:B------:R-:W-:Y:S01]  /*3920*/  MOV R114, R81 ;  /* 0x0000005100727202 */ /* 0x000fe20000000f00 */
[C---:B------:R-:W-:Y:S01]  /*3930*/  @P3 FFMA.FTZ R112, R128.reuse, R113, R80 ;  /* 0x0000007180703223 */ /* 0x040fe20000010050 */
[C---:B------:R-:W-:Y:S01]  /*3940*/  @P3 FFMA.FTZ R114, R128.reuse, R120, R81 ;  /* 0x0000007880723223 */ /* 0x040fe20000010051 */
[----:B------:R-:W-:Y:S01]  /*3950*/  MOV R115, R82 ;  /* 0x0000005200737202 */ /* 0x000fe20000000f00 */
[----:B------:R-:W-:Y:S01]  /*3960*/  @P3 FFMA.FTZ R115, R128, R125, R82 ;  /* 0x0000007d80733223 */ /* 0x000fe20000010052 */
[----:B------:R-:W-:-:S02]  /*3970*/  @P4 HADD2.F32 R120, -RZ, R195.H0_H0 ;  /* 0x200000c3ff784230 */ /* 0x000fc40000004100 */
[----:B------:R-:W2:Y:S01]  /*3980*/  @P4 LDC R122, c[0x0][0x40c] ;  /* 0x00010300ff7a4b82 */ /* 0x000ea20000000800 */
[----:B-1----:R-:W-:Y:S01]  /*3990*/  @P4 FMUL.FTZ R113, R112, R121 ;  /* 0x0000007970714220 */ /* 0x002fe20000410000 */
[----:B------:R-:W-:-:S03]  /*39a0*/  @P4 HADD2.F32 R121, -RZ, R195.H1_H1 ;  /* 0x300000c3ff794230 */ /* 0x000fc60000004100 */
[-C--:B------:R-:W-:Y:S01]  /*39b0*/  @P4 FMUL.FTZ R104, R120, R113.reuse ;  /* 0x0000007178684220 */ /* 0x080fe20000410000 */
[----:B-----5:R-:W-:Y:S01]  /*39c0*/  @P4 FFMA.FTZ R56, R100, R113, R56 ;  /* 0x0000007164384223 */ /* 0x020fe20000010038 */
[----:B0-----:R-:W-:Y:S01]  /*39d0*/  @P4 FMUL.FTZ R112, R114, R123 ;  /* 0x0000007b72704220 */ /* 0x001fe20000410000 */
        /* <DEDUP_REMOVED lines=16> */
.L_x_8738:
[----:B0-----:R-:W0:Y:S02]  /*3ae0*/  LDC.64 R112, c[0x0][0x478] ;  /* 0x00011e00ff707b82 */ /* 0x001e240000000a00 */
        /* <DEDUP_REMOVED lines=28> */
[-C--:B-----5:R-:W-:Y:S01]  /*3cb0*/  FFMA.FTZ R56, R100, R111.reuse, R56 ;  /* 0x0000006f64387223 */ /* 0x0a0fe20000010038 */
[----:B------:R-:W-:-:S07]  /*3cc0*/  FMUL.FTZ R104, R108, R111 ;  /* 0x0000006f6c687220 */ /* 0x000fce0000410000 */
.L_x_8742:
        /* <DEDUP_REMOVED lines=8> */
[-C--:B-----5:R-:W-:Y:S01]  /*3d50*/  FFMA.FTZ R57, R101, R108.reuse, R57 ;  /* 0x0000006c65397223 */ /* 0x0a0fe20000010039 */
[----:B------:R-:W-:-:S07]  /*3d60*/  FMUL.FTZ R105, R111, R108 ;  /* 0x0000006c6f697220 */ /* 0x000fce0000410000 */
.L_x_8743:
        /* <DEDUP_REMOVED lines=10> */
.L_x_8744:
[----:B------:R-:W-:Y:S02]  /*3e10*/  MOV R108, R112 ;  /* 0x00000070006c7202 */ /* 0x000fe40000000f00 */
[----:B------:R-:W-:Y:S01]  /*3e20*/  MOV R111, R113 ;  /* 0x00000071006f7202 */ /* 0x000fe20000000f00 */
[----:B------:R-:W-:Y:S06]  /*3e30*/  @!P4 BRA `(.L_x_8740) ;  /* 0x0000000000bcc947 */ /* 0x000fec0003800000 */
[----:B------:R-:W-:Y:S02]  /*3e40*/  HADD2.F32 R107, -RZ, R196.H1_H1 ;  /* 0x300000c4ff6b7230 */ /* 0x000fe40000004100 */
[----:B------:R-:W-:Y:S01]  /*3e50*/  FMUL.FTZ R108, R113, UR15 ;  /* 0x0000000f716c7c20 */ /* 0x000fe20008410000 */
[----:B------:R-:W-:-:S03]  /*3e60*/  MOV R111, R113 ;  /* 0x00000071006f7202 */ /* 0x000fc60000000f00 */
[-C--:B-----5:R-:W-:Y:S01]  /*3e70*/  FFMA.FTZ R59, R103, R108.reuse, R59 ;  /* 0x0000006c673b7223 */ /* 0x0a0fe2000001003b */
[----:B------:R-:W-:Y:S01]  /*3e80*/  FMUL.FTZ R107, R107, R108 ;  /* 0x0000006c6b6b7220 */ /* 0x000fe20000410000 */
[----:B------:R-:W-:Y:S01]  /*3e90*/  MOV R108, R112 ;  /* 0x00000070006c7202 */ /* 0x000fe20000000f00 */
[----:B------:R-:W-:Y:S06]  /*3ea0*/  BRA `(.L_x_8740) ;  /* 0x0000000000a07947 */ /* 0x000fec0003800000 */
.L_x_8741:
        /* <DEDUP_REMOVED lines=10> */
.L_x_8745:
        /* <DEDUP_REMOVED lines=10> */
.L_x_8746:
        /* <DEDUP_REMOVED lines=10> */
.L_x_8747:
        /* <DEDUP_REMOVED lines=10> */
.L_x_8740:
        /* <DEDUP_REMOVED lines=8> */
.L_x_8736:
[----:B------:R-:W-:Y:S05]  /*41b0*/  BSYNC.RECONVERGENT B0 ;  /* 0x0000000000007941 */ /* 0x000fea0003800200 */
.L_x_8735:
        /* <DEDUP_REMOVED lines=9> */
.L_x_8750:
        /* <DEDUP_REMOVED lines=43> */
.L_x_8752:
[----:B------:R-:W1:Y:S01]  /*4500*/  @P4 LDC R121, c[0x0][0x40c] ;  /* 0x00010300ff794b82 */ /* 0x000e620000000800 */
[-CC-:B0-2---:R-:W-:Y:S01]  /*4510*/  @P3 FFMA.FTZ R113, R147, R2.reuse, R119.reuse ;  /* 0x0000000293713223 */ /* 0x185fe20000010077 */
        /* <DEDUP_REMOVED lines=35> */
.L_x_8751:
[----:B0-2---:R-:W0:Y:S02]  /*4750*/  LDC.64 R112, c[0x0][0x478] ;  /* 0x00011e00ff707b82 */ /* 0x005e240000000a00 */
        /* <DEDUP_REMOVED lines=30> */
.L_x_8755:
        /* <DEDUP_REMOVED lines=10> */
.L_x_8756:
        /* <DEDUP_REMOVED lines=10> */
.L_x_8757:
        /* <DEDUP_REMOVED lines=10> */
.L_x_8754:
        /* <DEDUP_REMOVED lines=10> */
.L_x_8758:
        /* <DEDUP_REMOVED lines=10> */
.L_x_8759:
        /* <DEDUP_REMOVED lines=10> */
.L_x_8760:
        /* <DEDUP_REMOVED lines=10> */
.L_x_8753:
        /* <DEDUP_REMOVED lines=8> */
.L_x_8749:
[----:B------:R-:W-:Y:S05]  /*4e20*/  BSYNC.RECONVERGENT B0 ;  /* 0x0000000000007941 */ /* 0x000fea0003800200 */
.L_x_8748:
        /* <DEDUP_REMOVED lines=9> */
.L_x_8763:
[----:B------:R-:W-:Y:S05]  /*4ec0*/  BRA.U !UP0, `(.L_x_8764) ;  /* 0x00000005083c7547 */ /* 0x000fea000b800000 */
[----:B------:R-:W-:-:S04]  /*4ed0*/  UISETP.NE.U32.AND UP0, UPT, UR6, URZ, UPT ;  /* 0x000000ff0600728c */ /* 0x000fc8000bf05070 */
[----:B------:R-:W-:-:S06]  /*4ee0*/  UISETP.NE.AND.EX UP0, UPT, UR7, URZ, UPT, UP0 ;  /* 0x000000ff0700728c */ /* 0x000fcc000bf05300 */
[----:B------:R-:W-:-:S13]  /*4ef0*/  PLOP3.LUT P2, PT, PT, PT, UP0, 0x80, 0x8 ;  /* 0x000000000008781c */ /* 0x000fda0003f4f008 */
[----:B------:R-:W-:Y:S05]  /*4f00*/  @!P2 BRA `(.L_x_8765) ;  /* 0x000000000098a947 */ /* 0x000fea0003800000 */
[----:B0-23--:R-:W0:Y:S01]  /*4f10*/  @P4 LDC R115, c[0x0][0x40c] ;  /* 0x00010300ff734b82 */ /* 0x00de220000000800 */
        /* <DEDUP_REMOVED lines=37> */
.L_x_8765:
[----:B------:R-:W1:Y:S01]  /*5170*/  @P4 LDC R121, c[0x0][0x40c] ;  /* 0x00010300ff794b82 */ /* 0x000e620000000800 */
[-CC-:B0-23--:R-:W-:Y:S01]  /*5180*/  @P3 FFMA.FTZ R113, R145, R2.reuse, R119.reuse ;  /* 0x0000000291713223 */ /* 0x18dfe20000010077 */
        /* <DEDUP_REMOVED lines=35> */
.L_x_8764:
[----:B0-23--:R-:W0:Y:S02]  /*53c0*/  LDC.64 R112, c[0x0][0x478] ;  /* 0x00011e00ff707b82 */ /* 0x00de240000000a00 */
        /* <DEDUP_REMOVED lines=30> */
.L_x_8768:
        /* <DEDUP_REMOVED lines=10> */
.L_x_8769:
        /* <DEDUP_REMOVED lines=10> */
.L_x_8770:
        /* <DEDUP_REMOVED lines=10> */
.L_x_8767:
        /* <DEDUP_REMOVED lines=10> */
.L_x_8771:
        /* <DEDUP_REMOVED lines=10> */
.L_x_8772:
        /* <DEDUP_REMOVED lines=10> */
.L_x_8773:
        /* <DEDUP_REMOVED lines=10> */
.L_x_8766:
        /* <DEDUP_REMOVED lines=8> */
.L_x_8762:
[----:B------:R-:W-:Y:S05]  /*5a90*/  BSYNC.RECONVERGENT B0 ;  /* 0x0000000000007941 */ /* 0x000fea0003800200 */
.L_x_8761:
        /* <DEDUP_REMOVED lines=9> */
.L_x_8776:
[----:B------:R-:W-:Y:S05]  /*5b30*/  BRA.U !UP0, `(.L_x_8777) ;  /* 0x00000005083c7547 */ /* 0x000fea000b800000 */
[----:B------:R-:W-:-:S04]  /*5b40*/  UISETP.NE.U32.AND UP0, UPT, UR6, URZ, UPT ;  /* 0x000000ff0600728c */ /* 0x000fc8000bf05070 */
[----:B------:R-:W-:-:S06]  /*5b50*/  UISETP.NE.AND.EX UP0, UPT, UR7, URZ, UPT, UP0 ;  /* 0x000000ff0700728c */ /* 0x000fcc000bf05300 */
[----:B------:R-:W-:-:S13]  /*5b60*/  PLOP3.LUT P5, PT, PT, PT, UP0, 0x80, 0x8 ;  /* 0x000000000008781c */ /* 0x000fda0003faf008 */
[----:B------:R-:W-:Y:S05]  /*5b70*/  @!P5 BRA `(.L_x_8778) ;  /* 0x000000000098d947 */ /* 0x000fea0003800000 */
[----:B0-234-:R-:W0:Y:S01]  /*5b80*/  @P4 LDC R115, c[0x0][0x40c] ;  /* 0x00010300ff734b82 */ /* 0x01de220000000800 */
        /* <DEDUP_REMOVED lines=37> */
.L_x_8778:
[----:B------:R-:W1:Y:S01]  /*5de0*/  @P4 LDC R121, c[0x0][0x40c] ;  /* 0x00010300ff794b82 */ /* 0x000e620000000800 */
[-CC-:B0-234-:R-:W-:Y:S01]  /*5df0*/  @P3 FFMA.FTZ R113, R143, R2.reuse, R119.reuse ;  /* 0x000000028f713223 */ /* 0x19dfe20000010077 */
        /* <DEDUP_REMOVED lines=35> */
.L_x_8777:
        /* <DEDUP_REMOVED lines=31> */
.L_x_8781:
        /* <DEDUP_REMOVED lines=10> */
.L_x_8782:
        /* <DEDUP_REMOVED lines=10> */
.L_x_8783:
[----:B------:R-:W-:Y:S02]  /*6360*/  MOV R108, R112 ;  /* 0x00000070006c7202 */ /* 0x000fe40000000f00 */
[----:B------:R-:W-:Y:S01]  /*6370*/  MOV R111, R113 ;  /* 0x00000071006f7202 */ /* 0x000fe20000000f00 */
[----:B------:R-:W-:Y:S06]  /*6380*/  @!P4 BRA `(.L_x_8779) ;  /* 0x0000000000bcc947 */ /* 0x000fec0003800000 */
[----:B------:R-:W-:Y:S02]  /*6390*/  HADD2.F32 R107, -RZ, R202.H1_H1 ;  /* 0x300000caff6b7230 */ /* 0x000fe40000004100 */
[----:B------:R-:W-:Y:S01]  /*63a0*/  FMUL.FTZ R114, R113, UR15 ;  /* 0x0000000f71727c20 */ /* 0x000fe20008410000 */
[----:B------:R-:W-:Y:S02]  /*63b0*/  MOV R108, R112 ;  /* 0x00000070006c7202 */ /* 0x000fe40000000f00 */
[----:B------:R-:W-:Y:S01]  /*63c0*/  MOV R111, R113 ;  /* 0x00000071006f7202 */ /* 0x000fe20000000f00 */
[-C--:B-----5:R-:W-:Y:S01]  /*63d0*/  FFMA.FTZ R71, R103, R114.reuse, R71 ;  /* 0x0000007267477223 */ /* 0x0a0fe20000010047 */
[----:B------:R-:W-:Y:S01]  /*63e0*/  FMUL.FTZ R107, R107, R114 ;  /* 0x000000726b6b7220 */ /* 0x000fe20000410000 */
[----:B------:R-:W-:Y:S06]  /*63f0*/  BRA `(.L_x_8779) ;  /* 0x0000000000a07947 */ /* 0x000fec0003800000 */
.L_x_8780:
        /* <DEDUP_REMOVED lines=10> */
.L_x_8784:
        /* <DEDUP_REMOVED lines=10> */
.L_x_8785:
        /* <DEDUP_REMOVED lines=10> */
.L_x_8786:
        /* <DEDUP_REMOVED lines=10> */
.L_x_8779:
        /* <DEDUP_REMOVED lines=8> */
.L_x_8775:
[----:B------:R-:W-:Y:S05]  /*6700*/  BSYNC.RECONVERGENT B0 ;  /* 0x0000000000007941 */ /* 0x000fea0003800200 */
.L_x_8774:
        /* <DEDUP_REMOVED lines=10> */
.L_x_8789:
[----:B------:R-:W-:Y:S05]  /*67b0*/  BRA.U !UP0, `(.L_x_8790) ;  /* 0x00000005083c7547 */ /* 0x000fea000b800000 */
[----:B------:R-:W-:-:S04]  /*67c0*/  UISETP.NE.U32.AND UP0, UPT, UR6, URZ, UPT ;  /* 0x000000ff0600728c */ /* 0x000fc8000bf05070 */
[----:B------:R-:W-:-:S06]  /*67d0*/  UISETP.NE.AND.EX UP0, UPT, UR7, URZ, UPT, UP0 ;  /* 0x000000ff0700728c */ /* 0x000fcc000bf05300 */
[----:B------:R-:W-:-:S13]  /*67e0*/  PLOP3.LUT P5, PT, PT, PT, UP0, 0x80, 0x8 ;  /* 0x000000000008781c */ /* 0x000fda0003faf008 */
[----:B------:R-:W-:Y:S05]  /*67f0*/  @!P5 BRA `(.L_x_8791) ;  /* 0x000000000098d947 */ /* 0x000fea0003800000 */
[-CC-:B0-234-:R-:W-:Y:S01]  /*6800*/  @P3 FFMA.FTZ R111, R186, R2.reuse, R119.reuse ;  /* 0x00000002ba6f3223 */ /* 0x19dfe20000010077 */
[--C-:B------:R-:W-:Y:S01]  /*6810*/  @P3 FFMA.FTZ R112, R141, R2, R119.reuse ;  /* 0x000000028d703223 */ /* 0x100fe20000010077 */
[----:B------:R-:W-:Y:S01]  /*6820*/  MOV R108, R96 ;  /* 0x00000060006c7202 */ /* 0x000fe20000000f00 */
[-C--:B------:R-:W-:Y:S01]  /*6830*/  @P3 FFMA.FTZ R113, R152, R2.reuse, R119 ;  /* 0x0000000298713223 */ /* 0x080fe20000010077 */
[----:B------:R-:W-:Y:S01]  /*6840*/  @P3 FADD.FTZ R115, R184, -R111 ;  /* 0x8000006fb8733221 */ /* 0x000fe20000010000 */
[----:B------:R-:W-:Y:S01]  /*6850*/  @P3 FADD.FTZ R111, R139, -R112 ;  /* 0x800000708b6f3221 */ /* 0x000fe20000010000 */
[----:B------:R-:W-:Y:S01]  /*6860*/  @P3 FFMA.FTZ R114, R183, R2, R119 ;  /* 0x00000002b7723223 */ /* 0x000fe20000010077 */
[----:B------:R-:W-:Y:S01]  /*6870*/  MOV R119, R99 ;  /* 0x0000006300777202 */ /* 0x000fe20000000f00 */
[----:B------:R-:W0:Y:S01]  /*6880*/  @P4 LDC R112, c[0x0][0x40c] ;  /* 0x00010300ff704b82 */ /* 0x000e220000000800 */
[C---:B------:R-:W-:Y:S01]  /*6890*/  @P3 FFMA.FTZ R108, R128.reuse, R111, R96 ;  /* 0x0000006f806c3223 */ /* 0x040fe20000010060 */
[----:B------:R-:W-:Y:S01]  /*68a0*/  @P3 FFMA.FTZ R119, R128, R115, R99 ;  /* 0x0000007380773223 */ /* 0x000fe20000010063 */
[----:B------:R-:W-:Y:S01]  /*68b0*/  @P3 FADD.FTZ R2, R150, -R113 ;  /* 0x8000007196023221 */ /* 0x000fe20000010000 */
[----:B------:R-:W-:Y:S01]  /*68c0*/  MOV R109, R97 ;  /* 0x00000061006d7202 */ /* 0x000fe20000000f00 */
[----:B------:R-:W-:Y:S01]  /*68d0*/  @P3 FADD.FTZ R113, R181, -R114 ;  /* 0x80000072b5713221 */ /* 0x000fe20000010000 */
[----:B------:R-:W-:Y:S01]  /*68e0*/  MOV R110, R98 ;  /* 0x00000062006e7202 */ /* 0x000fe20000000f00 */
[----:B------:R-:W-:Y:S01]  /*68f0*/  @P3 FFMA.FTZ R109, R128, R2, R97 ;  /* 0x00000002806d3223 */ /* 0x000fe20000010061 */
[----:B------:R-:W1:Y:S01]  /*6900*/  @P4 LDC R111, c[0x0][0x40c] ;  /* 0x00010300ff6f4b82 */ /* 0x000e620000000800 */
[----:B------:R-:W-:-:S02]  /*6910*/  @P4 HADD2.F32 R2, -RZ, R203.H0_H0 ;  /* 0x200000cbff024230 */ /* 0x000fc40000004100 */
[----:B------:R-:W-:Y:S01]  /*6920*/  @P3 FFMA.FTZ R110, R128, R113, R98 ;  /* 0x00000071806e3223 */ /* 0x000fe20000010062 */
[----:B------:R-:W-:-:S04]  /*6930*/  @P4 HADD2.F32 R113, -RZ, R203.H1_H1 ;  /* 0x300000cbff714230 */ /* 0x000fc80000004100 */
[----:B------:R-:W2:Y:S01]  /*6940*/  @P4 LDC R115, c[0x0][0x40c] ;  /* 0x00010300ff734b82 */ /* 0x000ea20000000800 */
[----:B-1----:R-:W-:-:S04]  /*6950*/  @P4 FMUL.FTZ R111, R108, R111 ;  /* 0x0000006f6c6f4220 */ /* 0x002fc80000410000 */
[----:B------:R-:W-:Y:S01]  /*6960*/  @P4 FMUL.FTZ R104, R111, R2 ;  /* 0x000000026f684220 */ /* 0x000fe20000410000 */
[----:B0-----:R-:W-:Y:S01]  /*6970*/  @P4 FMUL.FTZ R2, R109, R112 ;  /* 0x000000706d024220 */ /* 0x001fe20000410000 */
[----:B------:R-:W-:Y:S02]  /*6980*/  @P4 HADD2.F32 R112, -RZ, R204.H0_H0 ;  /* 0x200000ccff704230 */ /* 0x000fe40000004100 */
[----:B-----5:R-:W-:Y:S01]  /*6990*/  @P4 FFMA.FTZ R72, R100, R111, R72 ;  /* 0x0000006f64484223 */ /* 0x020fe20000010048 */
[----:B--2---:R-:W-:Y:S01]  /*69a0*/  @P4 FMUL.FTZ R115, R110, R115 ;  /* 0x000000736e734220 */ /* 0x004fe20000410000 */
[----:B------:R-:W-:Y:S01]  /*69b0*/  @P4 FMUL.FTZ R105, R2, R113 ;  /* 0x0000007102694220 */ /* 0x000fe20000410000 */
[----:B------:R-:W-:Y:S01]  /*69c0*/  @P4 FFMA.FTZ R73, R101, R2, R73 ;  /* 0x0000000265494223 */ /* 0x000fe20000010049 */
[----:B------:R-:W-:Y:S01]  /*69d0*/  MOV R111, R119 ;  /* 0x00000077006f7202 */ /* 0x000fe20000000f00 */
        /* <DEDUP_REMOVED lines=8> */
.L_x_8791:
[----:B------:R-:W1:Y:S01]  /*6a60*/  @P4 LDC R121, c[0x0][0x40c] ;  /* 0x00010300ff794b82 */ /* 0x000e620000000800 */
[-CC-:B------:R-:W-:Y:S01]  /*6a70*/  @P3 FFMA.FTZ R122, R141, R2.reuse, R119.reuse ;  /* 0x000000028d7a3223 */ /* 0x180fe20000010077 */
[-CC-:B------:R-:W-:Y:S01]  /*6a80*/  @P3 FFMA.FTZ R123, R152, R2.reuse, R119.reuse ;  /* 0x00000002987b3223 */ /* 0x180fe20000010077 */
[----:B------:R-:W-:Y:S01]  /*6a90*/  @P3 FFMA.FTZ R124, R183, R2, R119 ;  /* 0x00000002b77c3223 */ /* 0x000fe20000010077 */
[----:B0-234-:R-:W-:Y:S01]  /*6aa0*/  MOV R112, R96 ;  /* 0x0000006000707202 */ /* 0x01dfe20000000f00 */
        /* <DEDUP_REMOVED lines=32> */
.L_x_8790:
        /* <DEDUP_REMOVED lines=31> */
.L_x_8794:
        /* <DEDUP_REMOVED lines=10> */
.L_x_8795:
        /* <DEDUP_REMOVED lines=10> */
.L_x_8796:
[----:B------:R-:W-:Y:S01]  /*6fe0*/  MOV R111, R113 ;  /* 0x00000071006f7202 */ /* 0x000fe20000000f00 */
[----:B------:R-:W-:Y:S06]  /*6ff0*/  @!P4 BRA `(.L_x_8792) ;  /* 0x0000000000b4c947 */ /* 0x000fec0003800000 */
[----:B------:R-:W-:Y:S02]  /*7000*/  HADD2.F32 R107, -RZ, R204.H1_H1 ;  /* 0x300000ccff6b7230 */ /* 0x000fe40000004100 */
[----:B------:R-:W-:-:S04]  /*7010*/  FMUL.FTZ R2, R113, UR15 ;  /* 0x0000000f71027c20 */ /* 0x000fc80008410000 */
[-C--:B-----5:R-:W-:Y:S01]  /*7020*/  FFMA.FTZ R75, R103, R2.reuse, R75 ;  /* 0x00000002674b7223 */ /* 0x0a0fe2000001004b */
[----:B------:R-:W-:Y:S01]  /*7030*/  FMUL.FTZ R107, R107, R2 ;  /* 0x000000026b6b7220 */ /* 0x000fe20000410000 */
[----:B------:R-:W-:Y:S06]  /*7040*/  BRA `(.L_x_8792) ;  /* 0x0000000000a07947 */ /* 0x000fec0003800000 */
.L_x_8793:
[----:B------:R-:W-:Y:S01]  /*7050*/  FFMA.FTZ R113, R186, R2, R119 ;  /* 0x00000002ba717223 */ /* 0x000fe20000010077 */
[----:B------:R-:W-:Y:S01]  /*7060*/  ISETP.GT.AND P3, PT, R129, RZ, PT ;  /* 0x000000ff8100720c */ /* 0x000fe20003f64270 */
[----:B------:R-:W-:Y:S02]  /*7070*/  @P4 HADD2.F32 R115, -RZ, R204.H1_H1 ;  /* 0x300000ccff734230 */ /* 0x000fe40000004100 */
[----:B------:R-:W-:-:S04]  /*7080*/  FADD.FTZ R113, R184, -R113 ;  /* 0x80000071b8717221 */ /* 0x000fc80000010000 */
[----:B------:R-:W-:-:S05]  /*7090*/  FMUL.FTZ R113, R128, R113 ;  /* 0x0000007180717220 */ /* 0x000fca0000410000 */
[----:B------:R-:W-:Y:S02]  /*70a0*/  FSEL R112, R113, RZ, P3 ;  /* 0x000000ff71707208 */ /* 0x000fe40001800000 */
[----:B------:R-:W0:Y:S03]  /*70b0*/  @P4 LDC R113, c[0x0][0x40c] ;  /* 0x00010300ff714b82 */ /* 0x000e260000000800 */
[----:B0-----:R-:W-:Y:S01]  /*70c0*/  @P4 FMUL.FTZ R112, R112, R113 ;  /* 0x0000007170704220 */ /* 0x001fe20000410000 */
[----:B------:R-:W-:Y:S06]  /*70d0*/  @!P4 BRA `(.L_x_8797) ;  /* 0x000000000024c947 */ /* 0x000fec0003800000 */
[----:B------:R-:W-:Y:S01]  /*70e0*/  FFMA.FTZ R104, R141, R2, R119 ;  /* 0x000000028d687223 */ /* 0x000fe20000010077 */
[----:B------:R-:W-:-:S03]  /*70f0*/  ISETP.GT.AND P3, PT, R129, RZ, PT ;  /* 0x000000ff8100720c */ /* 0x000fc60003f64270 */
[----:B------:R-:W-:Y:S01]  /*7100*/  FADD.FTZ R113, R139, -R104 ;  /* 0x800000688b717221 */ /* 0x000fe20000010000 */
[----:B------:R-:W-:-:S03]  /*7110*/  HADD2.F32 R104, -RZ, R203.H0_H0 ;  /* 0x200000cbff687230 */ /* 0x000fc60000004100 */
[----:B------:R-:W-:-:S05]  /*7120*/  FMUL.FTZ R113, R128, R113 ;  /* 0x0000007180717220 */ /* 0x000fca0000410000 */
[----:B------:R-:W-:-:S05]  /*7130*/  FSEL R113, R113, RZ, P3 ;  /* 0x000000ff71717208 */ /* 0x000fca0001800000 */
[----:B------:R-:W-:-:S04]  /*7140*/  FMUL.FTZ R113, R113, UR15 ;  /* 0x0000000f71717c20 */ /* 0x000fc80008410000 */
[-C--:B-----5:R-:W-:Y:S01]  /*7150*/  FFMA.FTZ R72, R100, R113.reuse, R72 ;  /* 0x0000007164487223 */ /* 0x0a0fe20000010048 */
[----:B------:R-:W-:-:S07]  /*7160*/  FMUL.FTZ R104, R104, R113 ;  /* 0x0000007168687220 */ /* 0x000fce0000410000 */
.L_x_8797:
        /* <DEDUP_REMOVED lines=10> */
.L_x_8798:
        /* <DEDUP_REMOVED lines=10> */
.L_x_8799:
[-C--:B------:R-:W-:Y:S01]  /*72b0*/  @P4 FMUL.FTZ R107, R115, R112.reuse ;  /* 0x00000070736b4220 */ /* 0x080fe20000410000 */
[----:B-----5:R-:W-:-:S07]  /*72c0*/  @P4 FFMA.FTZ R75, R103, R112, R75 ;  /* 0x00000070674b4223 */ /* 0x020fce000001004b */
.L_x_8792:
[----:B------:R-:W0:Y:S08]  /*72d0*/  @P5 LDC.64 R112, c[0x0][0x478] ;  /* 0x00011e00ff705b82 */ /* 0x000e300000000a00 */
[----:B------:R-:W1:Y:S01]  /*72e0*/  @P4 LDC.64 R114, c[0x0][0x468] ;  /* 0x00011a00ff724b82 */ /* 0x000e620000000a00 */
[----:B0-----:R-:W-:-:S05]  /*72f0*/  @P5 IMAD.WIDE.U32 R112, R0, 0x10, R112 ;  /* 0x0000001000705825 */ /* 0x001fca00078e0070 */
[----:B------:R0:W-:Y:S01]  /*7300*/  @P5 STG.E.128 desc[UR10][R112.64], R108 ;  /* 0x0000006c70005986 */ /* 0x0001e2000c101d0a */
[----:B-1----:R-:W-:-:S05]  /*7310*/  @P4 IMAD.WIDE.U32 R114, R117, 0x10, R114 ;  /* 0x0000001075724825 */ /* 0x002fca00078e0072 */
[----:B------:R0:W-:Y:S02]  /*7320*/  @P4 STG.E.128 desc[UR10][R114.64], R104 ;  /* 0x0000006872004986 */ /* 0x0001e4000c101d0a */
.L_x_8788:
[----:B------:R-:W-:Y:S05]  /*7330*/  BSYNC.RECONVERGENT B0 ;  /* 0x0000000000007941 */ /* 0x000fea0003800200 */
.L_x_8787:
[----:B0-234-:R-:W0:Y:S01]  /*7340*/  LDC.64 R112, c[0x0][0x380] ;  /* 0x0000e000ff707b82 */ /* 0x01de220000000a00 */
[----:B------:R-:W-:Y:S01]  /*7350*/  UPLOP3.LUT UP1, UPT, UPT, UPT, UP1, 0x40, 0x4 ;  /* 0x000000000004789c */ /* 0x000fe20003f2e810 */
[----:B0-----:R-:W-:-:S04]  /*7360*/  IADD3 R130, PT, PT, R130, R112, RZ ;  /* 0x0000007082827210 */ /* 0x001fc80007ffe0ff */
[----:B------:R-:W-:-:S13]  /*7370*/  ISETP.GE.AND P3, PT, R130, R113, PT ;  /* 0x000000718200720c */ /* 0x000fda0003f66270 */
[----:B------:R-:W-:Y:S05]  /*7380*/  @!P3 BRA `(.L_x_8800) ;  /* 0xffffff980078b947 */ /* 0x000fea000383ffff */
.L_x_8706:
[----:B------:R-:W0:Y:S01]  /*7390*/  S2UR UR4, SR_CTAID.X ;  /* 0x00000000000479c3 */ /* 0x000e220000002500 */
[----:B------:R-:W-:Y:S01]  /*73a0*/  ISETP.NE.AND P3, PT, R116, RZ, PT ;  /* 0x000000ff7400720c */ /* 0x000fe20003f65270 */
[----:B------:R-:W-:Y:S01]  /*73b0*/  BSSY.RECONVERGENT B0, `(.L_x_8801) ;  /* 0x000000e000007945 */ /* 0x000fe20003800200 */
[----:B0-----:R-:W-:-:S05]  /*73c0*/  IMAD R133, R133, UR4, RZ ;  /* 0x0000000485857c24 */ /* 0x001fca000f8e02ff */
[----:B------:R-:W-:-:S06]  /*73d0*/  LEA.HI R133, R133, R132, RZ, 0x1e ;  /* 0x0000008485857211 */ /* 0x000fcc00078ff0ff */
[----:B------:R-:W-:Y:S05]  /*73e0*/  @!P3 BRA `(.L_x_8802) ;  /* 0x000000000028b947 */ /* 0x000fea0003800000 */
        /* <DEDUP_REMOVED lines=10> */
.L_x_8802:
[----:B------:R-:W-:Y:S05]  /*7490*/  BSYNC.RECONVERGENT B0 ;  /* 0x0000000000007941 */ /* 0x000fea0003800200 */
.L_x_8801:
[----:B------:R-:W-:Y:S01]  /*74a0*/  ISETP.NE.AND P3, PT, R118, RZ, PT ;  /* 0x000000ff7600720c */ /* 0x000fe20003f65270 */
[----:B------:R-:W-:-:S12]  /*74b0*/  BSSY.RECONVERGENT B0, `(.L_x_8803) ;  /* 0x000000c000007945 */ /* 0x000fd80003800200 */
        /* <DEDUP_REMOVED lines=11> */
.L_x_8804:
[----:B------:R-:W-:Y:S05]  /*7570*/  BSYNC.RECONVERGENT B0 ;  /* 0x0000000000007941 */ /* 0x000fea0003800200 */
.L_x_8803:
        /* <DEDUP_REMOVED lines=12> */
.L_x_8806:
[----:B------:R-:W-:Y:S05]  /*7640*/  BSYNC.RECONVERGENT B0 ;  /* 0x0000000000007941 */ /* 0x000fea0003800200 */
.L_x_8805:
        /* <DEDUP_REMOVED lines=12> */
.L_x_8808:
[----:B------:R-:W-:Y:S05]  /*7710*/  BSYNC.RECONVERGENT B0 ;  /* 0x0000000000007941 */ /* 0x000fea0003800200 */
.L_x_8807:
        /* <DEDUP_REMOVED lines=12> */
.L_x_8810:
[----:B------:R-:W-:Y:S05]  /*77e0*/  BSYNC.RECONVERGENT B0 ;  /* 0x0000000000007941 */ /* 0x000fea0003800200 */
.L_x_8809:
        /* <DEDUP_REMOVED lines=12> */
.L_x_8811:
        /* <DEDUP_REMOVED lines=13> */
.L_x_10820:


//--------------------- .text._ZN10layer_norm13ln_bwd_kernelINS_13Kernel_traitsI6__halfffffjLj6144ELj1ELj1ELj8ELj16ENS_18Kernel_traits_baseILj6144ES2_ffffjLj256EEEEELb0ELb1ELb1ELb1EEEvNS_9BwdParamsE --------------------------
	.section	.text._ZN10layer_norm13ln_bwd_kernelINS_13Kernel_traitsI6__halfffffjLj6144ELj1ELj1ELj8ELj16ENS_18Kernel_traits_baseILj6144ES2_ffffjLj256EEEEELb0ELb1ELb1ELb1EEEvNS_9BwdParamsE,"ax",@progbits
	.align	128
        .global         _ZN10layer_norm13ln_bwd_kernelINS_13Kernel_traitsI6__halfffffjLj6144ELj1ELj1ELj8ELj16ENS_18Kernel_traits_baseILj6144ES2_ffffjLj256EEEEELb0ELb1ELb1ELb1EEEvNS_9BwdParamsE
        .type           _ZN10layer_norm13ln_bwd_kernelINS_13Kernel_traitsI6__halfffffjLj6144ELj1ELj1ELj8ELj16ENS_18Kernel_traits_baseILj6144ES2_ffffjLj256EEEEELb0ELb1ELb1ELb1EEEvNS_9BwdParamsE,@function
        .size           _ZN10layer_norm13ln_bwd_kernelINS_13Kernel_traitsI6__halfffffjLj6144ELj1ELj1ELj8ELj16ENS_18Kernel_traits_baseILj6144ES2_ffffjLj256EEEEELb0ELb1ELb1ELb1EEEvNS_9BwdParamsE,(.L_x_10821 - _ZN10layer_norm13ln_bwd_kernelINS_13Kernel_traitsI6__halfffffjLj6144ELj1ELj1ELj8ELj16ENS_18Kernel_traits_baseILj6144ES2_ffffjLj256EEEEELb0ELb1ELb1ELb1EEEvNS_9BwdParamsE)
        .other          _ZN10layer_norm13ln_bwd_kernelINS_13Kernel_traitsI6__halfffffjLj6144ELj1ELj1ELj8ELj16ENS_18Kernel_traits_baseILj6144ES2_ffffjLj256EEEEELb0ELb1ELb1ELb1EEEvNS_9BwdParamsE,@"STO_CUDA_ENTRY STV_DEFAULT"
_ZN10layer_norm13ln_bwd_kernelINS_13Kernel_traitsI6__halfffffjLj6144ELj1ELj1ELj8ELj16ENS_18Kernel_traits_baseILj6144ES2_ffffjLj256EEEEELb0ELb1ELb1ELb1EEEvNS_9BwdParamsE:
.text._ZN10layer_norm13ln_bwd_kernelINS_13Kernel_traitsI6__halfffffjLj6144ELj1ELj1ELj8ELj16ENS_18Kernel_traits_baseILj6144ES2_ffffjLj256EEEEELb0ELb1ELb1ELb1EEEvNS_9BwdParamsE:
        /* <DEDUP_REMOVED lines=52> */
[----:B0-----:R-:W5:Y:S04]  /*0340*/  LDG.E.64 R176, desc[UR12][R2.64+0x2000] ;  /* 0x0020000c02b07981 */ /* 0x001f68000c1e1b00 */
[----:B------:R-:W2:Y:S01]  /*0350*/  LDG.E.64 R172, desc[UR12][R2.64+0x1000] ;  /* 0x0010000c02ac7981 */ /* 0x000ea2000c1e1b00 */
[----:B----4-:R-:W-:-:S03]  /*0360*/  IMAD.WIDE.U32 R76, R153, 0x8, R76 ;  /* 0x00000008994c7825 */ /* 0x010fc600078e004c */
[----:B------:R-:W4:Y:S04]  /*0370*/  LDG.E.64 R168, desc[UR12][R2.64] ;  /* 0x0000000c02a87981 */ /* 0x000f28000c1e1b00 */
[----:B------:R-:W3:Y:S04]  /*0380*/  LDG.E.64 R166, desc[UR12][R76.64+0x2800] ;  /* 0x0028000c4ca67981 */ /* 0x000ee8000c1e1b00 */
[----:B------:R-:W3:Y:S04]  /*0390*/  LDG.E.64 R164, desc[UR12][R76.64+0x2000] ;  /* 0x0020000c4ca47981 */ /* 0x000ee8000c1e1b00 */
[----:B------:R-:W3:Y:S04]  /*03a0*/  LDG.E.64 R174, desc[UR12][R2.64+0x1800] ;  /* 0x0018000c02ae7981 */ /* 0x000ee8000c1e1b00 */
[----:B------:R-:W3:Y:S04]  /*03b0*/  LDG.E.64 R162, desc[UR12][R76.64+0x1800] ;  /* 0x0018000c4ca27981 */ /* 0x000ee8000c1e1b00 */
[----:B------:R-:W3:Y:S04]  /*03c0*/  LDG.E.64 R170, desc[UR12][R2.64+0x800] ;  /* 0x0008000c02aa7981 */ /* 0x000ee8000c1e1b00 */
[----:B------:R-:W3:Y:S04]  /*03d0*/  LDG.E.64 R160, desc[UR12][R76.64+0x1000] ;  /* 0x0010000c4ca07981 */ /* 0x000ee8000c1e1b00 */
[----:B------:R-:W3:Y:S04]  /*03e0*/  LDG.E.64 R158, desc[UR12][R76.64+0x800] ;  /* 0x0008000c4c9e7981 */ /* 0x000ee8000c1e1b00 */
[----:B------:R0:W3:Y:S04]  /*03f0*/  LDG.E.64 R178, desc[UR12][R2.64+0x2800] ;  /* 0x0028000c02b27981 */ /* 0x0000e8000c1e1b00 */
[----:B------:R-:W3:Y:S01]  /*0400*/  LDG.E.64 R156, desc[UR12][R76.64] ;  /* 0x0000000c4c9c7981 */ /* 0x000ee2000c1e1b00 */
[----:B------:R-:W-:Y:S01]  /*0410*/  MOV R181, UR4 ;  /* 0x0000000400b57c02 */ /* 0x000fe20008000f00 */
[----:B------:R-:W-:Y:S01]  /*0420*/  UPLOP3.LUT UP1, UPT, UPT, UPT, UPT, 0x40, 0x4 ;  /* 0x000000000004789c */ /* 0x000fe20003f2e870 */
[----:B-----5:R-:W-:-:S02]  /*0430*/  SHF.R.U64 R72, R176, 0x10, R177 ;  /* 0x00000010b0487819 */ /* 0x020fc400000012b1 */
[----:B0-----:R-:W-:Y:S02]  /*0440*/  SHF.R.U32.HI R3, RZ, 0x10, R177 ;  /* 0x00000010ff037819 */ /* 0x001fe400000116b1 */
[----:B--2---:R-:W-:Y:S02]  /*0450*/  SHF.R.U64 R205, R172, 0x10, R173 ;  /* 0x00000010accd7819 */ /* 0x004fe400000012ad */
[----:B------:R-:W-:Y:S02]  /*0460*/  PRMT R2, R72, 0x5410, R3 ;  /* 0x0000541048027816 */ /* 0x000fe40000000003 */
[----:B------:R-:W-:Y:S02]  /*0470*/  SHF.R.U32.HI R3, RZ, 0x10, R173 ;  /* 0x00000010ff037819 */ /* 0x000fe400000116ad */
[----:B----4-:R-:W-:Y:S02]  /*0480*/  SHF.R.U64 R207, R168, 0x10, R169 ;  /* 0x00000010a8cf7819 */ /* 0x010fe400000012a9 */
[----:B------:R-:W-:-:S02]  /*0490*/  PRMT R205, R205, 0x5410, R3 ;  /* 0x00005410cdcd7816 */ /* 0x000fc40000000003 */
[----:B------:R-:W-:Y:S02]  /*04a0*/  SHF.R.U32.HI R3, RZ, 0x10, R169 ;  /* 0x00000010ff037819 */ /* 0x000fe400000116a9 */
[----:B---3--:R-:W-:Y:S02]  /*04b0*/  SHF.R.U64 R209, R166, 0x10, R167 ;  /* 0x00000010a6d17819 */ /* 0x008fe400000012a7 */
[----:B------:R-:W-:Y:S02]  /*04c0*/  PRMT R207, R207, 0x5410, R3 ;  /* 0x00005410cfcf7816 */ /* 0x000fe40000000003 */
[----:B------:R-:W-:Y:S02]  /*04d0*/  SHF.R.U32.HI R3, RZ, 0x10, R167 ;  /* 0x00000010ff037819 */ /* 0x000fe400000116a7 */
[----:B------:R-:W-:Y:S02]  /*04e0*/  SHF.R.U64 R210, R164, 0x10, R165 ;  /* 0x00000010a4d27819 */ /* 0x000fe400000012a5 */
[----:B------:R-:W-:-:S02]  /*04f0*/  PRMT R209, R209, 0x5410, R3 ;  /* 0x00005410d1d17816 */ /* 0x000fc40000000003 */
[----:B------:R-:W-:Y:S02]  /*0500*/  SHF.R.U32.HI R3, RZ, 0x10, R165 ;  /* 0x00000010ff037819 */ /* 0x000fe400000116a5 */
[--C-:B------:R-:W-:Y:S02]  /*0510*/  SHF.R.U64 R180, R174, 0x10, R175.reuse ;  /* 0x00000010aeb47819 */ /* 0x100fe400000012af */
[----:B------:R-:W-:Y:S02]  /*0520*/  SHF.R.U32.HI R72, RZ, 0x10, R175 ;  /* 0x00000010ff487819 */ /* 0x000fe400000116af */
[----:B------:R-:W-:Y:S02]  /*0530*/  PRMT R210, R210, 0x5410, R3 ;  /* 0x00005410d2d27816 */ /* 0x000fe40000000003 */
[--C-:B------:R-:W-:Y:S02]  /*0540*/  SHF.R.U64 R211, R162, 0x10, R163.reuse ;  /* 0x00000010a2d37819 */ /* 0x100fe400000012a3 */
[----:B------:R-:W-:-:S02]  /*0550*/  SHF.R.U32.HI R3, RZ, 0x10, R163 ;  /* 0x00000010ff037819 */ /* 0x000fc400000116a3 */
[----:B------:R-:W-:Y:S02]  /*0560*/  PRMT R180, R180, 0x5410, R72 ;  /* 0x00005410b4b47816 */ /* 0x000fe40000000048 */
        /* <DEDUP_REMOVED lines=11> */
[--C-:B------:R-:W-:Y:S02]  /*0620*/  SHF.R.U64 R214, R156, 0x10, R157.reuse ;  /* 0x000000109cd67819 */ /* 0x100fe4000000129d */
[----:B------:R-:W-:Y:S02]  /*0630*/  SHF.R.U32.HI R3, RZ, 0x10, R157 ;  /* 0x00000010ff037819 */ /* 0x000fe4000001169d */
[----:B------:R-:W-:Y:S01]  /*0640*/  PRMT R213, R213, 0x5410, R72 ;  /* 0x00005410d5d57816 */ /* 0x000fe20000000048 */
[----:B------:R-:W-:Y:S01]  /*0650*/  HFMA2 R72, -RZ, RZ, 0, 0 ;  /* 0x00000000ff487431 */ /* 0x000fe200000001ff */
[----:B------:R-:W-:Y:S02]  /*0660*/  PRMT R0, R0, 0x5410, R78 ;  /* 0x0000541000007816 */ /* 0x000fe4000000004e */
[----:B------:R-:W-:-:S07]  /*0670*/  PRMT R214, R214, 0x5410, R3 ;  /* 0x00005410d6d67816 */ /* 0x000fce0000000003 */
.L_x_8882:
        /* <DEDUP_REMOVED lines=12> */
[----:B------:R-:W0:Y:S01]  /*0740*/  S2R R155, SR_TID.X ;  /* 0x00000000009b7919 */ /* 0x000e220000002100 */
[----:B------:R-:W1:Y:S01]  /*0750*/  LDC.64 R120, c[0x0][0x3c0] ;  /* 0x0000f000ff787b82 */ /* 0x000e620000000a00 */
[----:B------:R-:W-:Y:S01]  /*0760*/  IMAD R3, R181, UR14, RZ ;  /* 0x0000000eb5037c24 */ /* 0x000fe2000f8e02ff */
[----:B------:R-:W-:-:S04]  /*0770*/  IADD3 R113, PT, PT, R182, -0x1, RZ ;  /* 0xffffffffb6717810 */ /* 0x000fc80007ffe0ff */
[----:B------:R-:W-:Y:S01]  /*0780*/  SHF.R.S32.HI R112, RZ, 0x1f, R3 ;  /* 0x0000001fff707819 */ /* 0x000fe20000011403 */
[----:B------:R-:W-:Y:S01]  /*0790*/  IMAD R113, R113, UR14, RZ ;  /* 0x0000000e71717c24 */ /* 0x000fe2000f8e02ff */
[----:B------:R-:W2:Y:S02]  /*07a0*/  LDC.64 R148, c[0x0][0x3a8] ;  /* 0x0000ea00ff947b82 */ /* 0x000ea40000000a00 */
[----:B------:R-:W-:Y:S02]  /*07b0*/  LEA.HI R112, R112, R3, RZ, 0x2 ;  /* 0x0000000370707211 */ /* 0x000fe400078f10ff */
[----:B------:R-:W-:-:S04]  /*07c0*/  SHF.R.S32.HI R114, RZ, 0x1f, R113 ;  /* 0x0000001fff727819 */ /* 0x000fc80000011471 */
[----:B------:R-:W3:Y:S01]  /*07d0*/  LDC.64 R152, c[0x0][0x428] ;  /* 0x00010a00ff987b82 */ /* 0x000ee20000000a00 */
[----:B------:R-:W-:Y:S01]  /*07e0*/  LEA.HI R114, R114, R113, RZ, 0x2 ;  /* 0x0000007172727211 */ /* 0x000fe200078f10ff */
[----:B-1----:R-:W-:-:S05]  /*07f0*/  IMAD.WIDE R120, R181, 0x4, R120 ;  /* 0x00000004b5787825 */ /* 0x002fca00078e0278 */
[----:B------:R-:W4:Y:S01]  /*0800*/  LDG.E R3, desc[UR12][R120.64] ;  /* 0x0000000c78037981 */ /* 0x000f22000c1e1900 */
[-C--:B0-----:R-:W-:Y:S02]  /*0810*/  LEA.HI.SX32 R201, R112, R155.reuse, 0x1e ;  /* 0x0000009b70c97211 */ /* 0x081fe400078ff2ff */
[----:B------:R-:W-:-:S03]  /*0820*/  LEA.HI.SX32 R155, R114, R155, 0x1e ;  /* 0x0000009b729b7211 */ /* 0x000fc600078ff2ff */
[----:B--2---:R-:W-:-:S04]  /*0830*/  IMAD.WIDE.U32 R184, R201, 0x10, R148 ;  /* 0x00000010c9b87825 */ /* 0x004fc800078e0094 */
[C---:B---3--:R-:W-:Y:S02]  /*0840*/  IMAD.WIDE.U32 R112, R155.reuse, 0x10, R152 ;  /* 0x000000109b707825 */ /* 0x048fe400078e0098 */
[----:B------:R-:W2:Y:S01]  /*0850*/  LDG.E.128 R184, desc[UR12][R184.64] ;  /* 0x0000000cb8b87981 */ /* 0x000ea2000c1e1d00 */
[----:B------:R-:W-:-:S03]  /*0860*/  IADD3 R123, PT, PT, R155, 0x100, RZ ;  /* 0x000001009b7b7810 */ /* 0x000fc60007ffe0ff */
[----:B------:R-:W3:Y:S01]  /*0870*/  LDG.E.128 R112, desc[UR12][R112.64] ;  /* 0x0000000c70707981 */ /* 0x000ee2000c1e1d00 */
[----:B------:R-:W-:Y:S01]  /*0880*/  IADD3 R215, PT, PT, R201, 0x200, RZ ;  /* 0x00000200c9d77810 */ /* 0x000fe20007ffe0ff */
[----:B------:R-:W-:Y:S01]  /*0890*/  IMAD.WIDE.U32 R122, R123, 0x10, R152 ;  /* 0x000000107b7a7825 */ /* 0x000fe200078e0098 */
[----:B------:R-:W-:-:S03]  /*08a0*/  IADD3 R129, PT, PT, R155, 0x200, RZ ;  /* 0x000002009b817810 */ /* 0x000fc60007ffe0ff */
[----:B------:R-:W-:Y:S02]  /*08b0*/  IMAD.WIDE.U32 R124, R215, 0x10, R148 ;  /* 0x00000010d77c7825 */ /* 0x000fe400078e0094 */
[----:B------:R-:W3:Y:S01]  /*08c0*/  LDG.E.128 R120, desc[UR12][R122.64] ;  /* 0x0000000c7a787981 */ /* 0x000ee2000c1e1d00 */
[----:B------:R-:W-:Y:S01]  /*08d0*/  IADD3 R217, PT, PT, R201, 0x300, RZ ;  /* 0x00000300c9d97810 */ /* 0x000fe20007ffe0ff */
[----:B------:R-:W-:Y:S02]  /*08e0*/  IMAD.WIDE.U32 R128, R129, 0x10, R152 ;  /* 0x0000001081807825 */ /* 0x000fe400078e0098 */
[----:B------:R-:W3:Y:S01]  /*08f0*/  LDG.E.128 R124, desc[UR12][R124.64] ;  /* 0x0000000c7c7c7981 */ /* 0x000ee2000c1e1d00 */
[----:B------:R-:W-:Y:S02]  /*0900*/  IADD3 R203, PT, PT, R201, 0x100, RZ ;  /* 0x00000100c9cb7810 */ /* 0x000fe40007ffe0ff */
[----:B------:R-:W-:Y:S01]  /*0910*/  IADD3 R137, PT, PT, R155, 0x300, RZ ;  /* 0x000003009b897810 */ /* 0x000fe20007ffe0ff */
[--C-:B------:R-:W-:Y:S01]  /*0920*/  IMAD.WIDE.U32 R132, R217, 0x10, R148.reuse ;  /* 0x00000010d9847825 */ /* 0x100fe200078e0094 */
[----:B------:R-:W3:Y:S03]  /*0930*/  LDG.E.128 R128, desc[UR12][R128.64] ;  /* 0x0000000c80807981 */ /* 0x000ee6000c1e1d00 */
[----:B------:R-:W-:-:S02]  /*0940*/  IMAD.WIDE.U32 R116, R203, 0x10, R148 ;  /* 0x00000010cb747825 */ /* 0x000fc400078e0094 */
[----:B------:R-:W3:Y:S02]  /*0950*/  LDG.E.128 R132, desc[UR12][R132.64] ;  /* 0x0000000c84847981 */ /* 0x000ee4000c1e1d00 */
[----:B------:R-:W-:Y:S02]  /*0960*/  IMAD.WIDE.U32 R136, R137, 0x10, R152 ;  /* 0x0000001089887825 */ /* 0x000fe400078e0098 */
[----:B------:R-:W3:Y:S04]  /*0970*/  LDG.E.128 R116, desc[UR12][R116.64] ;  /* 0x0000000c74747981 */ /* 0x000ee8000c1e1d00 */
[----:B------:R-:W3:Y:S01]  /*0980*/  LDG.E.128 R136, desc[UR12][R136.64] ;  /* 0x0000000c88887981 */ /* 0x000ee2000c1e1d00 */
[----:B------:R-:W-:-:S05]  /*0990*/  IADD3 R145, PT, PT, R155, 0x400, RZ ;  /* 0x000004009b917810 */ /* 0x000fca0007ffe0ff */
[----:B------:R-:W-:Y:S01]  /*09a0*/  IMAD.WIDE.U32 R144, R145, 0x10, R152 ;  /* 0x0000001091907825 */ /* 0x000fe200078e0098 */
[----:B------:R-:W-:-:S05]  /*09b0*/  IADD3 R219, PT, PT, R201, 0x400, RZ ;  /* 0x00000400c9db7810 */ /* 0x000fca0007ffe0ff */
[----:B------:R-:W3:Y:S01]  /*09c0*/  LDG.E.128 R144, desc[UR12][R144.64] ;  /* 0x0000000c90907981 */ /* 0x000ee2000c1e1d00 */
[----:B------:R-:W-:-:S06]  /*09d0*/  IMAD.WIDE.U32 R140, R219, 0x10, R148 ;  /* 0x00000010db8c7825 */ /* 0x000fcc00078e0094 */
[----:B------:R-:W3:Y:S01]  /*09e0*/  LDG.E.128 R140, desc[UR12][R140.64] ;  /* 0x0000000c8c8c7981 */ /* 0x000ee2000c1e1d00 */
[----:B------:R-:W-:-:S05]  /*09f0*/  IADD3 R155, PT, PT, R155, 0x500, RZ ;  /* 0x000005009b9b7810 */ /* 0x000fca0007ffe0ff */
[----:B------:R-:W-:Y:S01]  /*0a00*/  IMAD.WIDE.U32 R152, R155, 0x10, R152 ;  /* 0x000000109b987825 */ /* 0x000fe200078e0098 */
[----:B------:R-:W-:-:S05]  /*0a10*/  IADD3 R221, PT, PT, R201, 0x500, RZ ;  /* 0x00000500c9dd7810 */ /* 0x000fca0007ffe0ff */
[----:B------:R-:W3:Y:S01]  /*0a20*/  LDG.E.128 R152, desc[UR12][R152.64] ;  /* 0x0000000c98987981 */ /* 0x000ee2000c1e1d00 */
[----:B------:R-:W-:-:S06]  /*0a30*/  IMAD.WIDE.U32 R148, R221, 0x10, R148 ;  /* 0x00000010dd947825 */ /* 0x000fcc00078e0094 */
[----:B------:R-:W3:Y:S01]  /*0a40*/  LDG.E.128 R148, desc[UR12][R148.64] ;  /* 0x0000000c94947981 */ /* 0x000ee2000c1e1d00 */
[----:B------:R-:W-:-:S04]  /*0a50*/  UISETP.NE.U32.AND UP0, UPT, UR6, URZ, UPT ;  /* 0x000000ff0600728c */ /* 0x000fc8000bf05070 */
[----:B------:R-:W-:-:S06]  /*0a60*/  UISETP.NE.AND.EX UP0, UPT, UR7, URZ, UPT, UP0 ;  /* 0x000000ff0700728c */ /* 0x000fcc000bf05300 */
[----:B------:R-:W-:-:S13]  /*0a70*/  PLOP3.LUT P0, PT, PT, PT, UP0, 0x80, 0x8 ;  /* 0x000000000008781c */ /* 0x000fda0003f0f008 */
[----:B------:R-:W0:Y:S08]  /*0a80*/  @P0 LDC.64 R196, c[0x0][0x438] ;  /* 0x00010e00ffc40b82 */ /* 0x000e300000000a00 */
[----:B------:R-:W1:Y:S08]  /*0a90*/  @P0 LDC.64 R188, c[0x0][0x438] ;  /* 0x00010e00ffbc0b82 */ /* 0x000e700000000a00 */
[----:B------:R-:W1:Y:S01]  /*0aa0*/  @P0 LDC.64 R190, c[0x0][0x438] ;  /* 0x00010e00ffbe0b82 */ /* 0x000e620000000a00 */
[----:B------:R-:W-:-:S07]  /*0ab0*/  ISETP.NE.AND P1, PT, RZ, UR11, PT ;  /* 0x0000000bff007c0c */ /* 0x000fce000bf25270 */
[----:B------:R-:W1:Y:S01]  /*0ac0*/  @P0 LDC.64 R192, c[0x0][0x438] ;  /* 0x00010e00ffc00b82 */ /* 0x000e620000000a00 */
[----:B0-----:R-:W-:-:S05]  /*0ad0*/  @P0 IMAD.WIDE.U32 R196, R215, 0x10, R196 ;  /* 0x00000010d7c40825 */ /* 0x001fca00078e00c4 */
[----:B------:R-:W5:Y:S02]  /*0ae0*/  @P0 LDG.E.128 R84, desc[UR12][R196.64] ;  /* 0x0000000cc4540981 */ /* 0x000f64000c1e1d00 */
[----:B------:R-:W0:Y:S01]  /*0af0*/  @P0 LDC.64 R198, c[0x0][0x438] ;  /* 0x00010e00ffc60b82 */ /* 0x000e220000000a00 */
[----:B-1----:R-:W-:-:S04]  /*0b00*/  @P0 IMAD.WIDE.U32 R188, R201, 0x10, R188 ;  /* 0x00000010c9bc0825 */ /* 0x002fc800078e00bc */
[----:B------:R-:W-:Y:S01]  /*0b10*/  HADD2.F32 R201, -RZ, R168.H0_H0 ;  /* 0x200000a8ffc97230 */ /* 0x000fe20000004100 */
[----:B------:R1:W5:Y:S01]  /*0b20*/  @P0 LDG.E.128 R76, desc[UR12][R188.64] ;  /* 0x0000000cbc4c0981 */ /* 0x000362000c1e1d00 */
[----:B------:R-:W-:Y:S01]  /*0b30*/  @P0 IMAD.WIDE.U32 R190, R221, 0x10, R190 ;  /* 0x00000010ddbe0825 */ /* 0x000fe200078e00be */
[----:B------:R-:W0:Y:S04]  /*0b40*/  @P0 LDC.64 R194, c[0x0][0x438] ;  /* 0x00010e00ffc20b82 */ /* 0x000e280000000a00 */
[----:B------:R-:W5:Y:S01]  /*0b50*/  @P0 LDG.E.128 R96, desc[UR12][R190.64] ;  /* 0x0000000cbe600981 */ /* 0x000f62000c1e1d00 */
[----:B-1----:R-:W-:Y:S02]  /*0b60*/  HADD2.F32 R189, -RZ, R169.H0_H0 ;  /* 0x200000a9ffbd7230 */ /* 0x002fe40000004100 */
[----:B------:R-:W-:-:S02]  /*0b70*/  HADD2.F32 R188, -RZ, R207.H0_H0 ;  /* 0x200000cfffbc7230 */ /* 0x000fc40000004100 */
[----:B------:R-:W-:-:S04]  /*0b80*/  @P0 IMAD.WIDE.U32 R192, R219, 0x10, R192 ;  /* 0x00000010dbc00825 */ /* 0x000fc800078e00c0 */
[----:B0-----:R-:W-:Y:S01]  /*0b90*/  @P0 IMAD.WIDE.U32 R198, R203, 0x10, R198 ;  /* 0x00000010cbc60825 */ /* 0x001fe200078e00c6 */
[----:B------:R-:W5:Y:S04]  /*0ba0*/  @P0 LDG.E.128 R92, desc[UR12][R192.64] ;  /* 0x0000000cc05c0981 */ /* 0x000f68000c1e1d00 */
[----:B------:R0:W5:Y:S02]  /*0bb0*/  @P0 LDG.E.128 R80, desc[UR12][R198.64] ;  /* 0x0000000cc6500981 */ /* 0x000164000c1e1d00 */
[----:B0-----:R-:W-:Y:S02]  /*0bc0*/  HADD2.F32 R199, -RZ, R172.H0_H0 ;  /* 0x200000acffc77230 */ /* 0x001fe40000004100 */
[----:B------:R-:W-:-:S05]  /*0bd0*/  @P0 IMAD.WIDE.U32 R194, R217, 0x10, R194 ;  /* 0x00000010d9c20825 */ /* 0x000fca00078e00c2 */
[----:B------:R0:W5:Y:S01]  /*0be0*/  @P0 LDG.E.128 R88, desc[UR12][R194.64] ;  /* 0x0000000cc2580981 */ /* 0x000162000c1e1d00 */
[----:B----4-:R-:W-:-:S05]  /*0bf0*/  FSEL R215, R3, RZ, !P1 ;  /* 0x000000ff03d77208 */ /* 0x010fca0004800000 */
[C---:B--2---:R-:W-:Y:S01]  /*0c00*/  FADD.FTZ R184, -R215.reuse, R184 ;  /* 0x000000b8d7b87221 */ /* 0x044fe20000010100 */
[----:B------:R-:W-:-:S03]  /*0c10*/  FADD.FTZ R200, -R215, R185 ;  /* 0x000000b9d7c87221 */ /* 0x000fc60000010100 */
[----:B-----5:R-:W-:Y:S01]  /*0c20*/  FMUL.FTZ R3, R183, R184 ;  /* 0x000000b8b7037220 */ /* 0x020fe20000410000 */
[----:B---3--:R-:W-:Y:S01]  /*0c30*/  FMUL.FTZ R184, R112, R201 ;  /* 0x000000c970b87220 */ /* 0x008fe20000410000 */
[----:B------:R-:W-:Y:S02]  /*0c40*/  FADD.FTZ R60, R60, R112 ;  /* 0x000000703c3c7221 */ /* 0x000fe40000010000 */
[----:B------:R-:W-:Y:S01]  /*0c50*/  FFMA.FTZ R4, R112, R3, R4 ;  /* 0x0000000370047223 */ /* 0x000fe20000010004 */
[----:B------:R-:W-:Y:S02]  /*0c60*/  HADD2.F32 R112, -RZ, R207.H1_H1 ;  /* 0x300000cfff707230 */ /* 0x000fe40000004100 */
[----:B------:R-:W-:Y:S01]  /*0c70*/  FADD.FTZ R202, -R215, R186 ;  /* 0x000000bad7ca7221 */ /* 0x000fe20000010100 */
[----:B------:R-:W-:Y:S01]  /*0c80*/  FMUL.FTZ R186, R183, R200 ;  /* 0x000000c8b7ba7220 */ /* 0x000fe20000410000 */
[----:B------:R-:W-:Y:S01]  /*0c90*/  FMUL.FTZ R190, R114, R189 ;  /* 0x000000bd72be7220 */ /* 0x000fe20000410000 */
[----:B------:R-:W-:Y:S01]  /*0ca0*/  FMUL.FTZ R185, R113, R188 ;  /* 0x000000bc71b97220 */ /* 0x000fe20000410000 */
[----:B------:R-:W-:Y:S01]  /*0cb0*/  FMUL.FTZ R189, R115, R112 ;  /* 0x0000007073bd7220 */ /* 0x000fe20000410000 */
[----:B------:R-:W-:Y:S01]  /*0cc0*/  FADD.FTZ R61, R61, R113 ;  /* 0x000000713d3d7221 */ /* 0x000fe20000010000 */
[----:B------:R-:W-:Y:S01]  /*0cd0*/  FFMA.FTZ R5, R113, R186, R5 ;  /* 0x000000ba71057223 */ /* 0x000fe20000010005 */
[----:B------:R-:W-:-:S02]  /*0ce0*/  HADD2.F32 R112, -RZ, R206.H0_H0 ;  /* 0x200000ceff707230 */ /* 0x000fc40000004100 */
[----:B------:R-:W-:Y:S02]  /*0cf0*/  HADD2.F32 R113, -RZ, R170.H0_H0 ;  /* 0x200000aaff717230 */ /* 0x000fe40000004100 */
[----:B------:R-:W-:Y:S01]  /*0d00*/  FADD.FTZ R198, -R215, R187 ;  /* 0x000000bbd7c67221 */ /* 0x000fe20000010100 */
[----:B------:R-:W-:Y:S01]  /*0d10*/  FMUL.FTZ R193, R121, R112 ;  /* 0x0000007079c17220 */ /* 0x000fe20000410000 */
[----:B------:R-:W-:Y:S02]  /*0d20*/  HADD2.F32 R112, -RZ, R206.H1_H1 ;  /* 0x300000ceff707230 */ /* 0x000fe40000004100 */
[----:B------:R-:W-:Y:S01]  /*0d30*/  FMUL.FTZ R192, R120, R113 ;  /* 0x0000007178c07220 */ /* 0x000fe20000410000 */
[----:B------:R-:W-:Y:S02]  /*0d40*/  HADD2.F32 R113, -RZ, R171.H0_H0 ;  /* 0x200000abff717230 */ /* 0x000fe40000004100 */
[----:B------:R-:W-:Y:S01]  /*0d50*/  FADD.FTZ R124, -R215, R124 ;  /* 0x0000007cd77c7221 */ /* 0x000fe20000010100 */
[----:B------:R-:W-:Y:S01]  /*0d60*/  FMUL.FTZ R188, R183, R198 ;  /* 0x000000c6b7bc7220 */ /* 0x000fe20000410000 */
[----:B------:R-:W-:Y:S01]  /*0d70*/  FMUL.FTZ R197, R123, R112 ;  /* 0x000000707bc57220 */ /* 0x000fe20000410000 */
[----:B------:R-:W-:-:S02]  /*0d80*/  HADD2.F32 R112, -RZ, R205.H0_H0 ;  /* 0x200000cdff707230 */ /* 0x000fc40000004100 */
[----:B------:R-:W-:Y:S01]  /*0d90*/  FMUL.FTZ R198, R122, R113 ;  /* 0x000000717ac67220 */ /* 0x000fe20000410000 */
[----:B------:R-:W-:Y:S01]  /*0da0*/  FMUL.FTZ R201, R183, R124 ;  /* 0x0000007cb7c97220 */ /* 0x000fe20000410000 */
[----:B------:R-:W-:Y:S02]  /*0db0*/  HADD2.F32 R113, -RZ, R173.H0_H0 ;  /* 0x200000adff717230 */ /* 0x000fe40000004100 */
[C---:B------:R-:W-:Y:S01]  /*0dc0*/  FADD.FTZ R200, -R215.reuse, R125 ;  /* 0x0000007dd7c87221 */ /* 0x040fe20000010100 */
[C---:B------:R-:W-:Y:S01]  /*0dd0*/  FADD.FTZ R126, -R215.reuse, R126 ;  /* 0x0000007ed77e7221 */ /* 0x040fe20000010100 */
[----:B------:R-:W-:Y:S01]  /*0de0*/  FADD.FTZ R204, -R215, R127 ;  /* 0x0000007fd7cc7221 */ /* 0x000fe20000010100 */
[----:B------:R-:W-:Y:S01]  /*0df0*/  FMUL.FTZ R199, R128, R199 ;  /* 0x000000c780c77220 */ /* 0x000fe20000410000 */
[----:B------:R-:W-:Y:S01]  /*0e00*/  FADD.FTZ R52, R52, R128 ;  /* 0x0000008034347221 */ /* 0x000fe20000010000 */
[----:B------:R-:W-:Y:S01]  /*0e10*/  FFMA.FTZ R12, R128, R201, R12 ;  /* 0x000000c9800c7223 */ /* 0x000fe2000001000c */
[----:B------:R-:W-:Y:S01]  /*0e20*/  FMUL.FTZ R187, R183, R202 ;  /* 0x000000cab7bb7220 */ /* 0x000fe20000410000 */
[----:B------:R-:W-:Y:S01]  /*0e30*/  FMUL.FTZ R128, R129, R112 ;  /* 0x0000007081807220 */ /* 0x000fe20000410000 */
[----:B------:R-:W-:Y:S01]  /*0e40*/  FMUL.FTZ R200, R183, R200 ;  /* 0x000000c8b7c87220 */ /* 0x000fe20000410000 */
[----:B------:R-:W-:-:S02]  /*0e50*/  HADD2.F32 R112, -RZ, R205.H1_H1 ;  /* 0x300000cdff707230 */ /* 0x000fc40000004100 */
[----:B------:R-:W-:Y:S01]  /*0e60*/  FMUL.FTZ R202, R130, R113 ;  /* 0x0000007182ca7220 */ /* 0x000fe20000410000 */
[C---:B------:R-:W-:Y:S01]  /*0e70*/  FMUL.FTZ R203, R183.reuse, R126 ;  /* 0x0000007eb7cb7220 */ /* 0x040fe20000410000 */
[----:B------:R-:W-:Y:S02]  /*0e80*/  HADD2.F32 R113, -RZ, R174.H0_H0 ;  /* 0x200000aeff717230 */ /* 0x000fe40000004100 */
[----:B------:R-:W-:Y:S01]  /*0e90*/  FMUL.FTZ R204, R183, R204 ;  /* 0x000000ccb7cc7220 */ /* 0x000fe20000410000 */
[C---:B------:R-:W-:Y:S01]  /*0ea0*/  FADD.FTZ R132, -R215.reuse, R132 ;  /* 0x00000084d7847221 */ /* 0x040fe20000010100 */
[----:B------:R-:W-:Y:S01]  /*0eb0*/  FADD.FTZ R116, -R215, R116 ;  /* 0x00000074d7747221 */ /* 0x000fe20000010100 */
        /* <DEDUP_REMOVED lines=9> */
[----:B------:R-:W-:Y:S01]  /*0f50*/  FMUL.FTZ R131, R183, R132 ;  /* 0x00000084b7837220 */ /* 0x000fe20000410000 */
[----:B------:R-:W-:-:S02]  /*0f60*/  HADD2.F32 R113, -RZ, R175.H0_H0 ;  /* 0x200000afff717230 */ /* 0x000fc40000004100 */
[----:B------:R-:W-:Y:S01]  /*0f70*/  FMUL.FTZ R191, R183, R116 ;  /* 0x00000074b7bf7220 */ /* 0x000fe20000410000 */
[C---:B------:R-:W-:Y:S01]  /*0f80*/  FADD.FTZ R134, -R215.reuse, R134 ;  /* 0x00000086d7867221 */ /* 0x040fe20000010100 */
[----:B------:R-:W-:Y:S01]  /*0f90*/  FADD.FTZ R62, R62, R114 ;  /* 0x000000723e3e7221 */ /* 0x000fe20000010000 */
[----:B------:R-:W-:Y:S01]  /*0fa0*/  FFMA.FTZ R6, R114, R187, R6 ;  /* 0x000000bb72067223 */ /* 0x000fe20000010006 */
[----:B------:R-:W-:Y:S01]  /*0fb0*/  FADD.FTZ R116, -R215, R135 ;  /* 0x00000087d7747221 */ /* 0x000fe20000010100 */
[--C-:B------:R-:W-:Y:S02]  /*0fc0*/  HADD2.F32 R114, -RZ, R180.reuse.H0_H0 ;  /* 0x200000b4ff727230 */ /* 0x100fe40000004100 */
[----:B------:R-:W-:Y:S01]  /*0fd0*/  FMUL.FTZ R132, R183, R112 ;  /* 0x00000070b7847220 */ /* 0x000fe20000410000 */
[----:B------:R-:W-:Y:S01]  /*0fe0*/  FADD.FTZ R48, R48, R136 ;  /* 0x0000008830307221 */ /* 0x000fe20000010000 */
[----:B------:R-:W-:Y:S01]  /*0ff0*/  FFMA.FTZ R72, R136, R131, R72 ;  /* 0x0000008388487223 */ /* 0x000fe20000010048 */
[----:B------:R-:W-:-:S02]  /*1000*/  HADD2.F32 R112, -RZ, R180.H1_H1 ;  /* 0x300000b4ff707230 */ /* 0x000fc40000004100 */
[C---:B------:R-:W-:Y:S01]  /*1010*/  FMUL.FTZ R135, R183.reuse, R134 ;  /* 0x00000086b7877220 */ /* 0x040fe20000410000 */
[----:B------:R-:W-:Y:S01]  /*1020*/  FMUL.FTZ R136, R138, R113 ;  /* 0x000000718a887220 */ /* 0x000fe20000410000 */
[----:B------:R-:W-:Y:S01]  /*1030*/  FMUL.FTZ R134, R183, R116 ;  /* 0x00000074b7867220 */ /* 0x000fe20000410000 */
[----:B------:R-:W-:Y:S01]  /*1040*/  FFMA.FTZ R113, R3, R184, RZ ;  /* 0x000000b803717223 */ /* 0x000fe200000100ff */
[----:B------:R-:W-:Y:S01]  /*1050*/  FADD.FTZ R116, RZ, R184 ;  /* 0x000000b8ff747221 */ /* 0x000fe20000010000 */
[----:B------:R-:W-:Y:S01]  /*1060*/  FMUL.FTZ R133, R137, R114 ;  /* 0x0000007289857220 */ /* 0x000fe20000410000 */
[----:B------:R-:W-:Y:S01]  /*1070*/  FADD.FTZ R49, R49, R137 ;  /* 0x0000008931317221 */ /* 0x000fe20000010000 */
[----:B------:R-:W-:Y:S01]  /*1080*/  FFMA.FTZ R73, R137, R132, R73 ;  /* 0x0000008489497223 */ /* 0x000fe20000010049 */
[----:B------:R-:W-:Y:S01]  /*1090*/  FMUL.FTZ R137, R139, R112 ;  /* 0x000000708b897220 */ /* 0x000fe20000410000 */
[----:B0-----:R-:W-:Y:S01]  /*10a0*/  FADD.FTZ R194, -R215, R117 ;  /* 0x00000075d7c27221 */ /* 0x001fe20000010100 */
[----:B------:R-:W-:Y:S01]  /*10b0*/  FFMA.FTZ R112, R186, R185, R113 ;  /* 0x000000b9ba707223 */ /* 0x000fe20000010071 */
[----:B------:R-:W-:Y:S01]  /*10c0*/  FADD.FTZ R117, R185, R116 ;  /* 0x00000074b9757221 */ /* 0x000fe20000010000 */
[----:B------:R-:W-:Y:S01]  /*10d0*/  FADD.FTZ R63, R63, R115 ;  /* 0x000000733f3f7221 */ /* 0x000fe20000010000 */
[----:B------:R-:W-:Y:S01]  /*10e0*/  FFMA.FTZ R7, R115, R188, R7 ;  /* 0x000000bc73077223 */ /* 0x000fe20000010007 */
[----:B------:R-:W-:-:S02]  /*10f0*/  HADD2.F32 R115, -RZ, R176.H0_H0 ;  /* 0x200000b0ff737230 */ /* 0x000fc40000004100 */
[----:B------:R-:W-:Y:S01]  /*1100*/  FADD.FTZ R56, R56, R120 ;  /* 0x0000007838387221 */ /* 0x000fe20000010000 */
[----:B------:R-:W-:Y:S01]  /*1110*/  FFMA.FTZ R8, R120, R191, R8 ;  /* 0x000000bf78087223 */ /* 0x000fe20000010008 */
[----:B------:R-:W-:Y:S01]  /*1120*/  FFMA.FTZ R113, R187, R190, R112 ;  /* 0x000000bebb717223 */ /* 0x000fe20000010070 */
[----:B------:R-:W-:Y:S01]  /*1130*/  FADD.FTZ R120, R190, R117 ;  /* 0x00000075be787221 */ /* 0x000fe20000010000 */
[----:B------:R-:W-:Y:S01]  /*1140*/  FADD.FTZ R50, R50, R138 ;  /* 0x0000008a32327221 */ /* 0x000fe20000010000 */
[----:B------:R-:W-:Y:S01]  /*1150*/  FFMA.FTZ R74, R138, R135, R74 ;  /* 0x000000878a4a7223 */ /* 0x000fe2000001004a */
[----:B------:R-:W-:Y:S01]  /*1160*/  FMUL.FTZ R138, R144, R115 ;  /* 0x00000073908a7220 */ /* 0x000fe20000410000 */
[----:B------:R-:W-:Y:S01]  /*1170*/  FFMA.FTZ R112, R188, R189, R113 ;  /* 0x000000bdbc707223 */ /* 0x000fe20000010071 */
[----:B------:R-:W-:Y:S01]  /*1180*/  FADD.FTZ R115, R189, R120 ;  /* 0x00000078bd737221 */ /* 0x000fe20000010000 */
[----:B------:R-:W-:Y:S01]  /*1190*/  FADD.FTZ R118, -R215, R118 ;  /* 0x00000076d7767221 */ /* 0x000fe20000010100 */
[----:B------:R-:W-:Y:S01]  /*11a0*/  FMUL.FTZ R194, R183, R194 ;  /* 0x000000c2b7c27220 */ /* 0x000fe20000410000 */
[----:B------:R-:W-:Y:S01]  /*11b0*/  FFMA.FTZ R113, R191, R192, R112 ;  /* 0x000000c0bf717223 */ /* 0x000fe20000010070 */
[----:B------:R-:W-:Y:S01]  /*11c0*/  FADD.FTZ R120, R192, R115 ;  /* 0x00000073c0787221 */ /* 0x000fe20000010000 */
[----:B------:R-:W-:-:S02]  /*11d0*/  HADD2.F32 R116, -RZ, R2.H0_H0 ;  /* 0x20000002ff747230 */ /* 0x000fc40000004100 */
[----:B------:R-:W-:Y:S01]  /*11e0*/  FADD.FTZ R196, -R215, R119 ;  /* 0x00000077d7c47221 */ /* 0x000fe20000010100 */
        /* <DEDUP_REMOVED lines=8> */
[----:B------:R-:W-:Y:S01]  /*1270*/  FADD.FTZ R142, -R215, R142 ;  /* 0x0000008ed78e7221 */ /* 0x000fe20000010100 */
[----:B------:R-:W-:-:S02]  /*1280*/  HADD2.F32 R115, -RZ, R177.H0_H0 ;  /* 0x200000b1ff737230 */ /* 0x000fc40000004100 */
[----:B------:R-:W-:Y:S01]  /*1290*/  FFMA.FTZ R112, R196, R197, R113 ;  /* 0x000000c5c4707223 */ /* 0x000fe20000010071 */
[----:B------:R-:W-:Y:S01]  /*12a0*/  FADD.FTZ R140, -R215, R140 ;  /* 0x0000008cd78c7221 */ /* 0x000fe20000010100 */
[----:B------:R-:W-:Y:S01]  /*12b0*/  FADD.FTZ R116, R197, R116 ;  /* 0x00000074c5747221 */ /* 0x000fe20000010000 */
[----:B------:R-:W-:Y:S01]  /*12c0*/  FADD.FTZ R118, -R215, R143 ;  /* 0x0000008fd7767221 */ /* 0x000fe20000010100 */
[----:B------:R-:W-:Y:S01]  /*12d0*/  FMUL.FTZ R143, R183, R142 ;  /* 0x0000008eb78f7220 */ /* 0x000fe20000410000 */
[----:B------:R-:W-:Y:S01]  /*12e0*/  FADD.FTZ R51, R51, R139 ;  /* 0x0000008b33337221 */ /* 0x000fe20000010000 */
[----:B------:R-:W-:Y:S01]  /*12f0*/  FFMA.FTZ R75, R139, R134, R75 ;  /* 0x000000868b4b7223 */ /* 0x000fe2000001004b */
[----:B------:R-:W-:Y:S01]  /*1300*/  FMUL.FTZ R142, R146, R115 ;  /* 0x00000073928e7220 */ /* 0x000fe20000410000 */
[----:B------:R-:W-:Y:S01]  /*1310*/  FFMA.FTZ R113, R201, R199, R112 ;  /* 0x000000c7c9717223 */ /* 0x000fe20000010070 */
[----:B------:R-:W-:Y:S01]  /*1320*/  FMUL.FTZ R139, R183, R140 ;  /* 0x0000008cb78b7220 */ /* 0x000fe20000410000 */
[----:B------:R-:W-:Y:S01]  /*1330*/  FADD.FTZ R115, R199, R116 ;  /* 0x00000074c7737221 */ /* 0x000fe20000010000 */
[----:B------:R-:W-:Y:S01]  /*1340*/  FMUL.FTZ R140, R183, R114 ;  /* 0x00000072b78c7220 */ /* 0x000fe20000410000 */
[----:B------:R-:W-:-:S02]  /*1350*/  HADD2.F32 R114, -RZ, R2.H1_H1 ;  /* 0x30000002ff727230 */ /* 0x000fc40000004100 */
[----:B------:R-:W-:Y:S01]  /*1360*/  FFMA.FTZ R112, R200, R128, R113 ;  /* 0x00000080c8707223 */ /* 0x000fe20000010071 */
[----:B------:R-:W-:Y:S01]  /*1370*/  FADD.FTZ R115, R128, R115 ;  /* 0x0000007380737221 */ /* 0x000fe20000010000 */
[----:B------:R-:W-:Y:S01]  /*1380*/  FADD.FTZ R45, R45, R145 ;  /* 0x000000912d2d7221 */ /* 0x000fe20000010000 */
[----:B------:R-:W-:Y:S01]  /*1390*/  FFMA.FTZ R69, R145, R140, R69 ;  /* 0x0000008c91457223 */ /* 0x000fe20000010045 */
        /* <DEDUP_REMOVED lines=9> */
[----:B------:R-:W-:Y:S02]  /*1430*/  HADD2.F32 R115, -RZ, R178.H0_H0 ;  /* 0x200000b2ff737230 */ /* 0x000fe40000004100 */
        /* <DEDUP_REMOVED lines=10> */
[----:B------:R-:W-:Y:S01]  /*14e0*/  FADD.FTZ R115, R141, R114 ;  /* 0x000000728d737221 */ /* 0x000fe20000010000 */
[----:B------:R-:W-:Y:S01]  /*14f0*/  FADD.FTZ R44, R44, R144 ;  /* 0x000000902c2c7221 */ /* 0x000fe20000010000 */
[----:B------:R-:W-:Y:S01]  /*1500*/  FFMA.FTZ R68, R144, R139, R68 ;  /* 0x0000008b90447223 */ /* 0x000fe20000010044 */
[----:B------:R-:W-:Y:S01]  /*1510*/  FMUL.FTZ R144, R183, R118 ;  /* 0x00000076b7907220 */ /* 0x000fe20000410000 */
[----:B------:R-:W-:Y:S01]  /*1520*/  FFMA.FTZ R113, R143, R142, R112 ;  /* 0x0000008e8f717223 */ /* 0x000fe20000010070 */
[C---:B------:R-:W-:Y:S01]  /*1530*/  FADD.FTZ R148, -R215.reuse, R148 ;  /* 0x00000094d7947221 */ /* 0x040fe20000010100 */
[----:B------:R-:W-:Y:S01]  /*1540*/  FADD.FTZ R112, R142, R115 ;  /* 0x000000738e707221 */ /* 0x000fe20000010000 */
[----:B------:R-:W-:Y:S01]  /*1550*/  FADD.FTZ R150, -R215, R150 ;  /* 0x00000096d7967221 */ /* 0x000fe20000010100 */
[----:B------:R-:W-:Y:S02]  /*1560*/  HADD2.F32 R115, -RZ, R179.H0_H0 ;  /* 0x200000b3ff737230 */ /* 0x000fe40000004100 */
[----:B------:R-:W-:Y:S01]  /*1570*/  FADD.FTZ R47, R47, R147 ;  /* 0x000000932f2f7221 */ /* 0x000fe20000010000 */
[----:B------:R-:W-:Y:S01]  /*1580*/  FFMA.FTZ R71, R147, R144, R71 ;  /* 0x0000009093477223 */ /* 0x000fe20000010047 */
[----:B------:R-:W-:-:S02]  /*1590*/  HADD2.F32 R118, -RZ, R0.H0_H0 ;  /* 0x20000000ff767230 */ /* 0x000fc40000004100 */
[----:B------:R-:W-:Y:S01]  /*15a0*/  FFMA.FTZ R114, R144, R145, R113 ;  /* 0x0000009190727223 */ /* 0x000fe20000010071 */
[----:B------:R-:W-:Y:S01]  /*15b0*/  FADD.FTZ R116, -R215, R149 ;  /* 0x00000095d7747221 */ /* 0x000fe20000010100 */
[----:B------:R-:W-:Y:S01]  /*15c0*/  FMUL.FTZ R147, R183, R148 ;  /* 0x00000094b7937220 */ /* 0x000fe20000410000 */
[----:B------:R-:W-:Y:S01]  /*15d0*/  FADD.FTZ R113, R145, R112 ;  /* 0x0000007091717221 */ /* 0x000fe20000010000 */
[----:B------:R-:W-:Y:S01]  /*15e0*/  FADD.FTZ R120, -R215, R151 ;  /* 0x00000097d7787221 */ /* 0x000fe20000010100 */
[C---:B------:R-:W-:Y:S01]  /*15f0*/  FMUL.FTZ R151, R183.reuse, R150 ;  /* 0x00000096b7977220 */ /* 0x040fe20000410000 */
[----:B------:R-:W-:Y:S01]  /*1600*/  FMUL.FTZ R150, R154, R115 ;  /* 0x000000739a967220 */ /* 0x000fe20000410000 */
[----:B------:R-:W-:Y:S01]  /*1610*/  FMUL.FTZ R148, R183, R116 ;  /* 0x00000074b7947220 */ /* 0x000fe20000410000 */
[----:B------:R-:W-:Y:S01]  /*1620*/  FMUL.FTZ R149, R153, R118 ;  /* 0x0000007699957220 */ /* 0x000fe20000410000 */
[----:B------:R-:W-:Y:S01]  /*1630*/  FFMA.FTZ R115, R147, R146, R114 ;  /* 0x0000009293737223 */ /* 0x000fe20000010072 */
[----:B------:R-:W-:Y:S01]  /*1640*/  FADD.FTZ R112, R146, R113 ;  /* 0x0000007192707221 */ /* 0x000fe20000010000 */
[----:B------:R-:W-:Y:S01]  /*1650*/  FADD.FTZ R40, R40, R152 ;  /* 0x0000009828287221 */ /* 0x000fe20000010000 */
[----:B------:R-:W-:Y:S01]  /*1660*/  FFMA.FTZ R64, R152, R147, R64 ;  /* 0x0000009398407223 */ /* 0x000fe20000010040 */
[----:B------:R-:W-:-:S02]  /*1670*/  HADD2.F32 R152, -RZ, R0.H1_H1 ;  /* 0x30000000ff987230 */ /* 0x000fc40000004100 */
        /* <DEDUP_REMOVED lines=20> */
[----:B------:R-:W-:Y:S06]  /*17c0*/  BRA `(.L_x_8814) ;  /* 0x0000000000687947 */ /* 0x000fec0003800000 */
.L_x_8813:
        /* <DEDUP_REMOVED lines=17> */
[----:B------:R-:W-:-:S04]  /*18e0*/  IMAD.WIDE.U32 R84, R85, 0x10, R96 ;  /* 0x0000001055547825 */ /* 0x000fc800078e0060 */
[--C-:B------:R-:W-:Y:S02]  /*18f0*/  IMAD.WIDE.U32 R88, R89, 0x10, R96.reuse ;  /* 0x0000001059587825 */ /* 0x100fe400078e0060 */
[----:B------:R-:W5:Y:S02]  /*1900*/  LDG.E.128 R84, desc[UR12][R84.64] ;  /* 0x0000000c54547981 */ /* 0x000f64000c1e1d00 */
[--C-:B------:R-:W-:Y:S02]  /*1910*/  IMAD.WIDE.U32 R92, R93, 0x10, R96.reuse ;  /* 0x000000105d5c7825 */ /* 0x100fe400078e0060 */
[----:B------:R-:W5:Y:S02]  /*1920*/  LDG.E.128 R88, desc[UR12][R88.64] ;  /* 0x0000000c58587981 */ /* 0x000f64000c1e1d00 */
[----:B------:R-:W-:Y:S02]  /*1930*/  IMAD.WIDE.U32 R96, R79, 0x10, R96 ;  /* 0x000000104f607825 */ /* 0x000fe400078e0060 */
[----:B------:R-:W5:Y:S04]  /*1940*/  LDG.E.128 R76, desc[UR12][R76.64] ;  /* 0x0000000c4c4c7981 */ /* 0x000f68000c1e1d00 */
[----:B------:R-:W5:Y:S04]  /*1950*/  LDG.E.128 R92, desc[UR12][R92.64] ;  /* 0x0000000c5c5c7981 */ /* 0x000f68000c1e1d00 */
[----:B------:R-:W5:Y:S02]  /*1960*/  LDG.E.128 R96, desc[UR12][R96.64] ;  /* 0x0000000c60607981 */ /* 0x000f64000c1e1d00 */
.L_x_8814:
[----:B------:R-:W0:Y:S01]  /*1970*/  SHFL.DOWN PT, R113, R118, 0x10, 0x1f ;  /* 0x0a001f0076717f89 */ /* 0x000e2200000e0000 */
        /* <DEDUP_REMOVED lines=27> */
[----:B------:R-:W-:-:S04]  /*1b30*/  @P3 LEA.HI R118, R118, R121, RZ, 0x2 ;  /* 0x0000007976763211 */ /* 0x000fc800078f10ff */
        /* <DEDUP_REMOVED lines=13> */
.L_x_8816:
[----:B------:R-:W-:Y:S05]  /*1c10*/  BSYNC.RECONVERGENT B0 ;  /* 0x0000000000007941 */ /* 0x000fea0003800200 */
.L_x_8815:
        /* <DEDUP_REMOVED lines=59> */
.L_x_8819:
        /* <DEDUP_REMOVED lines=10> */
.L_x_8820:
        /* <DEDUP_REMOVED lines=10> */
.L_x_8821:
        /* <DEDUP_REMOVED lines=11> */
.L_x_8818:
        /* <DEDUP_REMOVED lines=27> */
.L_x_8823:
        /* <DEDUP_REMOVED lines=10> */
.L_x_8824:
        /* <DEDUP_REMOVED lines=10> */
.L_x_8825:
[----:B------:R-:W-:Y:S05]  /*24b0*/  @!P3 BRA `(.L_x_8822) ;  /* 0x000000040050b947 */ /* 0x000fea0003800000 */
[----:B------:R-:W-:Y:S02]  /*24c0*/  HADD2.F32 R107, -RZ, R214.H1_H1 ;  /* 0x300000d6ff6b7230 */ /* 0x000fe40000004100 */
[----:B------:R-:W-:-:S04]  /*24d0*/  FMUL.FTZ R112, R111, UR16 ;  /* 0x000000106f707c20 */ /* 0x000fc80008410000 */
[-C--:B-----5:R-:W-:Y:S01]  /*24e0*/  FFMA.FTZ R39, R103, R112.reuse, R39 ;  /* 0x0000007067277223 */ /* 0x0a0fe20000010027 */
[----:B------:R-:W-:Y:S01]  /*24f0*/  FMUL.FTZ R107, R107, R112 ;  /* 0x000000706b6b7220 */ /* 0x000fe20000410000 */
[----:B------:R-:W-:Y:S06]  /*2500*/  BRA `(.L_x_8822) ;  /* 0x00000004003c7947 */ /* 0x000fec0003800000 */
.L_x_8817:
        /* <DEDUP_REMOVED lines=22> */
[----:B------:R-:W-:-:S03]  /*2670*/  @P3 HADD2.F32 R121, -RZ, R214.H0_H0 ;  /* 0x200000d6ff793230 */ /* 0x000fc60000004100 */
        /* <DEDUP_REMOVED lines=19> */
.L_x_8826:
        /* <DEDUP_REMOVED lines=9> */
[----:B------:R-:W-:Y:S01]  /*2840*/  @P2 FFMA.FTZ R108, R183, R111, R76 ;  /* 0x0000006fb76c2223 */ /* 0x000fe2000001004c */
[----:B------:R-:W-:Y:S01]  /*2850*/  @P2 FFMA.FTZ R111, R187, R116, R119 ;  /* 0x00000074bb6f2223 */ /* 0x000fe20000010077 */
[----:B------:R-:W-:Y:S01]  /*2860*/  @P2 FADD.FTZ R110, R185, -R110 ;  /* 0x8000006eb96e2221 */ /* 0x000fe20000010000 */
[C---:B------:R-:W-:Y:S01]  /*2870*/  @P2 FFMA.FTZ R114, R183.reuse, R112, R79 ;  /* 0x00000070b7722223 */ /* 0x040fe2000001004f */
[----:B------:R-:W-:Y:S01]  /*2880*/  MOV R109, R77 ;  /* 0x0000004d006d7202 */ /* 0x000fe20000000f00 */
[----:B------:R-:W-:Y:S01]  /*2890*/  @P2 FADD.FTZ R115, R190, -R111 ;  /* 0x8000006fbe732221 */ /* 0x000fe20000010000 */
[----:B------:R-:W-:Y:S01]  /*28a0*/  @P3 HADD2.F32 R118, -RZ, R156.H0_H0 ;  /* 0x2000009cff763230 */ /* 0x000fe20000004100 */
[----:B------:R-:W2:Y:S01]  /*28b0*/  @P3 LDC R120, c[0x0][0x40c] ;  /* 0x00010300ff783b82 */ /* 0x000ea20000000800 */
[C---:B------:R-:W-:Y:S01]  /*28c0*/  @P2 FFMA.FTZ R109, R183.reuse, R110, R77 ;  /* 0x0000006eb76d2223 */ /* 0x040fe2000001004d */
[--C-:B------:R-:W-:Y:S01]  /*28d0*/  @P3 HADD2.F32 R125, -RZ, R214.reuse.H1_H1 ;  /* 0x300000d6ff7d3230 */ /* 0x100fe20000004100 */
[----:B------:R-:W-:Y:S01]  /*28e0*/  MOV R110, R78 ;  /* 0x0000004e006e7202 */ /* 0x000fe20000000f00 */
[----:B------:R-:W-:Y:S01]  /*28f0*/  @P2 FFMA.FTZ R110, R183, R115, R78 ;  /* 0x00000073b76e2223 */ /* 0x000fe2000001004e */
[----:B------:R-:W-:-:S03]  /*2900*/  @P3 HADD2.F32 R115, -RZ, R214.H0_H0 ;  /* 0x200000d6ff733230 */ /* 0x000fc60000004100 */
        /* <DEDUP_REMOVED lines=15> */
.L_x_8822:
        /* <DEDUP_REMOVED lines=9> */
[----:B-----5:R-:W1:Y:S01]  /*2a90*/  LDC.64 R100, c[0x0][0x390] ;  /* 0x0000e400ff647b82 */ /* 0x020e620000000a00 */
[----:B------:R-:W-:-:S05]  /*2aa0*/  IADD3 R103, PT, PT, R155, 0x100, RZ ;  /* 0x000001009b677810 */ /* 0x000fca0007ffe0ff */
[----:B-1----:R-:W-:-:S06]  /*2ab0*/  IMAD.WIDE.U32 R100, R103, 0x10, R100 ;  /* 0x0000001067647825 */ /* 0x002fcc00078e0064 */
[----:B------:R-:W5:Y:S02]  /*2ac0*/  LDG.E.128 R100, desc[UR12][R100.64] ;  /* 0x0000000c64647981 */ /* 0x000f64000c1e1d00 */
.L_x_8827:
[----:B------:R-:W-:Y:S05]  /*2ad0*/  @!P0 BRA `(.L_x_8828) ;  /* 0x0000000400308947 */ /* 0x000fea0003800000 */
        /* <DEDUP_REMOVED lines=12> */
[----:B------:R-:W-:Y:S01]  /*2ba0*/  @P3 HADD2.F32 R112, -RZ, R158.H0_H0 ;  /* 0x2000009eff703230 */ /* 0x000fe20000004100 */
        /* <DEDUP_REMOVED lines=8> */
[----:B------:R-:W-:-:S02]  /*2c30*/  @P3 HADD2.F32 R113, -RZ, R213.H0_H0 ;  /* 0x200000d5ff713230 */ /* 0x000fc40000004100 */
        /* <DEDUP_REMOVED lines=17> */
.L_x_8829:
        /* <DEDUP_REMOVED lines=17> */
[----:B------:R-:W-:-:S03]  /*2e60*/  @P3 HADD2.F32 R121, -RZ, R213.H0_H0 ;  /* 0x200000d5ff793230 */ /* 0x000fc60000004100 */
        /* <DEDUP_REMOVED lines=19> */
.L_x_8828:
        /* <DEDUP_REMOVED lines=28> */
.L_x_8832:
        /* <DEDUP_REMOVED lines=10> */
.L_x_8833:
        /* <DEDUP_REMOVED lines=10> */
.L_x_8834:
        /* <DEDUP_REMOVED lines=10> */
.L_x_8831:
[----:B------:R-:W-:Y:S05]  /*3340*/  @!P3 BRA `(.L_x_8835) ;  /* 0x000000000024b947 */ /* 0x000fea0003800000 */
[----:B0-----:R-:W-:Y:S01]  /*3350*/  FFMA.FTZ R113, R191, R116, R119 ;  /* 0x00000074bf717223 */ /* 0x001fe20000010077 */
        /* <DEDUP_REMOVED lines=8> */
.L_x_8835:
        /* <DEDUP_REMOVED lines=10> */
.L_x_8836:
        /* <DEDUP_REMOVED lines=10> */
.L_x_8837:
[----:B------:R-:W-:Y:S05]  /*3520*/  @!P3 BRA `(.L_x_8830) ;  /* 0x000000000024b947 */ /* 0x000fea0003800000 */
[----:B0-----:R-:W-:Y:S01]  /*3530*/  FFMA.FTZ R112, R196, R116, R119 ;  /* 0x00000074c4707223 */ /* 0x001fe20000010077 */
        /* <DEDUP_REMOVED lines=8> */
.L_x_8830:
        /* <DEDUP_REMOVED lines=9> */
[----:B-----5:R-:W1:Y:S01]  /*3650*/  LDC.64 R100, c[0x0][0x390] ;  /* 0x0000e400ff647b82 */ /* 0x020e620000000a00 */
[----:B------:R-:W-:-:S05]  /*3660*/  IADD3 R103, PT, PT, R155, 0x200, RZ ;  /* 0x000002009b677810 */ /* 0x000fca0007ffe0ff */
[----:B-1----:R-:W-:-:S06]  /*3670*/  IMAD.WIDE.U32 R100, R103, 0x10, R100 ;  /* 0x0000001067647825 */ /* 0x002fcc00078e0064 */
[----:B------:R-:W5:Y:S02]  /*3680*/  LDG.E.128 R100, desc[UR12][R100.64] ;  /* 0x0000000c64647981 */ /* 0x000f64000c1e1d00 */
.L_x_8838:
[----:B------:R-:W-:Y:S05]  /*3690*/  @!P0 BRA `(.L_x_8839) ;  /* 0x0000000400308947 */ /* 0x000fea0003800000 */
[----:B------:R-:W-:Y:S05]  /*36a0*/  @!P1 BRA `(.L_x_8840) ;  /* 0x0000000000989947 */ /* 0x000fea0003800000 */
[----:B0-----:R-:W0:Y:S01]  /*36b0*/  @P3 LDC R115, c[0x0][0x40c] ;  /* 0x00010300ff733b82 */ /* 0x001e220000000800 */
[-CC-:B------:R-:W-:Y:S01]  /*36c0*/  @P2 FFMA.FTZ R110, R201, R116.reuse, R119.reuse ;  /* 0x00000074c96e2223 */ /* 0x180fe20000010077 */
[-CC-:B------:R-:W-:Y:S01]  /*36d0*/  @P2 FFMA.FTZ R114, R204, R116.reuse, R119.reuse ;  /* 0x00000074cc722223 */ /* 0x180fe20000010077 */
[-CC-:B------:R-:W-:Y:S01]  /*36e0*/  @P2 FFMA.FTZ R111, R200, R116.reuse, R119.reuse ;  /* 0x00000074c86f2223 */ /* 0x180fe20000010077 */
[----:B------:R-:W-:Y:S01]  /*36f0*/  @P2 FFMA.FTZ R113, R203, R116, R119 ;  /* 0x00000074cb712223 */ /* 0x000fe20000010077 */
[----:B------:R-:W-:Y:S01]  /*3700*/  @P2 FADD.FTZ R110, R199, -R110 ;  /* 0x8000006ec76e2221 */ /* 0x000fe20000010000 */
[----:B------:R-:W-:Y:S01]  /*3710*/  MOV R108, R84 ;  /* 0x00000054006c7202 */ /* 0x000fe20000000f00 */
[----:B------:R-:W-:Y:S01]  /*3720*/  @P2 FADD.FTZ R120, R129, -R114 ;  /* 0x8000007281782221 */ /* 0x000fe20000010000 */
[----:B------:R-:W1:Y:S01]  /*3730*/  @P3 LDC R122, c[0x0][0x40c] ;  /* 0x00010300ff7a3b82 */ /* 0x000e620000000800 */
[C---:B------:R-:W-:Y:S01]  /*3740*/  @P2 FFMA.FTZ R108, R183.reuse, R110, R84 ;  /* 0x0000006eb76c2223 */ /* 0x040fe20000010054 */
[----:B------:R-:W-:Y:S01]  /*3750*/  @P2 FADD.FTZ R114, R128, -R111 ;  /* 0x8000006f80722221 */ /* 0x000fe20000010000 */
[----:B------:R-:W-:Y:S01]  /*3760*/  @P2 FADD.FTZ R113, R202, -R113 ;  /* 0x80000071ca712221 */ /* 0x000fe20000010000 */
[----:B------:R-:W-:Y:S01]  /*3770*/  @P3 HADD2.F32 R112, -RZ, R160.H0_H0 ;  /* 0x200000a0ff703230 */ /* 0x000fe20000004100 */
[----:B------:R-:W-:Y:S01]  /*3780*/  MOV R109, R85 ;  /* 0x00000055006d7202 */ /* 0x000fe20000000f00 */
[C---:B------:R-:W-:Y:S01]  /*3790*/  @P2 FFMA.FTZ R109, R183.reuse, R114, R85 ;  /* 0x00000072b76d2223 */ /* 0x040fe20000010055 */
[----:B------:R-:W-:Y:S01]  /*37a0*/  MOV R110, R86 ;  /* 0x00000056006e7202 */ /* 0x000fe20000000f00 */
        /* <DEDUP_REMOVED lines=22> */
.L_x_8840:
[----:B0-----:R-:W0:Y:S01]  /*3910*/  @P3 LDC R113, c[0x0][0x40c] ;  /* 0x00010300ff713b82 */ /* 0x001e220000000800 */
        /* <DEDUP_REMOVED lines=15> */
[----:B------:R-:W-:Y:S02]  /*3a10*/  @P3 HADD2.F32 R121, -RZ, R212.H0_H0 ;  /* 0x200000d4ff793230 */ /* 0x000fe40000004100 */
[----:B0-----:R-:W-:-:S04]  /*3a20*/  @P3 FMUL.FTZ R113, R112, R113 ;  /* 0x0000007170713220 */ /* 0x001fc80000410000 */
        /* <DEDUP_REMOVED lines=19> */
.L_x_8839:
        /* <DEDUP_REMOVED lines=28> */
.L_x_8843:
        /* <DEDUP_REMOVED lines=10> */
.L_x_8844:
        /* <DEDUP_REMOVED lines=10> */
.L_x_8845:
        /* <DEDUP_REMOVED lines=10> */
.L_x_8842:
        /* <DEDUP_REMOVED lines=10> */
.L_x_8846:
[----:B------:R-:W-:Y:S05]  /*3fa0*/  @!P3 BRA `(.L_x_8847) ;  /* 0x000000000024b947 */ /* 0x000fea0003800000 */
[----:B0-----:R-:W-:Y:S01]  /*3fb0*/  FFMA.FTZ R105, R200, R116, R119 ;  /* 0x00000074c8697223 */ /* 0x001fe20000010077 */
        /* <DEDUP_REMOVED lines=8> */
.L_x_8847:
        /* <DEDUP_REMOVED lines=10> */
.L_x_8848:
        /* <DEDUP_REMOVED lines=10> */
.L_x_8841:
        /* <DEDUP_REMOVED lines=13> */
.L_x_8849:
        /* <DEDUP_REMOVED lines=40> */
.L_x_8851:
        /* <DEDUP_REMOVED lines=37> */
.L_x_8850:
        /* <DEDUP_REMOVED lines=28> */
.L_x_8854:
        /* <DEDUP_REMOVED lines=10> */
.L_x_8855:
        /* <DEDUP_REMOVED lines=10> */
.L_x_8856:
        /* <DEDUP_REMOVED lines=10> */
.L_x_8853:
        /* <DEDUP_REMOVED lines=10> */
.L_x_8857:
        /* <DEDUP_REMOVED lines=10> */
.L_x_8858:
        /* <DEDUP_REMOVED lines=10> */
.L_x_8859:
        /* <DEDUP_REMOVED lines=10> */
.L_x_8852:
        /* <DEDUP_REMOVED lines=13> */
.L_x_8860:
        /* <DEDUP_REMOVED lines=40> */
.L_x_8862:
        /* <DEDUP_REMOVED lines=37> */
.L_x_8861:
        /* <DEDUP_REMOVED lines=28> */
.L_x_8865:
        /* <DEDUP_REMOVED lines=10> */
.L_x_8866:
        /* <DEDUP_REMOVED lines=10> */
.L_x_8867:
        /* <DEDUP_REMOVED lines=10> */
.L_x_8864:
        /* <DEDUP_REMOVED lines=10> */
.L_x_8868:
        /* <DEDUP_REMOVED lines=10> */
.L_x_8869:
        /* <DEDUP_REMOVED lines=10> */
.L_x_8870:
        /* <DEDUP_REMOVED lines=10> */
.L_x_8863:
[----:B0-----:R-:W0:Y:S01]  /*5900*/  @P1 LDC.64 R114, c[0x0][0x478] ;  /* 0x00011e00ff721b82 */ /* 0x001e220000000a00 */
[----:B------:R-:W-:Y:S02]  /*5910*/  @P1 IADD3 R121, PT, PT, R117, 0x400, RZ ;  /* 0x0000040075791810 */ /* 0x000fe40007ffe0ff */
[C---:B------:R-:W-:Y:S02]  /*5920*/  @P3 IADD3 R123, PT, PT, R155.reuse, 0x400, RZ ;  /* 0x000004009b7b3810 */ /* 0x040fe40007ffe0ff */
[----:B------:R-:W-:-:S03]  /*5930*/  IADD3 R155, PT, PT, R155, 0x500, RZ ;  /* 0x000005009b9b7810 */ /* 0x000fc60007ffe0ff */
        /* <DEDUP_REMOVED lines=9> */
.L_x_8871:
        /* <DEDUP_REMOVED lines=11> */
[----:B------:R-:W-:Y:S01]  /*5a80*/  @P2 FFMA.FTZ R108, R183, R109, R96 ;  /* 0x0000006db76c2223 */ /* 0x000fe20000010060 */
[----:B------:R-:W-:Y:S01]  /*5a90*/  @P2 FADD.FTZ R119, R150, -R119 ;  /* 0x8000007796772221 */ /* 0x000fe20000010000 */
[----:B------:R-:W-:-:S02]  /*5aa0*/  @P3 HADD2.F32 R112, -RZ, R166.H0_H0 ;  /* 0x200000a6ff703230 */ /* 0x000fc40000004100 */
[----:B------:R-:W-:Y:S01]  /*5ab0*/  @P2 FADD.FTZ R118, R152, -R111 ;  /* 0x8000006f98762221 */ /* 0x000fe20000010000 */
[----:B------:R-:W-:Y:S01]  /*5ac0*/  MOV R109, R97 ;  /* 0x00000061006d7202 */ /* 0x000fe20000000f00 */
[C---:B------:R-:W-:Y:S01]  /*5ad0*/  @P2 FFMA.FTZ R109, R183.reuse, R114, R97 ;  /* 0x00000072b76d2223 */ /* 0x040fe20000010061 */
[----:B------:R-:W-:Y:S01]  /*5ae0*/  MOV R110, R98 ;  /* 0x00000062006e7202 */ /* 0x000fe20000000f00 */
[----:B------:R-:W2:Y:S01]  /*5af0*/  @P3 LDC R115, c[0x0][0x40c] ;  /* 0x00010300ff733b82 */ /* 0x000ea20000000800 */
[C---:B------:R-:W-:Y:S01]  /*5b00*/  @P2 FFMA.FTZ R110, R183.reuse, R119, R98 ;  /* 0x00000077b76e2223 */ /* 0x040fe20000010062 */
[----:B------:R-:W-:Y:S01]  /*5b10*/  MOV R116, R99 ;  /* 0x0000006300747202 */ /* 0x000fe20000000f00 */
[----:B------:R-:W-:Y:S01]  /*5b20*/  @P2 FFMA.FTZ R116, R183, R118, R99 ;  /* 0x00000076b7742223 */ /* 0x000fe20000010063 */
[----:B------:R-:W-:Y:S02]  /*5b30*/  @P3 HADD2.F32 R114, -RZ, R167.H0_H0 ;  /* 0x200000a7ff723230 */ /* 0x000fe40000004100 */
[----:B0-----:R-:W-:Y:S01]  /*5b40*/  @P3 FMUL.FTZ R111, R108, R113 ;  /* 0x000000716c6f3220 */ /* 0x001fe20000410000 */
[----:B------:R-:W-:-:S03]  /*5b50*/  @P3 HADD2.F32 R113, -RZ, R209.H0_H0 ;  /* 0x200000d1ff713230 */ /* 0x000fc60000004100 */
        /* <DEDUP_REMOVED lines=15> */
.L_x_8873:
        /* <DEDUP_REMOVED lines=37> */
.L_x_8872:
        /* <DEDUP_REMOVED lines=14> */
[----:B------:R-:W-:Y:S09]  /*5f80*/  @!P3 BRA `(.L_x_8876) ;  /* 0x000000000024b947 */ /* 0x000ff20003800000 */
        /* <DEDUP_REMOVED lines=9> */
.L_x_8876:
        /* <DEDUP_REMOVED lines=10> */
.L_x_8877:
        /* <DEDUP_REMOVED lines=8> */
[-C--:B-----5:R-:W-:Y:S01]  /*6140*/  FFMA.FTZ R18, R102, R183.reuse, R18 ;  /* 0x000000b766127223 */ /* 0x0a0fe20000010012 */
[----:B------:R-:W-:-:S07]  /*6150*/  FMUL.FTZ R106, R106, R183 ;  /* 0x000000b76a6a7220 */ /* 0x000fce0000410000 */
.L_x_8878:
[----:B------:R-:W-:Y:S02]  /*6160*/  FSEL R111, R110, RZ, P0 ;  /* 0x000000ff6e6f7208 */ /* 0x000fe40000000000 */
[----:B------:R-:W-:Y:S02]  /*6170*/  FSEL R110, R112, RZ, P0 ;  /* 0x000000ff706e7208 */ /* 0x000fe40000000000 */
[----:B------:R-:W-:Y:S02]  /*6180*/  FSEL R109, R114, RZ, P0 ;  /* 0x000000ff726d7208 */ /* 0x000fe40000000000 */
[----:B------:R-:W-:Y:S01]  /*6190*/  FSEL R108, R118, RZ, P0 ;  /* 0x000000ff766c7208 */ /* 0x000fe20000000000 */
[----:B------:R-:W-:Y:S06]  /*61a0*/  @!P3 BRA `(.L_x_8874) ;  /* 0x0000000000b4b947 */ /* 0x000fec0003800000 */
[----:B------:R-:W-:Y:S02]  /*61b0*/  HADD2.F32 R107, -RZ, R209.H1_H1 ;  /* 0x300000d1ff6b7230 */ /* 0x000fe40000004100 */
[----:B------:R-:W-:-:S04]  /*61c0*/  FMUL.FTZ R112, R111, UR16 ;  /* 0x000000106f707c20 */ /* 0x000fc80008410000 */
[-C--:B-----5:R-:W-:Y:S01]  /*61d0*/  FFMA.FTZ R19, R103, R112.reuse, R19 ;  /* 0x0000007067137223 */ /* 0x0a0fe20000010013 */
[----:B------:R-:W-:Y:S01]  /*61e0*/  FMUL.FTZ R107, R107, R112 ;  /* 0x000000706b6b7220 */ /* 0x000fe20000410000 */
[----:B------:R-:W-:Y:S06]  /*61f0*/  BRA `(.L_x_8874) ;  /* 0x0000000000a07947 */ /* 0x000fec0003800000 */
.L_x_8875:
[----:B0-----:R-:W0:Y:S01]  /*6200*/  @P3 LDC R115, c[0x0][0x40c] ;  /* 0x00010300ff733b82 */ /* 0x001e220000000800 */
[----:B------:R-:W-:Y:S01]  /*6210*/  FFMA.FTZ R113, R154, R116, R119 ;  /* 0x000000749a717223 */ /* 0x000fe20000010077 */
[----:B------:R-:W-:Y:S01]  /*6220*/  ISETP.GT.AND P0, PT, R182, RZ, PT ;  /* 0x000000ffb600720c */ /* 0x000fe20003f04270 */
[----:B------:R-:W-:Y:S02]  /*6230*/  @P3 HADD2.F32 R121, -RZ, R209.H1_H1 ;  /* 0x300000d1ff793230 */ /* 0x000fe40000004100 */
[----:B------:R-:W-:-:S04]  /*6240*/  FADD.FTZ R112, R152, -R113 ;  /* 0x8000007198707221 */ /* 0x000fc80000010000 */
[----:B------:R-:W-:-:S05]  /*6250*/  FMUL.FTZ R112, R183, R112 ;  /* 0x00000070b7707220 */ /* 0x000fca0000410000 */
[----:B------:R-:W-:-:S05]  /*6260*/  FSEL R112, R112, RZ, P0 ;  /* 0x000000ff70707208 */ /* 0x000fca0000000000 */
[----:B0-----:R-:W-:Y:S01]  /*6270*/  @P3 FMUL.FTZ R112, R112, R115 ;  /* 0x0000007370703220 */ /* 0x001fe20000410000 */
        /* <DEDUP_REMOVED lines=10> */
.L_x_8879:
        /* <DEDUP_REMOVED lines=10> */
.L_x_8880:
        /* <DEDUP_REMOVED lines=10> */
.L_x_8881:
[-C--:B------:R-:W-:Y:S01]  /*6460*/  @P3 FMUL.FTZ R107, R121, R112.reuse ;  /* 0x00000070796b3220 */ /* 0x080fe20000410000 */
[----:B-----5:R-:W-:-:S07]  /*6470*/  @P3 FFMA.FTZ R19, R103, R112, R19 ;  /* 0x0000007067133223 */ /* 0x020fce0000010013 */
.L_x_8874:
        /* <DEDUP_REMOVED lines=12> */
.L_x_8812:
        /* <DEDUP_REMOVED lines=29> */
.L_x_8883:
        /* <DEDUP_REMOVED lines=15> */
.L_x_10821:


//--------------------- .text._ZN10layer_norm13ln_bwd_kernelINS_13Kernel_traitsI6__halfffffjLj6144ELj1ELj1ELj8ELj16ENS_18Kernel_traits_baseILj6144ES2_ffffjLj256EEEEELb1ELb0ELb0ELb0EEEvNS_9BwdParamsE --------------------------
	.section	.text._ZN10layer_norm13ln_bwd_kernelINS_13Kernel_traitsI6__halfffffjLj6144ELj1ELj1ELj8ELj16ENS_18Kernel_traits_baseILj6144ES2_ffffjLj256EEEEELb1ELb0ELb0ELb0EEEvNS_9BwdParamsE,"ax",@progbits
	.align	128
        .global         _ZN10layer_norm13ln_bwd_kernelINS_13Kernel_traitsI6__halfffffjLj6144ELj1ELj1ELj8ELj16ENS_18Kernel_traits_baseILj6144ES2_ffffjLj256EEEEELb1ELb0ELb0ELb0EEEvNS_9BwdParamsE
        .type           _ZN10layer_norm13ln_bwd_kernelINS_13Kernel_traitsI6__halfffffjLj6144ELj1ELj1ELj8ELj16ENS_18Kernel_traits_baseILj6144ES2_ffffjLj256EEEEELb1ELb0ELb0ELb0EEEvNS_9BwdParamsE,@function
        .size           _ZN10layer_norm13ln_bwd_kernelINS_13Kernel_traitsI6__halfffffjLj6144ELj1ELj1ELj8ELj16ENS_18Kernel_traits_baseILj6144ES2_ffffjLj256EEEEELb1ELb0ELb0ELb0EEEvNS_9BwdParamsE,(.L_x_10822 - _ZN10layer_norm13ln_bwd_kernelINS_13Kernel_traitsI6__halfffffjLj6144ELj1ELj1ELj8ELj16ENS_18Kernel_traits_baseILj6144ES2_ffffjLj256EEEEELb1ELb0ELb0ELb0EEEvNS_9BwdParamsE)
        .other          _ZN10layer_norm13ln_bwd_kernelINS_13Kernel_traitsI6__halfffffjLj6144ELj1ELj1ELj8ELj16ENS_18Kernel_traits_baseILj6144ES2_ffffjLj256EEEEELb1ELb0ELb0ELb0EEEvNS_9BwdParamsE,@"STO_CUDA_ENTRY STV_DEFAULT"
_ZN10layer_norm13ln_bwd_kernelINS_13Kernel_traitsI6__halfffffjLj6144ELj1ELj1ELj8ELj16ENS_18Kernel_traits_baseILj6144ES2_ffffjLj256EEEEELb1ELb0ELb0ELb0EEEvNS_9BwdParamsE:
.text._ZN10layer_norm13ln_bwd_kernelINS_13Kernel_traitsI6__halfffffjLj6144ELj1ELj1ELj8ELj16ENS_18Kernel_traits_baseILj6144ES2_ffffjLj256EEEEELb1ELb0ELb0ELb0EEEvNS_9BwdParamsE:
        /* <DEDUP_REMOVED lines=25> */
[----:B--2---:R-:W5:Y:S02]  /*0190*/  @P5 LDG.E.64 R4, desc[UR8][R2.64] ;  /* 0x0000000802045981 */ /* 0x004f64000c1e1b00 */
[----:B------:R-:W1:Y:S01]  /*01a0*/  @P3 LDC.64 R30, c[0x0][0x3d0] ;  /* 0x0000f400ff1e3b82 */ /* 0x000e620000000a00 */
[C---:B----4-:R-:W-:Y:S01]  /*01b0*/  @P0 IMAD.WIDE.U32 R24, R13.reuse, 0x8, R8 ;  /* 0x000000080d180825 */ /* 0x050fe200078e0008 */
[----:B------:R-:W-:-:S04]  /*01c0*/  @P0 IADD3 R13, PT, PT, R13, 0x100, RZ ;  /* 0x000001000d0d0810 */ /* 0x000fc80007ffe0ff */
[----:B------:R-:W5:Y:S01]  /*01d0*/  @P0 LDG.E.64 R6, desc[UR8][R24.64] ;  /* 0x0000000818060981 */ /* 0x000f62000c1e1b00 */
[C---:B---3--:R-:W-:Y:S01]  /*01e0*/  @P1 IMAD.WIDE.U32 R26, R13.reuse, 0x8, R26 ;  /* 0x000000080d1a1825 */ /* 0x048fe200078e001a */
[----:B------:R-:W-:Y:S01]  /*01f0*/  @P1 IADD3 R13, PT, PT, R13, 0x100, RZ ;  /* 0x000001000d0d1810 */ /* 0x000fe20007ffe0ff */
[----:B------:R-:W2:Y:S03]  /*0200*/  @P4 LDC.64 R32, c[0x0][0x3d0] ;  /* 0x0000f400ff204b82 */ /* 0x000ea60000000a00 */
[----:B------:R-:W5:Y:S01]  /*0210*/  @P1 LDG.E.64 R16, desc[UR8][R26.64] ;  /* 0x000000081a101981 */ /* 0x000f62000c1e1b00 */
[C---:B0-----:R-:W-:Y:S01]  /*0220*/  @P2 IMAD.WIDE.U32 R28, R13.reuse, 0x8, R28 ;  /* 0x000000080d1c2825 */ /* 0x041fe200078e001c */
[----:B------:R-:W-:-:S04]  /*0230*/  @P2 IADD3 R13, PT, PT, R13, 0x100, RZ ;  /* 0x000001000d0d2810 */ /* 0x000fc80007ffe0ff */
[----:B------:R-:W5:Y:S01]  /*0240*/  @P2 LDG.E.64 R18, desc[UR8][R28.64] ;  /* 0x000000081c122981 */ /* 0x000f62000c1e1b00 */
[C---:B-1----:R-:W-:Y:S01]  /*0250*/  @P3 IMAD.WIDE.U32 R30, R13.reuse, 0x8, R30 ;  /* 0x000000080d1e3825 */ /* 0x042fe200078e001e */
[----:B------:R-:W-:-:S04]  /*0260*/  @P3 IADD3 R13, PT, PT, R13, 0x100, RZ ;  /* 0x000001000d0d3810 */ /* 0x000fc80007ffe0ff */
[----:B------:R-:W5:Y:S01]  /*0270*/  @P3 LDG.E.64 R20, desc[UR8][R30.64] ;  /* 0x000000081e143981 */ /* 0x000f62000c1e1b00 */
[----:B--2---:R-:W-:-:S05]  /*0280*/  @P4 IMAD.WIDE.U32 R8, R13, 0x8, R32 ;  /* 0x000000080d084825 */ /* 0x004fca00078e0020 */
[----:B------:R0:W5:Y:S02]  /*0290*/  @P4 LDG.E.64 R22, desc[UR8][R8.64] ;  /* 0x0000000808164981 */ /* 0x000164000c1e1b00 */
        /* <DEDUP_REMOVED lines=44> */
[----:B------:R-:W-:Y:S01]  /*0560*/  CS2R R96, SRZ ;  /* 0x0000000000607805 */ /* 0x000fe2000001ff00 */
[----:B------:R-:W0:Y:S01]  /*0570*/  LDC.64 R16, c[0x0][0x3e0] ;  /* 0x0000f800ff107b82 */ /* 0x000e220000000a00 */
[----:B------:R-:W-:-:S02]  /*0580*/  MOV R153, R4 ;  /* 0x0000000400997202 */ /* 0x000fc40000000f00 */
[----:B------:R-:W-:Y:S02]  /*0590*/  CS2R R98, SRZ ;  /* 0x0000000000627805 */ /* 0x000fe4000001ff00 */
[----:B------:R-:W-:Y:S02]  /*05a0*/  MOV R159, R7 ;  /* 0x00000007009f7202 */ /* 0x000fe40000000f00 */
[----:B------:R-:W-:Y:S02]  /*05b0*/  CS2R R92, SRZ ;  /* 0x00000000005c7805 */ /* 0x000fe4000001ff00 */
[----:B------:R-:W-:Y:S02]  /*05c0*/  SHF.R.U32.HI R4, RZ, 0x10, R7 ;  /* 0x00000010ff047819 */ /* 0x000fe40000011607 */
[----:B------:R-:W-:Y:S02]  /*05d0*/  CS2R R94, SRZ ;  /* 0x00000000005e7805 */ /* 0x000fe4000001ff00 */
[----:B------:R-:W-:-:S02]  /*05e0*/  MOV R163, R19 ;  /* 0x0000001300a37202 */ /* 0x000fc40000000f00 */
[----:B------:R-:W-:Y:S02]  /*05f0*/  CS2R R88, SRZ ;  /* 0x0000000000587805 */ /* 0x000fe4000001ff00 */
[--C-:B------:R-:W-:Y:S02]  /*0600*/  SHF.R.U32.HI R8, RZ, 0x10, R19.reuse ;  /* 0x00000010ff087819 */ /* 0x100fe40000011613 */
[----:B------:R-:W-:Y:S02]  /*0610*/  CS2R R90, SRZ ;  /* 0x00000000005a7805 */ /* 0x000fe4000001ff00 */
[----:B------:R-:W-:Y:S02]  /*0620*/  MOV R162, R18 ;  /* 0x0000001200a27202 */ /* 0x000fe40000000f00 */
[----:B------:R-:W-:Y:S02]  /*0630*/  CS2R R84, SRZ ;  /* 0x0000000000547805 */ /* 0x000fe4000001ff00 */
[----:B------:R-:W-:-:S02]  /*0640*/  SHF.R.U64 R7, R18, 0x10, R19 ;  /* 0x0000001012077819 */ /* 0x000fc40000001213 */
[----:B------:R-:W-:Y:S02]  /*0650*/  CS2R R86, SRZ ;  /* 0x0000000000567805 */ /* 0x000fe4000001ff00 */
[----:B------:R-:W-:Y:S02]  /*0660*/  MOV R164, R20 ;  /* 0x0000001400a47202 */ /* 0x000fe40000000f00 */
[----:B------:R-:W-:Y:S02]  /*0670*/  CS2R R80, SRZ ;  /* 0x0000000000507805 */ /* 0x000fe4000001ff00 */
[----:B------:R-:W-:Y:S02]  /*0680*/  SHF.R.U64 R11, R20, 0x10, R21 ;  /* 0x00000010140b7819 */ /* 0x000fe40000001215 */
        /* <DEDUP_REMOVED lines=9> */
[--C-:B------:R-:W-:Y:S02]  /*0720*/  SHF.R.U64 R13, R22, 0x10, R23.reuse ;  /* 0x00000010160d7819 */ /* 0x100fe40000001217 */
[----:B------:R-:W-:Y:S02]  /*0730*/  CS2R R68, SRZ ;  /* 0x0000000000447805 */ /* 0x000fe4000001ff00 */
[----:B------:R-:W-:Y:S02]  /*0740*/  MOV R167, R23 ;  /* 0x0000001700a77202 */ /* 0x000fe40000000f00 */
[----:B------:R-:W-:Y:S02]  /*0750*/  CS2R R70, SRZ ;  /* 0x0000000000467805 */ /* 0x000fe4000001ff00 */
[----:B------:R-:W-:Y:S01]  /*0760*/  SHF.R.U32.HI R14, RZ, 0x10, R23 ;  /* 0x00000010ff0e7819 */ /* 0x000fe20000011617 */
[----:B------:R-:W-:Y:S01]  /*0770*/  UPLOP3.LUT UP1, UPT, UPT, UPT, UPT, 0x40, 0x4 ;  /* 0x000000000004789c */ /* 0x000fe20003f2e870 */
[----:B------:R-:W-:Y:S01]  /*0780*/  ISETP.NE.AND.EX P0, PT, R17, RZ, PT, P0 ;  /* 0x000000ff1100720c */ /* 0x000fe20003f05300 */
[----:B------:R-:W0:Y:S01]  /*0790*/  LDCU UR13, c[0x0][0x408] ;  /* 0x00008100ff0d77ac */ /* 0x000e220008000800 */
[----:B------:R-:W-:-:S02]  /*07a0*/  PRMT R163, R163, 0x5410, R8 ;  /* 0x00005410a3a37816 */ /* 0x000fc40000000008 */
[----:B------:R-:W-:Y:S01]  /*07b0*/  PRMT R153, R153, 0x5410, R0 ;  /* 0x0000541099997816 */ /* 0x000fe20000000000 */
[----:B------:R-:W1:Y:S01]  /*07c0*/  LDCU.U8 UR7, c[0x0][0x410] ;  /* 0x00008200ff0777ac */ /* 0x000e620008000000 */
[----:B------:R-:W-:Y:S02]  /*07d0*/  PRMT R155, R155, 0x5410, R2 ;  /* 0x000054109b9b7816 */ /* 0x000fe40000000002 */
[----:B------:R-:W-:Y:S01]  /*07e0*/  PRMT R157, R157, 0x5410, R3 ;  /* 0x000054109d9d7816 */ /* 0x000fe20000000003 */
[----:B------:R-:W2:Y:S01]  /*07f0*/  LDCU UR12, c[0x0][0x400] ;  /* 0x00008000ff0c77ac */ /* 0x000ea20008000800 */
[----:B------:R-:W-:Y:S02]  /*0800*/  PRMT R159, R159, 0x5410, R4 ;  /* 0x000054109f9f7816 */ /* 0x000fe40000000004 */
[----:B------:R-:W-:Y:S01]  /*0810*/  PRMT R160, R160, 0x5410, R5 ;  /* 0x00005410a0a07816 */ /* 0x000fe20000000005 */
[----:B------:R-:W3:Y:S01]  /*0820*/  LDCU.64 UR10, c[0x0][0x438] ;  /* 0x00008700ff0a77ac */ /* 0x000ee20008000a00 */
[----:B------:R-:W-:-:S02]  /*0830*/  PRMT R161, R161, 0x5410, R6 ;  /* 0x00005410a1a17816 */ /* 0x000fc40000000006 */
[----:B------:R-:W-:Y:S01]  /*0840*/  PRMT R162, R162, 0x5410, R7 ;  /* 0x00005410a2a27816 */ /* 0x000fe20000000007 */
[----:B------:R-:W4:Y:S01]  /*0850*/  LDCU.64 UR14, c[0x0][0x478] ;  /* 0x00008f00ff0e77ac */ /* 0x000f220008000a00 */
[----:B------:R-:W-:Y:S02]  /*0860*/  PRMT R164, R164, 0x5410, R11 ;  /* 0x00005410a4a47816 */ /* 0x000fe4000000000b */
[----:B------:R-:W-:Y:S02]  /*0870*/  PRMT R165, R165, 0x5410, R12 ;  /* 0x00005410a5a57816 */ /* 0x000fe4000000000c */
[----:B------:R-:W-:Y:S02]  /*0880*/  PRMT R166, R166, 0x5410, R13 ;  /* 0x00005410a6a67816 */ /* 0x000fe4000000000d */
[----:B------:R-:W-:Y:S02]  /*0890*/  PRMT R167, R167, 0x5410, R14 ;  /* 0x00005410a7a77816 */ /* 0x000fe4000000000e */
[----:B01----:R-:W-:-:S07]  /*08a0*/  P2R R8, PR, RZ, 0x1 ;  /* 0x00000001ff087803 */ /* 0x003fce0000000000 */
.L_x_8945:
[----:B------:R-:W0:Y:S01]  /*08b0*/  LDC.64 R120, c[0x0][0x3c0] ;  /* 0x0000f000ff787b82 */ /* 0x000e220000000a00 */
[----:B------:R-:W-:-:S07]  /*08c0*/  ISETP.NE.AND P0, PT, R8, RZ, PT ;  /* 0x000000ff0800720c */ /* 0x000fce0003f05270 */
[----:B------:R-:W1:Y:S01]  /*08d0*/  LDC.64 R122, c[0x0][0x3c8] ;  /* 0x0000f200ff7a7b82 */ /* 0x000e620000000a00 */
[----:B------:R-:W2:Y:S07]  /*08e0*/  S2R R11, SR_TID.X ;  /* 0x00000000000b7919 */ /* 0x000eae0000002100 */
[----:B------:R-:W3:Y:S01]  /*08f0*/  LDC R12, c[0x0][0x388] ;  /* 0x0000e200ff0c7b82 */ /* 0x000ee20000000800 */
[----:B0-----:R-:W-:-:S07]  /*0900*/  IMAD.WIDE R120, R9, 0x4, R120 ;  /* 0x0000000409787825 */ /* 0x001fce00078e0278 */
[----:B------:R-:W0:Y:S01]  /*0910*/  @P0 LDC.64 R124, c[0x0][0x3e0] ;  /* 0x0000f800ff7c0b82 */ /* 0x000e220000000a00 */
[----:B------:R4:W2:Y:S01]  /*0920*/  LDG.E R121, desc[UR8][R120.64] ;  /* 0x0000000878797981 */ /* 0x0008a2000c1e1900 */
[----:B-----5:R-:W-:Y:S02]  /*0930*/  HFMA2 R20, -RZ, RZ, 1.875, 0 ;  /* 0x3f800000ff147431 */ /* 0x020fe400000001ff */
[----:B-1----:R-:W-:-:S05]  /*0940*/  IMAD.WIDE R122, R9, 0x4, R122 ;  /* 0x00000004097a7825 */ /* 0x002fca00078e027a */
[----:B------:R1:W5:Y:S01]  /*0950*/  LDG.E R22, desc[UR8][R122.64] ;  /* 0x000000087a167981 */ /* 0x000362000c1e1900 */
[----:B------:R-:W-:Y:S01]  /*0960*/  ISETP.GE.U32.AND P3, PT, R10, 0x100, PT ;  /* 0x000001000a00780c */ /* 0x000fe20003f66070 */
[----:B---3--:R-:W-:-:S05]  /*0970*/  IMAD R7, R9, R12, RZ ;  /* 0x0000000c09077224 */ /* 0x008fca00078e02ff */
[----:B------:R-:W-:-:S04]  /*0980*/  SHF.R.S32.HI R14, RZ, 0x1f, R7 ;  /* 0x0000001fff0e7819 */ /* 0x000fc80000011407 */
[----:B----4-:R-:W-:Y:S01]  /*0990*/  LEA.HI R120, R14, R7, RZ, 0x2 ;  /* 0x000000070e787211 */ /* 0x010fe200078f10ff */
[----:B0-----:R-:W-:Y:S01]  /*09a0*/  @P0 IMAD.WIDE R124, R9, 0x4, R124 ;  /* 0x00000004097c0825 */ /* 0x001fe200078e027c */
[----:B------:R-:W-:Y:S01]  /*09b0*/  ISETP.NE.AND P5, PT, RZ, UR7, PT ;  /* 0x00000007ff007c0c */ /* 0x000fe2000bfa5270 */
[----:B------:R-:W-:Y:S01]  /*09c0*/  BSSY.RECONVERGENT B0, `(.L_x_8885) ;  /* 0x000003b000007945 */ /* 0x000fe20003800200 */
[----:B--2---:R-:W-:Y:S01]  /*09d0*/  LEA.HI.SX32 R7, R120, R11, 0x1e ;  /* 0x0000000b78077211 */ /* 0x004fe200078ff2ff */
[----:B------:R-:W-:Y:S01]  /*09e0*/  HFMA2 R134, -RZ, RZ, 0, 0 ;  /* 0x00000000ff867431 */ /* 0x000fe200000001ff */
[----:B------:R1:W5:Y:S01]  /*09f0*/  @P0 LDG.E R20, desc[UR8][R124.64] ;  /* 0x000000087c140981 */ /* 0x000362000c1e1900 */
[C---:B------:R-:W-:Y:S02]  /*0a00*/  ISETP.GE.U32.AND P0, PT, R10.reuse, 0x200, PT ;  /* 0x000002000a00780c */ /* 0x040fe40003f06070 */
[C---:B------:R-:W-:Y:S02]  /*0a10*/  ISETP.GE.U32.AND P1, PT, R10.reuse, 0x300, PT ;  /* 0x000003000a00780c */ /* 0x040fe40003f26070 */
[----:B------:R-:W-:-:S02]  /*0a20*/  ISETP.GE.U32.AND P2, PT, R10, 0x400, PT ;  /* 0x000004000a00780c */ /* 0x000fc40003f46070 */
[----:B------:R-:W-:Y:S02]  /*0a30*/  P2R R14, PR, RZ, 0x8 ;  /* 0x00000008ff0e7803 */ /* 0x000fe40000000000 */
[----:B------:R-:W-:Y:S02]  /*0a40*/  MOV R133, RZ ;  /* 0x000000ff00857202 */ /* 0x000fe40000000f00 */
[----:B------:R-:W-:Y:S02]  /*0a50*/  MOV R135, R7 ;  /* 0x0000000700877202 */ /* 0x000fe40000000f00 */
[----:B------:R-:W-:Y:S01]  /*0a60*/  FSEL R132, R121, RZ, !P5 ;  /* 0x000000ff79847208 */ /* 0x000fe20006800000 */
[----:B-1----:R-:W-:Y:S06]  /*0a70*/  @!P3 BRA `(.L_x_8886) ;  /* 0x0000000000bcb947 */ /* 0x002fec0003800000 */
[----:B------:R-:W0:Y:S01]  /*0a80*/  LDC.64 R120, c[0x0][0x3a8] ;  /* 0x0000ea00ff787b82 */ /* 0x000e220000000a00 */
[----:B------:R-:W-:-:S04]  /*0a90*/  ISETP.NE.U32.AND P3, PT, RZ, UR10, PT ;  /* 0x0000000aff007c0c */ /* 0x000fc8000bf65070 */
[----:B------:R-:W-:-:S03]  /*0aa0*/  ISETP.NE.AND.EX P3, PT, RZ, UR11, PT, P3 ;  /* 0x0000000bff007c0c */ /* 0x000fc6000bf65330 */
[----:B------:R-:W1:Y:S08]  /*0ab0*/  LDC.64 R124, c[0x0][0x428] ;  /* 0x00010a00ff7c7b82 */ /* 0x000e700000000a00 */
[----:B------:R-:W2:Y:S01]  /*0ac0*/  LDC.64 R130, c[0x0][0x3b0] ;  /* 0x0000ec00ff827b82 */ /* 0x000ea20000000a00 */
[----:B0-----:R-:W-:-:S07]  /*0ad0*/  IMAD.WIDE.U32 R120, R7, 0x10, R120 ;  /* 0x0000001007787825 */ /* 0x001fce00078e0078 */
[----:B------:R-:W0:Y:S01]  /*0ae0*/  @P3 LDC.64 R128, c[0x0][0x438] ;  /* 0x00010e00ff803b82 */ /* 0x000e220000000a00 */
[----:B------:R-:W3:Y:S01]  /*0af0*/  LDG.E.128 R120, desc[UR8][R120.64] ;  /* 0x0000000878787981 */ /* 0x000ee2000c1e1d00 */
[----:B-1----:R-:W-:-:S06]  /*0b00*/  IMAD.WIDE.U32 R124, R7, 0x10, R124 ;  /* 0x00000010077c7825 */ /* 0x002fcc00078e007c */
[----:B------:R-:W4:Y:S01]  /*0b10*/  LDG.E.128 R124, desc[UR8][R124.64] ;  /* 0x000000087c7c7981 */ /* 0x000f22000c1e1d00 */
[----:B--2---:R-:W-:-:S05]  /*0b20*/  IMAD.WIDE.U32 R130, R7, 0x4, R130 ;  /* 0x0000000407827825 */ /* 0x004fca00078e0082 */
[----:B------:R1:W5:Y:S01]  /*0b30*/  LDG.E R6, desc[UR8][R130.64] ;  /* 0x0000000882067981 */ /* 0x000362000c1e1900 */
[----:B0-----:R-:W-:-:S05]  /*0b40*/  @P3 IMAD.WIDE.U32 R128, R7, 0x10, R128 ;  /* 0x0000001007803825 */ /* 0x001fca00078e0080 */
[----:B------:R1:W5:Y:S01]  /*0b50*/  @P3 LDG.E.128 R64, desc[UR8][R128.64] ;  /* 0x0000000880403981 */ /* 0x000362000c1e1d00 */
[--C-:B------:R-:W-:Y:S01]  /*0b60*/  HADD2.F32 R25, -RZ, R153.reuse.H0_H0 ;  /* 0x20000099ff197230 */ /* 0x100fe20000004100 */
[----:B------:R-:W-:Y:S01]  /*0b70*/  IADD3 R135, PT, PT, R7, 0x100, RZ ;  /* 0x0000010007877810 */ /* 0x000fe20007ffe0ff */
[C---:B---3--:R-:W-:Y:S01]  /*0b80*/  FADD.FTZ R121, -R132.reuse, R121 ;  /* 0x0000007984797221 */ /* 0x048fe20000010100 */
[----:B------:R-:W-:Y:S01]  /*0b90*/  FADD.FTZ R3, -R132, R120 ;  /* 0x0000007884037221 */ /* 0x000fe20000010100 */
[----:B------:R-:W-:Y:S02]  /*0ba0*/  HADD2.F32 R120, -RZ, R153.H1_H1 ;  /* 0x30000099ff787230 */ /* 0x000fe40000004100 */
[C---:B-----5:R-:W-:Y:S01]  /*0bb0*/  FMUL.FTZ R26, R22.reuse, R121 ;  /* 0x00000079161a7220 */ /* 0x060fe20000410000 */
[--C-:B------:R-:W-:Y:S02]  /*0bc0*/  HADD2.F32 R121, -RZ, R155.reuse.H0_H0 ;  /* 0x2000009bff797230 */ /* 0x100fe40000004100 */
[----:B------:R-:W-:Y:S01]  /*0bd0*/  FMUL.FTZ R3, R22, R3 ;  /* 0x0000000316037220 */ /* 0x000fe20000410000 */
[----:B----4-:R-:W-:Y:S01]  /*0be0*/  FMUL.FTZ R24, R124, R25 ;  /* 0x000000197c187220 */ /* 0x010fe20000410000 */
[----:B------:R-:W-:Y:S01]  /*0bf0*/  FMUL.FTZ R25, R125, R120 ;  /* 0x000000787d197220 */ /* 0x000fe20000410000 */
[----:B------:R-:W-:Y:S01]  /*0c00*/  FADD.FTZ R123, -R132, R123 ;  /* 0x0000007b847b7221 */ /* 0x000fe20000010100 */
[----:B------:R-:W-:Y:S01]  /*0c10*/  FMUL.FTZ R158, R126, R121 ;  /* 0x000000797e9e7220 */ /* 0x000fe20000410000 */
[----:B------:R-:W-:Y:S01]  /*0c20*/  FADD.FTZ R120, RZ, R24 ;  /* 0x00000018ff787221 */ /* 0x000fe20000010000 */
[----:B------:R-:W-:Y:S01]  /*0c30*/  FADD.FTZ R27, -R132, R122 ;  /* 0x0000007a841b7221 */ /* 0x000fe20000010100 */
[----:B------:R-:W-:Y:S01]  /*0c40*/  FFMA.FTZ R121, R3, R24, RZ ;  /* 0x0000001803797223 */ /* 0x000fe200000100ff */
[----:B------:R-:W-:Y:S01]  /*0c50*/  FMUL.FTZ R156, R22, R123 ;  /* 0x0000007b169c7220 */ /* 0x000fe20000410000 */
[----:B------:R-:W-:-:S02]  /*0c60*/  HADD2.F32 R122, -RZ, R155.H1_H1 ;  /* 0x3000009bff7a7230 */ /* 0x000fc40000004100 */
[----:B------:R-:W-:Y:S01]  /*0c70*/  FADD.FTZ R123, R120, R25 ;  /* 0x00000019787b7221 */ /* 0x000fe20000010000 */
[----:B------:R-:W-:Y:S01]  /*0c80*/  FMUL.FTZ R27, R22, R27 ;  /* 0x0000001b161b7220 */ /* 0x000fe20000410000 */
[----:B------:R-:W-:Y:S01]  /*0c90*/  FFMA.FTZ R120, R26, R25, R121 ;  /* 0x000000191a787223 */ /* 0x000fe20000010079 */
[----:B------:R-:W-:Y:S01]  /*0ca0*/  FMUL.FTZ R151, R127, R122 ;  /* 0x0000007a7f977220 */ /* 0x000fe20000410000 */
[----:B------:R-:W-:Y:S02]  /*0cb0*/  FADD.FTZ R122, R123, R158 ;  /* 0x0000009e7b7a7221 */ /* 0x000fe40000010000 */
        /* <DEDUP_REMOVED lines=10> */
[----:B-1----:R-:W-:-:S07]  /*0d60*/  FFMA.FTZ R134, R156, R151, R121 ;  /* 0x000000979c867223 */ /* 0x002fce0000010079 */
.L_x_8886:
[----:B------:R-:W-:Y:S05]  /*0d70*/  BSYNC.RECONVERGENT B0 ;  /* 0x0000000000007941 */ /* 0x000fea0003800200 */
.L_x_8885:
[----:B------:R-:W-:Y:S04]  /*0d80*/  BSSY.RECONVERGENT B0, `(.L_x_8887) ;  /* 0x0000031000007945 */ /* 0x000fe80003800200 */
[----:B------:R-:W-:Y:S05]  /*0d90*/  @!P0 BRA `(.L_x_8888) ;  /* 0x0000000000bc8947 */ /* 0x000fea0003800000 */
        /* <DEDUP_REMOVED lines=26> */
[----:B------:R-:W-:Y:S01]  /*0f40*/  FADD.FTZ R120, R133, R28 ;  /* 0x0000001c85787221 */ /* 0x000fe20000010000 */
[----:B------:R-:W-:Y:S01]  /*0f50*/  FADD.FTZ R31, -R132, R122 ;  /* 0x0000007a841f7221 */ /* 0x000fe20000010100 */
[----:B------:R-:W-:Y:S01]  /*0f60*/  FFMA.FTZ R121, R21, R28, R134 ;  /* 0x0000001c15797223 */ /* 0x000fe20000010086 */
        /* <DEDUP_REMOVED lines=18> */
.L_x_8888:
[----:B------:R-:W-:Y:S05]  /*1090*/  BSYNC.RECONVERGENT B0 ;  /* 0x0000000000007941 */ /* 0x000fea0003800200 */
.L_x_8887:
[----:B------:R-:W-:Y:S04]  /*10a0*/  BSSY.RECONVERGENT B0, `(.L_x_8889) ;  /* 0x0000031000007945 */ /* 0x000fe80003800200 */
[----:B------:R-:W-:Y:S05]  /*10b0*/  @!P1 BRA `(.L_x_8890) ;  /* 0x0000000000bc9947 */ /* 0x000fea0003800000 */
[----:B------:R-:W0:Y:S01]  /*10c0*/  LDC.64 R34, c[0x0][0x3a8] ;  /* 0x0000ea00ff227b82 */ /* 0x000e220000000a00 */
[----:B------:R-:W-:-:S04]  /*10d0*/  ISETP.NE.U32.AND P3, PT, RZ, UR10, PT ;  /* 0x0000000aff007c0c */ /* 0x000fc8000bf65070 */
[----:B------:R-:W-:-:S03]  /*10e0*/  ISETP.NE.AND.EX P3, PT, RZ, UR11, PT, P3 ;  /* 0x0000000bff007c0c */ /* 0x000fc6000bf65330 */
[----:B------:R-:W1:Y:S01]  /*10f0*/  LDC.64 R32, c[0x0][0x428] ;  /* 0x00010a00ff207b82 */ /* 0x000e620000000a00 */
[----:B0-----:R-:W-:-:S09]  /*1100*/  IMAD.WIDE.U32 R120, R135, 0x10, R34 ;  /* 0x0000001087787825 */ /* 0x001fd200078e0022 */
[----:B------:R-:W0:Y:S01]  /*1110*/  @P3 LDC.64 R34, c[0x0][0x438] ;  /* 0x00010e00ff223b82 */ /* 0x000e220000000a00 */
[----:B------:R-:W2:Y:S01]  /*1120*/  LDG.E.128 R120, desc[UR8][R120.64] ;  /* 0x0000000878787981 */ /* 0x000ea2000c1e1d00 */
[----:B-1----:R-:W-:-:S06]  /*1130*/  IMAD.WIDE.U32 R124, R135, 0x10, R32 ;  /* 0x00000010877c7825 */ /* 0x002fcc00078e0020 */
[----:B------:R-:W1:Y:S01]  /*1140*/  LDC.64 R32, c[0x0][0x3b0] ;  /* 0x0000ec00ff207b82 */ /* 0x000e620000000a00 */
[----:B------:R-:W3:Y:S01]  /*1150*/  LDG.E.128 R124, desc[UR8][R124.64] ;  /* 0x000000087c7c7981 */ /* 0x000ee2000c1e1d00 */
[----:B0-----:R-:W-:-:S05]  /*1160*/  @P3 IMAD.WIDE.U32 R128, R135, 0x10, R34 ;  /* 0x0000001087803825 */ /* 0x001fca00078e0022 */
[----:B------:R0:W5:Y:S01]  /*1170*/  @P3 LDG.E.128 R56, desc[UR8][R128.64] ;  /* 0x0000000880383981 */ /* 0x000162000c1e1d00 */
[----:B-1----:R-:W-:-:S05]  /*1180*/  IMAD.WIDE.U32 R130, R135, 0x4, R32 ;  /* 0x0000000487827825 */ /* 0x002fca00078e0020 */
[----:B------:R0:W5:Y:S01]  /*1190*/  LDG.E R4, desc[UR8][R130.64] ;  /* 0x0000000882047981 */ /* 0x000162000c1e1900 */
[--C-:B------:R-:W-:Y:S01]  /*11a0*/  HADD2.F32 R33, -RZ, R160.reuse.H0_H0 ;  /* 0x200000a0ff217230 */ /* 0x100fe20000004100 */
[----:B------:R-:W-:Y:S01]  /*11b0*/  IADD3 R135, PT, PT, R135, 0x100, RZ ;  /* 0x0000010087877810 */ /* 0x000fe20007ffe0ff */
        /* <DEDUP_REMOVED lines=31> */
.L_x_8890:
[----:B------:R-:W-:Y:S05]  /*13b0*/  BSYNC.RECONVERGENT B0 ;  /* 0x0000000000007941 */ /* 0x000fea0003800200 */
.L_x_8889:
        /* <DEDUP_REMOVED lines=49> */
.L_x_8892:
[----:B------:R-:W-:Y:S05]  /*16d0*/  BSYNC.RECONVERGENT B0 ;  /* 0x0000000000007941 */ /* 0x000fea0003800200 */
.L_x_8891:
[----:B------:R-:W-:Y:S01]  /*16e0*/  ISETP.GE.U32.AND P3, PT, R10, 0x500, PT ;  /* 0x000005000a00780c */ /* 0x000fe20003f66070 */
[----:B------:R-:W-:-:S12]  /*16f0*/  BSSY.RECONVERGENT B0, `(.L_x_8893) ;  /* 0x0000031000007945 */ /* 0x000fd80003800200 */
[----:B------:R-:W-:Y:S05]  /*1700*/  @!P3 BRA `(.L_x_8894) ;  /* 0x0000000000bcb947 */ /* 0x000fea0003800000 */
[----:B------:R-:W-:Y:S01]  /*1710*/  ISETP.NE.U32.AND P4, PT, RZ, UR10, PT ;  /* 0x0000000aff007c0c */ /* 0x000fe2000bf85070 */
[----:B------:R-:W0:Y:S03]  /*1720*/  LDC.64 R124, c[0x0][0x428] ;  /* 0x00010a00ff7c7b82 */ /* 0x000e260000000a00 */
[----:B------:R-:W-:-:S05]  /*1730*/  ISETP.NE.AND.EX P4, PT, RZ, UR11, PT, P4 ;  /* 0x0000000bff007c0c */ /* 0x000fca000bf85340 */
[----:B------:R-:W1:Y:S08]  /*1740*/  LDC.64 R130, c[0x0][0x3b0] ;  /* 0x0000ec00ff827b82 */ /* 0x000e700000000a00 */
[----:B------:R-:W2:Y:S02]  /*1750*/  @P4 LDC.64 R120, c[0x0][0x438] ;  /* 0x00010e00ff784b82 */ /* 0x000ea40000000a00 */
[----:B--2---:R-:W-:-:S06]  /*1760*/  @P4 IMAD.WIDE.U32 R128, R135, 0x10, R120 ;  /* 0x0000001087804825 */ /* 0x004fcc00078e0078 */
[----:B------:R-:W2:Y:S01]  /*1770*/  LDC.64 R120, c[0x0][0x3a8] ;  /* 0x0000ea00ff787b82 */ /* 0x000ea20000000a00 */
[C---:B0-----:R-:W-:Y:S01]  /*1780*/  IMAD.WIDE.U32 R124, R135.reuse, 0x10, R124 ;  /* 0x00000010877c7825 */ /* 0x041fe200078e007c */
[----:B------:R0:W5:Y:S05]  /*1790*/  @P4 LDG.E.128 R48, desc[UR8][R128.64] ;  /* 0x0000000880304981 */ /* 0x00016a000c1e1d00 */
[----:B------:R-:W3:Y:S01]  /*17a0*/  LDG.E.128 R124, desc[UR8][R124.64] ;  /* 0x000000087c7c7981 */ /* 0x000ee2000c1e1d00 */
[----:B--2---:R-:W-:-:S06]  /*17b0*/  IMAD.WIDE.U32 R120, R135, 0x10, R120 ;  /* 0x0000001087787825 */ /* 0x004fcc00078e0078 */
[----:B------:R-:W2:Y:S01]  /*17c0*/  LDG.E.128 R120, desc[UR8][R120.64] ;  /* 0x0000000878787981 */ /* 0x000ea2000c1e1d00 */
[----:B-1----:R-:W-:-:S05]  /*17d0*/  IMAD.WIDE.U32 R130, R135, 0x4, R130 ;  /* 0x0000000487827825 */ /* 0x002fca00078e0082 */
[----:B------:R1:W5:Y:S01]  /*17e0*/  LDG.E R0, desc[UR8][R130.64] ;  /* 0x0000000882007981 */ /* 0x000362000c1e1900 */
[----:B0-----:R-:W-:Y:S01]  /*17f0*/  HADD2.F32 R129, -RZ, R164.H0_H0 ;  /* 0x200000a4ff817230 */ /* 0x001fe20000004100 */
[----:B------:R-:W-:-:S04]  /*1800*/  IADD3 R135, PT, PT, R135, 0x100, RZ ;  /* 0x0000010087877810 */ /* 0x000fc80007ffe0ff */
[----:B---3--:R-:W-:Y:S01]  /*1810*/  FMUL.FTZ R40, R124, R129 ;  /* 0x000000817c287220 */ /* 0x008fe20000410000 */
[----:B------:R-:W-:Y:S01]  /*1820*/  FADD.FTZ R72, R72, R124 ;  /* 0x0000007c48487221 */ /* 0x000fe20000010000 */
[----:B------:R-:W-:Y:S01]  /*1830*/  FADD.FTZ R73, R73, R125 ;  /* 0x0000007d49497221 */ /* 0x000fe20000010000 */
[C---:B--2---:R-:W-:Y:S01]  /*1840*/  FADD.FTZ R23, -R132.reuse, R120 ;  /* 0x0000007884177221 */ /* 0x044fe20000010100 */
[----:B------:R-:W-:Y:S01]  /*1850*/  FADD.FTZ R137, -R132, R121 ;  /* 0x0000007984897221 */ /* 0x000fe20000010100 */
[----:B------:R-:W-:Y:S02]  /*1860*/  HADD2.F32 R120, -RZ, R164.H1_H1 ;  /* 0x300000a4ff787230 */ /* 0x000fe40000004100 */
[--C-:B------:R-:W-:Y:S02]  /*1870*/  HADD2.F32 R121, -RZ, R165.reuse.H0_H0 ;  /* 0x200000a5ff797230 */ /* 0x100fe40000004100 */
[C---:B-----5:R-:W-:Y:S01]  /*1880*/  FMUL.FTZ R23, R22.reuse, R23 ;  /* 0x0000001716177220 */ /* 0x060fe20000410000 */
[----:B------:R-:W-:Y:S01]  /*1890*/  FMUL.FTZ R42, R22, R137 ;  /* 0x00000089162a7220 */ /* 0x000fe20000410000 */
        /* <DEDUP_REMOVED lines=14> */
[----:B------:R-:W-:Y:S01]  /*1980*/  FFMA.FTZ R96, R124, R23, R96 ;  /* 0x000000177c607223 */ /* 0x000fe20000010060 */
[----:B------:R-:W-:Y:S01]  /*1990*/  FFMA.FTZ R97, R125, R42, R97 ;  /* 0x0000002a7d617223 */ /* 0x000fe20000010061 */
[----:B------:R-:W-:Y:S01]  /*19a0*/  FADD.FTZ R74, R74, R126 ;  /* 0x0000007e4a4a7221 */ /* 0x000fe20000010000 */
[----:B------:R-:W-:Y:S01]  /*19b0*/  FFMA.FTZ R98, R126, R139, R98 ;  /* 0x0000008b7e627223 */ /* 0x000fe20000010062 */
[----:B------:R-:W-:Y:S01]  /*19c0*/  FADD.FTZ R75, R75, R127 ;  /* 0x0000007f4b4b7221 */ /* 0x000fe20000010000 */
[----:B------:R-:W-:Y:S01]  /*19d0*/  FFMA.FTZ R99, R127, R138, R99 ;  /* 0x0000008a7f637223 */ /* 0x000fe20000010063 */
[----:B------:R-:W-:Y:S01]  /*19e0*/  FADD.FTZ R133, R122, R143 ;  /* 0x0000008f7a857221 */ /* 0x000fe20000010000 */
[----:B-1----:R-:W-:-:S07]  /*19f0*/  FFMA.FTZ R134, R138, R143, R121 ;  /* 0x0000008f8a867223 */ /* 0x002fce0000010079 */
.L_x_8894:
[----:B------:R-:W-:Y:S05]  /*1a00*/  BSYNC.RECONVERGENT B0 ;  /* 0x0000000000007941 */ /* 0x000fea0003800200 */
.L_x_8893:
[----:B------:R-:W-:Y:S01]  /*1a10*/  ISETP.GE.U32.AND P4, PT, R10, 0x600, PT ;  /* 0x000006000a00780c */ /* 0x000fe20003f86070 */
[----:B------:R-:W-:-:S12]  /*1a20*/  BSSY.RECONVERGENT B0, `(.L_x_8895) ;  /* 0x0000030000007945 */ /* 0x000fd80003800200 */
        /* <DEDUP_REMOVED lines=12> */
[----:B------:R-:W5:Y:S01]  /*1af0*/  LDG.E R13, desc[UR8][R130.64] ;  /* 0x00000008820d7981 */ /* 0x000f62000c1e1900 */
[----:B------:R-:W-:Y:S02]  /*1b00*/  HADD2.F32 R37, -RZ, R166.H0_H0 ;  /* 0x200000a6ff257230 */ /* 0x000fe40000004100 */
[----:B0-----:R-:W-:-:S05]  /*1b10*/  @P6 IMAD.WIDE.U32 R128, R135, 0x10, R128 ;  /* 0x0000001087806825 */ /* 0x001fca00078e0080 */
[----:B------:R0:W5:Y:S01]  /*1b20*/  @P6 LDG.E.128 R44, desc[UR8][R128.64] ;  /* 0x00000008802c6981 */ /* 0x000162000c1e1d00 */
[C---:B---3--:R-:W-:Y:S01]  /*1b30*/  FADD.FTZ R15, -R132.reuse, R124 ;  /* 0x0000007c840f7221 */ /* 0x048fe20000010100 */
[----:B------:R-:W-:-:S03]  /*1b40*/  FADD.FTZ R39, -R132, R125 ;  /* 0x0000007d84277221 */ /* 0x000fc60000010100 */
[C---:B-----5:R-:W-:Y:S01]  /*1b50*/  FMUL.FTZ R15, R22.reuse, R15 ;  /* 0x0000000f160f7220 */ /* 0x060fe20000410000 */
[----:B------:R-:W-:Y:S01]  /*1b60*/  FMUL.FTZ R18, R22, R39 ;  /* 0x0000002716127220 */ /* 0x000fe20000410000 */
[----:B----4-:R-:W-:Y:S02]  /*1b70*/  FADD.FTZ R68, R68, R120 ;  /* 0x0000007844447221 */ /* 0x010fe40000010000 */
[C---:B------:R-:W-:Y:S01]  /*1b80*/  FFMA.FTZ R92, R120.reuse, R15, R92 ;  /* 0x0000000f785c7223 */ /* 0x040fe2000001005c */
[----:B------:R-:W-:Y:S01]  /*1b90*/  FMUL.FTZ R16, R120, R37 ;  /* 0x0000002578107220 */ /* 0x000fe20000410000 */
[----:B------:R-:W-:Y:S02]  /*1ba0*/  HADD2.F32 R120, -RZ, R166.H1_H1 ;  /* 0x300000a6ff787230 */ /* 0x000fe40000004100 */
[----:B0-----:R-:W-:Y:S01]  /*1bb0*/  FADD.FTZ R129, -R132, R126 ;  /* 0x0000007e84817221 */ /* 0x001fe20000010100 */
[----:B------:R-:W-:Y:S01]  /*1bc0*/  FADD.FTZ R69, R69, R121 ;  /* 0x0000007945457221 */ /* 0x000fe20000010000 */
[C---:B------:R-:W-:Y:S01]  /*1bd0*/  FFMA.FTZ R93, R121.reuse, R18, R93 ;  /* 0x00000012795d7223 */ /* 0x040fe2000001005d */
[----:B------:R-:W-:Y:S01]  /*1be0*/  FMUL.FTZ R37, R121, R120 ;  /* 0x0000007879257220 */ /* 0x000fe20000410000 */
[----:B------:R-:W-:-:S02]  /*1bf0*/  HADD2.F32 R121, -RZ, R167.H0_H0 ;  /* 0x200000a7ff797230 */ /* 0x000fc40000004100 */
[----:B------:R-:W-:Y:S01]  /*1c00*/  FMUL.FTZ R39, R22, R129 ;  /* 0x0000008116277220 */ /* 0x000fe20000410000 */
[----:B------:R-:W-:Y:S01]  /*1c10*/  FADD.FTZ R120, R133, R16 ;  /* 0x0000001085787221 */ /* 0x000fe20000010000 */
[----:B------:R-:W-:Y:S01]  /*1c20*/  FADD.FTZ R70, R70, R122 ;  /* 0x0000007a46467221 */ /* 0x000fe20000010000 */
[C---:B------:R-:W-:Y:S01]  /*1c30*/  FMUL.FTZ R144, R122.reuse, R121 ;  /* 0x000000797a907220 */ /* 0x040fe20000410000 */
[----:B------:R-:W-:Y:S01]  /*1c40*/  FFMA.FTZ R121, R15, R16, R134 ;  /* 0x000000100f797223 */ /* 0x000fe20000010086 */
[----:B------:R-:W-:Y:S01]  /*1c50*/  FFMA.FTZ R94, R122, R39, R94 ;  /* 0x000000277a5e7223 */ /* 0x000fe2000001005e */
[----:B------:R-:W-:Y:S02]  /*1c60*/  HADD2.F32 R122, -RZ, R167.H1_H1 ;  /* 0x300000a7ff7a7230 */ /* 0x000fe40000004100 */
[----:B------:R-:W-:Y:S01]  /*1c70*/  FADD.FTZ R125, R120, R37 ;  /* 0x00000025787d7221 */ /* 0x000fe20000010000 */
[----:B------:R-:W-:Y:S01]  /*1c80*/  FADD.FTZ R127, -R132, R127 ;  /* 0x0000007f847f7221 */ /* 0x000fe20000010100 */
        /* <DEDUP_REMOVED lines=8> */
[----:B------:R-:W-:-:S07]  /*1d10*/  FFMA.FTZ R134, R142, R141, R121 ;  /* 0x0000008d8e867223 */ /* 0x000fce0000010079 */
.L_x_8896:
[----:B------:R-:W-:Y:S05]  /*1d20*/  BSYNC.RECONVERGENT B0 ;  /* 0x0000000000007941 */ /* 0x000fea0003800200 */
.L_x_8895:
        /* <DEDUP_REMOVED lines=31> */
.L_x_8898:
[----:B------:R-:W-:Y:S05]  /*1f20*/  BSYNC.RECONVERGENT B0 ;  /* 0x0000000000007941 */ /* 0x000fea0003800200 */
.L_x_8897:
        /* <DEDUP_REMOVED lines=14> */
[----:B------:R-:W-:Y:S01]  /*2010*/  LDS.128 R128, [UR6] ;  /* 0x00000006ff807984 */ /* 0x000fe20008000c00 */
[----:B0-----:R-:W-:Y:S01]  /*2020*/  FADD.FTZ R125, RZ, R120 ;  /* 0x00000078ff7d7221 */ /* 0x001fe20000010000 */
[----:B------:R-:W-:-:S03]  /*2030*/  FADD.FTZ R120, RZ, R121 ;  /* 0x00000079ff787221 */ /* 0x000fc60000010000 */
[----:B------:R-:W-:Y:S01]  /*2040*/  FADD.FTZ R133, R122, R125 ;  /* 0x0000007d7a857221 */ /* 0x000fe20000010000 */
[----:B------:R-:W-:Y:S02]  /*2050*/  FADD.FTZ R120, R123, R120 ;  /* 0x000000787b787221 */ /* 0x000fe40000010000 */
[----:B------:R-:W0:Y:S01]  /*2060*/  LDS.128 R124, [UR5] ;  /* 0x00000005ff7c7984 */ /* 0x000e220008000c00 */
[----:B------:R-:W-:Y:S02]  /*2070*/  UIADD3 UR5, UPT, UPT, UR4, 0x6070, URZ ;  /* 0x0000607004057890 */ /* 0x000fe4000fffe0ff */
[----:B------:R-:W-:Y:S01]  /*2080*/  @!UP1 UIADD3 UR5, UPT, UPT, UR4, 0x6030, URZ ;  /* 0x0000603004059890 */ /* 0x000fe2000fffe0ff */
[----:B0-----:R-:W-:Y:S01]  /*2090*/  FADD.FTZ R133, R133, R124 ;  /* 0x0000007c85857221 */ /* 0x001fe20000010000 */
[----:B------:R-:W-:-:S03]  /*20a0*/  FADD.FTZ R120, R120, R125 ;  /* 0x0000007d78787221 */ /* 0x000fc60000010000 */
[----:B------:R-:W-:Y:S01]  /*20b0*/  FADD.FTZ R133, R126, R133 ;  /* 0x000000857e857221 */ /* 0x000fe20000010000 */
[----:B------:R-:W-:-:S03]  /*20c0*/  FADD.FTZ R120, R127, R120 ;  /* 0x000000787f787221 */ /* 0x000fc60000010000 */
[----:B------:R-:W-:Y:S01]  /*20d0*/  FADD.FTZ R133, R133, R128 ;  /* 0x0000008085857221 */ /* 0x000fe20000010000 */
[----:B------:R-:W-:-:S03]  /*20e0*/  FADD.FTZ R120, R120, R129 ;  /* 0x0000008178787221 */ /* 0x000fc60000010000 */
[----:B------:R-:W-:Y:S01]  /*20f0*/  FADD.FTZ R169, R130, R133 ;  /* 0x0000008582a97221 */ /* 0x000fe20000010000 */
[----:B------:R-:W-:Y:S01]  /*2100*/  FADD.FTZ R120, R131, R120 ;  /* 0x0000007883787221 */ /* 0x000fe20000010000 */
        /* <DEDUP_REMOVED lines=16> */
[----:B------:R-:W-:Y:S01]  /*2210*/  LOP3.LUT P6, RZ, R6, 0xff, RZ, 0xc0, !PT ;  /* 0x000000ff06ff7812 */ /* 0x000fe200078cc0ff */
[-CC-:B------:R-:W-:Y:S01]  /*2220*/  FFMA.FTZ R122, R26, R127.reuse, R126.reuse ;  /* 0x0000007f1a7a7223 */ /* 0x180fe2000001007e */
[-CC-:B------:R-:W-:Y:S01]  /*2230*/  FFMA.FTZ R123, R27, R127.reuse, R126.reuse ;  /* 0x0000007f1b7b7223 */ /* 0x180fe2000001007e */
[----:B------:R-:W-:Y:S01]  /*2240*/  FADD.FTZ R121, R24, -R121 ;  /* 0x8000007918797221 */ /* 0x000fe20000010000 */
[----:B------:R-:W-:Y:S02]  /*2250*/  FFMA.FTZ R124, R156, R127, R126 ;  /* 0x0000007f9c7c7223 */ /* 0x000fe4000001007e */
[----:B------:R-:W-:Y:S01]  /*2260*/  FADD.FTZ R123, R158, -R123 ;  /* 0x8000007b9e7b7221 */ /* 0x000fe20000010000 */
[----:B-----5:R-:W-:-:S03]  /*2270*/  FMUL.FTZ R121, R22, R121 ;  /* 0x0000007916797220 */ /* 0x020fc60000410000 */
[----:B------:R-:W-:Y:S01]  /*2280*/  FMUL.FTZ R123, R22, R123 ;  /* 0x0000007b167b7220 */ /* 0x000fe20000410000 */
[----:B------:R-:W-:-:S03]  /*2290*/  FMUL.FTZ R121, R121, R20 ;  /* 0x0000001479797220 */ /* 0x000fc60000410000 */
[----:B------:R-:W-:Y:S01]  /*22a0*/  FMUL.FTZ R123, R123, R20 ;  /* 0x000000147b7b7220 */ /* 0x000fe20000410000 */
[----:B------:R-:W-:-:S03]  /*22b0*/  FMUL.FTZ R121, R121, UR13 ;  /* 0x0000000d79797c20 */ /* 0x000fc60008410000 */
[----:B------:R-:W-:Y:S02]  /*22c0*/  FMUL.FTZ R123, R123, UR13 ;  /* 0x0000000d7b7b7c20 */ /* 0x000fe40008410000 */
[----:B------:R-:W-:Y:S01]  /*22d0*/  SEL R120, R121, RZ, P6 ;  /* 0x000000ff79787207 */ /* 0x000fe20003000000 */
[----:B------:R-:W-:Y:S01]  /*22e0*/  FADD.FTZ R121, R25, -R122 ;  /* 0x8000007a19797221 */ /* 0x000fe20000010000 */
[----:B------:R-:W-:-:S03]  /*22f0*/  LOP3.LUT P6, RZ, R6, 0xff00, RZ, 0xc0, !PT ;  /* 0x0000ff0006ff7812 */ /* 0x000fc600078cc0ff */
[----:B------:R-:W-:-:S04]  /*2300*/  FMUL.FTZ R121, R22, R121 ;  /* 0x0000007916797220 */ /* 0x000fc80000410000 */
[----:B------:R-:W-:-:S04]  /*2310*/  FMUL.FTZ R121, R121, R20 ;  /* 0x0000001479797220 */ /* 0x000fc80000410000 */
[----:B------:R-:W-:-:S05]  /*2320*/  FMUL.FTZ R121, R121, UR13 ;  /* 0x0000000d79797c20 */ /* 0x000fca0008410000 */
[----:B------:R-:W-:Y:S02]  /*2330*/  SEL R121, R121, RZ, P6 ;  /* 0x000000ff79797207 */ /* 0x000fe40003000000 */
[----:B------:R-:W-:-:S04]  /*2340*/  LOP3.LUT P6, RZ, R6, 0xff0000, RZ, 0xc0, !PT ;  /* 0x00ff000006ff7812 */ /* 0x000fc800078cc0ff */
[----:B------:R-:W-:Y:S01]  /*2350*/  SEL R122, R123, RZ, P6 ;  /* 0x000000ff7b7a7207 */ /* 0x000fe20003000000 */
[----:B------:R-:W-:Y:S01]  /*2360*/  FADD.FTZ R123, R151, -R124 ;  /* 0x8000007c977b7221 */ /* 0x000fe20000010000 */
[----:B------:R-:W-:-:S03]  /*2370*/  ISETP.GE.U32.AND P6, PT, R6, 0x1000000, PT ;  /* 0x010000000600780c */ /* 0x000fc60003fc6070 */
[----:B------:R-:W-:-:S04]  /*2380*/  FMUL.FTZ R123, R22, R123 ;  /* 0x0000007b167b7220 */ /* 0x000fc80000410000 */
[----:B------:R-:W-:-:S04]  /*2390*/  FMUL.FTZ R123, R123, R20 ;  /* 0x000000147b7b7220 */ /* 0x000fc80000410000 */
[----:B------:R-:W-:-:S05]  /*23a0*/  FMUL.FTZ R123, R123, UR13 ;  /* 0x0000000d7b7b7c20 */ /* 0x000fca0008410000 */
[----:B------:R-:W-:Y:S01]  /*23b0*/  SEL R123, R123, RZ, P6 ;  /* 0x000000ff7b7b7207 */ /* 0x000fe20003000000 */
[----:B------:R-:W-:Y:S06]  /*23c0*/  BRA `(.L_x_8904) ;  /* 0x0000000000707947 */ /* 0x000fec0003800000 */
.L_x_8903:
[-CC-:B------:R-:W-:Y:S01]  /*23d0*/  FFMA.FTZ R117, R3, R127.reuse, R126.reuse ;  /* 0x0000007f03757223 */ /* 0x180fe2000001007e */
[----:B------:R-:W-:Y:S01]  /*23e0*/  LOP3.LUT P6, RZ, R6, 0xff, RZ, 0xc0, !PT ;  /* 0x000000ff06ff7812 */ /* 0x000fe200078cc0ff */
[-CC-:B------:R-:W-:Y:S01]  /*23f0*/  FFMA.FTZ R118, R26, R127.reuse, R126.reuse ;  /* 0x0000007f1a767223 */ /* 0x180fe2000001007e */
[-CC-:B------:R-:W-:Y:S01]  /*2400*/  FFMA.FTZ R119, R27, R127.reuse, R126.reuse ;  /* 0x0000007f1b777223 */ /* 0x180fe2000001007e */
[----:B------:R-:W-:Y:S01]  /*2410*/  FADD.FTZ R117, R24, -R117 ;  /* 0x8000007518757221 */ /* 0x000fe20000010000 */
[----:B------:R-:W-:Y:S02]  /*2420*/  FFMA.FTZ R124, R156, R127, R126 ;  /* 0x0000007f9c7c7223 */ /* 0x000fe4000001007e */
[----:B------:R-:W-:Y:S01]  /*2430*/  FADD.FTZ R119, R158, -R119 ;  /* 0x800000779e777221 */ /* 0x000fe20000010000 */
[----:B-----5:R-:W-:-:S04]  /*2440*/  FMUL.FTZ R116, R22, R117 ;  /* 0x0000007516747220 */ /* 0x020fc80000410000 */
[----:B------:R-:W-:-:S04]  /*2450*/  FMUL.FTZ R117, R116, R20 ;  /* 0x0000001474757220 */ /* 0x000fc80000410000 */
[----:B------:R-:W-:-:S05]  /*2460*/  FMUL.FTZ R117, R117, UR13 ;  /* 0x0000000d75757c20 */ /* 0x000fca0008410000 */
[----:B------:R-:W-:Y:S01]  /*2470*/  SEL R120, R117, RZ, P6 ;  /* 0x000000ff75787207 */ /* 0x000fe20003000000 */
[----:B------:R-:W-:Y:S01]  /*2480*/  FADD.FTZ R117, R25, -R118 ;  /* 0x8000007619757221 */ /* 0x000fe20000010000 */
[----:B------:R-:W-:-:S03]  /*2490*/  LOP3.LUT P6, RZ, R6, 0xff00, RZ, 0xc0, !PT ;  /* 0x0000ff0006ff7812 */ /* 0x000fc600078cc0ff */
[----:B------:R-:W-:-:S04]  /*24a0*/  FMUL.FTZ R117, R22, R117 ;  /* 0x0000007516757220 */ /* 0x000fc80000410000 */
[----:B------:R-:W-:-:S04]  /*24b0*/  FMUL.FTZ R118, R117, R20 ;  /* 0x0000001475767220 */ /* 0x000fc80000410000 */
[----:B------:R-:W-:-:S05]  /*24c0*/  FMUL.FTZ R118, R118, UR13 ;  /* 0x0000000d76767c20 */ /* 0x000fca0008410000 */
[----:B------:R-:W-:Y:S01]  /*24d0*/  SEL R121, R118, RZ, P6 ;  /* 0x000000ff76797207 */ /* 0x000fe20003000000 */
[----:B------:R-:W-:Y:S01]  /*24e0*/  FMUL.FTZ R118, R22, R119 ;  /* 0x0000007716767220 */ /* 0x000fe20000410000 */
[----:B------:R-:W-:-:S03]  /*24f0*/  LOP3.LUT P6, RZ, R6, 0xff0000, RZ, 0xc0, !PT ;  /* 0x00ff000006ff7812 */ /* 0x000fc600078cc0ff */
[----:B------:R-:W-:-:S04]  /*2500*/  FMUL.FTZ R119, R118, R20 ;  /* 0x0000001476777220 */ /* 0x000fc80000410000 */
[----:B------:R-:W-:-:S05]  /*2510*/  FMUL.FTZ R119, R119, UR13 ;  /* 0x0000000d77777c20 */ /* 0x000fca0008410000 */
[----:B------:R-:W-:Y:S01]  /*2520*/  SEL R122, R119, RZ, P6 ;  /* 0x000000ff777a7207 */ /* 0x000fe20003000000 */
[----:B------:R-:W-:Y:S01]  /*2530*/  FADD.FTZ R119, R151, -R124 ;  /* 0x8000007c97777221 */ /* 0x000fe20000010000 */
[----:B------:R-:W-:-:S03]  /*2540*/  ISETP.GE.U32.AND P6, PT, R6, 0x1000000, PT ;  /* 0x010000000600780c */ /* 0x000fc60003fc6070 */
[----:B------:R-:W-:-:S04]  /*2550*/  FMUL.FTZ R119, R22, R119 ;  /* 0x0000007716777220 */ /* 0x000fc80000410000 */
[----:B------:R-:W-:-:S04]  /*2560*/  FMUL.FTZ R123, R119, R20 ;  /* 0x00000014777b7220 */ /* 0x000fc80000410000 */
[----:B------:R-:W-:-:S05]  /*2570*/  FMUL.FTZ R123, R123, UR13 ;  /* 0x0000000d7b7b7c20 */ /* 0x000fca0008410000 */
[----:B------:R-:W-:-:S07]  /*2580*/  SEL R123, R123, RZ, P6 ;  /* 0x000000ff7b7b7207 */ /* 0x000fce0003000000 */
.L_x_8904:
[----:B------:R-:W0:Y:S08]  /*2590*/  @P5 LDC.64 R124, c[0x0][0x478] ;  /* 0x00011e00ff7c5b82 */ /* 0x000e300000000a00 */
[----:B------:R-:W1:Y:S01]  /*25a0*/  LDC.64 R128, c[0x0][0x468] ;  /* 0x00011a00ff807b82 */ /* 0x000e620000000a00 */
[----:B0-----:R-:W-:-:S05]  /*25b0*/  @P5 IMAD.WIDE.U32 R124, R7, 0x10, R124 ;  /* 0x00000010077c5825 */ /* 0x001fca00078e007c */
[----:B------:R0:W-:Y:S01]  /*25c0*/  @P5 STG.E.128 desc[UR8][R124.64], R116 ;  /* 0x000000747c005986 */ /* 0x0001e2000c101d08 */
[C---:B-1----:R-:W-:Y:S01]  /*25d0*/  IMAD.WIDE.U32 R128, R7.reuse, 0x10, R128 ;  /* 0x0000001007807825 */ /* 0x042fe200078e0080 */
[----:B------:R-:W-:-:S04]  /*25e0*/  IADD3 R7, PT, PT, R7, 0x100, RZ ;  /* 0x0000010007077810 */ /* 0x000fc80007ffe0ff */
[----:B------:R0:W-:Y:S03]  /*25f0*/  STG.E.128 desc[UR8][R128.64], R120 ;  /* 0x0000007880007986 */ /* 0x0001e6000c101d08 */
.L_x_8902:
[----:B------:R-:W-:Y:S05]  /*2600*/  BSYNC.RECONVERGENT B1 ;  /* 0x0000000000017941 */ /* 0x000fea0003800200 */
.L_x_8901:
[----:B------:R-:W-:Y:S04]  /*2610*/  BSSY.RECONVERGENT B1, `(.L_x_8905) ;  /* 0x0000045000017945 */ /* 0x000fe80003800200 */
[----:B------:R-:W-:Y:S05]  /*2620*/  @!P0 BRA `(.L_x_8906) ;  /* 0x00000004000c8947 */ /* 0x000fea0003800000 */
[----:B------:R-:W-:-:S04]  /*2630*/  ISETP.NE.U32.AND P5, PT, RZ, UR14, PT ;  /* 0x0000000eff007c0c */ /* 0x000fc8000bfa5070 */
[----:B------:R-:W-:-:S13]  /*2640*/  ISETP.NE.AND.EX P5, PT, RZ, UR15, PT, P5 ;  /* 0x0000000fff007c0c */ /* 0x000fda000bfa5350 */
[----:B------:R-:W-:Y:S05]  /*2650*/  @!P5 BRA `(.L_x_8907) ;  /* 0x000000000074d947 */ /* 0x000fea0003800000 */
[-CC-:B0-----:R-:W-:Y:S01]  /*2660*/  FFMA.FTZ R117, R21, R127.reuse, R126.reuse ;  /* 0x0000007f15757223 */ /* 0x181fe2000001007e */
        /* <DEDUP_REMOVED lines=28> */
.L_x_8907:
[-CC-:B0-----:R-:W-:Y:S01]  /*2830*/  FFMA.FTZ R121, R21, R127.reuse, R126.reuse ;  /* 0x0000007f15797223 */ /* 0x181fe2000001007e */
        /* <DEDUP_REMOVED lines=26> */
[----:B------:R-:W-:-:S07]  /*29e0*/  SEL R123, R123, RZ, P6 ;  /* 0x000000ff7b7b7207 */ /* 0x000fce0003000000 */
.L_x_8908:
[----:B------:R-:W0:Y:S08]  /*29f0*/  @P5 LDC.64 R124, c[0x0][0x478] ;  /* 0x00011e00ff7c5b82 */ /* 0x000e300000000a00 */
[----:B------:R-:W1:Y:S01]  /*2a00*/  LDC.64 R128, c[0x0][0x468] ;  /* 0x00011a00ff807b82 */ /* 0x000e620000000a00 */
[----:B0-----:R-:W-:-:S05]  /*2a10*/  @P5 IMAD.WIDE.U32 R124, R7, 0x10, R124 ;  /* 0x00000010077c5825 */ /* 0x001fca00078e007c */
[----:B------:R2:W-:Y:S01]  /*2a20*/  @P5 STG.E.128 desc[UR8][R124.64], R116 ;  /* 0x000000747c005986 */ /* 0x0005e2000c101d08 */
[C---:B-1----:R-:W-:Y:S01]  /*2a30*/  IMAD.WIDE.U32 R128, R7.reuse, 0x10, R128 ;  /* 0x0000001007807825 */ /* 0x042fe200078e0080 */
[----:B------:R-:W-:-:S04]  /*2a40*/  IADD3 R7, PT, PT, R7, 0x100, RZ ;  /* 0x0000010007077810 */ /* 0x000fc80007ffe0ff */
[----:B------:R2:W-:Y:S03]  /*2a50*/  STG.E.128 desc[UR8][R128.64], R120 ;  /* 0x0000007880007986 */ /* 0x0005e6000c101d08 */
.L_x_8906:
[----:B------:R-:W-:Y:S05]  /*2a60*/  BSYNC.RECONVERGENT B1 ;  /* 0x0000000000017941 */ /* 0x000fea0003800200 */
.L_x_8905:
[----:B------:R-:W-:Y:S04]  /*2a70*/  BSSY.RECONVERGENT B1, `(.L_x_8909) ;  /* 0x0000045000017945 */ /* 0x000fe80003800200 */
[----:B------:R-:W-:Y:S05]  /*2a80*/  @!P1 BRA `(.L_x_8910) ;  /* 0x00000004000c9947 */ /* 0x000fea0003800000 */
[----:B------:R-:W-:-:S04]  /*2a90*/  ISETP.NE.U32.AND P5, PT, RZ, UR14, PT ;  /* 0x0000000eff007c0c */ /* 0x000fc8000bfa5070 */
[----:B------:R-:W-:-:S13]  /*2aa0*/  ISETP.NE.AND.EX P5, PT, RZ, UR15, PT, P5 ;  /* 0x0000000fff007c0c */ /* 0x000fda000bfa5350 */
[----:B------:R-:W-:Y:S05]  /*2ab0*/  @!P5 BRA `(.L_x_8911) ;  /* 0x000000000074d947 */ /* 0x000fea0003800000 */
[-CC-:B0-2---:R-:W-:Y:S01]  /*2ac0*/  FFMA.FTZ R117, R19, R127.reuse, R126.reuse ;  /* 0x0000007f13757223 */ /* 0x185fe2000001007e */
        /* <DEDUP_REMOVED lines=28> */
.L_x_8911:
[-CC-:B0-2---:R-:W-:Y:S01]  /*2c90*/  FFMA.FTZ R121, R19, R127.reuse, R126.reuse ;  /* 0x0000007f13797223 */ /* 0x185fe2000001007e */
        /* <DEDUP_REMOVED lines=27> */
.L_x_8912:
[----:B------:R-:W0:Y:S08]  /*2e50*/  @P5 LDC.64 R124, c[0x0][0x478] ;  /* 0x00011e00ff7c5b82 */ /* 0x000e300000000a00 */
[----:B------:R-:W1:Y:S01]  /*2e60*/  LDC.64 R128, c[0x0][0x468] ;  /* 0x00011a00ff807b82 */ /* 0x000e620000000a00 */
[----:B0-----:R-:W-:-:S05]  /*2e70*/  @P5 IMAD.WIDE.U32 R124, R7, 0x10, R124 ;  /* 0x00000010077c5825 */ /* 0x001fca00078e007c */
[----:B------:R3:W-:Y:S01]  /*2e80*/  @P5 STG.E.128 desc[UR8][R124.64], R116 ;  /* 0x000000747c005986 */ /* 0x0007e2000c101d08 */
[C---:B-1----:R-:W-:Y:S01]  /*2e90*/  IMAD.WIDE.U32 R128, R7.reuse, 0x10, R128 ;  /* 0x0000001007807825 */ /* 0x042fe200078e0080 */
[----:B------:R-:W-:-:S04]  /*2ea0*/  IADD3 R7, PT, PT, R7, 0x100, RZ ;  /* 0x0000010007077810 */ /* 0x000fc80007ffe0ff */
[----:B------:R3:W-:Y:S03]  /*2eb0*/  STG.E.128 desc[UR8][R128.64], R120 ;  /* 0x0000007880007986 */ /* 0x0007e6000c101d08 */
.L_x_8910:
[----:B------:R-:W-:Y:S05]  /*2ec0*/  BSYNC.RECONVERGENT B1 ;  /* 0x0000000000017941 */ /* 0x000fea0003800200 */
.L_x_8909:
[----:B------:R-:W-:Y:S04]  /*2ed0*/  BSSY.RECONVERGENT B1, `(.L_x_8913) ;  /* 0x0000045000017945 */ /* 0x000fe80003800200 */
[----:B------:R-:W-:Y:S05]  /*2ee0*/  @!P2 BRA `(.L_x_8914) ;  /* 0x00000004000ca947 */ /* 0x000fea0003800000 */
[----:B------:R-:W-:-:S04]  /*2ef0*/  ISETP.NE.U32.AND P5, PT, RZ, UR14, PT ;  /* 0x0000000eff007c0c */ /* 0x000fc8000bfa5070 */
[----:B------:R-:W-:-:S13]  /*2f00*/  ISETP.NE.AND.EX P5, PT, RZ, UR15, PT, P5 ;  /* 0x0000000fff007c0c */ /* 0x000fda000bfa5350 */
[----:B------:R-:W-:Y:S05]  /*2f10*/  @!P5 BRA `(.L_x_8915) ;  /* 0x000000000074d947 */ /* 0x000fea0003800000 */
[-CC-:B0-23--:R-:W-:Y:S01]  /*2f20*/  FFMA.FTZ R117, R17, R127.reuse, R126.reuse ;  /* 0x0000007f11757223 */ /* 0x18dfe2000001007e */
        /* <DEDUP_REMOVED lines=28> */
.L_x_8915:
[-CC-:B0-23--:R-:W-:Y:S01]  /*30f0*/  FFMA.FTZ R121, R17, R127.reuse, R126.reuse ;  /* 0x0000007f11797223 */ /* 0x18dfe2000001007e */
        /* <DEDUP_REMOVED lines=27> */
.L_x_8916:
[----:B------:R-:W0:Y:S08]  /*32b0*/  @P5 LDC.64 R124, c[0x0][0x478] ;  /* 0x00011e00ff7c5b82 */ /* 0x000e300000000a00 */
[----:B------:R-:W1:Y:S01]  /*32c0*/  LDC.64 R128, c[0x0][0x468] ;  /* 0x00011a00ff807b82 */ /* 0x000e620000000a00 */
[----:B0-----:R-:W-:-:S05]  /*32d0*/  @P5 IMAD.WIDE.U32 R124, R7, 0x10, R124 ;  /* 0x00000010077c5825 */ /* 0x001fca00078e007c */
[----:B------:R4:W-:Y:S01]  /*32e0*/  @P5 STG.E.128 desc[UR8][R124.64], R116 ;  /* 0x000000747c005986 */ /* 0x0009e2000c101d08 */
[C---:B-1----:R-:W-:Y:S01]  /*32f0*/  IMAD.WIDE.U32 R128, R7.reuse, 0x10, R128 ;  /* 0x0000001007807825 */ /* 0x042fe200078e0080 */
[----:B------:R-:W-:-:S04]  /*3300*/  IADD3 R7, PT, PT, R7, 0x100, RZ ;  /* 0x0000010007077810 */ /* 0x000fc80007ffe0ff */
[----:B------:R4:W-:Y:S03]  /*3310*/  STG.E.128 desc[UR8][R128.64], R120 ;  /* 0x0000007880007986 */ /* 0x0009e6000c101d08 */
.L_x_8914:
[----:B------:R-:W-:Y:S05]  /*3320*/  BSYNC.RECONVERGENT B1 ;  /* 0x0000000000017941 */ /* 0x000fea0003800200 */
.L_x_8913:
[----:B------:R-:W-:Y:S04]  /*3330*/  BSSY.RECONVERGENT B1, `(.L_x_8917) ;  /* 0x0000045000017945 */ /* 0x000fe80003800200 */
[----:B------:R-:W-:Y:S05]  /*3340*/  @!P3 BRA `(.L_x_8918) ;  /* 0x00000004000cb947 */ /* 0x000fea0003800000 */
[----:B------:R-:W-:-:S04]  /*3350*/  ISETP.NE.U32.AND P5, PT, RZ, UR14, PT ;  /* 0x0000000eff007c0c */ /* 0x000fc8000bfa5070 */
[----:B------:R-:W-:-:S13]  /*3360*/  ISETP.NE.AND.EX P5, PT, RZ, UR15, PT, P5 ;  /* 0x0000000fff007c0c */ /* 0x000fda000bfa5350 */
[----:B------:R-:W-:Y:S05]  /*3370*/  @!P5 BRA `(.L_x_8919) ;  /* 0x000000000074d947 */ /* 0x000fea0003800000 */
[-CC-:B0-234-:R-:W-:Y:S01]  /*3380*/  FFMA.FTZ R117, R23, R127.reuse, R126.reuse ;  /* 0x0000007f17757223 */ /* 0x19dfe2000001007e */
        /* <DEDUP_REMOVED lines=28> */
.L_x_8919:
[-CC-:B0-234-:R-:W-:Y:S01]  /*3550*/  FFMA.FTZ R121, R23, R127.reuse, R126.reuse ;  /* 0x0000007f17797223 */ /* 0x19dfe2000001007e */
        /* <DEDUP_REMOVED lines=27> */
.L_x_8920:
[----:B------:R-:W0:Y:S08]  /*3710*/  @P5 LDC.64 R124, c[0x0][0x478] ;  /* 0x00011e00ff7c5b82 */ /* 0x000e300000000a00 */
[----:B------:R-:W1:Y:S01]  /*3720*/  LDC.64 R128, c[0x0][0x468] ;  /* 0x00011a00ff807b82 */ /* 0x000e620000000a00 */
[----:B0-----:R-:W-:-:S05]  /*3730*/  @P5 IMAD.WIDE.U32 R124, R7, 0x10, R124 ;  /* 0x00000010077c5825 */ /* 0x001fca00078e007c */
[----:B------:R0:W-:Y:S01]  /*3740*/  @P5 STG.E.128 desc[UR8][R124.64], R116 ;  /* 0x000000747c005986 */ /* 0x0001e2000c101d08 */
[C---:B-1----:R-:W-:Y:S01]  /*3750*/  IMAD.WIDE.U32 R128, R7.reuse, 0x10, R128 ;  /* 0x0000001007807825 */ /* 0x042fe200078e0080 */
[----:B------:R-:W-:-:S04]  /*3760*/  IADD3 R7, PT, PT, R7, 0x100, RZ ;  /* 0x0000010007077810 */ /* 0x000fc80007ffe0ff */
[----:B------:R0:W-:Y:S03]  /*3770*/  STG.E.128 desc[UR8][R128.64], R120 ;  /* 0x0000007880007986 */ /* 0x0001e6000c101d08 */
.L_x_8918:
[----:B------:R-:W-:Y:S05]  /*3780*/  BSYNC.RECONVERGENT B1 ;  /* 0x0000000000017941 */ /* 0x000fea0003800200 */
.L_x_8917:
[----:B------:R-:W-:Y:S05]  /*3790*/  @!P4 BRA `(.L_x_8921) ;  /* 0x0000001c00e4c947 */ /* 0x000fea0003800000 */
[----:B------:R-:W-:-:S04]  /*37a0*/  ISETP.NE.U32.AND P5, PT, RZ, UR14, PT ;  /* 0x0000000eff007c0c */ /* 0x000fc8000bfa5070 */
[----:B------:R-:W-:-:S13]  /*37b0*/  ISETP.NE.AND.EX P5, PT, RZ, UR15, PT, P5 ;  /* 0x0000000fff007c0c */ /* 0x000fda000bfa5350 */
[----:B------:R-:W-:Y:S05]  /*37c0*/  @!P5 BRA `(.L_x_8922) ;  /* 0x000000000074d947 */ /* 0x000fea0003800000 */
[-CC-:B0-234-:R-:W-:Y:S01]  /*37d0*/  FFMA.FTZ R116, R142, R127.reuse, R126.reuse ;  /* 0x0000007f8e747223 */ /* 0x19dfe2000001007e */
[-CC-:B------:R-:W-:Y:S01]  /*37e0*/  FFMA.FTZ R117, R15, R127.reuse, R126.reuse ;  /* 0x0000007f0f757223 */ /* 0x180fe2000001007e */
[----:B------:R-:W-:Y:S01]  /*37f0*/  ISETP.GE.U32.AND P6, PT, R13, 0x1000000, PT ;  /* 0x010000000d00780c */ /* 0x000fe20003fc6070 */
[-C--:B------:R-:W-:Y:S01]  /*3800*/  FFMA.FTZ R118, R18, R127.reuse, R126 ;  /* 0x0000007f12767223 */ /* 0x080fe2000001007e */
[----:B------:R-:W-:Y:S01]  /*3810*/  FADD.FTZ R119, R141, -R116 ;  /* 0x800000748d777221 */ /* 0x000fe20000010000 */
[----:B------:R-:W-:Y:S01]  /*3820*/  FADD.FTZ R117, R16, -R117 ;  /* 0x8000007510757221 */ /* 0x000fe20000010000 */
[----:B------:R-:W-:Y:S02]  /*3830*/  FFMA.FTZ R127, R39, R127, R126 ;  /* 0x0000007f277f7223 */ /* 0x000fe4000001007e */
[----:B-----5:R-:W-:Y:S02]  /*3840*/  FMUL.FTZ R119, R22, R119 ;  /* 0x0000007716777220 */ /* 0x020fe40000410000 */
[----:B------:R-:W-:-:S02]  /*3850*/  FADD.FTZ R127, R144, -R127 ;  /* 0x8000007f907f7221 */ /* 0x000fc40000010000 */
        /* <DEDUP_REMOVED lines=19> */
[----:B------:R-:W-:Y:S06]  /*3990*/  BRA `(.L_x_8923) ;  /* 0x0000000000707947 */ /* 0x000fec0003800000 */
.L_x_8922:
[-CC-:B0-234-:R-:W-:Y:S01]  /*39a0*/  FFMA.FTZ R120, R142, R127.reuse, R126.reuse ;  /* 0x0000007f8e787223 */ /* 0x19dfe2000001007e */
[----:B------:R-:W-:Y:S01]  /*39b0*/  ISETP.GE.U32.AND P6, PT, R13, 0x1000000, PT ;  /* 0x010000000d00780c */ /* 0x000fe20003fc6070 */
[----:B------:R-:W-:Y:S02]  /*39c0*/  FFMA.FTZ R122, R18, R127, R126 ;  /* 0x0000007f127a7223 */ /* 0x000fe4000001007e */
[----:B------:R-:W-:-:S04]  /*39d0*/  FADD.FTZ R121, R141, -R120 ;  /* 0x800000788d797221 */ /* 0x000fc80000010000 */
[----:B-----5:R-:W-:-:S04]  /*39e0*/  FMUL.FTZ R121, R22, R121 ;  /* 0x0000007916797220 */ /* 0x020fc80000410000 */
[----:B------:R-:W-:-:S04]  /*39f0*/  FMUL.FTZ R121, R121, R20 ;  /* 0x0000001479797220 */ /* 0x000fc80000410000 */
[----:B------:R-:W-:-:S05]  /*3a00*/  FMUL.FTZ R121, R121, UR13 ;  /* 0x0000000d79797c20 */ /* 0x000fca0008410000 */
[----:B------:R-:W-:Y:S01]  /*3a10*/  SEL R123, R121, RZ, P6 ;  /* 0x000000ff797b7207 */ /* 0x000fe20003000000 */
[-CC-:B------:R-:W-:Y:S01]  /*3a20*/  FFMA.FTZ R121, R15, R127.reuse, R126.reuse ;  /* 0x0000007f0f797223 */ /* 0x180fe2000001007e */
[----:B------:R-:W-:Y:S01]  /*3a30*/  LOP3.LUT P6, RZ, R13, 0xff, RZ, 0xc0, !PT ;  /* 0x000000ff0dff7812 */ /* 0x000fe200078cc0ff */
[----:B------:R-:W-:Y:S02]  /*3a40*/  FFMA.FTZ R127, R39, R127, R126 ;  /* 0x0000007f277f7223 */ /* 0x000fe4000001007e */
[----:B------:R-:W-:Y:S02]  /*3a50*/  FADD.FTZ R121, R16, -R121 ;  /* 0x8000007910797221 */ /* 0x000fe40000010000 */
[----:B------:R-:W-:Y:S02]  /*3a60*/  FADD.FTZ R127, R144, -R127 ;  /* 0x8000007f907f7221 */ /* 0x000fe40000010000 */
[C---:B------:R-:W-:Y:S02]  /*3a70*/  FMUL.FTZ R121, R22.reuse, R121 ;  /* 0x0000007916797220 */ /* 0x040fe40000410000 */
[----:B------:R-:W-:-:S02]  /*3a80*/  FMUL.FTZ R127, R22, R127 ;  /* 0x0000007f167f7220 */ /* 0x000fc40000410000 */
[-C--:B------:R-:W-:Y:S02]  /*3a90*/  FMUL.FTZ R121, R121, R20.reuse ;  /* 0x0000001479797220 */ /* 0x080fe40000410000 */
[----:B------:R-:W-:Y:S02]  /*3aa0*/  FMUL.FTZ R127, R127, R20 ;  /* 0x000000147f7f7220 */ /* 0x000fe40000410000 */
[----:B------:R-:W-:Y:S02]  /*3ab0*/  FMUL.FTZ R121, R121, UR13 ;  /* 0x0000000d79797c20 */ /* 0x000fe40008410000 */
[----:B------:R-:W-:-:S03]  /*3ac0*/  FMUL.FTZ R127, R127, UR13 ;  /* 0x0000000d7f7f7c20 */ /* 0x000fc60008410000 */
        /* <DEDUP_REMOVED lines=8> */
[----:B------:R-:W-:-:S09]  /*3b50*/  SEL R122, R127, RZ, P6 ;  /* 0x000000ff7f7a7207 */ /* 0x000fd20003000000 */
.L_x_8923:
[----:B------:R-:W0:Y:S08]  /*3b60*/  @P5 LDC.64 R124, c[0x0][0x478] ;  /* 0x00011e00ff7c5b82 */ /* 0x000e300000000a00 */
[----:B------:R-:W1:Y:S01]  /*3b70*/  LDC.64 R126, c[0x0][0x468] ;  /* 0x00011a00ff7e7b82 */ /* 0x000e620000000a00 */
[----:B0-----:R-:W-:-:S05]  /*3b80*/  @P5 IMAD.WIDE.U32 R124, R7, 0x10, R124 ;  /* 0x00000010077c5825 */ /* 0x001fca00078e007c */
[----:B------:R0:W-:Y:S01]  /*3b90*/  @P5 STG.E.128 desc[UR8][R124.64], R116 ;  /* 0x000000747c005986 */ /* 0x0001e2000c101d08 */
[----:B-1----:R-:W-:-:S05]  /*3ba0*/  IMAD.WIDE.U32 R126, R7, 0x10, R126 ;  /* 0x00000010077e7825 */ /* 0x002fca00078e007e */
[----:B------:R0:W-:Y:S01]  /*3bb0*/  STG.E.128 desc[UR8][R126.64], R120 ;  /* 0x000000787e007986 */ /* 0x0001e2000c101d08 */
[----:B------:R-:W-:Y:S05]  /*3bc0*/  BRA `(.L_x_8921) ;  /* 0x0000001800d87947 */ /* 0x000fea0003800000 */
.L_x_8900:
        /* <DEDUP_REMOVED lines=8> */
[-CC-:B------:R-:W-:Y:S01]  /*3c50*/  FFMA.FTZ R122, R26, R127.reuse, R126.reuse ;  /* 0x0000007f1a7a7223 */ /* 0x180fe2000001007e */
[----:B------:R-:W-:Y:S01]  /*3c60*/  FFMA.FTZ R124, R156, R127, R126 ;  /* 0x0000007f9c7c7223 */ /* 0x000fe2000001007e */
[----:B------:R-:W-:Y:S01]  /*3c70*/  FADD.FTZ R121, R24, -R121 ;  /* 0x8000007918797221 */ /* 0x000fe20000010000 */
[----:B------:R-:W-:Y:S01]  /*3c80*/  FADD.FTZ R123, R158, -R123 ;  /* 0x8000007b9e7b7221 */ /* 0x000fe20000010000 */
[----:B------:R-:W-:Y:S02]  /*3c90*/  LOP3.LUT P5, RZ, R6, 0xff, RZ, 0xc0, !PT ;  /* 0x000000ff06ff7812 */ /* 0x000fe400078ac0ff */
[C---:B-----5:R-:W-:Y:S01]  /*3ca0*/  FFMA.FTZ R121, R22.reuse, R121, R64 ;  /* 0x0000007916797223 */ /* 0x060fe20000010040 */
[----:B------:R-:W-:-:S03]  /*3cb0*/  FFMA.FTZ R123, R22, R123, R66 ;  /* 0x0000007b167b7223 */ /* 0x000fc60000010042 */
[-C--:B------:R-:W-:Y:S01]  /*3cc0*/  FMUL.FTZ R121, R121, R20.reuse ;  /* 0x0000001479797220 */ /* 0x080fe20000410000 */
[----:B------:R-:W-:-:S03]  /*3cd0*/  FMUL.FTZ R123, R123, R20 ;  /* 0x000000147b7b7220 */ /* 0x000fc60000410000 */
[----:B------:R-:W-:Y:S01]  /*3ce0*/  FMUL.FTZ R120, R121, UR13 ;  /* 0x0000000d79787c20 */ /* 0x000fe20008410000 */
[----:B------:R-:W-:Y:S01]  /*3cf0*/  FADD.FTZ R121, R25, -R122 ;  /* 0x8000007a19797221 */ /* 0x000fe20000010000 */
[----:B------:R-:W-:Y:S01]  /*3d00*/  FMUL.FTZ R122, R123, UR13 ;  /* 0x0000000d7b7a7c20 */ /* 0x000fe20008410000 */
[----:B------:R-:W-:Y:S02]  /*3d10*/  FADD.FTZ R123, R151, -R124 ;  /* 0x8000007c977b7221 */ /* 0x000fe40000010000 */
[----:B------:R-:W0:Y:S01]  /*3d20*/  LDC.64 R124, c[0x0][0x468] ;  /* 0x00011a00ff7c7b82 */ /* 0x000e220000000a00 */
[----:B------:R-:W-:Y:S01]  /*3d30*/  FFMA.FTZ R121, R22, R121, R65 ;  /* 0x0000007916797223 */ /* 0x000fe20000010041 */
[----:B------:R-:W-:Y:S01]  /*3d40*/  SEL R120, R120, RZ, P5 ;  /* 0x000000ff78787207 */ /* 0x000fe20002800000 */
[----:B------:R-:W-:Y:S01]  /*3d50*/  FFMA.FTZ R123, R22, R123, R67 ;  /* 0x0000007b167b7223 */ /* 0x000fe20000010043 */
[----:B------:R-:W-:Y:S01]  /*3d60*/  LOP3.LUT P5, RZ, R6, 0xff00, RZ, 0xc0, !PT ;  /* 0x0000ff0006ff7812 */ /* 0x000fe200078ac0ff */
[----:B------:R-:W-:-:S02]  /*3d70*/  FMUL.FTZ R121, R121, R20 ;  /* 0x0000001479797220 */ /* 0x000fc40000410000 */
[----:B------:R-:W-:Y:S02]  /*3d80*/  FMUL.FTZ R123, R123, R20 ;  /* 0x000000147b7b7220 */ /* 0x000fe40000410000 */
[----:B------:R-:W-:Y:S02]  /*3d90*/  FMUL.FTZ R121, R121, UR13 ;  /* 0x0000000d79797c20 */ /* 0x000fe40008410000 */
[----:B------:R-:W-:-:S03]  /*3da0*/  FMUL.FTZ R123, R123, UR13 ;  /* 0x0000000d7b7b7c20 */ /* 0x000fc60008410000 */
[----:B------:R-:W-:Y:S02]  /*3db0*/  SEL R121, R121, RZ, P5 ;  /* 0x000000ff79797207 */ /* 0x000fe40002800000 */
[----:B------:R-:W-:-:S04]  /*3dc0*/  LOP3.LUT P5, RZ, R6, 0xff0000, RZ, 0xc0, !PT ;  /* 0x00ff000006ff7812 */ /* 0x000fc800078ac0ff */
[----:B------:R-:W-:Y:S02]  /*3dd0*/  SEL R122, R122, RZ, P5 ;  /* 0x000000ff7a7a7207 */ /* 0x000fe40002800000 */
[----:B------:R-:W-:Y:S01]  /*3de0*/  ISETP.GE.U32.AND P5, PT, R6, 0x1000000, PT ;  /* 0x010000000600780c */ /* 0x000fe20003fa6070 */
[C---:B0-----:R-:W-:Y:S01]  /*3df0*/  IMAD.WIDE.U32 R124, R7.reuse, 0x10, R124 ;  /* 0x00000010077c7825 */ /* 0x041fe200078e007c */
[----:B------:R-:W-:Y:S02]  /*3e00*/  IADD3 R7, PT, PT, R7, 0x100, RZ ;  /* 0x0000010007077810 */ /* 0x000fe40007ffe0ff */
[----:B------:R-:W-:-:S05]  /*3e10*/  SEL R123, R123, RZ, P5 ;  /* 0x000000ff7b7b7207 */ /* 0x000fca0002800000 */
[----:B------:R0:W-:Y:S04]  /*3e20*/  STG.E.128 desc[UR8][R124.64], R120 ;  /* 0x000000787c007986 */ /* 0x0001e8000c101d08 */
.L_x_8926:
[----:B------:R-:W-:Y:S05]  /*3e30*/  BSYNC.RECONVERGENT B1 ;  /* 0x0000000000017941 */ /* 0x000fea0003800200 */
.L_x_8925:
[----:B------:R-:W-:Y:S04]  /*3e40*/  BSSY.RECONVERGENT B1, `(.L_x_8927) ;  /* 0x0000022000017945 */ /* 0x000fe80003800200 */
[----:B------:R-:W-:Y:S05]  /*3e50*/  @!P0 BRA `(.L_x_8928) ;  /* 0x0000000000808947 */ /* 0x000fea0003800000 */
[-CC-:B0-----:R-:W-:Y:S01]  /*3e60*/  FFMA.FTZ R121, R21, R127.reuse, R126.reuse ;  /* 0x0000007f15797223 */ /* 0x181fe2000001007e */
        /* <DEDUP_REMOVED lines=31> */
.L_x_8928:
[----:B------:R-:W-:Y:S05]  /*4060*/  BSYNC.RECONVERGENT B1 ;  /* 0x0000000000017941 */ /* 0x000fea0003800200 */
.L_x_8927:
[----:B------:R-:W-:Y:S04]  /*4070*/  BSSY.RECONVERGENT B1, `(.L_x_8929) ;  /* 0x0000022000017945 */ /* 0x000fe80003800200 */
[----:B------:R-:W-:Y:S05]  /*4080*/  @!P1 BRA `(.L_x_8930) ;  /* 0x0000000000809947 */ /* 0x000fea0003800000 */
[-CC-:B01----:R-:W-:Y:S01]  /*4090*/  FFMA.FTZ R121, R19, R127.reuse, R126.reuse ;  /* 0x0000007f13797223 */ /* 0x183fe2000001007e */
        /* <DEDUP_REMOVED lines=31> */
.L_x_8930:
[----:B------:R-:W-:Y:S05]  /*4290*/  BSYNC.RECONVERGENT B1 ;  /* 0x0000000000017941 */ /* 0x000fea0003800200 */
.L_x_8929:
[----:B------:R-:W-:Y:S04]  /*42a0*/  BSSY.RECONVERGENT B1, `(.L_x_8931) ;  /* 0x0000022000017945 */ /* 0x000fe80003800200 */
[----:B------:R-:W-:Y:S05]  /*42b0*/  @!P2 BRA `(.L_x_8932) ;  /* 0x000000000080a947 */ /* 0x000fea0003800000 */
[-CC-:B012---:R-:W-:Y:S01]  /*42c0*/  FFMA.FTZ R121, R17, R127.reuse, R126.reuse ;  /* 0x0000007f11797223 */ /* 0x187fe2000001007e */
        /* <DEDUP_REMOVED lines=31> */
.L_x_8932:
[----:B------:R-:W-:Y:S05]  /*44c0*/  BSYNC.RECONVERGENT B1 ;  /* 0x0000000000017941 */ /* 0x000fea0003800200 */
.L_x_8931:
[----:B------:R-:W-:Y:S04]  /*44d0*/  BSSY.RECONVERGENT B1, `(.L_x_8933) ;  /* 0x0000022000017945 */ /* 0x000fe80003800200 */
[----:B------:R-:W-:Y:S05]  /*44e0*/  @!P3 BRA `(.L_x_8934) ;  /* 0x000000000080b947 */ /* 0x000fea0003800000 */
[-CC-:B0123--:R-:W-:Y:S01]  /*44f0*/  FFMA.FTZ R121, R23, R127.reuse, R126.reuse ;  /* 0x0000007f17797223 */ /* 0x18ffe2000001007e */
        /* <DEDUP_REMOVED lines=31> */
.L_x_8934:
[----:B------:R-:W-:Y:S05]  /*46f0*/  BSYNC.RECONVERGENT B1 ;  /* 0x0000000000017941 */ /* 0x000fea0003800200 */
.L_x_8933:
[----:B------:R-:W-:Y:S05]  /*4700*/  @!P4 BRA `(.L_x_8921) ;  /* 0x000000100008c947 */ /* 0x000fea0003800000 */
[-CC-:B01234-:R-:W-:Y:S01]  /*4710*/  FFMA.FTZ R120, R142, R127.reuse, R126.reuse ;  /* 0x0000007f8e787223 */ /* 0x19ffe2000001007e */
[----:B------:R-:W-:Y:S01]  /*4720*/  ISETP.GE.U32.AND P5, PT, R13, 0x1000000, PT ;  /* 0x010000000d00780c */ /* 0x000fe20003fa6070 */
[----:B------:R-:W-:Y:S02]  /*4730*/  FFMA.FTZ R122, R18, R127, R126 ;  /* 0x0000007f127a7223 */ /* 0x000fe4000001007e */
[----:B------:R-:W-:-:S04]  /*4740*/  FADD.FTZ R120, R141, -R120 ;  /* 0x800000788d787221 */ /* 0x000fc80000010000 */
[----:B-----5:R-:W-:-:S04]  /*4750*/  FFMA.FTZ R121, R22, R120, R47 ;  /* 0x0000007816797223 */ /* 0x020fc8000001002f */
[----:B------:R-:W-:-:S04]  /*4760*/  FMUL.FTZ R121, R121, R20 ;  /* 0x0000001479797220 */ /* 0x000fc80000410000 */
[----:B------:R-:W-:-:S05]  /*4770*/  FMUL.FTZ R121, R121, UR13 ;  /* 0x0000000d79797c20 */ /* 0x000fca0008410000 */
[----:B------:R-:W-:Y:S01]  /*4780*/  SEL R123, R121, RZ, P5 ;  /* 0x000000ff797b7207 */ /* 0x000fe20002800000 */
        /* <DEDUP_REMOVED lines=10> */
[----:B------:R-:W-:Y:S01]  /*4830*/  FADD.FTZ R121, R37, -R122 ;  /* 0x8000007a25797221 */ /* 0x000fe20000010000 */
[----:B------:R-:W-:Y:S02]  /*4840*/  FMUL.FTZ R122, R125, UR13 ;  /* 0x0000000d7d7a7c20 */ /* 0x000fe40008410000 */
[----:B------:R-:W0:Y:S01]  /*4850*/  LDC.64 R124, c[0x0][0x468] ;  /* 0x00011a00ff7c7b82 */ /* 0x000e220000000a00 */
[----:B------:R-:W-:Y:S01]  /*4860*/  FFMA.FTZ R121, R22, R121, R45 ;  /* 0x0000007916797223 */ /* 0x000fe2000001002d */
[----:B------:R-:W-:Y:S02]  /*4870*/  SEL R120, R120, RZ, P5 ;  /* 0x000000ff78787207 */ /* 0x000fe40002800000 */
[----:B------:R-:W-:Y:S01]  /*4880*/  LOP3.LUT P5, RZ, R13, 0xff00, RZ, 0xc0, !PT ;  /* 0x0000ff000dff7812 */ /* 0x000fe200078ac0ff */
[----:B------:R-:W-:-:S04]  /*4890*/  FMUL.FTZ R121, R121, R20 ;  /* 0x0000001479797220 */ /* 0x000fc80000410000 */
[----:B------:R-:W-:-:S05]  /*48a0*/  FMUL.FTZ R121, R121, UR13 ;  /* 0x0000000d79797c20 */ /* 0x000fca0008410000 */
[----:B------:R-:W-:Y:S02]  /*48b0*/  SEL R121, R121, RZ, P5 ;  /* 0x000000ff79797207 */ /* 0x000fe40002800000 */
[----:B------:R-:W-:-:S04]  /*48c0*/  LOP3.LUT P5, RZ, R13, 0xff0000, RZ, 0xc0, !PT ;  /* 0x00ff00000dff7812 */ /* 0x000fc800078ac0ff */
[----:B------:R-:W-:Y:S01]  /*48d0*/  SEL R122, R122, RZ, P5 ;  /* 0x000000ff7a7a7207 */ /* 0x000fe20002800000 */
[----:B0-----:R-:W-:-:S05]  /*48e0*/  IMAD.WIDE.U32 R124, R7, 0x10, R124 ;  /* 0x00000010077c7825 */ /* 0x001fca00078e007c */
[----:B------:R0:W-:Y:S01]  /*48f0*/  STG.E.128 desc[UR8][R124.64], R120 ;  /* 0x000000787c007986 */ /* 0x0001e2000c101d08 */
[----:B------:R-:W-:Y:S05]  /*4900*/  BRA `(.L_x_8921) ;  /* 0x0000000c00887947 */ /* 0x000fea0003800000 */
.L_x_8924:
[----:B------:R-:W-:Y:S01]  /*4910*/  ISETP.NE.AND P5, PT, R14, RZ, PT ;  /* 0x000000ff0e00720c */ /* 0x000fe20003fa5270 */
[----:B------:R-:W-:-:S12]  /*4920*/  BSSY.RECONVERGENT B1, `(.L_x_8935) ;  /* 0x0000025000017945 */ /* 0x000fd80003800200 */
[----:B------:R-:W-:Y:S05]  /*4930*/  @!P5 BRA `(.L_x_8936) ;  /* 0x00000000008cd947 */ /* 0x000fea0003800000 */
[-CC-:B------:R-:W-:Y:S01]  /*4940*/  FFMA.FTZ R117, R3, R127.reuse, R126.reuse ;  /* 0x0000007f03757223 */ /* 0x180fe2000001007e */
[-CC-:B------:R-:W-:Y:S01]  /*4950*/  FFMA.FTZ R118, R26, R127.reuse, R126.reuse ;  /* 0x0000007f1a767223 */ /* 0x180fe2000001007e */
[----:B------:R-:W-:Y:S01]  /*4960*/  LOP3.LUT P5, RZ, R6, 0xff, RZ, 0xc0, !PT ;  /* 0x000000ff06ff7812 */ /* 0x000fe200078ac0ff */
[-C--:B------:R-:W-:Y:S01]  /*4970*/  FFMA.FTZ R119, R27, R127.reuse, R126 ;  /* 0x0000007f1b777223 */ /* 0x080fe2000001007e */
[----:B------:R-:W-:Y:S01]  /*4980*/  FADD.FTZ R117, R24, -R117 ;  /* 0x8000007518757221 */ /* 0x000fe20000010000 */
[----:B------:R-:W-:Y:S01]  /*4990*/  FADD.FTZ R118, R25, -R118 ;  /* 0x8000007619767221 */ /* 0x000fe20000010000 */
[----:B------:R-:W-:Y:S01]  /*49a0*/  FFMA.FTZ R124, R156, R127, R126 ;  /* 0x0000007f9c7c7223 */ /* 0x000fe2000001007e */
[----:B------:R-:W-:Y:S01]  /*49b0*/  FADD.FTZ R119, R158, -R119 ;  /* 0x800000779e777221 */ /* 0x000fe20000010000 */
[----:B-----5:R-:W-:Y:S01]  /*49c0*/  FFMA.FTZ R116, R22, R117, R64 ;  /* 0x0000007516747223 */ /* 0x020fe20000010040 */
[----:B------:R-:W0:Y:S01]  /*49d0*/  LDC.64 R128, c[0x0][0x478] ;  /* 0x00011e00ff807b82 */ /* 0x000e220000000a00 */
[----:B------:R-:W-:-:S02]  /*49e0*/  FADD.FTZ R124, R151, -R124 ;  /* 0x8000007c977c7221 */ /* 0x000fc40000010000 */
[----:B------:R-:W-:-:S04]  /*49f0*/  FMUL.FTZ R117, R116, R20 ;  /* 0x0000001474757220 */ /* 0x000fc80000410000 */
[----:B------:R-:W-:-:S05]  /*4a00*/  FMUL.FTZ R117, R117, UR13 ;  /* 0x0000000d75757c20 */ /* 0x000fca0008410000 */
[----:B------:R-:W-:Y:S01]  /*4a10*/  SEL R120, R117, RZ, P5 ;  /* 0x000000ff75787207 */ /* 0x000fe20002800000 */
[----:B------:R-:W-:Y:S01]  /*4a20*/  FFMA.FTZ R117, R22, R118, R65 ;  /* 0x0000007616757223 */ /* 0x000fe20000010041 */
[----:B------:R-:W-:-:S03]  /*4a30*/  LOP3.LUT P5, RZ, R6, 0xff00, RZ, 0xc0, !PT ;  /* 0x0000ff0006ff7812 */ /* 0x000fc600078ac0ff */
[----:B------:R-:W-:-:S04]  /*4a40*/  FMUL.FTZ R118, R117, R20 ;  /* 0x0000001475767220 */ /* 0x000fc80000410000 */
[----:B------:R-:W-:Y:S01]  /*4a50*/  FMUL.FTZ R118, R118, UR13 ;  /* 0x0000000d76767c20 */ /* 0x000fe20008410000 */
[----:B0-----:R-:W-:-:S04]  /*4a60*/  IMAD.WIDE.U32 R128, R7, 0x10, R128 ;  /* 0x0000001007807825 */ /* 0x001fc800078e0080 */
[----:B------:R-:W-:Y:S01]  /*4a70*/  SEL R121, R118, RZ, P5 ;  /* 0x000000ff76797207 */ /* 0x000fe20002800000 */
[----:B------:R-:W-:Y:S01]  /*4a80*/  FFMA.FTZ R118, R22, R119, R66 ;  /* 0x0000007716767223 */ /* 0x000fe20000010042 */
[----:B------:R-:W-:-:S03]  /*4a90*/  LOP3.LUT P5, RZ, R6, 0xff0000, RZ, 0xc0, !PT ;  /* 0x00ff000006ff7812 */ /* 0x000fc600078ac0ff */
[----:B------:R-:W-:-:S04]  /*4aa0*/  FMUL.FTZ R119, R118, R20 ;  /* 0x0000001476777220 */ /* 0x000fc80000410000 */
[----:B------:R-:W-:-:S05]  /*4ab0*/  FMUL.FTZ R119, R119, UR13 ;  /* 0x0000000d77777c20 */ /* 0x000fca0008410000 */
[----:B------:R-:W-:Y:S01]  /*4ac0*/  SEL R122, R119, RZ, P5 ;  /* 0x000000ff777a7207 */ /* 0x000fe20002800000 */
[----:B------:R-:W-:Y:S01]  /*4ad0*/  FFMA.FTZ R119, R22, R124, R67 ;  /* 0x0000007c16777223 */ /* 0x000fe20000010043 */
[----:B------:R-:W-:Y:S01]  /*4ae0*/  ISETP.GE.U32.AND P5, PT, R6, 0x1000000, PT ;  /* 0x010000000600780c */ /* 0x000fe20003fa6070 */
[----:B------:R-:W0:Y:S02]  /*4af0*/  LDC.64 R124, c[0x0][0x468] ;  /* 0x00011a00ff7c7b82 */ /* 0x000e240000000a00 */
[----:B------:R-:W-:Y:S01]  /*4b00*/  FMUL.FTZ R123, R119, R20 ;  /* 0x00000014777b7220 */ /* 0x000fe20000410000 */
[----:B------:R1:W-:Y:S03]  /*4b10*/  STG.E.128 desc[UR8][R128.64], R116 ;  /* 0x0000007480007986 */ /* 0x0003e6000c101d08 */
[----:B------:R-:W-:-:S05]  /*4b20*/  FMUL.FTZ R123, R123, UR13 ;  /* 0x0000000d7b7b7c20 */ /* 0x000fca0008410000 */
[----:B------:R-:W-:Y:S01]  /*4b30*/  SEL R123, R123, RZ, P5 ;  /* 0x000000ff7b7b7207 */ /* 0x000fe20002800000 */
[C---:B0-----:R-:W-:Y:S01]  /*4b40*/  IMAD.WIDE.U32 R124, R7.reuse, 0x10, R124 ;  /* 0x00000010077c7825 */ /* 0x041fe200078e007c */
[----:B------:R-:W-:-:S04]  /*4b50*/  IADD3 R7, PT, PT, R7, 0x100, RZ ;  /* 0x0000010007077810 */ /* 0x000fc80007ffe0ff */
[----:B------:R1:W-:Y:S03]  /*4b60*/  STG.E.128 desc[UR8][R124.64], R120 ;  /* 0x000000787c007986 */ /* 0x0003e6000c101d08 */
.L_x_8936:
[----:B------:R-:W-:Y:S05]  /*4b70*/  BSYNC.RECONVERGENT B1 ;  /* 0x0000000000017941 */ /* 0x000fea0003800200 */
.L_x_8935:
[----:B------:R-:W-:Y:S04]  /*4b80*/  BSSY.RECONVERGENT B1, `(.L_x_8937) ;  /* 0x0000025000017945 */ /* 0x000fe80003800200 */
[----:B------:R-:W-:Y:S05]  /*4b90*/  @!P0 BRA `(.L_x_8938) ;  /* 0x00000000008c8947 */ /* 0x000fea0003800000 */
[-CC-:B-1----:R-:W-:Y:S01]  /*4ba0*/  FFMA.FTZ R117, R21, R127.reuse, R126.reuse ;  /* 0x0000007f15757223 */ /* 0x182fe2000001007e */
        /* <DEDUP_REMOVED lines=34> */
.L_x_8938:
[----:B------:R-:W-:Y:S05]  /*4dd0*/  BSYNC.RECONVERGENT B1 ;  /* 0x0000000000017941 */ /* 0x000fea0003800200 */
.L_x_8937:
[----:B------:R-:W-:Y:S04]  /*4de0*/  BSSY.RECONVERGENT B1, `(.L_x_8939) ;  /* 0x0000025000017945 */ /* 0x000fe80003800200 */
[----:B------:R-:W-:Y:S05]  /*4df0*/  @!P1 BRA `(.L_x_8940) ;  /* 0x00000000008c9947 */ /* 0x000fea0003800000 */
[-CC-:B-12---:R-:W-:Y:S01]  /*4e00*/  FFMA.FTZ R117, R19, R127.reuse, R126.reuse ;  /* 0x0000007f13757223 */ /* 0x186fe2000001007e */
        /* <DEDUP_REMOVED lines=34> */
.L_x_8940:
[----:B------:R-:W-:Y:S05]  /*5030*/  BSYNC.RECONVERGENT B1 ;  /* 0x0000000000017941 */ /* 0x000fea0003800200 */
.L_x_8939:
[----:B------:R-:W-:Y:S04]  /*5040*/  BSSY.RECONVERGENT B1, `(.L_x_8941) ;  /* 0x0000025000017945 */ /* 0x000fe80003800200 */
[----:B------:R-:W-:Y:S05]  /*5050*/  @!P2 BRA `(.L_x_8942) ;  /* 0x00000000008ca947 */ /* 0x000fea0003800000 */
[-CC-:B-123--:R-:W-:Y:S01]  /*5060*/  FFMA.FTZ R117, R17, R127.reuse, R126.reuse ;  /* 0x0000007f11757223 */ /* 0x18efe2000001007e */
        /* <DEDUP_REMOVED lines=34> */
.L_x_8942:
[----:B------:R-:W-:Y:S05]  /*5290*/  BSYNC.RECONVERGENT B1 ;  /* 0x0000000000017941 */ /* 0x000fea0003800200 */
.L_x_8941:
[----:B------:R-:W-:Y:S04]  /*52a0*/  BSSY.RECONVERGENT B1, `(.L_x_8943) ;  /* 0x0000025000017945 */ /* 0x000fe80003800200 */
[----:B------:R-:W-:Y:S05]  /*52b0*/  @!P3 BRA `(.L_x_8944) ;  /* 0x00000000008cb947 */ /* 0x000fea0003800000 */
[-CC-:B-1234-:R-:W-:Y:S01]  /*52c0*/  FFMA.FTZ R117, R23, R127.reuse, R126.reuse ;  /* 0x0000007f17757223 */ /* 0x19efe2000001007e */
        /* <DEDUP_REMOVED lines=34> */
.L_x_8944:
[----:B------:R-:W-:Y:S05]  /*54f0*/  BSYNC.RECONVERGENT B1 ;  /* 0x0000000000017941 */ /* 0x000fea0003800200 */
.L_x_8943:
[----:B------:R-:W-:Y:S05]  /*5500*/  @!P4 BRA `(.L_x_8921) ;  /* 0x000000000088c947 */ /* 0x000fea0003800000 */
[-CC-:B-1234-:R-:W-:Y:S01]  /*5510*/  FFMA.FTZ R116, R142, R127.reuse, R126.reuse ;  /* 0x0000007f8e747223 */ /* 0x19efe2000001007e */
[-CC-:B------:R-:W-:Y:S01]  /*5520*/  FFMA.FTZ R117, R15, R127.reuse, R126.reuse ;  /* 0x0000007f0f757223 */ /* 0x180fe2000001007e */
[----:B------:R-:W-:Y:S01]  /*5530*/  ISETP.GE.U32.AND P5, PT, R13, 0x1000000, PT ;  /* 0x010000000d00780c */ /* 0x000fe20003fa6070 */
        /* <DEDUP_REMOVED lines=23> */
[----:B------:R-:W-:Y:S01]  /*56b0*/  LOP3.LUT P5, RZ, R13, 0xff0000, RZ, 0xc0, !PT ;  /* 0x00ff00000dff7812 */ /* 0x000fe200078ac0ff */
[----:B------:R-:W0:Y:S02]  /*56c0*/  LDC.64 R126, c[0x0][0x478] ;  /* 0x00011e00ff7e7b82 */ /* 0x000e240000000a00 */
[----:B------:R-:W-:-:S04]  /*56d0*/  FMUL.FTZ R20, R118, R20 ;  /* 0x0000001476147220 */ /* 0x000fc80000410000 */
[----:B------:R-:W-:-:S05]  /*56e0*/  FMUL.FTZ R20, R20, UR13 ;  /* 0x0000000d14147c20 */ /* 0x000fca0008410000 */
[----:B------:R-:W-:Y:S01]  /*56f0*/  SEL R122, R20, RZ, P5 ;  /* 0x000000ff147a7207 */ /* 0x000fe20002800000 */
[----:B0-----:R-:W-:-:S05]  /*5700*/  IMAD.WIDE.U32 R126, R7, 0x10, R126 ;  /* 0x00000010077e7825 */ /* 0x001fca00078e007e */
[----:B------:R0:W-:Y:S04]  /*5710*/  STG.E.128 desc[UR8][R126.64], R116 ;  /* 0x000000747e007986 */ /* 0x0001e8000c101d08 */
[----:B------:R0:W-:Y:S02]  /*5720*/  STG.E.128 desc[UR8][R124.64], R120 ;  /* 0x000000787c007986 */ /* 0x0001e4000c101d08 */
.L_x_8921:
[----:B------:R-:W-:Y:S05]  /*5730*/  BSYNC.RECONVERGENT B0 ;  /* 0x0000000000007941 */ /* 0x000fea0003800200 */
.L_x_8899:
[----:B01234-:R-:W0:Y:S01]  /*5740*/  LDC.64 R120, c[0x0][0x380] ;  /* 0x0000e000ff787b82 */ /* 0x01fe220000000a00 */
[----:B------:R-:W-:Y:S01]  /*5750*/  UPLOP3.LUT UP1, UPT, UPT, UPT, UP1, 0x40, 0x4 ;  /* 0x000000000004789c */ /* 0x000fe20003f2e810 */
[----:B0-----:R-:W-:-:S04]  /*5760*/  IADD3 R9, PT, PT, R9, R120, RZ ;  /* 0x0000007809097210 */ /* 0x001fc80007ffe0ff */
[----:B------:R-:W-:-:S13]  /*5770*/  ISETP.GE.AND P5, PT, R9, R121, PT ;  /* 0x000000790900720c */ /* 0x000fda0003fa6270 */
[----:B------:R-:W-:Y:S05]  /*5780*/  @!P5 BRA `(.L_x_8945) ;  /* 0xffffffb00048d947 */ /* 0x000fea000383ffff */
.L_x_8884:
[----:B------:R-:W0:Y:S01]  /*5790*/  S2UR UR4, SR_CTAID.X ;  /* 0x00000000000479c3 */ /* 0x000e220000002500 */
[----:B------:R-:W-:-:S07]  /*57a0*/  ISETP.NE.AND P5, PT, R14, RZ, PT ;  /* 0x000000ff0e00720c */ /* 0x000fce0003fa5270 */
[----:B------:R-:W1:Y:S08]  /*57b0*/  LDC.64 R2, c[0x0][0x440] ;  /* 0x00011000ff027b82 */ /* 0x000e700000000a00 */
[----:B-----5:R-:W2:Y:S08]  /*57c0*/  LDC.64 R4, c[0x0][0x448] ;  /* 0x00011200ff047b82 */ /* 0x020eb00000000a00 */
        /* <DEDUP_REMOVED lines=43> */
.L_x_8946:
        /* <DEDUP_REMOVED lines=16> */
.L_x_10822:


//--------------------- .text._ZN10layer_norm13ln_bwd_kernelINS_13Kernel_traitsI6__halfffffjLj6144ELj1ELj1ELj8ELj16ENS_18Kernel_traits_baseILj6144ES2_ffffjLj256EEEEELb1ELb0ELb0ELb1EEEvNS_9BwdParamsE --------------------------
	.section	.text._ZN10layer_norm13ln_bwd_kernelINS_13Kernel_traitsI6__halfffffjLj6144ELj1ELj1ELj8ELj16ENS_18Kernel_traits_baseILj6144ES2_ffffjLj256EEEEELb1ELb0ELb0ELb1EEEvNS_9BwdParamsE,"ax",@progbits
	.align	128
        .global         _ZN10layer_norm13ln_bwd_kernelINS_13Kernel_traitsI6__halfffffjLj6144ELj1ELj1ELj8ELj16ENS_18Kernel_traits_baseILj6144ES2_ffffjLj256EEEEELb1ELb0ELb0ELb1EEEvNS_9BwdParamsE
        .type           _ZN10layer_norm13ln_bwd_kernelINS_13Kernel_traitsI6__halfffffjLj6144ELj1ELj1ELj8ELj16ENS_18Kernel_traits_baseILj6144ES2_ffffjLj256EEEEELb1ELb0ELb0ELb1EEEvNS_9BwdParamsE,@function
        .size           _ZN10layer_norm13ln_bwd_kernelINS_13Kernel_traitsI6__halfffffjLj6144ELj1ELj1ELj8ELj16ENS_18Kernel_traits_baseILj6144ES2_ffffjLj256EEEEELb1ELb0ELb0ELb1EEEvNS_9BwdParamsE,(.L_x_10823 - _ZN10layer_norm13ln_bwd_kernelINS_13Kernel_traitsI6__halfffffjLj6144ELj1ELj1ELj8ELj16ENS_18Kernel_traits_baseILj6144ES2_ffffjLj256EEEEELb1ELb0ELb0ELb1EEEvNS_9BwdParamsE)
        .other          _ZN10layer_norm13ln_bwd_kernelINS_13Kernel_traitsI6__halfffffjLj6144ELj1ELj1ELj8ELj16ENS_18Kernel_traits_baseILj6144ES2_ffffjLj256EEEEELb1ELb0ELb0ELb1EEEvNS_9BwdParamsE,@"STO_CUDA_ENTRY STV_DEFAULT"
_ZN10layer_norm13ln_bwd_kernelINS_13Kernel_traitsI6__halfffffjLj6144ELj1ELj1ELj8ELj16ENS_18Kernel_traits_baseILj6144ES2_ffffjLj256EEEEELb1ELb0ELb0ELb1EEEvNS_9BwdParamsE:
.text._ZN10layer_norm13ln_bwd_kernelINS_13Kernel_traitsI6__halfffffjLj6144ELj1ELj1ELj8ELj16ENS_18Kernel_traits_baseILj6144ES2_ffffjLj256EEEEELb1ELb0ELb0ELb1EEEvNS_9BwdParamsE:
        /* <DEDUP_REMOVED lines=34> */
[----:B------:R-:W-:Y:S01]  /*0220*/  PLOP3.LUT P3, PT, PT, PT, PT, 0x8, 0x80 ;  /* 0x000000000080781c */ /* 0x000fe20003f6e170 */
[----:B------:R-:W-:Y:S01]  /*0230*/  HFMA2 R10, -RZ, RZ, 0, 0 ;  /* 0x00000000ff0a7431 */ /* 0x000fe200000001ff */
[----:B------:R-:W3:Y:S01]  /*0240*/  LDCU UR4, c[0x0][0x408] ;  /* 0x00008100ff0477ac */ /* 0x000ee20008000800 */
[----:B------:R-:W-:-:S02]  /*0250*/  HFMA2 R14, -RZ, RZ, 0, 0 ;  /* 0x00000000ff0e7431 */ /* 0x000fc400000001ff */
[----:B------:R-:W-:Y:S01]  /*0260*/  HFMA2 R18, -RZ, RZ, 0, 0 ;  /* 0x00000000ff127431 */ /* 0x000fe200000001ff */
[----:B------:R-:W-:Y:S01]  /*0270*/  MOV R150, UR5 ;  /* 0x0000000500967c02 */ /* 0x000fe20008000f00 */
[----:B------:R-:W-:Y:S01]  /*0280*/  HFMA2 R129, -RZ, RZ, 0, 0 ;  /* 0x00000000ff817431 */ /* 0x000fe200000001ff */
[----:B------:R-:W-:Y:S01]  /*0290*/  CS2R R22, SRZ ;  /* 0x0000000000167805 */ /* 0x000fe2000001ff00 */
[----:B------:R-:W-:Y:S01]  /*02a0*/  HFMA2 R133, -RZ, RZ, 0, 0 ;  /* 0x00000000ff857431 */ /* 0x000fe200000001ff */
[----:B------:R-:W-:Y:S01]  /*02b0*/  CS2R R24, SRZ ;  /* 0x0000000000187805 */ /* 0x000fe2000001ff00 */
[----:B------:R-:W-:Y:S01]  /*02c0*/  HFMA2 R137, -RZ, RZ, 0, 0 ;  /* 0x00000000ff897431 */ /* 0x000fe200000001ff */
[----:B------:R-:W-:Y:S01]  /*02d0*/  MOV R8, RZ ;  /* 0x000000ff00087202 */ /* 0x000fe20000000f00 */
[----:B------:R-:W-:Y:S02]  /*02e0*/  HFMA2 R141, -RZ, RZ, 0, 0 ;  /* 0x00000000ff8d7431 */ /* 0x000fe400000001ff */
[----:B-1----:R-:W-:Y:S01]  /*02f0*/  IMAD.WIDE.U32 R2, R0, 0x8, R2 ;  /* 0x0000000800027825 */ /* 0x002fe200078e0002 */
[----:B------:R-:W-:-:S02]  /*0300*/  CS2R R26, SRZ ;  /* 0x00000000001a7805 */ /* 0x000fc4000001ff00 */
[----:B------:R-:W-:Y:S02]  /*0310*/  CS2R R28, SRZ ;  /* 0x00000000001c7805 */ /* 0x000fe4000001ff00 */
[----:B------:R-:W-:Y:S02]  /*0320*/  MOV R12, RZ ;  /* 0x000000ff000c7202 */ /* 0x000fe40000000f00 */
[----:B------:R-:W-:Y:S01]  /*0330*/  CS2R R30, SRZ ;  /* 0x00000000001e7805 */ /* 0x000fe2000001ff00 */
[----:B0-----:R-:W4:Y:S01]  /*0340*/  LDG.E.64 R50, desc[UR6][R2.64+0x2800] ;  /* 0x0028000602327981 */ /* 0x001f22000c1e1b00 */
[----:B------:R-:W-:Y:S02]  /*0350*/  CS2R R32, SRZ ;  /* 0x0000000000207805 */ /* 0x000fe4000001ff00 */
[----:B------:R-:W-:Y:S02]  /*0360*/  MOV R16, RZ ;  /* 0x000000ff00107202 */ /* 0x000fe40000000f00 */
[----:B------:R-:W-:Y:S01]  /*0370*/  CS2R R34, SRZ ;  /* 0x0000000000227805 */ /* 0x000fe2000001ff00 */
[----:B------:R-:W5:Y:S01]  /*0380*/  LDG.E.64 R130, desc[UR6][R2.64+0x2000] ;  /* 0x0020000602827981 */ /* 0x000f62000c1e1b00 */
[----:B------:R-:W-:-:S02]  /*0390*/  CS2R R36, SRZ ;  /* 0x0000000000247805 */ /* 0x000fc4000001ff00 */
[----:B------:R-:W-:Y:S02]  /*03a0*/  CS2R R38, SRZ ;  /* 0x0000000000267805 */ /* 0x000fe4000001ff00 */
[----:B------:R-:W-:Y:S01]  /*03b0*/  CS2R R40, SRZ ;  /* 0x0000000000287805 */ /* 0x000fe2000001ff00 */
[----:B------:R-:W3:Y:S01]  /*03c0*/  LDG.E.64 R134, desc[UR6][R2.64+0x1800] ;  /* 0x0018000602867981 */ /* 0x000ee2000c1e1b00 */
[----:B------:R-:W-:Y:S02]  /*03d0*/  CS2R R42, SRZ ;  /* 0x00000000002a7805 */ /* 0x000fe4000001ff00 */
[----:B------:R-:W-:Y:S02]  /*03e0*/  CS2R R44, SRZ ;  /* 0x00000000002c7805 */ /* 0x000fe4000001ff00 */
[----:B------:R-:W-:Y:S01]  /*03f0*/  CS2R R46, SRZ ;  /* 0x00000000002e7805 */ /* 0x000fe2000001ff00 */
[----:B------:R-:W3:Y:S01]  /*0400*/  LDG.E.64 R138, desc[UR6][R2.64+0x1000] ;  /* 0x00100006028a7981 */ /* 0x000ee2000c1e1b00 */
[----:B------:R-:W-:Y:S01]  /*0410*/  CS2R R48, SRZ ;  /* 0x0000000000307805 */ /* 0x000fe2000001ff00 */
[----:B------:R-:W0:Y:S02]  /*0420*/  LDCU UR9, c[0x0][0x388] ;  /* 0x00007100ff0977ac */ /* 0x000e240008000800 */
[----:B------:R-:W3:Y:S01]  /*0430*/  LDG.E.64 R142, desc[UR6][R2.64+0x800] ;  /* 0x00080006028e7981 */ /* 0x000ee2000c1e1b00 */
[----:B------:R-:W1:Y:S03]  /*0440*/  LDCU.U8 UR8, c[0x0][0x410] ;  /* 0x00008200ff0877ac */ /* 0x000e660008000000 */
[----:B------:R0:W3:Y:S01]  /*0450*/  LDG.E.64 R20, desc[UR6][R2.64] ;  /* 0x0000000602147981 */ /* 0x0000e2000c1e1b00 */
[----:B--2---:R-:W-:Y:S01]  /*0460*/  ISETP.NE.U32.AND P1, PT, R4, RZ, PT ;  /* 0x000000ff0400720c */ /* 0x004fe20003f25070 */
[----:B------:R-:W2:Y:S01]  /*0470*/  LDCU UR12, c[0x0][0x400] ;  /* 0x00008000ff0c77ac */ /* 0x000ea20008000800 */
[----:B------:R-:W-:-:S02]  /*0480*/  MOV R4, RZ ;  /* 0x000000ff00047202 */ /* 0x000fc40000000f00 */
[----:B------:R-:W-:Y:S01]  /*0490*/  ISETP.NE.AND.EX P1, PT, R5, RZ, PT, P1 ;  /* 0x000000ff0500720c */ /* 0x000fe20003f25310 */
[----:B------:R-:W1:Y:S01]  /*04a0*/  LDCU.64 UR14, c[0x0][0x478] ;  /* 0x00008f00ff0e77ac */ /* 0x000e620008000a00 */
[----:B0-----:R-:W-:Y:S01]  /*04b0*/  HFMA2 R2, -RZ, RZ, 0, 0 ;  /* 0x00000000ff027431 */ /* 0x001fe200000001ff */
[----:B------:R-:W0:Y:S01]  /*04c0*/  LDCU.64 UR10, c[0x0][0x438] ;  /* 0x00008700ff0a77ac */ /* 0x000e220008000a00 */
[----:B----4-:R-:W-:Y:S01]  /*04d0*/  HADD2.F32 R17, -RZ, R50.H0_H0 ;  /* 0x20000032ff117230 */ /* 0x010fe20000004100 */
[--C-:B------:R-:W-:Y:S01]  /*04e0*/  SHF.R.U64 R50, R50, 0x10, R51.reuse ;  /* 0x0000001032327819 */ /* 0x100fe20000001233 */
[----:B------:R-:W-:Y:S01]  /*04f0*/  HADD2.F32 R15, -RZ, R51.H0_H0 ;  /* 0x20000033ff0f7230 */ /* 0x000fe20000004100 */
[----:B------:R-:W-:Y:S01]  /*0500*/  SHF.R.U32.HI R128, RZ, 0x10, R51 ;  /* 0x00000010ff807819 */ /* 0x000fe20000011633 */
[----:B-----5:R-:W-:Y:S01]  /*0510*/  HADD2.F32 R13, -RZ, R130.H0_H0 ;  /* 0x20000082ff0d7230 */ /* 0x020fe20000004100 */
[--C-:B------:R-:W-:Y:S01]  /*0520*/  SHF.R.U64 R130, R130, 0x10, R131.reuse ;  /* 0x0000001082827819 */ /* 0x100fe20000001283 */
[----:B------:R-:W-:Y:S01]  /*0530*/  HADD2.F32 R11, -RZ, R131.H0_H0 ;  /* 0x20000083ff0b7230 */ /* 0x000fe20000004100 */
[----:B------:R-:W-:Y:S01]  /*0540*/  SHF.R.U32.HI R132, RZ, 0x10, R131 ;  /* 0x00000010ff847819 */ /* 0x000fe20000011683 */
[----:B---3--:R-:W-:Y:S01]  /*0550*/  HADD2.F32 R9, -RZ, R134.H0_H0 ;  /* 0x20000086ff097230 */ /* 0x008fe20000004100 */
        /* <DEDUP_REMOVED lines=15> */
[----:B------:R-:W-:Y:S02]  /*0650*/  CS2R R20, SRZ ;  /* 0x0000000000147805 */ /* 0x000fe4000001ff00 */
[----:B------:R-:W-:Y:S01]  /*0660*/  MOV R51, RZ ;  /* 0x000000ff00337202 */ /* 0x000fe20000000f00 */
[----:B------:R-:W-:Y:S01]  /*0670*/  HADD2.F32 R50, -RZ, R50.H0_H0 ;  /* 0x20000032ff327230 */ /* 0x000fe20000004100 */
[----:B------:R-:W-:Y:S01]  /*0680*/  MOV R131, RZ ;  /* 0x000000ff00837202 */ /* 0x000fe20000000f00 */
[----:B------:R-:W-:Y:S01]  /*0690*/  HADD2.F32 R128, -RZ, R128.H0_H0 ;  /* 0x20000080ff807230 */ /* 0x000fe20000004100 */
[----:B------:R-:W-:Y:S01]  /*06a0*/  MOV R135, RZ ;  /* 0x000000ff00877202 */ /* 0x000fe20000000f00 */
[----:B------:R-:W-:Y:S01]  /*06b0*/  HADD2.F32 R130, -RZ, R130.H0_H0 ;  /* 0x20000082ff827230 */ /* 0x000fe20000004100 */
[----:B------:R-:W-:Y:S01]  /*06c0*/  MOV R139, RZ ;  /* 0x000000ff008b7202 */ /* 0x000fe20000000f00 */
[----:B------:R-:W-:Y:S01]  /*06d0*/  HADD2.F32 R132, -RZ, R132.H0_H0 ;  /* 0x20000084ff847230 */ /* 0x000fe20000004100 */
[----:B------:R-:W-:Y:S01]  /*06e0*/  MOV R143, RZ ;  /* 0x000000ff008f7202 */ /* 0x000fe20000000f00 */
[----:B------:R-:W-:-:S02]  /*06f0*/  HADD2.F32 R134, -RZ, R134.H0_H0 ;  /* 0x20000086ff867230 */ /* 0x000fc40000004100 */
[----:B------:R-:W-:Y:S02]  /*0700*/  HADD2.F32 R136, -RZ, R136.H0_H0 ;  /* 0x20000088ff887230 */ /* 0x000fe40000004100 */
[----:B------:R-:W-:Y:S02]  /*0710*/  HADD2.F32 R138, -RZ, R138.H0_H0 ;  /* 0x2000008aff8a7230 */ /* 0x000fe40000004100 */
[----:B------:R-:W-:Y:S02]  /*0720*/  HADD2.F32 R140, -RZ, R140.H0_H0 ;  /* 0x2000008cff8c7230 */ /* 0x000fe40000004100 */
[----:B------:R-:W-:Y:S02]  /*0730*/  HADD2.F32 R142, -RZ, R142.H0_H0 ;  /* 0x2000008eff8e7230 */ /* 0x000fe40000004100 */
[----:B------:R-:W-:Y:S02]  /*0740*/  HADD2.F32 R144, -RZ, R144.H0_H0 ;  /* 0x20000090ff907230 */ /* 0x000fe40000004100 */
[----:B------:R-:W-:-:S02]  /*0750*/  HADD2.F32 R148, -RZ, R148.H0_H0 ;  /* 0x20000094ff947230 */ /* 0x000fc40000004100 */
[----:B012---:R-:W-:-:S07]  /*0760*/  HADD2.F32 R146, -RZ, R146.H0_H0 ;  /* 0x20000092ff927230 */ /* 0x007fce0000004100 */
.L_x_8963:
[----:B------:R-:W0:Y:S01]  /*0770*/  S2R R0, SR_TID.X ;  /* 0x0000000000007919 */ /* 0x000e220000002100 */
[----:B------:R-:W1:Y:S01]  /*0780*/  LDC.64 R88, c[0x0][0x3c0] ;  /* 0x0000f000ff587b82 */ /* 0x000e620000000a00 */
[----:B------:R-:W-:-:S05]  /*0790*/  IMAD R80, R150, UR9, RZ ;  /* 0x0000000996507c24 */ /* 0x000fca000f8e02ff */
[----:B------:R-:W-:Y:S02]  /*07a0*/  SHF.R.S32.HI R81, RZ, 0x1f, R80 ;  /* 0x0000001fff517819 */ /* 0x000fe40000011450 */
[----:B------:R-:W2:Y:S02]  /*07b0*/  LDC.64 R100, c[0x0][0x3a8] ;  /* 0x0000ea00ff647b82 */ /* 0x000ea40000000a00 */
[----:B------:R-:W-:-:S06]  /*07c0*/  LEA.HI R81, R81, R80, RZ, 0x2 ;  /* 0x0000005051517211 */ /* 0x000fcc00078f10ff */
[----:B------:R-:W3:Y:S01]  /*07d0*/  LDC.64 R124, c[0x0][0x428] ;  /* 0x00010a00ff7c7b82 */ /* 0x000ee20000000a00 */
[----:B-1----:R-:W-:-:S07]  /*07e0*/  IMAD.WIDE R88, R150, 0x4, R88 ;  /* 0x0000000496587825 */ /* 0x002fce00078e0258 */
[----:B------:R-:W1:Y:S01]  /*07f0*/  LDC.64 R158, c[0x0][0x3c8] ;  /* 0x0000f200ff9e7b82 */ /* 0x000e620000000a00 */
[----:B------:R-:W4:Y:S01]  /*0800*/  LDG.E R160, desc[UR6][R88.64] ;  /* 0x0000000658a07981 */ /* 0x000f22000c1e1900 */
[----:B0-----:R-:W-:-:S05]  /*0810*/  LEA.HI.SX32 R157, R81, R0, 0x1e ;  /* 0x00000000519d7211 */ /* 0x001fca00078ff2ff */
[----:B--2---:R-:W-:-:S06]  /*0820*/  IMAD.WIDE.U32 R80, R157, 0x10, R100 ;  /* 0x000000109d507825 */ /* 0x004fcc00078e0064 */
[----:B------:R-:W2:Y:S01]  /*0830*/  LDG.E.128 R80, desc[UR6][R80.64] ;  /* 0x0000000650507981 */ /* 0x000ea2000c1e1d00 */
[C---:B------:R-:W-:Y:S02]  /*0840*/  IADD3 R153, PT, PT, R157.reuse, 0x400, RZ ;  /* 0x000004009d997810 */ /* 0x040fe40007ffe0ff */
[C---:B------:R-:W-:Y:S02]  /*0850*/  IADD3 R154, PT, PT, R157.reuse, 0x300, RZ ;  /* 0x000003009d9a7810 */ /* 0x040fe40007ffe0ff */
[C---:B------:R-:W-:Y:S02]  /*0860*/  IADD3 R156, PT, PT, R157.reuse, 0x100, RZ ;  /* 0x000001009d9c7810 */ /* 0x040fe40007ffe0ff */
[----:B------:R-:W-:Y:S01]  /*0870*/  IADD3 R155, PT, PT, R157, 0x200, RZ ;  /* 0x000002009d9b7810 */ /* 0x000fe20007ffe0ff */
[----:B------:R-:W-:Y:S01]  /*0880*/  IMAD.WIDE.U32 R96, R153, 0x10, R100 ;  /* 0x0000001099607825 */ /* 0x000fe200078e0064 */
[----:B------:R-:W-:-:S03]  /*0890*/  IADD3 R151, PT, PT, R157, 0x500, RZ ;  /* 0x000005009d977810 */ /* 0x000fc60007ffe0ff */
[--C-:B------:R-:W-:Y:S02]  /*08a0*/  IMAD.WIDE.U32 R92, R154, 0x10, R100.reuse ;  /* 0x000000109a5c7825 */ /* 0x100fe400078e0064 */
[----:B------:R-:W2:Y:S02]  /*08b0*/  LDG.E.128 R96, desc[UR6][R96.64] ;  /* 0x0000000660607981 */ /* 0x000ea4000c1e1d00 */
[--C-:B------:R-:W-:Y:S02]  /*08c0*/  IMAD.WIDE.U32 R84, R156, 0x10, R100.reuse ;  /* 0x000000109c547825 */ /* 0x100fe400078e0064 */
[----:B------:R-:W2:Y:S02]  /*08d0*/  LDG.E.128 R92, desc[UR6][R92.64] ;  /* 0x000000065c5c7981 */ /* 0x000ea4000c1e1d00 */
[--C-:B------:R-:W-:Y:S02]  /*08e0*/  IMAD.WIDE.U32 R90, R155, 0x10, R100.reuse ;  /* 0x000000109b5a7825 */ /* 0x100fe400078e0064 */
[----:B------:R-:W2:Y:S02]  /*08f0*/  LDG.E.128 R84, desc[UR6][R84.64] ;  /* 0x0000000654547981 */ /* 0x000ea4000c1e1d00 */
[----:B------:R-:W-:-:S02]  /*0900*/  IMAD.WIDE.U32 R100, R151, 0x10, R100 ;  /* 0x0000001097647825 */ /* 0x000fc400078e0064 */
[----:B------:R-:W2:Y:S02]  /*0910*/  LDG.E.128 R88, desc[UR6][R90.64] ;  /* 0x000000065a587981 */ /* 0x000ea4000c1e1d00 */
[----:B---3--:R-:W-:Y:S02]  /*0920*/  IMAD.WIDE.U32 R104, R157, 0x10, R124 ;  /* 0x000000109d687825 */ /* 0x008fe400078e007c */
[----:B------:R-:W3:Y:S02]  /*0930*/  LDG.E.128 R100, desc[UR6][R100.64] ;  /* 0x0000000664647981 */ /* 0x000ee4000c1e1d00 */
[----:B-1----:R-:W-:Y:S02]  /*0940*/  IMAD.WIDE R158, R150, 0x4, R158 ;  /* 0x00000004969e7825 */ /* 0x002fe400078e029e */
[----:B------:R-:W3:Y:S04]  /*0950*/  LDG.E.128 R104, desc[UR6][R104.64] ;  /* 0x0000000668687981 */ /* 0x000ee8000c1e1d00 */
[----:B------:R0:W3:Y:S01]  /*0960*/  LDG.E R152, desc[UR6][R158.64] ;  /* 0x000000069e987981 */ /* 0x0000e2000c1e1900 */
[----:B------:R-:W-:-:S06]  /*0970*/  IMAD.WIDE.U32 R108, R156, 0x10, R124 ;  /* 0x000000109c6c7825 */ /* 0x000fcc00078e007c */
[----:B------:R-:W3:Y:S01]  /*0980*/  LDG.E.128 R108, desc[UR6][R108.64] ;  /* 0x000000066c6c7981 */ /* 0x000ee2000c1e1d00 */
        /* <DEDUP_REMOVED lines=8> */
[----:B------:R-:W-:Y:S02]  /*0a10*/  ISETP.NE.AND P5, PT, RZ, UR8, PT ;  /* 0x00000008ff007c0c */ /* 0x000fe4000bfa5270 */
[----:B------:R-:W-:-:S04]  /*0a20*/  ISETP.NE.U32.AND P2, PT, RZ, UR10, PT ;  /* 0x0000000aff007c0c */ /* 0x000fc8000bf45070 */
[----:B------:R-:W-:Y:S02]  /*0a30*/  ISETP.NE.AND.EX P2, PT, RZ, UR11, PT, P2 ;  /* 0x0000000bff007c0c */ /* 0x000fe4000bf45320 */
[----:B0-----:R-:W-:Y:S02]  /*0a40*/  MOV R158, 0x3f800000 ;  /* 0x3f800000009e7802 */ /* 0x001fe40000000f00 */
[----:B----4-:R-:W-:Y:S02]  /*0a50*/  FSEL R187, R160, RZ, !P5 ;  /* 0x000000ffa0bb7208 */ /* 0x010fe40006800000 */
[----:B------:R-:W0:Y:S03]  /*0a60*/  @P1 LDC.64 R160, c[0x0][0x3e0] ;  /* 0x0000f800ffa01b82 */ /* 0x000e260000000a00 */
[C---:B--2---:R-:W-:Y:S01]  /*0a70*/  FADD.FTZ R175, -R187.reuse, R80 ;  /* 0x00000050bbaf7221 */ /* 0x044fe20000010100 */
[----:B------:R-:W-:-:S04]  /*0a80*/  FADD.FTZ R211, -R187, R81 ;  /* 0x00000051bbd37221 */ /* 0x000fc80000010100 */
[----:B------:R-:W1:Y:S01]  /*0a90*/  LDC.64 R80, c[0x0][0x3b0] ;  /* 0x0000ec00ff507b82 */ /* 0x000e620000000a00 */
[C---:B------:R-:W-:Y:S01]  /*0aa0*/  FADD.FTZ R213, -R187.reuse, R82 ;  /* 0x00000052bbd57221 */ /* 0x040fe20000010100 */
[----:B------:R-:W-:-:S06]  /*0ab0*/  FADD.FTZ R215, -R187, R83 ;  /* 0x00000053bbd77221 */ /* 0x000fcc0000010100 */
[----:B------:R-:W2:Y:S01]  /*0ac0*/  @P2 LDC.64 R82, c[0x0][0x438] ;  /* 0x00010e00ff522b82 */ /* 0x000ea20000000a00 */
        /* <DEDUP_REMOVED lines=13> */
[----:B-1----:R-:W-:-:S04]  /*0ba0*/  IMAD.WIDE.U32 R96, R155, 0x4, R80 ;  /* 0x000000049b607825 */ /* 0x002fc800078e0050 */
[C---:B------:R-:W-:Y:S01]  /*0bb0*/  FADD.FTZ R205, -R187.reuse, R89 ;  /* 0x00000059bbcd7221 */ /* 0x040fe20000010100 */
[C---:B------:R-:W-:Y:S01]  /*0bc0*/  FADD.FTZ R209, -R187.reuse, R90 ;  /* 0x0000005abbd17221 */ /* 0x040fe20000010100 */
[----:B------:R-:W-:Y:S01]  /*0bd0*/  FADD.FTZ R173, -R187, R91 ;  /* 0x0000005bbbad7221 */ /* 0x000fe20000010100 */
[----:B------:R-:W-:-:S04]  /*0be0*/  IMAD.WIDE.U32 R162, R157, 0x4, R80 ;  /* 0x000000049da27825 */ /* 0x000fc800078e0050 */
[C---:B---3--:R-:W-:Y:S01]  /*0bf0*/  FADD.FTZ R195, -R187.reuse, R100 ;  /* 0x00000064bbc37221 */ /* 0x048fe20000010100 */
[C---:B------:R-:W-:Y:S01]  /*0c00*/  FADD.FTZ R191, -R187.reuse, R101 ;  /* 0x00000065bbbf7221 */ /* 0x040fe20000010100 */
[----:B------:R-:W-:Y:S01]  /*0c10*/  FADD.FTZ R189, -R187, R102 ;  /* 0x00000066bbbd7221 */ /* 0x000fe20000010100 */
[----:B------:R-:W-:-:S04]  /*0c20*/  IMAD.WIDE.U32 R98, R156, 0x4, R80 ;  /* 0x000000049c627825 */ /* 0x000fc800078e0050 */
[----:B------:R-:W-:Y:S01]  /*0c30*/  FADD.FTZ R187, -R187, R103 ;  /* 0x00000067bbbb7221 */ /* 0x000fe20000010100 */
[----:B------:R-:W-:Y:S01]  /*0c40*/  FMUL.FTZ R201, R149, R104 ;  /* 0x0000006895c97220 */ /* 0x000fe20000410000 */
[----:B------:R1:W5:Y:S01]  /*0c50*/  LDG.E R103, desc[UR6][R96.64] ;  /* 0x0000000660677981 */ /* 0x000362000c1e1900 */
[----:B------:R-:W-:-:S04]  /*0c60*/  IMAD.WIDE.U32 R166, R154, 0x4, R80 ;  /* 0x000000049aa67825 */ /* 0x000fc800078e0050 */
[----:B------:R-:W-:-:S04]  /*0c70*/  IMAD.WIDE.U32 R94, R153, 0x4, R80 ;  /* 0x00000004995e7825 */ /* 0x000fc800078e0050 */
[----:B------:R-:W-:Y:S01]  /*0c80*/  FMUL.FTZ R186, R148, R105 ;  /* 0x0000006994ba7220 */ /* 0x000fe20000410000 */
[----:B------:R-:W-:Y:S01]  /*0c90*/  FMUL.FTZ R211, R152, R211 ;  /* 0x000000d398d37220 */ /* 0x000fe20000410000 */
[----:B------:R-:W-:Y:S01]  /*0ca0*/  FMUL.FTZ R188, R147, R106 ;  /* 0x0000006a93bc7220 */ /* 0x000fe20000410000 */
[----:B------:R-:W-:-:S04]  /*0cb0*/  IMAD.WIDE.U32 R80, R151, 0x4, R80 ;  /* 0x0000000497507825 */ /* 0x000fc800078e0050 */
[C---:B-1----:R-:W-:Y:S01]  /*0cc0*/  FMUL.FTZ R96, R152.reuse, R175 ;  /* 0x000000af98607220 */ /* 0x042fe20000410000 */
[----:B------:R-:W-:Y:S01]  /*0cd0*/  FMUL.FTZ R213, R152, R213 ;  /* 0x000000d598d57220 */ /* 0x000fe20000410000 */
[----:B--2---:R-:W-:Y:S01]  /*0ce0*/  @P2 IMAD.WIDE.U32 R82, R151, 0x10, R82 ;  /* 0x0000001097522825 */ /* 0x004fe200078e0052 */
[----:B------:R1:W5:Y:S03]  /*0cf0*/  LDG.E R159, desc[UR6][R80.64] ;  /* 0x00000006509f7981 */ /* 0x000366000c1e1900 */
[----:B------:R-:W-:Y:S01]  /*0d00*/  FMUL.FTZ R192, R146, R107 ;  /* 0x0000006b92c07220 */ /* 0x000fe20000410000 */
[C---:B------:R-:W-:Y:S01]  /*0d10*/  FMUL.FTZ R215, R152.reuse, R215 ;  /* 0x000000d798d77220 */ /* 0x040fe20000410000 */
[----:B------:R-:W-:Y:S01]  /*0d20*/  FMUL.FTZ R183, R145, R108 ;  /* 0x0000006c91b77220 */ /* 0x000fe20000410000 */
[----:B------:R2:W5:Y:S01]  /*0d30*/  @P2 LDG.E.128 R72, desc[UR6][R82.64] ;  /* 0x0000000652482981 */ /* 0x000562000c1e1d00 */
[----:B------:R-:W-:Y:S01]  /*0d40*/  FMUL.FTZ R196, R152, R185 ;  /* 0x000000b998c47220 */ /* 0x000fe20000410000 */
[----:B------:R-:W-:Y:S01]  /*0d50*/  FMUL.FTZ R184, R142, R109 ;  /* 0x0000006d8eb87220 */ /* 0x000fe20000410000 */
[C---:B------:R-:W-:Y:S01]  /*0d60*/  FMUL.FTZ R207, R152.reuse, R207 ;  /* 0x000000cf98cf7220 */ /* 0x040fe20000410000 */
[----:B------:R-:W-:Y:S01]  /*0d70*/  FMUL.FTZ R202, R152, R217 ;  /* 0x000000d998ca7220 */ /* 0x000fe20000410000 */
[----:B------:R-:W-:Y:S01]  /*0d80*/  FMUL.FTZ R178, R144, R111 ;  /* 0x0000006f90b27220 */ /* 0x000fe20000410000 */
[----:B-1----:R-:W-:Y:S01]  /*0d90*/  FADD.FTZ R81, RZ, R201 ;  /* 0x000000c9ff517221 */ /* 0x002fe20000010000 */
[----:B------:R-:W-:Y:S01]  /*0da0*/  FFMA.FTZ R80, R96, R201, RZ ;  /* 0x000000c960507223 */ /* 0x000fe200000100ff */
        /* <DEDUP_REMOVED lines=10> */
[----:B--2---:R-:W-:Y:S01]  /*0e50*/  FADD.FTZ R82, R192, R81 ;  /* 0x00000051c0527221 */ /* 0x004fe20000010000 */
        /* <DEDUP_REMOVED lines=18> */
[----:B------:R1:W5:Y:S01]  /*0f80*/  LDG.E R166, desc[UR6][R166.64] ;  /* 0x00000006a6a67981 */ /* 0x000362000c1e1900 */
[----:B------:R-:W-:Y:S01]  /*0f90*/  FADD.FTZ R83, R175, R82 ;  /* 0x00000052af537221 */ /* 0x000fe20000010000 */
[----:B------:R-:W-:Y:S01]  /*0fa0*/  FFMA.FTZ R80, R194, R175, R81 ;  /* 0x000000afc2507223 */ /* 0x000fe20000010051 */
[----:B------:R-:W-:Y:S01]  /*0fb0*/  FMUL.FTZ R177, R3, R114 ;  /* 0x0000007203b17220 */ /* 0x000fe20000410000 */
[----:B------:R-:W-:Y:S01]  /*0fc0*/  FMUL.FTZ R182, R152, R193 ;  /* 0x000000c198b67220 */ /* 0x000fe20000410000 */
[----:B------:R-:W-:Y:S01]  /*0fd0*/  FADD.FTZ R82, R176, R83 ;  /* 0x00000053b0527221 */ /* 0x000fe20000010000 */
[----:B------:R-:W-:Y:S01]  /*0fe0*/  FFMA.FTZ R81, R205, R176, R80 ;  /* 0x000000b0cd517223 */ /* 0x000fe20000010050 */
[----:B------:R-:W-:Y:S01]  /*0ff0*/  FMUL.FTZ R209, R152, R173 ;  /* 0x000000ad98d17220 */ /* 0x000fe20000410000 */
[----:B0-----:R-:W-:-:S04]  /*1000*/  @P1 IMAD.WIDE R160, R150, 0x4, R160 ;  /* 0x0000000496a01825 */ /* 0x001fc800078e02a0 */
        /* <DEDUP_REMOVED lines=11> */
[----:B-1----:R-:W-:Y:S01]  /*10c0*/  FMUL.FTZ R167, R11, R122 ;  /* 0x0000007a0ba77220 */ /* 0x002fe20000410000 */
[----:B------:R-:W-:Y:S01]  /*10d0*/  FADD.FTZ R82, R172, R83 ;  /* 0x00000053ac527221 */ /* 0x000fe20000010000 */
[----:B------:R-:W-:Y:S01]  /*10e0*/  FFMA.FTZ R81, R203, R172, R80 ;  /* 0x000000accb517223 */ /* 0x000fe20000010050 */
[----:B------:R-:W-:Y:S01]  /*10f0*/  FMUL.FTZ R181, R152, R181 ;  /* 0x000000b598b57220 */ /* 0x000fe20000410000 */
[----:B------:R0:W5:Y:S01]  /*1100*/  @P1 LDG.E R158, desc[UR6][R160.64] ;  /* 0x00000006a09e1981 */ /* 0x000162000c1e1900 */
[----:B------:R-:W-:Y:S01]  /*1110*/  FADD.FTZ R83, R171, R82 ;  /* 0x00000052ab537221 */ /* 0x000fe20000010000 */
[----:B------:R-:W-:Y:S01]  /*1120*/  FFMA.FTZ R80, R198, R171, R81 ;  /* 0x000000abc6507223 */ /* 0x000fe20000010051 */
[----:B------:R-:W1:Y:S01]  /*1130*/  @P2 LDC.64 R84, c[0x0][0x438] ;  /* 0x00010e00ff542b82 */ /* 0x000e620000000a00 */
[----:B------:R2:W5:Y:S01]  /*1140*/  LDG.E R100, desc[UR6][R98.64] ;  /* 0x0000000662647981 */ /* 0x000562000c1e1900 */
[----:B------:R-:W-:Y:S01]  /*1150*/  FADD.FTZ R83, R170, R83 ;  /* 0x00000053aa537221 */ /* 0x000fe20000010000 */
[----:B------:R-:W-:Y:S01]  /*1160*/  FFMA.FTZ R82, R199, R170, R80 ;  /* 0x000000aac7527223 */ /* 0x000fe20000010050 */
[----:B------:R-:W-:Y:S01]  /*1170*/  FMUL.FTZ R169, R130, R121 ;  /* 0x0000007982a97220 */ /* 0x000fe20000410000 */
[----:B------:R-:W-:Y:S01]  /*1180*/  FMUL.FTZ R102, R152, R191 ;  /* 0x000000bf98667220 */ /* 0x000fe20000410000 */
[----:B------:R-:W-:Y:S01]  /*1190*/  FADD.FTZ R80, R168, R83 ;  /* 0x00000053a8507221 */ /* 0x000fe20000010000 */
[----:B------:R-:W-:Y:S01]  /*11a0*/  FFMA.FTZ R81, R179, R168, R82 ;  /* 0x000000a8b3517223 */ /* 0x000fe20000010052 */
[----:B------:R3:W5:Y:S01]  /*11b0*/  LDG.E R101, desc[UR6][R162.64] ;  /* 0x00000006a2657981 */ /* 0x000762000c1e1900 */
[----:B------:R-:W4:Y:S01]  /*11c0*/  @P2 LDC.64 R86, c[0x0][0x438] ;  /* 0x00010e00ff562b82 */ /* 0x000f220000000a00 */
[----:B------:R-:W-:Y:S01]  /*11d0*/  FADD.FTZ R80, R169, R80 ;  /* 0x00000050a9507221 */ /* 0x000fe20000010000 */
[----:B------:R-:W-:Y:S01]  /*11e0*/  FFMA.FTZ R81, R180, R169, R81 ;  /* 0x000000a9b4517223 */ /* 0x000fe20000010051 */
[----:B------:R-:W-:Y:S01]  /*11f0*/  FMUL.FTZ R97, R152, R189 ;  /* 0x000000bd98617220 */ /* 0x000fe20000410000 */
[----:B------:R-:W-:Y:S01]  /*1200*/  LOP3.LUT P4, RZ, R0, 0x1f, RZ, 0xc0, !PT ;  /* 0x0000001f00ff7812 */ /* 0x000fe2000788c0ff */
[----:B------:R-:W-:Y:S01]  /*1210*/  FADD.FTZ R83, R167, R80 ;  /* 0x00000050a7537221 */ /* 0x000fe20000010000 */
[----:B------:R-:W-:Y:S01]  /*1220*/  FFMA.FTZ R80, R182, R167, R81 ;  /* 0x000000a7b6507223 */ /* 0x000fe20000010051 */
[----:B0-----:R-:W-:Y:S01]  /*1230*/  FMUL.FTZ R160, R17, R124 ;  /* 0x0000007c11a07220 */ /* 0x001fe20000410000 */
[----:B--2---:R-:W-:Y:S01]  /*1240*/  FMUL.FTZ R99, R152, R195 ;  /* 0x000000c398637220 */ /* 0x004fe20000410000 */
[----:B------:R-:W-:Y:S01]  /*1250*/  FADD.FTZ R83, R164, R83 ;  /* 0x00000053a4537221 */ /* 0x000fe20000010000 */
[----:B------:R-:W-:Y:S01]  /*1260*/  FFMA.FTZ R82, R181, R164, R80 ;  /* 0x000000a4b5527223 */ /* 0x000fe20000010050 */
[----:B------:R-:W-:Y:S01]  /*1270*/  FMUL.FTZ R161, R50, R125 ;  /* 0x0000007d32a17220 */ /* 0x000fe20000410000 */
[----:B------:R-:W0:Y:S01]  /*1280*/  @P2 LDC.64 R88, c[0x0][0x438] ;  /* 0x00010e00ff582b82 */ /* 0x000e220000000a00 */
[----:B------:R-:W-:Y:S01]  /*1290*/  FADD.FTZ R80, R160, R83 ;  /* 0x00000053a0507221 */ /* 0x000fe20000010000 */
[----:B------:R-:W-:Y:S01]  /*12a0*/  FFMA.FTZ R81, R99, R160, R82 ;  /* 0x000000a063517223 */ /* 0x000fe20000010052 */
[----:B---3--:R-:W-:Y:S01]  /*12b0*/  FMUL.FTZ R162, R15, R126 ;  /* 0x0000007e0fa27220 */ /* 0x008fe20000410000 */
[----:B------:R-:W-:Y:S01]  /*12c0*/  PLOP3.LUT P0, PT, PT, PT, PT, 0x80, 0x8 ;  /* 0x000000000008781c */ /* 0x000fe20003f0f070 */
[----:B------:R-:W-:Y:S01]  /*12d0*/  FADD.FTZ R83, R80, R161 ;  /* 0x000000a150537221 */ /* 0x000fe20000010000 */
[----:B------:R-:W-:Y:S01]  /*12e0*/  FFMA.FTZ R80, R102, R161, R81 ;  /* 0x000000a166507223 */ /* 0x000fe20000010051 */
[----:B------:R-:W-:Y:S01]  /*12f0*/  FMUL.FTZ R163, R128, R127 ;  /* 0x0000007f80a37220 */ /* 0x000fe20000410000 */
[----:B------:R-:W-:Y:S01]  /*1300*/  FMUL.FTZ R98, R152, R187 ;  /* 0x000000bb98627220 */ /* 0x000fe20000410000 */
[----:B------:R-:W-:Y:S01]  /*1310*/  FADD.FTZ R82, R83, R162 ;  /* 0x000000a253527221 */ /* 0x000fe20000010000 */
[----:B------:R-:W-:Y:S01]  /*1320*/  FFMA.FTZ R81, R97, R162, R80 ;  /* 0x000000a261517223 */ /* 0x000fe20000010050 */
[----:B------:R-:W2:Y:S01]  /*1330*/  @P2 LDC.64 R92, c[0x0][0x438] ;  /* 0x00010e00ff5c2b82 */ /* 0x000ea20000000a00 */
[----:B------:R-:W5:Y:S01]  /*1340*/  LDG.E R165, desc[UR6][R94.64] ;  /* 0x000000065ea57981 */ /* 0x000f62000c1e1900 */
[----:B------:R-:W-:Y:S01]  /*1350*/  FADD.FTZ R82, R82, R163 ;  /* 0x000000a352527221 */ /* 0x000fe20000010000 */
[----:B------:R-:W-:-:S04]  /*1360*/  FFMA.FTZ R81, R98, R163, R81 ;  /* 0x000000a362517223 */ /* 0x000fc80000010051 */
[----:B------:R-:W3:Y:S01]  /*1370*/  SHFL.DOWN PT, R83, R82, 0x10, 0x1f ;  /* 0x0a001f0052537f89 */ /* 0x000ee200000e0000 */
[----:B------:R-:W2:Y:S03]  /*1380*/  @P2 LDC.64 R90, c[0x0][0x438] ;  /* 0x00010e00ff5a2b82 */ /* 0x000ea60000000a00 */
[----:B------:R-:W4:Y:S01]  /*1390*/  SHFL.DOWN PT, R80, R81, 0x10, 0x1f ;  /* 0x0a001f0051507f89 */ /* 0x000f2200000e0000 */
[----:B-1----:R-:W-:-:S05]  /*13a0*/  @P2 IMAD.WIDE.U32 R84, R153, 0x10, R84 ;  /* 0x0000001099542825 */ /* 0x002fca00078e0054 */
[----:B------:R1:W5:Y:S01]  /*13b0*/  @P2 LDG.E.128 R68, desc[UR6][R84.64] ;  /* 0x0000000654442981 */ /* 0x000362000c1e1d00 */
[----:B---3--:R-:W-:Y:S01]  /*13c0*/  FADD.FTZ R83, R82, R83 ;  /* 0x0000005352537221 */ /* 0x008fe20000010000 */
[----:B----4-:R-:W-:-:S04]  /*13d0*/  FADD.FTZ R80, R81, R80 ;  /* 0x0000005051507221 */ /* 0x010fc80000010000 */
[----:B-1----:R-:W1:Y:S04]  /*13e0*/  SHFL.DOWN PT, R84, R83, 0x8, 0x1f ;  /* 0x09001f0053547f89 */ /* 0x002e6800000e0000 */
[----:B------:R-:W3:Y:S01]  /*13f0*/  SHFL.DOWN PT, R85, R80, 0x8, 0x1f ;  /* 0x09001f0050557f89 */ /* 0x000ee200000e0000 */
[----:B------:R-:W-:-:S05]  /*1400*/  @P2 IMAD.WIDE.U32 R86, R154, 0x10, R86 ;  /* 0x000000109a562825 */ /* 0x000fca00078e0056 */
[----:B------:R4:W5:Y:S01]  /*1410*/  @P2 LDG.E.128 R64, desc[UR6][R86.64] ;  /* 0x0000000656402981 */ /* 0x000962000c1e1d00 */
[----:B-1----:R-:W-:Y:S01]  /*1420*/  FADD.FTZ R84, R83, R84 ;  /* 0x0000005453547221 */ /* 0x002fe20000010000 */
[----:B---3--:R-:W-:-:S04]  /*1430*/  FADD.FTZ R85, R80, R85 ;  /* 0x0000005550557221 */ /* 0x008fc80000010000 */
[----:B----4-:R-:W1:Y:S04]  /*1440*/  SHFL.DOWN PT, R87, R84, 0x4, 0x1f ;  /* 0x08801f0054577f89 */ /* 0x010e6800000e0000 */
[----:B------:R-:W3:Y:S01]  /*1450*/  SHFL.DOWN PT, R86, R85, 0x4, 0x1f ;  /* 0x08801f0055567f89 */ /* 0x000ee200000e0000 */
[----:B0-----:R-:W-:-:S05]  /*1460*/  @P2 IMAD.WIDE.U32 R88, R155, 0x10, R88 ;  /* 0x000000109b582825 */ /* 0x001fca00078e0058 */
[----:B------:R0:W5:Y:S01]  /*1470*/  @P2 LDG.E.128 R60, desc[UR6][R88.64] ;  /* 0x00000006583c2981 */ /* 0x000162000c1e1d00 */
[----:B-1----:R-:W-:Y:S01]  /*1480*/  FADD.FTZ R87, R84, R87 ;  /* 0x0000005754577221 */ /* 0x002fe20000010000 */
[----:B---3--:R-:W-:-:S04]  /*1490*/  FADD.FTZ R86, R85, R86 ;  /* 0x0000005655567221 */ /* 0x008fc80000010000 */
[----:B------:R-:W1:Y:S04]  /*14a0*/  SHFL.DOWN PT, R82, R87, 0x2, 0x1f ;  /* 0x08401f0057527f89 */ /* 0x000e6800000e0000 */
[----:B------:R-:W3:Y:S01]  /*14b0*/  SHFL.DOWN PT, R81, R86, 0x2, 0x1f ;  /* 0x08401f0056517f89 */ /* 0x000ee200000e0000 */
[----:B0-----:R-:W0:Y:S01]  /*14c0*/  S2R R89, SR_CgaCtaId ;  /* 0x0000000000597919 */ /* 0x001e220000008800 */
[----:B--2---:R-:W-:Y:S01]  /*14d0*/  @P2 IMAD.WIDE.U32 R92, R157, 0x10, R92 ;  /* 0x000000109d5c2825 */ /* 0x004fe200078e005c */
[----:B------:R-:W-:Y:S02]  /*14e0*/  MOV R84, 0x400 ;  /* 0x0000040000547802 */ /* 0x000fe40000000f00 */
[----:B------:R-:W-:Y:S02]  /*14f0*/  @!P4 PLOP3.LUT P0, PT, P3, PT, PT, 0x80, 0x8 ;  /* 0x000000000008c81c */ /* 0x000fe40001f0f070 */
[----:B------:R0:W5:Y:S01]  /*1500*/  @P2 LDG.E.128 R52, desc[UR6][R92.64] ;  /* 0x000000065c342981 */ /* 0x000162000c1e1d00 */
[----:B-1----:R-:W-:Y:S01]  /*1510*/  FADD.FTZ R82, R87, R82 ;  /* 0x0000005257527221 */ /* 0x002fe20000010000 */
[----:B---3--:R-:W-:-:S04]  /*1520*/  FADD.FTZ R81, R86, R81 ;  /* 0x0000005156517221 */ /* 0x008fc80000010000 */
[----:B------:R-:W1:Y:S04]  /*1530*/  SHFL.DOWN PT, R83, R82, 0x1, 0x1f ;  /* 0x08201f0052537f89 */ /* 0x000e6800000e0000 */
[----:B------:R-:W2:Y:S01]  /*1540*/  SHFL.DOWN PT, R80, R81, 0x1, 0x1f ;  /* 0x08201f0051507f89 */ /* 0x000ea200000e0000 */
[----:B------:R-:W-:Y:S02]  /*1550*/  @!P4 SHF.R.U32.HI R85, RZ, 0x2, R0 ;  /* 0x00000002ff55c819 */ /* 0x000fe40000011600 */
[----:B0-----:R-:W-:-:S04]  /*1560*/  LEA R92, R89, R84, 0x18 ;  /* 0x00000054595c7211 */ /* 0x001fc800078ec0ff */
[C---:B------:R-:W-:Y:S02]  /*1570*/  IADD3 R87, PT, PT, R92.reuse, 0x6040, RZ ;  /* 0x000060405c577810 */ /* 0x040fe40007ffe0ff */
[----:B------:R-:W-:Y:S02]  /*1580*/  @!P4 LOP3.LUT R85, R85, 0x38, RZ, 0xc0, !PT ;  /* 0x000000385555c812 */ /* 0x000fe400078ec0ff */
[----:B------:R-:W-:Y:S02]  /*1590*/  @!P4 MOV R84, R87 ;  /* 0x000000570054c202 */ /* 0x000fe40000000f00 */
[----:B------:R-:W-:Y:S01]  /*15a0*/  @!P0 IADD3 R84, PT, PT, R92, 0x6000, RZ ;  /* 0x000060005c548810 */ /* 0x000fe20007ffe0ff */
[----:B------:R-:W-:-:S03]  /*15b0*/  @P2 IMAD.WIDE.U32 R90, R156, 0x10, R90 ;  /* 0x000000109c5a2825 */ /* 0x000fc600078e005a */
[----:B------:R-:W-:Y:S01]  /*15c0*/  @!P4 IADD3 R86, PT, PT, R85, R84, RZ ;  /* 0x000000545556c210 */ /* 0x000fe20007ffe0ff */
[----:B-1----:R-:W-:Y:S01]  /*15d0*/  FADD.FTZ R84, R82, R83 ;  /* 0x0000005352547221 */ /* 0x002fe20000010000 */
[----:B------:R0:W5:Y:S01]  /*15e0*/  @P2 LDG.E.128 R56, desc[UR6][R90.64] ;  /* 0x000000065a382981 */ /* 0x000162000c1e1d00 */
[----:B--2---:R-:W-:-:S05]  /*15f0*/  FADD.FTZ R85, R81, R80 ;  /* 0x0000005051557221 */ /* 0x004fca0000010000 */
[----:B------:R-:W-:Y:S01]  /*1600*/  @!P4 STS.64 [R86], R84 ;  /* 0x000000545600c388 */ /* 0x000fe20000000a00 */
[C---:B------:R-:W-:Y:S01]  /*1610*/  @!P3 IADD3 R87, PT, PT, R92.reuse, 0x6000, RZ ;  /* 0x000060005c57b810 */ /* 0x040fe20007ffe0ff */
[----:B------:R-:W-:Y:S01]  /*1620*/  BAR.SYNC.DEFER_BLOCKING 0x0 ;  /* 0x0000000000007b1d */ /* 0x000fe20000010000 */
[C---:B------:R-:W-:Y:S02]  /*1630*/  IADD3 R88, PT, PT, R92.reuse, 0x6050, RZ ;  /* 0x000060505c587810 */ /* 0x040fe40007ffe0ff */
[C---:B------:R-:W-:Y:S02]  /*1640*/  @!P3 IADD3 R88, PT, PT, R92.reuse, 0x6010, RZ ;  /* 0x000060105c58b810 */ /* 0x040fe40007ffe0ff */
[C---:B------:R-:W-:Y:S02]  /*1650*/  IADD3 R187, PT, PT, R92.reuse, 0x6060, RZ ;  /* 0x000060605cbb7810 */ /* 0x040fe40007ffe0ff */
[C---:B------:R-:W-:Y:S01]  /*1660*/  @!P3 IADD3 R187, PT, PT, R92.reuse, 0x6020, RZ ;  /* 0x000060205cbbb810 */ /* 0x040fe20007ffe0ff */
[----:B------:R-:W1:Y:S04]  /*1670*/  LDS.128 R80, [R87] ;  /* 0x0000000057507984 */ /* 0x000e680000000c00 */
[----:B0-----:R-:W0:Y:S01]  /*1680*/  LDS.128 R88, [R88] ;  /* 0x0000000058587984 */ /* 0x001e220000000c00 */
[----:B------:R-:W-:-:S03]  /*1690*/  IADD3 R93, PT, PT, R92, 0x6070, RZ ;  /* 0x000060705c5d7810 */ /* 0x000fc60007ffe0ff */
[----:B------:R-:W2:Y:S01]  /*16a0*/  LDS.128 R84, [R187] ;  /* 0x00000000bb547984 */ /* 0x000ea20000000c00 */
[----:B------:R-:W-:-:S06]  /*16b0*/  @!P3 IADD3 R93, PT, PT, R92, 0x6030, RZ ;  /* 0x000060305c5db810 */ /* 0x000fcc0007ffe0ff */
[----:B------:R-:W3:Y:S01]  /*16c0*/  LDS.128 R92, [R93] ;  /* 0x000000005d5c7984 */ /* 0x000ee20000000c00 */
[C---:B------:R-:W-:Y:S01]  /*16d0*/  FADD.FTZ R24, R105.reuse, R24 ;  /* 0x0000001869187221 */ /* 0x040fe20000010000 */
[----:B------:R-:W-:Y:S01]  /*16e0*/  FFMA.FTZ R48, R105, R211, R48 ;  /* 0x000000d369307223 */ /* 0x000fe20000010030 */
[----:B-1----:R-:W-:Y:S01]  /*16f0*/  FADD.FTZ R105, RZ, R80 ;  /* 0x00000050ff697221 */ /* 0x002fe20000010000 */
[----:B------:R-:W-:-:S03]  /*1700*/  FADD.FTZ R80, RZ, R81 ;  /* 0x00000051ff507221 */ /* 0x000fc60000010000 */
[----:B------:R-:W-:Y:S01]  /*1710*/  FADD.FTZ R105, R82, R105 ;  /* 0x0000006952697221 */ /* 0x000fe20000010000 */
[----:B------:R-:W-:-:S03]  /*1720*/  FADD.FTZ R80, R83, R80 ;  /* 0x0000005053507221 */ /* 0x000fc60000010000 */
[----:B0-----:R-:W-:Y:S01]  /*1730*/  FADD.FTZ R105, R105, R88 ;  /* 0x0000005869697221 */ /* 0x001fe20000010000 */
        /* <DEDUP_REMOVED lines=67> */
[----:B-----5:R-:W-:Y:S01]  /*1b70*/  ISETP.GE.U32.AND P4, PT, R101, 0x1000000, PT ;  /* 0x010000006500780c */ /* 0x020fe20003f86070 */
[----:B------:R-:W-:Y:S01]  /*1b80*/  FADD.FTZ R192, R192, -R215 ;  /* 0x800000d7c0c07221 */ /* 0x000fe20000010000 */
[----:B------:R-:W-:Y:S01]  /*1b90*/  FADD.FTZ R211, R186, -R211 ;  /* 0x800000d3bad37221 */ /* 0x000fe20000010000 */
[----:B------:R-:W-:Y:S01]  /*1ba0*/  FADD.FTZ R184, R184, -R207 ;  /* 0x800000cfb8b87221 */ /* 0x000fe20000010000 */
[----:B------:R-:W-:Y:S01]  /*1bb0*/  FFMA.FTZ R83, R99, R90, R91 ;  /* 0x0000005a63537223 */ /* 0x000fe2000001005b */
[C---:B------:R-:W-:Y:S01]  /*1bc0*/  FFMA.FTZ R81, R152.reuse, R192, R55 ;  /* 0x000000c098517223 */ /* 0x040fe20000010037 */
[----:B------:R-:W-:Y:S01]  /*1bd0*/  FFMA.FTZ R211, R152, R211, R53 ;  /* 0x000000d398d37223 */ /* 0x000fe20000010035 */
[-CC-:B------:R-:W-:Y:S01]  /*1be0*/  FFMA.FTZ R196, R196, R90.reuse, R91.reuse ;  /* 0x0000005ac4c47223 */ /* 0x180fe2000001005b */
[--C-:B------:R-:W-:Y:S01]  /*1bf0*/  FFMA.FTZ R105, R97, R90, R91.reuse ;  /* 0x0000005a61697223 */ /* 0x100fe2000001005b */
[-C--:B------:R-:W-:Y:S01]  /*1c00*/  FMUL.FTZ R81, R81, R158.reuse ;  /* 0x0000009e51517220 */ /* 0x080fe20000410000 */
[----:B------:R-:W-:Y:S01]  /*1c10*/  FMUL.FTZ R211, R211, R158 ;  /* 0x0000009ed3d37220 */ /* 0x000fe20000410000 */
[----:B------:R-:W-:Y:S01]  /*1c20*/  LOP3.LUT P5, RZ, R101, 0xff00, RZ, 0xc0, !PT ;  /* 0x0000ff0065ff7812 */ /* 0x000fe200078ac0ff */
[-CC-:B------:R-:W-:Y:S01]  /*1c30*/  FFMA.FTZ R213, R213, R90.reuse, R91.reuse ;  /* 0x0000005ad5d57223 */ /* 0x180fe2000001005b */
[----:B------:R-:W-:Y:S01]  /*1c40*/  FMUL.FTZ R81, R81, UR4 ;  /* 0x0000000451517c20 */ /* 0x000fe20008410000 */
[----:B------:R-:W-:Y:S01]  /*1c50*/  FMUL.FTZ R97, R211, UR4 ;  /* 0x00000004d3617c20 */ /* 0x000fe20008410000 */
[----:B------:R-:W-:Y:S01]  /*1c60*/  FADD.FTZ R183, R183, -R196 ;  /* 0x800000c4b7b77221 */ /* 0x000fe20000010000 */
[----:B------:R-:W-:Y:S01]  /*1c70*/  FFMA.FTZ R205, R205, R90, R91 ;  /* 0x0000005acdcd7223 */ /* 0x000fe2000001005b */
[----:B------:R-:W-:Y:S01]  /*1c80*/  FADD.FTZ R213, R188, -R213 ;  /* 0x800000d5bcd57221 */ /* 0x000fe20000010000 */
[----:B------:R-:W-:Y:S01]  /*1c90*/  SEL R99, R81, RZ, P4 ;  /* 0x000000ff51637207 */ /* 0x000fe20002000000 */
[C---:B------:R-:W-:Y:S01]  /*1ca0*/  FFMA.FTZ R81, R152.reuse, R184, R57 ;  /* 0x000000b898517223 */ /* 0x040fe20000010039 */
[----:B------:R-:W-:Y:S01]  /*1cb0*/  SEL R97, R97, RZ, P5 ;  /* 0x000000ff61617207 */ /* 0x000fe20002800000 */
[----:B------:R-:W-:Y:S01]  /*1cc0*/  FFMA.FTZ R183, R152, R183, R56 ;  /* 0x000000b798b77223 */ /* 0x000fe20000010038 */
[----:B------:R-:W-:Y:S01]  /*1cd0*/  LOP3.LUT P5, RZ, R100, 0xff00, RZ, 0xc0, !PT ;  /* 0x0000ff0064ff7812 */ /* 0x000fe200078ac0ff */
[----:B------:R-:W-:Y:S01]  /*1ce0*/  FMUL.FTZ R81, R81, R158 ;  /* 0x0000009e51517220 */ /* 0x000fe20000410000 */
[----:B------:R-:W-:Y:S01]  /*1cf0*/  FFMA.FTZ R96, R96, R90, R91 ;  /* 0x0000005a60607223 */ /* 0x000fe2000001005b */
[----:B------:R-:W-:Y:S01]  /*1d00*/  FADD.FTZ R176, R176, -R205 ;  /* 0x800000cdb0b07221 */ /* 0x000fe20000010000 */
[----:B------:R-:W-:Y:S01]  /*1d10*/  FFMA.FTZ R213, R152, R213, R54 ;  /* 0x000000d598d57223 */ /* 0x000fe20000010036 */
[----:B------:R-:W-:Y:S01]  /*1d20*/  FMUL.FTZ R81, R81, UR4 ;  /* 0x0000000451517c20 */ /* 0x000fe20008410000 */
[----:B------:R-:W-:Y:S01]  /*1d30*/  FMUL.FTZ R183, R183, R158 ;  /* 0x0000009eb7b77220 */ /* 0x000fe20000410000 */
[----:B------:R-:W-:Y:S01]  /*1d40*/  FADD.FTZ R201, R201, -R96 ;  /* 0x80000060c9c97221 */ /* 0x000fe20000010000 */
[----:B------:R-:W-:Y:S01]  /*1d50*/  FFMA.FTZ R194, R194, R90, R91 ;  /* 0x0000005ac2c27223 */ /* 0x000fe2000001005b */
[----:B------:R-:W-:Y:S01]  /*1d60*/  FMUL.FTZ R213, R213, R158 ;  /* 0x0000009ed5d57220 */ /* 0x000fe20000410000 */
[----:B------:R-:W-:Y:S01]  /*1d70*/  SEL R93, R81, RZ, P5 ;  /* 0x000000ff515d7207 */ /* 0x000fe20002800000 */
[----:B------:R-:W-:Y:S01]  /*1d80*/  FFMA.FTZ R81, R152, R176, R61 ;  /* 0x000000b098517223 */ /* 0x000fe2000001003d */
[----:B------:R-:W-:Y:S01]  /*1d90*/  FMUL.FTZ R92, R183, UR4 ;  /* 0x00000004b75c7c20 */ /* 0x000fe20008410000 */
[----:B------:R-:W-:Y:S01]  /*1da0*/  LOP3.LUT P6, RZ, R100, 0xff, RZ, 0xc0, !PT ;  /* 0x000000ff64ff7812 */ /* 0x000fe200078cc0ff */
[----:B------:R-:W-:Y:S01]  /*1db0*/  FFMA.FTZ R201, R152, R201, R52 ;  /* 0x000000c998c97223 */ /* 0x000fe20000010034 */
[----:B------:R-:W-:Y:S01]  /*1dc0*/  FMUL.FTZ R81, R81, R158 ;  /* 0x0000009e51517220 */ /* 0x000fe20000410000 */
[----:B------:R-:W-:Y:S01]  /*1dd0*/  FADD.FTZ R175, R175, -R194 ;  /* 0x800000c2afaf7221 */ /* 0x000fe20000010000 */
[-CC-:B------:R-:W-:Y:S01]  /*1de0*/  FFMA.FTZ R203, R203, R90.reuse, R91.reuse ;  /* 0x0000005acbcb7223 */ /* 0x180fe2000001005b */
[--C-:B------:R-:W-:Y:S01]  /*1df0*/  FFMA.FTZ R104, R98, R90, R91.reuse ;  /* 0x0000005a62687223 */ /* 0x100fe2000001005b */
[----:B------:R-:W-:Y:S01]  /*1e00*/  FMUL.FTZ R98, R213, UR4 ;  /* 0x00000004d5627c20 */ /* 0x000fe20008410000 */
[----:B------:R-:W-:Y:S01]  /*1e10*/  LOP3.LUT P0, RZ, R101, 0xff0000, RZ, 0xc0, !PT ;  /* 0x00ff000065ff7812 */ /* 0x000fe2000780c0ff */
[----:B------:R-:W-:Y:S01]  /*1e20*/  FMUL.FTZ R201, R201, R158 ;  /* 0x0000009ec9c97220 */ /* 0x000fe20000410000 */
[----:B------:R-:W-:Y:S01]  /*1e30*/  SEL R92, R92, RZ, P6 ;  /* 0x000000ff5c5c7207 */ /* 0x000fe20003000000 */
[----:B------:R-:W-:Y:S01]  /*1e40*/  FMUL.FTZ R81, R81, UR4 ;  /* 0x0000000451517c20 */ /* 0x000fe20008410000 */
[-CC-:B------:R-:W-:Y:S01]  /*1e50*/  FFMA.FTZ R202, R202, R90.reuse, R91.reuse ;  /* 0x0000005acaca7223 */ /* 0x180fe2000001005b */
[----:B------:R-:W-:Y:S01]  /*1e60*/  LOP3.LUT P6, RZ, R103, 0xff00, RZ, 0xc0, !PT ;  /* 0x0000ff0067ff7812 */ /* 0x000fe200078cc0ff */
[----:B------:R-:W-:Y:S01]  /*1e70*/  FFMA.FTZ R175, R152, R175, R60 ;  /* 0x000000af98af7223 */ /* 0x000fe2000001003c */
[----:B------:R-:W-:Y:S01]  /*1e80*/  FFMA.FTZ R217, R217, R90, R91 ;  /* 0x0000005ad9d97223 */ /* 0x000fe2000001005b */
[----:B------:R-:W-:Y:S01]  /*1e90*/  FADD.FTZ R172, R172, -R203 ;  /* 0x800000cbacac7221 */ /* 0x000fe20000010000 */
[----:B------:R-:W-:Y:S01]  /*1ea0*/  SEL R98, R98, RZ, P0 ;  /* 0x000000ff62627207 */ /* 0x000fe20000000000 */
[----:B------:R-:W-:Y:S01]  /*1eb0*/  FMUL.FTZ R96, R201, UR4 ;  /* 0x00000004c9607c20 */ /* 0x000fe20008410000 */
[----:B------:R-:W-:Y:S01]  /*1ec0*/  LOP3.LUT P2, RZ, R101, 0xff, RZ, 0xc0, !PT ;  /* 0x000000ff65ff7812 */ /* 0x000fe2000784c0ff */
[----:B------:R-:W-:Y:S01]  /*1ed0*/  FADD.FTZ R185, R185, -R202 ;  /* 0x800000cab9b97221 */ /* 0x000fe20000010000 */
[C---:B------:R-:W-:Y:S01]  /*1ee0*/  LOP3.LUT P0, RZ, R100.reuse, 0xff0000, RZ, 0xc0, !PT ;  /* 0x00ff000064ff7812 */ /* 0x040fe2000780c0ff */
[----:B------:R-:W-:Y:S01]  /*1ef0*/  FMUL.FTZ R175, R175, R158 ;  /* 0x0000009eafaf7220 */ /* 0x000fe20000410000 */
[----:B------:R-:W-:Y:S01]  /*1f00*/  ISETP.GE.U32.AND P4, PT, R100, 0x1000000, PT ;  /* 0x010000006400780c */ /* 0x000fe20003f86070 */
[----:B------:R-:W-:Y:S01]  /*1f10*/  FADD.FTZ R217, R178, -R217 ;  /* 0x800000d9b2d97221 */ /* 0x000fe20000010000 */
[----:B------:R-:W-:Y:S01]  /*1f20*/  SEL R89, R81, RZ, P6 ;  /* 0x000000ff51597207 */ /* 0x000fe20003000000 */
[----:B------:R-:W-:Y:S01]  /*1f30*/  FFMA.FTZ R81, R152, R172, R65 ;  /* 0x000000ac98517223 */ /* 0x000fe20000010041 */
[----:B------:R-:W0:Y:S01]  /*1f40*/  LDC.64 R100, c[0x0][0x468] ;  /* 0x00011a00ff647b82 */ /* 0x000e220000000a00 */
[-CC-:B------:R-:W-:Y:S01]  /*1f50*/  FFMA.FTZ R200, R200, R90.reuse, R91.reuse ;  /* 0x0000005ac8c87223 */ /* 0x180fe2000001005b */
[-CC-:B------:R-:W-:Y:S01]  /*1f60*/  FFMA.FTZ R209, R209, R90.reuse, R91.reuse ;  /* 0x0000005ad1d17223 */ /* 0x180fe2000001005b */
[----:B------:R-:W-:Y:S01]  /*1f70*/  FFMA.FTZ R190, R190, R90, R91 ;  /* 0x0000005abebe7223 */ /* 0x000fe2000001005b */
[----:B------:R-:W-:Y:S01]  /*1f80*/  FFMA.FTZ R185, R152, R185, R58 ;  /* 0x000000b998b97223 */ /* 0x000fe2000001003a */
[----:B------:R-:W-:Y:S01]  /*1f90*/  SEL R96, R96, RZ, P2 ;  /* 0x000000ff60607207 */ /* 0x000fe20001000000 */
[----:B------:R-:W-:Y:S01]  /*1fa0*/  FMUL.FTZ R88, R175, UR4 ;  /* 0x00000004af587c20 */ /* 0x000fe20008410000 */
[----:B------:R-:W-:Y:S01]  /*1fb0*/  LOP3.LUT P2, RZ, R103, 0xff, RZ, 0xc0, !PT ;  /* 0x000000ff67ff7812 */ /* 0x000fe2000784c0ff */
[----:B------:R-:W-:Y:S01]  /*1fc0*/  FFMA.FTZ R217, R152, R217, R59 ;  /* 0x000000d998d97223 */ /* 0x000fe2000001003b */
[----:B------:R-:W-:Y:S01]  /*1fd0*/  FMUL.FTZ R81, R81, R158 ;  /* 0x0000009e51517220 */ /* 0x000fe20000410000 */
[-C--:B------:R-:W-:Y:S01]  /*1fe0*/  FFMA.FTZ R198, R198, R90.reuse, R91 ;  /* 0x0000005ac6c67223 */ /* 0x080fe2000001005b */
[----:B------:R-:W-:Y:S01]  /*1ff0*/  FADD.FTZ R177, R177, -R200 ;  /* 0x800000c8b1b17221 */ /* 0x000fe20000010000 */
[----:B------:R-:W-:Y:S01]  /*2000*/  FADD.FTZ R209, R174, -R209 ;  /* 0x800000d1aed17221 */ /* 0x000fe20000010000 */
[----:B------:R-:W-:Y:S01]  /*2010*/  FADD.FTZ R173, R173, -R190 ;  /* 0x800000beadad7221 */ /* 0x000fe20000010000 */
[-CC-:B------:R-:W-:Y:S01]  /*2020*/  FFMA.FTZ R199, R199, R90.reuse, R91.reuse ;  /* 0x0000005ac7c77223 */ /* 0x180fe2000001005b */
[-CC-:B------:R-:W-:Y:S01]  /*2030*/  FFMA.FTZ R179, R179, R90.reuse, R91.reuse ;  /* 0x0000005ab3b37223 */ /* 0x180fe2000001005b */
[-CC-:B------:R-:W-:Y:S01]  /*2040*/  FFMA.FTZ R180, R180, R90.reuse, R91.reuse ;  /* 0x0000005ab4b47223 */ /* 0x180fe2000001005b */
[----:B------:R-:W-:Y:S01]  /*2050*/  FFMA.FTZ R182, R182, R90, R91 ;  /* 0x0000005ab6b67223 */ /* 0x000fe2000001005b */
[-C--:B------:R-:W-:Y:S01]  /*2060*/  FMUL.FTZ R185, R185, R158.reuse ;  /* 0x0000009eb9b97220 */ /* 0x080fe20000410000 */
[----:B------:R-:W-:Y:S01]  /*2070*/  FMUL.FTZ R217, R217, R158 ;  /* 0x0000009ed9d97220 */ /* 0x000fe20000410000 */
[----:B------:R-:W-:Y:S01]  /*2080*/  SEL R88, R88, RZ, P2 ;  /* 0x000000ff58587207 */ /* 0x000fe20001000000 */
[----:B------:R-:W-:Y:S01]  /*2090*/  FMUL.FTZ R81, R81, UR4 ;  /* 0x0000000451517c20 */ /* 0x000fe20008410000 */
[----:B------:R-:W-:Y:S01]  /*20a0*/  FFMA.FTZ R177, R152, R177, R62 ;  /* 0x000000b198b17223 */ /* 0x000fe2000001003e */
[----:B------:R-:W-:Y:S01]  /*20b0*/  LOP3.LUT P2, RZ, R166, 0xff00, RZ, 0xc0, !PT ;  /* 0x0000ff00a6ff7812 */ /* 0x000fe2000784c0ff */
[C---:B------:R-:W-:Y:S01]  /*20c0*/  FFMA.FTZ R209, R152.reuse, R209, R63 ;  /* 0x000000d198d17223 */ /* 0x040fe2000001003f */
[----:B------:R-:W-:Y:S01]  /*20d0*/  FADD.FTZ R171, R171, -R198 ;  /* 0x800000c6abab7221 */ /* 0x000fe20000010000 */
[----:B------:R-:W-:Y:S01]  /*20e0*/  FFMA.FTZ R173, R152, R173, R64 ;  /* 0x000000ad98ad7223 */ /* 0x000fe20000010040 */
[-CC-:B------:R-:W-:Y:S01]  /*20f0*/  FFMA.FTZ R181, R181, R90.reuse, R91.reuse ;  /* 0x0000005ab5b57223 */ /* 0x180fe2000001005b */
[----:B------:R-:W-:Y:S01]  /*2100*/  FFMA.FTZ R102, R102, R90, R91 ;  /* 0x0000005a66667223 */ /* 0x000fe2000001005b */
[----:B------:R-:W-:Y:S01]  /*2110*/  FADD.FTZ R199, R170, -R199 ;  /* 0x800000c7aac77221 */ /* 0x000fe20000010000 */
[----:B------:R-:W-:Y:S01]  /*2120*/  FADD.FTZ R179, R168, -R179 ;  /* 0x800000b3a8b37221 */ /* 0x000fe20000010000 */
[----:B------:R-:W-:Y:S01]  /*2130*/  FADD.FTZ R180, R169, -R180 ;  /* 0x800000b4a9b47221 */ /* 0x000fe20000010000 */
[----:B------:R-:W-:Y:S01]  /*2140*/  FADD.FTZ R167, R167, -R182 ;  /* 0x800000b6a7a77221 */ /* 0x000fe20000010000 */
[----:B------:R-:W-:Y:S01]  /*2150*/  FMUL.FTZ R94, R185, UR4 ;  /* 0x00000004b95e7c20 */ /* 0x000fe20008410000 */
[----:B------:R-:W-:Y:S01]  /*2160*/  FMUL.FTZ R95, R217, UR4 ;  /* 0x00000004d95f7c20 */ /* 0x000fe20008410000 */
[-C--:B------:R-:W-:Y:S01]  /*2170*/  FMUL.FTZ R177, R177, R158.reuse ;  /* 0x0000009eb1b17220 */ /* 0x080fe20000410000 */
[-C--:B------:R-:W-:Y:S01]  /*2180*/  FMUL.FTZ R209, R209, R158.reuse ;  /* 0x0000009ed1d17220 */ /* 0x080fe20000410000 */
[C---:B------:R-:W-:Y:S01]  /*2190*/  FFMA.FTZ R171, R152.reuse, R171, R66 ;  /* 0x000000ab98ab7223 */ /* 0x040fe20000010042 */
[----:B------:R-:W-:Y:S01]  /*21a0*/  FMUL.FTZ R173, R173, R158 ;  /* 0x0000009eadad7220 */ /* 0x000fe20000410000 */
[----:B------:R-:W-:Y:S01]  /*21b0*/  SEL R85, R81, RZ, P2 ;  /* 0x000000ff51557207 */ /* 0x000fe20001000000 */
[C---:B------:R-:W-:Y:S01]  /*21c0*/  FFMA.FTZ R199, R152.reuse, R199, R67 ;  /* 0x000000c798c77223 */ /* 0x040fe20000010043 */
        /* <DEDUP_REMOVED lines=8> */
[----:B------:R-:W-:Y:S01]  /*2250*/  SEL R94, R94, RZ, P0 ;  /* 0x000000ff5e5e7207 */ /* 0x000fe20000000000 */
[----:B------:R-:W-:Y:S01]  /*2260*/  FMUL.FTZ R90, R177, UR4 ;  /* 0x00000004b15a7c20 */ /* 0x000fe20008410000 */
[----:B------:R-:W-:Y:S01]  /*2270*/  LOP3.LUT P5, RZ, R103, 0xff0000, RZ, 0xc0, !PT ;  /* 0x00ff000067ff7812 */ /* 0x000fe200078ac0ff */
[----:B------:R-:W-:Y:S01]  /*2280*/  FMUL.FTZ R91, R209, UR4 ;  /* 0x00000004d15b7c20 */ /* 0x000fe20008410000 */
[----:B------:R-:W-:Y:S01]  /*2290*/  ISETP.GE.U32.AND P0, PT, R103, 0x1000000, PT ;  /* 0x010000006700780c */ /* 0x000fe20003f06070 */
[-C--:B------:R-:W-:Y:S01]  /*22a0*/  FMUL.FTZ R171, R171, R158.reuse ;  /* 0x0000009eabab7220 */ /* 0x080fe20000410000 */
[----:B------:R-:W-:Y:S01]  /*22b0*/  SEL R95, R95, RZ, P4 ;  /* 0x000000ff5f5f7207 */ /* 0x000fe20002000000 */
[----:B------:R-:W-:Y:S01]  /*22c0*/  FMUL.FTZ R84, R173, UR4 ;  /* 0x00000004ad547c20 */ /* 0x000fe20008410000 */
[----:B------:R-:W-:Y:S01]  /*22d0*/  LOP3.LUT P4, RZ, R166, 0xff, RZ, 0xc0, !PT ;  /* 0x000000ffa6ff7812 */ /* 0x000fe2000788c0ff */
        /* <DEDUP_REMOVED lines=10> */
[----:B------:R-:W-:Y:S01]  /*2380*/  LOP3.LUT P6, RZ, R166, 0xff0000, RZ, 0xc0, !PT ;  /* 0x00ff0000a6ff7812 */ /* 0x000fe200078cc0ff */
[----:B------:R-:W-:Y:S01]  /*2390*/  FMUL.FTZ R87, R199, UR4 ;  /* 0x00000004c7577c20 */ /* 0x000fe20008410000 */
[----:B------:R-:W-:Y:S01]  /*23a0*/  SEL R90, R90, RZ, P5 ;  /* 0x000000ff5a5a7207 */ /* 0x000fe20002800000 */
[----:B------:R-:W-:Y:S01]  /*23b0*/  FMUL.FTZ R80, R179, UR4 ;  /* 0x00000004b3507c20 */ /* 0x000fe20008410000 */
[----:B------:R-:W-:Y:S01]  /*23c0*/  SEL R91, R91, RZ, P0 ;  /* 0x000000ff5b5b7207 */ /* 0x000fe20000000000 */
[----:B------:R-:W-:Y:S01]  /*23d0*/  FMUL.FTZ R81, R81, UR4 ;  /* 0x0000000451517c20 */ /* 0x000fe20008410000 */
[----:B------:R-:W-:Y:S01]  /*23e0*/  SEL R84, R84, RZ, P4 ;  /* 0x000000ff54547207 */ /* 0x000fe20002000000 */
[----:B------:R-:W-:Y:S01]  /*23f0*/  FMUL.FTZ R82, R167, UR4 ;  /* 0x00000004a7527c20 */ /* 0x000fe20008410000 */
[-C--:B------:R-:W-:Y:S01]  /*2400*/  FMUL.FTZ R181, R181, R158.reuse ;  /* 0x0000009eb5b57220 */ /* 0x080fe20000410000 */
[-C--:B------:R-:W-:Y:S01]  /*2410*/  FMUL.FTZ R102, R83, R158.reuse ;  /* 0x0000009e53667220 */ /* 0x080fe20000410000 */
[-C--:B------:R-:W-:Y:S01]  /*2420*/  FMUL.FTZ R103, R103, R158.reuse ;  /* 0x0000009e67677220 */ /* 0x080fe20000410000 */
[-C--:B------:R-:W-:Y:S01]  /*2430*/  FMUL.FTZ R112, R105, R158.reuse ;  /* 0x0000009e69707220 */ /* 0x080fe20000410000 */
[----:B------:R-:W-:Y:S01]  /*2440*/  ISETP.GE.U32.AND P5, PT, R166, 0x1000000, PT ;  /* 0x01000000a600780c */ /* 0x000fe20003fa6070 */
[----:B------:R-:W-:Y:S01]  /*2450*/  FMUL.FTZ R158, R107, R158 ;  /* 0x0000009e6b9e7220 */ /* 0x000fe20000410000 */
[----:B------:R-:W-:Y:S01]  /*2460*/  LOP3.LUT P0, RZ, R165, 0xff, RZ, 0xc0, !PT ;  /* 0x000000ffa5ff7812 */ /* 0x000fe2000780c0ff */
[----:B0-----:R-:W-:Y:S01]  /*2470*/  IMAD.WIDE.U32 R104, R157, 0x10, R100 ;  /* 0x000000109d687825 */ /* 0x001fe200078e0064 */
[----:B------:R-:W-:-:S03]  /*2480*/  LOP3.LUT P4, RZ, R165, 0xff00, RZ, 0xc0, !PT ;  /* 0x0000ff00a5ff7812 */ /* 0x000fc6000788c0ff */
[----:B------:R-:W-:Y:S01]  /*2490*/  FMUL.FTZ R83, R181, UR4 ;  /* 0x00000004b5537c20 */ /* 0x000fe20008410000 */
[----:B------:R-:W-:Y:S01]  /*24a0*/  LOP3.LUT P2, RZ, R165, 0xff0000, RZ, 0xc0, !PT ;  /* 0x00ff0000a5ff7812 */ /* 0x000fe2000784c0ff */
[--C-:B------:R-:W-:Y:S01]  /*24b0*/  IMAD.WIDE.U32 R106, R155, 0x10, R100.reuse ;  /* 0x000000109b6a7825 */ /* 0x100fe200078e0064 */
[----:B------:R-:W-:Y:S01]  /*24c0*/  SEL R86, R86, RZ, P6 ;  /* 0x000000ff56567207 */ /* 0x000fe20003000000 */
[----:B------:R0:W-:Y:S01]  /*24d0*/  STG.E.128 desc[UR6][R104.64], R96 ;  /* 0x0000006068007986 */ /* 0x0001e2000c101d06 */
[----:B------:R-:W-:Y:S01]  /*24e0*/  ISETP.GE.U32.AND P6, PT, R165, 0x1000000, PT ;  /* 0x01000000a500780c */ /* 0x000fe20003fc6070 */
[--C-:B------:R-:W-:Y:S01]  /*24f0*/  IMAD.WIDE.U32 R156, R156, 0x10, R100.reuse ;  /* 0x000000109c9c7825 */ /* 0x100fe200078e0064 */
[----:B------:R-:W-:Y:S02]  /*2500*/  SEL R87, R87, RZ, P5 ;  /* 0x000000ff57577207 */ /* 0x000fe40002800000 */
[----:B------:R-:W-:Y:S01]  /*2510*/  SEL R80, R80, RZ, P0 ;  /* 0x000000ff50507207 */ /* 0x000fe20000000000 */
[--C-:B------:R-:W-:Y:S01]  /*2520*/  IMAD.WIDE.U32 R154, R154, 0x10, R100.reuse ;  /* 0x000000109a9a7825 */ /* 0x100fe200078e0064 */
[----:B------:R-:W-:Y:S01]  /*2530*/  SEL R81, R81, RZ, P4 ;  /* 0x000000ff51517207 */ /* 0x000fe20002000000 */
[----:B------:R0:W-:Y:S01]  /*2540*/  STG.E.128 desc[UR6][R156.64], R92 ;  /* 0x0000005c9c007986 */ /* 0x0001e2000c101d06 */
[----:B------:R-:W-:Y:S01]  /*2550*/  SEL R82, R82, RZ, P2 ;  /* 0x000000ff52527207 */ /* 0x000fe20001000000 */
[--C-:B------:R-:W-:Y:S01]  /*2560*/  IMAD.WIDE.U32 R108, R153, 0x10, R100.reuse ;  /* 0x00000010996c7825 */ /* 0x100fe200078e0064 */
[C---:B------:R-:W-:Y:S01]  /*2570*/  LOP3.LUT P5, RZ, R159.reuse, 0xff, RZ, 0xc0, !PT ;  /* 0x000000ff9fff7812 */ /* 0x040fe200078ac0ff */
[----:B------:R0:W-:Y:S01]  /*2580*/  STG.E.128 desc[UR6][R106.64], R88 ;  /* 0x000000586a007986 */ /* 0x0001e2000c101d06 */
[----:B------:R-:W-:Y:S01]  /*2590*/  LOP3.LUT P0, RZ, R159, 0xff00, RZ, 0xc0, !PT ;  /* 0x0000ff009fff7812 */ /* 0x000fe2000780c0ff */
[----:B------:R-:W-:-:S04]  /*25a0*/  IMAD.WIDE.U32 R110, R151, 0x10, R100 ;  /* 0x00000010976e7825 */ /* 0x000fc800078e0064 */
[----:B------:R-:W-:Y:S01]  /*25b0*/  FMUL.FTZ R100, R102, UR4 ;  /* 0x0000000466647c20 */ /* 0x000fe20008410000 */
[----:B------:R-:W-:Y:S01]  /*25c0*/  FMUL.FTZ R101, R103, UR4 ;  /* 0x0000000467657c20 */ /* 0x000fe20008410000 */
[----:B------:R-:W-:Y:S01]  /*25d0*/  FMUL.FTZ R102, R112, UR4 ;  /* 0x0000000470667c20 */ /* 0x000fe20008410000 */
[----:B------:R-:W-:Y:S01]  /*25e0*/  FMUL.FTZ R103, R158, UR4 ;  /* 0x000000049e677c20 */ /* 0x000fe20008410000 */
[C---:B------:R-:W-:Y:S01]  /*25f0*/  LOP3.LUT P4, RZ, R159.reuse, 0xff0000, RZ, 0xc0, !PT ;  /* 0x00ff00009fff7812 */ /* 0x040fe2000788c0ff */
[----:B------:R0:W-:Y:S01]  /*2600*/  STG.E.128 desc[UR6][R154.64], R84 ;  /* 0x000000549a007986 */ /* 0x0001e2000c101d06 */
[----:B------:R-:W-:Y:S02]  /*2610*/  ISETP.GE.U32.AND P2, PT, R159, 0x1000000, PT ;  /* 0x010000009f00780c */ /* 0x000fe40003f46070 */
[----:B------:R-:W-:Y:S02]  /*2620*/  SEL R83, R83, RZ, P6 ;  /* 0x000000ff53537207 */ /* 0x000fe40003000000 */
[----:B------:R-:W-:-:S02]  /*2630*/  SEL R100, R100, RZ, P5 ;  /* 0x000000ff64647207 */ /* 0x000fc40002800000 */
[----:B------:R-:W-:Y:S01]  /*2640*/  SEL R101, R101, RZ, P0 ;  /* 0x000000ff65657207 */ /* 0x000fe20000000000 */
[----:B------:R0:W-:Y:S01]  /*2650*/  STG.E.128 desc[UR6][R108.64], R80 ;  /* 0x000000506c007986 */ /* 0x0001e2000c101d06 */
[----:B------:R-:W-:Y:S02]  /*2660*/  SEL R102, R102, RZ, P4 ;  /* 0x000000ff66667207 */ /* 0x000fe40002000000 */
[----:B------:R-:W-:-:S05]  /*2670*/  SEL R103, R103, RZ, P2 ;  /* 0x000000ff67677207 */ /* 0x000fca0001000000 */
[----:B------:R0:W-:Y:S01]  /*2680*/  STG.E.128 desc[UR6][R110.64], R100 ;  /* 0x000000646e007986 */ /* 0x0001e2000c101d06 */
[----:B------:R-:W-:Y:S05]  /*2690*/  BRA `(.L_x_8950) ;  /* 0x0000002400007947 */ /* 0x000fea0003800000 */
.L_x_8949:
[-CC-:B------:R-:W-:Y:S01]  /*26a0*/  FFMA.FTZ R96, R96, R90.reuse, R91.reuse ;  /* 0x0000005a60607223 */ /* 0x180fe2000001005b */
[-CC-:B------:R-:W-:Y:S01]  /*26b0*/  FFMA.FTZ R213, R213, R90.reuse, R91.reuse ;  /* 0x0000005ad5d57223 */ /* 0x180fe2000001005b */
[-C--:B------:R-:W-:Y:S01]  /*26c0*/  FFMA.FTZ R211, R211, R90.reuse, R91 ;  /* 0x0000005ad3d37223 */ /* 0x080fe2000001005b */
[----:B-----5:R-:W-:Y:S01]  /*26d0*/  LOP3.LUT P5, RZ, R101, 0xff, RZ, 0xc0, !PT ;  /* 0x000000ff65ff7812 */ /* 0x020fe200078ac0ff */
[----:B------:R-:W-:Y:S01]  /*26e0*/  FADD.FTZ R201, R201, -R96 ;  /* 0x80000060c9c97221 */ /* 0x000fe20000010000 */
[----:B------:R-:W-:Y:S01]  /*26f0*/  FADD.FTZ R213, R188, -R213 ;  /* 0x800000d5bcd57221 */ /* 0x000fe20000010000 */
[----:B------:R-:W-:Y:S01]  /*2700*/  FADD.FTZ R186, R186, -R211 ;  /* 0x800000d3baba7221 */ /* 0x000fe20000010000 */
[-CC-:B------:R-:W-:Y:S01]  /*2710*/  FFMA.FTZ R202, R202, R90.reuse, R91.reuse ;  /* 0x0000005acaca7223 */ /* 0x180fe2000001005b */
[C---:B------:R-:W-:Y:S01]  /*2720*/  FFMA.FTZ R76, R152.reuse, R201, R52 ;  /* 0x000000c9984c7223 */ /* 0x040fe20000010034 */
[----:B------:R-:W-:Y:S01]  /*2730*/  FFMA.FTZ R215, R215, R90, R91 ;  /* 0x0000005ad7d77223 */ /* 0x000fe2000001005b */
[----:B------:R-:W-:Y:S01]  /*2740*/  FFMA.FTZ R77, R152, R186, R53 ;  /* 0x000000ba984d7223 */ /* 0x000fe20000010035 */
[----:B------:R-:W-:Y:S01]  /*2750*/  FADD.FTZ R185, R185, -R202 ;  /* 0x800000cab9b97221 */ /* 0x000fe20000010000 */
[----:B------:R-:W-:Y:S01]  /*2760*/  FMUL.FTZ R78, R76, R158 ;  /* 0x0000009e4c4e7220 */ /* 0x000fe20000410000 */
[--C-:B------:R-:W-:Y:S01]  /*2770*/  FFMA.FTZ R196, R196, R90, R91.reuse ;  /* 0x0000005ac4c47223 */ /* 0x100fe2000001005b */
[----:B------:R-:W-:Y:S01]  /*2780*/  FMUL.FTZ R79, R77, R158 ;  /* 0x0000009e4d4f7220 */ /* 0x000fe20000410000 */
[-CC-:B------:R-:W-:Y:S01]  /*2790*/  FFMA.FTZ R122, R98, R90.reuse, R91.reuse ;  /* 0x0000005a627a7223 */ /* 0x180fe2000001005b */
[----:B------:R-:W-:Y:S01]  /*27a0*/  FMUL.FTZ R78, R78, UR4 ;  /* 0x000000044e4e7c20 */ /* 0x000fe20008410000 */
[----:B------:R-:W-:Y:S01]  /*27b0*/  LOP3.LUT P4, RZ, R101, 0xff0000, RZ, 0xc0, !PT ;  /* 0x00ff000065ff7812 */ /* 0x000fe2000788c0ff */
[----:B------:R-:W-:Y:S01]  /*27c0*/  FMUL.FTZ R79, R79, UR4 ;  /* 0x000000044f4f7c20 */ /* 0x000fe20008410000 */
[-C--:B------:R-:W-:Y:S01]  /*27d0*/  FFMA.FTZ R207, R207, R90.reuse, R91 ;  /* 0x0000005acfcf7223 */ /* 0x080fe2000001005b */
[----:B------:R-:W-:Y:S01]  /*27e0*/  LOP3.LUT P0, RZ, R101, 0xff00, RZ, 0xc0, !PT ;  /* 0x0000ff0065ff7812 */ /* 0x000fe2000780c0ff */
[----:B------:R-:W-:Y:S01]  /*27f0*/  FFMA.FTZ R98, R152, R185, R58 ;  /* 0x000000b998627223 */ /* 0x000fe2000001003a */
[----:B------:R-:W-:Y:S01]  /*2800*/  SEL R92, R78, RZ, P5 ;  /* 0x000000ff4e5c7207 */ /* 0x000fe20002800000 */
[----:B------:R-:W-:Y:S01]  /*2810*/  FFMA.FTZ R78, R152, R213, R54 ;  /* 0x000000d5984e7223 */ /* 0x000fe20000010036 */
[----:B------:R-:W-:Y:S01]  /*2820*/  FADD.FTZ R192, R192, -R215 ;  /* 0x800000d7c0c07221 */ /* 0x000fe20000010000 */
[----:B------:R-:W-:Y:S01]  /*2830*/  FFMA.FTZ R217, R217, R90, R91 ;  /* 0x0000005ad9d97223 */ /* 0x000fe2000001005b */
[----:B------:R-:W-:Y:S01]  /*2840*/  FADD.FTZ R183, R183, -R196 ;  /* 0x800000c4b7b77221 */ /* 0x000fe20000010000 */
[----:B------:R-:W-:Y:S01]  /*2850*/  FMUL.FTZ R80, R78, R158 ;  /* 0x0000009e4e507220 */ /* 0x000fe20000410000 */
[----:B------:R-:W-:Y:S01]  /*2860*/  FADD.FTZ R184, R184, -R207 ;  /* 0x800000cfb8b87221 */ /* 0x000fe20000010000 */
[----:B------:R-:W-:Y:S01]  /*2870*/  SEL R93, R79, RZ, P0 ;  /* 0x000000ff4f5d7207 */ /* 0x000fe20000000000 */
[----:B------:R-:W-:Y:S01]  /*2880*/  FFMA.FTZ R87, R99, R90, R91 ;  /* 0x0000005a63577223 */ /* 0x000fe2000001005b */
[----:B------:R-:W-:Y:S01]  /*2890*/  FMUL.FTZ R80, R80, UR4 ;  /* 0x0000000450507c20 */ /* 0x000fe20008410000 */
[C---:B------:R-:W-:Y:S01]  /*28a0*/  FFMA.FTZ R79, R152.reuse, R192, R55 ;  /* 0x000000c0984f7223 */ /* 0x040fe20000010037 */
[----:B------:R-:W-:Y:S01]  /*28b0*/  FFMA.FTZ R96, R152, R183, R56 ;  /* 0x000000b798607223 */ /* 0x000fe20000010038 */
[----:B------:R-:W-:Y:S01]  /*28c0*/  FADD.FTZ R99, R178, -R217 ;  /* 0x800000d9b2637221 */ /* 0x000fe20000010000 */
[--C-:B------:R-:W-:Y:S01]  /*28d0*/  FFMA.FTZ R194, R194, R90, R91.reuse ;  /* 0x0000005ac2c27223 */ /* 0x100fe2000001005b */
[----:B------:R-:W-:Y:S01]  /*28e0*/  SEL R94, R80, RZ, P4 ;  /* 0x000000ff505e7207 */ /* 0x000fe20002000000 */
[----:B------:R-:W-:Y:S01]  /*28f0*/  FMUL.FTZ R80, R98, R158 ;  /* 0x0000009e62507220 */ /* 0x000fe20000410000 */
[-CC-:B------:R-:W-:Y:S01]  /*2900*/  FFMA.FTZ R121, R97, R90.reuse, R91.reuse ;  /* 0x0000005a61797223 */ /* 0x180fe2000001005b */
[----:B------:R-:W-:Y:S01]  /*2910*/  FFMA.FTZ R205, R205, R90, R91 ;  /* 0x0000005acdcd7223 */ /* 0x000fe2000001005b */
[----:B------:R-:W-:Y:S01]  /*2920*/  FFMA.FTZ R97, R152, R184, R57 ;  /* 0x000000b898617223 */ /* 0x000fe20000010039 */
[----:B------:R-:W-:Y:S01]  /*2930*/  FMUL.FTZ R80, R80, UR4 ;  /* 0x0000000450507c20 */ /* 0x000fe20008410000 */
[----:B------:R-:W-:Y:S01]  /*2940*/  LOP3.LUT P0, RZ, R100, 0xff0000, RZ, 0xc0, !PT ;  /* 0x00ff000064ff7812 */ /* 0x000fe2000780c0ff */
[-C--:B------:R-:W-:Y:S01]  /*2950*/  FMUL.FTZ R81, R79, R158.reuse ;  /* 0x0000009e4f517220 */ /* 0x080fe20000410000 */
[----:B------:R-:W-:Y:S01]  /*2960*/  FMUL.FTZ R82, R96, R158 ;  /* 0x0000009e60527220 */ /* 0x000fe20000410000 */
[----:B------:R-:W-:Y:S01]  /*2970*/  FFMA.FTZ R99, R152, R99, R59 ;  /* 0x0000006398637223 */ /* 0x000fe2000001003b */
[----:B------:R-:W-:Y:S01]  /*2980*/  FADD.FTZ R175, R175, -R194 ;  /* 0x800000c2afaf7221 */ /* 0x000fe20000010000 */
[-CC-:B------:R-:W-:Y:S01]  /*2990*/  FFMA.FTZ R200, R200, R90.reuse, R91.reuse ;  /* 0x0000005ac8c87223 */ /* 0x180fe2000001005b */
[----:B------:R-:W-:Y:S01]  /*29a0*/  FFMA.FTZ R120, R102, R90, R91 ;  /* 0x0000005a66787223 */ /* 0x000fe2000001005b */
[-C--:B------:R-:W-:Y:S01]  /*29b0*/  FMUL.FTZ R83, R97, R158.reuse ;  /* 0x0000009e61537220 */ /* 0x080fe20000410000 */
[----:B------:R-:W-:Y:S01]  /*29c0*/  FADD.FTZ R176, R176, -R205 ;  /* 0x800000cdb0b07221 */ /* 0x000fe20000010000 */
[----:B------:R-:W-:Y:S01]  /*29d0*/  FMUL.FTZ R81, R81, UR4 ;  /* 0x0000000451517c20 */ /* 0x000fe20008410000 */
[----:B------:R-:W-:Y:S01]  /*29e0*/  SEL R102, R80, RZ, P0 ;  /* 0x000000ff50667207 */ /* 0x000fe20000000000 */
[----:B------:R-:W-:Y:S01]  /*29f0*/  FMUL.FTZ R82, R82, UR4 ;  /* 0x0000000452527c20 */ /* 0x000fe20008410000 */
[----:B------:R-:W-:Y:S01]  /*2a00*/  ISETP.GE.U32.AND P2, PT, R101, 0x1000000, PT ;  /* 0x010000006500780c */ /* 0x000fe20003f46070 */
[----:B------:R-:W-:Y:S01]  /*2a10*/  FMUL.FTZ R80, R99, R158 ;  /* 0x0000009e63507220 */ /* 0x000fe20000410000 */
[----:B------:R-:W-:Y:S01]  /*2a20*/  LOP3.LUT P6, RZ, R100, 0xff, RZ, 0xc0, !PT ;  /* 0x000000ff64ff7812 */ /* 0x000fe200078cc0ff */
[C---:B------:R-:W-:Y:S01]  /*2a30*/  FFMA.FTZ R104, R152.reuse, R175, R60 ;  /* 0x000000af98687223 */ /* 0x040fe2000001003c */
[----:B------:R-:W-:Y:S01]  /*2a40*/  FMUL.FTZ R83, R83, UR4 ;  /* 0x0000000453537c20 */ /* 0x000fe20008410000 */
[----:B------:R-:W-:Y:S01]  /*2a50*/  FADD.FTZ R177, R177, -R200 ;  /* 0x800000c8b1b17221 */ /* 0x000fe20000010000 */
[----:B------:R-:W-:Y:S01]  /*2a60*/  FFMA.FTZ R105, R152, R176, R61 ;  /* 0x000000b098697223 */ /* 0x000fe2000001003d */
[-CC-:B------:R-:W-:Y:S01]  /*2a70*/  FFMA.FTZ R209, R209, R90.reuse, R91.reuse ;  /* 0x0000005ad1d17223 */ /* 0x180fe2000001005b */
[----:B------:R-:W-:Y:S01]  /*2a80*/  LOP3.LUT P5, RZ, R100, 0xff00, RZ, 0xc0, !PT ;  /* 0x0000ff0064ff7812 */ /* 0x000fe200078ac0ff */
[-CC-:B------:R-:W-:Y:S01]  /*2a90*/  FFMA.FTZ R190, R190, R90.reuse, R91.reuse ;  /* 0x0000005abebe7223 */ /* 0x180fe2000001005b */
[-CC-:B------:R-:W-:Y:S01]  /*2aa0*/  FFMA.FTZ R203, R203, R90.reuse, R91.reuse ;  /* 0x0000005acbcb7223 */ /* 0x180fe2000001005b */
[----:B------:R-:W-:Y:S01]  /*2ab0*/  ISETP.GE.U32.AND P4, PT, R100, 0x1000000, PT ;  /* 0x010000006400780c */ /* 0x000fe20003f86070 */
[----:B------:R-:W-:Y:S01]  /*2ac0*/  FMUL.FTZ R80, R80, UR4 ;  /* 0x0000000450507c20 */ /* 0x000fe20008410000 */
[----:B------:R-:W-:Y:S01]  /*2ad0*/  SEL R95, R81, RZ, P2 ;  /* 0x000000ff515f7207 */ /* 0x000fe20001000000 */
[----:B------:R-:W-:Y:S01]  /*2ae0*/  FFMA.FTZ R198, R198, R90, R91 ;  /* 0x0000005ac6c67223 */ /* 0x000fe2000001005b */
[----:B------:R-:W-:Y:S01]  /*2af0*/  SEL R100, R82, RZ, P6 ;  /* 0x000000ff52647207 */ /* 0x000fe20003000000 */
[-C--:B------:R-:W-:Y:S01]  /*2b00*/  FMUL.FTZ R81, R104, R158.reuse ;  /* 0x0000009e68517220 */ /* 0x080fe20000410000 */
[-C--:B------:R-:W-:Y:S01]  /*2b10*/  FMUL.FTZ R82, R105, R158.reuse ;  /* 0x0000009e69527220 */ /* 0x080fe20000410000 */
[----:B------:R-:W-:Y:S01]  /*2b20*/  FFMA.FTZ R106, R152, R177, R62 ;  /* 0x000000b1986a7223 */ /* 0x000fe2000001003e */
[----:B------:R-:W-:Y:S01]  /*2b30*/  SEL R101, R83, RZ, P5 ;  /* 0x000000ff53657207 */ /* 0x000fe20002800000 */
[----:B------:R-:W-:Y:S01]  /*2b40*/  FADD.FTZ R174, R174, -R209 ;  /* 0x800000d1aeae7221 */ /* 0x000fe20000010000 */
[----:B------:R-:W-:Y:S01]  /*2b50*/  LOP3.LUT P2, RZ, R103, 0xff, RZ, 0xc0, !PT ;  /* 0x000000ff67ff7812 */ /* 0x000fe2000784c0ff */
[----:B------:R-:W-:Y:S01]  /*2b60*/  FADD.FTZ R173, R173, -R190 ;  /* 0x800000beadad7221 */ /* 0x000fe20000010000 */
[C---:B------:R-:W-:Y:S01]  /*2b70*/  LOP3.LUT P6, RZ, R103.reuse, 0xff00, RZ, 0xc0, !PT ;  /* 0x0000ff0067ff7812 */ /* 0x040fe200078cc0ff */
[----:B------:R-:W-:Y:S01]  /*2b80*/  FADD.FTZ R172, R172, -R203 ;  /* 0x800000cbacac7221 */ /* 0x000fe20000010000 */
[----:B------:R-:W-:Y:S01]  /*2b90*/  LOP3.LUT P5, RZ, R103, 0xff0000, RZ, 0xc0, !PT ;  /* 0x00ff000067ff7812 */ /* 0x000fe200078ac0ff */
[----:B------:R-:W-:Y:S01]  /*2ba0*/  FMUL.FTZ R81, R81, UR4 ;  /* 0x0000000451517c20 */ /* 0x000fe20008410000 */
[----:B------:R-:W-:Y:S01]  /*2bb0*/  ISETP.GE.U32.AND P0, PT, R103, 0x1000000, PT ;  /* 0x010000006700780c */ /* 0x000fe20003f06070 */
[----:B------:R-:W-:Y:S01]  /*2bc0*/  FADD.FTZ R171, R171, -R198 ;  /* 0x800000c6abab7221 */ /* 0x000fe20000010000 */
[----:B------:R-:W-:Y:S01]  /*2bd0*/  SEL R103, R80, RZ, P4 ;  /* 0x000000ff50677207 */ /* 0x000fe20002000000 */
[----:B------:R-:W-:Y:S01]  /*2be0*/  FMUL.FTZ R82, R82, UR4 ;  /* 0x0000000452527c20 */ /* 0x000fe20008410000 */
[----:B------:R-:W-:Y:S01]  /*2bf0*/  FMUL.FTZ R80, R106, R158 ;  /* 0x0000009e6a507220 */ /* 0x000fe20000410000 */
[----:B------:R-:W0:Y:S01]  /*2c00*/  LDC.64 R116, c[0x0][0x478] ;  /* 0x00011e00ff747b82 */ /* 0x000e220000000a00 */
[C---:B------:R-:W-:Y:S01]  /*2c10*/  FFMA.FTZ R107, R152.reuse, R174, R63 ;  /* 0x000000ae986b7223 */ /* 0x040fe2000001003f */
[C---:B------:R-:W-:Y:S01]  /*2c20*/  FFMA.FTZ R112, R152.reuse, R173, R64 ;  /* 0x000000ad98707223 */ /* 0x040fe20000010040 */
[C---:B------:R-:W-:Y:S01]  /*2c30*/  FFMA.FTZ R113, R152.reuse, R172, R65 ;  /* 0x000000ac98717223 */ /* 0x040fe20000010041 */
[----:B------:R-:W-:Y:S01]  /*2c40*/  FFMA.FTZ R114, R152, R171, R66 ;  /* 0x000000ab98727223 */ /* 0x000fe20000010042 */
[-CC-:B------:R-:W-:Y:S01]  /*2c50*/  FFMA.FTZ R199, R199, R90.reuse, R91.reuse ;  /* 0x0000005ac7c77223 */ /* 0x180fe2000001005b */
[-CC-:B------:R-:W-:Y:S01]  /*2c60*/  FFMA.FTZ R179, R179, R90.reuse, R91.reuse ;  /* 0x0000005ab3b37223 */ /* 0x180fe2000001005b */
[-CC-:B------:R-:W-:Y:S01]  /*2c70*/  FFMA.FTZ R180, R180, R90.reuse, R91.reuse ;  /* 0x0000005ab4b47223 */ /* 0x180fe2000001005b */
[----:B------:R-:W-:Y:S01]  /*2c80*/  FFMA.FTZ R182, R182, R90, R91 ;  /* 0x0000005ab6b67223 */ /* 0x000fe2000001005b */
[----:B------:R-:W-:Y:S01]  /*2c90*/  SEL R108, R81, RZ, P2 ;  /* 0x000000ff516c7207 */ /* 0x000fe20001000000 */
[----:B------:R-:W-:Y:S01]  /*2ca0*/  FMUL.FTZ R80, R80, UR4 ;  /* 0x0000000450507c20 */ /* 0x000fe20008410000 */
[----:B------:R-:W1:Y:S01]  /*2cb0*/  LDC.64 R118, c[0x0][0x468] ;  /* 0x00011a00ff767b82 */ /* 0x000e620000000a00 */
[----:B------:R-:W-:Y:S01]  /*2cc0*/  SEL R109, R82, RZ, P6 ;  /* 0x000000ff526d7207 */ /* 0x000fe20003000000 */
[-C--:B------:R-:W-:Y:S01]  /*2cd0*/  FMUL.FTZ R81, R107, R158.reuse ;  /* 0x0000009e6b517220 */ /* 0x080fe20000410000 */
[-C--:B------:R-:W-:Y:S01]  /*2ce0*/  FMUL.FTZ R82, R112, R158.reuse ;  /* 0x0000009e70527220 */ /* 0x080fe20000410000 */
[-C--:B------:R-:W-:Y:S01]  /*2cf0*/  FMUL.FTZ R83, R113, R158.reuse ;  /* 0x0000009e71537220 */ /* 0x080fe20000410000 */
[----:B------:R-:W-:Y:S01]  /*2d00*/  FMUL.FTZ R84, R114, R158 ;  /* 0x0000009e72547220 */ /* 0x000fe20000410000 */
[----:B------:R-:W-:Y:S01]  /*2d10*/  FADD.FTZ R115, R170, -R199 ;  /* 0x800000c7aa737221 */ /* 0x000fe20000010000 */
[----:B------:R-:W-:Y:S01]  /*2d20*/  FADD.FTZ R179, R168, -R179 ;  /* 0x800000b3a8b37221 */ /* 0x000fe20000010000 */
[----:B------:R-:W-:Y:S01]  /*2d30*/  FADD.FTZ R180, R169, -R180 ;  /* 0x800000b4a9b47221 */ /* 0x000fe20000010000 */
[----:B------:R-:W-:Y:S01]  /*2d40*/  FADD.FTZ R167, R167, -R182 ;  /* 0x800000b6a7a77221 */ /* 0x000fe20000010000 */
[----:B------:R-:W-:Y:S01]  /*2d50*/  FMUL.FTZ R81, R81, UR4 ;  /* 0x0000000451517c20 */ /* 0x000fe20008410000 */
[----:B------:R-:W-:Y:S01]  /*2d60*/  SEL R110, R80, RZ, P5 ;  /* 0x000000ff506e7207 */ /* 0x000fe20002800000 */
[----:B------:R-:W-:Y:S01]  /*2d70*/  FMUL.FTZ R80, R82, UR4 ;  /* 0x0000000452507c20 */ /* 0x000fe20008410000 */
[----:B------:R-:W-:Y:S01]  /*2d80*/  FMUL.FTZ R83, R83, UR4 ;  /* 0x0000000453537c20 */ /* 0x000fe20008410000 */
[----:B------:R-:W-:Y:S01]  /*2d90*/  LOP3.LUT P2, RZ, R166, 0xff00, RZ, 0xc0, !PT ;  /* 0x0000ff00a6ff7812 */ /* 0x000fe2000784c0ff */
[----:B------:R-:W-:Y:S01]  /*2da0*/  FMUL.FTZ R82, R84, UR4 ;  /* 0x0000000454527c20 */ /* 0x000fe20008410000 */
[C---:B------:R-:W-:Y:S01]  /*2db0*/  FFMA.FTZ R115, R152.reuse, R115, R67 ;  /* 0x0000007398737223 */ /* 0x040fe20000010043 */
[C---:B------:R-:W-:Y:S01]  /*2dc0*/  FFMA.FTZ R84, R152.reuse, R179, R68 ;  /* 0x000000b398547223 */ /* 0x040fe20000010044 */
[C---:B------:R-:W-:Y:S01]  /*2dd0*/  FFMA.FTZ R85, R152.reuse, R180, R69 ;  /* 0x000000b498557223 */ /* 0x040fe20000010045 */
[----:B------:R-:W-:Y:S01]  /*2de0*/  FFMA.FTZ R86, R152, R167, R70 ;  /* 0x000000a798567223 */ /* 0x000fe20000010046 */
[----:B------:R-:W-:Y:S01]  /*2df0*/  SEL R111, R81, RZ, P0 ;  /* 0x000000ff516f7207 */ /* 0x000fe20000000000 */
[----:B------:R-:W-:Y:S01]  /*2e00*/  FFMA.FTZ R181, R181, R90, R91 ;  /* 0x0000005ab5b57223 */ /* 0x000fe2000001005b */
[----:B------:R-:W-:Y:S01]  /*2e10*/  SEL R81, R83, RZ, P2 ;  /* 0x000000ff53517207 */ /* 0x000fe20001000000 */
[-C--:B------:R-:W-:Y:S01]  /*2e20*/  FMUL.FTZ R83, R115, R158.reuse ;  /* 0x0000009e73537220 */ /* 0x080fe20000410000 */
[----:B------:R-:W-:Y:S01]  /*2e30*/  LOP3.LUT P4, RZ, R166, 0xff, RZ, 0xc0, !PT ;  /* 0x000000ffa6ff7812 */ /* 0x000fe2000788c0ff */
[-C--:B------:R-:W-:Y:S01]  /*2e40*/  FMUL.FTZ R88, R84, R158.reuse ;  /* 0x0000009e54587220 */ /* 0x080fe20000410000 */
[-C--:B------:R-:W-:Y:S01]  /*2e50*/  FMUL.FTZ R89, R85, R158.reuse ;  /* 0x0000009e55597220 */ /* 0x080fe20000410000 */
[----:B------:R-:W-:Y:S01]  /*2e60*/  FMUL.FTZ R90, R86, R158 ;  /* 0x0000009e565a7220 */ /* 0x000fe20000410000 */
[----:B------:R-:W-:Y:S01]  /*2e70*/  SEL R80, R80, RZ, P4 ;  /* 0x000000ff50507207 */ /* 0x000fe20002000000 */
[----:B------:R-:W-:Y:S01]  /*2e80*/  FMUL.FTZ R83, R83, UR4 ;  /* 0x0000000453537c20 */ /* 0x000fe20008410000 */
[----:B------:R-:W-:Y:S01]  /*2e90*/  FMUL.FTZ R88, R88, UR4 ;  /* 0x0000000458587c20 */ /* 0x000fe20008410000 */
[----:B------:R-:W-:Y:S01]  /*2ea0*/  FMUL.FTZ R89, R89, UR4 ;  /* 0x0000000459597c20 */ /* 0x000fe20008410000 */
[----:B------:R-:W-:Y:S01]  /*2eb0*/  FMUL.FTZ R90, R90, UR4 ;  /* 0x000000045a5a7c20 */ /* 0x000fe20008410000 */
[----:B------:R-:W-:Y:S01]  /*2ec0*/  ISETP.GE.U32.AND P5, PT, R166, 0x1000000, PT ;  /* 0x01000000a600780c */ /* 0x000fe20003fa6070 */
[----:B0-----:R-:W-:Y:S01]  /*2ed0*/  IMAD.WIDE.U32 R124, R157, 0x10, R116 ;  /* 0x000000109d7c7825 */ /* 0x001fe200078e0074 */
[----:B------:R-:W-:-:S03]  /*2ee0*/  LOP3.LUT P0, RZ, R165, 0xff, RZ, 0xc0, !PT ;  /* 0x000000ffa5ff7812 */ /* 0x000fc6000780c0ff */
[----:B------:R-:W-:Y:S01]  /*2ef0*/  FADD.FTZ R181, R164, -R181 ;  /* 0x800000b5a4b57221 */ /* 0x000fe20000010000 */
[C---:B------:R-:W-:Y:S01]  /*2f00*/  LOP3.LUT P4, RZ, R165.reuse, 0xff00, RZ, 0xc0, !PT ;  /* 0x0000ff00a5ff7812 */ /* 0x040fe2000788c0ff */
[----:B------:R-:W-:Y:S01]  /*2f10*/  FADD.FTZ R91, R160, -R87 ;  /* 0x80000057a05b7221 */ /* 0x000fe20000010000 */
[----:B------:R-:W-:Y:S01]  /*2f20*/  LOP3.LUT P2, RZ, R165, 0xff0000, RZ, 0xc0, !PT ;  /* 0x00ff0000a5ff7812 */ /* 0x000fe2000784c0ff */
[----:B------:R-:W-:Y:S01]  /*2f30*/  FADD.FTZ R168, R161, -R120 ;  /* 0x80000078a1a87221 */ /* 0x000fe20000010000 */
[----:B------:R-:W-:Y:S01]  /*2f40*/  SEL R83, R83, RZ, P5 ;  /* 0x000000ff53537207 */ /* 0x000fe20002800000 */
[----:B------:R-:W-:Y:S01]  /*2f50*/  FADD.FTZ R170, R163, -R122 ;  /* 0x8000007aa3aa7221 */ /* 0x000fe20000010000 */
[----:B------:R-:W-:Y:S01]  /*2f60*/  SEL R88, R88, RZ, P0 ;  /* 0x000000ff58587207 */ /* 0x000fe20000000000 */
[----:B------:R0:W-:Y:S01]  /*2f70*/  STG.E.128 desc[UR6][R124.64], R76 ;  /* 0x0000004c7c007986 */ /* 0x0001e2000c101d06 */
[----:B------:R-:W-:Y:S01]  /*2f80*/  SEL R89, R89, RZ, P4 ;  /* 0x000000ff59597207 */ /* 0x000fe20002000000 */
[----:B------:R-:W-:Y:S01]  /*2f90*/  FFMA.FTZ R87, R152, R181, R71 ;  /* 0x000000b598577223 */ /* 0x000fe20000010047 */
[----:B------:R-:W-:Y:S01]  /*2fa0*/  SEL R90, R90, RZ, P2 ;  /* 0x000000ff5a5a7207 */ /* 0x000fe20001000000 */
[----:B------:R-:W-:Y:S01]  /*2fb0*/  IMAD.WIDE.U32 R122, R156, 0x10, R116 ;  /* 0x000000109c7a7825 */ /* 0x000fe200078e0074 */
[----:B------:R-:W-:-:S02]  /*2fc0*/  LOP3.LUT P5, RZ, R159, 0xff, RZ, 0xc0, !PT ;  /* 0x000000ff9fff7812 */ /* 0x000fc400078ac0ff */
[----:B------:R-:W-:Y:S01]  /*2fd0*/  LOP3.LUT P0, RZ, R159, 0xff00, RZ, 0xc0, !PT ;  /* 0x0000ff009fff7812 */ /* 0x000fe2000780c0ff */
[----:B------:R-:W-:Y:S01]  /*2fe0*/  IMAD.WIDE.U32 R126, R155, 0x10, R116 ;  /* 0x000000109b7e7825 */ /* 0x000fe200078e0074 */
[C---:B------:R-:W-:Y:S02]  /*2ff0*/  LOP3.LUT P4, RZ, R159.reuse, 0xff0000, RZ, 0xc0, !PT ;  /* 0x00ff00009fff7812 */ /* 0x040fe4000788c0ff */
[----:B------:R-:W-:Y:S01]  /*3000*/  ISETP.GE.U32.AND P2, PT, R159, 0x1000000, PT ;  /* 0x010000009f00780c */ /* 0x000fe20003f46070 */
[----:B------:R-:W-:Y:S01]  /*3010*/  FADD.FTZ R159, R162, -R121 ;  /* 0x80000079a29f7221 */ /* 0x000fe20000010000 */
[----:B-1----:R-:W-:Y:S01]  /*3020*/  IMAD.WIDE.U32 R162, R157, 0x10, R118 ;  /* 0x000000109da27825 */ /* 0x002fe200078e0076 */
[----:B------:R-:W-:-:S03]  /*3030*/  LOP3.LUT P6, RZ, R166, 0xff0000, RZ, 0xc0, !PT ;  /* 0x00ff0000a6ff7812 */ /* 0x000fc600078cc0ff */
[----:B------:R-:W-:-:S04]  /*3040*/  IMAD.WIDE.U32 R166, R155, 0x10, R118 ;  /* 0x000000109ba67825 */ /* 0x000fc800078e0076 */
[C---:B0-----:R-:W-:Y:S01]  /*3050*/  FFMA.FTZ R76, R152.reuse, R91, R72 ;  /* 0x0000005b984c7223 */ /* 0x041fe20000010048 */
[C---:B------:R-:W-:Y:S01]  /*3060*/  FFMA.FTZ R77, R152.reuse, R168, R73 ;  /* 0x000000a8984d7223 */ /* 0x040fe20000010049 */
[C---:B------:R-:W-:Y:S01]  /*3070*/  FFMA.FTZ R79, R152.reuse, R170, R75 ;  /* 0x000000aa984f7223 */ /* 0x040fe2000001004b */
[----:B------:R-:W-:Y:S01]  /*3080*/  FFMA.FTZ R78, R152, R159, R74 ;  /* 0x0000009f984e7223 */ /* 0x000fe2000001004a */
[----:B------:R0:W-:Y:S01]  /*3090*/  STG.E.128 desc[UR6][R162.64], R92 ;  /* 0x0000005ca2007986 */ /* 0x0001e2000c101d06 */
[----:B------:R-:W-:Y:S01]  /*30a0*/  FMUL.FTZ R91, R87, R158 ;  /* 0x0000009e575b7220 */ /* 0x000fe20000410000 */
[----:B------:R-:W-:Y:S01]  /*30b0*/  SEL R82, R82, RZ, P6 ;  /* 0x000000ff52527207 */ /* 0x000fe20003000000 */
[----:B------:R-:W-:Y:S01]  /*30c0*/  IMAD.WIDE.U32 R160, R154, 0x10, R116 ;  /* 0x000000109aa07825 */ /* 0x000fe200078e0074 */
[----:B------:R-:W-:-:S03]  /*30d0*/  ISETP.GE.U32.AND P6, PT, R165, 0x1000000, PT ;  /* 0x01000000a500780c */ /* 0x000fc60003fc6070 */
[----:B------:R-:W-:Y:S01]  /*30e0*/  FMUL.FTZ R91, R91, UR4 ;  /* 0x000000045b5b7c20 */ /* 0x000fe20008410000 */
[----:B------:R1:W-:Y:S01]  /*30f0*/  STG.E.128 desc[UR6][R122.64], R96 ;  /* 0x000000607a007986 */ /* 0x0003e2000c101d06 */
[----:B------:R-:W-:-:S03]  /*3100*/  IMAD.WIDE.U32 R164, R156, 0x10, R118 ;  /* 0x000000109ca47825 */ /* 0x000fc600078e0076 */
[----:B------:R-:W-:Y:S01]  /*3110*/  SEL R91, R91, RZ, P6 ;  /* 0x000000ff5b5b7207 */ /* 0x000fe20003000000 */
[----:B------:R-:W-:Y:S01]  /*3120*/  IMAD.WIDE.U32 R154, R154, 0x10, R118 ;  /* 0x000000109a9a7825 */ /* 0x000fe200078e0076 */
[----:B------:R1:W-:Y:S03]  /*3130*/  STG.E.128 desc[UR6][R164.64], R100 ;  /* 0x00000064a4007986 */ /* 0x0003e6000c101d06 */
[----:B------:R-:W-:Y:S01]  /*3140*/  IMAD.WIDE.U32 R120, R153, 0x10, R116 ;  /* 0x0000001099787825 */ /* 0x000fe200078e0074 */
[----:B------:R1:W-:Y:S03]  /*3150*/  STG.E.128 desc[UR6][R126.64], R104 ;  /* 0x000000687e007986 */ /* 0x0003e6000c101d06 */
[-C--:B0-----:R-:W-:Y:S01]  /*3160*/  FMUL.FTZ R92, R76, R158.reuse ;  /* 0x0000009e4c5c7220 */ /* 0x081fe20000410000 */
[-C--:B------:R-:W-:Y:S01]  /*3170*/  FMUL.FTZ R93, R77, R158.reuse ;  /* 0x0000009e4d5d7220 */ /* 0x080fe20000410000 */
[-C--:B------:R-:W-:Y:S01]  /*3180*/  FMUL.FTZ R94, R79, R158.reuse ;  /* 0x0000009e4f5e7220 */ /* 0x080fe20000410000 */
[----:B------:R-:W-:Y:S01]  /*3190*/  FMUL.FTZ R158, R78, R158 ;  /* 0x0000009e4e9e7220 */ /* 0x000fe20000410000 */
[----:B------:R-:W-:Y:S01]  /*31a0*/  FMUL.FTZ R92, R92, UR4 ;  /* 0x000000045c5c7c20 */ /* 0x000fe20008410000 */
[----:B------:R-:W-:Y:S01]  /*31b0*/  FMUL.FTZ R93, R93, UR4 ;  /* 0x000000045d5d7c20 */ /* 0x000fe20008410000 */
[----:B------:R-:W-:Y:S01]  /*31c0*/  FMUL.FTZ R95, R94, UR4 ;  /* 0x000000045e5f7c20 */ /* 0x000fe20008410000 */
[----:B------:R-:W-:Y:S01]  /*31d0*/  FMUL.FTZ R94, R158, UR4 ;  /* 0x000000049e5e7c20 */ /* 0x000fe20008410000 */
[----:B------:R-:W-:Y:S01]  /*31e0*/  IMAD.WIDE.U32 R156, R153, 0x10, R118 ;  /* 0x00000010999c7825 */ /* 0x000fe200078e0076 */
[----:B------:R1:W-:Y:S01]  /*31f0*/  STG.E.128 desc[UR6][R166.64], R108 ;  /* 0x0000006ca6007986 */ /* 0x0003e2000c101d06 */
[----:B------:R-:W-:-:S02]  /*3200*/  SEL R92, R92, RZ, P5 ;  /* 0x000000ff5c5c7207 */ /* 0x000fc40002800000 */
[----:B------:R-:W-:Y:S01]  /*3210*/  IMAD.WIDE.U32 R116, R151, 0x10, R116 ;  /* 0x0000001097747825 */ /* 0x000fe200078e0074 */
[----:B------:R1:W-:Y:S01]  /*3220*/  STG.E.128 desc[UR6][R160.64], R112 ;  /* 0x00000070a0007986 */ /* 0x0003e2000c101d06 */
[----:B------:R-:W-:Y:S02]  /*3230*/  SEL R93, R93, RZ, P0 ;  /* 0x000000ff5d5d7207 */ /* 0x000fe40000000000 */
[----:B------:R-:W-:Y:S01]  /*3240*/  IMAD.WIDE.U32 R118, R151, 0x10, R118 ;  /* 0x0000001097767825 */ /* 0x000fe200078e0076 */
[----:B------:R-:W-:Y:S01]  /*3250*/  SEL R95, R95, RZ, P2 ;  /* 0x000000ff5f5f7207 */ /* 0x000fe20001000000 */
[----:B------:R1:W-:Y:S01]  /*3260*/  STG.E.128 desc[UR6][R154.64], R80 ;  /* 0x000000509a007986 */ /* 0x0003e2000c101d06 */
[----:B------:R-:W-:-:S03]  /*3270*/  SEL R94, R94, RZ, P4 ;  /* 0x000000ff5e5e7207 */ /* 0x000fc60002000000 */
[----:B------:R1:W-:Y:S04]  /*3280*/  STG.E.128 desc[UR6][R120.64], R84 ;  /* 0x0000005478007986 */ /* 0x0003e8000c101d06 */
[----:B------:R1:W-:Y:S04]  /*3290*/  STG.E.128 desc[UR6][R156.64], R88 ;  /* 0x000000589c007986 */ /* 0x0003e8000c101d06 */
[----:B------:R1:W-:Y:S04]  /*32a0*/  STG.E.128 desc[UR6][R116.64], R76 ;  /* 0x0000004c74007986 */ /* 0x0003e8000c101d06 */
[----:B------:R1:W-:Y:S01]  /*32b0*/  STG.E.128 desc[UR6][R118.64], R92 ;  /* 0x0000005c76007986 */ /* 0x0003e2000c101d06 */
[----:B------:R-:W-:Y:S05]  /*32c0*/  BRA `(.L_x_8950) ;  /* 0x0000001400f47947 */ /* 0x000fea0003800000 */
.L_x_8948:
        /* <DEDUP_REMOVED lines=15> */
[-C--:B-----5:R-:W-:Y:S01]  /*33c0*/  FMUL.FTZ R81, R81, R158.reuse ;  /* 0x0000009e51517220 */ /* 0x0a0fe20000410000 */
[-C--:B------:R-:W-:Y:S01]  /*33d0*/  FMUL.FTZ R83, R83, R158.reuse ;  /* 0x0000009e53537220 */ /* 0x080fe20000410000 */
[-C--:B------:R-:W-:Y:S01]  /*33e0*/  FMUL.FTZ R85, R85, R158.reuse ;  /* 0x0000009e55557220 */ /* 0x080fe20000410000 */
[----:B------:R-:W-:Y:S01]  /*33f0*/  FMUL.FTZ R87, R87, R158 ;  /* 0x0000009e57577220 */ /* 0x000fe20000410000 */
[----:B------:R-:W-:Y:S01]  /*3400*/  FMUL.FTZ R81, R81, UR4 ;  /* 0x0000000451517c20 */ /* 0x000fe20008410000 */
[----:B------:R-:W-:Y:S01]  /*3410*/  LOP3.LUT P2, RZ, R101, 0xff, RZ, 0xc0, !PT ;  /* 0x000000ff65ff7812 */ /* 0x000fe2000784c0ff */
[----:B------:R-:W-:Y:S01]  /*3420*/  FMUL.FTZ R83, R83, UR4 ;  /* 0x0000000453537c20 */ /* 0x000fe20008410000 */
[----:B------:R-:W-:Y:S01]  /*3430*/  LOP3.LUT P4, RZ, R101, 0xff00, RZ, 0xc0, !PT ;  /* 0x0000ff0065ff7812 */ /* 0x000fe2000788c0ff */
[----:B------:R-:W-:Y:S01]  /*3440*/  FMUL.FTZ R85, R85, UR4 ;  /* 0x0000000455557c20 */ /* 0x000fe20008410000 */
[----:B------:R-:W-:Y:S01]  /*3450*/  FMUL.FTZ R87, R87, UR4 ;  /* 0x0000000457577c20 */ /* 0x000fe20008410000 */
[----:B------:R-:W-:-:S02]  /*3460*/  LOP3.LUT P5, RZ, R101, 0xff0000, RZ, 0xc0, !PT ;  /* 0x00ff000065ff7812 */ /* 0x000fc400078ac0ff */
[----:B------:R-:W-:Y:S02]  /*3470*/  ISETP.GE.U32.AND P6, PT, R101, 0x1000000, PT ;  /* 0x010000006500780c */ /* 0x000fe40003fc6070 */
[----:B------:R-:W-:Y:S02]  /*3480*/  SEL R80, R81, RZ, P2 ;  /* 0x000000ff51507207 */ /* 0x000fe40001000000 */
[----:B------:R-:W-:Y:S02]  /*3490*/  SEL R81, R83, RZ, P4 ;  /* 0x000000ff53517207 */ /* 0x000fe40002000000 */
[----:B------:R-:W-:Y:S02]  /*34a0*/  SEL R82, R85, RZ, P5 ;  /* 0x000000ff55527207 */ /* 0x000fe40002800000 */
[----:B------:R-:W-:Y:S01]  /*34b0*/  SEL R83, R87, RZ, P6 ;  /* 0x000000ff57537207 */ /* 0x000fe20003000000 */
[----:B------:R-:W-:Y:S06]  /*34c0*/  BRA `(.L_x_8952) ;  /* 0x0000000000707947 */ /* 0x000fec0003800000 */
.L_x_8951:
        /* <DEDUP_REMOVED lines=23> */
[----:B------:R-:W-:Y:S02]  /*3640*/  ISETP.GE.U32.AND P6, PT, R101, 0x1000000, PT ;  /* 0x010000006500780c */ /* 0x000fe40003fc6070 */
[----:B------:R-:W-:Y:S02]  /*3650*/  SEL R80, R80, RZ, P2 ;  /* 0x000000ff50507207 */ /* 0x000fe40001000000 */
[----:B------:R-:W-:Y:S02]  /*3660*/  SEL R81, R81, RZ, P4 ;  /* 0x000000ff51517207 */ /* 0x000fe40002000000 */
[----:B------:R-:W-:-:S02]  /*3670*/  SEL R82, R82, RZ, P5 ;  /* 0x000000ff52527207 */ /* 0x000fc40002800000 */
[----:B------:R-:W-:-:S07]  /*3680*/  SEL R83, R83, RZ, P6 ;  /* 0x000000ff53537207 */ /* 0x000fce0003000000 */
.L_x_8952:
        /* <DEDUP_REMOVED lines=34> */
[----:B------:R-:W-:Y:S01]  /*38b0*/  SEL R83, R83, RZ, P6 ;  /* 0x000000ff53537207 */ /* 0x000fe20003000000 */
[----:B------:R-:W-:Y:S06]  /*38c0*/  BRA `(.L_x_8954) ;  /* 0x0000000000707947 */ /* 0x000fec0003800000 */
.L_x_8953:
        /* <DEDUP_REMOVED lines=24> */
[----:B0-----:R-:W-:Y:S02]  /*3a50*/  SEL R80, R183, RZ, P2 ;  /* 0x000000ffb7507207 */ /* 0x001fe40001000000 */
[----:B------:R-:W-:Y:S02]  /*3a60*/  SEL R81, R207, RZ, P4 ;  /* 0x000000ffcf517207 */ /* 0x000fe40002000000 */
[----:B------:R-:W-:-:S02]  /*3a70*/  SEL R82, R185, RZ, P5 ;  /* 0x000000ffb9527207 */ /* 0x000fc40002800000 */
[----:B------:R-:W-:-:S07]  /*3a80*/  SEL R83, R217, RZ, P6 ;  /* 0x000000ffd9537207 */ /* 0x000fce0003000000 */
.L_x_8954:
[----:B------:R-:W0:Y:S02]  /*3a90*/  @P0 LDC.64 R86, c[0x0][0x478] ;  /* 0x00011e00ff560b82 */ /* 0x000e240000000a00 */
[----:B0-----:R-:W-:-:S04]  /*3aa0*/  @P0 IMAD.WIDE.U32 R86, R156, 0x10, R86 ;  /* 0x000000109c560825 */ /* 0x001fc800078e0056 */
[----:B------:R-:W-:Y:S01]  /*3ab0*/  IMAD.WIDE.U32 R156, R156, 0x10, R84 ;  /* 0x000000109c9c7825 */ /* 0x000fe200078e0054 */
        /* <DEDUP_REMOVED lines=32> */
.L_x_8955:
        /* <DEDUP_REMOVED lines=28> */
.L_x_8956:
        /* <DEDUP_REMOVED lines=35> */
.L_x_8957:
        /* <DEDUP_REMOVED lines=28> */
.L_x_8958:
        /* <DEDUP_REMOVED lines=35> */
.L_x_8959:
        /* <DEDUP_REMOVED lines=28> */
.L_x_8960:
        /* <DEDUP_REMOVED lines=35> */
.L_x_8961:
        /* <DEDUP_REMOVED lines=28> */
.L_x_8962:
[----:B------:R-:W0:Y:S01]  /*4a50*/  @P0 LDC.64 R86, c[0x0][0x478] ;  /* 0x00011e00ff560b82 */ /* 0x000e220000000a00 */
[----:B------:R-:W-:-:S04]  /*4a60*/  IMAD.WIDE.U32 R84, R151, 0x10, R84 ;  /* 0x0000001097547825 */ /* 0x000fc800078e0054 */
[----:B0-----:R-:W-:-:S05]  /*4a70*/  @P0 IMAD.WIDE.U32 R86, R151, 0x10, R86 ;  /* 0x0000001097560825 */ /* 0x001fca00078e0056 */
[----:B------:R2:W-:Y:S04]  /*4a80*/  @P0 STG.E.128 desc[UR6][R86.64], R76 ;  /* 0x0000004c56000986 */ /* 0x0005e8000c101d06 */
[----:B------:R2:W-:Y:S02]  /*4a90*/  STG.E.128 desc[UR6][R84.64], R80 ;  /* 0x0000005054007986 */ /* 0x0005e4000c101d06 */
.L_x_8950:
        /* <DEDUP_REMOVED lines=53> */
.L_x_8947:
        /* <DEDUP_REMOVED lines=21> */
.L_x_8964:
        /* <DEDUP_REMOVED lines=12> */
.L_x_10823:


//--------------------- .text._ZN10layer_norm22ln_bwd_finalize_kernelINS_22Kernel_traits_finalizeILj6144E6__halfffffjLb0ELj1024ELj4ENS_18Kernel_traits_baseILj6144ES2_ffffjLj1024EEEEELb0ELb0EEEvNS_9BwdParamsE --------------------------
	.section	.text._ZN10layer_norm22ln_bwd_finalize_kernelINS_22Kernel_traits_finalizeILj6144E6__halfffffjLb0ELj1024ELj4ENS_18Kernel_traits_baseILj6144ES2_ffffjLj1024EEEEELb0ELb0EEEvNS_9BwdParamsE,"ax",@progbits
	.align	128
        .global         _ZN10layer_norm22ln_bwd_finalize_kernelINS_22Kernel_traits_finalizeILj6144E6__halfffffjLb0ELj1024ELj4ENS_18Kernel_traits_baseILj6144ES2_ffffjLj1024EEEEELb0ELb0EEEvNS_9BwdParamsE
        .type           _ZN10layer_norm22ln_bwd_finalize_kernelINS_22Kernel_traits_finalizeILj6144E6__halfffffjLb0ELj1024ELj4ENS_18Kernel_traits_baseILj6144ES2_ffffjLj1024EEEEELb0ELb0EEEvNS_9BwdParamsE,@function
        .size           _ZN10layer_norm22ln_bwd_finalize_kernelINS_22Kernel_traits_finalizeILj6144E6__halfffffjLb0ELj1024ELj4ENS_18Kernel_traits_baseILj6144ES2_ffffjLj1024EEEEELb0ELb0EEEvNS_9BwdParamsE,(.L_x_10824 - _ZN10layer_norm22ln_bwd_finalize_kernelINS_22Kernel_traits_finalizeILj6144E6__halfffffjLb0ELj1024ELj4ENS_18Kernel_traits_baseILj6144ES2_ffffjLj1024EEEEELb0ELb0EEEvNS_9BwdParamsE)
        .other          _ZN10layer_norm22ln_bwd_finalize_kernelINS_22Kernel_traits_finalizeILj6144E6__halfffffjLb0ELj1024ELj4ENS_18Kernel_traits_baseILj6144ES2_ffffjLj1024EEEEELb0ELb0EEEvNS_9BwdParamsE,@"STO_CUDA_ENTRY STV_DEFAULT"
_ZN10layer_norm22ln_bwd_finalize_kernelINS_22Kernel_traits_finalizeILj6144E6__halfffffjLb0ELj1024ELj4ENS_18Kernel_traits_baseILj6144ES2_ffffjLj1024EEEEELb0ELb0EEEvNS_9BwdParamsE:
.text._ZN10layer_norm22ln_bwd_finalize_kernelINS_22Kernel_traits_finalizeILj6144E6__halfffffjLb0ELj1024ELj4ENS_18Kernel_traits_baseILj6144ES2_ffffjLj1024EEEEELb0ELb0EEEvNS_9BwdParamsE:
        /* <DEDUP_REMOVED lines=78> */
.L_x_8969:
        /* <DEDUP_REMOVED lines=118> */
.L_x_8968:
[----:B------:R-:W-:Y:S05]  /*0c40*/  BSYNC.RECONVERGENT B1 ;  /* 0x0000000000017941 */ /* 0x000fea0003800200 */
.L_x_8967:
        /* <DEDUP_REMOVED lines=68> */
.L_x_8971:
[----:B------:R-:W-:Y:S05]  /*1090*/  BSYNC.RECONVERGENT B1 ;  /* 0x0000000000017941 */ /* 0x000fea0003800200 */
.L_x_8970:
        /* <DEDUP_REMOVED lines=37> */
.L_x_8973:
[----:B------:R-:W-:Y:S05]  /*12f0*/  BSYNC.RECONVERGENT B1 ;  /* 0x0000000000017941 */ /* 0x000fea0003800200 */
.L_x_8972:
[----:B------:R-:W-:Y:S05]  /*1300*/  @!P1 BRA `(.L_x_8966) ;  /* 0x00000000003c9947 */ /* 0x000fea0003800000 */
[----:B------:R-:W0:Y:S01]  /*1310*/  LDC.64 R8, c[0x0][0x440] ;  /* 0x00011000ff087b82 */ /* 0x000e220000000a00 */
[----:B------:R-:W-:Y:S01]  /*1320*/  IMAD R2, R2, R54, R7 ;  /* 0x0000003602027224 */ /* 0x000fe200078e0207 */
[----:B------:R-:W-:-:S04]  /*1330*/  IADD3 R0, PT, PT, -R0, RZ, RZ ;  /* 0x000000ff00007210 */ /* 0x000fc80007ffe1ff */
[----:B------:R-:W-:Y:S02]  /*1340*/  IADD3 R13, PT, PT, R57, R2, RZ ;  /* 0x00000002390d7210 */ /* 0x000fe40007ffe0ff */
[----:B------:R-:W1:Y:S05]  /*1350*/  LDC.64 R10, c[0x0][0x448] ;  /* 0x00011200ff0a7b82 */ /* 0x000e6a0000000a00 */
.L_x_8974:
        /* <DEDUP_REMOVED lines=10> */
.L_x_8966:
[----:B------:R-:W-:Y:S05]  /*1400*/  BSYNC.RECONVERGENT B0 ;  /* 0x0000000000007941 */ /* 0x000fea0003800200 */
.L_x_8965:
        /* <DEDUP_REMOVED lines=62> */
.L_x_8975:
        /* <DEDUP_REMOVED lines=9> */
.L_x_10824:


//--------------------- .text._ZN10layer_norm13ln_bwd_kernelINS_13Kernel_traitsI6__halfffffjLj6144ELj1ELj1ELj8ELj16ENS_18Kernel_traits_baseILj6144ES2_ffffjLj256EEEEELb1ELb0ELb1ELb0EEEvNS_9BwdParamsE --------------------------
	.section	.text._ZN10layer_norm13ln_bwd_kernelINS_13Kernel_traitsI6__halfffffjLj6144ELj1ELj1ELj8ELj16ENS_18Kernel_traits_baseILj6144ES2_ffffjLj256EEEEELb1ELb0ELb1ELb0EEEvNS_9BwdParamsE,"ax",@progbits
	.align	128
        .global         _ZN10layer_norm13ln_bwd_kernelINS_13Kernel_traitsI6__halfffffjLj6144ELj1ELj1ELj8ELj16ENS_18Kernel_traits_baseILj6144ES2_ffffjLj256EEEEELb1ELb0ELb1ELb0EEEvNS_9BwdParamsE
        .type           _ZN10layer_norm13ln_bwd_kernelINS_13Kernel_traitsI6__halfffffjLj6144ELj1ELj1ELj8ELj16ENS_18Kernel_traits_baseILj6144ES2_ffffjLj256EEEEELb1ELb0ELb1ELb0EEEvNS_9BwdParamsE,@function
        .size           _ZN10layer_norm13ln_bwd_kernelINS_13Kernel_traitsI6__halfffffjLj6144ELj1ELj1ELj8ELj16ENS_18Kernel_traits_baseILj6144ES2_ffffjLj256EEEEELb1ELb0ELb1ELb0EEEvNS_9BwdParamsE,(.L_x_10825 - _ZN10layer_norm13ln_bwd_kernelINS_13Kernel_traitsI6__halfffffjLj6144ELj1ELj1ELj8ELj16ENS_18Kernel_traits_baseILj6144ES2_ffffjLj256EEEEELb1ELb0ELb1ELb0EEEvNS_9BwdParamsE)
        .other          _ZN10layer_norm13ln_bwd_kernelINS_13Kernel_traitsI6__halfffffjLj6144ELj1ELj1ELj8ELj16ENS_18Kernel_traits_baseILj6144ES2_ffffjLj256EEEEELb1ELb0ELb1ELb0EEEvNS_9BwdParamsE,@"STO_CUDA_ENTRY STV_DEFAULT"
_ZN10layer_norm13ln_bwd_kernelINS_13Kernel_traitsI6__halfffffjLj6144ELj1ELj1ELj8ELj16ENS_18Kernel_traits_baseILj6144ES2_ffffjLj256EEEEELb1ELb0ELb1ELb0EEEvNS_9BwdParamsE:
.text._ZN10layer_norm13ln_bwd_kernelINS_13Kernel_traitsI6__halfffffjLj6144ELj1ELj1ELj8ELj16ENS_18Kernel_traits_baseILj6144ES2_ffffjLj256EEEEELb1ELb0ELb1ELb0EEEvNS_9BwdParamsE:
        /* <DEDUP_REMOVED lines=9> */
[----:B------:R-:W-:Y:S02]  /*0090*/  LEA.HI.SX32 R92, R3, R92, 0x1e ;  /* 0x0000005c035c7211 */ /* 0x000fe400078ff2ff */
[----:B------:R-:W-:Y:S02]  /*00a0*/  MOV R3, R0 ;  /* 0x0000000000037202 */ /* 0x000fe40000000f00 */
[C---:B------:R-:W-:Y:S02]  /*00b0*/  ISETP.GE.U32.AND P5, PT, R92.reuse, 0x100, PT ;  /* 0x000001005c00780c */ /* 0x040fe40003fa6070 */
[C---:B------:R-:W-:Y:S02]  /*00c0*/  ISETP.GE.U32.AND P4, PT, R92.reuse, 0x200, PT ;  /* 0x000002005c00780c */ /* 0x040fe40003f86070 */
[C---:B------:R-:W-:Y:S02]  /*00d0*/  ISETP.GE.U32.AND P0, PT, R92.reuse, 0x300, PT ;  /* 0x000003005c00780c */ /* 0x040fe40003f06070 */
[----:B------:R-:W-:-:S02]  /*00e0*/  ISETP.GE.U32.AND P1, PT, R92, 0x400, PT ;  /* 0x000004005c00780c */ /* 0x000fc40003f26070 */
[C---:B------:R-:W-:Y:S02]  /*00f0*/  ISETP.GE.U32.AND P2, PT, R92.reuse, 0x500, PT ;  /* 0x000005005c00780c */ /* 0x040fe40003f46070 */
[----:B------:R-:W-:Y:S01]  /*0100*/  ISETP.GE.U32.AND P3, PT, R92, 0x600, PT ;  /* 0x000006005c00780c */ /* 0x000fe20003f66070 */
[----:B------:R-:W0:Y:S01]  /*0110*/  S2UR UR4, SR_CTAID.X ;  /* 0x00000000000479c3 */ /* 0x000e220000002500 */
[----:B------:R-:W-:Y:S02]  /*0120*/  P2R R102, PR, RZ, 0x20 ;  /* 0x00000020ff667803 */ /* 0x000fe40000000000 */
[----:B------:R-:W-:Y:S02]  /*0130*/  P2R R159, PR, RZ, 0x8 ;  /* 0x00000008ff9f7803 */ /* 0x000fe40000000000 */
[----:B------:R-:W-:Y:S02]  /*0140*/  CS2R R48, SRZ ;  /* 0x0000000000307805 */ /* 0x000fe4000001ff00 */
[----:B------:R-:W-:Y:S01]  /*0150*/  P2R R103, PR, RZ, 0x10 ;  /* 0x00000010ff677803 */ /* 0x000fe20000000000 */
[----:B------:R-:W1:Y:S08]  /*0160*/  @P5 LDC.64 R4, c[0x0][0x3d0] ;  /* 0x0000f400ff045b82 */ /* 0x000e700000000a00 */
[----:B------:R-:W4:Y:S08]  /*0170*/  @P4 LDC.64 R6, c[0x0][0x3d0] ;  /* 0x0000f400ff064b82 */ /* 0x000f300000000a00 */
[----:B------:R-:W3:Y:S08]  /*0180*/  @P0 LDC.64 R10, c[0x0][0x3d0] ;  /* 0x0000f400ff0a0b82 */ /* 0x000ef00000000a00 */
[----:B------:R-:W0:Y:S01]  /*0190*/  @P1 LDC.64 R12, c[0x0][0x3d0] ;  /* 0x0000f400ff0c1b82 */ /* 0x000e220000000a00 */
[C---:B-1----:R-:W-:Y:S01]  /*01a0*/  @P5 IMAD.WIDE.U32 R4, R3.reuse, 0x8, R4 ;  /* 0x0000000803045825 */ /* 0x042fe200078e0004 */
[----:B------:R-:W-:-:S06]  /*01b0*/  @P5 LOP3.LUT R3, R3, 0x100, RZ, 0xfc, !PT ;  /* 0x0000010003035812 */ /* 0x000fcc00078efcff */
[----:B------:R-:W1:Y:S01]  /*01c0*/  @P2 LDC.64 R14, c[0x0][0x3d0] ;  /* 0x0000f400ff0e2b82 */ /* 0x000e620000000a00 */
[C---:B----4-:R-:W-:Y:S01]  /*01d0*/  @P4 IMAD.WIDE.U32 R8, R3.reuse, 0x8, R6 ;  /* 0x0000000803084825 */ /* 0x050fe200078e0006 */
[----:B------:R-:W-:Y:S01]  /*01e0*/  @P4 IADD3 R3, PT, PT, R3, 0x100, RZ ;  /* 0x0000010003034810 */ /* 0x000fe20007ffe0ff */
[----:B--2---:R-:W5:Y:S05]  /*01f0*/  @P5 LDG.E.64 R52, desc[UR8][R4.64] ;  /* 0x0000000804345981 */ /* 0x004f6a000c1e1b00 */
[----:B------:R-:W2:Y:S01]  /*0200*/  @P3 LDC.64 R16, c[0x0][0x3d0] ;  /* 0x0000f400ff103b82 */ /* 0x000ea20000000a00 */
[C---:B---3--:R-:W-:Y:S01]  /*0210*/  @P0 IMAD.WIDE.U32 R10, R3.reuse, 0x8, R10 ;  /* 0x00000008030a0825 */ /* 0x048fe200078e000a */
[----:B------:R-:W-:Y:S01]  /*0220*/  @P0 IADD3 R3, PT, PT, R3, 0x100, RZ ;  /* 0x0000010003030810 */ /* 0x000fe20007ffe0ff */
[----:B------:R-:W5:Y:S01]  /*0230*/  @P4 LDG.E.64 R54, desc[UR8][R8.64] ;  /* 0x0000000808364981 */ /* 0x000f62000c1e1b00 */
[----:B0-----:R-:W-:-:S02]  /*0240*/  MOV R93, UR4 ;  /* 0x00000004005d7c02 */ /* 0x001fc40008000f00 */
[----:B------:R-:W-:Y:S02]  /*0250*/  CS2R R50, SRZ ;  /* 0x0000000000327805 */ /* 0x000fe4000001ff00 */
[----:B------:R-:W-:Y:S01]  /*0260*/  CS2R R44, SRZ ;  /* 0x00000000002c7805 */ /* 0x000fe2000001ff00 */
[----:B------:R-:W5:Y:S01]  /*0270*/  @P0 LDG.E.64 R56, desc[UR8][R10.64] ;  /* 0x000000080a380981 */ /* 0x000f62000c1e1b00 */
[C---:B------:R-:W-:Y:S01]  /*0280*/  @P1 IMAD.WIDE.U32 R12, R3.reuse, 0x8, R12 ;  /* 0x00000008030c1825 */ /* 0x040fe200078e000c */
[----:B------:R-:W-:Y:S02]  /*0290*/  @P1 IADD3 R3, PT, PT, R3, 0x100, RZ ;  /* 0x0000010003031810 */ /* 0x000fe40007ffe0ff */
[----:B------:R-:W-:Y:S02]  /*02a0*/  CS2R R46, SRZ ;  /* 0x00000000002e7805 */ /* 0x000fe4000001ff00 */
[----:B------:R-:W-:Y:S02]  /*02b0*/  CS2R R40, SRZ ;  /* 0x0000000000287805 */ /* 0x000fe4000001ff00 */
[----:B------:R-:W-:Y:S01]  /*02c0*/  CS2R R42, SRZ ;  /* 0x00000000002a7805 */ /* 0x000fe2000001ff00 */
[----:B------:R0:W5:Y:S01]  /*02d0*/  @P1 LDG.E.64 R58, desc[UR8][R12.64] ;  /* 0x000000080c3a1981 */ /* 0x000162000c1e1b00 */
[C---:B-1----:R-:W-:Y:S01]  /*02e0*/  @P2 IMAD.WIDE.U32 R14, R3.reuse, 0x8, R14 ;  /* 0x00000008030e2825 */ /* 0x042fe200078e000e */
[----:B------:R-:W-:-:S02]  /*02f0*/  @P2 IADD3 R3, PT, PT, R3, 0x100, RZ ;  /* 0x0000010003032810 */ /* 0x000fc40007ffe0ff */
[----:B------:R-:W-:Y:S02]  /*0300*/  CS2R R36, SRZ ;  /* 0x0000000000247805 */ /* 0x000fe4000001ff00 */
[----:B------:R-:W-:Y:S02]  /*0310*/  CS2R R38, SRZ ;  /* 0x0000000000267805 */ /* 0x000fe4000001ff00 */
[----:B------:R-:W-:Y:S01]  /*0320*/  CS2R R32, SRZ ;  /* 0x0000000000207805 */ /* 0x000fe2000001ff00 */
[----:B------:R1:W5:Y:S01]  /*0330*/  @P2 LDG.E.64 R60, desc[UR8][R14.64] ;  /* 0x000000080e3c2981 */ /* 0x000362000c1e1b00 */
[----:B--2---:R-:W-:-:S05]  /*0340*/  @P3 IMAD.WIDE.U32 R6, R3, 0x8, R16 ;  /* 0x0000000803063825 */ /* 0x004fca00078e0010 */
[----:B------:R2:W5:Y:S01]  /*0350*/  @P3 LDG.E.64 R62, desc[UR8][R6.64] ;  /* 0x00000008063e3981 */ /* 0x000562000c1e1b00 */
        /* <DEDUP_REMOVED lines=11> */
[----:B-1----:R-:W-:-:S02]  /*0410*/  CS2R R14, SRZ ;  /* 0x00000000000e7805 */ /* 0x002fc4000001ff00 */
[----:B------:R-:W-:Y:S02]  /*0420*/  CS2R R8, SRZ ;  /* 0x0000000000087805 */ /* 0x000fe4000001ff00 */
[----:B------:R-:W-:Y:S02]  /*0430*/  CS2R R10, SRZ ;  /* 0x00000000000a7805 */ /* 0x000fe4000001ff00 */
[----:B------:R-:W-:Y:S02]  /*0440*/  CS2R R4, SRZ ;  /* 0x0000000000047805 */ /* 0x000fe4000001ff00 */
[----:B--2---:R-:W-:Y:S01]  /*0450*/  CS2R R6, SRZ ;  /* 0x0000000000067805 */ /* 0x004fe2000001ff00 */
        /* <DEDUP_REMOVED lines=42> */
[----:B------:R-:W0:Y:S01]  /*0700*/  LDCU.U8 UR10, c[0x0][0x410] ;  /* 0x00008200ff0a77ac */ /* 0x000e220008000000 */
[----:B------:R-:W-:Y:S02]  /*0710*/  SHF.R.U32.HI R2, RZ, 0x10, R53 ;  /* 0x00000010ff027819 */ /* 0x000fe40000011635 */
[----:B------:R-:W-:Y:S01]  /*0720*/  MOV R106, R54 ;  /* 0x00000036006a7202 */ /* 0x000fe20000000f00 */
[----:B------:R-:W1:Y:S01]  /*0730*/  LDCU UR11, c[0x0][0x400] ;  /* 0x00008000ff0b77ac */ /* 0x000e620008000800 */
[----:B------:R-:W-:-:S02]  /*0740*/  SHF.R.U64 R3, R54, 0x10, R55 ;  /* 0x0000001036037819 */ /* 0x000fc40000001237 */
[----:B------:R-:W-:Y:S01]  /*0750*/  PRMT R107, R107, 0x5410, R4 ;  /* 0x000054106b6b7816 */ /* 0x000fe20000000004 */
[----:B------:R-:W2:Y:S01]  /*0760*/  LDCU.64 UR14, c[0x0][0x408] ;  /* 0x00008100ff0e77ac */ /* 0x000ea20008000a00 */
        /* <DEDUP_REMOVED lines=18> */
.L_x_9064:
[----:B-1234-:R-:W0:Y:S08]  /*0890*/  LDC.64 R88, c[0x0][0x3f8] ;  /* 0x0000fe00ff587b82 */ /* 0x01ee300000000a00 */
        /* <DEDUP_REMOVED lines=13> */
[----:B------:R-:W0:Y:S04]  /*0970*/  LDC R2, c[0x0][0x388] ;  /* 0x0000e200ff027b82 */ /* 0x000e280000000800 */
[----:B------:R1:W2:Y:S01]  /*0980*/  LDG.E R164, desc[UR8][R84.64] ;  /* 0x0000000854a47981 */ /* 0x0002a2000c1e1900 */
[----:B-----5:R-:W-:Y:S01]  /*0990*/  ISETP.GE.AND P4, PT, R162, 0x1, PT ;  /* 0x00000001a200780c */ /* 0x020fe20003f86270 */
[----:B------:R-:W-:Y:S01]  /*09a0*/  HFMA2 R165, -RZ, RZ, 0, 0 ;  /* 0x00000000ffa57431 */ /* 0x000fe200000001ff */
[----:B------:R-:W-:Y:S01]  /*09b0*/  IADD3 R87, PT, PT, R94, -0x1, RZ ;  /* 0xffffffff5e577810 */ /* 0x000fe20007ffe0ff */
[----:B------:R-:W3:Y:S01]  /*09c0*/  S2R R0, SR_TID.X ;  /* 0x0000000000007919 */ /* 0x000ee20000002100 */
[----:B------:R-:W-:Y:S01]  /*09d0*/  ISETP.GE.U32.AND P6, PT, R92, 0x100, PT ;  /* 0x000001005c00780c */ /* 0x000fe20003fc6070 */
[----:B------:R-:W-:Y:S01]  /*09e0*/  BSSY.RECONVERGENT B1, `(.L_x_8979) ;  /* 0x0000049000017945 */ /* 0x000fe20003800200 */
[----:B------:R-:W-:-:S02]  /*09f0*/  ISETP.NE.AND P2, PT, RZ, UR10, PT ;  /* 0x0000000aff007c0c */ /* 0x000fc4000bf45270 */
[----:B------:R-:W-:Y:S02]  /*0a00*/  CS2R R166, SRZ ;  /* 0x0000000000a67805 */ /* 0x000fe4000001ff00 */
[C---:B------:R-:W-:Y:S02]  /*0a10*/  ISETP.GE.U32.AND P5, PT, R92.reuse, 0x200, PT ;  /* 0x000002005c00780c */ /* 0x040fe40003fa6070 */
[C---:B------:R-:W-:Y:S02]  /*0a20*/  ISETP.GE.U32.AND P0, PT, R92.reuse, 0x300, PT ;  /* 0x000003005c00780c */ /* 0x040fe40003f06070 */
[----:B------:R-:W-:Y:S02]  /*0a30*/  ISETP.GE.U32.AND P1, PT, R92, 0x400, PT ;  /* 0x000004005c00780c */ /* 0x000fe40003f26070 */
[----:B------:R-:W-:Y:S02]  /*0a40*/  @P4 IADD3 R89, PT, PT, R162, -0x1, RZ ;  /* 0xffffffffa2594810 */ /* 0x000fe40007ffe0ff */
[----:B------:R-:W-:-:S02]  /*0a50*/  P2R R102, PR, RZ, 0x40 ;  /* 0x00000040ff667803 */ /* 0x000fc40000000000 */
[----:B------:R-:W-:Y:S01]  /*0a60*/  P2R R103, PR, RZ, 0x20 ;  /* 0x00000020ff677803 */ /* 0x000fe20000000000 */
[-C--:B0-----:R-:W-:Y:S02]  /*0a70*/  IMAD R86, R93, R2.reuse, RZ ;  /* 0x000000025d567224 */ /* 0x081fe400078e02ff */
[-C--:B------:R-:W-:Y:S02]  /*0a80*/  IMAD R88, R87, R2.reuse, RZ ;  /* 0x0000000257587224 */ /* 0x080fe400078e02ff */
[----:B------:R-:W-:Y:S01]  /*0a90*/  @P4 IMAD R89, R89, R2, RZ ;  /* 0x0000000259594224 */ /* 0x000fe200078e02ff */
[----:B------:R-:W-:Y:S02]  /*0aa0*/  SHF.R.S32.HI R87, RZ, 0x1f, R86 ;  /* 0x0000001fff577819 */ /* 0x000fe40000011456 */
[----:B-1----:R-:W-:Y:S02]  /*0ab0*/  SHF.R.S32.HI R85, RZ, 0x1f, R88 ;  /* 0x0000001fff557819 */ /* 0x002fe40000011458 */
[----:B------:R-:W-:-:S02]  /*0ac0*/  LEA.HI R87, R87, R86, RZ, 0x2 ;  /* 0x0000005657577211 */ /* 0x000fc400078f10ff */
[----:B------:R-:W-:Y:S02]  /*0ad0*/  @P4 SHF.R.S32.HI R84, RZ, 0x1f, R89 ;  /* 0x0000001fff544819 */ /* 0x000fe40000011459 */
[----:B------:R-:W-:Y:S02]  /*0ae0*/  LEA.HI R85, R85, R88, RZ, 0x2 ;  /* 0x0000005855557211 */ /* 0x000fe400078f10ff */
[----:B------:R-:W-:Y:S02]  /*0af0*/  @P4 LEA.HI R89, R84, R89, RZ, 0x2 ;  /* 0x0000005954594211 */ /* 0x000fe400078f10ff */
[-C--:B---3--:R-:W-:Y:S02]  /*0b00*/  LEA.HI.SX32 R163, R87, R0.reuse, 0x1e ;  /* 0x0000000057a37211 */ /* 0x088fe400078ff2ff */
[-C--:B------:R-:W-:Y:S02]  /*0b10*/  @P4 LEA.HI.SX32 R165, R89, R0.reuse, 0x1e ;  /* 0x0000000059a54211 */ /* 0x080fe400078ff2ff */
[----:B------:R-:W-:-:S02]  /*0b20*/  LEA.HI.SX32 R171, R85, R0, 0x1e ;  /* 0x0000000055ab7211 */ /* 0x000fc400078ff2ff */
[----:B------:R-:W-:Y:S02]  /*0b30*/  MOV R169, R163 ;  /* 0x000000a300a97202 */ /* 0x000fe40000000f00 */
[----:B--2---:R-:W-:Y:S01]  /*0b40*/  FSEL R164, R164, RZ, !P2 ;  /* 0x000000ffa4a47208 */ /* 0x004fe20005000000 */
[----:B------:R-:W-:Y:S06]  /*0b50*/  @!P6 BRA `(.L_x_8980) ;  /* 0x0000000000c4e947 */ /* 0x000fec0003800000 */
        /* <DEDUP_REMOVED lines=9> */
[----:B--2---:R-:W-:Y:S02]  /*0bf0*/  @P2 IMAD.WIDE.U32 R172, R169, 0x10, R166 ;  /* 0x00000010a9ac2825 */ /* 0x004fe400078e00a6 */
[----:B------:R-:W0:Y:S03]  /*0c00*/  LDC.64 R166, c[0x0][0x3b0] ;  /* 0x0000ec00ffa67b82 */ /* 0x000e260000000a00 */
[----:B------:R-:W5:Y:S01]  /*0c10*/  @P2 LDG.E.128 R52, desc[UR8][R172.64] ;  /* 0x00000008ac342981 */ /* 0x000f62000c1e1d00 */
[----:B------:R-:W-:Y:S01]  /*0c20*/  HADD2.F32 R129, -RZ, R104.H0_H0 ;  /* 0x20000068ff817230 */ /* 0x000fe20000004100 */
[----:B------:R-:W-:Y:S02]  /*0c30*/  IADD3 R171, PT, PT, R171, 0x100, RZ ;  /* 0x00000100abab7810 */ /* 0x000fe40007ffe0ff */
[----:B------:R-:W-:Y:S01]  /*0c40*/  IADD3 R169, PT, PT, R169, 0x100, RZ ;  /* 0x00000100a9a97810 */ /* 0x000fe20007ffe0ff */
[C---:B0-----:R-:W-:Y:S01]  /*0c50*/  IMAD.WIDE.U32 R166, R165.reuse, 0x4, R166 ;  /* 0x00000004a5a67825 */ /* 0x041fe200078e00a6 */
[----:B------:R-:W-:-:S04]  /*0c60*/  IADD3 R165, PT, PT, R165, 0x100, RZ ;  /* 0x00000100a5a57810 */ /* 0x000fc80007ffe0ff */
[----:B------:R0:W5:Y:S01]  /*0c70*/  LDG.E R95, desc[UR8][R166.64] ;  /* 0x00000008a65f7981 */ /* 0x000162000c1e1900 */
[C---:B---3--:R-:W-:Y:S01]  /*0c80*/  FADD.FTZ R3, -R164.reuse, R84 ;  /* 0x00000054a4037221 */ /* 0x048fe20000010100 */
[----:B------:R-:W-:Y:S02]  /*0c90*/  HADD2.F32 R84, -RZ, R104.H1_H1 ;  /* 0x30000068ff547230 */ /* 0x000fe40000004100 */
[----:B------:R-:W-:Y:S01]  /*0ca0*/  FADD.FTZ R131, -R164, R85 ;  /* 0x00000055a4837221 */ /* 0x000fe20000010100 */
[--C-:B------:R-:W-:Y:S02]  /*0cb0*/  HADD2.F32 R85, -RZ, R105.reuse.H0_H0 ;  /* 0x20000069ff557230 */ /* 0x100fe40000004100 */
[----:B----4-:R-:W-:Y:S01]  /*0cc0*/  FMUL.FTZ R122, R88, R129 ;  /* 0x00000081587a7220 */ /* 0x010fe20000410000 */
[----:B------:R-:W-:Y:S01]  /*0cd0*/  FMUL.FTZ R129, R89, R84 ;  /* 0x0000005459817220 */ /* 0x000fe20000410000 */
[----:B------:R-:W-:Y:S02]  /*0ce0*/  HADD2.F32 R84, -RZ, R105.H1_H1 ;  /* 0x30000069ff547230 */ /* 0x000fe40000004100 */
[----:B------:R-:W-:Y:S01]  /*0cf0*/  FMUL.FTZ R3, R96, R3 ;  /* 0x0000000360037220 */ /* 0x000fe20000410000 */
[----:B------:R-:W-:Y:S01]  /*0d00*/  FADD.FTZ R87, -R164, R87 ;  /* 0x00000057a4577221 */ /* 0x000fe20000010100 */
[----:B------:R-:W-:Y:S01]  /*0d10*/  FMUL.FTZ R124, R96, R131 ;  /* 0x00000083607c7220 */ /* 0x000fe20000410000 */
[----:B------:R-:W-:Y:S01]  /*0d20*/  FMUL.FTZ R146, R90, R85 ;  /* 0x000000555a927220 */ /* 0x000fe20000410000 */
[----:B------:R-:W-:Y:S01]  /*0d30*/  FMUL.FTZ R155, R91, R84 ;  /* 0x000000545b9b7220 */ /* 0x000fe20000410000 */
[----:B------:R-:W-:Y:S01]  /*0d40*/  FADD.FTZ R84, RZ, R122 ;  /* 0x0000007aff547221 */ /* 0x000fe20000010000 */
[----:B------:R-:W-:Y:S01]  /*0d50*/  FADD.FTZ R131, -R164, R86 ;  /* 0x00000056a4837221 */ /* 0x000fe20000010100 */
[----:B------:R-:W-:Y:S01]  /*0d60*/  FFMA.FTZ R85, R3, R122, RZ ;  /* 0x0000007a03557223 */ /* 0x000fe200000100ff */
[----:B------:R-:W-:Y:S01]  /*0d70*/  FMUL.FTZ R148, R96, R87 ;  /* 0x0000005760947220 */ /* 0x000fe20000410000 */
[----:B------:R-:W-:Y:S01]  /*0d80*/  FADD.FTZ R87, R84, R129 ;  /* 0x0000008154577221 */ /* 0x000fe20000010000 */
[----:B------:R-:W-:Y:S01]  /*0d90*/  FMUL.FTZ R131, R96, R131 ;  /* 0x0000008360837220 */ /* 0x000fe20000410000 */
[----:B------:R-:W-:-:S02]  /*0da0*/  FFMA.FTZ R84, R124, R129, R85 ;  /* 0x000000817c547223 */ /* 0x000fc40000010055 */
        /* <DEDUP_REMOVED lines=12> */
.L_x_8980:
[----:B------:R-:W-:Y:S05]  /*0e70*/  BSYNC.RECONVERGENT B1 ;  /* 0x0000000000017941 */ /* 0x000fea0003800200 */
.L_x_8979:
[----:B------:R-:W-:Y:S04]  /*0e80*/  BSSY.RECONVERGENT B1, `(.L_x_8981) ;  /* 0x0000033000017945 */ /* 0x000fe80003800200 */
[----:B------:R-:W-:Y:S05]  /*0e90*/  @!P5 BRA `(.L_x_8982) ;  /* 0x0000000000c4d947 */ /* 0x000fea0003800000 */
[----:B------:R-:W-:Y:S01]  /*0ea0*/  ISETP.NE.U32.AND P2, PT, RZ, UR12, PT ;  /* 0x0000000cff007c0c */ /* 0x000fe2000bf45070 */
[----:B------:R-:W0:Y:S03]  /*0eb0*/  LDC.64 R86, c[0x0][0x3a8] ;  /* 0x0000ea00ff567b82 */ /* 0x000e260000000a00 */
[----:B------:R-:W-:-:S05]  /*0ec0*/  ISETP.NE.AND.EX P2, PT, RZ, UR13, PT, P2 ;  /* 0x0000000dff007c0c */ /* 0x000fca000bf45320 */
[----:B------:R-:W1:Y:S08]  /*0ed0*/  LDC.64 R88, c[0x0][0x3b0] ;  /* 0x0000ec00ff587b82 */ /* 0x000e700000000a00 */
[----:B------:R-:W2:Y:S08]  /*0ee0*/  LDC.64 R84, c[0x0][0x428] ;  /* 0x00010a00ff547b82 */ /* 0x000eb00000000a00 */
[----:B------:R-:W3:Y:S01]  /*0ef0*/  @P2 LDC.64 R90, c[0x0][0x438] ;  /* 0x00010e00ff5a2b82 */ /* 0x000ee20000000a00 */
[----:B0-----:R-:W-:-:S04]  /*0f00*/  IMAD.WIDE.U32 R86, R169, 0x10, R86 ;  /* 0x00000010a9567825 */ /* 0x001fc800078e0056 */
[----:B-1----:R-:W-:-:S05]  /*0f10*/  IMAD.WIDE.U32 R174, R165, 0x4, R88 ;  /* 0x00000004a5ae7825 */ /* 0x002fca00078e0058 */
[----:B------:R0:W5:Y:S01]  /*0f20*/  LDG.E R97, desc[UR8][R174.64] ;  /* 0x00000008ae617981 */ /* 0x000162000c1e1900 */
[----:B--2---:R-:W-:-:S03]  /*0f30*/  IMAD.WIDE.U32 R88, R171, 0x10, R84 ;  /* 0x00000010ab587825 */ /* 0x004fc600078e0054 */
[----:B------:R-:W2:Y:S01]  /*0f40*/  LDG.E.128 R84, desc[UR8][R86.64] ;  /* 0x0000000856547981 */ /* 0x000ea2000c1e1d00 */
[----:B---3--:R-:W-:-:S03]  /*0f50*/  @P2 IMAD.WIDE.U32 R172, R169, 0x10, R90 ;  /* 0x00000010a9ac2825 */ /* 0x008fc600078e005a */
[----:B------:R-:W3:Y:S04]  /*0f60*/  LDG.E.128 R88, desc[UR8][R88.64] ;  /* 0x0000000858587981 */ /* 0x000ee8000c1e1d00 */
[----:B------:R0:W5:Y:S01]  /*0f70*/  @P2 LDG.E.128 R56, desc[UR8][R172.64] ;  /* 0x00000008ac382981 */ /* 0x000162000c1e1d00 */
[--C-:B------:R-:W-:Y:S01]  /*0f80*/  HADD2.F32 R121, -RZ, R106.reuse.H0_H0 ;  /* 0x2000006aff797230 */ /* 0x100fe20000004100 */
[----:B------:R-:W-:Y:S02]  /*0f90*/  IADD3 R165, PT, PT, R165, 0x100, RZ ;  /* 0x00000100a5a57810 */ /* 0x000fe40007ffe0ff */
[----:B------:R-:W-:Y:S02]  /*0fa0*/  IADD3 R171, PT, PT, R171, 0x100, RZ ;  /* 0x00000100abab7810 */ /* 0x000fe40007ffe0ff */
[----:B------:R-:W-:Y:S01]  /*0fb0*/  IADD3 R169, PT, PT, R169, 0x100, RZ ;  /* 0x00000100a9a97810 */ /* 0x000fe20007ffe0ff */
[----:B--2---:R-:W-:Y:S01]  /*0fc0*/  FADD.FTZ R113, -R164, R84 ;  /* 0x00000054a4717221 */ /* 0x004fe20000010100 */
[----:B------:R-:W-:-:S02]  /*0fd0*/  HADD2.F32 R84, -RZ, R106.H1_H1 ;  /* 0x3000006aff547230 */ /* 0x000fc40000004100 */
[----:B------:R-:W-:-:S04]  /*0fe0*/  FADD.FTZ R85, -R164, R85 ;  /* 0x00000055a4557221 */ /* 0x000fc80000010100 */
[----:B------:R-:W-:Y:S01]  /*0ff0*/  FMUL.FTZ R126, R96, R85 ;  /* 0x00000055607e7220 */ /* 0x000fe20000410000 */
[----:B---3--:R-:W-:Y:S01]  /*1000*/  FMUL.FTZ R114, R88, R121 ;  /* 0x0000007958727220 */ /* 0x008fe20000410000 */
[----:B------:R-:W-:Y:S01]  /*1010*/  FMUL.FTZ R121, R89, R84 ;  /* 0x0000005459797220 */ /* 0x000fe20000410000 */
[--C-:B------:R-:W-:Y:S02]  /*1020*/  HADD2.F32 R84, -RZ, R107.reuse.H1_H1 ;  /* 0x3000006bff547230 */ /* 0x100fe40000004100 */
[----:B------:R-:W-:Y:S02]  /*1030*/  HADD2.F32 R85, -RZ, R107.H0_H0 ;  /* 0x2000006bff557230 */ /* 0x000fe40000004100 */
[----:B------:R-:W-:Y:S01]  /*1040*/  FMUL.FTZ R113, R96, R113 ;  /* 0x0000007160717220 */ /* 0x000fe20000410000 */
[----:B------:R-:W-:Y:S01]  /*1050*/  FADD.FTZ R87, -R164, R87 ;  /* 0x00000057a4577221 */ /* 0x000fe20000010100 */
[----:B------:R-:W-:Y:S01]  /*1060*/  FMUL.FTZ R143, R91, R84 ;  /* 0x000000545b8f7220 */ /* 0x000fe20000410000 */
[----:B------:R-:W-:Y:S01]  /*1070*/  FADD.FTZ R84, R167, R114 ;  /* 0x00000072a7547221 */ /* 0x000fe20000010000 */
[----:B------:R-:W-:Y:S01]  /*1080*/  FMUL.FTZ R134, R90, R85 ;  /* 0x000000555a867220 */ /* 0x000fe20000410000 */
[----:B------:R-:W-:Y:S01]  /*1090*/  FADD.FTZ R133, -R164, R86 ;  /* 0x00000056a4857221 */ /* 0x000fe20000010100 */
[----:B------:R-:W-:Y:S01]  /*10a0*/  FFMA.FTZ R85, R113, R114, R166 ;  /* 0x0000007271557223 */ /* 0x000fe200000100a6 */
[----:B------:R-:W-:Y:S01]  /*10b0*/  FMUL.FTZ R150, R96, R87 ;  /* 0x0000005760967220 */ /* 0x000fe20000410000 */
[----:B------:R-:W-:Y:S01]  /*10c0*/  FADD.FTZ R87, R84, R121 ;  /* 0x0000007954577221 */ /* 0x000fe20000010000 */
[----:B------:R-:W-:Y:S01]  /*10d0*/  FMUL.FTZ R133, R96, R133 ;  /* 0x0000008560857220 */ /* 0x000fe20000410000 */
[----:B------:R-:W-:-:S02]  /*10e0*/  FFMA.FTZ R84, R126, R121, R85 ;  /* 0x000000797e547223 */ /* 0x000fc40000010055 */
[----:B------:R-:W-:Y:S02]  /*10f0*/  FADD.FTZ R86, R87, R134 ;  /* 0x0000008657567221 */ /* 0x000fe40000010000 */
        /* <DEDUP_REMOVED lines=10> */
[----:B0-----:R-:W-:-:S07]  /*11a0*/  FFMA.FTZ R166, R150, R143, R85 ;  /* 0x0000008f96a67223 */ /* 0x001fce0000010055 */
.L_x_8982:
[----:B------:R-:W-:Y:S05]  /*11b0*/  BSYNC.RECONVERGENT B1 ;  /* 0x0000000000017941 */ /* 0x000fea0003800200 */
.L_x_8981:
        /* <DEDUP_REMOVED lines=51> */
.L_x_8984:
[----:B------:R-:W-:Y:S05]  /*14f0*/  BSYNC.RECONVERGENT B1 ;  /* 0x0000000000017941 */ /* 0x000fea0003800200 */
.L_x_8983:
        /* <DEDUP_REMOVED lines=51> */
.L_x_8986:
[----:B------:R-:W-:Y:S05]  /*1830*/  BSYNC.RECONVERGENT B1 ;  /* 0x0000000000017941 */ /* 0x000fea0003800200 */
.L_x_8985:
        /* <DEDUP_REMOVED lines=17> */
[--C-:B------:R-:W-:Y:S02]  /*1950*/  HADD2.F32 R127, -RZ, R112.reuse.H0_H0 ;  /* 0x20000070ff7f7230 */ /* 0x100fe40000004100 */
[----:B------:R-:W-:Y:S01]  /*1960*/  HADD2.F32 R140, -RZ, R112.H1_H1 ;  /* 0x30000070ff8c7230 */ /* 0x000fe20000004100 */
[----:B------:R-:W-:Y:S02]  /*1970*/  IADD3 R165, PT, PT, R165, 0x100, RZ ;  /* 0x00000100a5a57810 */ /* 0x000fe40007ffe0ff */
[----:B------:R-:W-:Y:S02]  /*1980*/  IADD3 R171, PT, PT, R171, 0x100, RZ ;  /* 0x00000100abab7810 */ /* 0x000fe40007ffe0ff */
[----:B------:R-:W-:Y:S01]  /*1990*/  IADD3 R169, PT, PT, R169, 0x100, RZ ;  /* 0x00000100a9a97810 */ /* 0x000fe20007ffe0ff */
[----:B---3--:R-:W-:Y:S01]  /*19a0*/  FADD.FTZ R119, -R164, R84 ;  /* 0x00000054a4777221 */ /* 0x008fe20000010100 */
[----:B------:R-:W-:-:S02]  /*19b0*/  HADD2.F32 R84, -RZ, R161.H1_H1 ;  /* 0x300000a1ff547230 */ /* 0x000fc40000004100 */
[----:B------:R-:W-:Y:S01]  /*19c0*/  FADD.FTZ R87, -R164, R87 ;  /* 0x00000057a4577221 */ /* 0x000fe20000010100 */
[----:B------:R-:W-:Y:S01]  /*19d0*/  FMUL.FTZ R119, R96, R119 ;  /* 0x0000007760777220 */ /* 0x000fe20000410000 */
[----:B----4-:R-:W-:Y:S01]  /*19e0*/  FMUL.FTZ R120, R88, R127 ;  /* 0x0000007f58787220 */ /* 0x010fe20000410000 */
[----:B------:R-:W-:Y:S01]  /*19f0*/  FADD.FTZ R127, -R164, R85 ;  /* 0x00000055a47f7221 */ /* 0x000fe20000010100 */
[----:B------:R-:W-:Y:S02]  /*1a00*/  HADD2.F32 R85, -RZ, R161.H0_H0 ;  /* 0x200000a1ff557230 */ /* 0x000fe40000004100 */
[----:B------:R-:W-:Y:S01]  /*1a10*/  FMUL.FTZ R149, R91, R84 ;  /* 0x000000545b957220 */ /* 0x000fe20000410000 */
[----:B------:R-:W-:Y:S01]  /*1a20*/  FMUL.FTZ R132, R96, R127 ;  /* 0x0000007f60847220 */ /* 0x000fe20000410000 */
        /* <DEDUP_REMOVED lines=20> */
[----:B-1----:R-:W-:-:S07]  /*1b70*/  FFMA.FTZ R166, R156, R149, R85 ;  /* 0x000000959ca67223 */ /* 0x002fce0000010055 */
.L_x_8988:
[----:B------:R-:W-:Y:S05]  /*1b80*/  BSYNC.RECONVERGENT B1 ;  /* 0x0000000000017941 */ /* 0x000fea0003800200 */
.L_x_8987:
[----:B------:R-:W-:-:S04]  /*1b90*/  ISETP.GE.U32.AND P5, PT, R92, 0x600, PT ;  /* 0x000006005c00780c */ /* 0x000fc80003fa6070 */
        /* <DEDUP_REMOVED lines=8> */
[----:B0-----:R-:W-:Y:S01]  /*1c20*/  IMAD.WIDE.U32 R88, R171, 0x10, R86 ;  /* 0x00000010ab587825 */ /* 0x001fe200078e0056 */
[----:B------:R0:W5:Y:S05]  /*1c30*/  @P5 LDG.E.128 R72, desc[UR8][R172.64] ;  /* 0x00000008ac485981 */ /* 0x00016a000c1e1d00 */
[----:B------:R-:W2:Y:S01]  /*1c40*/  LDG.E.128 R88, desc[UR8][R88.64] ;  /* 0x0000000858587981 */ /* 0x000ea2000c1e1d00 */
[----:B-1----:R-:W-:Y:S02]  /*1c50*/  IMAD.WIDE.U32 R84, R169, 0x10, R84 ;  /* 0x00000010a9547825 */ /* 0x002fe400078e0054 */
[----:B------:R-:W1:Y:S04]  /*1c60*/  LDC.64 R168, c[0x0][0x3b0] ;  /* 0x0000ec00ffa87b82 */ /* 0x000e680000000a00 */
[----:B------:R-:W3:Y:S01]  /*1c70*/  LDG.E.128 R84, desc[UR8][R84.64] ;  /* 0x0000000854547981 */ /* 0x000ee2000c1e1d00 */
[----:B-1----:R-:W-:-:S05]  /*1c80*/  IMAD.WIDE.U32 R168, R165, 0x4, R168 ;  /* 0x00000004a5a87825 */ /* 0x002fca00078e00a8 */
[----:B------:R0:W5:Y:S01]  /*1c90*/  LDG.E R101, desc[UR8][R168.64] ;  /* 0x00000008a8657981 */ /* 0x000162000c1e1900 */
[C---:B---3--:R-:W-:Y:S01]  /*1ca0*/  FADD.FTZ R157, -R164.reuse, R87 ;  /* 0x00000057a49d7221 */ /* 0x048fe20000010100 */
[--C-:B------:R-:W-:Y:S02]  /*1cb0*/  HADD2.F32 R87, -RZ, R170.reuse.H0_H0 ;  /* 0x200000aaff577230 */ /* 0x100fe40000004100 */
[C---:B------:R-:W-:Y:S01]  /*1cc0*/  FADD.FTZ R141, -R164.reuse, R84 ;  /* 0x00000054a48d7221 */ /* 0x040fe20000010100 */
[----:B------:R-:W-:Y:S01]  /*1cd0*/  FADD.FTZ R151, -R164, R85 ;  /* 0x00000055a4977221 */ /* 0x000fe20000010100 */
[----:B------:R-:W-:Y:S02]  /*1ce0*/  HADD2.F32 R84, -RZ, R170.H1_H1 ;  /* 0x300000aaff547230 */ /* 0x000fe40000004100 */
[--C-:B------:R-:W-:Y:S02]  /*1cf0*/  HADD2.F32 R85, -RZ, R176.reuse.H0_H0 ;  /* 0x200000b0ff557230 */ /* 0x100fe40000004100 */
[----:B--2---:R-:W-:Y:S01]  /*1d00*/  FMUL.FTZ R142, R88, R87 ;  /* 0x00000057588e7220 */ /* 0x004fe20000410000 */
[C---:B------:R-:W-:Y:S01]  /*1d10*/  FMUL.FTZ R141, R96.reuse, R141 ;  /* 0x0000008d608d7220 */ /* 0x040fe20000410000 */
[----:B------:R-:W-:Y:S01]  /*1d20*/  FMUL.FTZ R144, R96, R151 ;  /* 0x0000009760907220 */ /* 0x000fe20000410000 */
[----:B------:R-:W-:Y:S01]  /*1d30*/  FMUL.FTZ R151, R89, R84 ;  /* 0x0000005459977220 */ /* 0x000fe20000410000 */
[----:B------:R-:W-:Y:S01]  /*1d40*/  FMUL.FTZ R158, R90, R85 ;  /* 0x000000555a9e7220 */ /* 0x000fe20000410000 */
[----:B------:R-:W-:Y:S01]  /*1d50*/  FADD.FTZ R84, R167, R142 ;  /* 0x0000008ea7547221 */ /* 0x000fe20000010000 */
[----:B------:R-:W-:Y:S01]  /*1d60*/  FADD.FTZ R153, -R164, R86 ;  /* 0x00000056a4997221 */ /* 0x000fe20000010100 */
[----:B------:R-:W-:Y:S01]  /*1d70*/  FFMA.FTZ R85, R141, R142, R166 ;  /* 0x0000008e8d557223 */ /* 0x000fe200000100a6 */
[----:B------:R-:W-:-:S02]  /*1d80*/  HADD2.F32 R86, -RZ, R176.H1_H1 ;  /* 0x300000b0ff567230 */ /* 0x000fc40000004100 */
        /* <DEDUP_REMOVED lines=17> */
[----:B0-----:R-:W-:Y:S06]  /*1ea0*/  BRA `(.L_x_8989) ;  /* 0x0000000400b07947 */ /* 0x001fec0003800000 */
.L_x_8978:
        /* <DEDUP_REMOVED lines=18> */
[C---:B------:R-:W-:Y:S02]  /*1fd0*/  ISETP.GE.U32.AND P5, PT, R92.reuse, 0x200, PT ;  /* 0x000002005c00780c */ /* 0x040fe40003fa6070 */
[C---:B------:R-:W-:Y:S02]  /*1fe0*/  ISETP.GE.U32.AND P0, PT, R92.reuse, 0x300, PT ;  /* 0x000003005c00780c */ /* 0x040fe40003f06070 */
[----:B------:R-:W-:Y:S02]  /*1ff0*/  ISETP.GE.U32.AND P1, PT, R92, 0x400, PT ;  /* 0x000004005c00780c */ /* 0x000fe40003f26070 */
[----:B------:R-:W-:Y:S02]  /*2000*/  P2R R102, PR, RZ, 0x4 ;  /* 0x00000004ff667803 */ /* 0x000fe40000000000 */
[----:B------:R-:W-:-:S03]  /*2010*/  P2R R103, PR, RZ, 0x20 ;  /* 0x00000020ff677803 */ /* 0x000fc60000000000 */
[----:B------:R-:W0:Y:S08]  /*2020*/  @P2 LDC.64 R84, c[0x0][0x3b0] ;  /* 0x0000ec00ff542b82 */ /* 0x000e300000000a00 */
[----:B------:R-:W1:Y:S01]  /*2030*/  @P5 LDC.64 R86, c[0x0][0x3b0] ;  /* 0x0000ec00ff565b82 */ /* 0x000e620000000a00 */
[----:B0-----:R-:W-:-:S07]  /*2040*/  @P2 IMAD.WIDE.U32 R88, R171, 0x4, R84 ;  /* 0x00000004ab582825 */ /* 0x001fce00078e0054 */
[----:B------:R-:W0:Y:S01]  /*2050*/  @P0 LDC.64 R84, c[0x0][0x3b0] ;  /* 0x0000ec00ff540b82 */ /* 0x000e220000000a00 */
[----:B------:R-:W-:Y:S01]  /*2060*/  @P2 IADD3 R171, PT, PT, R171, 0x100, RZ ;  /* 0x00000100abab2810 */ /* 0x000fe20007ffe0ff */
[----:B------:R2:W5:Y:S01]  /*2070*/  @P2 LDG.E R95, desc[UR8][R88.64] ;  /* 0x00000008585f2981 */ /* 0x000562000c1e1900 */
[----:B------:R-:W-:-:S03]  /*2080*/  ISETP.GE.U32.AND P2, PT, R92, 0x500, PT ;  /* 0x000005005c00780c */ /* 0x000fc60003f46070 */
[C---:B-1----:R-:W-:Y:S01]  /*2090*/  @P5 IMAD.WIDE.U32 R90, R171.reuse, 0x4, R86 ;  /* 0x00000004ab5a5825 */ /* 0x042fe200078e0056 */
[----:B------:R-:W-:Y:S01]  /*20a0*/  @P5 IADD3 R171, PT, PT, R171, 0x100, RZ ;  /* 0x00000100abab5810 */ /* 0x000fe20007ffe0ff */
[----:B------:R-:W1:Y:S03]  /*20b0*/  @P1 LDC.64 R86, c[0x0][0x3b0] ;  /* 0x0000ec00ff561b82 */ /* 0x000e660000000a00 */
[----:B------:R2:W5:Y:S01]  /*20c0*/  @P5 LDG.E R97, desc[UR8][R90.64] ;  /* 0x000000085a615981 */ /* 0x000562000c1e1900 */
[----:B0-----:R-:W-:-:S04]  /*20d0*/  @P0 IMAD.WIDE.U32 R164, R171, 0x4, R84 ;  /* 0x00000004aba40825 */ /* 0x001fc800078e0054 */
[----:B------:R-:W0:Y:S01]  /*20e0*/  @P2 LDC.64 R84, c[0x0][0x3b0] ;  /* 0x0000ec00ff542b82 */ /* 0x000e220000000a00 */
[----:B------:R-:W-:Y:S01]  /*20f0*/  @P0 IADD3 R171, PT, PT, R171, 0x100, RZ ;  /* 0x00000100abab0810 */ /* 0x000fe20007ffe0ff */
[----:B------:R2:W5:Y:S04]  /*2100*/  @P0 LDG.E R98, desc[UR8][R164.64] ;  /* 0x00000008a4620981 */ /* 0x000568000c1e1900 */
[C---:B-1----:R-:W-:Y:S01]  /*2110*/  @P1 IMAD.WIDE.U32 R86, R171.reuse, 0x4, R86 ;  /* 0x00000004ab561825 */ /* 0x042fe200078e0056 */
[----:B------:R-:W-:-:S04]  /*2120*/  @P1 IADD3 R171, PT, PT, R171, 0x100, RZ ;  /* 0x00000100abab1810 */ /* 0x000fc80007ffe0ff */
[----:B------:R2:W5:Y:S01]  /*2130*/  @P1 LDG.E R99, desc[UR8][R86.64] ;  /* 0x0000000856631981 */ /* 0x000562000c1e1900 */
[----:B0-----:R-:W-:-:S05]  /*2140*/  @P2 IMAD.WIDE.U32 R84, R171, 0x4, R84 ;  /* 0x00000004ab542825 */ /* 0x001fca00078e0054 */
[----:B------:R2:W5:Y:S01]  /*2150*/  @P2 LDG.E R100, desc[UR8][R84.64] ;  /* 0x0000000854642981 */ /* 0x000562000c1e1900 */
[----:B------:R-:W-:Y:S02]  /*2160*/  ISETP.GE.U32.AND P5, PT, R92, 0x600, PT ;  /* 0x000006005c00780c */ /* 0x000fe40003fa6070 */
[----:B------:R-:W-:Y:S02]  /*2170*/  CS2R R166, SRZ ;  /* 0x0000000000a67805 */ /* 0x000fe4000001ff00 */
[----:B------:R-:W-:Y:S02]  /*2180*/  @P2 IADD3 R171, PT, PT, R171, 0x100, RZ ;  /* 0x00000100abab2810 */ /* 0x000fe40007ffe0ff */
[----:B------:R-:W-:-:S07]  /*2190*/  P2R R159, PR, RZ, 0x20 ;  /* 0x00000020ff9f7803 */ /* 0x000fce0000000000 */
[----:B--2---:R-:W-:Y:S05]  /*21a0*/  @!P5 BRA `(.L_x_8989) ;  /* 0x0000000000f0d947 */ /* 0x004fea0003800000 */
[----:B------:R-:W0:Y:S02]  /*21b0*/  LDC.64 R84, c[0x0][0x3b0] ;  /* 0x0000ec00ff547b82 */ /* 0x000e240000000a00 */
[----:B0-----:R-:W-:-:S05]  /*21c0*/  IMAD.WIDE.U32 R84, R171, 0x4, R84 ;  /* 0x00000004ab547825 */ /* 0x001fca00078e0054 */
[----:B------:R0:W5:Y:S01]  /*21d0*/  LDG.E R101, desc[UR8][R84.64] ;  /* 0x0000000854657981 */ /* 0x000162000c1e1900 */
[----:B------:R-:W-:Y:S05]  /*21e0*/  BRA `(.L_x_8989) ;  /* 0x0000000000e07947 */ /* 0x000fea0003800000 */
.L_x_8990:
[C---:B------:R-:W-:Y:S02]  /*21f0*/  ISETP.GE.U32.AND P1, PT, R92.reuse, 0x100, PT ;  /* 0x000001005c00780c */ /* 0x040fe40003f26070 */
[C---:B------:R-:W-:Y:S02]  /*2200*/  ISETP.GE.U32.AND P2, PT, R92.reuse, 0x200, PT ;  /* 0x000002005c00780c */ /* 0x040fe40003f46070 */
[----:B------:R-:W-:Y:S02]  /*2210*/  ISETP.GE.U32.AND P0, PT, R92, 0x300, PT ;  /* 0x000003005c00780c */ /* 0x000fe40003f06070 */
[----:B------:R-:W-:-:S07]  /*2220*/  P2R R102, PR, RZ, 0x2 ;  /* 0x00000002ff667803 */ /* 0x000fce0000000000 */
[----:B------:R-:W0:Y:S08]  /*2230*/  @P1 LDC.64 R86, c[0x0][0x3b0] ;  /* 0x0000ec00ff561b82 */ /* 0x000e300000000a00 */
[----:B------:R-:W1:Y:S01]  /*2240*/  @P1 LDC.64 R84, c[0x0][0x438] ;  /* 0x00010e00ff541b82 */ /* 0x000e620000000a00 */
[----:B0-----:R-:W-:-:S07]  /*2250*/  @P1 IMAD.WIDE.U32 R164, R171, 0x4, R86 ;  /* 0x00000004aba41825 */ /* 0x001fce00078e0056 */
[----:B------:R-:W0:Y:S01]  /*2260*/  @P2 LDC.64 R86, c[0x0][0x3b0] ;  /* 0x0000ec00ff562b82 */ /* 0x000e220000000a00 */
[----:B-1----:R-:W-:Y:S01]  /*2270*/  @P1 IMAD.WIDE.U32 R88, R167, 0x10, R84 ;  /* 0x00000010a7581825 */ /* 0x002fe200078e0054 */
[----:B------:R-:W-:-:S06]  /*2280*/  @P1 IADD3 R171, PT, PT, R171, 0x100, RZ ;  /* 0x00000100abab1810 */ /* 0x000fcc0007ffe0ff */
[----:B------:R-:W1:Y:S01]  /*2290*/  @P2 LDC.64 R84, c[0x0][0x438] ;  /* 0x00010e00ff542b82 */ /* 0x000e620000000a00 */
[----:B------:R-:W-:Y:S01]  /*22a0*/  @P1 IADD3 R167, PT, PT, R167, 0x100, RZ ;  /* 0x00000100a7a71810 */ /* 0x000fe20007ffe0ff */
[----:B------:R1:W5:Y:S01]  /*22b0*/  @P1 LDG.E R95, desc[UR8][R164.64] ;  /* 0x00000008a45f1981 */ /* 0x000362000c1e1900 */
[----:B------:R-:W-:-:S03]  /*22c0*/  P2R R103, PR, RZ, 0x4 ;  /* 0x00000004ff677803 */ /* 0x000fc60000000000 */
[----:B------:R2:W5:Y:S01]  /*22d0*/  @P1 LDG.E.128 R52, desc[UR8][R88.64] ;  /* 0x0000000858341981 */ /* 0x000562000c1e1d00 */
[----:B0-----:R-:W-:Y:S02]  /*22e0*/  @P2 IMAD.WIDE.U32 R90, R171, 0x4, R86 ;  /* 0x00000004ab5a2825 */ /* 0x001fe400078e0056 */
[----:B------:R-:W2:Y:S02]  /*22f0*/  @P0 LDC.64 R86, c[0x0][0x3b0] ;  /* 0x0000ec00ff560b82 */ /* 0x000ea40000000a00 */
[----:B-1----:R-:W-:Y:S01]  /*2300*/  @P2 IMAD.WIDE.U32 R164, R167, 0x10, R84 ;  /* 0x00000010a7a42825 */ /* 0x002fe200078e0054 */
[----:B------:R-:W-:-:S05]  /*2310*/  ISETP.GE.U32.AND P1, PT, R92, 0x400, PT ;  /* 0x000004005c00780c */ /* 0x000fca0003f26070 */
[----:B------:R-:W0:Y:S01]  /*2320*/  @P0 LDC.64 R84, c[0x0][0x438] ;  /* 0x00010e00ff540b82 */ /* 0x000e220000000a00 */
[----:B------:R-:W-:Y:S01]  /*2330*/  @P2 IADD3 R171, PT, PT, R171, 0x100, RZ ;  /* 0x00000100abab2810 */ /* 0x000fe20007ffe0ff */
[----:B------:R0:W5:Y:S01]  /*2340*/  @P2 LDG.E R97, desc[UR8][R90.64] ;  /* 0x000000085a612981 */ /* 0x000162000c1e1900 */
[----:B------:R-:W-:-:S03]  /*2350*/  @P2 IADD3 R167, PT, PT, R167, 0x100, RZ ;  /* 0x00000100a7a72810 */ /* 0x000fc60007ffe0ff */
[----:B------:R1:W5:Y:S01]  /*2360*/  @P2 LDG.E.128 R56, desc[UR8][R164.64] ;  /* 0x00000008a4382981 */ /* 0x000362000c1e1d00 */
[----:B--2---:R-:W-:Y:S02]  /*2370*/  @P0 IMAD.WIDE.U32 R88, R171, 0x4, R86 ;  /* 0x00000004ab580825 */ /* 0x004fe400078e0056 */
[----:B------:R-:W1:Y:S02]  /*2380*/  @P1 LDC.64 R86, c[0x0][0x3b0] ;  /* 0x0000ec00ff561b82 */ /* 0x000e640000000a00 */
[----:B0-----:R-:W-:Y:S01]  /*2390*/  @P0 IMAD.WIDE.U32 R90, R167, 0x10, R84 ;  /* 0x00000010a75a0825 */ /* 0x001fe200078e0054 */
[----:B------:R-:W-:-:S05]  /*23a0*/  ISETP.GE.U32.AND P2, PT, R92, 0x500, PT ;  /* 0x000005005c00780c */ /* 0x000fca0003f46070 */
[----:B------:R-:W0:Y:S01]  /*23b0*/  @P1 LDC.64 R84, c[0x0][0x438] ;  /* 0x00010e00ff541b82 */ /* 0x000e220000000a00 */
[----:B------:R-:W-:Y:S01]  /*23c0*/  @P0 IADD3 R171, PT, PT, R171, 0x100, RZ ;  /* 0x00000100abab0810 */ /* 0x000fe20007ffe0ff */
[----:B------:R0:W5:Y:S01]  /*23d0*/  @P0 LDG.E R98, desc[UR8][R88.64] ;  /* 0x0000000858620981 */ /* 0x000162000c1e1900 */
[----:B------:R-:W-:Y:S02]  /*23e0*/  @P0 IADD3 R167, PT, PT, R167, 0x100, RZ ;  /* 0x00000100a7a70810 */ /* 0x000fe40007ffe0ff */
[----:B------:R-:W-:Y:S01]  /*23f0*/  ISETP.GE.U32.AND P5, PT, R92, 0x600, PT ;  /* 0x000006005c00780c */ /* 0x000fe20003fa6070 */
[----:B------:R2:W5:Y:S01]  /*2400*/  @P0 LDG.E.128 R60, desc[UR8][R90.64] ;  /* 0x000000085a3c0981 */ /* 0x000562000c1e1d00 */
[----:B-1----:R-:W-:Y:S02]  /*2410*/  @P1 IMAD.WIDE.U32 R164, R171, 0x4, R86 ;  /* 0x00000004aba41825 */ /* 0x002fe400078e0056 */
[----:B------:R-:W2:Y:S02]  /*2420*/  @P2 LDC.64 R86, c[0x0][0x3b0] ;  /* 0x0000ec00ff562b82 */ /* 0x000ea40000000a00 */
[----:B0-----:R-:W-:Y:S01]  /*2430*/  @P1 IMAD.WIDE.U32 R88, R167, 0x10, R84 ;  /* 0x00000010a7581825 */ /* 0x001fe200078e0054 */
[----:B------:R-:W-:-:S05]  /*2440*/  @P1 IADD3 R171, PT, PT, R171, 0x100, RZ ;  /* 0x00000100abab1810 */ /* 0x000fca0007ffe0ff */
[----:B------:R-:W0:Y:S01]  /*2450*/  @P2 LDC.64 R84, c[0x0][0x438] ;  /* 0x00010e00ff542b82 */ /* 0x000e220000000a00 */
[----:B------:R-:W-:Y:S01]  /*2460*/  @P1 IADD3 R167, PT, PT, R167, 0x100, RZ ;  /* 0x00000100a7a71810 */ /* 0x000fe20007ffe0ff */
[----:B------:R1:W5:Y:S04]  /*2470*/  @P1 LDG.E R99, desc[UR8][R164.64] ;  /* 0x00000008a4631981 */ /* 0x000368000c1e1900 */
[----:B------:R1:W5:Y:S01]  /*2480*/  @P1 LDG.E.128 R64, desc[UR8][R88.64] ;  /* 0x0000000858401981 */ /* 0x000362000c1e1d00 */
[----:B--2---:R-:W-:Y:S02]  /*2490*/  @P2 IMAD.WIDE.U32 R90, R171, 0x4, R86 ;  /* 0x00000004ab5a2825 */ /* 0x004fe400078e0056 */
[----:B------:R-:W2:Y:S02]  /*24a0*/  @P5 LDC.64 R86, c[0x0][0x3b0] ;  /* 0x0000ec00ff565b82 */ /* 0x000ea40000000a00 */
[----:B0-----:R-:W-:Y:S01]  /*24b0*/  @P2 IMAD.WIDE.U32 R168, R167, 0x10, R84 ;  /* 0x00000010a7a82825 */ /* 0x001fe200078e0054 */
[----:B------:R-:W-:-:S05]  /*24c0*/  @P2 IADD3 R171, PT, PT, R171, 0x100, RZ ;  /* 0x00000100abab2810 */ /* 0x000fca0007ffe0ff */
[----:B------:R-:W0:Y:S01]  /*24d0*/  @P5 LDC.64 R84, c[0x0][0x438] ;  /* 0x00010e00ff545b82 */ /* 0x000e220000000a00 */
[----:B------:R-:W-:Y:S01]  /*24e0*/  @P2 IADD3 R167, PT, PT, R167, 0x100, RZ ;  /* 0x00000100a7a72810 */ /* 0x000fe20007ffe0ff */
[----:B------:R1:W5:Y:S04]  /*24f0*/  @P2 LDG.E R100, desc[UR8][R90.64] ;  /* 0x000000085a642981 */ /* 0x000368000c1e1900 */
[----:B------:R1:W5:Y:S01]  /*2500*/  @P2 LDG.E.128 R68, desc[UR8][R168.64] ;  /* 0x00000008a8442981 */ /* 0x000362000c1e1d00 */
[----:B------:R-:W-:Y:S01]  /*2510*/  P2R R159, PR, RZ, 0x20 ;  /* 0x00000020ff9f7803 */ /* 0x000fe20000000000 */
[----:B--2---:R-:W-:-:S05]  /*2520*/  @P5 IMAD.WIDE.U32 R86, R171, 0x4, R86 ;  /* 0x00000004ab565825 */ /* 0x004fca00078e0056 */
[----:B------:R1:W5:Y:S01]  /*2530*/  @P5 LDG.E R101, desc[UR8][R86.64] ;  /* 0x0000000856655981 */ /* 0x000362000c1e1900 */
[----:B0-----:R-:W-:-:S05]  /*2540*/  @P5 IMAD.WIDE.U32 R84, R167, 0x10, R84 ;  /* 0x00000010a7545825 */ /* 0x001fca00078e0054 */
[----:B------:R1:W5:Y:S01]  /*2550*/  @P5 LDG.E.128 R72, desc[UR8][R84.64] ;  /* 0x0000000854485981 */ /* 0x000362000c1e1d00 */
[----:B------:R-:W-:-:S07]  /*2560*/  CS2R R166, SRZ ;  /* 0x0000000000a67805 */ /* 0x000fce000001ff00 */
.L_x_8989:
[----:B------:R-:W-:Y:S05]  /*2570*/  BSYNC.RECONVERGENT B0 ;  /* 0x0000000000007941 */ /* 0x000fea0003800200 */
.L_x_8977:
[----:B01----:R-:W0:Y:S01]  /*2580*/  SHFL.DOWN PT, R84, R167, 0x10, 0x1f ;  /* 0x0a001f00a7547f89 */ /* 0x003e2200000e0000 */
        /* <DEDUP_REMOVED lines=30> */
.L_x_8992:
[----:B------:R-:W-:Y:S05]  /*2770*/  BSYNC.RECONVERGENT B0 ;  /* 0x0000000000007941 */ /* 0x000fea0003800200 */
.L_x_8991:
[----:B------:R-:W1:Y:S08]  /*2780*/  S2UR UR5, SR_CgaCtaId ;  /* 0x00000000000579c3 */ /* 0x000e700000008800 */
[----:B------:R-:W-:Y:S01]  /*2790*/  BAR.SYNC.DEFER_BLOCKING 0x0 ;  /* 0x0000000000007b1d */ /* 0x000fe20000010000 */
[----:B------:R-:W-:Y:S02]  /*27a0*/  ISETP.NE.AND P6, PT, R102, RZ, PT ;  /* 0x000000ff6600720c */ /* 0x000fe40003fc5270 */
[----:B------:R-:W-:-:S03]  /*27b0*/  ISETP.NE.AND P5, PT, RZ, UR10, PT ;  /* 0x0000000aff007c0c */ /* 0x000fc6000bfa5270 */
        /* <DEDUP_REMOVED lines=23> */
[----:B------:R-:W-:Y:S01]  /*2930*/  FADD.FTZ R164, R164, R85 ;  /* 0x00000055a4a47221 */ /* 0x000fe20000010000 */
[----:B------:R-:W-:Y:S02]  /*2940*/  @P4 IADD3 R85, PT, PT, R162, -0x1, RZ ;  /* 0xffffffffa2554810 */ /* 0x000fe40007ffe0ff */
[----:B------:R-:W-:Y:S01]  /*2950*/  FADD.FTZ R165, R86, R89 ;  /* 0x0000005956a57221 */ /* 0x000fe20000010000 */
[----:B------:R-:W-:-:S03]  /*2960*/  FADD.FTZ R164, R87, R164 ;  /* 0x000000a457a47221 */ /* 0x000fc60000010000 */
[----:B------:R-:W0:Y:S01]  /*2970*/  LDS.128 R88, [UR5] ;  /* 0x00000005ff587984 */ /* 0x000e220008000c00 */
[----:B------:R-:W-:-:S05]  /*2980*/  @P4 IMAD R85, R85, R2, RZ ;  /* 0x0000000255554224 */ /* 0x000fca00078e02ff */
[----:B------:R-:W-:Y:S01]  /*2990*/  @P4 SHF.R.S32.HI R86, RZ, 0x1f, R85 ;  /* 0x0000001fff564819 */ /* 0x000fe20000011455 */
[----:B0-----:R-:W-:Y:S01]  /*29a0*/  FADD.FTZ R165, R165, R88 ;  /* 0x00000058a5a57221 */ /* 0x001fe20000010000 */
[----:B------:R-:W-:Y:S02]  /*29b0*/  FADD.FTZ R164, R164, R89 ;  /* 0x00000059a4a47221 */ /* 0x000fe40000010000 */
[----:B------:R-:W-:Y:S01]  /*29c0*/  @P4 LEA.HI R89, R86, R85, RZ, 0x2 ;  /* 0x0000005556594211 */ /* 0x000fe200078f10ff */
[----:B------:R-:W-:Y:S02]  /*29d0*/  HFMA2 R85, -RZ, RZ, 0, 0 ;  /* 0x00000000ff557431 */ /* 0x000fe400000001ff */
[----:B------:R-:W-:Y:S01]  /*29e0*/  FADD.FTZ R84, R90, R165 ;  /* 0x000000a55a547221 */ /* 0x000fe20000010000 */
[----:B------:R-:W-:Y:S01]  /*29f0*/  FADD.FTZ R87, R91, R164 ;  /* 0x000000a45b577221 */ /* 0x000fe20000010000 */
[----:B------:R-:W-:Y:S02]  /*2a00*/  MOV R86, R163 ;  /* 0x000000a300567202 */ /* 0x000fe40000000f00 */
        /* <DEDUP_REMOVED lines=22> */
[----:B------:R-:W-:-:S07]  /*2b70*/  SEL R76, R89, RZ, P5 ;  /* 0x000000ff594c7207 */ /* 0x000fce0002800000 */
.L_x_8997:
        /* <DEDUP_REMOVED lines=10> */
.L_x_8998:
        /* <DEDUP_REMOVED lines=10> */
.L_x_8999:
[----:B------:R-:W-:Y:S05]  /*2cc0*/  @!P4 BRA `(.L_x_9000) ;  /* 0x000000080038c947 */ /* 0x000fea0003800000 */
[----:B------:R-:W-:Y:S01]  /*2cd0*/  FFMA.FTZ R88, R148, R87, R84 ;  /* 0x0000005794587223 */ /* 0x000fe20000010054 */
[----:B------:R-:W-:-:S03]  /*2ce0*/  ISETP.GT.AND P5, PT, R94, RZ, PT ;  /* 0x000000ff5e00720c */ /* 0x000fc60003fa4270 */
[----:B------:R-:W-:-:S04]  /*2cf0*/  FADD.FTZ R79, R155, -R88 ;  /* 0x800000589b4f7221 */ /* 0x000fc80000010000 */
[----:B------:R-:W-:-:S05]  /*2d00*/  FMUL.FTZ R79, R96, R79 ;  /* 0x0000004f604f7220 */ /* 0x000fca0000410000 */
[----:B------:R-:W-:Y:S02]  /*2d10*/  FSEL R79, R79, RZ, P5 ;  /* 0x000000ff4f4f7208 */ /* 0x000fe40002800000 */
[----:B-----5:R-:W-:-:S03]  /*2d20*/  ISETP.GE.U32.AND P5, PT, R95, 0x1000000, PT ;  /* 0x010000005f00780c */ /* 0x020fc60003fa6070 */
[----:B------:R-:W-:-:S04]  /*2d30*/  FMUL.FTZ R79, R79, UR15 ;  /* 0x0000000f4f4f7c20 */ /* 0x000fc80008410000 */
[----:B------:R-:W-:-:S05]  /*2d40*/  FMUL.FTZ R79, R79, UR14 ;  /* 0x0000000e4f4f7c20 */ /* 0x000fca0008410000 */
[----:B------:R-:W-:Y:S01]  /*2d50*/  SEL R79, R79, RZ, P5 ;  /* 0x000000ff4f4f7207 */ /* 0x000fe20002800000 */
[----:B------:R-:W-:Y:S06]  /*2d60*/  BRA `(.L_x_9000) ;  /* 0x0000000800107947 */ /* 0x000fec0003800000 */
.L_x_8996:
        /* <DEDUP_REMOVED lines=12> */
[----:B------:R-:W-:-:S02]  /*2e30*/  FMUL.FTZ R91, R96, R91 ;  /* 0x0000005b605b7220 */ /* 0x000fc40000410000 */
[----:B------:R-:W-:Y:S02]  /*2e40*/  FSEL R82, R81, RZ, P5 ;  /* 0x000000ff51527208 */ /* 0x000fe40002800000 */
[----:B------:R-:W-:Y:S02]  /*2e50*/  FSEL R81, R83, RZ, P5 ;  /* 0x000000ff53517208 */ /* 0x000fe40002800000 */
[----:B------:R-:W-:Y:S02]  /*2e60*/  FSEL R80, R80, RZ, P5 ;  /* 0x000000ff50507208 */ /* 0x000fe40002800000 */
        /* <DEDUP_REMOVED lines=11> */
.L_x_9001:
        /* <DEDUP_REMOVED lines=10> */
.L_x_9002:
        /* <DEDUP_REMOVED lines=10> */
.L_x_9003:
[----:B------:R-:W-:Y:S05]  /*3060*/  @!P4 BRA `(.L_x_9000) ;  /* 0x000000040050c947 */ /* 0x000fea0003800000 */
[----:B------:R-:W-:Y:S01]  /*3070*/  FMUL.FTZ R79, R83, UR15 ;  /* 0x0000000f534f7c20 */ /* 0x000fe20008410000 */
[----:B-----5:R-:W-:-:S03]  /*3080*/  ISETP.GE.U32.AND P5, PT, R95, 0x1000000, PT ;  /* 0x010000005f00780c */ /* 0x020fc60003fa6070 */
[----:B------:R-:W-:-:S05]  /*3090*/  FMUL.FTZ R79, R79, UR14 ;  /* 0x0000000e4f4f7c20 */ /* 0x000fca0008410000 */
[----:B------:R-:W-:Y:S01]  /*30a0*/  SEL R79, R79, RZ, P5 ;  /* 0x000000ff4f4f7207 */ /* 0x000fe20002800000 */
[----:B------:R-:W-:Y:S06]  /*30b0*/  BRA `(.L_x_9000) ;  /* 0x00000004003c7947 */ /* 0x000fec0003800000 */
.L_x_8995:
[----:B------:R-:W-:Y:S01]  /*30c0*/  UMOV UR4, UR6 ;  /* 0x0000000600047c82 */ /* 0x000fe20008000000 */
[----:B------:R-:W-:Y:S01]  /*30d0*/  UMOV UR5, UR7 ;  /* 0x0000000700057c82 */ /* 0x000fe20008000000 */
[----:B------:R-:W-:-:S04]  /*30e0*/  UISETP.NE.U32.AND UP0, UPT, UR4, URZ, UPT ;  /* 0x000000ff0400728c */ /* 0x000fc8000bf05070 */
[----:B------:R-:W-:-:S09]  /*30f0*/  UISETP.NE.AND.EX UP0, UPT, UR5, URZ, UPT, UP0 ;  /* 0x000000ff0500728c */ /* 0x000fd2000bf05300 */
[----:B------:R-:W-:Y:S05]  /*3100*/  BRA.U UP0, `(.L_x_9004) ;  /* 0x0000000100947547 */ /* 0x000fea000b800000 */
[----:B------:R-:W0:Y:S01]  /*3110*/  @P4 LDC.64 R88, c[0x0][0x408] ;  /* 0x00010200ff584b82 */ /* 0x000e220000000a00 */
[----:B------:R-:W-:Y:S01]  /*3120*/  @P3 FFMA.FTZ R91, R3, R87, R84 ;  /* 0x00000057035b3223 */ /* 0x000fe20000010054 */
[----:B-----5:R-:W-:Y:S02]  /*3130*/  MOV R90, R52 ;  /* 0x00000034005a7202 */ /* 0x020fe40000000f00 */
[----:B------:R-:W-:Y:S01]  /*3140*/  @P4 LOP3.LUT P5, RZ, R95, 0xff, RZ, 0xc0, !PT ;  /* 0x000000ff5fff4812 */ /* 0x000fe200078ac0ff */
[----:B------:R-:W-:-:S04]  /*3150*/  @P3 FADD.FTZ R91, R122, -R91 ;  /* 0x8000005b7a5b3221 */ /* 0x000fc80000010000 */
[----:B------:R-:W-:-:S04]  /*3160*/  @P3 FFMA.FTZ R90, R96, R91, R52 ;  /* 0x0000005b605a3223 */ /* 0x000fc80000010034 */
[----:B0-----:R-:W-:Y:S01]  /*3170*/  @P4 FMUL.FTZ R89, R90, R89 ;  /* 0x000000595a594220 */ /* 0x001fe20000410000 */
[----:B------:R-:W-:-:S03]  /*3180*/  @P3 FFMA.FTZ R90, R124, R87, R84 ;  /* 0x000000577c5a3223 */ /* 0x000fc60000010054 */
[----:B------:R-:W-:Y:S01]  /*3190*/  @P4 FMUL.FTZ R88, R89, R88 ;  /* 0x0000005859584220 */ /* 0x000fe20000410000 */
[----:B------:R-:W-:Y:S01]  /*31a0*/  @P3 FADD.FTZ R91, R129, -R90 ;  /* 0x8000005a815b3221 */ /* 0x000fe20000010000 */
[----:B------:R-:W-:-:S03]  /*31b0*/  MOV R90, R53 ;  /* 0x00000035005a7202 */ /* 0x000fc60000000f00 */
[----:B------:R-:W-:Y:S01]  /*31c0*/  @P4 SEL R76, R88, RZ, P5 ;  /* 0x000000ff584c4207 */ /* 0x000fe20002800000 */
[----:B------:R-:W-:Y:S01]  /*31d0*/  @P3 FFMA.FTZ R90, R96, R91, R53 ;  /* 0x0000005b605a3223 */ /* 0x000fe20000010035 */
[----:B------:R-:W0:Y:S01]  /*31e0*/  @P4 LDC.64 R88, c[0x0][0x408] ;  /* 0x00010200ff584b82 */ /* 0x000e220000000a00 */
[----:B------:R-:W-:Y:S01]  /*31f0*/  @P4 LOP3.LUT P5, RZ, R95, 0xff00, RZ, 0xc0, !PT ;  /* 0x0000ff005fff4812 */ /* 0x000fe200078ac0ff */
[----:B------:R-:W-:-:S04]  /*3200*/  @P3 FFMA.FTZ R91, R131, R87, R84 ;  /* 0x00000057835b3223 */ /* 0x000fc80000010054 */
[----:B------:R-:W-:Y:S01]  /*3210*/  @P3 FADD.FTZ R91, R146, -R91 ;  /* 0x8000005b925b3221 */ /* 0x000fe20000010000 */
[----:B0-----:R-:W-:Y:S01]  /*3220*/  @P4 FMUL.FTZ R89, R90, R89 ;  /* 0x000000595a594220 */ /* 0x001fe20000410000 */
[----:B------:R-:W-:Y:S02]  /*3230*/  MOV R90, R54 ;  /* 0x00000036005a7202 */ /* 0x000fe40000000f00 */
[----:B------:R-:W-:Y:S01]  /*3240*/  @P3 FFMA.FTZ R90, R96, R91, R54 ;  /* 0x0000005b605a3223 */ /* 0x000fe20000010036 */
[----:B------:R-:W-:-:S05]  /*3250*/  @P4 FMUL.FTZ R88, R89, R88 ;  /* 0x0000005859584220 */ /* 0x000fca0000410000 */
[----:B------:R-:W-:Y:S02]  /*3260*/  @P4 SEL R77, R88, RZ, P5 ;  /* 0x000000ff584d4207 */ /* 0x000fe40002800000 */
[----:B------:R-:W0:Y:S01]  /*3270*/  @P4 LDC.64 R88, c[0x0][0x408] ;  /* 0x00010200ff584b82 */ /* 0x000e220000000a00 */
[----:B------:R-:W-:Y:S01]  /*3280*/  @P4 LOP3.LUT P5, RZ, R95, 0xff0000, RZ, 0xc0, !PT ;  /* 0x00ff00005fff4812 */ /* 0x000fe200078ac0ff */
[----:B0-----:R-:W-:-:S04]  /*3290*/  @P4 FMUL.FTZ R89, R90, R89 ;  /* 0x000000595a594220 */ /* 0x001fc80000410000 */
[----:B------:R-:W-:-:S05]  /*32a0*/  @P4 FMUL.FTZ R88, R89, R88 ;  /* 0x0000005859584220 */ /* 0x000fca0000410000 */
[----:B------:R-:W-:Y:S01]  /*32b0*/  @P4 SEL R78, R88, RZ, P5 ;  /* 0x000000ff584e4207 */ /* 0x000fe20002800000 */
[----:B------:R-:W-:Y:S06]  /*32c0*/  @!P4 BRA `(.L_x_9000) ;  /* 0x0000000000b8c947 */ /* 0x000fec0003800000 */
[----:B------:R-:W-:Y:S01]  /*32d0*/  @P3 FFMA.FTZ R88, R148, R87, R84 ;  /* 0x0000005794583223 */ /* 0x000fe20000010054 */
[----:B------:R-:W-:Y:S02]  /*32e0*/  MOV R79, R55 ;  /* 0x00000037004f7202 */ /* 0x000fe40000000f00 */
[----:B------:R-:W-:Y:S01]  /*32f0*/  ISETP.GE.U32.AND P5, PT, R95, 0x1000000, PT ;  /* 0x010000005f00780c */ /* 0x000fe20003fa6070 */
[----:B------:R-:W-:-:S04]  /*3300*/  @P3 FADD.FTZ R88, R155, -R88 ;  /* 0x800000589b583221 */ /* 0x000fc80000010000 */
[----:B------:R-:W-:-:S04]  /*3310*/  @P3 FFMA.FTZ R79, R96, R88, R55 ;  /* 0x00000058604f3223 */ /* 0x000fc80000010037 */
[----:B------:R-:W-:-:S04]  /*3320*/  FMUL.FTZ R79, R79, UR15 ;  /* 0x0000000f4f4f7c20 */ /* 0x000fc80008410000 */
[----:B------:R-:W-:-:S05]  /*3330*/  FMUL.FTZ R79, R79, UR14 ;  /* 0x0000000e4f4f7c20 */ /* 0x000fca0008410000 */
[----:B------:R-:W-:Y:S01]  /*3340*/  SEL R79, R79, RZ, P5 ;  /* 0x000000ff4f4f7207 */ /* 0x000fe20002800000 */
[----:B------:R-:W-:Y:S06]  /*3350*/  BRA `(.L_x_9000) ;  /* 0x0000000000947947 */ /* 0x000fec0003800000 */
.L_x_9004:
[----:B------:R-:W0:Y:S01]  /*3360*/  @P4 LDC.64 R80, c[0x0][0x408] ;  /* 0x00010200ff504b82 */ /* 0x000e220000000a00 */
[--C-:B------:R-:W-:Y:S01]  /*3370*/  @P3 FFMA.FTZ R82, R148, R87, R84.reuse ;  /* 0x0000005794523223 */ /* 0x100fe20000010054 */
[----:B-----5:R-:W-:Y:S01]  /*3380*/  MOV R90, R55 ;  /* 0x00000037005a7202 */ /* 0x020fe20000000f00 */
[----:B------:R-:W-:Y:S01]  /*3390*/  @P3 FFMA.FTZ R88, R124, R87, R84 ;  /* 0x000000577c583223 */ /* 0x000fe20000010054 */
[----:B------:R-:W-:Y:S01]  /*33a0*/  @P4 ISETP.GE.U32.AND P5, PT, R95, 0x1000000, PT ;  /* 0x010000005f00480c */ /* 0x000fe20003fa6070 */
[----:B------:R-:W-:Y:S02]  /*33b0*/  @P3 FADD.FTZ R82, R155, -R82 ;  /* 0x800000529b523221 */ /* 0x000fe40000010000 */
[----:B------:R-:W-:Y:S02]  /*33c0*/  @P3 FADD.FTZ R88, R129, -R88 ;  /* 0x8000005881583221 */ /* 0x000fe40000010000 */
[----:B------:R-:W-:Y:S02]  /*33d0*/  @P3 FFMA.FTZ R90, R96, R82, R55 ;  /* 0x00000052605a3223 */ /* 0x000fe40000010037 */
[----:B------:R-:W1:Y:S02]  /*33e0*/  @P4 LDC.64 R82, c[0x0][0x408] ;  /* 0x00010200ff524b82 */ /* 0x000e640000000a00 */
[----:B0-----:R-:W-:-:S04]  /*33f0*/  @P4 FMUL.FTZ R81, R90, R81 ;  /* 0x000000515a514220 */ /* 0x001fc80000410000 */
[----:B------:R-:W-:Y:S01]  /*3400*/  @P4 FMUL.FTZ R80, R81, R80 ;  /* 0x0000005051504220 */ /* 0x000fe20000410000 */
[----:B------:R-:W-:-:S04]  /*3410*/  @P3 FFMA.FTZ R81, R3, R87, R84 ;  /* 0x0000005703513223 */ /* 0x000fc80000010054 */
[----:B------:R-:W-:Y:S01]  /*3420*/  @P3 FADD.FTZ R81, R122, -R81 ;  /* 0x800000517a513221 */ /* 0x000fe20000010000 */
[----:B------:R-:W-:Y:S02]  /*3430*/  @P4 SEL R79, R80, RZ, P5 ;  /* 0x000000ff504f4207 */ /* 0x000fe40002800000 */
[----:B------:R-:W-:Y:S01]  /*3440*/  MOV R80, R52 ;  /* 0x0000003400507202 */ /* 0x000fe20000000f00 */
[----:B------:R-:W-:Y:S01]  /*3450*/  @P3 FFMA.FTZ R80, R96, R81, R52 ;  /* 0x0000005160503223 */ /* 0x000fe20000010034 */
[----:B------:R-:W-:Y:S02]  /*3460*/  @P4 LOP3.LUT P5, RZ, R95, 0xff, RZ, 0xc0, !PT ;  /* 0x000000ff5fff4812 */ /* 0x000fe400078ac0ff */
[----:B------:R-:W-:Y:S01]  /*3470*/  MOV R81, R53 ;  /* 0x0000003500517202 */ /* 0x000fe20000000f00 */
[----:B-1----:R-:W-:Y:S01]  /*3480*/  @P4 FMUL.FTZ R83, R80, R83 ;  /* 0x0000005350534220 */ /* 0x002fe20000410000 */
[----:B------:R-:W-:Y:S02]  /*3490*/  @P3 FFMA.FTZ R81, R96, R88, R53 ;  /* 0x0000005860513223 */ /* 0x000fe40000010035 */
[----:B------:R-:W0:Y:S01]  /*34a0*/  @P4 LDC.64 R88, c[0x0][0x408] ;  /* 0x00010200ff584b82 */ /* 0x000e220000000a00 */
[----:B------:R-:W-:-:S05]  /*34b0*/  @P4 FMUL.FTZ R82, R83, R82 ;  /* 0x0000005253524220 */ /* 0x000fca0000410000 */
[----:B------:R-:W-:Y:S02]  /*34c0*/  @P4 SEL R76, R82, RZ, P5 ;  /* 0x000000ff524c4207 */ /* 0x000fe40002800000 */
[----:B------:R-:W1:Y:S01]  /*34d0*/  @P4 LDC.64 R82, c[0x0][0x408] ;  /* 0x00010200ff524b82 */ /* 0x000e620000000a00 */
[----:B------:R-:W-:Y:S01]  /*34e0*/  @P4 LOP3.LUT P5, RZ, R95, 0xff00, RZ, 0xc0, !PT ;  /* 0x0000ff005fff4812 */ /* 0x000fe200078ac0ff */
[----:B-1----:R-:W-:-:S04]  /*34f0*/  @P4 FMUL.FTZ R83, R81, R83 ;  /* 0x0000005351534220 */ /* 0x002fc80000410000 */
        /* <DEDUP_REMOVED lines=8> */
[----:B0-----:R-:W-:-:S04]  /*3580*/  @P4 FMUL.FTZ R89, R82, R89 ;  /* 0x0000005952594220 */ /* 0x001fc80000410000 */
[----:B------:R-:W-:-:S05]  /*3590*/  @P4 FMUL.FTZ R88, R89, R88 ;  /* 0x0000005859584220 */ /* 0x000fca0000410000 */
[----:B------:R-:W-:-:S07]  /*35a0*/  @P4 SEL R78, R88, RZ, P5 ;  /* 0x000000ff584e4207 */ /* 0x000fce0002800000 */
.L_x_9000:
        /* <DEDUP_REMOVED lines=10> */
.L_x_8994:
[----:B------:R-:W-:Y:S05]  /*3650*/  BSYNC.RECONVERGENT B0 ;  /* 0x0000000000007941 */ /* 0x000fea0003800200 */
.L_x_8993:
[----:B------:R-:W-:Y:S01]  /*3660*/  ISETP.NE.AND P5, PT, R103, RZ, PT ;  /* 0x000000ff6700720c */ /* 0x000fe20003fa5270 */
        /* <DEDUP_REMOVED lines=9> */
[----:B0-----:R-:W0:Y:S01]  /*3700*/  @P4 LDC.64 R82, c[0x0][0x408] ;  /* 0x00010200ff524b82 */ /* 0x001e220000000a00 */
[-CC-:B------:R-:W-:Y:S01]  /*3710*/  @P3 FFMA.FTZ R81, R113, R87.reuse, R84.reuse ;  /* 0x0000005771513223 */ /* 0x180fe20000010054 */
[----:B-----5:R-:W-:Y:S01]  /*3720*/  MOV R80, R56 ;  /* 0x0000003800507202 */ /* 0x020fe20000000f00 */
[----:B------:R-:W-:Y:S01]  /*3730*/  @P3 FFMA.FTZ R88, R126, R87, R84 ;  /* 0x000000577e583223 */ /* 0x000fe20000010054 */
[----:B------:R-:W-:Y:S01]  /*3740*/  @P4 LOP3.LUT P6, RZ, R97, 0xff, RZ, 0xc0, !PT ;  /* 0x000000ff61ff4812 */ /* 0x000fe200078cc0ff */
[----:B------:R-:W-:Y:S02]  /*3750*/  @P3 FADD.FTZ R81, R114, -R81 ;  /* 0x8000005172513221 */ /* 0x000fe40000010000 */
[----:B------:R-:W-:Y:S02]  /*3760*/  @P3 FADD.FTZ R88, R121, -R88 ;  /* 0x8000005879583221 */ /* 0x000fe40000010000 */
[C---:B------:R-:W-:Y:S01]  /*3770*/  @P3 FFMA.FTZ R80, R96.reuse, R81, R56 ;  /* 0x0000005160503223 */ /* 0x040fe20000010038 */
[----:B------:R-:W-:Y:S01]  /*3780*/  MOV R81, R57 ;  /* 0x0000003900517202 */ /* 0x000fe20000000f00 */
[----:B------:R-:W-:-:S02]  /*3790*/  @P3 FFMA.FTZ R81, R96, R88, R57 ;  /* 0x0000005860513223 */ /* 0x000fc40000010039 */
[----:B------:R-:W1:Y:S01]  /*37a0*/  @P4 LDC.64 R88, c[0x0][0x408] ;  /* 0x00010200ff584b82 */ /* 0x000e620000000a00 */
[----:B0-----:R-:W-:-:S04]  /*37b0*/  @P4 FMUL.FTZ R83, R80, R83 ;  /* 0x0000005350534220 */ /* 0x001fc80000410000 */
[----:B------:R-:W-:-:S05]  /*37c0*/  @P4 FMUL.FTZ R82, R83, R82 ;  /* 0x0000005253524220 */ /* 0x000fca0000410000 */
[----:B------:R-:W-:Y:S02]  /*37d0*/  @P4 SEL R76, R82, RZ, P6 ;  /* 0x000000ff524c4207 */ /* 0x000fe40003000000 */
[----:B------:R-:W0:Y:S01]  /*37e0*/  @P4 LDC.64 R82, c[0x0][0x408] ;  /* 0x00010200ff524b82 */ /* 0x000e220000000a00 */
[----:B------:R-:W-:Y:S01]  /*37f0*/  @P4 LOP3.LUT P6, RZ, R97, 0xff00, RZ, 0xc0, !PT ;  /* 0x0000ff0061ff4812 */ /* 0x000fe200078cc0ff */
        /* <DEDUP_REMOVED lines=9> */
[----:B-1----:R-:W-:-:S04]  /*3890*/  @P4 FMUL.FTZ R89, R82, R89 ;  /* 0x0000005952594220 */ /* 0x002fc80000410000 */
[----:B------:R-:W-:-:S05]  /*38a0*/  @P4 FMUL.FTZ R88, R89, R88 ;  /* 0x0000005859584220 */ /* 0x000fca0000410000 */
[----:B------:R-:W-:Y:S01]  /*38b0*/  @P4 SEL R78, R88, RZ, P6 ;  /* 0x000000ff584e4207 */ /* 0x000fe20003000000 */
[----:B------:R-:W-:-:S04]  /*38c0*/  @P3 FFMA.FTZ R88, R150, R87, R84 ;  /* 0x0000005796583223 */ /* 0x000fc80000010054 */
[----:B------:R-:W-:-:S04]  /*38d0*/  @P3 FADD.FTZ R88, R143, -R88 ;  /* 0x800000588f583221 */ /* 0x000fc80000010000 */
[----:B------:R-:W-:Y:S01]  /*38e0*/  @P3 FFMA.FTZ R83, R96, R88, R59 ;  /* 0x0000005860533223 */ /* 0x000fe2000001003b */
[----:B------:R-:W-:Y:S06]  /*38f0*/  @!P4 BRA `(.L_x_9009) ;  /* 0x00000008002cc947 */ /* 0x000fec0003800000 */
[----:B------:R-:W-:Y:S01]  /*3900*/  FMUL.FTZ R79, R83, UR15 ;  /* 0x0000000f534f7c20 */ /* 0x000fe20008410000 */
[----:B------:R-:W-:-:S03]  /*3910*/  ISETP.GE.U32.AND P6, PT, R97, 0x1000000, PT ;  /* 0x010000006100780c */ /* 0x000fc60003fc6070 */
[----:B------:R-:W-:-:S05]  /*3920*/  FMUL.FTZ R79, R79, UR14 ;  /* 0x0000000e4f4f7c20 */ /* 0x000fca0008410000 */
[----:B------:R-:W-:Y:S01]  /*3930*/  SEL R79, R79, RZ, P6 ;  /* 0x000000ff4f4f7207 */ /* 0x000fe20003000000 */
[----:B------:R-:W-:Y:S06]  /*3940*/  BRA `(.L_x_9009) ;  /* 0x0000000800187947 */ /* 0x000fec0003800000 */
.L_x_9008:
[----:B0-----:R-:W0:Y:S01]  /*3950*/  @P4 LDC.64 R88, c[0x0][0x408] ;  /* 0x00010200ff584b82 */ /* 0x001e220000000a00 */
        /* <DEDUP_REMOVED lines=36> */
.L_x_9007:
        /* <DEDUP_REMOVED lines=31> */
.L_x_9011:
        /* <DEDUP_REMOVED lines=10> */
.L_x_9012:
        /* <DEDUP_REMOVED lines=10> */
.L_x_9013:
[----:B------:R-:W-:Y:S05]  /*3ed0*/  @!P4 BRA `(.L_x_9009) ;  /* 0x0000000000b4c947 */ /* 0x000fea0003800000 */
[----:B------:R-:W-:Y:S01]  /*3ee0*/  FMUL.FTZ R79, R83, UR15 ;  /* 0x0000000f534f7c20 */ /* 0x000fe20008410000 */
[----:B-----5:R-:W-:-:S03]  /*3ef0*/  ISETP.GE.U32.AND P6, PT, R97, 0x1000000, PT ;  /* 0x010000006100780c */ /* 0x020fc60003fc6070 */
[----:B------:R-:W-:-:S05]  /*3f00*/  FMUL.FTZ R79, R79, UR14 ;  /* 0x0000000e4f4f7c20 */ /* 0x000fca0008410000 */
[----:B------:R-:W-:Y:S01]  /*3f10*/  SEL R79, R79, RZ, P6 ;  /* 0x000000ff4f4f7207 */ /* 0x000fe20003000000 */
[----:B------:R-:W-:Y:S06]  /*3f20*/  BRA `(.L_x_9009) ;  /* 0x0000000000a07947 */ /* 0x000fec0003800000 */
.L_x_9010:
        /* <DEDUP_REMOVED lines=10> */
.L_x_9014:
        /* <DEDUP_REMOVED lines=10> */
.L_x_9015:
        /* <DEDUP_REMOVED lines=10> */
.L_x_9016:
        /* <DEDUP_REMOVED lines=9> */
[----:B------:R-:W-:-:S07]  /*41a0*/  SEL R79, R79, RZ, P6 ;  /* 0x000000ff4f4f7207 */ /* 0x000fce0003000000 */
.L_x_9009:
        /* <DEDUP_REMOVED lines=8> */
.L_x_9006:
[----:B------:R-:W-:Y:S05]  /*4230*/  BSYNC.RECONVERGENT B0 ;  /* 0x0000000000007941 */ /* 0x000fea0003800200 */
.L_x_9005:
        /* <DEDUP_REMOVED lines=9> */
[----:B0-2---:R-:W0:Y:S01]  /*42d0*/  @P4 LDC.64 R82, c[0x0][0x408] ;  /* 0x00010200ff524b82 */ /* 0x005e220000000a00 */
        /* <DEDUP_REMOVED lines=36> */
.L_x_9020:
[----:B0-2---:R-:W0:Y:S01]  /*4520*/  @P4 LDC.64 R88, c[0x0][0x408] ;  /* 0x00010200ff584b82 */ /* 0x005e220000000a00 */
        /* <DEDUP_REMOVED lines=36> */
.L_x_9019:
        /* <DEDUP_REMOVED lines=31> */
.L_x_9023:
        /* <DEDUP_REMOVED lines=10> */
.L_x_9024:
        /* <DEDUP_REMOVED lines=10> */
.L_x_9025:
[----:B------:R-:W-:Y:S05]  /*4aa0*/  @!P4 BRA `(.L_x_9021) ;  /* 0x0000000000b4c947 */ /* 0x000fea0003800000 */
[----:B------:R-:W-:Y:S01]  /*4ab0*/  FMUL.FTZ R79, R83, UR15 ;  /* 0x0000000f534f7c20 */ /* 0x000fe20008410000 */
[----:B-----5:R-:W-:-:S03]  /*4ac0*/  ISETP.GE.U32.AND P6, PT, R98, 0x1000000, PT ;  /* 0x010000006200780c */ /* 0x020fc60003fc6070 */
[----:B------:R-:W-:-:S05]  /*4ad0*/  FMUL.FTZ R79, R79, UR14 ;  /* 0x0000000e4f4f7c20 */ /* 0x000fca0008410000 */
[----:B------:R-:W-:Y:S01]  /*4ae0*/  SEL R79, R79, RZ, P6 ;  /* 0x000000ff4f4f7207 */ /* 0x000fe20003000000 */
[----:B------:R-:W-:Y:S06]  /*4af0*/  BRA `(.L_x_9021) ;  /* 0x0000000000a07947 */ /* 0x000fec0003800000 */
.L_x_9022:
        /* <DEDUP_REMOVED lines=10> */
.L_x_9026:
        /* <DEDUP_REMOVED lines=10> */
.L_x_9027:
        /* <DEDUP_REMOVED lines=10> */
.L_x_9028:
        /* <DEDUP_REMOVED lines=10> */
.L_x_9021:
        /* <DEDUP_REMOVED lines=8> */
.L_x_9018:
[----:B------:R-:W-:Y:S05]  /*4e00*/  BSYNC.RECONVERGENT B0 ;  /* 0x0000000000007941 */ /* 0x000fea0003800200 */
.L_x_9017:
        /* <DEDUP_REMOVED lines=9> */
[----:B0-23--:R-:W0:Y:S01]  /*4ea0*/  @P4 LDC.64 R82, c[0x0][0x408] ;  /* 0x00010200ff524b82 */ /* 0x00de220000000a00 */
        /* <DEDUP_REMOVED lines=36> */
.L_x_9032:
[----:B0-23--:R-:W0:Y:S01]  /*50f0*/  @P4 LDC.64 R88, c[0x0][0x408] ;  /* 0x00010200ff584b82 */ /* 0x00de220000000a00 */
        /* <DEDUP_REMOVED lines=36> */
.L_x_9031:
        /* <DEDUP_REMOVED lines=31> */
.L_x_9035:
        /* <DEDUP_REMOVED lines=10> */
.L_x_9036:
        /* <DEDUP_REMOVED lines=10> */
.L_x_9037:
[----:B------:R-:W-:Y:S05]  /*5670*/  @!P4 BRA `(.L_x_9033) ;  /* 0x0000000000b4c947 */ /* 0x000fea0003800000 */
[----:B------:R-:W-:Y:S01]  /*5680*/  FMUL.FTZ R79, R83, UR15 ;  /* 0x0000000f534f7c20 */ /* 0x000fe20008410000 */
[----:B-----5:R-:W-:-:S03]  /*5690*/  ISETP.GE.U32.AND P6, PT, R99, 0x1000000, PT ;  /* 0x010000006300780c */ /* 0x020fc60003fc6070 */
[----:B------:R-:W-:-:S05]  /*56a0*/  FMUL.FTZ R79, R79, UR14 ;  /* 0x0000000e4f4f7c20 */ /* 0x000fca0008410000 */
[----:B------:R-:W-:Y:S01]  /*56b0*/  SEL R79, R79, RZ, P6 ;  /* 0x000000ff4f4f7207 */ /* 0x000fe20003000000 */
[----:B------:R-:W-:Y:S06]  /*56c0*/  BRA `(.L_x_9033) ;  /* 0x0000000000a07947 */ /* 0x000fec0003800000 */
.L_x_9034:
        /* <DEDUP_REMOVED lines=10> */
.L_x_9038:
        /* <DEDUP_REMOVED lines=10> */
.L_x_9039:
        /* <DEDUP_REMOVED lines=10> */
.L_x_9040:
        /* <DEDUP_REMOVED lines=10> */
.L_x_9033:
        /* <DEDUP_REMOVED lines=8> */
.L_x_9030:
[----:B------:R-:W-:Y:S05]  /*59d0*/  BSYNC.RECONVERGENT B0 ;  /* 0x0000000000007941 */ /* 0x000fea0003800200 */
.L_x_9029:
        /* <DEDUP_REMOVED lines=9> */
[----:B0-234-:R-:W0:Y:S01]  /*5a70*/  @P4 LDC.64 R82, c[0x0][0x408] ;  /* 0x00010200ff524b82 */ /* 0x01de220000000a00 */
        /* <DEDUP_REMOVED lines=36> */
.L_x_9044:
[----:B0-234-:R-:W0:Y:S01]  /*5cc0*/  @P4 LDC.64 R88, c[0x0][0x408] ;  /* 0x00010200ff584b82 */ /* 0x01de220000000a00 */
        /* <DEDUP_REMOVED lines=36> */
.L_x_9043:
        /* <DEDUP_REMOVED lines=31> */
.L_x_9047:
        /* <DEDUP_REMOVED lines=10> */
.L_x_9048:
        /* <DEDUP_REMOVED lines=10> */
.L_x_9049:
[----:B------:R-:W-:Y:S05]  /*6240*/  @!P4 BRA `(.L_x_9045) ;  /* 0x0000000000b4c947 */ /* 0x000fea0003800000 */
[----:B------:R-:W-:Y:S01]  /*6250*/  FMUL.FTZ R79, R83, UR15 ;  /* 0x0000000f534f7c20 */ /* 0x000fe20008410000 */
[----:B-----5:R-:W-:-:S03]  /*6260*/  ISETP.GE.U32.AND P6, PT, R100, 0x1000000, PT ;  /* 0x010000006400780c */ /* 0x020fc60003fc6070 */
[----:B------:R-:W-:-:S05]  /*6270*/  FMUL.FTZ R79, R79, UR14 ;  /* 0x0000000e4f4f7c20 */ /* 0x000fca0008410000 */
[----:B------:R-:W-:Y:S01]  /*6280*/  SEL R79, R79, RZ, P6 ;  /* 0x000000ff4f4f7207 */ /* 0x000fe20003000000 */
[----:B------:R-:W-:Y:S06]  /*6290*/  BRA `(.L_x_9045) ;  /* 0x0000000000a07947 */ /* 0x000fec0003800000 */
.L_x_9046:
        /* <DEDUP_REMOVED lines=10> */
.L_x_9050:
        /* <DEDUP_REMOVED lines=10> */
.L_x_9051:
        /* <DEDUP_REMOVED lines=10> */
.L_x_9052:
        /* <DEDUP_REMOVED lines=10> */
.L_x_9045:
        /* <DEDUP_REMOVED lines=8> */
.L_x_9042:
[----:B------:R-:W-:Y:S05]  /*65a0*/  BSYNC.RECONVERGENT B0 ;  /* 0x0000000000007941 */ /* 0x000fea0003800200 */
.L_x_9041:
        /* <DEDUP_REMOVED lines=12> */
[--C-:B------:R-:W-:Y:S01]  /*6670*/  @P3 FFMA.FTZ R81, R141, R87, R84.reuse ;  /* 0x000000578d513223 */ /* 0x100fe20000010054 */
[----:B-----5:R-:W-:Y:S01]  /*6680*/  MOV R83, R75 ;  /* 0x0000004b00537202 */ /* 0x020fe20000000f00 */
[-C--:B------:R-:W-:Y:S01]  /*6690*/  @P3 FFMA.FTZ R82, R144, R87.reuse, R84 ;  /* 0x0000005790523223 */ /* 0x080fe20000010054 */
[----:B------:R-:W-:Y:S01]  /*66a0*/  @P3 FADD.FTZ R80, R157, -R80 ;  /* 0x800000509d503221 */ /* 0x000fe20000010000 */
[----:B------:R-:W-:Y:S01]  /*66b0*/  @P3 FADD.FTZ R81, R142, -R81 ;  /* 0x800000518e513221 */ /* 0x000fe20000010000 */
[----:B------:R-:W-:Y:S01]  /*66c0*/  @P3 FFMA.FTZ R87, R153, R87, R84 ;  /* 0x0000005799573223 */ /* 0x000fe20000010054 */
[----:B------:R-:W-:Y:S01]  /*66d0*/  @P3 FADD.FTZ R82, R151, -R82 ;  /* 0x8000005297523221 */ /* 0x000fe20000010000 */
[C---:B------:R-:W-:Y:S01]  /*66e0*/  @P3 FFMA.FTZ R83, R96.reuse, R80, R75 ;  /* 0x0000005060533223 */ /* 0x040fe2000001004b */
[----:B------:R-:W-:Y:S01]  /*66f0*/  MOV R80, R72 ;  /* 0x0000004800507202 */ /* 0x000fe20000000f00 */
[----:B------:R-:W-:Y:S01]  /*6700*/  @P3 FFMA.FTZ R80, R96, R81, R72 ;  /* 0x0000005160503223 */ /* 0x000fe20000010048 */
[----:B------:R-:W-:Y:S01]  /*6710*/  @P3 FADD.FTZ R87, R158, -R87 ;  /* 0x800000579e573221 */ /* 0x000fe20000010000 */
[----:B------:R-:W-:Y:S01]  /*6720*/  MOV R81, R73 ;  /* 0x0000004900517202 */ /* 0x000fe20000000f00 */
[C---:B------:R-:W-:Y:S01]  /*6730*/  @P3 FFMA.FTZ R81, R96.reuse, R82, R73 ;  /* 0x0000005260513223 */ /* 0x040fe20000010049 */
[----:B------:R-:W-:Y:S01]  /*6740*/  MOV R82, R74 ;  /* 0x0000004a00527202 */ /* 0x000fe20000000f00 */
[----:B------:R-:W-:Y:S01]  /*6750*/  @P3 FFMA.FTZ R82, R96, R87, R74 ;  /* 0x0000005760523223 */ /* 0x000fe2000001004a */
[----:B------:R-:W-:Y:S01]  /*6760*/  @P4 LOP3.LUT P3, RZ, R101, 0xff, RZ, 0xc0, !PT ;  /* 0x000000ff65ff4812 */ /* 0x000fe2000786c0ff */
[----:B0-----:R-:W-:-:S04]  /*6770*/  @P4 FMUL.FTZ R89, R80, R89 ;  /* 0x0000005950594220 */ /* 0x001fc80000410000 */
[----:B------:R-:W-:-:S05]  /*6780*/  @P4 FMUL.FTZ R88, R89, R88 ;  /* 0x0000005859584220 */ /* 0x000fca0000410000 */
[----:B------:R-:W-:Y:S02]  /*6790*/  @P4 SEL R76, R88, RZ, P3 ;  /* 0x000000ff584c4207 */ /* 0x000fe40001800000 */
[----:B------:R-:W0:Y:S01]  /*67a0*/  @P4 LDC.64 R88, c[0x0][0x408] ;  /* 0x00010200ff584b82 */ /* 0x000e220000000a00 */
        /* <DEDUP_REMOVED lines=10> */
[----:B------:R-:W-:Y:S01]  /*6850*/  FMUL.FTZ R79, R83, UR15 ;  /* 0x0000000f534f7c20 */ /* 0x000fe20008410000 */
[----:B------:R-:W-:-:S03]  /*6860*/  ISETP.GE.U32.AND P3, PT, R101, 0x1000000, PT ;  /* 0x010000006500780c */ /* 0x000fc60003f66070 */
[----:B------:R-:W-:-:S05]  /*6870*/  FMUL.FTZ R79, R79, UR14 ;  /* 0x0000000e4f4f7c20 */ /* 0x000fca0008410000 */
[----:B------:R-:W-:Y:S01]  /*6880*/  SEL R79, R79, RZ, P3 ;  /* 0x000000ff4f4f7207 */ /* 0x000fe20001800000 */
[----:B------:R-:W-:Y:S06]  /*6890*/  BRA `(.L_x_9057) ;  /* 0x0000000800187947 */ /* 0x000fec0003800000 */
.L_x_9056:
        /* <DEDUP_REMOVED lines=29> */
[----:B------:R-:W-:-:S03]  /*6a70*/  MOV R79, R75 ;  /* 0x0000004b004f7202 */ /* 0x000fc60000000f00 */
[----:B------:R-:W-:-:S04]  /*6a80*/  @P3 FADD.FTZ R84, R157, -R84 ;  /* 0x800000549d543221 */ /* 0x000fc80000010000 */
[----:B------:R-:W-:Y:S01]  /*6a90*/  @P3 FFMA.FTZ R79, R96, R84, R75 ;  /* 0x00000054604f3223 */ /* 0x000fe2000001004b */
[----:B------:R-:W-:-:S03]  /*6aa0*/  ISETP.GE.U32.AND P3, PT, R101, 0x1000000, PT ;  /* 0x010000006500780c */ /* 0x000fc60003f66070 */
[----:B------:R-:W-:-:S04]  /*6ab0*/  FMUL.FTZ R79, R79, UR15 ;  /* 0x0000000f4f4f7c20 */ /* 0x000fc80008410000 */
[----:B------:R-:W-:-:S05]  /*6ac0*/  FMUL.FTZ R79, R79, UR14 ;  /* 0x0000000e4f4f7c20 */ /* 0x000fca0008410000 */
[----:B------:R-:W-:Y:S01]  /*6ad0*/  SEL R79, R79, RZ, P3 ;  /* 0x000000ff4f4f7207 */ /* 0x000fe20001800000 */
[----:B------:R-:W-:Y:S06]  /*6ae0*/  BRA `(.L_x_9057) ;  /* 0x0000000400847947 */ /* 0x000fec0003800000 */
.L_x_9055:
[----:B0-234-:R-:W0:Y:S02]  /*6af0*/  LDC.64 R88, c[0x0][0x478] ;  /* 0x00011e00ff587b82 */ /* 0x01de240000000a00 */
        /* <DEDUP_REMOVED lines=10> */
[----:B------:R-:W-:Y:S02]  /*6ba0*/  FADD.FTZ R89, R142, -R89 ;  /* 0x800000598e597221 */ /* 0x000fe40000010000 */
[----:B------:R-:W-:Y:S01]  /*6bb0*/  FADD.FTZ R83, R151, -R80 ;  /* 0x8000005097537221 */ /* 0x000fe20000010000 */
        /* <DEDUP_REMOVED lines=18> */
.L_x_9059:
        /* <DEDUP_REMOVED lines=10> */
.L_x_9060:
        /* <DEDUP_REMOVED lines=10> */
.L_x_9061:
[----:B------:R-:W-:Y:S05]  /*6e20*/  @!P4 BRA `(.L_x_9057) ;  /* 0x0000000000b4c947 */ /* 0x000fea0003800000 */
[----:B------:R-:W-:Y:S01]  /*6e30*/  FMUL.FTZ R79, R83, UR15 ;  /* 0x0000000f534f7c20 */ /* 0x000fe20008410000 */
[----:B-----5:R-:W-:-:S03]  /*6e40*/  ISETP.GE.U32.AND P3, PT, R101, 0x1000000, PT ;  /* 0x010000006500780c */ /* 0x020fc60003f66070 */
[----:B------:R-:W-:-:S05]  /*6e50*/  FMUL.FTZ R79, R79, UR14 ;  /* 0x0000000e4f4f7c20 */ /* 0x000fca0008410000 */
[----:B------:R-:W-:Y:S01]  /*6e60*/  SEL R79, R79, RZ, P3 ;  /* 0x000000ff4f4f7207 */ /* 0x000fe20001800000 */
[----:B------:R-:W-:Y:S06]  /*6e70*/  BRA `(.L_x_9057) ;  /* 0x0000000000a07947 */ /* 0x000fec0003800000 */
.L_x_9058:
[----:B------:R-:W-:Y:S01]  /*6e80*/  FFMA.FTZ R88, R160, R87, R84 ;  /* 0x00000057a0587223 */ /* 0x000fe20000010054 */
[----:B------:R-:W-:-:S03]  /*6e90*/  ISETP.GT.AND P3, PT, R94, RZ, PT ;  /* 0x000000ff5e00720c */ /* 0x000fc60003f64270 */
[----:B------:R-:W-:-:S04]  /*6ea0*/  FADD.FTZ R89, R157, -R88 ;  /* 0x800000589d597221 */ /* 0x000fc80000010000 */
[----:B------:R-:W-:-:S05]  /*6eb0*/  FMUL.FTZ R89, R96, R89 ;  /* 0x0000005960597220 */ /* 0x000fca0000410000 */
[----:B------:R-:W-:Y:S02]  /*6ec0*/  FSEL R90, R89, RZ, P3 ;  /* 0x000000ff595a7208 */ /* 0x000fe40001800000 */
[----:B------:R-:W0:Y:S01]  /*6ed0*/  @P4 LDC.64 R88, c[0x0][0x408] ;  /* 0x00010200ff584b82 */ /* 0x000e220000000a00 */
[----:B-----5:R-:W-:Y:S02]  /*6ee0*/  @P4 ISETP.GE.U32.AND P3, PT, R101, 0x1000000, PT ;  /* 0x010000006500480c */ /* 0x020fe40003f66070 */
[----:B0-----:R-:W-:-:S04]  /*6ef0*/  @P4 FMUL.FTZ R89, R90, R89 ;  /* 0x000000595a594220 */ /* 0x001fc80000410000 */
[----:B------:R-:W-:-:S05]  /*6f00*/  @P4 FMUL.FTZ R88, R89, R88 ;  /* 0x0000005859584220 */ /* 0x000fca0000410000 */
[----:B------:R-:W-:Y:S01]  /*6f10*/  @P4 SEL R79, R88, RZ, P3 ;  /* 0x000000ff584f4207 */ /* 0x000fe20001800000 */
[----:B------:R-:W-:Y:S06]  /*6f20*/  @!P4 BRA `(.L_x_9062) ;  /* 0x000000000024c947 */ /* 0x000fec0003800000 */
        /* <DEDUP_REMOVED lines=8> */
[----:B------:R-:W-:-:S07]  /*6fb0*/  SEL R76, R89, RZ, P3 ;  /* 0x000000ff594c7207 */ /* 0x000fce0001800000 */
.L_x_9062:
        /* <DEDUP_REMOVED lines=10> */
.L_x_9063:
        /* <DEDUP_REMOVED lines=10> */
.L_x_9057:
[----:B------:R-:W0:Y:S02]  /*7100*/  @P5 LDC.64 R88, c[0x0][0x478] ;  /* 0x00011e00ff585b82 */ /* 0x000e240000000a00 */
[----:B0-----:R-:W-:-:S06]  /*7110*/  @P5 IMAD.WIDE.U32 R88, R86, 0x10, R88 ;  /* 0x0000001056585825 */ /* 0x001fcc00078e0058 */
[----:B------:R-:W0:Y:S01]  /*7120*/  @P4 LDC.64 R86, c[0x0][0x468] ;  /* 0x00011a00ff564b82 */ /* 0x000e220000000a00 */
[----:B------:R1:W-:Y:S01]  /*7130*/  @P5 STG.E.128 desc[UR8][R88.64], R80 ;  /* 0x0000005058005986 */ /* 0x0003e2000c101d08 */
[----:B0-----:R-:W-:-:S05]  /*7140*/  @P4 IMAD.WIDE.U32 R86, R85, 0x10, R86 ;  /* 0x0000001055564825 */ /* 0x001fca00078e0056 */
[----:B------:R1:W-:Y:S02]  /*7150*/  @P4 STG.E.128 desc[UR8][R86.64], R76 ;  /* 0x0000004c56004986 */ /* 0x0003e4000c101d08 */
.L_x_9054:
[----:B------:R-:W-:Y:S05]  /*7160*/  BSYNC.RECONVERGENT B0 ;  /* 0x0000000000007941 */ /* 0x000fea0003800200 */
.L_x_9053:
[----:B------:R-:W0:Y:S01]  /*7170*/  LDC.64 R84, c[0x0][0x380] ;  /* 0x0000e000ff547b82 */ /* 0x000e220000000a00 */
[----:B------:R-:W-:Y:S01]  /*7180*/  UPLOP3.LUT UP1, UPT, UPT, UPT, UP1, 0x40, 0x4 ;  /* 0x000000000004789c */ /* 0x000fe20003f2e810 */
[----:B0-----:R-:W-:-:S04]  /*7190*/  IADD3 R93, PT, PT, R93, R84, RZ ;  /* 0x000000545d5d7210 */ /* 0x001fc80007ffe0ff */
[----:B------:R-:W-:-:S13]  /*71a0*/  ISETP.GE.AND P3, PT, R93, R85, PT ;  /* 0x000000555d00720c */ /* 0x000fda0003f66270 */
[----:B------:R-:W-:Y:S05]  /*71b0*/  @!P3 BRA `(.L_x_9064) ;  /* 0xffffff9400b4b947 */ /* 0x000fea000383ffff */
.L_x_8976:
        /* <DEDUP_REMOVED lines=49> */
.L_x_9065:
        /* <DEDUP_REMOVED lines=11> */
.L_x_10825:


//--------------------- .text._ZN10layer_norm22ln_bwd_finalize_kernelINS_22Kernel_traits_finalizeILj6144E6__halfffffjLb0ELj1024ELj4ENS_18Kernel_traits_baseILj6144ES2_ffffjLj1024EEEEELb0ELb1EEEvNS_9BwdParamsE --------------------------
	.section	.text._ZN10layer_norm22ln_bwd_finalize_kernelINS_22Kernel_traits_finalizeILj6144E6__halfffffjLb0ELj1024ELj4ENS_18Kernel_traits_baseILj6144ES2_ffffjLj1024EEEEELb0ELb1EEEvNS_9BwdParamsE,"ax",@progbits
	.align	128
        .global         _ZN10layer_norm22ln_bwd_finalize_kernelINS_22Kernel_traits_finalizeILj6144E6__halfffffjLb0ELj1024ELj4ENS_18Kernel_traits_baseILj6144ES2_ffffjLj1024EEEEELb0ELb1EEEvNS_9BwdParamsE
        .type           _ZN10layer_norm22ln_bwd_finalize_kernelINS_22Kernel_traits_finalizeILj6144E6__halfffffjLb0ELj1024ELj4ENS_18Kernel_traits_baseILj6144ES2_ffffjLj1024EEEEELb0ELb1EEEvNS_9BwdParamsE,@function
        .size           _ZN10layer_norm22ln_bwd_finalize_kernelINS_22Kernel_traits_finalizeILj6144E6__halfffffjLb0ELj1024ELj4ENS_18Kernel_traits_baseILj6144ES2_ffffjLj1024EEEEELb0ELb1EEEvNS_9BwdParamsE,(.L_x_10826 - _ZN10layer_norm22ln_bwd_finalize_kernelINS_22Kernel_traits_finalizeILj6144E6__halfffffjLb0ELj1024ELj4ENS_18Kernel_traits_baseILj6144ES2_ffffjLj1024EEEEELb0ELb1EEEvNS_9BwdParamsE)
        .other          _ZN10layer_norm22ln_bwd_finalize_kernelINS_22Kernel_traits_finalizeILj6144E6__halfffffjLb0ELj1024ELj4ENS_18Kernel_traits_baseILj6144ES2_ffffjLj1024EEEEELb0ELb1EEEvNS_9BwdParamsE,@"STO_CUDA_ENTRY STV_DEFAULT"
_ZN10layer_norm22ln_bwd_finalize_kernelINS_22Kernel_traits_finalizeILj6144E6__halfffffjLb0ELj1024ELj4ENS_18Kernel_traits_baseILj6144ES2_ffffjLj1024EEEEELb0ELb1EEEvNS_9BwdParamsE:
.text._ZN10layer_norm22ln_bwd_finalize_kernelINS_22Kernel_traits_finalizeILj6144E6__halfffffjLb0ELj1024ELj4ENS_18Kernel_traits_baseILj6144ES2_ffffjLj1024EEEEELb0ELb1EEEvNS_9BwdParamsE:
        /* <DEDUP_REMOVED lines=77> */
.L_x_9070:
        /* <DEDUP_REMOVED lines=118> */
.L_x_9069:
[----:B------:R-:W-:Y:S05]  /*0c30*/  BSYNC.RECONVERGENT B1 ;  /* 0x0000000000017941 */ /* 0x000fea0003800200 */
.L_x_9068:
        /* <DEDUP_REMOVED lines=69> */
.L_x_9072:
[----:B------:R-:W-:Y:S05]  /*1090*/  BSYNC.RECONVERGENT B1 ;  /* 0x0000000000017941 */ /* 0x000fea0003800200 */
.L_x_9071:
        /* <DEDUP_REMOVED lines=38> */
.L_x_9074:
[----:B------:R-:W-:Y:S05]  /*1300*/  BSYNC.RECONVERGENT B1 ;  /* 0x0000000000017941 */ /* 0x000fea0003800200 */
.L_x_9073:
[----:B------:R-:W-:Y:S05]  /*1310*/  @!P1 BRA `(.L_x_9067) ;  /* 0x0000000000409947 */ /* 0x000fea0003800000 */
[----:B------:R-:W0:Y:S01]  /*1320*/  LDC R12, c[0x0][0x388] ;  /* 0x0000e200ff0c7b82 */ /* 0x000e220000000800 */
[----:B------:R-:W-:-:S07]  /*1330*/  IADD3 R0, PT, PT, -R0, RZ, RZ ;  /* 0x000000ff00007210 */ /* 0x000fce0007ffe1ff */
[----:B------:R-:W1:Y:S08]  /*1340*/  LDC.64 R8, c[0x0][0x440] ;  /* 0x00011000ff087b82 */ /* 0x000e700000000a00 */
[----:B------:R-:W2:Y:S01]  /*1350*/  LDC.64 R10, c[0x0][0x448] ;  /* 0x00011200ff0a7b82 */ /* 0x000ea20000000a00 */
[----:B0-----:R-:W-:-:S05]  /*1360*/  IMAD R2, R2, R12, R5 ;  /* 0x0000000c02027224 */ /* 0x001fca00078e0205 */
[----:B------:R-:W-:-:S07]  /*1370*/  IADD3 R13, PT, PT, R57, R2, RZ ;  /* 0x00000002390d7210 */ /* 0x000fce0007ffe0ff */
.L_x_9075:
        /* <DEDUP_REMOVED lines=10> */
.L_x_9067:
[----:B------:R-:W-:Y:S05]  /*1420*/  BSYNC.RECONVERGENT B0 ;  /* 0x0000000000007941 */ /* 0x000fea0003800200 */
.L_x_9066:
        /* <DEDUP_REMOVED lines=59> */
.L_x_9076:
        /* <DEDUP_REMOVED lines=10> */
.L_x_10826:


//--------------------- .text._ZN10layer_norm13ln_bwd_kernelINS_13Kernel_traitsI6__halfffffjLj6144ELj1ELj1ELj8ELj16ENS_18Kernel_traits_baseILj6144ES2_ffffjLj256EEEEELb1ELb0ELb1ELb1EEEvNS_9BwdParamsE --------------------------
	.section	.text._ZN10layer_norm13ln_bwd_kernelINS_13Kernel_traitsI6__halfffffjLj6144ELj1ELj1ELj8ELj16ENS_18Kernel_traits_baseILj6144ES2_ffffjLj256EEEEELb1ELb0ELb1ELb1EEEvNS_9BwdParamsE,"ax",@progbits
	.align	128
        .global         _ZN10layer_norm13ln_bwd_kernelINS_13Kernel_traitsI6__halfffffjLj6144ELj1ELj1ELj8ELj16ENS_18Kernel_traits_baseILj6144ES2_ffffjLj256EEEEELb1ELb0ELb1ELb1EEEvNS_9BwdParamsE
        .type           _ZN10layer_norm13ln_bwd_kernelINS_13Kernel_traitsI6__halfffffjLj6144ELj1ELj1ELj8ELj16ENS_18Kernel_traits_baseILj6144ES2_ffffjLj256EEEEELb1ELb0ELb1ELb1EEEvNS_9BwdParamsE,@function
        .size           _ZN10layer_norm13ln_bwd_kernelINS_13Kernel_traitsI6__halfffffjLj6144ELj1ELj1ELj8ELj16ENS_18Kernel_traits_baseILj6144ES2_ffffjLj256EEEEELb1ELb0ELb1ELb1EEEvNS_9BwdParamsE,(.L_x_10827 - _ZN10layer_norm13ln_bwd_kernelINS_13Kernel_traitsI6__halfffffjLj6144ELj1ELj1ELj8ELj16ENS_18Kernel_traits_baseILj6144ES2_ffffjLj256EEEEELb1ELb0ELb1ELb1EEEvNS_9BwdParamsE)
        .other          _ZN10layer_norm13ln_bwd_kernelINS_13Kernel_traitsI6__halfffffjLj6144ELj1ELj1ELj8ELj16ENS_18Kernel_traits_baseILj6144ES2_ffffjLj256EEEEELb1ELb0ELb1ELb1EEEvNS_9BwdParamsE,@"STO_CUDA_ENTRY STV_DEFAULT"
_ZN10layer_norm13ln_bwd_kernelINS_13Kernel_traitsI6__halfffffjLj6144ELj1ELj1ELj8ELj16ENS_18Kernel_traits_baseILj6144ES2_ffffjLj256EEEEELb1ELb0ELb1ELb1EEEvNS_9BwdParamsE:
.text._ZN10layer_norm13ln_bwd_kernelINS_13Kernel_traitsI6__halfffffjLj6144ELj1ELj1ELj8ELj16ENS_18Kernel_traits_baseILj6144ES2_ffffjLj256EEEEELb1ELb0ELb1ELb1EEEvNS_9BwdParamsE:
        /* <DEDUP_REMOVED lines=39> */
[----:B0-----:R0:W5:Y:S04]  /*0270*/  LDG.E.64 R118, desc[UR12][R160.64+0x2800] ;  /* 0x0028000ca0767981 */ /* 0x001168000c1e1b00 */
[----:B------:R0:W5:Y:S04]  /*0280*/  LDG.E.64 R116, desc[UR12][R160.64+0x2000] ;  /* 0x0020000ca0747981 */ /* 0x000168000c1e1b00 */
[----:B------:R0:W5:Y:S04]  /*0290*/  LDG.E.64 R114, desc[UR12][R160.64+0x1800] ;  /* 0x0018000ca0727981 */ /* 0x000168000c1e1b00 */
[----:B------:R0:W5:Y:S04]  /*02a0*/  LDG.E.64 R112, desc[UR12][R160.64+0x1000] ;  /* 0x0010000ca0707981 */ /* 0x000168000c1e1b00 */
[----:B------:R0:W5:Y:S04]  /*02b0*/  LDG.E.64 R110, desc[UR12][R160.64+0x800] ;  /* 0x0008000ca06e7981 */ /* 0x000168000c1e1b00 */
[----:B------:R0:W5:Y:S01]  /*02c0*/  LDG.E.64 R108, desc[UR12][R160.64] ;  /* 0x0000000ca06c7981 */ /* 0x000162000c1e1b00 */
[----:B------:R-:W-:Y:S01]  /*02d0*/  HFMA2 R74, -RZ, RZ, 0, 0 ;  /* 0x00000000ff4a7431 */ /* 0x000fe200000001ff */
[----:B------:R-:W-:Y:S01]  /*02e0*/  MOV R0, UR4 ;  /* 0x0000000400007c02 */ /* 0x000fe20008000f00 */
[----:B--234-:R-:W-:-:S11]  /*02f0*/  UPLOP3.LUT UP1, UPT, UPT, UPT, UPT, 0x40, 0x4 ;  /* 0x000000000004789c */ /* 0x01cfd60003f2e870 */
.L_x_9144:
        /* <DEDUP_REMOVED lines=13> */
[----:B------:R-:W0:Y:S07]  /*03d0*/  S2R R154, SR_TID.X ;  /* 0x00000000009a7919 */ /* 0x000e2e0000002100 */
[----:B------:R-:W2:Y:S08]  /*03e0*/  LDC.64 R124, c[0x0][0x3a8] ;  /* 0x0000ea00ff7c7b82 */ /* 0x000eb00000000a00 */
[----:B------:R-:W3:Y:S01]  /*03f0*/  LDC.64 R104, c[0x0][0x428] ;  /* 0x00010a00ff687b82 */ /* 0x000ee20000000a00 */
[----:B-1----:R-:W-:Y:S01]  /*0400*/  IMAD R3, R0, R148, RZ ;  /* 0x0000009400037224 */ /* 0x002fe200078e02ff */
[----:B-----5:R-:W-:-:S06]  /*0410*/  ISETP.GE.AND P2, PT, R121, 0x1, PT ;  /* 0x000000017900780c */ /* 0x020fcc0003f46270 */
[----:B------:R-:W1:Y:S01]  /*0420*/  LDC.64 R162, c[0x0][0x3b0] ;  /* 0x0000ec00ffa27b82 */ /* 0x000e620000000a00 */
[----:B------:R-:W-:-:S04]  /*0430*/  SHF.R.S32.HI R84, RZ, 0x1f, R3 ;  /* 0x0000001fff547819 */ /* 0x000fc80000011403 */
[----:B------:R-:W-:Y:S01]  /*0440*/  LEA.HI R3, R84, R3, RZ, 0x2 ;  /* 0x0000000354037211 */ /* 0x000fe200078f10ff */
[----:B------:R-:W-:-:S03]  /*0450*/  IMAD.WIDE R84, R0, 0x4, R90 ;  /* 0x0000000400547825 */ /* 0x000fc600078e025a */
[----:B0-----:R-:W-:Y:S02]  /*0460*/  LEA.HI.SX32 R161, R3, R154, 0x1e ;  /* 0x0000009a03a17211 */ /* 0x001fe400078ff2ff */
[----:B------:R-:W-:Y:S01]  /*0470*/  IADD3 R3, PT, PT, R2, -0x1, RZ ;  /* 0xffffffff02037810 */ /* 0x000fe20007ffe0ff */
[----:B------:R0:W4:Y:S01]  /*0480*/  LDG.E R164, desc[UR12][R84.64] ;  /* 0x0000000c54a47981 */ /* 0x000122000c1e1900 */
[C---:B------:R-:W-:Y:S01]  /*0490*/  IADD3 R155, PT, PT, R161.reuse, 0x100, RZ ;  /* 0x00000100a19b7810 */ /* 0x040fe20007ffe0ff */
[C---:B--2---:R-:W-:Y:S01]  /*04a0*/  IMAD.WIDE.U32 R128, R161.reuse, 0x10, R124 ;  /* 0x00000010a1807825 */ /* 0x044fe200078e007c */
[----:B------:R-:W-:-:S03]  /*04b0*/  IADD3 R157, PT, PT, R161, 0x200, RZ ;  /* 0x00000200a19d7810 */ /* 0x000fc60007ffe0ff */
[----:B------:R-:W-:Y:S01]  /*04c0*/  IMAD R3, R3, R148, RZ ;  /* 0x0000009403037224 */ /* 0x000fe200078e02ff */
[----:B------:R-:W-:Y:S01]  /*04d0*/  IADD3 R159, PT, PT, R161, 0x300, RZ ;  /* 0x00000300a19f7810 */ /* 0x000fe20007ffe0ff */
[--C-:B------:R-:W-:Y:S01]  /*04e0*/  IMAD.WIDE.U32 R132, R155, 0x10, R124.reuse ;  /* 0x000000109b847825 */ /* 0x100fe200078e007c */
[C---:B------:R-:W-:Y:S01]  /*04f0*/  IADD3 R165, PT, PT, R161.reuse, 0x400, RZ ;  /* 0x00000400a1a57810 */ /* 0x040fe20007ffe0ff */
[----:B------:R-:W2:Y:S01]  /*0500*/  LDG.E.128 R128, desc[UR12][R128.64] ;  /* 0x0000000c80807981 */ /* 0x000ea2000c1e1d00 */
[----:B------:R-:W-:Y:S01]  /*0510*/  IADD3 R167, PT, PT, R161, 0x500, RZ ;  /* 0x00000500a1a77810 */ /* 0x000fe20007ffe0ff */
[----:B------:R-:W-:Y:S01]  /*0520*/  IMAD.WIDE.U32 R140, R157, 0x10, R124 ;  /* 0x000000109d8c7825 */ /* 0x000fe200078e007c */
[----:B0-----:R-:W-:Y:S01]  /*0530*/  SHF.R.S32.HI R84, RZ, 0x1f, R3 ;  /* 0x0000001fff547819 */ /* 0x001fe20000011403 */
[----:B------:R-:W2:Y:S02]  /*0540*/  LDG.E.128 R132, desc[UR12][R132.64] ;  /* 0x0000000c84847981 */ /* 0x000ea4000c1e1d00 */
[--C-:B------:R-:W-:Y:S01]  /*0550*/  IMAD.WIDE.U32 R144, R159, 0x10, R124.reuse ;  /* 0x000000109f907825 */ /* 0x100fe200078e007c */
[----:B------:R-:W-:Y:S01]  /*0560*/  LEA.HI R84, R84, R3, RZ, 0x2 ;  /* 0x0000000354547211 */ /* 0x000fe200078f10ff */
[----:B------:R-:W2:Y:S02]  /*0570*/  LDG.E.128 R140, desc[UR12][R140.64] ;  /* 0x0000000c8c8c7981 */ /* 0x000ea4000c1e1d00 */
[----:B------:R-:W-:-:S02]  /*0580*/  IMAD.WIDE.U32 R136, R165, 0x10, R124 ;  /* 0x00000010a5887825 */ /* 0x000fc400078e007c */
[----:B------:R-:W2:Y:S02]  /*0590*/  LDG.E.128 R144, desc[UR12][R144.64] ;  /* 0x0000000c90907981 */ /* 0x000ea4000c1e1d00 */
[----:B------:R-:W-:Y:S01]  /*05a0*/  IMAD.WIDE.U32 R124, R167, 0x10, R124 ;  /* 0x00000010a77c7825 */ /* 0x000fe200078e007c */
[----:B------:R-:W-:Y:S01]  /*05b0*/  LEA.HI.SX32 R3, R84, R154, 0x1e ;  /* 0x0000009a54037211 */ /* 0x000fe200078ff2ff */
[----:B------:R-:W2:Y:S04]  /*05c0*/  LDG.E.128 R136, desc[UR12][R136.64] ;  /* 0x0000000c88887981 */ /* 0x000ea8000c1e1d00 */
[----:B------:R-:W2:Y:S01]  /*05d0*/  LDG.E.128 R124, desc[UR12][R124.64] ;  /* 0x0000000c7c7c7981 */ /* 0x000ea2000c1e1d00 */
[C---:B------:R-:W-:Y:S01]  /*05e0*/  IADD3 R89, PT, PT, R3.reuse, 0x100, RZ ;  /* 0x0000010003597810 */ /* 0x040fe20007ffe0ff */
[C---:B---3--:R-:W-:Y:S01]  /*05f0*/  IMAD.WIDE.U32 R84, R3.reuse, 0x10, R104 ;  /* 0x0000001003547825 */ /* 0x048fe200078e0068 */
[----:B------:R-:W-:-:S03]  /*0600*/  IADD3 R93, PT, PT, R3, 0x200, RZ ;  /* 0x00000200035d7810 */ /* 0x000fc60007ffe0ff */
[--C-:B------:R-:W-:Y:S02]  /*0610*/  IMAD.WIDE.U32 R88, R89, 0x10, R104.reuse ;  /* 0x0000001059587825 */ /* 0x100fe400078e0068 */
[----:B------:R-:W3:Y:S01]  /*0620*/  LDG.E.128 R84, desc[UR12][R84.64] ;  /* 0x0000000c54547981 */ /* 0x000ee2000c1e1d00 */
[----:B------:R-:W-:Y:S01]  /*0630*/  IADD3 R97, PT, PT, R3, 0x300, RZ ;  /* 0x0000030003617810 */ /* 0x000fe20007ffe0ff */
[--C-:B------:R-:W-:Y:S02]  /*0640*/  IMAD.WIDE.U32 R92, R93, 0x10, R104.reuse ;  /* 0x000000105d5c7825 */ /* 0x100fe400078e0068 */
[----:B------:R-:W3:Y:S01]  /*0650*/  LDG.E.128 R88, desc[UR12][R88.64] ;  /* 0x0000000c58587981 */ /* 0x000ee2000c1e1d00 */
[----:B------:R-:W-:Y:S01]  /*0660*/  IADD3 R101, PT, PT, R3, 0x400, RZ ;  /* 0x0000040003657810 */ /* 0x000fe20007ffe0ff */
[--C-:B------:R-:W-:Y:S02]  /*0670*/  IMAD.WIDE.U32 R96, R97, 0x10, R104.reuse ;  /* 0x0000001061607825 */ /* 0x100fe400078e0068 */
[----:B------:R-:W3:Y:S01]  /*0680*/  LDG.E.128 R92, desc[UR12][R92.64] ;  /* 0x0000000c5c5c7981 */ /* 0x000ee2000c1e1d00 */
[----:B------:R-:W-:Y:S01]  /*0690*/  IADD3 R3, PT, PT, R3, 0x500, RZ ;  /* 0x0000050003037810 */ /* 0x000fe20007ffe0ff */
[----:B------:R-:W-:-:S02]  /*06a0*/  IMAD.WIDE.U32 R100, R101, 0x10, R104 ;  /* 0x0000001065647825 */ /* 0x000fc400078e0068 */
[----:B------:R-:W3:Y:S02]  /*06b0*/  LDG.E.128 R96, desc[UR12][R96.64] ;  /* 0x0000000c60607981 */ /* 0x000ee4000c1e1d00 */
[----:B------:R-:W-:Y:S02]  /*06c0*/  IMAD.WIDE.U32 R104, R3, 0x10, R104 ;  /* 0x0000001003687825 */ /* 0x000fe400078e0068 */
[----:B------:R-:W3:Y:S04]  /*06d0*/  LDG.E.128 R100, desc[UR12][R100.64] ;  /* 0x0000000c64647981 */ /* 0x000ee8000c1e1d00 */
[----:B------:R-:W3:Y:S01]  /*06e0*/  LDG.E.128 R104, desc[UR12][R104.64] ;  /* 0x0000000c68687981 */ /* 0x000ee2000c1e1d00 */
[----:B------:R-:W-:Y:S02]  /*06f0*/  ISETP.NE.U32.AND P0, PT, RZ, UR6, PT ;  /* 0x00000006ff007c0c */ /* 0x000fe4000bf05070 */
[----:B------:R-:W-:-:S02]  /*0700*/  MOV R122, UR7 ;  /* 0x00000007007a7c02 */ /* 0x000fc40008000f00 */
[----:B------:R-:W-:Y:S02]  /*0710*/  @P2 IADD3 R3, PT, PT, R121, -0x1, RZ ;  /* 0xffffffff79032810 */ /* 0x000fe40007ffe0ff */
[----:B------:R-:W-:-:S03]  /*0720*/  ISETP.NE.AND.EX P0, PT, R122, RZ, PT, P0 ;  /* 0x000000ff7a00720c */ /* 0x000fc60003f05300 */
[----:B------:R-:W-:-:S05]  /*0730*/  @P2 IMAD R3, R3, R148, RZ ;  /* 0x0000009403032224 */ /* 0x000fca00078e02ff */
[----:B------:R-:W-:-:S04]  /*0740*/  @P2 SHF.R.S32.HI R152, RZ, 0x1f, R3 ;  /* 0x0000001fff982819 */ /* 0x000fc80000011403 */
[----:B------:R-:W-:Y:S01]  /*0750*/  @P2 LEA.HI R123, R152, R3, RZ, 0x2 ;  /* 0x00000003987b2211 */ /* 0x000fe200078f10ff */
[----:B------:R-:W0:Y:S01]  /*0760*/  @P0 LDC.64 R148, c[0x0][0x438] ;  /* 0x00010e00ff940b82 */ /* 0x000e220000000a00 */
[----:B------:R-:W-:Y:S02]  /*0770*/  MOV R3, RZ ;  /* 0x000000ff00037202 */ /* 0x000fe40000000f00 */
[----:B------:R-:W-:-:S05]  /*0780*/  @P2 LEA.HI.SX32 R3, R123, R154, 0x1e ;  /* 0x0000009a7b032211 */ /* 0x000fca00078ff2ff */
[----:B------:R-:W1:Y:S08]  /*0790*/  @P0 LDC.64 R150, c[0x0][0x438] ;  /* 0x00010e00ff960b82 */ /* 0x000e700000000a00 */
[----:B------:R-:W1:Y:S01]  /*07a0*/  @P0 LDC.64 R152, c[0x0][0x438] ;  /* 0x00010e00ff980b82 */ /* 0x000e620000000a00 */
[----:B0-----:R-:W-:-:S07]  /*07b0*/  @P0 IMAD.WIDE.U32 R148, R161, 0x10, R148 ;  /* 0x00000010a1940825 */ /* 0x001fce00078e0094 */
[----:B------:R-:W0:Y:S01]  /*07c0*/  @P0 LDC.64 R160, c[0x0][0x438] ;  /* 0x00010e00ffa00b82 */ /* 0x000e220000000a00 */
[----:B------:R-:W-:Y:S01]  /*07d0*/  IADD3 R123, PT, PT, R3, 0x100, RZ ;  /* 0x00000100037b7810 */ /* 0x000fe20007ffe0ff */
[----:B------:R0:W5:Y:S01]  /*07e0*/  @P0 LDG.E.128 R24, desc[UR12][R148.64] ;  /* 0x0000000c94180981 */ /* 0x000162000c1e1d00 */
[----:B-1----:R-:W-:-:S05]  /*07f0*/  @P0 IMAD.WIDE.U32 R150, R155, 0x10, R150 ;  /* 0x000000109b960825 */ /* 0x002fca00078e0096 */
[----:B------:R-:W1:Y:S01]  /*0800*/  @P0 LDC.64 R154, c[0x0][0x438] ;  /* 0x00010e00ff9a0b82 */ /* 0x000e620000000a00 */
[----:B------:R-:W5:Y:S01]  /*0810*/  @P0 LDG.E.128 R20, desc[UR12][R150.64] ;  /* 0x0000000c96140981 */ /* 0x000f62000c1e1d00 */
[----:B------:R-:W-:-:S06]  /*0820*/  @P0 IMAD.WIDE.U32 R152, R157, 0x10, R152 ;  /* 0x000000109d980825 */ /* 0x000fcc00078e0098 */
[----:B------:R-:W1:Y:S01]  /*0830*/  @P0 LDC.64 R156, c[0x0][0x438] ;  /* 0x00010e00ff9c0b82 */ /* 0x000e620000000a00 */
[----:B------:R1:W5:Y:S01]  /*0840*/  @P0 LDG.E.128 R16, desc[UR12][R152.64] ;  /* 0x0000000c98100981 */ /* 0x000362000c1e1d00 */
[----:B0-----:R-:W-:-:S05]  /*0850*/  @P0 IMAD.WIDE.U32 R160, R167, 0x10, R160 ;  /* 0x00000010a7a00825 */ /* 0x001fca00078e00a0 */
[----:B------:R-:W5:Y:S01]  /*0860*/  @P0 LDG.E.128 R4, desc[UR12][R160.64] ;  /* 0x0000000ca0040981 */ /* 0x000f62000c1e1d00 */
[----:B-1----:R-:W-:-:S05]  /*0870*/  @P0 IMAD.WIDE.U32 R154, R159, 0x10, R154 ;  /* 0x000000109f9a0825 */ /* 0x002fca00078e009a */
[----:B------:R0:W5:Y:S01]  /*0880*/  @P0 LDG.E.128 R12, desc[UR12][R154.64] ;  /* 0x0000000c9a0c0981 */ /* 0x000162000c1e1d00 */
[----:B------:R-:W-:-:S05]  /*0890*/  @P0 IMAD.WIDE.U32 R156, R165, 0x10, R156 ;  /* 0x00000010a59c0825 */ /* 0x000fca00078e009c */
[----:B------:R1:W5:Y:S01]  /*08a0*/  @P0 LDG.E.128 R8, desc[UR12][R156.64] ;  /* 0x0000000c9c080981 */ /* 0x000362000c1e1d00 */
[----:B------:R-:W-:Y:S01]  /*08b0*/  ISETP.NE.AND P0, PT, RZ, UR11, PT ;  /* 0x0000000bff007c0c */ /* 0x000fe2000bf05270 */
[C---:B------:R-:W-:Y:S01]  /*08c0*/  IMAD.WIDE.U32 R158, R3.reuse, 0x4, R162 ;  /* 0x00000004039e7825 */ /* 0x040fe200078e00a2 */
[----:B------:R-:W-:-:S03]  /*08d0*/  IADD3 R149, PT, PT, R3, 0x200, RZ ;  /* 0x0000020003957810 */ /* 0x000fc60007ffe0ff */
[--C-:B------:R-:W-:Y:S01]  /*08e0*/  IMAD.WIDE.U32 R152, R123, 0x4, R162.reuse ;  /* 0x000000047b987825 */ /* 0x100fe200078e00a2 */
[C---:B------:R-:W-:Y:S01]  /*08f0*/  IADD3 R151, PT, PT, R3.reuse, 0x300, RZ ;  /* 0x0000030003977810 */ /* 0x040fe20007ffe0ff */
[----:B------:R-:W5:Y:S01]  /*0900*/  LDG.E R158, desc[UR12][R158.64] ;  /* 0x0000000c9e9e7981 */ /* 0x000f62000c1e1900 */
[C---:B------:R-:W-:Y:S02]  /*0910*/  IADD3 R165, PT, PT, R3.reuse, 0x400, RZ ;  /* 0x0000040003a57810 */ /* 0x040fe40007ffe0ff */
[----:B------:R-:W-:Y:S01]  /*0920*/  IADD3 R3, PT, PT, R3, 0x500, RZ ;  /* 0x0000050003037810 */ /* 0x000fe20007ffe0ff */
[----:B------:R1:W5:Y:S01]  /*0930*/  LDG.E R123, desc[UR12][R152.64] ;  /* 0x0000000c987b7981 */ /* 0x000362000c1e1900 */
[----:B0-----:R-:W-:-:S04]  /*0940*/  IMAD.WIDE.U32 R154, R149, 0x4, R162 ;  /* 0x00000004959a7825 */ /* 0x001fc800078e00a2 */
[--C-:B-1----:R-:W-:Y:S01]  /*0950*/  IMAD.WIDE.U32 R156, R151, 0x4, R162.reuse ;  /* 0x00000004979c7825 */ /* 0x102fe200078e00a2 */
[----:B------:R0:W5:Y:S03]  /*0960*/  LDG.E R148, desc[UR12][R154.64] ;  /* 0x0000000c9a947981 */ /* 0x000166000c1e1900 */
[--C-:B------:R-:W-:Y:S01]  /*0970*/  IMAD.WIDE.U32 R160, R165, 0x4, R162.reuse ;  /* 0x00000004a5a07825 */ /* 0x100fe200078e00a2 */
[----:B------:R-:W5:Y:S03]  /*0980*/  LDG.E R149, desc[UR12][R156.64] ;  /* 0x0000000c9c957981 */ /* 0x000f66000c1e1900 */
[----:B------:R-:W-:Y:S01]  /*0990*/  IMAD.WIDE.U32 R162, R3, 0x4, R162 ;  /* 0x0000000403a27825 */ /* 0x000fe200078e00a2 */
[----:B------:R1:W5:Y:S04]  /*09a0*/  LDG.E R150, desc[UR12][R160.64] ;  /* 0x0000000ca0967981 */ /* 0x000368000c1e1900 */
[----:B------:R1:W5:Y:S01]  /*09b0*/  LDG.E R151, desc[UR12][R162.64] ;  /* 0x0000000ca2977981 */ /* 0x000362000c1e1900 */
[----:B------:R-:W-:-:S05]  /*09c0*/  SHF.R.U32.HI R152, RZ, 0x10, R119 ;  /* 0x00000010ff987819 */ /* 0x000fca0000011677 */
[----:B------:R-:W-:Y:S01]  /*09d0*/  HADD2.F32 R152, -RZ, R152.H0_H0 ;  /* 0x20000098ff987230 */ /* 0x000fe20000004100 */
[----:B----4-:R-:W-:-:S05]  /*09e0*/  FSEL R164, R164, RZ, !P0 ;  /* 0x000000ffa4a47208 */ /* 0x010fca0004000000 */
[C---:B--2---:R-:W-:Y:S01]  /*09f0*/  FADD.FTZ R3, -R164.reuse, R128 ;  /* 0x00000080a4037221 */ /* 0x044fe20000010100 */
[C---:B------:R-:W-:Y:S01]  /*0a00*/  FADD.FTZ R153, -R164.reuse, R132 ;  /* 0x00000084a4997221 */ /* 0x040fe20000010100 */
[----:B------:R-:W-:Y:S01]  /*0a10*/  SHF.R.U32.HI R132, RZ, 0x10, R111 ;  /* 0x00000010ff847819 */ /* 0x000fe2000001166f */
[C---:B------:R-:W-:Y:S01]  /*0a20*/  FADD.FTZ R167, -R164.reuse, R134 ;  /* 0x00000086a4a77221 */ /* 0x040fe20000010100 */
[----:B------:R-:W-:Y:S01]  /*0a30*/  SHF.R.U32.HI R128, RZ, 0x10, R109 ;  /* 0x00000010ff807819 */ /* 0x000fe2000001166d */
[----:B------:R-:W-:Y:S01]  /*0a40*/  FADD.FTZ R131, -R164, R131 ;  /* 0x00000083a4837221 */ /* 0x000fe20000010100 */
[----:B------:R-:W-:Y:S01]  /*0a50*/  SHF.R.U64 R134, R112, 0x10, R113 ;  /* 0x0000001070867819 */ /* 0x000fe20000001271 */
[----:B------:R-:W-:Y:S02]  /*0a60*/  HADD2.F32 R132, -RZ, R132.H0_H0 ;  /* 0x20000084ff847230 */ /* 0x000fe40000004100 */
[----:B------:R-:W-:Y:S01]  /*0a70*/  FADD.FTZ R159, -R164, R126 ;  /* 0x0000007ea49f7221 */ /* 0x000fe20000010100 */
[----:B------:R-:W-:Y:S01]  /*0a80*/  SHF.R.U64 R126, R108, 0x10, R109 ;  /* 0x000000106c7e7819 */ /* 0x000fe2000000126d */
[----:B------:R-:W-:Y:S01]  /*0a90*/  FADD.FTZ R173, -R164, R136 ;  /* 0x00000088a4ad7221 */ /* 0x000fe20000010100 */
[----:B------:R-:W-:-:S03]  /*0aa0*/  SHF.R.U32.HI R136, RZ, 0x10, R113 ;  /* 0x00000010ff887819 */ /* 0x000fc60000011671 */
[----:B------:R-:W-:Y:S02]  /*0ab0*/  HADD2.F32 R126, -RZ, R126.H0_H0 ;  /* 0x2000007eff7e7230 */ /* 0x000fe40000004100 */
[C---:B------:R-:W-:Y:S01]  /*0ac0*/  FADD.FTZ R141, -R164.reuse, R141 ;  /* 0x0000008da48d7221 */ /* 0x040fe20000010100 */
[----:B------:R-:W-:Y:S01]  /*0ad0*/  FADD.FTZ R175, -R164, R125 ;  /* 0x0000007da4af7221 */ /* 0x000fe20000010100 */
[----:B------:R-:W-:Y:S02]  /*0ae0*/  HADD2.F32 R128, -RZ, R128.H0_H0 ;  /* 0x20000080ff807230 */ /* 0x000fe40000004100 */
[----:B---3--:R-:W-:Y:S01]  /*0af0*/  FMUL.FTZ R125, R85, R126 ;  /* 0x0000007e557d7220 */ /* 0x008fe20000410000 */
[----:B------:R-:W-:Y:S01]  /*0b00*/  FMUL.FTZ R126, R120, R131 ;  /* 0x00000083787e7220 */ /* 0x000fe20000410000 */
[C---:B------:R-:W-:Y:S01]  /*0b10*/  FADD.FTZ R133, -R164.reuse, R133 ;  /* 0x00000085a4857221 */ /* 0x040fe20000010100 */
[----:B0-----:R-:W-:Y:S01]  /*0b20*/  FADD.FTZ R155, -R164, R138 ;  /* 0x0000008aa49b7221 */ /* 0x001fe20000010100 */
[----:B------:R-:W-:Y:S01]  /*0b30*/  FMUL.FTZ R131, R91, R132 ;  /* 0x000000845b837220 */ /* 0x000fe20000410000 */
[----:B------:R-:W-:-:S02]  /*0b40*/  HADD2.F32 R134, -RZ, R134.H0_H0 ;  /* 0x20000086ff867230 */ /* 0x000fc40000004100 */
[----:B------:R-:W-:Y:S01]  /*0b50*/  FADD.FTZ R169, -R164, R140 ;  /* 0x0000008ca4a97221 */ /* 0x000fe20000010100 */
[----:B------:R-:W-:Y:S01]  /*0b60*/  FMUL.FTZ R132, R120, R141 ;  /* 0x0000008d78847220 */ /* 0x000fe20000410000 */
[----:B------:R-:W-:Y:S01]  /*0b70*/  HADD2.F32 R136, -RZ, R136.H0_H0 ;  /* 0x20000088ff887230 */ /* 0x000fe20000004100 */
[----:B------:R-:W-:Y:S01]  /*0b80*/  SHF.R.U64 R138, R114, 0x10, R115 ;  /* 0x00000010728a7819 */ /* 0x000fe20000001273 */
[C---:B------:R-:W-:Y:S01]  /*0b90*/  FADD.FTZ R143, -R164.reuse, R143 ;  /* 0x0000008fa48f7221 */ /* 0x040fe20000010100 */
[C---:B------:R-:W-:Y:S01]  /*0ba0*/  FADD.FTZ R177, -R164.reuse, R127 ;  /* 0x0000007fa4b17221 */ /* 0x040fe20000010100 */
[----:B------:R-:W-:Y:S01]  /*0bb0*/  SHF.R.U32.HI R140, RZ, 0x10, R115 ;  /* 0x00000010ff8c7819 */ /* 0x000fe20000011673 */
[----:B------:R-:W-:Y:S01]  /*0bc0*/  FADD.FTZ R145, -R164, R145 ;  /* 0x00000091a4917221 */ /* 0x000fe20000010100 */
[----:B------:R-:W-:Y:S01]  /*0bd0*/  FMUL.FTZ R127, R87, R128 ;  /* 0x00000080577f7220 */ /* 0x000fe20000410000 */
[----:B------:R-:W-:Y:S01]  /*0be0*/  FMUL.FTZ R128, R120, R133 ;  /* 0x0000008578807220 */ /* 0x000fe20000410000 */
[----:B------:R-:W-:Y:S01]  /*0bf0*/  FMUL.FTZ R133, R93, R134 ;  /* 0x000000865d857220 */ /* 0x000fe20000410000 */
[----:B------:R-:W-:Y:S01]  /*0c00*/  FADD.FTZ R45, R45, R93 ;  /* 0x0000005d2d2d7221 */ /* 0x000fe20000010000 */
[----:B------:R-:W-:Y:S01]  /*0c10*/  FFMA.FTZ R69, R93, R132, R69 ;  /* 0x000000845d457223 */ /* 0x000fe20000010045 */
[----:B-1----:R-:W-:Y:S01]  /*0c20*/  FADD.FTZ R161, -R164, R142 ;  /* 0x0000008ea4a17221 */ /* 0x002fe20000010100 */
[----:B------:R-:W-:Y:S01]  /*0c30*/  FMUL.FTZ R134, R120, R143 ;  /* 0x0000008f78867220 */ /* 0x000fe20000410000 */
[----:B------:R-:W-:Y:S01]  /*0c40*/  FMUL.FTZ R93, R95, R136 ;  /* 0x000000885f5d7220 */ /* 0x000fe20000410000 */
[----:B------:R-:W-:-:S02]  /*0c50*/  HADD2.F32 R138, -RZ, R138.H0_H0 ;  /* 0x2000008aff8a7230 */ /* 0x000fc40000004100 */
[----:B------:R-:W-:Y:S01]  /*0c60*/  FADD.FTZ R163, -R164, R144 ;  /* 0x00000090a4a37221 */ /* 0x000fe20000010100 */
[----:B------:R-:W-:Y:S01]  /*0c70*/  FMUL.FTZ R136, R120, R145 ;  /* 0x0000009178887220 */ /* 0x000fe20000410000 */
[----:B------:R-:W-:Y:S01]  /*0c80*/  HADD2.F32 R140, -RZ, R140.H0_H0 ;  /* 0x2000008cff8c7230 */ /* 0x000fe20000004100 */
[----:B------:R-:W-:Y:S01]  /*0c90*/  SHF.R.U64 R142, R116, 0x10, R117 ;  /* 0x00000010748e7819 */ /* 0x000fe20000001275 */
[C---:B------:R-:W-:Y:S01]  /*0ca0*/  FADD.FTZ R147, -R164.reuse, R147 ;  /* 0x00000093a4937221 */ /* 0x040fe20000010100 */
[----:B------:R-:W-:Y:S01]  /*0cb0*/  SHF.R.U32.HI R144, RZ, 0x10, R117 ;  /* 0x00000010ff907819 */ /* 0x000fe20000011675 */
[C---:B------:R-:W-:Y:S01]  /*0cc0*/  FADD.FTZ R137, -R164.reuse, R137 ;  /* 0x00000089a4897221 */ /* 0x040fe20000010100 */
[----:B------:R-:W-:Y:S01]  /*0cd0*/  FADD.FTZ R47, R47, R95 ;  /* 0x0000005f2f2f7221 */ /* 0x000fe20000010000 */
[----:B------:R-:W-:Y:S01]  /*0ce0*/  FFMA.FTZ R71, R95, R134, R71 ;  /* 0x000000865f477223 */ /* 0x000fe20000010047 */
[C---:B------:R-:W-:Y:S01]  /*0cf0*/  FADD.FTZ R129, -R164.reuse, R129 ;  /* 0x00000081a4817221 */ /* 0x040fe20000010100 */
        /* <DEDUP_REMOVED lines=8> */
[----:B------:R-:W-:Y:S01]  /*0d80*/  HADD2.F32 R144, -RZ, R144.H0_H0 ;  /* 0x20000090ff907230 */ /* 0x000fe20000004100 */
[----:B------:R-:W-:Y:S01]  /*0d90*/  SHF.R.U64 R146, R118, 0x10, R119 ;  /* 0x0000001076927819 */ /* 0x000fe20000001277 */
[C---:B------:R-:W-:Y:S01]  /*0da0*/  FADD.FTZ R139, -R164.reuse, R139 ;  /* 0x0000008ba48b7221 */ /* 0x040fe20000010100 */
[----:B------:R-:W-:Y:S01]  /*0db0*/  FADD.FTZ R157, -R164, R124 ;  /* 0x0000007ca49d7221 */ /* 0x000fe20000010100 */
[C---:B------:R-:W-:Y:S01]  /*0dc0*/  FMUL.FTZ R124, R120.reuse, R129 ;  /* 0x00000081787c7220 */ /* 0x040fe20000410000 */
[----:B------:R-:W-:Y:S01]  /*0dd0*/  FADD.FTZ R43, R43, R99 ;  /* 0x000000632b2b7221 */ /* 0x000fe20000010000 */
[----:B------:R-:W-:Y:S01]  /*0de0*/  FFMA.FTZ R67, R99, R138, R67 ;  /* 0x0000008a63437223 */ /* 0x000fe20000010043 */
[----:B------:R-:W-:Y:S01]  /*0df0*/  FMUL.FTZ R99, R101, R142 ;  /* 0x0000008e65637220 */ /* 0x000fe20000410000 */
[----:B------:R-:W-:Y:S01]  /*0e00*/  FADD.FTZ R37, R37, R101 ;  /* 0x0000006525257221 */ /* 0x000fe20000010000 */
[----:B------:R-:W-:Y:S01]  /*0e10*/  FFMA.FTZ R61, R101, R140, R61 ;  /* 0x0000008c653d7223 */ /* 0x000fe2000001003d */
[----:B------:R-:W-:Y:S01]  /*0e20*/  FMUL.FTZ R142, R120, R139 ;  /* 0x0000008b788e7220 */ /* 0x000fe20000410000 */
[----:B------:R-:W-:Y:S01]  /*0e30*/  FMUL.FTZ R101, R103, R144 ;  /* 0x0000009067657220 */ /* 0x000fe20000410000 */
[----:B------:R-:W-:-:S02]  /*0e40*/  HADD2.F32 R146, -RZ, R146.H0_H0 ;  /* 0x20000092ff927230 */ /* 0x000fc40000004100 */
[----:B------:R-:W-:Y:S01]  /*0e50*/  FADD.FTZ R53, R53, R85 ;  /* 0x0000005535357221 */ /* 0x000fe20000010000 */
[----:B------:R-:W-:Y:S01]  /*0e60*/  FFMA.FTZ R29, R85, R124, R29 ;  /* 0x0000007c551d7223 */ /* 0x000fe2000001001d */
[----:B------:R-:W-:Y:S01]  /*0e70*/  FMUL.FTZ R144, R120, R175 ;  /* 0x000000af78907220 */ /* 0x000fe20000410000 */
[----:B------:R-:W-:Y:S02]  /*0e80*/  HADD2.F32 R85, -RZ, R108.H0_H0 ;  /* 0x2000006cff557230 */ /* 0x000fe40000004100 */
[----:B------:R-:W-:Y:S01]  /*0e90*/  FADD.FTZ R39, R39, R103 ;  /* 0x0000006727277221 */ /* 0x000fe20000010000 */
[----:B------:R-:W-:Y:S01]  /*0ea0*/  FFMA.FTZ R63, R103, R142, R63 ;  /* 0x0000008e673f7223 */ /* 0x000fe2000001003f */
[----:B------:R-:W-:Y:S01]  /*0eb0*/  FMUL.FTZ R103, R105, R146 ;  /* 0x0000009269677220 */ /* 0x000fe20000410000 */
[----:B------:R-:W-:Y:S01]  /*0ec0*/  FADD.FTZ R33, R33, R105 ;  /* 0x0000006921217221 */ /* 0x000fe20000010000 */
[----:B------:R-:W-:Y:S01]  /*0ed0*/  FFMA.FTZ R57, R105, R144, R57 ;  /* 0x0000009069397223 */ /* 0x000fe20000010039 */
[----:B------:R-:W-:Y:S01]  /*0ee0*/  FMUL.FTZ R105, R107, R152 ;  /* 0x000000986b697220 */ /* 0x000fe20000410000 */
[----:B------:R-:W-:Y:S01]  /*0ef0*/  FMUL.FTZ R152, R84, R85 ;  /* 0x0000005554987220 */ /* 0x000fe20000410000 */
[----:B------:R-:W-:-:S05]  /*0f00*/  HADD2.F32 R85, -RZ, R109.H0_H0 ;  /* 0x2000006dff557230 */ /* 0x000fca0000004100 */
[----:B------:R-:W-:Y:S01]  /*0f10*/  FMUL.FTZ R154, R86, R85 ;  /* 0x00000055569a7220 */ /* 0x000fe20000410000 */
[----:B------:R-:W-:Y:S02]  /*0f20*/  HADD2.F32 R85, -RZ, R110.H0_H0 ;  /* 0x2000006eff557230 */ /* 0x000fe40000004100 */
[C---:B------:R-:W-:Y:S01]  /*0f30*/  FMUL.FTZ R3, R120.reuse, R3 ;  /* 0x0000000378037220 */ /* 0x040fe20000410000 */
[----:B------:R-:W-:Y:S02]  /*0f40*/  FMUL.FTZ R139, R120, R169 ;  /* 0x000000a9788b7220 */ /* 0x000fe40000410000 */
[----:B------:R-:W-:Y:S01]  /*0f50*/  FMUL.FTZ R156, R88, R85 ;  /* 0x00000055589c7220 */ /* 0x000fe20000410000 */
[----:B------:R-:W-:Y:S02]  /*0f60*/  HADD2.F32 R85, -RZ, R112.H0_H0 ;  /* 0x20000070ff557230 */ /* 0x000fe40000004100 */
[----:B------:R-:W-:Y:S01]  /*0f70*/  FMUL.FTZ R146, R120, R177 ;  /* 0x000000b178927220 */ /* 0x000fe20000410000 */
[----:B------:R-:W-:Y:S01]  /*0f80*/  FADD.FTZ R165, -R164, R130 ;  /* 0x00000082a4a57221 */ /* 0x000fe20000010100 */
[----:B------:R-:W-:Y:S01]  /*0f90*/  FADD.FTZ R52, R52, R84 ;  /* 0x0000005434347221 */ /* 0x000fe20000010000 */
[----:B------:R-:W-:Y:S01]  /*0fa0*/  FFMA.FTZ R28, R84, R3, R28 ;  /* 0x00000003541c7223 */ /* 0x000fe2000001001c */
[----:B------:R-:W-:Y:S01]  /*0fb0*/  FADD.FTZ R44, R44, R92 ;  /* 0x0000005c2c2c7221 */ /* 0x000fe20000010000 */
[C---:B------:R-:W-:Y:S01]  /*0fc0*/  FFMA.FTZ R68, R92.reuse, R139, R68 ;  /* 0x0000008b5c447223 */ /* 0x040fe20000010044 */
[----:B------:R-:W-:Y:S01]  /*0fd0*/  FMUL.FTZ R92, R92, R85 ;  /* 0x000000555c5c7220 */ /* 0x000fe20000410000 */
[----:B------:R-:W-:Y:S01]  /*0fe0*/  FADD.FTZ R84, RZ, R152 ;  /* 0x00000098ff547221 */ /* 0x000fe20000010000 */
[----:B------:R-:W-:Y:S01]  /*0ff0*/  SHF.R.U64 R130, R110, 0x10, R111 ;  /* 0x000000106e827819 */ /* 0x000fe2000000126f */
[----:B------:R-:W-:Y:S01]  /*1000*/  FFMA.FTZ R85, R3, R152, RZ ;  /* 0x0000009803557223 */ /* 0x000fe200000100ff */
[----:B------:R-:W-:Y:S01]  /*1010*/  FADD.FTZ R35, R35, R107 ;  /* 0x0000006b23237221 */ /* 0x000fe20000010000 */
[----:B------:R-:W-:Y:S01]  /*1020*/  FFMA.FTZ R59, R107, R146, R59 ;  /* 0x000000926b3b7223 */ /* 0x000fe2000001003b */
[----:B------:R-:W-:Y:S01]  /*1030*/  FADD.FTZ R55, R55, R87 ;  /* 0x0000005737377221 */ /* 0x000fe20000010000 */
[----:B------:R-:W-:Y:S01]  /*1040*/  FFMA.FTZ R31, R87, R126, R31 ;  /* 0x0000007e571f7223 */ /* 0x000fe2000001001f */
[----:B------:R-:W-:Y:S01]  /*1050*/  FMUL.FTZ R107, R120, R165 ;  /* 0x000000a5786b7220 */ /* 0x000fe20000410000 */
[----:B------:R-:W-:Y:S01]  /*1060*/  FADD.FTZ R87, R125, R84 ;  /* 0x000000547d577221 */ /* 0x000fe20000010000 */
[----:B------:R-:W-:Y:S01]  /*1070*/  FFMA.FTZ R84, R124, R125, R85 ;  /* 0x0000007d7c547223 */ /* 0x000fe20000010055 */
[----:B------:R-:W-:-:S02]  /*1080*/  HADD2.F32 R130, -RZ, R130.H0_H0 ;  /* 0x20000082ff827230 */ /* 0x000fc40000004100 */
[----:B------:R-:W-:Y:S01]  /*1090*/  FMUL.FTZ R145, R120, R161 ;  /* 0x000000a178917220 */ /* 0x000fe20000410000 */
[----:B------:R-:W-:Y:S02]  /*10a0*/  HADD2.F32 R85, -RZ, R113.H0_H0 ;  /* 0x20000071ff557230 */ /* 0x000fe40000004100 */
[----:B------:R-:W-:Y:S01]  /*10b0*/  FADD.FTZ R54, R54, R86 ;  /* 0x0000005636367221 */ /* 0x000fe20000010000 */
[----:B------:R-:W-:Y:S01]  /*10c0*/  FFMA.FTZ R30, R86, R107, R30 ;  /* 0x0000006b561e7223 */ /* 0x000fe2000001001e */
[----:B------:R-:W-:Y:S01]  /*10d0*/  FADD.FTZ R135, -R164, R135 ;  /* 0x00000087a4877221 */ /* 0x000fe20000010100 */
[----:B------:R-:W-:Y:S01]  /*10e0*/  FADD.FTZ R86, R154, R87 ;  /* 0x000000579a567221 */ /* 0x000fe20000010000 */
[----:B------:R-:W-:Y:S01]  /*10f0*/  FFMA.FTZ R87, R107, R154, R84 ;  /* 0x0000009a6b577223 */ /* 0x000fe20000010054 */
[----:B------:R-:W-:Y:S01]  /*1100*/  FADD.FTZ R46, R46, R94 ;  /* 0x0000005e2e2e7221 */ /* 0x000fe20000010000 */
[C---:B------:R-:W-:Y:S01]  /*1110*/  FFMA.FTZ R70, R94.reuse, R145, R70 ;  /* 0x000000915e467223 */ /* 0x040fe20000010046 */
[----:B------:R-:W-:Y:S01]  /*1120*/  FMUL.FTZ R129, R89, R130 ;  /* 0x0000008259817220 */ /* 0x000fe20000410000 */
[----:B------:R-:W-:Y:S01]  /*1130*/  FMUL.FTZ R94, R94, R85 ;  /* 0x000000555e5e7220 */ /* 0x000fe20000410000 */
[C---:B------:R-:W-:Y:S01]  /*1140*/  FMUL.FTZ R130, R120.reuse, R135 ;  /* 0x0000008778827220 */ /* 0x040fe20000410000 */
[----:B------:R-:W-:Y:S01]  /*1150*/  FADD.FTZ R85, R127, R86 ;  /* 0x000000567f557221 */ /* 0x000fe20000010000 */
[----:B------:R-:W-:Y:S01]  /*1160*/  FMUL.FTZ R135, R120, R153 ;  /* 0x0000009978877220 */ /* 0x000fe20000410000 */
[----:B------:R-:W-:Y:S01]  /*1170*/  FFMA.FTZ R84, R126, R127, R87 ;  /* 0x0000007f7e547223 */ /* 0x000fe20000010057 */
[----:B------:R-:W-:-:S02]  /*1180*/  HADD2.F32 R137, -RZ, R111.H0_H0 ;  /* 0x2000006fff897230 */ /* 0x000fc40000004100 */
[----:B------:R-:W-:Y:S01]  /*1190*/  FADD.FTZ R86, R156, R85 ;  /* 0x000000559c567221 */ /* 0x000fe20000010000 */
[----:B------:R-:W-:Y:S01]  /*11a0*/  FFMA.FTZ R87, R135, R156, R84 ;  /* 0x0000009c87577223 */ /* 0x000fe20000010054 */
[----:B------:R-:W-:Y:S01]  /*11b0*/  FMUL.FTZ R143, R120, R163 ;  /* 0x000000a3788f7220 */ /* 0x000fe20000410000 */
[----:B------:R-:W-:Y:S02]  /*11c0*/  HADD2.F32 R85, -RZ, R114.H0_H0 ;  /* 0x20000072ff557230 */ /* 0x000fe40000004100 */
[----:B------:R-:W-:Y:S01]  /*11d0*/  FMUL.FTZ R137, R90, R137 ;  /* 0x000000895a897220 */ /* 0x000fe20000410000 */
[----:B------:R-:W-:Y:S01]  /*11e0*/  FADD.FTZ R86, R129, R86 ;  /* 0x0000005681567221 */ /* 0x000fe20000010000 */
[----:B------:R-:W-:Y:S01]  /*11f0*/  FMUL.FTZ R141, R120, R167 ;  /* 0x000000a7788d7220 */ /* 0x000fe20000410000 */
[----:B------:R-:W-:Y:S01]  /*1200*/  FFMA.FTZ R84, R128, R129, R87 ;  /* 0x0000008180547223 */ /* 0x000fe20000010057 */
[----:B------:R-:W-:Y:S01]  /*1210*/  FADD.FTZ R40, R40, R96 ;  /* 0x0000006028287221 */ /* 0x000fe20000010000 */
[C---:B------:R-:W-:Y:S01]  /*1220*/  FFMA.FTZ R64, R96.reuse, R143, R64 ;  /* 0x0000008f60407223 */ /* 0x040fe20000010040 */
        /* <DEDUP_REMOVED lines=8> */
[----:B------:R-:W-:-:S02]  /*12b0*/  HADD2.F32 R87, -RZ, R115.H0_H0 ;  /* 0x20000073ff577230 */ /* 0x000fc40000004100 */
[----:B------:R-:W-:Y:S01]  /*12c0*/  FADD.FTZ R86, R92, R89 ;  /* 0x000000595c567221 */ /* 0x000fe20000010000 */
[----:B------:R-:W-:Y:S01]  /*12d0*/  FFMA.FTZ R85, R139, R92, R84 ;  /* 0x0000005c8b557223 */ /* 0x000fe20000010054 */
[----:B------:R-:W-:Y:S01]  /*12e0*/  FADD.FTZ R42, R42, R98 ;  /* 0x000000622a2a7221 */ /* 0x000fe20000010000 */
[C---:B------:R-:W-:Y:S01]  /*12f0*/  FFMA.FTZ R66, R98.reuse, R153, R66 ;  /* 0x0000009962427223 */ /* 0x040fe20000010042 */
[----:B------:R-:W-:Y:S01]  /*1300*/  FMUL.FTZ R98, R98, R87 ;  /* 0x0000005762627220 */ /* 0x000fe20000410000 */
[----:B------:R-:W-:Y:S01]  /*1310*/  FADD.FTZ R87, R133, R86 ;  /* 0x0000005685577221 */ /* 0x000fe20000010000 */
[----:B------:R-:W-:-:S03]  /*1320*/  FFMA.FTZ R84, R132, R133, R85 ;  /* 0x0000008584547223 */ /* 0x000fc60000010055 */
[----:B------:R-:W-:Y:S01]  /*1330*/  FADD.FTZ R86, R94, R87 ;  /* 0x000000575e567221 */ /* 0x000fe20000010000 */
[----:B------:R-:W-:-:S03]  /*1340*/  FFMA.FTZ R85, R145, R94, R84 ;  /* 0x0000005e91557223 */ /* 0x000fc60000010054 */
[----:B------:R-:W-:Y:S01]  /*1350*/  FADD.FTZ R89, R93, R86 ;  /* 0x000000565d597221 */ /* 0x000fe20000010000 */
[----:B------:R-:W-:Y:S01]  /*1360*/  FFMA.FTZ R84, R134, R93, R85 ;  /* 0x0000005d86547223 */ /* 0x000fe20000010055 */
[----:B------:R-:W-:Y:S01]  /*1370*/  FMUL.FTZ R147, R120, R173 ;  /* 0x000000ad78937220 */ /* 0x000fe20000410000 */
[----:B------:R-:W-:Y:S02]  /*1380*/  HADD2.F32 R87, -RZ, R116.H0_H0 ;  /* 0x20000074ff577230 */ /* 0x000fe40000004100 */
[----:B------:R-:W-:Y:S01]  /*1390*/  FADD.FTZ R86, R96, R89 ;  /* 0x0000005960567221 */ /* 0x000fe20000010000 */
[----:B------:R-:W-:Y:S01]  /*13a0*/  FFMA.FTZ R85, R143, R96, R84 ;  /* 0x000000608f557223 */ /* 0x000fe20000010054 */
[----:B------:R-:W-:Y:S01]  /*13b0*/  FADD.FTZ R36, R36, R100 ;  /* 0x0000006424247221 */ /* 0x000fe20000010000 */
[C---:B------:R-:W-:Y:S01]  /*13c0*/  FFMA.FTZ R60, R100.reuse, R147, R60 ;  /* 0x00000093643c7223 */ /* 0x040fe2000001003c */
[----:B------:R-:W-:Y:S01]  /*13d0*/  FADD.FTZ R89, R95, R86 ;  /* 0x000000565f597221 */ /* 0x000fe20000010000 */
[----:B------:R-:W-:Y:S01]  /*13e0*/  FMUL.FTZ R100, R100, R87 ;  /* 0x0000005764647220 */ /* 0x000fe20000410000 */
        /* <DEDUP_REMOVED lines=15> */
[----:B------:R-:W-:Y:S02]  /*14e0*/  HADD2.F32 R87, -RZ, R118.H0_H0 ;  /* 0x20000076ff577230 */ /* 0x000fe40000004100 */
[----:B------:R-:W-:Y:S01]  /*14f0*/  FADD.FTZ R86, R102, R89 ;  /* 0x0000005966567221 */ /* 0x000fe20000010000 */
[----:B------:R-:W-:Y:S01]  /*1500*/  FFMA.FTZ R85, R155, R102, R84 ;  /* 0x000000669b557223 */ /* 0x000fe20000010054 */
[----:B------:R-:W-:Y:S01]  /*1510*/  FADD.FTZ R32, R32, R104 ;  /* 0x0000006820207221 */ /* 0x000fe20000010000 */
[C---:B------:R-:W-:Y:S01]  /*1520*/  FFMA.FTZ R56, R104.reuse, R157, R56 ;  /* 0x0000009d68387223 */ /* 0x040fe20000010038 */
[----:B------:R-:W-:Y:S01]  /*1530*/  FMUL.FTZ R104, R104, R87 ;  /* 0x0000005768687220 */ /* 0x000fe20000410000 */
[----:B------:R-:W-:Y:S01]  /*1540*/  FADD.FTZ R87, R101, R86 ;  /* 0x0000005665577221 */ /* 0x000fe20000010000 */
[----:B------:R-:W-:Y:S01]  /*1550*/  FFMA.FTZ R86, R142, R101, R85 ;  /* 0x000000658e567223 */ /* 0x000fe20000010055 */
[----:B------:R-:W-:Y:S01]  /*1560*/  FMUL.FTZ R159, R120, R159 ;  /* 0x0000009f789f7220 */ /* 0x000fe20000410000 */
[----:B------:R-:W-:-:S02]  /*1570*/  HADD2.F32 R89, -RZ, R119.H0_H0 ;  /* 0x20000077ff597230 */ /* 0x000fc40000004100 */
[----:B------:R-:W-:Y:S01]  /*1580*/  FADD.FTZ R84, R104, R87 ;  /* 0x0000005768547221 */ /* 0x000fe20000010000 */
[----:B------:R-:W-:Y:S01]  /*1590*/  FFMA.FTZ R85, R157, R104, R86 ;  /* 0x000000689d557223 */ /* 0x000fe20000010056 */
[----:B------:R-:W-:Y:S01]  /*15a0*/  FADD.FTZ R34, R34, R106 ;  /* 0x0000006a22227221 */ /* 0x000fe20000010000 */
[----:B------:R-:W-:Y:S01]  /*15b0*/  FFMA.FTZ R58, R106, R159, R58 ;  /* 0x0000009f6a3a7223 */ /* 0x000fe2000001003a */
[----:B------:R-:W-:Y:S01]  /*15c0*/  FADD.FTZ R87, R84, R103 ;  /* 0x0000006754577221 */ /* 0x000fe20000010000 */
[----:B------:R-:W-:Y:S01]  /*15d0*/  FMUL.FTZ R106, R106, R89 ;  /* 0x000000596a6a7220 */ /* 0x000fe20000410000 */
[----:B------:R-:W-:-:S03]  /*15e0*/  FFMA.FTZ R84, R144, R103, R85 ;  /* 0x0000006790547223 */ /* 0x000fc60000010055 */
        /* <DEDUP_REMOVED lines=11> */
.L_x_9078:
[----:B-----5:R-:W-:Y:S01]  /*16a0*/  ISETP.GE.AND P2, PT, R121, 0x1, PT ;  /* 0x000000017900780c */ /* 0x020fe20003f46270 */
[----:B------:R-:W-:Y:S01]  /*16b0*/  HFMA2 R85, -RZ, RZ, 0, 0 ;  /* 0x00000000ff557431 */ /* 0x000fe200000001ff */
[----:B------:R-:W-:Y:S02]  /*16c0*/  MOV R122, UR7 ;  /* 0x00000007007a7c02 */ /* 0x000fe40008000f00 */
[----:B------:R-:W-:-:S04]  /*16d0*/  ISETP.NE.U32.AND P0, PT, RZ, UR6, PT ;  /* 0x00000006ff007c0c */ /* 0x000fc8000bf05070 */
[----:B------:R-:W-:-:S05]  /*16e0*/  ISETP.NE.AND.EX P0, PT, R122, RZ, PT, P0 ;  /* 0x000000ff7a00720c */ /* 0x000fca0003f05300 */
[----:B------:R-:W-:Y:S08]  /*16f0*/  @!P2 BRA `(.L_x_9080) ;  /* 0x000000000018a947 */ /* 0x000ff00003800000 */
[----:B------:R-:W1:Y:S01]  /*1700*/  S2R R86, SR_TID.X ;  /* 0x0000000000567919 */ /* 0x000e620000002100 */
[----:B------:R-:W-:-:S05]  /*1710*/  IADD3 R84, PT, PT, R121, -0x1, RZ ;  /* 0xffffffff79547810 */ /* 0x000fca0007ffe0ff */
[----:B------:R-:W-:-:S05]  /*1720*/  IMAD R84, R84, UR15, RZ ;  /* 0x0000000f54547c24 */ /* 0x000fca000f8e02ff */
[----:B------:R-:W-:-:S04]  /*1730*/  SHF.R.S32.HI R85, RZ, 0x1f, R84 ;  /* 0x0000001fff557819 */ /* 0x000fc80000011454 */
[----:B------:R-:W-:-:S04]  /*1740*/  LEA.HI R85, R85, R84, RZ, 0x2 ;  /* 0x0000005455557211 */ /* 0x000fc800078f10ff */
[----:B-1----:R-:W-:-:S07]  /*1750*/  LEA.HI.SX32 R85, R85, R86, 0x1e ;  /* 0x0000005655557211 */ /* 0x002fce00078ff2ff */
.L_x_9080:
[----:B------:R-:W-:Y:S01]  /*1760*/  CS2R R164, SRZ ;  /* 0x0000000000a47805 */ /* 0x000fe2000001ff00 */
[----:B------:R-:W-:Y:S06]  /*1770*/  @P0 BRA `(.L_x_9081) ;  /* 0x00000000004c0947 */ /* 0x000fec0003800000 */
[----:B------:R-:W1:Y:S01]  /*1780*/  LDC.64 R162, c[0x0][0x3b0] ;  /* 0x0000ec00ffa27b82 */ /* 0x000e620000000a00 */
[C---:B------:R-:W-:Y:S02]  /*1790*/  IADD3 R87, PT, PT, R85.reuse, 0x100, RZ ;  /* 0x0000010055577810 */ /* 0x040fe40007ffe0ff */
[C---:B------:R-:W-:Y:S02]  /*17a0*/  IADD3 R89, PT, PT, R85.reuse, 0x200, RZ ;  /* 0x0000020055597810 */ /* 0x040fe40007ffe0ff */
[C---:B------:R-:W-:Y:S02]  /*17b0*/  IADD3 R91, PT, PT, R85.reuse, 0x300, RZ ;  /* 0x00000300555b7810 */ /* 0x040fe40007ffe0ff */
[C---:B0-----:R-:W-:Y:S02]  /*17c0*/  IADD3 R161, PT, PT, R85.reuse, 0x400, RZ ;  /* 0x0000040055a17810 */ /* 0x041fe40007ffe0ff */
[----:B------:R-:W-:Y:S01]  /*17d0*/  IADD3 R123, PT, PT, R85, 0x500, RZ ;  /* 0x00000500557b7810 */ /* 0x000fe20007ffe0ff */
[----:B-1----:R-:W-:-:S04]  /*17e0*/  IMAD.WIDE.U32 R86, R87, 0x4, R162 ;  /* 0x0000000457567825 */ /* 0x002fc800078e00a2 */
[----:B------:R-:W-:-:S04]  /*17f0*/  IMAD.WIDE.U32 R88, R89, 0x4, R162 ;  /* 0x0000000459587825 */ /* 0x000fc800078e00a2 */
[--C-:B------:R-:W-:Y:S01]  /*1800*/  IMAD.WIDE.U32 R90, R91, 0x4, R162.reuse ;  /* 0x000000045b5a7825 */ /* 0x100fe200078e00a2 */
[----:B------:R1:W5:Y:S03]  /*1810*/  LDG.E R148, desc[UR12][R88.64] ;  /* 0x0000000c58947981 */ /* 0x000366000c1e1900 */
[--C-:B------:R-:W-:Y:S01]  /*1820*/  IMAD.WIDE.U32 R160, R161, 0x4, R162.reuse ;  /* 0x00000004a1a07825 */ /* 0x100fe200078e00a2 */
[----:B------:R1:W5:Y:S03]  /*1830*/  LDG.E R149, desc[UR12][R90.64] ;  /* 0x0000000c5a957981 */ /* 0x000366000c1e1900 */
[--C-:B------:R-:W-:Y:S01]  /*1840*/  IMAD.WIDE.U32 R84, R85, 0x4, R162.reuse ;  /* 0x0000000455547825 */ /* 0x100fe200078e00a2 */
[----:B------:R1:W5:Y:S03]  /*1850*/  LDG.E R150, desc[UR12][R160.64] ;  /* 0x0000000ca0967981 */ /* 0x000366000c1e1900 */
[----:B------:R-:W-:Y:S01]  /*1860*/  IMAD.WIDE.U32 R162, R123, 0x4, R162 ;  /* 0x000000047ba27825 */ /* 0x000fe200078e00a2 */
[----:B------:R1:W5:Y:S04]  /*1870*/  LDG.E R158, desc[UR12][R84.64] ;  /* 0x0000000c549e7981 */ /* 0x000368000c1e1900 */
[----:B------:R1:W5:Y:S04]  /*1880*/  LDG.E R123, desc[UR12][R86.64] ;  /* 0x0000000c567b7981 */ /* 0x000368000c1e1900 */
[----:B------:R1:W5:Y:S01]  /*1890*/  LDG.E R151, desc[UR12][R162.64] ;  /* 0x0000000ca2977981 */ /* 0x000362000c1e1900 */
[----:B------:R-:W-:Y:S05]  /*18a0*/  BRA `(.L_x_9079) ;  /* 0x0000000000a47947 */ /* 0x000fea0003800000 */
.L_x_9081:
[----:B------:R-:W1:Y:S01]  /*18b0*/  S2R R9, SR_TID.X ;  /* 0x0000000000097919 */ /* 0x000e620000002100 */
[----:B------:R-:W-:Y:S01]  /*18c0*/  IMAD R4, R0, UR15, RZ ;  /* 0x0000000f00047c24 */ /* 0x000fe2000f8e02ff */
[----:B------:R-:W2:Y:S01]  /*18d0*/  LDC.64 R6, c[0x0][0x3b0] ;  /* 0x0000ec00ff067b82 */ /* 0x000ea20000000a00 */
[C---:B------:R-:W-:Y:S02]  /*18e0*/  IADD3 R11, PT, PT, R85.reuse, 0x100, RZ ;  /* 0x00000100550b7810 */ /* 0x040fe40007ffe0ff */
[C---:B------:R-:W-:Y:S02]  /*18f0*/  IADD3 R13, PT, PT, R85.reuse, 0x200, RZ ;  /* 0x00000200550d7810 */ /* 0x040fe40007ffe0ff */
[----:B------:R-:W-:Y:S02]  /*1900*/  SHF.R.S32.HI R5, RZ, 0x1f, R4 ;  /* 0x0000001fff057819 */ /* 0x000fe40000011404 */
[----:B------:R-:W-:Y:S02]  /*1910*/  IADD3 R15, PT, PT, R85, 0x300, RZ ;  /* 0x00000300550f7810 */ /* 0x000fe40007ffe0ff */
[----:B------:R-:W-:-:S02]  /*1920*/  LEA.HI R8, R5, R4, RZ, 0x2 ;  /* 0x0000000405087211 */ /* 0x000fc400078f10ff */
[----:B------:R-:W3:Y:S01]  /*1930*/  LDC.64 R4, c[0x0][0x438] ;  /* 0x00010e00ff047b82 */ /* 0x000ee20000000a00 */
[C---:B------:R-:W-:Y:S02]  /*1940*/  IADD3 R19, PT, PT, R85.reuse, 0x400, RZ ;  /* 0x0000040055137810 */ /* 0x040fe40007ffe0ff */
[----:B------:R-:W-:Y:S01]  /*1950*/  IADD3 R17, PT, PT, R85, 0x500, RZ ;  /* 0x0000050055117810 */ /* 0x000fe20007ffe0ff */
[----:B--2---:R-:W-:-:S04]  /*1960*/  IMAD.WIDE.U32 R10, R11, 0x4, R6 ;  /* 0x000000040b0a7825 */ /* 0x004fc800078e0006 */
[--C-:B------:R-:W-:Y:S01]  /*1970*/  IMAD.WIDE.U32 R12, R13, 0x4, R6.reuse ;  /* 0x000000040d0c7825 */ /* 0x100fe200078e0006 */
[----:B------:R-:W5:Y:S01]  /*1980*/  LDG.E R123, desc[UR12][R10.64] ;  /* 0x0000000c0a7b7981 */ /* 0x000f62000c1e1900 */
[----:B-1----:R-:W-:Y:S02]  /*1990*/  LEA.HI.SX32 R25, R8, R9, 0x1e ;  /* 0x0000000908197211 */ /* 0x002fe400078ff2ff */
[--C-:B------:R-:W-:Y:S01]  /*19a0*/  IMAD.WIDE.U32 R14, R15, 0x4, R6.reuse ;  /* 0x000000040f0e7825 */ /* 0x100fe200078e0006 */
[----:B------:R1:W5:Y:S01]  /*19b0*/  LDG.E R148, desc[UR12][R12.64] ;  /* 0x0000000c0c947981 */ /* 0x000362000c1e1900 */
[----:B------:R-:W-:Y:S02]  /*19c0*/  IADD3 R21, PT, PT, R25, 0x100, RZ ;  /* 0x0000010019157810 */ /* 0x000fe40007ffe0ff */
[--C-:B------:R-:W-:Y:S01]  /*19d0*/  IMAD.WIDE.U32 R18, R19, 0x4, R6.reuse ;  /* 0x0000000413127825 */ /* 0x100fe200078e0006 */
[----:B------:R-:W-:Y:S01]  /*19e0*/  IADD3 R23, PT, PT, R25, 0x300, RZ ;  /* 0x0000030019177810 */ /* 0x000fe20007ffe0ff */
[----:B------:R-:W5:Y:S02]  /*19f0*/  LDG.E R149, desc[UR12][R14.64] ;  /* 0x0000000c0e957981 */ /* 0x000f64000c1e1900 */
[--C-:B------:R-:W-:Y:S01]  /*1a00*/  IMAD.WIDE.U32 R8, R85, 0x4, R6.reuse ;  /* 0x0000000455087825 */ /* 0x100fe200078e0006 */
[----:B------:R-:W-:Y:S01]  /*1a10*/  IADD3 R27, PT, PT, R25, 0x400, RZ ;  /* 0x00000400191b7810 */ /* 0x000fe20007ffe0ff */
[----:B------:R-:W5:Y:S02]  /*1a20*/  LDG.E R150, desc[UR12][R18.64] ;  /* 0x0000000c12967981 */ /* 0x000f64000c1e1900 */
[----:B------:R-:W-:Y:S01]  /*1a30*/  IMAD.WIDE.U32 R6, R17, 0x4, R6 ;  /* 0x0000000411067825 */ /* 0x000fe200078e0006 */
[C---:B------:R-:W-:Y:S01]  /*1a40*/  IADD3 R17, PT, PT, R25.reuse, 0x200, RZ ;  /* 0x0000020019117810 */ /* 0x040fe20007ffe0ff */
[----:B------:R2:W5:Y:S01]  /*1a50*/  LDG.E R158, desc[UR12][R8.64] ;  /* 0x0000000c089e7981 */ /* 0x000562000c1e1900 */
[C---:B------:R-:W-:Y:S01]  /*1a60*/  IADD3 R85, PT, PT, R25.reuse, 0x500, RZ ;  /* 0x0000050019557810 */ /* 0x040fe20007ffe0ff */
[----:B---3--:R-:W-:-:S02]  /*1a70*/  IMAD.WIDE.U32 R24, R25, 0x10, R4 ;  /* 0x0000001019187825 */ /* 0x008fc400078e0004 */
[----:B------:R3:W5:Y:S02]  /*1a80*/  LDG.E R151, desc[UR12][R6.64] ;  /* 0x0000000c06977981 */ /* 0x000764000c1e1900 */
[----:B------:R-:W-:-:S04]  /*1a90*/  IMAD.WIDE.U32 R20, R21, 0x10, R4 ;  /* 0x0000001015147825 */ /* 0x000fc800078e0004 */
[----:B------:R-:W-:-:S04]  /*1aa0*/  IMAD.WIDE.U32 R16, R17, 0x10, R4 ;  /* 0x0000001011107825 */ /* 0x000fc800078e0004 */
[--C-:B-1----:R-:W-:Y:S02]  /*1ab0*/  IMAD.WIDE.U32 R12, R23, 0x10, R4.reuse ;  /* 0x00000010170c7825 */ /* 0x102fe400078e0004 */
[----:B------:R-:W5:Y:S02]  /*1ac0*/  LDG.E.128 R20, desc[UR12][R20.64] ;  /* 0x0000000c14147981 */ /* 0x000f64000c1e1d00 */
[--C-:B--2---:R-:W-:Y:S02]  /*1ad0*/  IMAD.WIDE.U32 R8, R27, 0x10, R4.reuse ;  /* 0x000000101b087825 */ /* 0x104fe400078e0004 */
[----:B------:R-:W5:Y:S02]  /*1ae0*/  LDG.E.128 R24, desc[UR12][R24.64] ;  /* 0x0000000c18187981 */ /* 0x000f64000c1e1d00 */
[----:B------:R-:W-:Y:S02]  /*1af0*/  IMAD.WIDE.U32 R4, R85, 0x10, R4 ;  /* 0x0000001055047825 */ /* 0x000fe400078e0004 */
[----:B------:R-:W5:Y:S04]  /*1b00*/  LDG.E.128 R16, desc[UR12][R16.64] ;  /* 0x0000000c10107981 */ /* 0x000f68000c1e1d00 */
[----:B------:R-:W5:Y:S04]  /*1b10*/  LDG.E.128 R12, desc[UR12][R12.64] ;  /* 0x0000000c0c0c7981 */ /* 0x000f68000c1e1d00 */
[----:B------:R-:W5:Y:S04]  /*1b20*/  LDG.E.128 R8, desc[UR12][R8.64] ;  /* 0x0000000c08087981 */ /* 0x000f68000c1e1d00 */
[----:B---3--:R-:W5:Y:S02]  /*1b30*/  LDG.E.128 R4, desc[UR12][R4.64] ;  /* 0x0000000c04047981 */ /* 0x008f64000c1e1d00 */
.L_x_9079:
        /* <DEDUP_REMOVED lines=32> */
.L_x_9083:
[----:B------:R-:W-:Y:S05]  /*1d40*/  BSYNC.RECONVERGENT B0 ;  /* 0x0000000000007941 */ /* 0x000fea0003800200 */
.L_x_9082:
        /* <DEDUP_REMOVED lines=18> */
[----:B------:R-:W-:-:S03]  /*1e70*/  FADD.FTZ R88, R91, R88 ;  /* 0x000000585b587221 */ /* 0x000fc60000010000 */
[----:B0-----:R-:W-:Y:S01]  /*1e80*/  FADD.FTZ R161, R161, R84 ;  /* 0x00000054a1a17221 */ /* 0x001fe20000010000 */
        /* <DEDUP_REMOVED lines=12> */
[----:B------:R-:W-:-:S04]  /*1f50*/  FADD.FTZ R88, R91, R88 ;  /* 0x000000585b587221 */ /* 0x000fc80000010000 */
[-C--:B-1----:R-:W-:Y:S02]  /*1f60*/  @P2 IMAD R90, R90, R89.reuse, RZ ;  /* 0x000000595a5a2224 */ /* 0x082fe400078e02ff */
[----:B------:R-:W-:Y:S02]  /*1f70*/  IMAD R89, R0, R89, RZ ;  /* 0x0000005900597224 */ /* 0x000fe400078e02ff */
[----:B0-----:R-:W-:Y:S01]  /*1f80*/  FADD.FTZ R161, R161, R84 ;  /* 0x00000054a1a17221 */ /* 0x001fe20000010000 */
[----:B------:R-:W-:Y:S01]  /*1f90*/  FADD.FTZ R88, R88, R85 ;  /* 0x0000005558587221 */ /* 0x000fe20000010000 */
[----:B------:R-:W-:Y:S02]  /*1fa0*/  @P2 SHF.R.S32.HI R85, RZ, 0x1f, R90 ;  /* 0x0000001fff552819 */ /* 0x000fe4000001145a */
[----:B------:R-:W-:Y:S01]  /*1fb0*/  FADD.FTZ R161, R86, R161 ;  /* 0x000000a156a17221 */ /* 0x000fe20000010000 */
[----:B------:R-:W-:Y:S01]  /*1fc0*/  FADD.FTZ R86, R87, R88 ;  /* 0x0000005857567221 */ /* 0x000fe20000010000 */
[----:B------:R-:W-:-:S02]  /*1fd0*/  @P2 LEA.HI R85, R85, R90, RZ, 0x2 ;  /* 0x0000005a55552211 */ /* 0x000fc400078f10ff */
[----:B------:R-:W-:Y:S01]  /*1fe0*/  SHF.R.S32.HI R88, RZ, 0x1f, R89 ;  /* 0x0000001fff587819 */ /* 0x000fe20000011459 */
[----:B------:R-:W-:Y:S01]  /*1ff0*/  FMUL.FTZ R87, R161, UR14 ;  /* 0x0000000ea1577c20 */ /* 0x000fe20008410000 */
[----:B------:R-:W-:Y:S01]  /*2000*/  MOV R84, RZ ;  /* 0x000000ff00547202 */ /* 0x000fe20000000f00 */
[----:B------:R-:W-:Y:S01]  /*2010*/  FMUL.FTZ R86, R86, UR14 ;  /* 0x0000000e56567c20 */ /* 0x000fe20008410000 */
[-C--:B------:R-:W-:Y:S02]  /*2020*/  @P2 LEA.HI.SX32 R84, R85, R160.reuse, 0x1e ;  /* 0x000000a055542211 */ /* 0x080fe400078ff2ff */
[----:B------:R-:W-:Y:S02]  /*2030*/  LEA.HI R85, R88, R89, RZ, 0x2 ;  /* 0x0000005958557211 */ /* 0x000fe400078f10ff */
[----:B------:R-:W-:Y:S02]  /*2040*/  FSEL R87, R87, RZ, !P1 ;  /* 0x000000ff57577208 */ /* 0x000fe40004800000 */
[----:B------:R-:W-:Y:S01]  /*2050*/  LEA.HI.SX32 R85, R85, R160, 0x1e ;  /* 0x000000a055557211 */ /* 0x000fe200078ff2ff */
        /* <DEDUP_REMOVED lines=16> */
.L_x_9086:
        /* <DEDUP_REMOVED lines=10> */
.L_x_9087:
        /* <DEDUP_REMOVED lines=10> */
.L_x_9088:
        /* <DEDUP_REMOVED lines=11> */
.L_x_9085:
        /* <DEDUP_REMOVED lines=27> */
.L_x_9090:
        /* <DEDUP_REMOVED lines=10> */
.L_x_9091:
        /* <DEDUP_REMOVED lines=10> */
.L_x_9092:
[----:B------:R-:W-:Y:S05]  /*2640*/  @!P2 BRA `(.L_x_9089) ;  /* 0x000000040050a947 */ /* 0x000fea0003800000 */
[----:B------:R-:W-:Y:S01]  /*2650*/  FMUL.FTZ R79, R83, UR17 ;  /* 0x00000011534f7c20 */ /* 0x000fe20008410000 */
[----:B-----5:R-:W-:-:S03]  /*2660*/  ISETP.GE.U32.AND P0, PT, R158, 0x1000000, PT ;  /* 0x010000009e00780c */ /* 0x020fc60003f06070 */
[----:B------:R-:W-:-:S05]  /*2670*/  FMUL.FTZ R79, R79, UR16 ;  /* 0x000000104f4f7c20 */ /* 0x000fca0008410000 */
[----:B------:R-:W-:Y:S01]  /*2680*/  SEL R79, R79, RZ, P0 ;  /* 0x000000ff4f4f7207 */ /* 0x000fe20000000000 */
[----:B------:R-:W-:Y:S06]  /*2690*/  BRA `(.L_x_9089) ;  /* 0x00000004003c7947 */ /* 0x000fec0003800000 */
.L_x_9084:
[----:B------:R-:W-:Y:S01]  /*26a0*/  UMOV UR4, UR8 ;  /* 0x0000000800047c82 */ /* 0x000fe20008000000 */
[----:B------:R-:W-:Y:S01]  /*26b0*/  UMOV UR5, UR9 ;  /* 0x0000000900057c82 */ /* 0x000fe20008000000 */
[----:B------:R-:W-:-:S04]  /*26c0*/  UISETP.NE.U32.AND UP0, UPT, UR4, URZ, UPT ;  /* 0x000000ff0400728c */ /* 0x000fc8000bf05070 */
[----:B------:R-:W-:-:S09]  /*26d0*/  UISETP.NE.AND.EX UP0, UPT, UR5, URZ, UPT, UP0 ;  /* 0x000000ff0500728c */ /* 0x000fd2000bf05300 */
[----:B------:R-:W-:Y:S05]  /*26e0*/  BRA.U UP0, `(.L_x_9093) ;  /* 0x0000000100947547 */ /* 0x000fea000b800000 */
[----:B------:R-:W0:Y:S01]  /*26f0*/  @P2 LDC.64 R162, c[0x0][0x408] ;  /* 0x00010200ffa22b82 */ /* 0x000e220000000a00 */
[-CC-:B------:R-:W-:Y:S01]  /*2700*/  @P3 FFMA.FTZ R89, R3, R86.reuse, R87.reuse ;  /* 0x0000005603593223 */ /* 0x180fe20000010057 */
[--C-:B------:R-:W-:Y:S01]  /*2710*/  @P3 FFMA.FTZ R90, R124, R86, R87.reuse ;  /* 0x000000567c5a3223 */ /* 0x100fe20000010057 */
[----:B-----5:R-:W-:Y:S01]  /*2720*/  MOV R88, R24 ;  /* 0x0000001800587202 */ /* 0x020fe20000000f00 */
[----:B------:R-:W-:Y:S01]  /*2730*/  @P3 FFMA.FTZ R121, R107, R86, R87 ;  /* 0x000000566b793223 */ /* 0x000fe20000010057 */
[----:B------:R-:W-:Y:S01]  /*2740*/  @P3 FADD.FTZ R89, R152, -R89 ;  /* 0x8000005998593221 */ /* 0x000fe20000010000 */
[----:B------:R-:W-:Y:S02]  /*2750*/  @P2 LOP3.LUT P0, RZ, R158, 0xff, RZ, 0xc0, !PT ;  /* 0x000000ff9eff2812 */ /* 0x000fe4000780c0ff */
[----:B------:R-:W1:Y:S01]  /*2760*/  @P2 LDC.64 R164, c[0x0][0x408] ;  /* 0x00010200ffa42b82 */ /* 0x000e620000000a00 */
[----:B------:R-:W-:Y:S01]  /*2770*/  @P3 FFMA.FTZ R88, R120, R89, R24 ;  /* 0x0000005978583223 */ /* 0x000fe20000010018 */
[----:B------:R-:W-:Y:S01]  /*2780*/  @P3 FADD.FTZ R89, R125, -R90 ;  /* 0x8000005a7d593221 */ /* 0x000fe20000010000 */
[----:B------:R-:W-:Y:S01]  /*2790*/  MOV R90, R25 ;  /* 0x00000019005a7202 */ /* 0x000fe20000000f00 */
[----:B------:R-:W-:Y:S01]  /*27a0*/  @P3 FADD.FTZ R121, R154, -R121 ;  /* 0x800000799a793221 */ /* 0x000fe20000010000 */
[----:B------:R-:W-:Y:S01]  /*27b0*/  @P2 LOP3.LUT P1, RZ, R158, 0xff00, RZ, 0xc0, !PT ;  /* 0x0000ff009eff2812 */ /* 0x000fe2000782c0ff */
[----:B------:R-:W-:Y:S01]  /*27c0*/  @P3 FFMA.FTZ R90, R120, R89, R25 ;  /* 0x00000059785a3223 */ /* 0x000fe20000010019 */
[----:B------:R-:W-:Y:S01]  /*27d0*/  @P2 LOP3.LUT P4, RZ, R158, 0xff0000, RZ, 0xc0, !PT ;  /* 0x00ff00009eff2812 */ /* 0x000fe2000788c0ff */
[----:B0-----:R-:W-:Y:S01]  /*27e0*/  @P2 FMUL.FTZ R89, R88, R163 ;  /* 0x000000a358592220 */ /* 0x001fe20000410000 */
[----:B------:R-:W-:Y:S01]  /*27f0*/  MOV R88, R26 ;  /* 0x0000001a00587202 */ /* 0x000fe20000000f00 */
[----:B------:R-:W-:-:S02]  /*2800*/  @P3 FFMA.FTZ R88, R120, R121, R26 ;  /* 0x0000007978583223 */ /* 0x000fc4000001001a */
[----:B------:R-:W-:Y:S02]  /*2810*/  @P2 FMUL.FTZ R89, R89, R162 ;  /* 0x000000a259592220 */ /* 0x000fe40000410000 */
[----:B------:R-:W0:Y:S01]  /*2820*/  @P2 LDC.64 R162, c[0x0][0x408] ;  /* 0x00010200ffa22b82 */ /* 0x000e220000000a00 */
[----:B-1----:R-:W-:Y:S02]  /*2830*/  @P2 FMUL.FTZ R91, R90, R165 ;  /* 0x000000a55a5b2220 */ /* 0x002fe40000410000 */
[----:B------:R-:W-:Y:S02]  /*2840*/  @P2 SEL R76, R89, RZ, P0 ;  /* 0x000000ff594c2207 */ /* 0x000fe40000000000 */
[----:B------:R-:W-:-:S05]  /*2850*/  @P2 FMUL.FTZ R91, R91, R164 ;  /* 0x000000a45b5b2220 */ /* 0x000fca0000410000 */
[----:B------:R-:W-:Y:S01]  /*2860*/  @P2 SEL R77, R91, RZ, P1 ;  /* 0x000000ff5b4d2207 */ /* 0x000fe20000800000 */
        /* <DEDUP_REMOVED lines=13> */
.L_x_9093:
[----:B------:R-:W0:Y:S01]  /*2940*/  @P2 LDC.64 R82, c[0x0][0x408] ;  /* 0x00010200ff522b82 */ /* 0x000e220000000a00 */
[-CC-:B------:R-:W-:Y:S01]  /*2950*/  @P3 FFMA.FTZ R80, R126, R86.reuse, R87.reuse ;  /* 0x000000567e503223 */ /* 0x180fe20000010057 */
[-CC-:B------:R-:W-:Y:S01]  /*2960*/  @P3 FFMA.FTZ R81, R3, R86.reuse, R87.reuse ;  /* 0x0000005603513223 */ /* 0x180fe20000010057 */
[----:B-----5:R-:W-:Y:S01]  /*2970*/  MOV R88, R27 ;  /* 0x0000001b00587202 */ /* 0x020fe20000000f00 */
[----:B------:R-:W-:Y:S01]  /*2980*/  @P3 FFMA.FTZ R89, R107, R86, R87 ;  /* 0x000000566b593223 */ /* 0x000fe20000010057 */
[----:B------:R-:W-:Y:S01]  /*2990*/  @P3 FADD.FTZ R80, R127, -R80 ;  /* 0x800000507f503221 */ /* 0x000fe20000010000 */
[----:B------:R-:W-:Y:S01]  /*29a0*/  @P3 FADD.FTZ R81, R152, -R81 ;  /* 0x8000005198513221 */ /* 0x000fe20000010000 */
[----:B------:R-:W-:Y:S01]  /*29b0*/  @P2 LOP3.LUT P0, RZ, R158, 0xff, RZ, 0xc0, !PT ;  /* 0x000000ff9eff2812 */ /* 0x000fe2000780c0ff */
[----:B------:R-:W1:Y:S01]  /*29c0*/  @P2 LDC.64 R162, c[0x0][0x408] ;  /* 0x00010200ffa22b82 */ /* 0x000e620000000a00 */
[C---:B------:R-:W-:Y:S01]  /*29d0*/  @P3 FFMA.FTZ R88, R120.reuse, R80, R27 ;  /* 0x0000005078583223 */ /* 0x040fe2000001001b */
[----:B------:R-:W-:Y:S01]  /*29e0*/  MOV R80, R24 ;  /* 0x0000001800507202 */ /* 0x000fe20000000f00 */
[----:B------:R-:W-:Y:S01]  /*29f0*/  @P3 FFMA.FTZ R80, R120, R81, R24 ;  /* 0x0000005178503223 */ /* 0x000fe20000010018 */
[----:B------:R-:W-:Y:S01]  /*2a00*/  @P3 FADD.FTZ R89, R154, -R89 ;  /* 0x800000599a593221 */ /* 0x000fe20000010000 */
[----:B------:R-:W-:-:S02]  /*2a10*/  @P2 LOP3.LUT P1, RZ, R158, 0xff00, RZ, 0xc0, !PT ;  /* 0x0000ff009eff2812 */ /* 0x000fc4000782c0ff */
[C---:B------:R-:W-:Y:S01]  /*2a20*/  @P2 LOP3.LUT P4, RZ, R158.reuse, 0xff0000, RZ, 0xc0, !PT ;  /* 0x00ff00009eff2812 */ /* 0x040fe2000788c0ff */
[----:B------:R-:W2:Y:S01]  /*2a30*/  @P2 LDC.64 R164, c[0x0][0x408] ;  /* 0x00010200ffa42b82 */ /* 0x000ea20000000a00 */
[----:B------:R-:W-:Y:S01]  /*2a40*/  @P2 ISETP.GE.U32.AND P5, PT, R158, 0x1000000, PT ;  /* 0x010000009e00280c */ /* 0x000fe20003fa6070 */
[----:B0-----:R-:W-:-:S04]  /*2a50*/  @P2 FMUL.FTZ R83, R88, R83 ;  /* 0x0000005358532220 */ /* 0x001fc80000410000 */
[----:B------:R-:W-:Y:S01]  /*2a60*/  @P2 FMUL.FTZ R90, R83, R82 ;  /* 0x00000052535a2220 */ /* 0x000fe20000410000 */
[----:B------:R-:W-:Y:S01]  /*2a70*/  @P3 FFMA.FTZ R82, R124, R86, R87 ;  /* 0x000000567c523223 */ /* 0x000fe20000010057 */
[----:B-1----:R-:W-:-:S03]  /*2a80*/  @P2 FMUL.FTZ R81, R80, R163 ;  /* 0x000000a350512220 */ /* 0x002fc60000410000 */
[----:B------:R-:W-:Y:S01]  /*2a90*/  @P3 FADD.FTZ R82, R125, -R82 ;  /* 0x800000527d523221 */ /* 0x000fe20000010000 */
[----:B------:R-:W-:Y:S01]  /*2aa0*/  @P2 SEL R79, R90, RZ, P5 ;  /* 0x000000ff5a4f2207 */ /* 0x000fe20002800000 */
[----:B------:R-:W-:Y:S01]  /*2ab0*/  @P2 FMUL.FTZ R83, R81, R162 ;  /* 0x000000a251532220 */ /* 0x000fe20000410000 */
[----:B------:R-:W-:Y:S01]  /*2ac0*/  MOV R81, R25 ;  /* 0x0000001900517202 */ /* 0x000fe20000000f00 */
[----:B------:R-:W0:Y:S01]  /*2ad0*/  @P2 LDC.64 R162, c[0x0][0x408] ;  /* 0x00010200ffa22b82 */ /* 0x000e220000000a00 */
[C---:B------:R-:W-:Y:S01]  /*2ae0*/  @P3 FFMA.FTZ R81, R120.reuse, R82, R25 ;  /* 0x0000005278513223 */ /* 0x040fe20000010019 */
[----:B------:R-:W-:Y:S01]  /*2af0*/  MOV R82, R26 ;  /* 0x0000001a00527202 */ /* 0x000fe20000000f00 */
[----:B------:R-:W-:Y:S01]  /*2b00*/  @P3 FFMA.FTZ R82, R120, R89, R26 ;  /* 0x0000005978523223 */ /* 0x000fe2000001001a */
[----:B------:R-:W-:Y:S02]  /*2b10*/  @P2 SEL R76, R83, RZ, P0 ;  /* 0x000000ff534c2207 */ /* 0x000fe40000000000 */
[----:B------:R-:W-:Y:S01]  /*2b20*/  MOV R83, R88 ;  /* 0x0000005800537202 */ /* 0x000fe20000000f00 */
[----:B--2---:R-:W-:-:S04]  /*2b30*/  @P2 FMUL.FTZ R91, R82, R165 ;  /* 0x000000a5525b2220 */ /* 0x004fc80000410000 */
[----:B------:R-:W-:-:S05]  /*2b40*/  @P2 FMUL.FTZ R91, R91, R164 ;  /* 0x000000a45b5b2220 */ /* 0x000fca0000410000 */
[----:B------:R-:W-:Y:S01]  /*2b50*/  @P2 SEL R78, R91, RZ, P4 ;  /* 0x000000ff5b4e2207 */ /* 0x000fe20002000000 */
[----:B0-----:R-:W-:-:S04]  /*2b60*/  @P2 FMUL.FTZ R89, R81, R163 ;  /* 0x000000a351592220 */ /* 0x001fc80000410000 */
[----:B------:R-:W-:-:S05]  /*2b70*/  @P2 FMUL.FTZ R89, R89, R162 ;  /* 0x000000a259592220 */ /* 0x000fca0000410000 */
[----:B------:R-:W-:-:S07]  /*2b80*/  @P2 SEL R77, R89, RZ, P1 ;  /* 0x000000ff594d2207 */ /* 0x000fce0000800000 */
.L_x_9089:
        /* <DEDUP_REMOVED lines=12> */
[----:B0-----:R-:W0:Y:S01]  /*2c50*/  @P2 LDC.64 R90, c[0x0][0x408] ;  /* 0x00010200ff5a2b82 */ /* 0x001e220000000a00 */
[-CC-:B------:R-:W-:Y:S01]  /*2c60*/  @P3 FFMA.FTZ R81, R135, R86.reuse, R87.reuse ;  /* 0x0000005687513223 */ /* 0x180fe20000010057 */
[--C-:B------:R-:W-:Y:S01]  /*2c70*/  @P3 FFMA.FTZ R82, R128, R86, R87.reuse ;  /* 0x0000005680523223 */ /* 0x100fe20000010057 */
        /* <DEDUP_REMOVED lines=9> */
[----:B------:R-:W-:Y:S01]  /*2d10*/  @P3 FFMA.FTZ R82, R141, R86, R87 ;  /* 0x000000568d523223 */ /* 0x000fe20000010057 */
[----:B------:R-:W-:Y:S01]  /*2d20*/  @P3 FADD.FTZ R89, R131, -R88 ;  /* 0x8000005883593221 */ /* 0x000fe20000010000 */
[----:B------:R-:W-:-:S02]  /*2d30*/  MOV R88, R23 ;  /* 0x0000001700587202 */ /* 0x000fc40000000f00 */
[----:B------:R-:W2:Y:S01]  /*2d40*/  @P2 LDC.64 R164, c[0x0][0x408] ;  /* 0x00010200ffa42b82 */ /* 0x000ea20000000a00 */
[----:B------:R-:W-:Y:S01]  /*2d50*/  @P3 FADD.FTZ R83, R137, -R82 ;  /* 0x8000005289533221 */ /* 0x000fe20000010000 */
[----:B------:R-:W-:Y:S01]  /*2d60*/  MOV R82, R22 ;  /* 0x0000001600527202 */ /* 0x000fe20000000f00 */
[C---:B------:R-:W-:Y:S01]  /*2d70*/  @P3 FFMA.FTZ R88, R120.reuse, R89, R23 ;  /* 0x0000005978583223 */ /* 0x040fe20000010017 */
[C---:B------:R-:W-:Y:S01]  /*2d80*/  @P2 LOP3.LUT P5, RZ, R123.reuse, 0xff00, RZ, 0xc0, !PT ;  /* 0x0000ff007bff2812 */ /* 0x040fe200078ac0ff */
[----:B------:R-:W-:Y:S01]  /*2d90*/  @P3 FFMA.FTZ R82, R120, R83, R22 ;  /* 0x0000005378523223 */ /* 0x000fe20000010016 */
[----:B------:R-:W-:Y:S01]  /*2da0*/  @P2 LOP3.LUT P6, RZ, R123, 0xff0000, RZ, 0xc0, !PT ;  /* 0x00ff00007bff2812 */ /* 0x000fe200078cc0ff */
[----:B0-----:R-:W-:-:S04]  /*2db0*/  @P2 FMUL.FTZ R83, R80, R91 ;  /* 0x0000005b50532220 */ /* 0x001fc80000410000 */
[----:B------:R-:W-:Y:S01]  /*2dc0*/  @P2 FMUL.FTZ R83, R83, R90 ;  /* 0x0000005a53532220 */ /* 0x000fe20000410000 */
[----:B-1----:R-:W-:-:S04]  /*2dd0*/  @P2 FMUL.FTZ R89, R81, R163 ;  /* 0x000000a351592220 */ /* 0x002fc80000410000 */
[----:B------:R-:W-:Y:S02]  /*2de0*/  @P2 SEL R76, R83, RZ, P4 ;  /* 0x000000ff534c2207 */ /* 0x000fe40002000000 */
[----:B------:R-:W-:Y:S01]  /*2df0*/  MOV R83, R88 ;  /* 0x0000005800537202 */ /* 0x000fe20000000f00 */
[----:B------:R-:W-:Y:S01]  /*2e00*/  @P2 FMUL.FTZ R89, R89, R162 ;  /* 0x000000a259592220 */ /* 0x000fe20000410000 */
[----:B--2---:R-:W-:-:S04]  /*2e10*/  @P2 FMUL.FTZ R91, R82, R165 ;  /* 0x000000a5525b2220 */ /* 0x004fc80000410000 */
[----:B------:R-:W-:Y:S01]  /*2e20*/  @P2 SEL R77, R89, RZ, P5 ;  /* 0x000000ff594d2207 */ /* 0x000fe20002800000 */
        /* <DEDUP_REMOVED lines=8> */
.L_x_9095:
[----:B------:R-:W1:Y:S01]  /*2eb0*/  @P2 LDC.64 R162, c[0x0][0x408] ;  /* 0x00010200ffa22b82 */ /* 0x000e620000000a00 */
[-CC-:B0-----:R-:W-:Y:S01]  /*2ec0*/  @P3 FFMA.FTZ R89, R135, R86.reuse, R87.reuse ;  /* 0x0000005687593223 */ /* 0x181fe20000010057 */
[----:B------:R-:W-:Y:S01]  /*2ed0*/  @P3 FFMA.FTZ R90, R128, R86, R87 ;  /* 0x00000056805a3223 */ /* 0x000fe20000010057 */
[----:B-----5:R-:W-:Y:S02]  /*2ee0*/  MOV R88, R20 ;  /* 0x0000001400587202 */ /* 0x020fe40000000f00 */
[----:B------:R-:W-:Y:S01]  /*2ef0*/  @P3 FADD.FTZ R89, R156, -R89 ;  /* 0x800000599c593221 */ /* 0x000fe20000010000 */
[----:B------:R-:W-:Y:S02]  /*2f00*/  @P2 LOP3.LUT P4, RZ, R123, 0xff, RZ, 0xc0, !PT ;  /* 0x000000ff7bff2812 */ /* 0x000fe4000788c0ff */
[----:B------:R-:W0:Y:S01]  /*2f10*/  @P2 LDC.64 R164, c[0x0][0x408] ;  /* 0x00010200ffa42b82 */ /* 0x000e220000000a00 */
[----:B------:R-:W-:Y:S01]  /*2f20*/  @P3 FFMA.FTZ R88, R120, R89, R20 ;  /* 0x0000005978583223 */ /* 0x000fe20000010014 */
[----:B------:R-:W-:Y:S01]  /*2f30*/  @P3 FADD.FTZ R89, R129, -R90 ;  /* 0x8000005a81593221 */ /* 0x000fe20000010000 */
[----:B------:R-:W-:-:S02]  /*2f40*/  MOV R90, R21 ;  /* 0x00000015005a7202 */ /* 0x000fc40000000f00 */
[C---:B------:R-:W-:Y:S01]  /*2f50*/  @P2 LOP3.LUT P5, RZ, R123.reuse, 0xff00, RZ, 0xc0, !PT ;  /* 0x0000ff007bff2812 */ /* 0x040fe200078ac0ff */
[----:B------:R-:W-:Y:S01]  /*2f60*/  @P3 FFMA.FTZ R90, R120, R89, R21 ;  /* 0x00000059785a3223 */ /* 0x000fe20000010015 */
[----:B------:R-:W-:Y:S01]  /*2f70*/  @P2 LOP3.LUT P6, RZ, R123, 0xff0000, RZ, 0xc0, !PT ;  /* 0x00ff00007bff2812 */ /* 0x000fe200078cc0ff */
[----:B------:R-:W2:Y:S01]  /*2f80*/  @P2 LDC.64 R166, c[0x0][0x408] ;  /* 0x00010200ffa62b82 */ /* 0x000ea20000000a00 */
[----:B-1----:R-:W-:Y:S01]  /*2f90*/  @P2 FMUL.FTZ R89, R88, R163 ;  /* 0x000000a358592220 */ /* 0x002fe20000410000 */
[----:B------:R-:W-:-:S03]  /*2fa0*/  @P3 FFMA.FTZ R88, R141, R86, R87 ;  /* 0x000000568d583223 */ /* 0x000fc60000010057 */
[----:B------:R-:W-:Y:S01]  /*2fb0*/  @P2 FMUL.FTZ R89, R89, R162 ;  /* 0x000000a259592220 */ /* 0x000fe20000410000 */
[----:B------:R-:W-:Y:S01]  /*2fc0*/  @P3 FADD.FTZ R91, R137, -R88 ;  /* 0x80000058895b3221 */ /* 0x000fe20000010000 */
[----:B------:R-:W-:-:S03]  /*2fd0*/  MOV R88, R22 ;  /* 0x0000001600587202 */ /* 0x000fc60000000f00 */
[----:B------:R-:W-:Y:S01]  /*2fe0*/  @P3 FFMA.FTZ R88, R120, R91, R22 ;  /* 0x0000005b78583223 */ /* 0x000fe20000010016 */
[----:B0-----:R-:W-:Y:S01]  /*2ff0*/  @P2 FMUL.FTZ R91, R90, R165 ;  /* 0x000000a55a5b2220 */ /* 0x001fe20000410000 */
[----:B------:R-:W-:-:S03]  /*3000*/  @P2 SEL R76, R89, RZ, P4 ;  /* 0x000000ff594c2207 */ /* 0x000fc60002000000 */
[----:B------:R-:W-:Y:S01]  /*3010*/  @P2 FMUL.FTZ R91, R91, R164 ;  /* 0x000000a45b5b2220 */ /* 0x000fe20000410000 */
[----:B--2---:R-:W-:-:S04]  /*3020*/  @P2 FMUL.FTZ R121, R88, R167 ;  /* 0x000000a758792220 */ /* 0x004fc80000410000 */
[----:B------:R-:W-:Y:S01]  /*3030*/  @P2 SEL R77, R91, RZ, P5 ;  /* 0x000000ff5b4d2207 */ /* 0x000fe20002800000 */
        /* <DEDUP_REMOVED lines=12> */
.L_x_9094:
        /* <DEDUP_REMOVED lines=11> */
[----:B------:R-:W-:-:S03]  /*31b0*/  FMUL.FTZ R89, R120, R89 ;  /* 0x0000005978597220 */ /* 0x000fc60000410000 */
[C---:B------:R-:W-:Y:S01]  /*31c0*/  FMUL.FTZ R80, R120.reuse, R83 ;  /* 0x0000005378507220 */ /* 0x040fe20000410000 */
[----:B------:R-:W-:Y:S01]  /*31d0*/  FMUL.FTZ R83, R120, R91 ;  /* 0x0000005b78537220 */ /* 0x000fe20000410000 */
[----:B------:R-:W-:-:S03]  /*31e0*/  FSEL R82, R81, RZ, P4 ;  /* 0x000000ff51527208 */ /* 0x000fc60002000000 */
        /* <DEDUP_REMOVED lines=13> */
.L_x_9098:
        /* <DEDUP_REMOVED lines=10> */
.L_x_9099:
        /* <DEDUP_REMOVED lines=10> */
.L_x_9100:
[----:B------:R-:W-:Y:S05]  /*3400*/  @!P2 BRA `(.L_x_9096) ;  /* 0x0000000000b4a947 */ /* 0x000fea0003800000 */
[----:B------:R-:W-:Y:S01]  /*3410*/  FMUL.FTZ R79, R83, UR17 ;  /* 0x00000011534f7c20 */ /* 0x000fe20008410000 */
[----:B-----5:R-:W-:-:S03]  /*3420*/  ISETP.GE.U32.AND P4, PT, R123, 0x1000000, PT ;  /* 0x010000007b00780c */ /* 0x020fc60003f86070 */
[----:B------:R-:W-:-:S05]  /*3430*/  FMUL.FTZ R79, R79, UR16 ;  /* 0x000000104f4f7c20 */ /* 0x000fca0008410000 */
[----:B------:R-:W-:Y:S01]  /*3440*/  SEL R79, R79, RZ, P4 ;  /* 0x000000ff4f4f7207 */ /* 0x000fe20002000000 */
[----:B------:R-:W-:Y:S06]  /*3450*/  BRA `(.L_x_9096) ;  /* 0x0000000000a07947 */ /* 0x000fec0003800000 */
.L_x_9097:
        /* <DEDUP_REMOVED lines=10> */
.L_x_9101:
        /* <DEDUP_REMOVED lines=10> */
.L_x_9102:
        /* <DEDUP_REMOVED lines=10> */
.L_x_9103:
[----:B------:R-:W-:Y:S05]  /*3640*/  @!P2 BRA `(.L_x_9096) ;  /* 0x000000000024a947 */ /* 0x000fea0003800000 */
[----:B0-----:R-:W-:Y:S01]  /*3650*/  FFMA.FTZ R88, R130, R86, R87 ;  /* 0x0000005682587223 */ /* 0x001fe20000010057 */
        /* <DEDUP_REMOVED lines=8> */
.L_x_9096:
[----:B0-----:R-:W0:Y:S01]  /*36e0*/  @P0 LDC.64 R88, c[0x0][0x478] ;  /* 0x00011e00ff580b82 */ /* 0x001e220000000a00 */
[----:B------:R-:W-:Y:S02]  /*36f0*/  @P0 IADD3 R121, PT, PT, R85, 0x100, RZ ;  /* 0x0000010055790810 */ /* 0x000fe40007ffe0ff */
[----:B-----5:R-:W-:-:S05]  /*3700*/  @P2 IADD3 R123, PT, PT, R84, 0x100, RZ ;  /* 0x00000100547b2810 */ /* 0x020fca0007ffe0ff */
[----:B------:R-:W1:Y:S01]  /*3710*/  @P2 LDC.64 R90, c[0x0][0x468] ;  /* 0x00011a00ff5a2b82 */ /* 0x000e620000000a00 */
[----:B0-----:R-:W-:-:S05]  /*3720*/  @P0 IMAD.WIDE.U32 R88, R121, 0x10, R88 ;  /* 0x0000001079580825 */ /* 0x001fca00078e0058 */
[----:B------:R0:W-:Y:S01]  /*3730*/  @P0 STG.E.128 desc[UR12][R88.64], R80 ;  /* 0x0000005058000986 */ /* 0x0001e2000c101d0c */
[----:B-1----:R-:W-:-:S05]  /*3740*/  @P2 IMAD.WIDE.U32 R90, R123, 0x10, R90 ;  /* 0x000000107b5a2825 */ /* 0x002fca00078e005a */
[----:B------:R0:W-:Y:S01]  /*3750*/  @P2 STG.E.128 desc[UR12][R90.64], R76 ;  /* 0x0000004c5a002986 */ /* 0x0001e2000c101d0c */
[----:B------:R-:W-:Y:S05]  /*3760*/  @!P1 BRA `(.L_x_9104) ;  /* 0x0000000400309947 */ /* 0x000fea0003800000 */
[----:B------:R-:W-:Y:S05]  /*3770*/  @!P0 BRA `(.L_x_9105) ;  /* 0x0000000000988947 */ /* 0x000fea0003800000 */
[----:B0-----:R-:W0:Y:S01]  /*3780*/  @P2 LDC.64 R90, c[0x0][0x408] ;  /* 0x00010200ff5a2b82 */ /* 0x001e220000000a00 */
[-CC-:B------:R-:W-:Y:S01]  /*3790*/  @P3 FFMA.FTZ R81, R139, R86.reuse, R87.reuse ;  /* 0x000000568b513223 */ /* 0x180fe20000010057 */
[-CC-:B------:R-:W-:Y:S01]  /*37a0*/  @P3 FFMA.FTZ R82, R132, R86.reuse, R87.reuse ;  /* 0x0000005684523223 */ /* 0x180fe20000010057 */
[----:B------:R-:W-:Y:S01]  /*37b0*/  @P3 FFMA.FTZ R83, R145, R86, R87 ;  /* 0x0000005691533223 */ /* 0x000fe20000010057 */
[----:B------:R-:W-:Y:S01]  /*37c0*/  MOV R80, R16 ;  /* 0x0000001000507202 */ /* 0x000fe20000000f00 */
[----:B------:R-:W-:Y:S01]  /*37d0*/  @P3 FADD.FTZ R81, R92, -R81 ;  /* 0x800000515c513221 */ /* 0x000fe20000010000 */
[----:B------:R-:W-:Y:S01]  /*37e0*/  @P3 FADD.FTZ R82, R133, -R82 ;  /* 0x8000005285523221 */ /* 0x000fe20000010000 */
[----:B------:R-:W-:Y:S01]  /*37f0*/  @P3 FFMA.FTZ R88, R134, R86, R87 ;  /* 0x0000005686583223 */ /* 0x000fe20000010057 */
[----:B------:R-:W1:Y:S01]  /*3800*/  @P2 LDC.64 R122, c[0x0][0x408] ;  /* 0x00010200ff7a2b82 */ /* 0x000e620000000a00 */
[----:B------:R-:W-:Y:S01]  /*3810*/  @P3 FFMA.FTZ R80, R120, R81, R16 ;  /* 0x0000005178503223 */ /* 0x000fe20000010010 */
[----:B------:R-:W-:Y:S01]  /*3820*/  @P3 FADD.FTZ R83, R94, -R83 ;  /* 0x800000535e533221 */ /* 0x000fe20000010000 */
[----:B------:R-:W-:Y:S01]  /*3830*/  MOV R81, R17 ;  /* 0x0000001100517202 */ /* 0x000fe20000000f00 */
[C---:B------:R-:W-:Y:S01]  /*3840*/  @P3 FFMA.FTZ R81, R120.reuse, R82, R17 ;  /* 0x0000005278513223 */ /* 0x040fe20000010011 */
[----:B------:R-:W-:Y:S01]  /*3850*/  MOV R82, R18 ;  /* 0x0000001200527202 */ /* 0x000fe20000000f00 */
[----:B------:R-:W-:Y:S01]  /*3860*/  @P3 FADD.FTZ R89, R93, -R88 ;  /* 0x800000585d593221 */ /* 0x000fe20000010000 */
[C---:B------:R-:W-:Y:S01]  /*3870*/  @P3 FFMA.FTZ R82, R120.reuse, R83, R18 ;  /* 0x0000005378523223 */ /* 0x040fe20000010012 */
[----:B------:R-:W2:Y:S01]  /*3880*/  @P2 LDC.64 R162, c[0x0][0x408] ;  /* 0x00010200ffa22b82 */ /* 0x000ea20000000a00 */
[----:B------:R-:W-:Y:S01]  /*3890*/  MOV R88, R19 ;  /* 0x0000001300587202 */ /* 0x000fe20000000f00 */
[----:B------:R-:W-:Y:S01]  /*38a0*/  @P3 FFMA.FTZ R88, R120, R89, R19 ;  /* 0x0000005978583223 */ /* 0x000fe20000010013 */
[----:B------:R-:W-:-:S02]  /*38b0*/  @P2 LOP3.LUT P4, RZ, R148, 0xff, RZ, 0xc0, !PT ;  /* 0x000000ff94ff2812 */ /* 0x000fc4000788c0ff */
[C---:B------:R-:W-:Y:S02]  /*38c0*/  @P2 LOP3.LUT P5, RZ, R148.reuse, 0xff00, RZ, 0xc0, !PT ;  /* 0x0000ff0094ff2812 */ /* 0x040fe400078ac0ff */
        /* <DEDUP_REMOVED lines=17> */
.L_x_9105:
[-CC-:B0-----:R-:W-:Y:S01]  /*39e0*/  @P3 FFMA.FTZ R89, R139, R86.reuse, R87.reuse ;  /* 0x000000568b593223 */ /* 0x181fe20000010057 */
[----:B------:R-:W0:Y:S01]  /*39f0*/  @P2 LDC.64 R162, c[0x0][0x408] ;  /* 0x00010200ffa22b82 */ /* 0x000e220000000a00 */
[----:B------:R-:W-:Y:S01]  /*3a00*/  @P3 FFMA.FTZ R90, R132, R86, R87 ;  /* 0x00000056845a3223 */ /* 0x000fe20000010057 */
[----:B------:R-:W-:Y:S01]  /*3a10*/  MOV R88, R16 ;  /* 0x0000001000587202 */ /* 0x000fe20000000f00 */
[----:B------:R-:W-:Y:S01]  /*3a20*/  @P3 FADD.FTZ R89, R92, -R89 ;  /* 0x800000595c593221 */ /* 0x000fe20000010000 */
[----:B------:R-:W-:Y:S02]  /*3a30*/  MOV R122, R18 ;  /* 0x00000012007a7202 */ /* 0x000fe40000000f00 */
[----:B------:R-:W-:Y:S01]  /*3a40*/  @P2 LOP3.LUT P4, RZ, R148, 0xff, RZ, 0xc0, !PT ;  /* 0x000000ff94ff2812 */ /* 0x000fe2000788c0ff */
[----:B------:R-:W-:Y:S01]  /*3a50*/  @P3 FFMA.FTZ R88, R120, R89, R16 ;  /* 0x0000005978583223 */ /* 0x000fe20000010010 */
[----:B------:R-:W1:Y:S01]  /*3a60*/  @P2 LDC.64 R164, c[0x0][0x408] ;  /* 0x00010200ffa42b82 */ /* 0x000e620000000a00 */
[----:B------:R-:W-:Y:S01]  /*3a70*/  @P3 FADD.FTZ R89, R133, -R90 ;  /* 0x8000005a85593221 */ /* 0x000fe20000010000 */
[----:B------:R-:W-:-:S02]  /*3a80*/  MOV R90, R17 ;  /* 0x00000011005a7202 */ /* 0x000fc40000000f00 */
[----:B------:R-:W-:Y:S01]  /*3a90*/  @P2 LOP3.LUT P5, RZ, R148, 0xff00, RZ, 0xc0, !PT ;  /* 0x0000ff0094ff2812 */ /* 0x000fe200078ac0ff */
[----:B------:R-:W-:Y:S01]  /*3aa0*/  @P3 FFMA.FTZ R90, R120, R89, R17 ;  /* 0x00000059785a3223 */ /* 0x000fe20000010011 */
[----:B------:R-:W-:Y:S01]  /*3ab0*/  @P3 FFMA.FTZ R89, R145, R86, R87 ;  /* 0x0000005691593223 */ /* 0x000fe20000010057 */
[----:B------:R-:W-:Y:S01]  /*3ac0*/  @P2 LOP3.LUT P6, RZ, R148, 0xff0000, RZ, 0xc0, !PT ;  /* 0x00ff000094ff2812 */ /* 0x000fe200078cc0ff */
[----:B------:R-:W2:Y:S02]  /*3ad0*/  @P2 LDC.64 R166, c[0x0][0x408] ;  /* 0x00010200ffa62b82 */ /* 0x000ea40000000a00 */
[----:B------:R-:W-:-:S04]  /*3ae0*/  @P3 FADD.FTZ R89, R94, -R89 ;  /* 0x800000595e593221 */ /* 0x000fc80000010000 */
[----:B------:R-:W-:Y:S01]  /*3af0*/  @P3 FFMA.FTZ R122, R120, R89, R18 ;  /* 0x00000059787a3223 */ /* 0x000fe20000010012 */
[----:B0-----:R-:W-:-:S04]  /*3b00*/  @P2 FMUL.FTZ R89, R88, R163 ;  /* 0x000000a358592220 */ /* 0x001fc80000410000 */
[----:B------:R-:W-:Y:S01]  /*3b10*/  @P2 FMUL.FTZ R89, R89, R162 ;  /* 0x000000a259592220 */ /* 0x000fe20000410000 */
[----:B-1----:R-:W-:-:S04]  /*3b20*/  @P2 FMUL.FTZ R91, R90, R165 ;  /* 0x000000a55a5b2220 */ /* 0x002fc80000410000 */
[----:B------:R-:W-:Y:S01]  /*3b30*/  @P2 SEL R76, R89, RZ, P4 ;  /* 0x000000ff594c2207 */ /* 0x000fe20002000000 */
        /* <DEDUP_REMOVED lines=15> */
.L_x_9104:
        /* <DEDUP_REMOVED lines=28> */
.L_x_9108:
        /* <DEDUP_REMOVED lines=10> */
.L_x_9109:
        /* <DEDUP_REMOVED lines=10> */
.L_x_9110:
[----:B------:R-:W-:Y:S05]  /*3f30*/  @!P2 BRA `(.L_x_9106) ;  /* 0x0000000000b4a947 */ /* 0x000fea0003800000 */
[----:B------:R-:W-:Y:S01]  /*3f40*/  FMUL.FTZ R79, R83, UR17 ;  /* 0x00000011534f7c20 */ /* 0x000fe20008410000 */
[----:B------:R-:W-:-:S03]  /*3f50*/  ISETP.GE.U32.AND P4, PT, R148, 0x1000000, PT ;  /* 0x010000009400780c */ /* 0x000fc60003f86070 */
[----:B------:R-:W-:-:S05]  /*3f60*/  FMUL.FTZ R79, R79, UR16 ;  /* 0x000000104f4f7c20 */ /* 0x000fca0008410000 */
[----:B------:R-:W-:Y:S01]  /*3f70*/  SEL R79, R79, RZ, P4 ;  /* 0x000000ff4f4f7207 */ /* 0x000fe20002000000 */
[----:B------:R-:W-:Y:S06]  /*3f80*/  BRA `(.L_x_9106) ;  /* 0x0000000000a07947 */ /* 0x000fec0003800000 */
.L_x_9107:
        /* <DEDUP_REMOVED lines=10> */
.L_x_9111:
        /* <DEDUP_REMOVED lines=10> */
.L_x_9112:
        /* <DEDUP_REMOVED lines=10> */
.L_x_9113:
[----:B------:R-:W-:Y:S05]  /*4170*/  @!P2 BRA `(.L_x_9106) ;  /* 0x000000000024a947 */ /* 0x000fea0003800000 */
[----:B0-----:R-:W-:Y:S01]  /*4180*/  FFMA.FTZ R88, R134, R86, R87 ;  /* 0x0000005686587223 */ /* 0x001fe20000010057 */
[----:B------:R-:W-:-:S03]  /*4190*/  ISETP.GT.AND P4, PT, R2, RZ, PT ;  /* 0x000000ff0200720c */ /* 0x000fc60003f84270 */
[----:B------:R-:W-:-:S04]  /*41a0*/  FADD.FTZ R79, R93, -R88 ;  /* 0x800000585d4f7221 */ /* 0x000fc80000010000 */
[----:B------:R-:W-:-:S05]  /*41b0*/  FMUL.FTZ R79, R120, R79 ;  /* 0x0000004f784f7220 */ /* 0x000fca0000410000 */
[----:B------:R-:W-:Y:S02]  /*41c0*/  FSEL R79, R79, RZ, P4 ;  /* 0x000000ff4f4f7208 */ /* 0x000fe40002000000 */
[----:B------:R-:W-:-:S03]  /*41d0*/  ISETP.GE.U32.AND P4, PT, R148, 0x1000000, PT ;  /* 0x010000009400780c */ /* 0x000fc60003f86070 */
[----:B------:R-:W-:-:S04]  /*41e0*/  FMUL.FTZ R79, R79, UR17 ;  /* 0x000000114f4f7c20 */ /* 0x000fc80008410000 */
[----:B------:R-:W-:-:S05]  /*41f0*/  FMUL.FTZ R79, R79, UR16 ;  /* 0x000000104f4f7c20 */ /* 0x000fca0008410000 */
[----:B------:R-:W-:-:S07]  /*4200*/  SEL R79, R79, RZ, P4 ;  /* 0x000000ff4f4f7207 */ /* 0x000fce0002000000 */
.L_x_9106:
        /* <DEDUP_REMOVED lines=14> */
[----:B------:R-:W-:Y:S01]  /*42f0*/  @P2 LOP3.LUT P4, RZ, R149, 0xff, RZ, 0xc0, !PT ;  /* 0x000000ff95ff2812 */ /* 0x000fe2000788c0ff */
[----:B------:R-:W-:Y:S01]  /*4300*/  @P3 FADD.FTZ R83, R96, -R81 ;  /* 0x8000005160533221 */ /* 0x000fe20000010000 */
[----:B------:R-:W-:Y:S01]  /*4310*/  @P3 FADD.FTZ R82, R95, -R80 ;  /* 0x800000505f523221 */ /* 0x000fe20000010000 */
[----:B------:R-:W-:Y:S01]  /*4320*/  MOV R80, R12 ;  /* 0x0000000c00507202 */ /* 0x000fe20000000f00 */
[----:B------:R-:W1:Y:S01]  /*4330*/  @P2 LDC.64 R122, c[0x0][0x408] ;  /* 0x00010200ff7a2b82 */ /* 0x000e620000000a00 */
[C---:B------:R-:W-:Y:S01]  /*4340*/  @P3 FFMA.FTZ R80, R120.reuse, R83, R12 ;  /* 0x0000005378503223 */ /* 0x040fe2000001000c */
[----:B------:R-:W-:Y:S01]  /*4350*/  @P3 FFMA.FTZ R83, R153, R86, R87 ;  /* 0x0000005699533223 */ /* 0x000fe20000010057 */
[----:B------:R-:W-:Y:S01]  /*4360*/  MOV R81, R13 ;  /* 0x0000000d00517202 */ /* 0x000fe20000000f00 */
[----:B------:R-:W-:Y:S01]  /*4370*/  @P3 FFMA.FTZ R81, R120, R82, R13 ;  /* 0x0000005278513223 */ /* 0x000fe2000001000d */
[----:B------:R-:W-:Y:S01]  /*4380*/  MOV R82, R14 ;  /* 0x0000000e00527202 */ /* 0x000fe20000000f00 */
[----:B------:R-:W-:Y:S01]  /*4390*/  @P3 FADD.FTZ R83, R98, -R83 ;  /* 0x8000005362533221 */ /* 0x000fe20000010000 */
[----:B------:R-:W-:Y:S01]  /*43a0*/  @P3 FADD.FTZ R89, R97, -R88 ;  /* 0x8000005861593221 */ /* 0x000fe20000010000 */
[----:B------:R-:W2:Y:S01]  /*43b0*/  @P2 LDC.64 R162, c[0x0][0x408] ;  /* 0x00010200ffa22b82 */ /* 0x000ea20000000a00 */
[----:B------:R-:W-:Y:S01]  /*43c0*/  MOV R88, R15 ;  /* 0x0000000f00587202 */ /* 0x000fe20000000f00 */
[C---:B------:R-:W-:Y:S01]  /*43d0*/  @P3 FFMA.FTZ R82, R120.reuse, R83, R14 ;  /* 0x0000005378523223 */ /* 0x040fe2000001000e */
[----:B------:R-:W-:Y:S01]  /*43e0*/  @P3 FFMA.FTZ R88, R120, R89, R15 ;  /* 0x0000005978583223 */ /* 0x000fe2000001000f */
[----:B------:R-:W-:-:S02]  /*43f0*/  @P2 LOP3.LUT P5, RZ, R149, 0xff00, RZ, 0xc0, !PT ;  /* 0x0000ff0095ff2812 */ /* 0x000fc400078ac0ff */
        /* <DEDUP_REMOVED lines=17> */
.L_x_9115:
        /* <DEDUP_REMOVED lines=37> */
.L_x_9114:
        /* <DEDUP_REMOVED lines=28> */
.L_x_9118:
        /* <DEDUP_REMOVED lines=10> */
.L_x_9119:
        /* <DEDUP_REMOVED lines=10> */
.L_x_9120:
[----:B------:R-:W-:Y:S05]  /*4a60*/  @!P2 BRA `(.L_x_9116) ;  /* 0x0000000000b4a947 */ /* 0x000fea0003800000 */
[----:B------:R-:W-:Y:S01]  /*4a70*/  FMUL.FTZ R79, R83, UR17 ;  /* 0x00000011534f7c20 */ /* 0x000fe20008410000 */
[----:B------:R-:W-:-:S03]  /*4a80*/  ISETP.GE.U32.AND P4, PT, R149, 0x1000000, PT ;  /* 0x010000009500780c */ /* 0x000fc60003f86070 */
[----:B------:R-:W-:-:S05]  /*4a90*/  FMUL.FTZ R79, R79, UR16 ;  /* 0x000000104f4f7c20 */ /* 0x000fca0008410000 */
[----:B------:R-:W-:Y:S01]  /*4aa0*/  SEL R79, R79, RZ, P4 ;  /* 0x000000ff4f4f7207 */ /* 0x000fe20002000000 */
[----:B------:R-:W-:Y:S06]  /*4ab0*/  BRA `(.L_x_9116) ;  /* 0x0000000000a07947 */ /* 0x000fec0003800000 */
.L_x_9117:
        /* <DEDUP_REMOVED lines=10> */
.L_x_9121:
        /* <DEDUP_REMOVED lines=10> */
.L_x_9122:
        /* <DEDUP_REMOVED lines=10> */
.L_x_9123:
        /* <DEDUP_REMOVED lines=10> */
.L_x_9116:
        /* <DEDUP_REMOVED lines=12> */
[--C-:B------:R-:W-:Y:S01]  /*4e00*/  @P3 FFMA.FTZ R82, R140, R86, R87.reuse ;  /* 0x000000568c523223 */ /* 0x100fe20000010057 */
[----:B------:R-:W-:Y:S01]  /*4e10*/  MOV R80, R8 ;  /* 0x0000000800507202 */ /* 0x000fe20000000f00 */
[-C--:B------:R-:W-:Y:S01]  /*4e20*/  @P3 FFMA.FTZ R88, R142, R86.reuse, R87 ;  /* 0x000000568e583223 */ /* 0x080fe20000010057 */
[----:B------:R-:W-:Y:S01]  /*4e30*/  @P3 FADD.FTZ R83, R100, -R81 ;  /* 0x8000005164533221 */ /* 0x000fe20000010000 */
[----:B------:R-:W-:Y:S01]  /*4e40*/  @P3 FADD.FTZ R82, R99, -R82 ;  /* 0x8000005263523221 */ /* 0x000fe20000010000 */
[----:B------:R-:W-:Y:S01]  /*4e50*/  MOV R81, R9 ;  /* 0x0000000900517202 */ /* 0x000fe20000000f00 */
[----:B------:R-:W1:Y:S01]  /*4e60*/  @P2 LDC.64 R122, c[0x0][0x408] ;  /* 0x00010200ff7a2b82 */ /* 0x000e620000000a00 */
[C---:B------:R-:W-:Y:S01]  /*4e70*/  @P3 FFMA.FTZ R80, R120.reuse, R83, R8 ;  /* 0x0000005378503223 */ /* 0x040fe20000010008 */
[----:B------:R-:W-:Y:S01]  /*4e80*/  @P3 FFMA.FTZ R83, R155, R86, R87 ;  /* 0x000000569b533223 */ /* 0x000fe20000010057 */
[----:B------:R-:W-:Y:S01]  /*4e90*/  @P3 FFMA.FTZ R81, R120, R82, R9 ;  /* 0x0000005278513223 */ /* 0x000fe20000010009 */
[----:B------:R-:W-:Y:S01]  /*4ea0*/  MOV R82, R10 ;  /* 0x0000000a00527202 */ /* 0x000fe20000000f00 */
[----:B------:R-:W-:Y:S01]  /*4eb0*/  @P3 FADD.FTZ R89, R101, -R88 ;  /* 0x8000005865593221 */ /* 0x000fe20000010000 */
[----:B------:R-:W-:Y:S01]  /*4ec0*/  @P3 FADD.FTZ R83, R102, -R83 ;  /* 0x8000005366533221 */ /* 0x000fe20000010000 */
[----:B------:R-:W-:Y:S01]  /*4ed0*/  MOV R88, R11 ;  /* 0x0000000b00587202 */ /* 0x000fe20000000f00 */
[----:B------:R-:W2:Y:S01]  /*4ee0*/  @P2 LDC.64 R148, c[0x0][0x408] ;  /* 0x00010200ff942b82 */ /* 0x000ea20000000a00 */
[C---:B------:R-:W-:Y:S01]  /*4ef0*/  @P3 FFMA.FTZ R88, R120.reuse, R89, R11 ;  /* 0x0000005978583223 */ /* 0x040fe2000001000b */
        /* <DEDUP_REMOVED lines=20> */
.L_x_9125:
        /* <DEDUP_REMOVED lines=37> */
.L_x_9124:
        /* <DEDUP_REMOVED lines=28> */
.L_x_9128:
        /* <DEDUP_REMOVED lines=10> */
.L_x_9129:
        /* <DEDUP_REMOVED lines=10> */
.L_x_9130:
[----:B------:R-:W-:Y:S05]  /*5590*/  @!P2 BRA `(.L_x_9126) ;  /* 0x0000000000b4a947 */ /* 0x000fea0003800000 */
[----:B------:R-:W-:Y:S01]  /*55a0*/  FMUL.FTZ R79, R83, UR17 ;  /* 0x00000011534f7c20 */ /* 0x000fe20008410000 */
[----:B------:R-:W-:-:S03]  /*55b0*/  ISETP.GE.U32.AND P4, PT, R150, 0x1000000, PT ;  /* 0x010000009600780c */ /* 0x000fc60003f86070 */
[----:B------:R-:W-:-:S05]  /*55c0*/  FMUL.FTZ R79, R79, UR16 ;  /* 0x000000104f4f7c20 */ /* 0x000fca0008410000 */
[----:B------:R-:W-:Y:S01]  /*55d0*/  SEL R79, R79, RZ, P4 ;  /* 0x000000ff4f4f7207 */ /* 0x000fe20002000000 */
[----:B------:R-:W-:Y:S06]  /*55e0*/  BRA `(.L_x_9126) ;  /* 0x0000000000a07947 */ /* 0x000fec0003800000 */
.L_x_9127:
        /* <DEDUP_REMOVED lines=10> */
.L_x_9131:
        /* <DEDUP_REMOVED lines=10> */
.L_x_9132:
        /* <DEDUP_REMOVED lines=10> */
.L_x_9133:
        /* <DEDUP_REMOVED lines=10> */
.L_x_9126:
        /* <DEDUP_REMOVED lines=13> */
[-CC-:B------:R-:W-:Y:S01]  /*5940*/  @P3 FFMA.FTZ R2, R144, R86.reuse, R87.reuse ;  /* 0x0000005690023223 */ /* 0x180fe20000010057 */
[----:B------:R-:W-:Y:S01]  /*5950*/  @P3 FFMA.FTZ R87, R159, R86, R87 ;  /* 0x000000569f573223 */ /* 0x000fe20000010057 */
[----:B------:R-:W-:Y:S01]  /*5960*/  @P3 FADD.FTZ R82, R105, -R82 ;  /* 0x8000005269523221 */ /* 0x000fe20000010000 */
[----:B------:R-:W-:Y:S01]  /*5970*/  @P3 FADD.FTZ R81, R104, -R81 ;  /* 0x8000005168513221 */ /* 0x000fe20000010000 */
[----:B------:R-:W-:Y:S01]  /*5980*/  @P3 FADD.FTZ R2, R103, -R2 ;  /* 0x8000000267023221 */ /* 0x000fe20000010000 */
[----:B------:R-:W1:Y:S01]  /*5990*/  @P2 LDC.64 R90, c[0x0][0x408] ;  /* 0x00010200ff5a2b82 */ /* 0x000e620000000a00 */
[----:B------:R-:W-:Y:S01]  /*59a0*/  @P3 FADD.FTZ R87, R106, -R87 ;  /* 0x800000576a573221 */ /* 0x000fe20000010000 */
[----:B------:R-:W-:Y:S01]  /*59b0*/  MOV R86, R7 ;  /* 0x0000000700567202 */ /* 0x000fe20000000f00 */
[C---:B------:R-:W-:Y:S01]  /*59c0*/  @P3 FFMA.FTZ R86, R120.reuse, R82, R7 ;  /* 0x0000005278563223 */ /* 0x040fe20000010007 */
[----:B------:R-:W-:Y:S01]  /*59d0*/  MOV R80, R4 ;  /* 0x0000000400507202 */ /* 0x000fe20000000f00 */
[C---:B------:R-:W-:Y:S01]  /*59e0*/  @P3 FFMA.FTZ R80, R120.reuse, R81, R4 ;  /* 0x0000005178503223 */ /* 0x040fe20000010004 */
[----:B------:R-:W-:Y:S01]  /*59f0*/  MOV R81, R5 ;  /* 0x0000000500517202 */ /* 0x000fe20000000f00 */
        /* <DEDUP_REMOVED lines=23> */
.L_x_9135:
        /* <DEDUP_REMOVED lines=37> */
.L_x_9134:
        /* <DEDUP_REMOVED lines=13> */
[----:B------:R-:W-:Y:S01]  /*5e90*/  FMUL.FTZ R91, R120, R91 ;  /* 0x0000005b785b7220 */ /* 0x000fe20000410000 */
[----:B------:R-:W-:Y:S08]  /*5ea0*/  @!P2 BRA `(.L_x_9138) ;  /* 0x000000000024a947 */ /* 0x000ff00003800000 */
        /* <DEDUP_REMOVED lines=9> */
.L_x_9138:
        /* <DEDUP_REMOVED lines=10> */
.L_x_9139:
        /* <DEDUP_REMOVED lines=10> */
.L_x_9140:
[----:B------:R-:W-:Y:S02]  /*6080*/  FSEL R83, R80, RZ, P1 ;  /* 0x000000ff50537208 */ /* 0x000fe40000800000 */
[----:B------:R-:W-:Y:S02]  /*6090*/  FSEL R82, R88, RZ, P1 ;  /* 0x000000ff58527208 */ /* 0x000fe40000800000 */
[----:B------:R-:W-:Y:S02]  /*60a0*/  FSEL R81, R89, RZ, P1 ;  /* 0x000000ff59517208 */ /* 0x000fe40000800000 */
[----:B------:R-:W-:Y:S01]  /*60b0*/  FSEL R80, R91, RZ, P1 ;  /* 0x000000ff5b507208 */ /* 0x000fe20000800000 */
[----:B------:R-:W-:Y:S06]  /*60c0*/  @!P2 BRA `(.L_x_9136) ;  /* 0x0000000000b4a947 */ /* 0x000fec0003800000 */
[----:B------:R-:W-:Y:S01]  /*60d0*/  FMUL.FTZ R2, R83, UR17 ;  /* 0x0000001153027c20 */ /* 0x000fe20008410000 */
[----:B------:R-:W-:-:S03]  /*60e0*/  ISETP.GE.U32.AND P1, PT, R151, 0x1000000, PT ;  /* 0x010000009700780c */ /* 0x000fc60003f26070 */
[----:B------:R-:W-:-:S05]  /*60f0*/  FMUL.FTZ R2, R2, UR16 ;  /* 0x0000001002027c20 */ /* 0x000fca0008410000 */
[----:B------:R-:W-:Y:S01]  /*6100*/  SEL R79, R2, RZ, P1 ;  /* 0x000000ff024f7207 */ /* 0x000fe20000800000 */
[----:B------:R-:W-:Y:S06]  /*6110*/  BRA `(.L_x_9136) ;  /* 0x0000000000a07947 */ /* 0x000fec0003800000 */
.L_x_9137:
[----:B0-----:R-:W0:Y:S01]  /*6120*/  @P2 LDC.64 R90, c[0x0][0x408] ;  /* 0x00010200ff5a2b82 */ /* 0x001e220000000a00 */
[----:B------:R-:W-:Y:S01]  /*6130*/  FFMA.FTZ R88, R146, R86, R87 ;  /* 0x0000005692587223 */ /* 0x000fe20000010057 */
[----:B------:R-:W-:-:S03]  /*6140*/  ISETP.GT.AND P1, PT, R2, RZ, PT ;  /* 0x000000ff0200720c */ /* 0x000fc60003f24270 */
[----:B------:R-:W-:-:S04]  /*6150*/  FADD.FTZ R89, R105, -R88 ;  /* 0x8000005869597221 */ /* 0x000fc80000010000 */
[----:B------:R-:W-:-:S05]  /*6160*/  FMUL.FTZ R89, R120, R89 ;  /* 0x0000005978597220 */ /* 0x000fca0000410000 */
[----:B------:R-:W-:Y:S02]  /*6170*/  FSEL R88, R89, RZ, P1 ;  /* 0x000000ff59587208 */ /* 0x000fe40000800000 */
[----:B------:R-:W-:-:S03]  /*6180*/  @P2 ISETP.GE.U32.AND P1, PT, R151, 0x1000000, PT ;  /* 0x010000009700280c */ /* 0x000fc60003f26070 */
[----:B0-----:R-:W-:-:S04]  /*6190*/  @P2 FMUL.FTZ R89, R88, R91 ;  /* 0x0000005b58592220 */ /* 0x001fc80000410000 */
[----:B------:R-:W-:Y:S01]  /*61a0*/  @P2 FMUL.FTZ R89, R89, R90 ;  /* 0x0000005a59592220 */ /* 0x000fe20000410000 */
        /* <DEDUP_REMOVED lines=10> */
.L_x_9141:
        /* <DEDUP_REMOVED lines=10> */
.L_x_9142:
        /* <DEDUP_REMOVED lines=10> */
.L_x_9143:
[----:B------:R-:W-:-:S07]  /*6390*/  @P2 SEL R79, R89, RZ, P1 ;  /* 0x000000ff594f2207 */ /* 0x000fce0000800000 */
.L_x_9136:
        /* <DEDUP_REMOVED lines=13> */
.L_x_9077:
        /* <DEDUP_REMOVED lines=21> */
.L_x_9145:
        /* <DEDUP_REMOVED lines=12> */
.L_x_10827:


//--------------------- .text._ZN10layer_norm13ln_bwd_kernelINS_13Kernel_traitsI6__halfffffjLj6144ELj1ELj1ELj8ELj16ENS_18Kernel_traits_baseILj6144ES2_ffffjLj256EEEEELb1ELb1ELb0ELb0EEEvNS_9BwdParamsE --------------------------
	.section	.text._ZN10layer_norm13ln_bwd_kernelINS_13Kernel_traitsI6__halfffffjLj6144ELj1ELj1ELj8ELj16ENS_18Kernel_traits_baseILj6144ES2_ffffjLj256EEEEELb1ELb1ELb0ELb0EEEvNS_9BwdParamsE,"ax",@progbits
	.align	128
        .global         _ZN10layer_norm13ln_bwd_kernelINS_13Kernel_traitsI6__halfffffjLj6144ELj1ELj1ELj8ELj16ENS_18Kernel_traits_baseILj6144ES2_ffffjLj256EEEEELb1ELb1ELb0ELb0EEEvNS_9BwdParamsE
        .type           _ZN10layer_norm13ln_bwd_kernelINS_13Kernel_traitsI6__halfffffjLj6144ELj1ELj1ELj8ELj16ENS_18Kernel_traits_baseILj6144ES2_ffffjLj256EEEEELb1ELb1ELb0ELb0EEEvNS_9BwdParamsE,@function
        .size           _ZN10layer_norm13ln_bwd_kernelINS_13Kernel_traitsI6__halfffffjLj6144ELj1ELj1ELj8ELj16ENS_18Kernel_traits_baseILj6144ES2_ffffjLj256EEEEELb1ELb1ELb0ELb0EEEvNS_9BwdParamsE,(.L_x_10828 - _ZN10layer_norm13ln_bwd_kernelINS_13Kernel_traitsI6__halfffffjLj6144ELj1ELj1ELj8ELj16ENS_18Kernel_traits_baseILj6144ES2_ffffjLj256EEEEELb1ELb1ELb0ELb0EEEvNS_9BwdParamsE)
        .other          _ZN10layer_norm13ln_bwd_kernelINS_13Kernel_traitsI6__halfffffjLj6144ELj1ELj1ELj8ELj16ENS_18Kernel_traits_baseILj6144ES2_ffffjLj256EEEEELb1ELb1ELb0ELb0EEEvNS_9BwdParamsE,@"STO_CUDA_ENTRY STV_DEFAULT"
_ZN10layer_norm13ln_bwd_kernelINS_13Kernel_traitsI6__halfffffjLj6144ELj1ELj1ELj8ELj16ENS_18Kernel_traits_baseILj6144ES2_ffffjLj256EEEEELb1ELb1ELb0ELb0EEEvNS_9BwdParamsE:
.text._ZN10layer_norm13ln_bwd_kernelINS_13Kernel_traitsI6__halfffffjLj6144ELj1ELj1ELj8ELj16ENS_18Kernel_traits_baseILj6144ES2_ffffjLj256EEEEELb1ELb1ELb0ELb0EEEvNS_9BwdParamsE:
        /* <DEDUP_REMOVED lines=37> */
[----:B------:R-:W5:Y:S02]  /*0250*/  @P2 LDG.E.64 R20, desc[UR8][R40.64] ;  /* 0x0000000828142981 */ /* 0x000f64000c1e1b00 */
[----:B------:R-:W2:Y:S01]  /*0260*/  @P4 LDC.64 R48, c[0x0][0x3d0] ;  /* 0x0000f400ff304b82 */ /* 0x000ea20000000a00 */
[C---:B-1----:R-:W-:Y:S01]  /*0270*/  @P2 IMAD.WIDE.U32 R42, R5.reuse, 0x8, R42 ;  /* 0x00000008052a2825 */ /* 0x042fe200078e002a */
[----:B------:R-:W-:-:S04]  /*0280*/  @P2 IADD3 R5, PT, PT, R5, 0x100, RZ ;  /* 0x0000010005052810 */ /* 0x000fc80007ffe0ff */
[----:B------:R-:W5:Y:S02]  /*0290*/  @P2 LDG.E.64 R22, desc[UR8][R42.64] ;  /* 0x000000082a162981 */ /* 0x000f64000c1e1b00 */
[----:B------:R-:W1:Y:S01]  /*02a0*/  @P4 LDC.64 R50, c[0x0][0x3e8] ;  /* 0x0000fa00ff324b82 */ /* 0x000e620000000a00 */
[----:B----4-:R-:W-:-:S05]  /*02b0*/  @P3 IMAD.WIDE.U32 R44, R5, 0x8, R44 ;  /* 0x00000008052c3825 */ /* 0x010fca00078e002c */
[----:B------:R-:W5:Y:S01]  /*02c0*/  @P3 LDG.E.64 R24, desc[UR8][R44.64] ;  /* 0x000000082c183981 */ /* 0x000f62000c1e1b00 */
[C---:B---3--:R-:W-:Y:S01]  /*02d0*/  @P3 IMAD.WIDE.U32 R46, R5.reuse, 0x8, R46 ;  /* 0x00000008052e3825 */ /* 0x048fe200078e002e */
[----:B------:R-:W-:Y:S01]  /*02e0*/  @P3 IADD3 R5, PT, PT, R5, 0x100, RZ ;  /* 0x0000010005053810 */ /* 0x000fe20007ffe0ff */
[----:B------:R-:W0:Y:S03]  /*02f0*/  @P5 LDC.64 R52, c[0x0][0x3e8] ;  /* 0x0000fa00ff345b82 */ /* 0x000e260000000a00 */
[----:B------:R-:W5:Y:S01]  /*0300*/  @P3 LDG.E.64 R26, desc[UR8][R46.64] ;  /* 0x000000082e1a3981 */ /* 0x000f62000c1e1b00 */
[----:B--2---:R-:W-:-:S04]  /*0310*/  @P4 IMAD.WIDE.U32 R48, R5, 0x8, R48 ;  /* 0x0000000805304825 */ /* 0x004fc800078e0030 */
[----:B------:R-:W2:Y:S01]  /*0320*/  @P5 LDC.64 R32, c[0x0][0x3d0] ;  /* 0x0000f400ff205b82 */ /* 0x000ea20000000a00 */
[----:B------:R-:W5:Y:S01]  /*0330*/  @P4 LDG.E.64 R28, desc[UR8][R48.64] ;  /* 0x00000008301c4981 */ /* 0x000f62000c1e1b00 */
[----:B-1----:R-:W-:-:S05]  /*0340*/  @P4 IMAD.WIDE.U32 R50, R5, 0x8, R50 ;  /* 0x0000000805324825 */ /* 0x002fca00078e0032 */
[----:B------:R-:W5:Y:S01]  /*0350*/  @P4 LDG.E.64 R30, desc[UR8][R50.64] ;  /* 0x00000008321e4981 */ /* 0x000f62000c1e1b00 */
[----:B------:R-:W1:Y:S01]  /*0360*/  S2UR UR4, SR_CTAID.X ;  /* 0x00000000000479c3 */ /* 0x000e620000002500 */
[----:B------:R-:W-:-:S05]  /*0370*/  @P4 IADD3 R5, PT, PT, R5, 0x100, RZ ;  /* 0x0000010005054810 */ /* 0x000fca0007ffe0ff */
[----:B0-----:R-:W-:-:S05]  /*0380*/  @P5 IMAD.WIDE.U32 R6, R5, 0x8, R52 ;  /* 0x0000000805065825 */ /* 0x001fca00078e0034 */
[----:B------:R1:W5:Y:S01]  /*0390*/  @P5 LDG.E.64 R8, desc[UR8][R6.64] ;  /* 0x0000000806085981 */ /* 0x000362000c1e1b00 */
[----:B--2---:R-:W-:-:S05]  /*03a0*/  @P5 IMAD.WIDE.U32 R32, R5, 0x8, R32 ;  /* 0x0000000805205825 */ /* 0x004fca00078e0020 */
[----:B------:R0:W5:Y:S01]  /*03b0*/  @P5 LDG.E.64 R34, desc[UR8][R32.64] ;  /* 0x0000000820225981 */ /* 0x000162000c1e1b00 */
        /* <DEDUP_REMOVED lines=64> */
[----:B------:R-:W-:-:S02]  /*07c0*/  SHF.R.U64 R21, R22, 0x10, R23 ;  /* 0x0000001016157819 */ /* 0x000fc40000001217 */
[----:B------:R-:W-:Y:S02]  /*07d0*/  CS2R R104, SRZ ;  /* 0x0000000000687805 */ /* 0x000fe4000001ff00 */
[----:B------:R-:W-:Y:S02]  /*07e0*/  MOV R192, R14 ;  /* 0x0000000e00c07202 */ /* 0x000fe40000000f00 */
        /* <DEDUP_REMOVED lines=41> */
[----:B------:R-:W-:Y:S02]  /*0a80*/  MOV R188, R28 ;  /* 0x0000001c00bc7202 */ /* 0x000fe40000000f00 */
[----:B------:R-:W-:Y:S02]  /*0a90*/  CS2R R60, SRZ ;  /* 0x00000000003c7805 */ /* 0x000fe4000001ff00 */
[--C-:B------:R-:W-:Y:S02]  /*0aa0*/  SHF.R.U64 R13, R28, 0x10, R29.reuse ;  /* 0x000000101c0d7819 */ /* 0x100fe4000000121d */
[----:B------:R-:W-:Y:S02]  /*0ab0*/  CS2R R62, SRZ ;  /* 0x00000000003e7805 */ /* 0x000fe4000001ff00 */
[----:B------:R-:W-:Y:S01]  /*0ac0*/  MOV R189, R29 ;  /* 0x0000001d00bd7202 */ /* 0x000fe20000000f00 */
[----:B------:R-:W-:Y:S01]  /*0ad0*/  UPLOP3.LUT UP1, UPT, UPT, UPT, UPT, 0x40, 0x4 ;  /* 0x000000000004789c */ /* 0x000fe20003f2e870 */
[----:B------:R-:W-:Y:S01]  /*0ae0*/  SHF.R.U32.HI R16, RZ, 0x10, R29 ;  /* 0x00000010ff107819 */ /* 0x000fe2000001161d */
[----:B------:R-:W0:Y:S01]  /*0af0*/  LDCU UR13, c[0x0][0x408] ;  /* 0x00008100ff0d77ac */ /* 0x000e220008000800 */
[----:B------:R-:W-:-:S02]  /*0b00*/  MOV R190, R34 ;  /* 0x0000002200be7202 */ /* 0x000fc40000000f00 */
[--C-:B------:R-:W-:Y:S01]  /*0b10*/  SHF.R.U64 R17, R34, 0x10, R35.reuse ;  /* 0x0000001022117819 */ /* 0x100fe20000001223 */
[----:B------:R-:W1:Y:S01]  /*0b20*/  LDCU.U8 UR7, c[0x0][0x410] ;  /* 0x00008200ff0777ac */ /* 0x000e620008000000 */
[----:B------:R-:W-:Y:S02]  /*0b30*/  MOV R191, R35 ;  /* 0x0000002300bf7202 */ /* 0x000fe40000000f00 */
[----:B------:R-:W-:Y:S01]  /*0b40*/  SHF.R.U32.HI R20, RZ, 0x10, R35 ;  /* 0x00000010ff147819 */ /* 0x000fe20000011623 */
[----:B------:R-:W2:Y:S01]  /*0b50*/  LDCU UR12, c[0x0][0x400] ;  /* 0x00008000ff0c77ac */ /* 0x000ea20008000800 */
[----:B------:R-:W-:Y:S02]  /*0b60*/  SHF.R.U32.HI R15, RZ, 0x10, R15 ;  /* 0x00000010ff0f7819 */ /* 0x000fe4000001160f */
[----:B------:R-:W-:Y:S01]  /*0b70*/  SHF.R.U32.HI R19, RZ, 0x10, R19 ;  /* 0x00000010ff137819 */ /* 0x000fe20000011613 */
[----:B------:R-:W3:Y:S01]  /*0b80*/  LDCU.64 UR14, c[0x0][0x478] ;  /* 0x00008f00ff0e77ac */ /* 0x000ee20008000a00 */
[----:B------:R-:W-:-:S02]  /*0b90*/  MOV R199, R27 ;  /* 0x0000001b00c77202 */ /* 0x000fc40000000f00 */
[----:B------:R-:W-:Y:S01]  /*0ba0*/  SHF.R.U32.HI R24, RZ, 0x10, R27 ;  /* 0x00000010ff187819 */ /* 0x000fe2000001161b */
[----:B------:R-:W4:Y:S01]  /*0bb0*/  LDCU.64 UR10, c[0x0][0x438] ;  /* 0x00008700ff0a77ac */ /* 0x000f220008000a00 */
        /* <DEDUP_REMOVED lines=28> */
[----:B01234-:R-:W-:-:S07]  /*0d80*/  P2R R5, PR, RZ, 0x1 ;  /* 0x00000001ff057803 */ /* 0x01ffce0000000000 */
.L_x_9220:
[----:B------:R-:W0:Y:S01]  /*0d90*/  LDC.64 R136, c[0x0][0x3c0] ;  /* 0x0000f000ff887b82 */ /* 0x000e220000000a00 */
[----:B------:R-:W-:-:S13]  /*0da0*/  ISETP.NE.AND P0, PT, R5, RZ, PT ;  /* 0x000000ff0500720c */ /* 0x000fda0003f05270 */
[----:B------:R-:W1:Y:S01]  /*0db0*/  @P0 LDC.64 R2, c[0x0][0x3e0] ;  /* 0x0000f800ff020b82 */ /* 0x000e620000000a00 */
[----:B0-----:R-:W-:-:S07]  /*0dc0*/  IMAD.WIDE R140, R6, 0x4, R136 ;  /* 0x00000004068c7825 */ /* 0x001fce00078e0288 */
[----:B------:R-:W0:Y:S01]  /*0dd0*/  LDC.64 R136, c[0x0][0x3c8] ;  /* 0x0000f200ff887b82 */ /* 0x000e220000000a00 */
[----:B------:R-:W2:Y:S01]  /*0de0*/  LDG.E R140, desc[UR8][R140.64] ;  /* 0x000000088c8c7981 */ /* 0x000ea2000c1e1900 */
[----:B-----5:R-:W-:Y:S02]  /*0df0*/  HFMA2 R152, -RZ, RZ, 1.875, 0 ;  /* 0x3f800000ff987431 */ /* 0x020fe400000001ff */
[----:B-1----:R-:W-:-:S04]  /*0e00*/  @P0 IMAD.WIDE R138, R6, 0x4, R2 ;  /* 0x00000004068a0825 */ /* 0x002fc800078e0202 */
[----:B------:R-:W1:Y:S01]  /*0e10*/  LDC R3, c[0x0][0x388] ;  /* 0x0000e200ff037b82 */ /* 0x000e620000000800 */
[----:B0-----:R-:W-:Y:S01]  /*0e20*/  IMAD.WIDE R136, R6, 0x4, R136 ;  /* 0x0000000406887825 */ /* 0x001fe200078e0288 */
[----:B------:R-:W0:Y:S04]  /*0e30*/  S2R R2, SR_TID.X ;  /* 0x0000000000027919 */ /* 0x000e280000002100 */
[----:B------:R3:W5:Y:S04]  /*0e40*/  LDG.E R35, desc[UR8][R136.64] ;  /* 0x0000000888237981 */ /* 0x000768000c1e1900 */
[----:B------:R3:W5:Y:S01]  /*0e50*/  @P0 LDG.E R152, desc[UR8][R138.64] ;  /* 0x000000088a980981 */ /* 0x000762000c1e1900 */
[----:B------:R-:W-:-:S02]  /*0e60*/  ISETP.GE.U32.AND P0, PT, R4, 0x100, PT ;  /* 0x000001000400780c */ /* 0x000fc40003f06070 */
[----:B------:R-:W-:Y:S01]  /*0e70*/  ISETP.GE.U32.AND P1, PT, R4, 0x200, PT ;  /* 0x000002000400780c */ /* 0x000fe20003f26070 */
[----:B-1----:R-:W-:Y:S01]  /*0e80*/  IMAD R7, R6, R3, RZ ;  /* 0x0000000306077224 */ /* 0x002fe200078e02ff */
[C---:B------:R-:W-:Y:S02]  /*0e90*/  ISETP.GE.U32.AND P2, PT, R4.reuse, 0x300, PT ;  /* 0x000003000400780c */ /* 0x040fe40003f46070 */
[----:B------:R-:W-:Y:S02]  /*0ea0*/  ISETP.GE.U32.AND P3, PT, R4, 0x400, PT ;  /* 0x000004000400780c */ /* 0x000fe40003f66070 */
[----:B------:R-:W-:-:S04]  /*0eb0*/  SHF.R.S32.HI R142, RZ, 0x1f, R7 ;  /* 0x0000001fff8e7819 */ /* 0x000fc80000011407 */
[----:B------:R-:W-:Y:S01]  /*0ec0*/  LEA.HI R7, R142, R7, RZ, 0x2 ;  /* 0x000000078e077211 */ /* 0x000fe200078f10ff */
[----:B------:R-:W-:Y:S01]  /*0ed0*/  BSSY.RECONVERGENT B0, `(.L_x_9147) ;  /* 0x0000037000007945 */ /* 0x000fe20003800200 */
[----:B------:R-:W-:Y:S01]  /*0ee0*/  ISETP.NE.AND P5, PT, RZ, UR7, PT ;  /* 0x00000007ff007c0c */ /* 0x000fe2000bfa5270 */
[----:B------:R-:W-:Y:S01]  /*0ef0*/  HFMA2 R146, -RZ, RZ, 0, 0 ;  /* 0x00000000ff927431 */ /* 0x000fe200000001ff */
[----:B------:R-:W-:Y:S02]  /*0f00*/  MOV R145, RZ ;  /* 0x000000ff00917202 */ /* 0x000fe40000000f00 */
[----:B0-----:R-:W-:-:S04]  /*0f10*/  LEA.HI.SX32 R7, R7, R2, 0x1e ;  /* 0x0000000207077211 */ /* 0x001fc800078ff2ff */
[----:B------:R-:W-:Y:S02]  /*0f20*/  MOV R147, R7 ;  /* 0x0000000700937202 */ /* 0x000fe40000000f00 */
[----:B--2---:R-:W-:Y:S01]  /*0f30*/  FSEL R144, R140, RZ, !P5 ;  /* 0x000000ff8c907208 */ /* 0x004fe20006800000 */
[----:B---3--:R-:W-:Y:S06]  /*0f40*/  @!P0 BRA `(.L_x_9148) ;  /* 0x0000000000bc8947 */ /* 0x008fec0003800000 */
        /* <DEDUP_REMOVED lines=12> */
[--C-:B------:R-:W-:Y:S02]  /*1010*/  HADD2.F32 R153, -RZ, R180.reuse.H0_H0 ;  /* 0x200000b4ff997230 */ /* 0x100fe40000004100 */
[----:B------:R-:W-:Y:S02]  /*1020*/  HADD2.F32 R154, -RZ, R180.H1_H1 ;  /* 0x300000b4ff9a7230 */ /* 0x000fe40000004100 */
[----:B------:R-:W-:Y:S02]  /*1030*/  HADD2.F32 R165, -RZ, R181.H0_H0 ;  /* 0x200000b5ffa57230 */ /* 0x000fe40000004100 */
[----:B0-----:R-:W-:-:S05]  /*1040*/  @P4 IMAD.WIDE.U32 R146, R7, 0x10, R146 ;  /* 0x0000001007924825 */ /* 0x001fca00078e0092 */
[----:B------:R0:W5:Y:S02]  /*1050*/  @P4 LDG.E.128 R56, desc[UR8][R146.64] ;  /* 0x0000000892384981 */ /* 0x000164000c1e1d00 */
[----:B0-----:R-:W-:Y:S01]  /*1060*/  IADD3 R147, PT, PT, R7, 0x100, RZ ;  /* 0x0000010007937810 */ /* 0x001fe20007ffe0ff */
[C---:B---3--:R-:W-:Y:S01]  /*1070*/  FADD.FTZ R150, -R144.reuse, R136 ;  /* 0x0000008890967221 */ /* 0x048fe20000010100 */
[C---:B------:R-:W-:Y:S01]  /*1080*/  FADD.FTZ R156, -R144.reuse, R137 ;  /* 0x00000089909c7221 */ /* 0x040fe20000010100 */
[----:B------:R-:W-:Y:S02]  /*1090*/  HADD2.F32 R136, -RZ, R181.H1_H1 ;  /* 0x300000b5ff887230 */ /* 0x000fe40000004100 */
[C---:B-----5:R-:W-:Y:S01]  /*10a0*/  FMUL.FTZ R155, R35.reuse, R150 ;  /* 0x00000096239b7220 */ /* 0x060fe20000410000 */
[----:B------:R-:W-:Y:S01]  /*10b0*/  FADD.FTZ R138, -R144, R138 ;  /* 0x0000008a908a7221 */ /* 0x000fe20000010100 */
[----:B----4-:R-:W-:Y:S01]  /*10c0*/  FMUL.FTZ R153, R140, R153 ;  /* 0x000000998c997220 */ /* 0x010fe20000410000 */
[----:B------:R-:W-:Y:S01]  /*10d0*/  FADD.FTZ R178, -R144, R139 ;  /* 0x0000008b90b27221 */ /* 0x000fe20000010100 */
[----:B------:R-:W-:Y:S01]  /*10e0*/  FMUL.FTZ R156, R35, R156 ;  /* 0x0000009c239c7220 */ /* 0x000fe20000410000 */
[----:B------:R-:W-:Y:S01]  /*10f0*/  FMUL.FTZ R154, R141, R154 ;  /* 0x0000009a8d9a7220 */ /* 0x000fe20000410000 */
[----:B------:R-:W-:Y:S01]  /*1100*/  FADD.FTZ R137, RZ, R153 ;  /* 0x00000099ff897221 */ /* 0x000fe20000010000 */
[----:B------:R-:W-:Y:S01]  /*1110*/  FFMA.FTZ R139, R155, R153, RZ ;  /* 0x000000999b8b7223 */ /* 0x000fe200000100ff */
[----:B------:R-:W-:Y:S01]  /*1120*/  FMUL.FTZ R167, R35, R138 ;  /* 0x0000008a23a77220 */ /* 0x000fe20000410000 */
[----:B------:R-:W-:Y:S01]  /*1130*/  FMUL.FTZ R177, R143, R136 ;  /* 0x000000888fb17220 */ /* 0x000fe20000410000 */
        /* <DEDUP_REMOVED lines=16> */
.L_x_9148:
[----:B------:R-:W-:Y:S05]  /*1240*/  BSYNC.RECONVERGENT B0 ;  /* 0x0000000000007941 */ /* 0x000fea0003800200 */
.L_x_9147:
        /* <DEDUP_REMOVED lines=18> */
[----:B------:R-:W-:Y:S01]  /*1370*/  IADD3 R147, PT, PT, R147, 0x100, RZ ;  /* 0x0000010093937810 */ /* 0x000fe20007ffe0ff */
[C---:B---3--:R-:W-:Y:S01]  /*1380*/  FADD.FTZ R140, -R144.reuse, R140 ;  /* 0x0000008c908c7221 */ /* 0x048fe20000010100 */
[C---:B------:R-:W-:Y:S01]  /*1390*/  FADD.FTZ R12, -R144.reuse, R141 ;  /* 0x0000008d900c7221 */ /* 0x040fe20000010100 */
[----:B------:R-:W-:Y:S02]  /*13a0*/  FADD.FTZ R142, -R144, R142 ;  /* 0x0000008e908e7221 */ /* 0x000fe40000010100 */
[----:B-----5:R-:W-:Y:S01]  /*13b0*/  FMUL.FTZ R9, R35, R140 ;  /* 0x0000008c23097220 */ /* 0x020fe20000410000 */
[----:B------:R-:W-:-:S02]  /*13c0*/  HADD2.F32 R140, -RZ, R182.H1_H1 ;  /* 0x300000b6ff8c7230 */ /* 0x000fc40000004100 */
[----:B------:R-:W-:Y:S01]  /*13d0*/  FMUL.FTZ R12, R35, R12 ;  /* 0x0000000c230c7220 */ /* 0x000fe20000410000 */
[----:B----4-:R-:W-:Y:S01]  /*13e0*/  FMUL.FTZ R10, R136, R161 ;  /* 0x000000a1880a7220 */ /* 0x010fe20000410000 */
[----:B------:R-:W-:Y:S02]  /*13f0*/  HADD2.F32 R161, -RZ, R183.H0_H0 ;  /* 0x200000b7ffa17230 */ /* 0x000fe40000004100 */
        /* <DEDUP_REMOVED lines=22> */
.L_x_9150:
[----:B------:R-:W-:Y:S05]  /*1560*/  BSYNC.RECONVERGENT B0 ;  /* 0x0000000000007941 */ /* 0x000fea0003800200 */
.L_x_9149:
        /* <DEDUP_REMOVED lines=17> */
[----:B------:R-:W-:Y:S01]  /*1680*/  IADD3 R147, PT, PT, R147, 0x100, RZ ;  /* 0x0000010093937810 */ /* 0x000fe20007ffe0ff */
[C---:B---3--:R-:W-:Y:S01]  /*1690*/  FADD.FTZ R14, -R144.reuse, R140 ;  /* 0x0000008c900e7221 */ /* 0x048fe20000010100 */
[----:B------:R-:W-:Y:S01]  /*16a0*/  FADD.FTZ R150, -R144, R141 ;  /* 0x0000008d90967221 */ /* 0x000fe20000010100 */
[----:B------:R-:W-:Y:S02]  /*16b0*/  HADD2.F32 R140, -RZ, R184.H1_H1 ;  /* 0x300000b8ff8c7230 */ /* 0x000fe40000004100 */
[C---:B-----5:R-:W-:Y:S01]  /*16c0*/  FMUL.FTZ R15, R35.reuse, R14 ;  /* 0x0000000e230f7220 */ /* 0x060fe20000410000 */
[----:B0-----:R-:W-:Y:S01]  /*16d0*/  FMUL.FTZ R16, R35, R150 ;  /* 0x0000009623107220 */ /* 0x001fe20000410000 */
[--C-:B------:R-:W-:Y:S02]  /*16e0*/  HADD2.F32 R141, -RZ, R185.reuse.H0_H0 ;  /* 0x200000b9ff8d7230 */ /* 0x100fe40000004100 */
        /* <DEDUP_REMOVED lines=25> */
.L_x_9152:
[----:B------:R-:W-:Y:S05]  /*1880*/  BSYNC.RECONVERGENT B0 ;  /* 0x0000000000007941 */ /* 0x000fea0003800200 */
.L_x_9151:
        /* <DEDUP_REMOVED lines=18> */
[--C-:B0-----:R-:W-:Y:S02]  /*19b0*/  HADD2.F32 R140, -RZ, R187.reuse.H1_H1 ;  /* 0x300000bbff8c7230 */ /* 0x101fe40000004100 */
[C---:B---3--:R-:W-:Y:S01]  /*19c0*/  FADD.FTZ R148, -R144.reuse, R20 ;  /* 0x0000001490947221 */ /* 0x048fe20000010100 */
[C---:B------:R-:W-:Y:S01]  /*19d0*/  FADD.FTZ R150, -R144.reuse, R21 ;  /* 0x0000001590967221 */ /* 0x040fe20000010100 */
[C---:B------:R-:W-:Y:S02]  /*19e0*/  FADD.FTZ R168, -R144.reuse, R22 ;  /* 0x0000001690a87221 */ /* 0x040fe40000010100 */
[C---:B-----5:R-:W-:Y:S01]  /*19f0*/  FMUL.FTZ R19, R35.reuse, R148 ;  /* 0x0000009423137220 */ /* 0x060fe20000410000 */
[----:B------:R-:W-:Y:S02]  /*1a00*/  HADD2.F32 R148, -RZ, R186.H1_H1 ;  /* 0x300000baff947230 */ /* 0x000fe40000004100 */
[----:B------:R-:W-:Y:S01]  /*1a10*/  FMUL.FTZ R22, R35, R150 ;  /* 0x0000009623167220 */ /* 0x000fe20000410000 */
[----:B------:R-:W-:Y:S01]  /*1a20*/  FADD.FTZ R204, -R144, R23 ;  /* 0x0000001790cc7221 */ /* 0x000fe20000010100 */
[----:B----4-:R-:W-:Y:S01]  /*1a30*/  FMUL.FTZ R20, R136, R149 ;  /* 0x0000009588147220 */ /* 0x010fe20000410000 */
[----:B------:R-:W-:-:S02]  /*1a40*/  HADD2.F32 R23, -RZ, R187.H0_H0 ;  /* 0x200000bbff177230 */ /* 0x000fc40000004100 */
        /* <DEDUP_REMOVED lines=21> */
.L_x_9154:
[----:B------:R-:W-:Y:S05]  /*1ba0*/  BSYNC.RECONVERGENT B0 ;  /* 0x0000000000007941 */ /* 0x000fea0003800200 */
.L_x_9153:
        /* <DEDUP_REMOVED lines=13> */
[----:B------:R-:W-:Y:S02]  /*1c80*/  HADD2.F32 R149, -RZ, R188.H0_H0 ;  /* 0x200000bcff957230 */ /* 0x000fe40000004100 */
[----:B--2---:R-:W-:-:S05]  /*1c90*/  IMAD.WIDE.U32 R28, R147, 0x4, R28 ;  /* 0x00000004931c7825 */ /* 0x004fca00078e001c */
[----:B------:R1:W5:Y:S01]  /*1ca0*/  LDG.E R24, desc[UR8][R28.64] ;  /* 0x000000081c187981 */ /* 0x000362000c1e1900 */
[----:B0-----:R-:W-:-:S05]  /*1cb0*/  @P6 IMAD.WIDE.U32 R26, R147, 0x10, R26 ;  /* 0x00000010931a6825 */ /* 0x001fca00078e001a */
[----:B------:R3:W5:Y:S01]  /*1cc0*/  @P6 LDG.E.128 R40, desc[UR8][R26.64] ;  /* 0x000000081a286981 */ /* 0x000762000c1e1d00 */
[--C-:B-1----:R-:W-:Y:S01]  /*1cd0*/  HADD2.F32 R29, -RZ, R189.reuse.H0_H0 ;  /* 0x200000bdff1d7230 */ /* 0x102fe20000004100 */
[----:B------:R-:W-:Y:S01]  /*1ce0*/  IADD3 R147, PT, PT, R147, 0x100, RZ ;  /* 0x0000010093937810 */ /* 0x000fe20007ffe0ff */
[C---:B---3--:R-:W-:Y:S01]  /*1cf0*/  FADD.FTZ R26, -R144.reuse, R140 ;  /* 0x0000008c901a7221 */ /* 0x048fe20000010100 */
[----:B------:R-:W-:Y:S01]  /*1d00*/  FADD.FTZ R148, -R144, R141 ;  /* 0x0000008d90947221 */ /* 0x000fe20000010100 */
[----:B------:R-:W-:Y:S02]  /*1d10*/  HADD2.F32 R140, -RZ, R188.H1_H1 ;  /* 0x300000bcff8c7230 */ /* 0x000fe40000004100 */
[C---:B-----5:R-:W-:Y:S01]  /*1d20*/  FMUL.FTZ R25, R35.reuse, R26 ;  /* 0x0000001a23197220 */ /* 0x060fe20000410000 */
[----:B------:R-:W-:Y:S01]  /*1d30*/  FMUL.FTZ R28, R35, R148 ;  /* 0x00000094231c7220 */ /* 0x000fe20000410000 */
        /* <DEDUP_REMOVED lines=25> */
.L_x_9156:
[----:B------:R-:W-:Y:S05]  /*1ed0*/  BSYNC.RECONVERGENT B0 ;  /* 0x0000000000007941 */ /* 0x000fea0003800200 */
.L_x_9155:
        /* <DEDUP_REMOVED lines=11> */
[----:B------:R0:W5:Y:S04]  /*1f90*/  @P6 LDG.E.128 R36, desc[UR8][R150.64] ;  /* 0x0000000896246981 */ /* 0x000168000c1e1d00 */
[----:B------:R-:W2:Y:S01]  /*1fa0*/  LDG.E.128 R140, desc[UR8][R32.64] ;  /* 0x00000008208c7981 */ /* 0x000ea2000c1e1d00 */
[C---:B-1----:R-:W-:Y:S02]  /*1fb0*/  IMAD.WIDE.U32 R136, R147.reuse, 0x10, R30 ;  /* 0x0000001093887825 */ /* 0x042fe400078e001e */
[----:B------:R-:W1:Y:S04]  /*1fc0*/  LDC.64 R30, c[0x0][0x3b0] ;  /* 0x0000ec00ff1e7b82 */ /* 0x000e680000000a00 */
[----:B------:R-:W3:Y:S01]  /*1fd0*/  LDG.E.128 R136, desc[UR8][R136.64] ;  /* 0x0000000888887981 */ /* 0x000ee2000c1e1d00 */
[----:B-1----:R-:W-:-:S05]  /*1fe0*/  IMAD.WIDE.U32 R148, R147, 0x4, R30 ;  /* 0x0000000493947825 */ /* 0x002fca00078e001e */
[----:B------:R0:W5:Y:S01]  /*1ff0*/  LDG.E R30, desc[UR8][R148.64] ;  /* 0x00000008941e7981 */ /* 0x000162000c1e1900 */
[--C-:B------:R-:W-:Y:S02]  /*2000*/  HADD2.F32 R147, -RZ, R190.reuse.H0_H0 ;  /* 0x200000beff937230 */ /* 0x100fe40000004100 */
[C---:B--2---:R-:W-:Y:S01]  /*2010*/  FADD.FTZ R140, -R144.reuse, R140 ;  /* 0x0000008c908c7221 */ /* 0x044fe20000010100 */
[C---:B------:R-:W-:Y:S01]  /*2020*/  FADD.FTZ R34, -R144.reuse, R141 ;  /* 0x0000008d90227221 */ /* 0x040fe20000010100 */
[----:B------:R-:W-:Y:S02]  /*2030*/  HADD2.F32 R141, -RZ, R191.H0_H0 ;  /* 0x200000bfff8d7230 */ /* 0x000fe40000004100 */
[C---:B------:R-:W-:Y:S01]  /*2040*/  FADD.FTZ R142, -R144.reuse, R142 ;  /* 0x0000008e908e7221 */ /* 0x040fe20000010100 */
[C---:B-----5:R-:W-:Y:S01]  /*2050*/  FMUL.FTZ R31, R35.reuse, R140 ;  /* 0x0000008c231f7220 */ /* 0x060fe20000410000 */
[----:B------:R-:W-:Y:S02]  /*2060*/  HADD2.F32 R140, -RZ, R190.H1_H1 ;  /* 0x300000beff8c7230 */ /* 0x000fe40000004100 */
[C---:B------:R-:W-:Y:S01]  /*2070*/  FMUL.FTZ R34, R35.reuse, R34 ;  /* 0x0000002223227220 */ /* 0x040fe20000410000 */
[----:B------:R-:W-:Y:S01]  /*2080*/  FMUL.FTZ R159, R35, R142 ;  /* 0x0000008e239f7220 */ /* 0x000fe20000410000 */
        /* <DEDUP_REMOVED lines=23> */
.L_x_9158:
[----:B------:R-:W-:Y:S05]  /*2200*/  BSYNC.RECONVERGENT B0 ;  /* 0x0000000000007941 */ /* 0x000fea0003800200 */
.L_x_9157:
        /* <DEDUP_REMOVED lines=31> */
.L_x_9160:
[----:B------:R-:W-:Y:S05]  /*2400*/  BSYNC.RECONVERGENT B0 ;  /* 0x0000000000007941 */ /* 0x000fea0003800200 */
.L_x_9159:
        /* <DEDUP_REMOVED lines=44> */
[----:B------:R-:W-:Y:S01]  /*26d0*/  ISETP.NE.U32.AND P5, PT, RZ, UR14, PT ;  /* 0x0000000eff007c0c */ /* 0x000fe2000bfa5070 */
[----:B------:R-:W-:Y:S03]  /*26e0*/  BSSY.RECONVERGENT B2, `(.L_x_9165) ;  /* 0x0000063000027945 */ /* 0x000fe60003800200 */
[----:B------:R-:W-:-:S13]  /*26f0*/  ISETP.NE.AND.EX P5, PT, RZ, UR15, PT, P5 ;  /* 0x0000000fff007c0c */ /* 0x000fda000bfa5350 */
[----:B------:R-:W-:Y:S05]  /*2700*/  @P5 BRA `(.L_x_9166) ;  /* 0x0000000000c85947 */ /* 0x000fea0003800000 */
[----:B------:R-:W-:Y:S01]  /*2710*/  FFMA.FTZ R140, R155, R145, R144 ;  /* 0x000000919b8c7223 */ /* 0x000fe20000010090 */
[----:B------:R-:W-:-:S03]  /*2720*/  LOP3.LUT P6, RZ, R0, 0xff, RZ, 0xc0, !PT ;  /* 0x000000ff00ff7812 */ /* 0x000fc600078cc0ff */
[----:B------:R-:W-:-:S04]  /*2730*/  FADD.FTZ R140, R153, -R140 ;  /* 0x8000008c998c7221 */ /* 0x000fc80000010000 */
[----:B-----5:R-:W-:Y:S01]  /*2740*/  FMUL.FTZ R141, R35, R140 ;  /* 0x0000008c238d7220 */ /* 0x020fe20000410000 */
[----:B------:R-:W-:-:S03]  /*2750*/  HFMA2 R140, -RZ, RZ, 0, 0 ;  /* 0x00000000ff8c7431 */ /* 0x000fc600000001ff */
[----:B------:R-:W-:Y:S02]  /*2760*/  FMUL.FTZ R141, R141, R152 ;  /* 0x000000988d8d7220 */ /* 0x000fe40000410000 */
[----:B------:R-:W-:Y:S02]  /*2770*/  @P6 HADD2.F32 R142, -RZ, R192.H0_H0 ;  /* 0x200000c0ff8e6230 */ /* 0x000fe40000004100 */
[----:B------:R-:W-:-:S04]  /*2780*/  FMUL.FTZ R141, R141, UR13 ;  /* 0x0000000d8d8d7c20 */ /* 0x000fc80008410000 */
[----:B------:R-:W-:Y:S01]  /*2790*/  FMUL.FTZ R136, R136, R141 ;  /* 0x0000008d88887220 */ /* 0x000fe20000410000 */
[----:B------:R-:W-:Y:S01]  /*27a0*/  @P6 FMUL.FTZ R140, R141, R142 ;  /* 0x0000008e8d8c6220 */ /* 0x000fe20000410000 */
[-CC-:B------:R-:W-:Y:S01]  /*27b0*/  FFMA.FTZ R141, R156, R145.reuse, R144.reuse ;  /* 0x000000919c8d7223 */ /* 0x180fe20000010090 */
[----:B------:R-:W-:Y:S02]  /*27c0*/  FFMA.FTZ R142, R167, R145, R144 ;  /* 0x00000091a78e7223 */ /* 0x000fe40000010090 */
[----:B------:R-:W-:Y:S01]  /*27d0*/  FSEL R143, R136, RZ, P6 ;  /* 0x000000ff888f7208 */ /* 0x000fe20003000000 */
[----:B------:R-:W-:Y:S01]  /*27e0*/  FADD.FTZ R136, R154, -R141 ;  /* 0x8000008d9a887221 */ /* 0x000fe20000010000 */
[----:B------:R-:W-:Y:S01]  /*27f0*/  LOP3.LUT P6, RZ, R0, 0xff00, RZ, 0xc0, !PT ;  /* 0x0000ff0000ff7812 */ /* 0x000fe200078cc0ff */
[----:B------:R-:W-:Y:S02]  /*2800*/  FADD.FTZ R142, R165, -R142 ;  /* 0x8000008ea58e7221 */ /* 0x000fe40000010000 */
[----:B------:R-:W-:-:S04]  /*2810*/  FMUL.FTZ R141, R35, R136 ;  /* 0x00000088238d7220 */ /* 0x000fc80000410000 */
[----:B------:R-:W-:Y:S01]  /*2820*/  FMUL.FTZ R136, R141, R152 ;  /* 0x000000988d887220 */ /* 0x000fe20000410000 */
[----:B------:R-:W-:-:S03]  /*2830*/  MOV R141, RZ ;  /* 0x000000ff008d7202 */ /* 0x000fc60000000f00 */
[----:B------:R-:W-:Y:S02]  /*2840*/  FMUL.FTZ R136, R136, UR13 ;  /* 0x0000000d88887c20 */ /* 0x000fe40008410000 */
[----:B------:R-:W-:Y:S02]  /*2850*/  @P6 HADD2.F32 R147, -RZ, R192.H1_H1 ;  /* 0x300000c0ff936230 */ /* 0x000fe40000004100 */
[----:B------:R-:W-:-:S03]  /*2860*/  FMUL.FTZ R137, R137, R136 ;  /* 0x0000008889897220 */ /* 0x000fc60000410000 */
[----:B------:R-:W-:Y:S02]  /*2870*/  @P6 FMUL.FTZ R141, R136, R147 ;  /* 0x00000093888d6220 */ /* 0x000fe40000410000 */
[----:B------:R-:W-:Y:S01]  /*2880*/  FSEL R136, R137, RZ, P6 ;  /* 0x000000ff89887208 */ /* 0x000fe20003000000 */
[----:B------:R-:W-:Y:S01]  /*2890*/  FMUL.FTZ R137, R35, R142 ;  /* 0x0000008e23897220 */ /* 0x000fe20000410000 */
[----:B------:R-:W-:Y:S01]  /*28a0*/  LOP3.LUT P6, RZ, R0, 0xff0000, RZ, 0xc0, !PT ;  /* 0x00ff000000ff7812 */ /* 0x000fe200078cc0ff */
[----:B------:R-:W-:Y:S02]  /*28b0*/  HFMA2 R142, -RZ, RZ, 0, 0 ;  /* 0x00000000ff8e7431 */ /* 0x000fe400000001ff */
[----:B------:R-:W-:-:S04]  /*28c0*/  FMUL.FTZ R137, R137, R152 ;  /* 0x0000009889897220 */ /* 0x000fc80000410000 */
[----:B------:R-:W-:-:S04]  /*28d0*/  FMUL.FTZ R137, R137, UR13 ;  /* 0x0000000d89897c20 */ /* 0x000fc80008410000 */
[----:B------:R-:W-:Y:S02]  /*28e0*/  FMUL.FTZ R138, R138, R137 ;  /* 0x000000898a8a7220 */ /* 0x000fe40000410000 */
[----:B------:R-:W-:-:S05]  /*28f0*/  @P6 HADD2.F32 R146, -RZ, R193.H0_H0 ;  /* 0x200000c1ff926230 */ /* 0x000fca0000004100 */
[----:B------:R-:W-:Y:S01]  /*2900*/  @P6 FMUL.FTZ R142, R137, R146 ;  /* 0x00000092898e6220 */ /* 0x000fe20000410000 */
[----:B------:R-:W-:Y:S01]  /*2910*/  FSEL R137, R138, RZ, P6 ;  /* 0x000000ff8a897208 */ /* 0x000fe20003000000 */
[----:B------:R-:W-:Y:S01]  /*2920*/  FFMA.FTZ R138, R178, R145, R144 ;  /* 0x00000091b28a7223 */ /* 0x000fe20000010090 */
[----:B------:R-:W-:Y:S01]  /*2930*/  ISETP.GE.U32.AND P6, PT, R0, 0x1000000, PT ;  /* 0x010000000000780c */ /* 0x000fe20003fc6070 */
[----:B------:R-:W-:Y:S01]  /*2940*/  FADD.FTZ R146, R80, R143 ;  /* 0x0000008f50927221 */ /* 0x000fe20000010000 */
[----:B------:R-:W-:Y:S01]  /*2950*/  MOV R143, RZ ;  /* 0x000000ff008f7202 */ /* 0x000fe20000000f00 */
[----:B------:R-:W-:Y:S01]  /*2960*/  FADD.FTZ R138, R177, -R138 ;  /* 0x8000008ab18a7221 */ /* 0x000fe20000010000 */
[----:B------:R-:W-:-:S03]  /*2970*/  FADD.FTZ R82, R82, R137 ;  /* 0x0000008952527221 */ /* 0x000fc60000010000 */
[----:B------:R-:W-:-:S04]  /*2980*/  FMUL.FTZ R147, R35, R138 ;  /* 0x0000008a23937220 */ /* 0x000fc80000410000 */
[----:B------:R-:W-:-:S04]  /*2990*/  FMUL.FTZ R147, R147, R152 ;  /* 0x0000009893937220 */ /* 0x000fc80000410000 */
[----:B------:R-:W-:Y:S01]  /*29a0*/  FMUL.FTZ R138, R147, UR13 ;  /* 0x0000000d938a7c20 */ /* 0x000fe20008410000 */
[----:B------:R-:W-:-:S03]  /*29b0*/  FADD.FTZ R147, R81, R136 ;  /* 0x0000008851937221 */ /* 0x000fc60000010000 */
[----:B------:R-:W-:-:S05]  /*29c0*/  FMUL.FTZ R139, R139, R138 ;  /* 0x0000008a8b8b7220 */ /* 0x000fca0000410000 */
[----:B------:R-:W-:-:S05]  /*29d0*/  FSEL R148, R139, RZ, P6 ;  /* 0x000000ff8b947208 */ /* 0x000fca0003000000 */
[----:B------:R-:W-:Y:S01]  /*29e0*/  FADD.FTZ R83, R83, R148 ;  /* 0x0000009453537221 */ /* 0x000fe20000010000 */
[----:B------:R-:W-:Y:S06]  /*29f0*/  @!P6 BRA `(.L_x_9167) ;  /* 0x0000000000c4e947 */ /* 0x000fec0003800000 */
[----:B------:R-:W-:-:S05]  /*2a00*/  HADD2.F32 R143, -RZ, R193.H1_H1 ;  /* 0x300000c1ff8f7230 */ /* 0x000fca0000004100 */
[----:B------:R-:W-:Y:S01]  /*2a10*/  FMUL.FTZ R143, R138, R143 ;  /* 0x0000008f8a8f7220 */ /* 0x000fe20000410000 */
[----:B------:R-:W-:Y:S06]  /*2a20*/  BRA `(.L_x_9167) ;  /* 0x0000000000b87947 */ /* 0x000fec0003800000 */
.L_x_9166:
[----:B------:R-:W-:Y:S01]  /*2a30*/  FFMA.FTZ R132, R155, R145, R144 ;  /* 0x000000919b847223 */ /* 0x000fe20000010090 */
[----:B------:R-:W-:Y:S02]  /*2a40*/  LOP3.LUT P6, RZ, R0, 0xff, RZ, 0xc0, !PT ;  /* 0x000000ff00ff7812 */ /* 0x000fe400078cc0ff */
[----:B------:R-:W-:Y:S02]  /*2a50*/  CS2R R140, SRZ ;  /* 0x00000000008c7805 */ /* 0x000fe4000001ff00 */
[----:B------:R-:W-:Y:S01]  /*2a60*/  CS2R R142, SRZ ;  /* 0x00000000008e7805 */ /* 0x000fe2000001ff00 */
[----:B------:R-:W-:-:S04]  /*2a70*/  FADD.FTZ R132, R153, -R132 ;  /* 0x8000008499847221 */ /* 0x000fc80000010000 */
[----:B-----5:R-:W-:-:S04]  /*2a80*/  FMUL.FTZ R132, R35, R132 ;  /* 0x0000008423847220 */ /* 0x020fc80000410000 */
[----:B------:R-:W-:Y:S01]  /*2a90*/  FMUL.FTZ R133, R132, R152 ;  /* 0x0000009884857220 */ /* 0x000fe20000410000 */
[----:B------:R-:W-:-:S03]  /*2aa0*/  @P6 HADD2.F32 R134, -RZ, R192.H0_H0 ;  /* 0x200000c0ff866230 */ /* 0x000fc60000004100 */
[----:B------:R-:W-:-:S04]  /*2ab0*/  FMUL.FTZ R133, R133, UR13 ;  /* 0x0000000d85857c20 */ /* 0x000fc80008410000 */
[----:B------:R-:W-:Y:S01]  /*2ac0*/  FMUL.FTZ R136, R136, R133 ;  /* 0x0000008588887220 */ /* 0x000fe20000410000 */
[----:B------:R-:W-:Y:S01]  /*2ad0*/  @P6 FMUL.FTZ R140, R133, R134 ;  /* 0x00000086858c6220 */ /* 0x000fe20000410000 */
[----:B------:R-:W-:-:S03]  /*2ae0*/  FFMA.FTZ R133, R156, R145, R144 ;  /* 0x000000919c857223 */ /* 0x000fc60000010090 */
[----:B------:R-:W-:Y:S01]  /*2af0*/  FSEL R147, R136, RZ, P6 ;  /* 0x000000ff88937208 */ /* 0x000fe20003000000 */
[----:B------:R-:W-:Y:S01]  /*2b00*/  FADD.FTZ R134, R154, -R133 ;  /* 0x800000859a867221 */ /* 0x000fe20000010000 */
[----:B------:R-:W-:-:S03]  /*2b10*/  LOP3.LUT P6, RZ, R0, 0xff00, RZ, 0xc0, !PT ;  /* 0x0000ff0000ff7812 */ /* 0x000fc600078cc0ff */
[----:B------:R-:W-:-:S04]  /*2b20*/  FMUL.FTZ R133, R35, R134 ;  /* 0x0000008623857220 */ /* 0x000fc80000410000 */
[----:B------:R-:W-:-:S04]  /*2b30*/  FMUL.FTZ R134, R133, R152 ;  /* 0x0000009885867220 */ /* 0x000fc80000410000 */
[----:B------:R-:W-:Y:S02]  /*2b40*/  FMUL.FTZ R134, R134, UR13 ;  /* 0x0000000d86867c20 */ /* 0x000fe40008410000 */
[----:B------:R-:W-:Y:S02]  /*2b50*/  @P6 HADD2.F32 R135, -RZ, R192.H1_H1 ;  /* 0x300000c0ff876230 */ /* 0x000fe40000004100 */
[----:B------:R-:W-:-:S03]  /*2b60*/  FMUL.FTZ R137, R137, R134 ;  /* 0x0000008689897220 */ /* 0x000fc60000410000 */
[----:B------:R-:W-:Y:S01]  /*2b70*/  @P6 FMUL.FTZ R141, R134, R135 ;  /* 0x00000087868d6220 */ /* 0x000fe20000410000 */
[----:B------:R-:W-:Y:S01]  /*2b80*/  FFMA.FTZ R134, R167, R145, R144 ;  /* 0x00000091a7867223 */ /* 0x000fe20000010090 */
[----:B------:R-:W-:Y:S02]  /*2b90*/  FSEL R136, R137, RZ, P6 ;  /* 0x000000ff89887208 */ /* 0x000fe40003000000 */
[----:B------:R-:W-:Y:S01]  /*2ba0*/  LOP3.LUT P6, RZ, R0, 0xff0000, RZ, 0xc0, !PT ;  /* 0x00ff000000ff7812 */ /* 0x000fe200078cc0ff */
[----:B------:R-:W-:-:S04]  /*2bb0*/  FADD.FTZ R134, R165, -R134 ;  /* 0x80000086a5867221 */ /* 0x000fc80000010000 */
[----:B------:R-:W-:-:S04]  /*2bc0*/  FMUL.FTZ R134, R35, R134 ;  /* 0x0000008623867220 */ /* 0x000fc80000410000 */
[----:B------:R-:W-:-:S04]  /*2bd0*/  FMUL.FTZ R135, R134, R152 ;  /* 0x0000009886877220 */ /* 0x000fc80000410000 */
[----:B------:R-:W-:Y:S01]  /*2be0*/  FMUL.FTZ R135, R135, UR13 ;  /* 0x0000000d87877c20 */ /* 0x000fe20008410000 */
[----:B------:R-:W-:-:S03]  /*2bf0*/  @P6 HADD2.F32 R146, -RZ, R193.H0_H0 ;  /* 0x200000c1ff926230 */ /* 0x000fc60000004100 */
[----:B------:R-:W-:Y:S02]  /*2c00*/  FMUL.FTZ R138, R138, R135 ;  /* 0x000000878a8a7220 */ /* 0x000fe40000410000 */
[----:B------:R-:W-:Y:S01]  /*2c10*/  @P6 FMUL.FTZ R142, R135, R146 ;  /* 0x00000092878e6220 */ /* 0x000fe20000410000 */
[----:B------:R-:W-:Y:S01]  /*2c20*/  FADD.FTZ R146, R80, R147 ;  /* 0x0000009350927221 */ /* 0x000fe20000010000 */
[----:B------:R-:W-:Y:S01]  /*2c30*/  FADD.FTZ R147, R81, R136 ;  /* 0x0000008851937221 */ /* 0x000fe20000010000 */
[----:B------:R-:W-:Y:S01]  /*2c40*/  FSEL R137, R138, RZ, P6 ;  /* 0x000000ff8a897208 */ /* 0x000fe20003000000 */
[----:B------:R-:W-:Y:S01]  /*2c50*/  FFMA.FTZ R138, R178, R145, R144 ;  /* 0x00000091b28a7223 */ /* 0x000fe20000010090 */
[----:B------:R-:W-:-:S03]  /*2c60*/  ISETP.GE.U32.AND P6, PT, R0, 0x1000000, PT ;  /* 0x010000000000780c */ /* 0x000fc60003fc6070 */
[----:B------:R-:W-:Y:S01]  /*2c70*/  FADD.FTZ R138, R177, -R138 ;  /* 0x8000008ab18a7221 */ /* 0x000fe20000010000 */
[----:B------:R-:W-:-:S03]  /*2c80*/  FADD.FTZ R82, R82, R137 ;  /* 0x0000008952527221 */ /* 0x000fc60000010000 */
[----:B------:R-:W-:-:S04]  /*2c90*/  FMUL.FTZ R135, R35, R138 ;  /* 0x0000008a23877220 */ /* 0x000fc80000410000 */
[----:B------:R-:W-:Y:S02]  /*2ca0*/  FMUL.FTZ R138, R135, R152 ;  /* 0x00000098878a7220 */ /* 0x000fe40000410000 */
[----:B------:R-:W-:Y:S02]  /*2cb0*/  @P6 HADD2.F32 R149, -RZ, R193.H1_H1 ;  /* 0x300000c1ff956230 */ /* 0x000fe40000004100 */
[----:B------:R-:W-:-:S04]  /*2cc0*/  FMUL.FTZ R138, R138, UR13 ;  /* 0x0000000d8a8a7c20 */ /* 0x000fc80008410000 */
[----:B------:R-:W-:Y:S01]  /*2cd0*/  FMUL.FTZ R139, R139, R138 ;  /* 0x0000008a8b8b7220 */ /* 0x000fe20000410000 */
[----:B------:R-:W-:-:S04]  /*2ce0*/  @P6 FMUL.FTZ R143, R138, R149 ;  /* 0x000000958a8f6220 */ /* 0x000fc80000410000 */
[----:B------:R-:W-:-:S05]  /*2cf0*/  FSEL R148, R139, RZ, P6 ;  /* 0x000000ff8b947208 */ /* 0x000fca0003000000 */
[----:B------:R-:W-:-:S07]  /*2d00*/  FADD.FTZ R83, R83, R148 ;  /* 0x0000009453537221 */ /* 0x000fce0000010000 */
.L_x_9167:
[----:B------:R-:W-:Y:S05]  /*2d10*/  BSYNC.RECONVERGENT B2 ;  /* 0x0000000000027941 */ /* 0x000fea0003800200 */
.L_x_9165:
        /* <DEDUP_REMOVED lines=9> */
.L_x_9164:
[----:B------:R-:W-:Y:S05]  /*2db0*/  BSYNC.RECONVERGENT B1 ;  /* 0x0000000000017941 */ /* 0x000fea0003800200 */
.L_x_9163:
[----:B------:R-:W-:Y:S04]  /*2dc0*/  BSSY.RECONVERGENT B1, `(.L_x_9168) ;  /* 0x000007a000017945 */ /* 0x000fe80003800200 */
[----:B------:R-:W-:Y:S05]  /*2dd0*/  @!P1 BRA `(.L_x_9169) ;  /* 0x0000000400e09947 */ /* 0x000fea0003800000 */
[----:B-1----:R-:W0:Y:S02]  /*2de0*/  LDC.64 R136, c[0x0][0x390] ;  /* 0x0000e400ff887b82 */ /* 0x002e240000000a00 */
[----:B0-----:R-:W-:-:S06]  /*2df0*/  IMAD.WIDE.U32 R136, R7, 0x10, R136 ;  /* 0x0000001007887825 */ /* 0x001fcc00078e0088 */
[----:B------:R-:W5:Y:S01]  /*2e00*/  LDG.E.128 R136, desc[UR8][R136.64] ;  /* 0x0000000888887981 */ /* 0x000f62000c1e1d00 */
[----:B------:R-:W-:Y:S01]  /*2e10*/  ISETP.NE.U32.AND P5, PT, RZ, UR14, PT ;  /* 0x0000000eff007c0c */ /* 0x000fe2000bfa5070 */
[----:B------:R-:W-:Y:S03]  /*2e20*/  BSSY.RECONVERGENT B2, `(.L_x_9170) ;  /* 0x000006a000027945 */ /* 0x000fe60003800200 */
[----:B------:R-:W-:-:S13]  /*2e30*/  ISETP.NE.AND.EX P5, PT, RZ, UR15, PT, P5 ;  /* 0x0000000fff007c0c */ /* 0x000fda000bfa5350 */
[----:B------:R-:W-:Y:S05]  /*2e40*/  @!P5 BRA `(.L_x_9171) ;  /* 0x0000000000dcd947 */ /* 0x000fea0003800000 */
[-CC-:B------:R-:W-:Y:S01]  /*2e50*/  FFMA.FTZ R133, R9, R145.reuse, R144.reuse ;  /* 0x0000009109857223 */ /* 0x180fe20000010090 */
[----:B------:R-:W-:Y:S02]  /*2e60*/  LOP3.LUT P6, RZ, R8, 0xff, RZ, 0xc0, !PT ;  /* 0x000000ff08ff7812 */ /* 0x000fe400078cc0ff */
[----:B------:R-:W-:Y:S01]  /*2e70*/  CS2R R140, SRZ ;  /* 0x00000000008c7805 */ /* 0x000fe2000001ff00 */
[----:B------:R-:W-:Y:S02]  /*2e80*/  HFMA2 R142, -RZ, RZ, 0, 0 ;  /* 0x00000000ff8e7431 */ /* 0x000fe400000001ff */
[----:B------:R-:W-:Y:S01]  /*2e90*/  FADD.FTZ R132, R10, -R133 ;  /* 0x800000850a847221 */ /* 0x000fe20000010000 */
[----:B------:R-:W-:-:S03]  /*2ea0*/  FFMA.FTZ R143, R176, R145, R144 ;  /* 0x00000091b08f7223 */ /* 0x000fc60000010090 */
[----:B-----5:R-:W-:-:S04]  /*2eb0*/  FMUL.FTZ R132, R35, R132 ;  /* 0x0000008423847220 */ /* 0x020fc80000410000 */
[----:B------:R-:W-:Y:S01]  /*2ec0*/  FMUL.FTZ R133, R132, R152 ;  /* 0x0000009884857220 */ /* 0x000fe20000410000 */
[----:B------:R-:W-:-:S03]  /*2ed0*/  @P6 HADD2.F32 R134, -RZ, R194.H0_H0 ;  /* 0x200000c2ff866230 */ /* 0x000fc60000004100 */
[----:B------:R-:W-:-:S04]  /*2ee0*/  FMUL.FTZ R133, R133, UR13 ;  /* 0x0000000d85857c20 */ /* 0x000fc80008410000 */
[----:B------:R-:W-:Y:S01]  /*2ef0*/  @P6 FMUL.FTZ R140, R133, R134 ;  /* 0x00000086858c6220 */ /* 0x000fe20000410000 */
[----:B------:R-:W-:Y:S01]  /*2f00*/  FMUL.FTZ R136, R136, R133 ;  /* 0x0000008588887220 */ /* 0x000fe20000410000 */
[----:B------:R-:W-:-:S04]  /*2f10*/  FFMA.FTZ R134, R12, R145, R144 ;  /* 0x000000910c867223 */ /* 0x000fc80000010090 */
[----:B------:R-:W-:Y:S01]  /*2f20*/  FADD.FTZ R134, R11, -R134 ;  /* 0x800000860b867221 */ /* 0x000fe20000010000 */
[----:B------:R-:W-:Y:S01]  /*2f30*/  FSEL R133, R136, RZ, P6 ;  /* 0x000000ff88857208 */ /* 0x000fe20003000000 */
[----:B------:R-:W-:Y:S01]  /*2f40*/  FFMA.FTZ R136, R163, R145, R144 ;  /* 0x00000091a3887223 */ /* 0x000fe20000010090 */
[----:B------:R-:W-:Y:S01]  /*2f50*/  LOP3.LUT P6, RZ, R8, 0xff00, RZ, 0xc0, !PT ;  /* 0x0000ff0008ff7812 */ /* 0x000fe200078cc0ff */
[----:B------:R-:W-:Y:S02]  /*2f60*/  FMUL.FTZ R147, R35, R134 ;  /* 0x0000008623937220 */ /* 0x000fe40000410000 */
[----:B------:R-:W-:Y:S01]  /*2f70*/  FADD.FTZ R136, R161, -R136 ;  /* 0x80000088a1887221 */ /* 0x000fe20000010000 */
[----:B------:R-:W-:Y:S01]  /*2f80*/  FADD.FTZ R146, R76, R133 ;  /* 0x000000854c927221 */ /* 0x000fe20000010000 */
[----:B------:R-:W-:Y:S01]  /*2f90*/  FMUL.FTZ R134, R147, R152 ;  /* 0x0000009893867220 */ /* 0x000fe20000410000 */
[----:B------:R-:W-:-:S03]  /*2fa0*/  MOV R133, R147 ;  /* 0x0000009300857202 */ /* 0x000fc60000000f00 */
[----:B------:R-:W-:-:S04]  /*2fb0*/  FMUL.FTZ R134, R134, UR13 ;  /* 0x0000000d86867c20 */ /* 0x000fc80008410000 */
[----:B------:R-:W-:Y:S02]  /*2fc0*/  @P6 HADD2.F32 R135, -RZ, R194.H1_H1 ;  /* 0x300000c2ff876230 */ /* 0x000fe40000004100 */
[----:B------:R-:W-:-:S03]  /*2fd0*/  FMUL.FTZ R137, R137, R134 ;  /* 0x0000008689897220 */ /* 0x000fc60000410000 */
[----:B------:R-:W-:Y:S02]  /*2fe0*/  @P6 FMUL.FTZ R141, R134, R135 ;  /* 0x00000087868d6220 */ /* 0x000fe40000410000 */
[----:B------:R-:W-:Y:S01]  /*2ff0*/  FSEL R134, R137, RZ, P6 ;  /* 0x000000ff89867208 */ /* 0x000fe20003000000 */
[----:B------:R-:W-:Y:S01]  /*3000*/  FMUL.FTZ R137, R35, R136 ;  /* 0x0000008823897220 */ /* 0x000fe20000410000 */
[----:B------:R-:W-:-:S03]  /*3010*/  LOP3.LUT P6, RZ, R8, 0xff0000, RZ, 0xc0, !PT ;  /* 0x00ff000008ff7812 */ /* 0x000fc600078cc0ff */
[----:B------:R-:W-:Y:S01]  /*3020*/  FMUL.FTZ R135, R137, R152 ;  /* 0x0000009889877220 */ /* 0x000fe20000410000 */
[----:B------:R-:W-:Y:S01]  /*3030*/  FADD.FTZ R148, R77, R134 ;  /* 0x000000864d947221 */ /* 0x000fe20000010000 */
[----:B------:R-:W-:Y:S02]  /*3040*/  MOV R134, R137 ;  /* 0x0000008900867202 */ /* 0x000fe40000000f00 */
[----:B------:R-:W-:-:S04]  /*3050*/  FMUL.FTZ R135, R135, UR13 ;  /* 0x0000000d87877c20 */ /* 0x000fc80008410000 */
[----:B------:R-:W-:Y:S02]  /*3060*/  FMUL.FTZ R138, R138, R135 ;  /* 0x000000878a8a7220 */ /* 0x000fe40000410000 */
[----:B------:R-:W-:-:S05]  /*3070*/  @P6 HADD2.F32 R136, -RZ, R195.H0_H0 ;  /* 0x200000c3ff886230 */ /* 0x000fca0000004100 */
[----:B------:R-:W-:Y:S01]  /*3080*/  @P6 FMUL.FTZ R142, R135, R136 ;  /* 0x00000088878e6220 */ /* 0x000fe20000410000 */
[----:B------:R-:W-:Y:S01]  /*3090*/  FADD.FTZ R136, R174, -R143 ;  /* 0x8000008fae887221 */ /* 0x000fe20000010000 */
[----:B------:R-:W-:Y:S02]  /*30a0*/  FSEL R135, R138, RZ, P6 ;  /* 0x000000ff8a877208 */ /* 0x000fe40003000000 */
[----:B------:R-:W-:Y:S01]  /*30b0*/  ISETP.GE.U32.AND P6, PT, R8, 0x1000000, PT ;  /* 0x010000000800780c */ /* 0x000fe20003fc6070 */
[----:B------:R-:W-:Y:S01]  /*30c0*/  FMUL.FTZ R149, R35, R136 ;  /* 0x0000008823957220 */ /* 0x000fe20000410000 */
[----:B------:R-:W-:Y:S01]  /*30d0*/  MOV R143, RZ ;  /* 0x000000ff008f7202 */ /* 0x000fe20000000f00 */
[----:B------:R-:W-:Y:S02]  /*30e0*/  FADD.FTZ R78, R78, R135 ;  /* 0x000000874e4e7221 */ /* 0x000fe40000010000 */
[----:B------:R-:W-:Y:S01]  /*30f0*/  FMUL.FTZ R136, R149, R152 ;  /* 0x0000009895887220 */ /* 0x000fe20000410000 */
[----:B------:R-:W-:-:S03]  /*3100*/  MOV R135, R149 ;  /* 0x0000009500877202 */ /* 0x000fc60000000f00 */
[----:B------:R-:W-:-:S04]  /*3110*/  FMUL.FTZ R136, R136, UR13 ;  /* 0x0000000d88887c20 */ /* 0x000fc80008410000 */
[----:B------:R-:W-:-:S05]  /*3120*/  FMUL.FTZ R139, R139, R136 ;  /* 0x000000888b8b7220 */ /* 0x000fca0000410000 */
[----:B------:R-:W-:-:S05]  /*3130*/  FSEL R138, R139, RZ, P6 ;  /* 0x000000ff8b8a7208 */ /* 0x000fca0003000000 */
[----:B------:R-:W-:Y:S01]  /*3140*/  FADD.FTZ R79, R79, R138 ;  /* 0x0000008a4f4f7221 */ /* 0x000fe20000010000 */
[----:B------:R-:W-:Y:S06]  /*3150*/  @!P6 BRA `(.L_x_9172) ;  /* 0x0000000000d8e947 */ /* 0x000fec0003800000 */
[----:B------:R-:W-:Y:S01]  /*3160*/  HADD2.F32 R143, -RZ, R195.H1_H1 ;  /* 0x300000c3ff8f7230 */ /* 0x000fe20000004100 */
[----:B------:R-:W-:Y:S02]  /*3170*/  MOV R135, R149 ;  /* 0x0000009500877202 */ /* 0x000fe40000000f00 */
[----:B------:R-:W-:Y:S02]  /*3180*/  MOV R134, R137 ;  /* 0x0000008900867202 */ /* 0x000fe40000000f00 */
[----:B------:R-:W-:Y:S01]  /*3190*/  FMUL.FTZ R143, R136, R143 ;  /* 0x0000008f888f7220 */ /* 0x000fe20000410000 */
[----:B------:R-:W-:Y:S01]  /*31a0*/  MOV R133, R147 ;  /* 0x0000009300857202 */ /* 0x000fe20000000f00 */
[----:B------:R-:W-:Y:S06]  /*31b0*/  BRA `(.L_x_9172) ;  /* 0x0000000000c07947 */ /* 0x000fec0003800000 */
.L_x_9171:
        /* <DEDUP_REMOVED lines=10> */
[----:B------:R-:W-:-:S03]  /*3260*/  HFMA2 R142, -RZ, RZ, 0, 0 ;  /* 0x00000000ff8e7431 */ /* 0x000fc600000001ff */
[----:B------:R-:W-:Y:S01]  /*3270*/  FSEL R147, R136, RZ, P6 ;  /* 0x000000ff88937208 */ /* 0x000fe20003000000 */
[----:B------:R-:W-:Y:S01]  /*3280*/  FFMA.FTZ R136, R12, R145, R144 ;  /* 0x000000910c887223 */ /* 0x000fe20000010090 */
[----:B------:R-:W-:-:S03]  /*3290*/  LOP3.LUT P6, RZ, R8, 0xff00, RZ, 0xc0, !PT ;  /* 0x0000ff0008ff7812 */ /* 0x000fc600078cc0ff */
[----:B------:R-:W-:Y:S01]  /*32a0*/  FADD.FTZ R136, R11, -R136 ;  /* 0x800000880b887221 */ /* 0x000fe20000010000 */
[----:B------:R-:W-:-:S03]  /*32b0*/  FADD.FTZ R146, R76, R147 ;  /* 0x000000934c927221 */ /* 0x000fc60000010000 */
[----:B------:R-:W-:-:S04]  /*32c0*/  FMUL.FTZ R141, R35, R136 ;  /* 0x00000088238d7220 */ /* 0x000fc80000410000 */
[----:B------:R-:W-:Y:S01]  /*32d0*/  FMUL.FTZ R136, R141, R152 ;  /* 0x000000988d887220 */ /* 0x000fe20000410000 */
[----:B------:R-:W-:Y:S01]  /*32e0*/  MOV R141, RZ ;  /* 0x000000ff008d7202 */ /* 0x000fe20000000f00 */
[----:B------:R-:W-:Y:S02]  /*32f0*/  @P6 HADD2.F32 R143, -RZ, R194.H1_H1 ;  /* 0x300000c2ff8f6230 */ /* 0x000fe40000004100 */
[----:B------:R-:W-:-:S04]  /*3300*/  FMUL.FTZ R136, R136, UR13 ;  /* 0x0000000d88887c20 */ /* 0x000fc80008410000 */
[----:B------:R-:W-:Y:S01]  /*3310*/  FMUL.FTZ R137, R137, R136 ;  /* 0x0000008889897220 */ /* 0x000fe20000410000 */
[----:B------:R-:W-:Y:S01]  /*3320*/  @P6 FMUL.FTZ R141, R136, R143 ;  /* 0x0000008f888d6220 */ /* 0x000fe20000410000 */
[-CC-:B------:R-:W-:Y:S01]  /*3330*/  FFMA.FTZ R136, R163, R145.reuse, R144.reuse ;  /* 0x00000091a3887223 */ /* 0x180fe20000010090 */
[----:B------:R-:W-:Y:S02]  /*3340*/  FFMA.FTZ R143, R176, R145, R144 ;  /* 0x00000091b08f7223 */ /* 0x000fe40000010090 */
[----:B------:R-:W-:Y:S01]  /*3350*/  FSEL R148, R137, RZ, P6 ;  /* 0x000000ff89947208 */ /* 0x000fe20003000000 */
[----:B------:R-:W-:Y:S01]  /*3360*/  FADD.FTZ R136, R161, -R136 ;  /* 0x80000088a1887221 */ /* 0x000fe20000010000 */
[----:B------:R-:W-:-:S03]  /*3370*/  LOP3.LUT P6, RZ, R8, 0xff0000, RZ, 0xc0, !PT ;  /* 0x00ff000008ff7812 */ /* 0x000fc600078cc0ff */
[----:B------:R-:W-:Y:S01]  /*3380*/  FMUL.FTZ R137, R35, R136 ;  /* 0x0000008823897220 */ /* 0x000fe20000410000 */
[----:B------:R-:W-:-:S03]  /*3390*/  FADD.FTZ R148, R77, R148 ;  /* 0x000000944d947221 */ /* 0x000fc60000010000 */
[----:B------:R-:W-:-:S04]  /*33a0*/  FMUL.FTZ R137, R137, R152 ;  /* 0x0000009889897220 */ /* 0x000fc80000410000 */
[----:B------:R-:W-:Y:S02]  /*33b0*/  FMUL.FTZ R137, R137, UR13 ;  /* 0x0000000d89897c20 */ /* 0x000fe40008410000 */
[----:B------:R-:W-:Y:S02]  /*33c0*/  @P6 HADD2.F32 R136, -RZ, R195.H0_H0 ;  /* 0x200000c3ff886230 */ /* 0x000fe40000004100 */
[----:B------:R-:W-:-:S03]  /*33d0*/  FMUL.FTZ R138, R138, R137 ;  /* 0x000000898a8a7220 */ /* 0x000fc60000410000 */
[----:B------:R-:W-:Y:S01]  /*33e0*/  @P6 FMUL.FTZ R142, R137, R136 ;  /* 0x00000088898e6220 */ /* 0x000fe20000410000 */
[----:B------:R-:W-:Y:S01]  /*33f0*/  FADD.FTZ R136, R174, -R143 ;  /* 0x8000008fae887221 */ /* 0x000fe20000010000 */
[----:B------:R-:W-:Y:S02]  /*3400*/  FSEL R137, R138, RZ, P6 ;  /* 0x000000ff8a897208 */ /* 0x000fe40003000000 */
[----:B------:R-:W-:Y:S01]  /*3410*/  ISETP.GE.U32.AND P6, PT, R8, 0x1000000, PT ;  /* 0x010000000800780c */ /* 0x000fe20003fc6070 */
[----:B------:R-:W-:Y:S02]  /*3420*/  FMUL.FTZ R143, R35, R136 ;  /* 0x00000088238f7220 */ /* 0x000fe40000410000 */
[----:B------:R-:W-:Y:S02]  /*3430*/  FADD.FTZ R78, R78, R137 ;  /* 0x000000894e4e7221 */ /* 0x000fe40000010000 */
[----:B------:R-:W-:-:S04]  /*3440*/  FMUL.FTZ R143, R143, R152 ;  /* 0x000000988f8f7220 */ /* 0x000fc80000410000 */
[----:B------:R-:W-:Y:S01]  /*3450*/  FMUL.FTZ R136, R143, UR13 ;  /* 0x0000000d8f887c20 */ /* 0x000fe20008410000 */
[----:B------:R-:W-:-:S03]  /*3460*/  MOV R143, RZ ;  /* 0x000000ff008f7202 */ /* 0x000fc60000000f00 */
[----:B------:R-:W-:Y:S01]  /*3470*/  FMUL.FTZ R139, R139, R136 ;  /* 0x000000888b8b7220 */ /* 0x000fe20000410000 */
[----:B------:R-:W-:-:S04]  /*3480*/  @P6 HADD2.F32 R149, -RZ, R195.H1_H1 ;  /* 0x300000c3ff956230 */ /* 0x000fc80000004100 */
[----:B------:R-:W-:Y:S01]  /*3490*/  FSEL R138, R139, RZ, P6 ;  /* 0x000000ff8b8a7208 */ /* 0x000fe20003000000 */
[----:B------:R-:W-:-:S04]  /*34a0*/  @P6 FMUL.FTZ R143, R136, R149 ;  /* 0x00000095888f6220 */ /* 0x000fc80000410000 */
[----:B------:R-:W-:-:S07]  /*34b0*/  FADD.FTZ R79, R79, R138 ;  /* 0x0000008a4f4f7221 */ /* 0x000fce0000010000 */
.L_x_9172:
[----:B------:R-:W-:Y:S05]  /*34c0*/  BSYNC.RECONVERGENT B2 ;  /* 0x0000000000027941 */ /* 0x000fea0003800200 */
.L_x_9170:
        /* <DEDUP_REMOVED lines=9> */
.L_x_9169:
[----:B------:R-:W-:Y:S05]  /*3560*/  BSYNC.RECONVERGENT B1 ;  /* 0x0000000000017941 */ /* 0x000fea0003800200 */
.L_x_9168:
[----:B------:R-:W-:Y:S04]  /*3570*/  BSSY.RECONVERGENT B1, `(.L_x_9173) ;  /* 0x0000079000017945 */ /* 0x000fe80003800200 */
[----:B------:R-:W-:Y:S05]  /*3580*/  @!P2 BRA `(.L_x_9174) ;  /* 0x0000000400dca947 */ /* 0x000fea0003800000 */
[----:B-12---:R-:W0:Y:S02]  /*3590*/  LDC.64 R136, c[0x0][0x390] ;  /* 0x0000e400ff887b82 */ /* 0x006e240000000a00 */
[----:B0-----:R-:W-:-:S06]  /*35a0*/  IMAD.WIDE.U32 R136, R7, 0x10, R136 ;  /* 0x0000001007887825 */ /* 0x001fcc00078e0088 */
[----:B------:R-:W5:Y:S01]  /*35b0*/  LDG.E.128 R136, desc[UR8][R136.64] ;  /* 0x0000000888887981 */ /* 0x000f62000c1e1d00 */
[----:B------:R-:W-:Y:S01]  /*35c0*/  ISETP.NE.U32.AND P5, PT, RZ, UR14, PT ;  /* 0x0000000eff007c0c */ /* 0x000fe2000bfa5070 */
[----:B------:R-:W-:Y:S03]  /*35d0*/  BSSY.RECONVERGENT B2, `(.L_x_9175) ;  /* 0x0000069000027945 */ /* 0x000fe60003800200 */
[----:B------:R-:W-:-:S13]  /*35e0*/  ISETP.NE.AND.EX P5, PT, RZ, UR15, PT, P5 ;  /* 0x0000000fff007c0c */ /* 0x000fda000bfa5350 */
[----:B------:R-:W-:Y:S05]  /*35f0*/  @!P5 BRA `(.L_x_9176) ;  /* 0x0000000000d8d947 */ /* 0x000fea0003800000 */
        /* <DEDUP_REMOVED lines=15> */
[----:B------:R-:W-:Y:S01]  /*36f0*/  FMUL.FTZ R147, R35, R134 ;  /* 0x0000008623937220 */ /* 0x000fe20000410000 */
[----:B------:R-:W-:-:S03]  /*3700*/  FADD.FTZ R146, R72, R133 ;  /* 0x0000008548927221 */ /* 0x000fc60000010000 */
[----:B------:R-:W-:Y:S01]  /*3710*/  FMUL.FTZ R134, R147, R152 ;  /* 0x0000009893867220 */ /* 0x000fe20000410000 */
[----:B------:R-:W-:-:S03]  /*3720*/  MOV R133, R147 ;  /* 0x0000009300857202 */ /* 0x000fc60000000f00 */
[----:B------:R-:W-:Y:S02]  /*3730*/  FMUL.FTZ R134, R134, UR13 ;  /* 0x0000000d86867c20 */ /* 0x000fe40008410000 */
[----:B------:R-:W-:Y:S02]  /*3740*/  @P6 HADD2.F32 R135, -RZ, R196.H1_H1 ;  /* 0x300000c4ff876230 */ /* 0x000fe40000004100 */
[----:B------:R-:W-:-:S03]  /*3750*/  FMUL.FTZ R137, R137, R134 ;  /* 0x0000008689897220 */ /* 0x000fc60000410000 */
[----:B------:R-:W-:Y:S01]  /*3760*/  @P6 FMUL.FTZ R141, R134, R135 ;  /* 0x00000087868d6220 */ /* 0x000fe20000410000 */
[----:B------:R-:W-:Y:S01]  /*3770*/  FFMA.FTZ R135, R157, R145, R144 ;  /* 0x000000919d877223 */ /* 0x000fe20000010090 */
[----:B------:R-:W-:Y:S02]  /*3780*/  FSEL R134, R137, RZ, P6 ;  /* 0x000000ff89867208 */ /* 0x000fe40003000000 */
[----:B------:R-:W-:Y:S01]  /*3790*/  LOP3.LUT P6, RZ, R13, 0xff0000, RZ, 0xc0, !PT ;  /* 0x00ff00000dff7812 */ /* 0x000fe200078cc0ff */
[----:B------:R-:W-:Y:S02]  /*37a0*/  FADD.FTZ R136, R164, -R135 ;  /* 0x80000087a4887221 */ /* 0x000fe40000010000 */
[----:B------:R-:W-:Y:S02]  /*37b0*/  FADD.FTZ R148, R73, R134 ;  /* 0x0000008649947221 */ /* 0x000fe40000010000 */
[----:B------:R-:W-:-:S04]  /*37c0*/  FMUL.FTZ R137, R35, R136 ;  /* 0x0000008823897220 */ /* 0x000fc80000410000 */
[----:B------:R-:W-:Y:S01]  /*37d0*/  FMUL.FTZ R135, R137, R152 ;  /* 0x0000009889877220 */ /* 0x000fe20000410000 */
[----:B------:R-:W-:-:S03]  /*37e0*/  MOV R134, R137 ;  /* 0x0000008900867202 */ /* 0x000fc60000000f00 */
[----:B------:R-:W-:Y:S02]  /*37f0*/  @P6 HADD2.F32 R136, -RZ, R197.H0_H0 ;  /* 0x200000c5ff886230 */ /* 0x000fe40000004100 */
[----:B------:R-:W-:-:S04]  /*3800*/  FMUL.FTZ R135, R135, UR13 ;  /* 0x0000000d87877c20 */ /* 0x000fc80008410000 */
[----:B------:R-:W-:Y:S01]  /*3810*/  @P6 FMUL.FTZ R142, R135, R136 ;  /* 0x00000088878e6220 */ /* 0x000fe20000410000 */
[----:B------:R-:W-:Y:S01]  /*3820*/  FFMA.FTZ R136, R170, R145, R144 ;  /* 0x00000091aa887223 */ /* 0x000fe20000010090 */
[----:B------:R-:W-:-:S03]  /*3830*/  FMUL.FTZ R138, R138, R135 ;  /* 0x000000878a8a7220 */ /* 0x000fc60000410000 */
[----:B------:R-:W-:Y:S02]  /*3840*/  FADD.FTZ R136, R175, -R136 ;  /* 0x80000088af887221 */ /* 0x000fe40000010000 */
[----:B------:R-:W-:Y:S02]  /*3850*/  FSEL R135, R138, RZ, P6 ;  /* 0x000000ff8a877208 */ /* 0x000fe40003000000 */
[----:B------:R-:W-:Y:S01]  /*3860*/  FMUL.FTZ R149, R35, R136 ;  /* 0x0000008823957220 */ /* 0x000fe20000410000 */
[----:B------:R-:W-:Y:S02]  /*3870*/  ISETP.GE.U32.AND P6, PT, R13, 0x1000000, PT ;  /* 0x010000000d00780c */ /* 0x000fe40003fc6070 */
[----:B------:R-:W-:Y:S01]  /*3880*/  FADD.FTZ R74, R74, R135 ;  /* 0x000000874a4a7221 */ /* 0x000fe20000010000 */
        /* <DEDUP_REMOVED lines=13> */
.L_x_9176:
        /* <DEDUP_REMOVED lines=22> */
[----:B------:R-:W-:-:S04]  /*3ac0*/  @P6 FMUL.FTZ R141, R136, R143 ;  /* 0x0000008f888d6220 */ /* 0x000fc80000410000 */
[----:B------:R-:W-:Y:S01]  /*3ad0*/  FSEL R148, R137, RZ, P6 ;  /* 0x000000ff89947208 */ /* 0x000fe20003000000 */
[----:B------:R-:W-:Y:S01]  /*3ae0*/  FFMA.FTZ R137, R157, R145, R144 ;  /* 0x000000919d897223 */ /* 0x000fe20000010090 */
[----:B------:R-:W-:-:S03]  /*3af0*/  LOP3.LUT P6, RZ, R13, 0xff0000, RZ, 0xc0, !PT ;  /* 0x00ff00000dff7812 */ /* 0x000fc600078cc0ff */
[----:B------:R-:W-:Y:S01]  /*3b00*/  FADD.FTZ R136, R164, -R137 ;  /* 0x80000089a4887221 */ /* 0x000fe20000010000 */
[----:B------:R-:W-:-:S03]  /*3b10*/  FADD.FTZ R148, R73, R148 ;  /* 0x0000009449947221 */ /* 0x000fc60000010000 */
[----:B------:R-:W-:-:S04]  /*3b20*/  FMUL.FTZ R137, R35, R136 ;  /* 0x0000008823897220 */ /* 0x000fc80000410000 */
[----:B------:R-:W-:Y:S02]  /*3b30*/  FMUL.FTZ R137, R137, R152 ;  /* 0x0000009889897220 */ /* 0x000fe40000410000 */
        /* <DEDUP_REMOVED lines=10> */
[----:B------:R-:W-:-:S04]  /*3be0*/  FMUL.FTZ R143, R143, R152 ;  /* 0x000000988f8f7220 */ /* 0x000fc80000410000 */
[----:B------:R-:W-:Y:S01]  /*3bf0*/  FMUL.FTZ R136, R143, UR13 ;  /* 0x0000000d8f887c20 */ /* 0x000fe20008410000 */
[----:B------:R-:W-:-:S03]  /*3c00*/  MOV R143, RZ ;  /* 0x000000ff008f7202 */ /* 0x000fc60000000f00 */
[----:B------:R-:W-:Y:S02]  /*3c10*/  FMUL.FTZ R139, R139, R136 ;  /* 0x000000888b8b7220 */ /* 0x000fe40000410000 */
[----:B------:R-:W-:-:S03]  /*3c20*/  @P6 HADD2.F32 R149, -RZ, R197.H1_H1 ;  /* 0x300000c5ff956230 */ /* 0x000fc60000004100 */
[----:B------:R-:W-:Y:S02]  /*3c30*/  FSEL R138, R139, RZ, P6 ;  /* 0x000000ff8b8a7208 */ /* 0x000fe40003000000 */
[----:B------:R-:W-:-:S03]  /*3c40*/  @P6 FMUL.FTZ R143, R136, R149 ;  /* 0x00000095888f6220 */ /* 0x000fc60000410000 */
[----:B------:R-:W-:-:S07]  /*3c50*/  FADD.FTZ R75, R75, R138 ;  /* 0x0000008a4b4b7221 */ /* 0x000fce0000010000 */
.L_x_9177:
[----:B------:R-:W-:Y:S05]  /*3c60*/  BSYNC.RECONVERGENT B2 ;  /* 0x0000000000027941 */ /* 0x000fea0003800200 */
.L_x_9175:
        /* <DEDUP_REMOVED lines=9> */
.L_x_9174:
[----:B------:R-:W-:Y:S05]  /*3d00*/  BSYNC.RECONVERGENT B1 ;  /* 0x0000000000017941 */ /* 0x000fea0003800200 */
.L_x_9173:
[----:B------:R-:W-:Y:S04]  /*3d10*/  BSSY.RECONVERGENT B1, `(.L_x_9178) ;  /* 0x0000079000017945 */ /* 0x000fe80003800200 */
[----:B------:R-:W-:Y:S05]  /*3d20*/  @!P3 BRA `(.L_x_9179) ;  /* 0x0000000400dcb947 */ /* 0x000fea0003800000 */
[----:B-123--:R-:W0:Y:S02]  /*3d30*/  LDC.64 R136, c[0x0][0x390] ;  /* 0x0000e400ff887b82 */ /* 0x00ee240000000a00 */
        /* <DEDUP_REMOVED lines=60> */
.L_x_9181:
        /* <DEDUP_REMOVED lines=48> */
.L_x_9182:
[----:B------:R-:W-:Y:S05]  /*4400*/  BSYNC.RECONVERGENT B2 ;  /* 0x0000000000027941 */ /* 0x000fea0003800200 */
.L_x_9180:
        /* <DEDUP_REMOVED lines=9> */
.L_x_9179:
[----:B------:R-:W-:Y:S05]  /*44a0*/  BSYNC.RECONVERGENT B1 ;  /* 0x0000000000017941 */ /* 0x000fea0003800200 */
.L_x_9178:
[----:B------:R-:W-:Y:S04]  /*44b0*/  BSSY.RECONVERGENT B1, `(.L_x_9183) ;  /* 0x0000079000017945 */ /* 0x000fe80003800200 */
[----:B------:R-:W-:Y:S05]  /*44c0*/  @!P4 BRA `(.L_x_9184) ;  /* 0x0000000400dcc947 */ /* 0x000fea0003800000 */
[----:B-1234-:R-:W0:Y:S02]  /*44d0*/  LDC.64 R136, c[0x0][0x390] ;  /* 0x0000e400ff887b82 */ /* 0x01ee240000000a00 */
        /* <DEDUP_REMOVED lines=60> */
.L_x_9186:
        /* <DEDUP_REMOVED lines=48> */
.L_x_9187:
[----:B------:R-:W-:Y:S05]  /*4ba0*/  BSYNC.RECONVERGENT B2 ;  /* 0x0000000000027941 */ /* 0x000fea0003800200 */
.L_x_9185:
        /* <DEDUP_REMOVED lines=9> */
.L_x_9184:
[----:B------:R-:W-:Y:S05]  /*4c40*/  BSYNC.RECONVERGENT B1 ;  /* 0x0000000000017941 */ /* 0x000fea0003800200 */
.L_x_9183:
[----:B------:R-:W-:-:S13]  /*4c50*/  ISETP.NE.AND P5, PT, R179, RZ, PT ;  /* 0x000000ffb300720c */ /* 0x000fda0003fa5270 */
        /* <DEDUP_REMOVED lines=10> */
[----:B------:R-:W-:Y:S01]  /*4d00*/  CS2R R140, SRZ ;  /* 0x00000000008c7805 */ /* 0x000fe2000001ff00 */
[----:B------:R-:W-:Y:S02]  /*4d10*/  HFMA2 R142, -RZ, RZ, 0, 0 ;  /* 0x00000000ff8e7431 */ /* 0x000fe400000001ff */
        /* <DEDUP_REMOVED lines=17> */
[-CC-:B------:R-:W-:Y:S01]  /*4e30*/  FFMA.FTZ R135, R159, R145.reuse, R144.reuse ;  /* 0x000000919f877223 */ /* 0x180fe20000010090 */
[----:B------:R-:W-:Y:S01]  /*4e40*/  FSEL R136, R137, RZ, P6 ;  /* 0x000000ff89887208 */ /* 0x000fe20003000000 */
[----:B------:R-:W-:Y:S01]  /*4e50*/  FFMA.FTZ R144, R172, R145, R144 ;  /* 0x00000091ac907223 */ /* 0x000fe20000010090 */
[----:B------:R-:W-:Y:S01]  /*4e60*/  LOP3.LUT P6, RZ, R30, 0xff0000, RZ, 0xc0, !PT ;  /* 0x00ff00001eff7812 */ /* 0x000fe200078cc0ff */
[----:B------:R-:W-:Y:S02]  /*4e70*/  FADD.FTZ R134, R158, -R135 ;  /* 0x800000879e867221 */ /* 0x000fe40000010000 */
[----:B------:R-:W-:Y:S02]  /*4e80*/  FADD.FTZ R144, R169, -R144 ;  /* 0x80000090a9907221 */ /* 0x000fe40000010000 */
[----:B------:R-:W-:-:S04]  /*4e90*/  FMUL.FTZ R134, R35, R134 ;  /* 0x0000008623867220 */ /* 0x000fc80000410000 */
[----:B------:R-:W-:-:S04]  /*4ea0*/  FMUL.FTZ R135, R134, R152 ;  /* 0x0000009886877220 */ /* 0x000fc80000410000 */
[----:B------:R-:W-:Y:S02]  /*4eb0*/  @P6 HADD2.F32 R146, -RZ, R203.H0_H0 ;  /* 0x200000cbff926230 */ /* 0x000fe40000004100 */
[----:B------:R-:W-:-:S04]  /*4ec0*/  FMUL.FTZ R135, R135, UR13 ;  /* 0x0000000d87877c20 */ /* 0x000fc80008410000 */
[----:B------:R-:W-:Y:S01]  /*4ed0*/  FMUL.FTZ R138, R138, R135 ;  /* 0x000000878a8a7220 */ /* 0x000fe20000410000 */
[----:B------:R-:W-:Y:S01]  /*4ee0*/  @P6 FMUL.FTZ R142, R135, R146 ;  /* 0x00000092878e6220 */ /* 0x000fe20000410000 */
[----:B------:R-:W-:Y:S01]  /*4ef0*/  FMUL.FTZ R135, R35, R144 ;  /* 0x0000009023877220 */ /* 0x000fe20000410000 */
[----:B------:R-:W-:Y:S01]  /*4f00*/  FADD.FTZ R35, R60, R143 ;  /* 0x0000008f3c237221 */ /* 0x000fe20000010000 */
[----:B------:R-:W-:Y:S01]  /*4f10*/  FADD.FTZ R144, R61, R136 ;  /* 0x000000883d907221 */ /* 0x000fe20000010000 */
[----:B------:R-:W-:Y:S01]  /*4f20*/  FSEL R137, R138, RZ, P6 ;  /* 0x000000ff8a897208 */ /* 0x000fe20003000000 */
[----:B------:R-:W-:Y:S01]  /*4f30*/  FMUL.FTZ R152, R135, R152 ;  /* 0x0000009887987220 */ /* 0x000fe20000410000 */
[----:B------:R-:W-:Y:S02]  /*4f40*/  ISETP.GE.U32.AND P6, PT, R30, 0x1000000, PT ;  /* 0x010000001e00780c */ /* 0x000fe40003fc6070 */
[----:B------:R-:W-:Y:S01]  /*4f50*/  MOV R143, RZ ;  /* 0x000000ff008f7202 */ /* 0x000fe20000000f00 */
        /* <DEDUP_REMOVED lines=9> */
.L_x_9190:
        /* <DEDUP_REMOVED lines=9> */
[----:B------:R-:W-:-:S04]  /*5080*/  @P6 FMUL.FTZ R140, R141, R142 ;  /* 0x0000008e8d8c6220 */ /* 0x000fc80000410000 */
[----:B------:R-:W-:Y:S01]  /*5090*/  FSEL R147, R136, RZ, P6 ;  /* 0x000000ff88937208 */ /* 0x000fe20003000000 */
[----:B------:R-:W-:Y:S01]  /*50a0*/  FFMA.FTZ R136, R34, R145, R144 ;  /* 0x0000009122887223 */ /* 0x000fe20000010090 */
[----:B------:R-:W-:-:S03]  /*50b0*/  LOP3.LUT P6, RZ, R30, 0xff00, RZ, 0xc0, !PT ;  /* 0x0000ff001eff7812 */ /* 0x000fc600078cc0ff */
[----:B------:R-:W-:-:S04]  /*50c0*/  FADD.FTZ R136, R33, -R136 ;  /* 0x8000008821887221 */ /* 0x000fc80000010000 */
[----:B------:R-:W-:-:S04]  /*50d0*/  FMUL.FTZ R141, R35, R136 ;  /* 0x00000088238d7220 */ /* 0x000fc80000410000 */
[----:B------:R-:W-:Y:S01]  /*50e0*/  FMUL.FTZ R136, R141, R152 ;  /* 0x000000988d887220 */ /* 0x000fe20000410000 */
[----:B------:R-:W-:Y:S01]  /*50f0*/  MOV R141, RZ ;  /* 0x000000ff008d7202 */ /* 0x000fe20000000f00 */
[----:B------:R-:W-:Y:S02]  /*5100*/  @P6 HADD2.F32 R143, -RZ, R202.H1_H1 ;  /* 0x300000caff8f6230 */ /* 0x000fe40000004100 */
[----:B------:R-:W-:-:S04]  /*5110*/  FMUL.FTZ R136, R136, UR13 ;  /* 0x0000000d88887c20 */ /* 0x000fc80008410000 */
[----:B------:R-:W-:Y:S01]  /*5120*/  FMUL.FTZ R137, R137, R136 ;  /* 0x0000008889897220 */ /* 0x000fe20000410000 */
[----:B------:R-:W-:Y:S01]  /*5130*/  @P6 FMUL.FTZ R141, R136, R143 ;  /* 0x0000008f888d6220 */ /* 0x000fe20000410000 */
[----:B------:R-:W-:-:S03]  /*5140*/  CS2R R142, SRZ ;  /* 0x00000000008e7805 */ /* 0x000fc6000001ff00 */
[----:B------:R-:W-:Y:S01]  /*5150*/  FSEL R146, R137, RZ, P6 ;  /* 0x000000ff89927208 */ /* 0x000fe20003000000 */
[-CC-:B------:R-:W-:Y:S01]  /*5160*/  FFMA.FTZ R137, R159, R145.reuse, R144.reuse ;  /* 0x000000919f897223 */ /* 0x180fe20000010090 */
[----:B------:R-:W-:Y:S01]  /*5170*/  LOP3.LUT P6, RZ, R30, 0xff0000, RZ, 0xc0, !PT ;  /* 0x00ff00001eff7812 */ /* 0x000fe200078cc0ff */
[----:B------:R-:W-:Y:S02]  /*5180*/  FFMA.FTZ R144, R172, R145, R144 ;  /* 0x00000091ac907223 */ /* 0x000fe40000010090 */
[----:B------:R-:W-:Y:S02]  /*5190*/  FADD.FTZ R136, R158, -R137 ;  /* 0x800000899e887221 */ /* 0x000fe40000010000 */
[----:B------:R-:W-:Y:S02]  /*51a0*/  FADD.FTZ R144, R169, -R144 ;  /* 0x80000090a9907221 */ /* 0x000fe40000010000 */
[C---:B------:R-:W-:Y:S02]  /*51b0*/  FMUL.FTZ R137, R35.reuse, R136 ;  /* 0x0000008823897220 */ /* 0x040fe40000410000 */
[----:B------:R-:W-:Y:S01]  /*51c0*/  FMUL.FTZ R35, R35, R144 ;  /* 0x0000009023237220 */ /* 0x000fe20000410000 */
[----:B------:R-:W-:Y:S01]  /*51d0*/  FADD.FTZ R144, R61, R146 ;  /* 0x000000923d907221 */ /* 0x000fe20000010000 */
[----:B------:R-:W-:-:S02]  /*51e0*/  FMUL.FTZ R137, R137, R152 ;  /* 0x0000009889897220 */ /* 0x000fc40000410000 */
[----:B------:R-:W-:Y:S02]  /*51f0*/  @P6 HADD2.F32 R136, -RZ, R203.H0_H0 ;  /* 0x200000cbff886230 */ /* 0x000fe40000004100 */
[----:B------:R-:W-:Y:S01]  /*5200*/  FMUL.FTZ R35, R35, R152 ;  /* 0x0000009823237220 */ /* 0x000fe20000410000 */
[----:B------:R-:W-:-:S04]  /*5210*/  FMUL.FTZ R137, R137, UR13 ;  /* 0x0000000d89897c20 */ /* 0x000fc80008410000 */
[----:B------:R-:W-:Y:S01]  /*5220*/  FMUL.FTZ R138, R138, R137 ;  /* 0x000000898a8a7220 */ /* 0x000fe20000410000 */
[----:B------:R-:W-:-:S04]  /*5230*/  @P6 FMUL.FTZ R142, R137, R136 ;  /* 0x00000088898e6220 */ /* 0x000fc80000410000 */
[----:B------:R-:W-:Y:S01]  /*5240*/  FSEL R137, R138, RZ, P6 ;  /* 0x000000ff8a897208 */ /* 0x000fe20003000000 */
[----:B------:R-:W-:Y:S01]  /*5250*/  FMUL.FTZ R138, R35, UR13 ;  /* 0x0000000d238a7c20 */ /* 0x000fe20008410000 */
[----:B------:R-:W-:-:S03]  /*5260*/  ISETP.GE.U32.AND P6, PT, R30, 0x1000000, PT ;  /* 0x010000001e00780c */ /* 0x000fc60003fc6070 */
[----:B------:R-:W-:Y:S01]  /*5270*/  FMUL.FTZ R139, R139, R138 ;  /* 0x0000008a8b8b7220 */ /* 0x000fe20000410000 */
[----:B------:R-:W-:-:S04]  /*5280*/  FADD.FTZ R62, R62, R137 ;  /* 0x000000893e3e7221 */ /* 0x000fc80000010000 */
[----:B------:R-:W-:-:S05]  /*5290*/  FSEL R136, R139, RZ, P6 ;  /* 0x000000ff8b887208 */ /* 0x000fca0003000000 */
[----:B------:R-:W-:Y:S02]  /*52a0*/  @P6 HADD2.F32 R35, -RZ, R203.H1_H1 ;  /* 0x300000cbff236230 */ /* 0x000fe40000004100 */
[----:B------:R-:W-:-:S03]  /*52b0*/  FADD.FTZ R63, R63, R136 ;  /* 0x000000883f3f7221 */ /* 0x000fc60000010000 */
[----:B------:R-:W-:Y:S01]  /*52c0*/  @P6 FMUL.FTZ R143, R35, R138 ;  /* 0x0000008a238f6220 */ /* 0x000fe20000410000 */
[----:B------:R-:W-:-:S07]  /*52d0*/  FADD.FTZ R35, R60, R147 ;  /* 0x000000933c237221 */ /* 0x000fce0000010000 */
.L_x_9191:
[----:B------:R-:W-:Y:S05]  /*52e0*/  BSYNC.RECONVERGENT B1 ;  /* 0x0000000000017941 */ /* 0x000fea0003800200 */
.L_x_9189:
        /* <DEDUP_REMOVED lines=8> */
[----:B------:R-:W-:Y:S05]  /*5370*/  BRA `(.L_x_9188) ;  /* 0x0000002c00487947 */ /* 0x000fea0003800000 */
.L_x_9162:
[----:B------:R-:W-:Y:S04]  /*5380*/  BSSY.RECONVERGENT B1, `(.L_x_9192) ;  /* 0x0000076000017945 */ /* 0x000fe80003800200 */
[----:B------:R-:W-:Y:S05]  /*5390*/  @!P0 BRA `(.L_x_9193) ;  /* 0x0000000400d08947 */ /* 0x000fea0003800000 */
[----:B------:R-:W0:Y:S08]  /*53a0*/  LDC.64 R136, c[0x0][0x390] ;  /* 0x0000e400ff887b82 */ /* 0x000e300000000a00 */
[----:B------:R-:W1:Y:S01]  /*53b0*/  LDC.64 R146, c[0x0][0x478] ;  /* 0x00011e00ff927b82 */ /* 0x000e620000000a00 */
[----:B0-----:R-:W-:-:S06]  /*53c0*/  IMAD.WIDE.U32 R136, R7, 0x10, R136 ;  /* 0x0000001007887825 */ /* 0x001fcc00078e0088 */
[----:B------:R-:W5:Y:S01]  /*53d0*/  LDG.E.128 R136, desc[UR8][R136.64] ;  /* 0x0000000888887981 */ /* 0x000f62000c1e1d00 */
[----:B------:R-:W-:Y:S01]  /*53e0*/  BSSY.RECONVERGENT B2, `(.L_x_9194) ;  /* 0x0000064000027945 */ /* 0x000fe20003800200 */
[----:B-1----:R-:W-:-:S04]  /*53f0*/  ISETP.NE.U32.AND P5, PT, R146, RZ, PT ;  /* 0x000000ff9200720c */ /* 0x002fc80003fa5070 */
[----:B------:R-:W-:-:S13]  /*5400*/  ISETP.NE.AND.EX P5, PT, R147, RZ, PT, P5 ;  /* 0x000000ff9300720c */ /* 0x000fda0003fa5350 */
[----:B------:R-:W-:Y:S05]  /*5410*/  @P5 BRA `(.L_x_9195) ;  /* 0x0000000000c85947 */ /* 0x000fea0003800000 */
[----:B------:R-:W-:Y:S01]  /*5420*/  FFMA.FTZ R140, R155, R145, R144 ;  /* 0x000000919b8c7223 */ /* 0x000fe20000010090 */
[----:B------:R-:W-:-:S03]  /*5430*/  LOP3.LUT P5, RZ, R0, 0xff, RZ, 0xc0, !PT ;  /* 0x000000ff00ff7812 */ /* 0x000fc600078ac0ff */
[----:B------:R-:W-:-:S04]  /*5440*/  FADD.FTZ R140, R153, -R140 ;  /* 0x8000008c998c7221 */ /* 0x000fc80000010000 */
[----:B-----5:R-:W-:Y:S01]  /*5450*/  FFMA.FTZ R141, R35, R140, R56 ;  /* 0x0000008c238d7223 */ /* 0x020fe20000010038 */
[----:B------:R-:W-:-:S03]  /*5460*/  HFMA2 R140, -RZ, RZ, 0, 0 ;  /* 0x00000000ff8c7431 */ /* 0x000fc600000001ff */
[----:B------:R-:W-:Y:S02]  /*5470*/  FMUL.FTZ R141, R141, R152 ;  /* 0x000000988d8d7220 */ /* 0x000fe40000410000 */
[----:B------:R-:W-:Y:S02]  /*5480*/  @P5 HADD2.F32 R142, -RZ, R192.H0_H0 ;  /* 0x200000c0ff8e5230 */ /* 0x000fe40000004100 */
[----:B------:R-:W-:-:S04]  /*5490*/  FMUL.FTZ R141, R141, UR13 ;  /* 0x0000000d8d8d7c20 */ /* 0x000fc80008410000 */
[-C--:B------:R-:W-:Y:S01]  /*54a0*/  FMUL.FTZ R136, R136, R141.reuse ;  /* 0x0000008d88887220 */ /* 0x080fe20000410000 */
[----:B------:R-:W-:Y:S01]  /*54b0*/  @P5 FMUL.FTZ R140, R142, R141 ;  /* 0x0000008d8e8c5220 */ /* 0x000fe20000410000 */
[-CC-:B------:R-:W-:Y:S01]  /*54c0*/  FFMA.FTZ R141, R156, R145.reuse, R144.reuse ;  /* 0x000000919c8d7223 */ /* 0x180fe20000010090 */
[----:B------:R-:W-:Y:S02]  /*54d0*/  FFMA.FTZ R142, R167, R145, R144 ;  /* 0x00000091a78e7223 */ /* 0x000fe40000010090 */
[----:B------:R-:W-:Y:S01]  /*54e0*/  FSEL R143, R136, RZ, P5 ;  /* 0x000000ff888f7208 */ /* 0x000fe20002800000 */
[----:B------:R-:W-:Y:S01]  /*54f0*/  FADD.FTZ R136, R154, -R141 ;  /* 0x8000008d9a887221 */ /* 0x000fe20000010000 */
[----:B------:R-:W-:-:S03]  /*5500*/  LOP3.LUT P5, RZ, R0, 0xff00, RZ, 0xc0, !PT ;  /* 0x0000ff0000ff7812 */ /* 0x000fc600078ac0ff */
[----:B------:R-:W-:-:S04]  /*5510*/  FFMA.FTZ R141, R35, R136, R57 ;  /* 0x00000088238d7223 */ /* 0x000fc80000010039 */
[----:B------:R-:W-:Y:S01]  /*5520*/  FMUL.FTZ R136, R141, R152 ;  /* 0x000000988d887220 */ /* 0x000fe20000410000 */
[----:B------:R-:W-:-:S03]  /*5530*/  MOV R141, RZ ;  /* 0x000000ff008d7202 */ /* 0x000fc60000000f00 */
[----:B------:R-:W-:Y:S02]  /*5540*/  FMUL.FTZ R136, R136, UR13 ;  /* 0x0000000d88887c20 */ /* 0x000fe40008410000 */
[----:B------:R-:W-:Y:S02]  /*5550*/  @P5 HADD2.F32 R149, -RZ, R192.H1_H1 ;  /* 0x300000c0ff955230 */ /* 0x000fe40000004100 */
[----:B------:R-:W-:-:S03]  /*5560*/  FMUL.FTZ R137, R137, R136 ;  /* 0x0000008889897220 */ /* 0x000fc60000410000 */
[----:B------:R-:W-:Y:S02]  /*5570*/  @P5 FMUL.FTZ R141, R149, R136 ;  /* 0x00000088958d5220 */ /* 0x000fe40000410000 */
[----:B------:R-:W-:Y:S01]  /*5580*/  FSEL R136, R137, RZ, P5 ;  /* 0x000000ff89887208 */ /* 0x000fe20002800000 */
[----:B------:R-:W-:Y:S01]  /*5590*/  FADD.FTZ R137, R165, -R142 ;  /* 0x8000008ea5897221 */ /* 0x000fe20000010000 */
[----:B------:R-:W-:Y:S01]  /*55a0*/  LOP3.LUT P5, RZ, R0, 0xff0000, RZ, 0xc0, !PT ;  /* 0x00ff000000ff7812 */ /* 0x000fe200078ac0ff */
[----:B------:R-:W-:Y:S02]  /*55b0*/  HFMA2 R142, -RZ, RZ, 0, 0 ;  /* 0x00000000ff8e7431 */ /* 0x000fe400000001ff */
[----:B------:R-:W-:-:S04]  /*55c0*/  FFMA.FTZ R137, R35, R137, R58 ;  /* 0x0000008923897223 */ /* 0x000fc8000001003a */
[----:B------:R-:W-:-:S04]  /*55d0*/  FMUL.FTZ R137, R137, R152 ;  /* 0x0000009889897220 */ /* 0x000fc80000410000 */
[----:B------:R-:W-:Y:S02]  /*55e0*/  FMUL.FTZ R137, R137, UR13 ;  /* 0x0000000d89897c20 */ /* 0x000fe40008410000 */
[----:B------:R-:W-:Y:S02]  /*55f0*/  @P5 HADD2.F32 R148, -RZ, R193.H0_H0 ;  /* 0x200000c1ff945230 */ /* 0x000fe40000004100 */
[----:B------:R-:W-:-:S03]  /*5600*/  FMUL.FTZ R138, R138, R137 ;  /* 0x000000898a8a7220 */ /* 0x000fc60000410000 */
[----:B------:R-:W-:Y:S01]  /*5610*/  @P5 FMUL.FTZ R142, R148, R137 ;  /* 0x00000089948e5220 */ /* 0x000fe20000410000 */
[----:B------:R-:W-:Y:S01]  /*5620*/  FADD.FTZ R148, R80, R143 ;  /* 0x0000008f50947221 */ /* 0x000fe20000010000 */
[----:B------:R-:W-:Y:S01]  /*5630*/  FSEL R137, R138, RZ, P5 ;  /* 0x000000ff8a897208 */ /* 0x000fe20002800000 */
[----:B------:R-:W-:Y:S01]  /*5640*/  FFMA.FTZ R138, R178, R145, R144 ;  /* 0x00000091b28a7223 */ /* 0x000fe20000010090 */
[----:B------:R-:W-:Y:S02]  /*5650*/  ISETP.GE.U32.AND P5, PT, R0, 0x1000000, PT ;  /* 0x010000000000780c */ /* 0x000fe40003fa6070 */
[----:B------:R-:W-:Y:S01]  /*5660*/  MOV R143, RZ ;  /* 0x000000ff008f7202 */ /* 0x000fe20000000f00 */
[----:B------:R-:W-:Y:S01]  /*5670*/  FADD.FTZ R138, R177, -R138 ;  /* 0x8000008ab18a7221 */ /* 0x000fe20000010000 */
[----:B------:R-:W-:-:S03]  /*5680*/  FADD.FTZ R82, R82, R137 ;  /* 0x0000008952527221 */ /* 0x000fc60000010000 */
[----:B------:R-:W-:-:S04]  /*5690*/  FFMA.FTZ R149, R35, R138, R59 ;  /* 0x0000008a23957223 */ /* 0x000fc8000001003b */
        /* <DEDUP_REMOVED lines=10> */
.L_x_9195:
[----:B------:R-:W-:Y:S01]  /*5740*/  FFMA.FTZ R132, R155, R145, R144 ;  /* 0x000000919b847223 */ /* 0x000fe20000010090 */
[----:B------:R-:W-:Y:S02]  /*5750*/  LOP3.LUT P5, RZ, R0, 0xff, RZ, 0xc0, !PT ;  /* 0x000000ff00ff7812 */ /* 0x000fe400078ac0ff */
[----:B------:R-:W-:Y:S02]  /*5760*/  CS2R R140, SRZ ;  /* 0x00000000008c7805 */ /* 0x000fe4000001ff00 */
[----:B------:R-:W-:Y:S01]  /*5770*/  CS2R R142, SRZ ;  /* 0x00000000008e7805 */ /* 0x000fe2000001ff00 */
[----:B------:R-:W-:-:S04]  /*5780*/  FADD.FTZ R132, R153, -R132 ;  /* 0x8000008499847221 */ /* 0x000fc80000010000 */
[----:B-----5:R-:W-:-:S04]  /*5790*/  FFMA.FTZ R132, R35, R132, R56 ;  /* 0x0000008423847223 */ /* 0x020fc80000010038 */
[----:B------:R-:W-:Y:S01]  /*57a0*/  FMUL.FTZ R133, R132, R152 ;  /* 0x0000009884857220 */ /* 0x000fe20000410000 */
[----:B------:R-:W-:-:S03]  /*57b0*/  @P5 HADD2.F32 R134, -RZ, R192.H0_H0 ;  /* 0x200000c0ff865230 */ /* 0x000fc60000004100 */
[----:B------:R-:W-:-:S04]  /*57c0*/  FMUL.FTZ R133, R133, UR13 ;  /* 0x0000000d85857c20 */ /* 0x000fc80008410000 */
[-C--:B------:R-:W-:Y:S01]  /*57d0*/  FMUL.FTZ R136, R136, R133.reuse ;  /* 0x0000008588887220 */ /* 0x080fe20000410000 */
[----:B------:R-:W-:Y:S01]  /*57e0*/  @P5 FMUL.FTZ R140, R134, R133 ;  /* 0x00000085868c5220 */ /* 0x000fe20000410000 */
[----:B------:R-:W-:-:S03]  /*57f0*/  FFMA.FTZ R133, R156, R145, R144 ;  /* 0x000000919c857223 */ /* 0x000fc60000010090 */
[----:B------:R-:W-:Y:S01]  /*5800*/  FSEL R149, R136, RZ, P5 ;  /* 0x000000ff88957208 */ /* 0x000fe20002800000 */
[----:B------:R-:W-:Y:S01]  /*5810*/  FADD.FTZ R134, R154, -R133 ;  /* 0x800000859a867221 */ /* 0x000fe20000010000 */
[----:B------:R-:W-:-:S03]  /*5820*/  LOP3.LUT P5, RZ, R0, 0xff00, RZ, 0xc0, !PT ;  /* 0x0000ff0000ff7812 */ /* 0x000fc600078ac0ff */
[----:B------:R-:W-:-:S04]  /*5830*/  FFMA.FTZ R133, R35, R134, R57 ;  /* 0x0000008623857223 */ /* 0x000fc80000010039 */
        /* <DEDUP_REMOVED lines=9> */
[----:B------:R-:W-:-:S04]  /*58d0*/  FFMA.FTZ R134, R35, R134, R58 ;  /* 0x0000008623867223 */ /* 0x000fc8000001003a */
[----:B------:R-:W-:-:S04]  /*58e0*/  FMUL.FTZ R135, R134, R152 ;  /* 0x0000009886877220 */ /* 0x000fc80000410000 */
[----:B------:R-:W-:Y:S01]  /*58f0*/  FMUL.FTZ R135, R135, UR13 ;  /* 0x0000000d87877c20 */ /* 0x000fe20008410000 */
[----:B------:R-:W-:-:S03]  /*5900*/  @P5 HADD2.F32 R148, -RZ, R193.H0_H0 ;  /* 0x200000c1ff945230 */ /* 0x000fc60000004100 */
[-C--:B------:R-:W-:Y:S02]  /*5910*/  FMUL.FTZ R138, R138, R135.reuse ;  /* 0x000000878a8a7220 */ /* 0x080fe40000410000 */
        /* <DEDUP_REMOVED lines=8> */
[----:B------:R-:W-:-:S04]  /*59a0*/  FFMA.FTZ R135, R35, R138, R59 ;  /* 0x0000008a23877223 */ /* 0x000fc8000001003b */
[----:B------:R-:W-:Y:S02]  /*59b0*/  FMUL.FTZ R138, R135, R152 ;  /* 0x00000098878a7220 */ /* 0x000fe40000410000 */
[----:B------:R-:W-:Y:S02]  /*59c0*/  @P5 HADD2.F32 R151, -RZ, R193.H1_H1 ;  /* 0x300000c1ff975230 */ /* 0x000fe40000004100 */
[----:B------:R-:W-:-:S04]  /*59d0*/  FMUL.FTZ R138, R138, UR13 ;  /* 0x0000000d8a8a7c20 */ /* 0x000fc80008410000 */
[-C--:B------:R-:W-:Y:S01]  /*59e0*/  FMUL.FTZ R139, R139, R138.reuse ;  /* 0x0000008a8b8b7220 */ /* 0x080fe20000410000 */
[----:B------:R-:W-:-:S04]  /*59f0*/  @P5 FMUL.FTZ R143, R151, R138 ;  /* 0x0000008a978f5220 */ /* 0x000fc80000410000 */
[----:B------:R-:W-:-:S05]  /*5a00*/  FSEL R150, R139, RZ, P5 ;  /* 0x000000ff8b967208 */ /* 0x000fca0002800000 */
[----:B------:R-:W-:-:S07]  /*5a10*/  FADD.FTZ R83, R83, R150 ;  /* 0x0000009653537221 */ /* 0x000fce0000010000 */
.L_x_9196:
[----:B------:R-:W-:Y:S05]  /*5a20*/  BSYNC.RECONVERGENT B2 ;  /* 0x0000000000027941 */ /* 0x000fea0003800200 */
.L_x_9194:
[----:B------:R-:W-:-:S04]  /*5a30*/  ISETP.NE.U32.AND P5, PT, R146, RZ, PT ;  /* 0x000000ff9200720c */ /* 0x000fc80003fa5070 */
[----:B------:R-:W-:-:S13]  /*5a40*/  ISETP.NE.AND.EX P5, PT, R147, RZ, PT, P5 ;  /* 0x000000ff9300720c */ /* 0x000fda0003fa5350 */
        /* <DEDUP_REMOVED lines=9> */
.L_x_9193:
[----:B------:R-:W-:Y:S05]  /*5ae0*/  BSYNC.RECONVERGENT B1 ;  /* 0x0000000000017941 */ /* 0x000fea0003800200 */
.L_x_9192:
        /* <DEDUP_REMOVED lines=15> */
[----:B-----5:R-:W-:-:S04]  /*5be0*/  FFMA.FTZ R132, R35, R132, R52 ;  /* 0x0000008423847223 */ /* 0x020fc80000010034 */
[----:B------:R-:W-:Y:S01]  /*5bf0*/  FMUL.FTZ R133, R132, R152 ;  /* 0x0000009884857220 */ /* 0x000fe20000410000 */
[----:B------:R-:W-:-:S03]  /*5c00*/  @P6 HADD2.F32 R134, -RZ, R194.H0_H0 ;  /* 0x200000c2ff866230 */ /* 0x000fc60000004100 */
[----:B------:R-:W-:-:S04]  /*5c10*/  FMUL.FTZ R133, R133, UR13 ;  /* 0x0000000d85857c20 */ /* 0x000fc80008410000 */
[-C--:B------:R-:W-:Y:S01]  /*5c20*/  @P6 FMUL.FTZ R140, R134, R133.reuse ;  /* 0x00000085868c6220 */ /* 0x080fe20000410000 */
[----:B------:R-:W-:Y:S01]  /*5c30*/  FMUL.FTZ R136, R136, R133 ;  /* 0x0000008588887220 */ /* 0x000fe20000410000 */
[----:B------:R-:W-:-:S04]  /*5c40*/  FFMA.FTZ R134, R12, R145, R144 ;  /* 0x000000910c867223 */ /* 0x000fc80000010090 */
[----:B------:R-:W-:Y:S01]  /*5c50*/  FADD.FTZ R134, R11, -R134 ;  /* 0x800000860b867221 */ /* 0x000fe20000010000 */
[----:B------:R-:W-:Y:S01]  /*5c60*/  FSEL R133, R136, RZ, P6 ;  /* 0x000000ff88857208 */ /* 0x000fe20003000000 */
[----:B------:R-:W-:Y:S01]  /*5c70*/  FFMA.FTZ R136, R163, R145, R144 ;  /* 0x00000091a3887223 */ /* 0x000fe20000010090 */
[----:B------:R-:W-:Y:S01]  /*5c80*/  LOP3.LUT P6, RZ, R8, 0xff00, RZ, 0xc0, !PT ;  /* 0x0000ff0008ff7812 */ /* 0x000fe200078cc0ff */
[----:B------:R-:W-:Y:S02]  /*5c90*/  FFMA.FTZ R147, R35, R134, R53 ;  /* 0x0000008623937223 */ /* 0x000fe40000010035 */
        /* <DEDUP_REMOVED lines=9> */
[----:B------:R-:W-:Y:S01]  /*5d30*/  FFMA.FTZ R137, R35, R136, R54 ;  /* 0x0000008823897223 */ /* 0x000fe20000010036 */
        /* <DEDUP_REMOVED lines=11> */
[----:B------:R-:W-:Y:S01]  /*5df0*/  FFMA.FTZ R149, R35, R136, R55 ;  /* 0x0000008823957223 */ /* 0x000fe20000010037 */
        /* <DEDUP_REMOVED lines=15> */
.L_x_9200:
[----:B------:R-:W-:Y:S01]  /*5ef0*/  FFMA.FTZ R141, R9, R145, R144 ;  /* 0x00000091098d7223 */ /* 0x000fe20000010090 */
[----:B------:R-:W-:Y:S01]  /*5f00*/  LOP3.LUT P6, RZ, R8, 0xff, RZ, 0xc0, !PT ;  /* 0x000000ff08ff7812 */ /* 0x000fe200078cc0ff */
[----:B------:R-:W-:Y:S02]  /*5f10*/  HFMA2 R140, -RZ, RZ, 0, 0 ;  /* 0x00000000ff8c7431 */ /* 0x000fe400000001ff */
[----:B------:R-:W-:-:S04]  /*5f20*/  FADD.FTZ R141, R10, -R141 ;  /* 0x8000008d0a8d7221 */ /* 0x000fc80000010000 */
[----:B-----5:R-:W-:-:S04]  /*5f30*/  FFMA.FTZ R141, R35, R141, R52 ;  /* 0x0000008d238d7223 */ /* 0x020fc80000010034 */
[----:B------:R-:W-:Y:S02]  /*5f40*/  FMUL.FTZ R141, R141, R152 ;  /* 0x000000988d8d7220 */ /* 0x000fe40000410000 */
[----:B------:R-:W-:Y:S02]  /*5f50*/  @P6 HADD2.F32 R142, -RZ, R194.H0_H0 ;  /* 0x200000c2ff8e6230 */ /* 0x000fe40000004100 */
[----:B------:R-:W-:-:S04]  /*5f60*/  FMUL.FTZ R141, R141, UR13 ;  /* 0x0000000d8d8d7c20 */ /* 0x000fc80008410000 */
[-C--:B------:R-:W-:Y:S01]  /*5f70*/  FMUL.FTZ R136, R136, R141.reuse ;  /* 0x0000008d88887220 */ /* 0x080fe20000410000 */
[----:B------:R-:W-:Y:S01]  /*5f80*/  @P6 FMUL.FTZ R140, R142, R141 ;  /* 0x0000008d8e8c6220 */ /* 0x000fe20000410000 */
[----:B------:R-:W-:-:S03]  /*5f90*/  HFMA2 R142, -RZ, RZ, 0, 0 ;  /* 0x00000000ff8e7431 */ /* 0x000fc600000001ff */
[----:B------:R-:W-:Y:S01]  /*5fa0*/  FSEL R147, R136, RZ, P6 ;  /* 0x000000ff88937208 */ /* 0x000fe20003000000 */
[----:B------:R-:W-:Y:S01]  /*5fb0*/  FFMA.FTZ R136, R12, R145, R144 ;  /* 0x000000910c887223 */ /* 0x000fe20000010090 */
[----:B------:R-:W-:-:S03]  /*5fc0*/  LOP3.LUT P6, RZ, R8, 0xff00, RZ, 0xc0, !PT ;  /* 0x0000ff0008ff7812 */ /* 0x000fc600078cc0ff */
[----:B------:R-:W-:Y:S01]  /*5fd0*/  FADD.FTZ R136, R11, -R136 ;  /* 0x800000880b887221 */ /* 0x000fe20000010000 */
[----:B------:R-:W-:-:S03]  /*5fe0*/  FADD.FTZ R146, R76, R147 ;  /* 0x000000934c927221 */ /* 0x000fc60000010000 */
[----:B------:R-:W-:-:S04]  /*5ff0*/  FFMA.FTZ R141, R35, R136, R53 ;  /* 0x00000088238d7223 */ /* 0x000fc80000010035 */
[----:B------:R-:W-:Y:S01]  /*6000*/  FMUL.FTZ R136, R141, R152 ;  /* 0x000000988d887220 */ /* 0x000fe20000410000 */
[----:B------:R-:W-:Y:S01]  /*6010*/  MOV R141, RZ ;  /* 0x000000ff008d7202 */ /* 0x000fe20000000f00 */
[----:B------:R-:W-:Y:S02]  /*6020*/  @P6 HADD2.F32 R143, -RZ, R194.H1_H1 ;  /* 0x300000c2ff8f6230 */ /* 0x000fe40000004100 */
        /* <DEDUP_REMOVED lines=8> */
[----:B------:R-:W-:Y:S01]  /*60b0*/  FFMA.FTZ R137, R35, R136, R54 ;  /* 0x0000008823897223 */ /* 0x000fe20000010036 */
        /* <DEDUP_REMOVED lines=9> */
[----:B------:R-:W-:Y:S02]  /*6150*/  FFMA.FTZ R143, R35, R136, R55 ;  /* 0x00000088238f7223 */ /* 0x000fe40000010037 */
        /* <DEDUP_REMOVED lines=9> */
.L_x_9201:
[----:B------:R-:W-:Y:S05]  /*61f0*/  BSYNC.RECONVERGENT B2 ;  /* 0x0000000000027941 */ /* 0x000fea0003800200 */
.L_x_9199:
        /* <DEDUP_REMOVED lines=9> */
.L_x_9198:
[----:B------:R-:W-:Y:S05]  /*6290*/  BSYNC.RECONVERGENT B1 ;  /* 0x0000000000017941 */ /* 0x000fea0003800200 */
.L_x_9197:
        /* <DEDUP_REMOVED lines=24> */
[----:B------:R-:W-:Y:S01]  /*6420*/  FFMA.FTZ R147, R35, R134, R49 ;  /* 0x0000008623937223 */ /* 0x000fe20000010031 */
        /* <DEDUP_REMOVED lines=12> */
[----:B------:R-:W-:-:S04]  /*64f0*/  FFMA.FTZ R137, R35, R135, R50 ;  /* 0x0000008723897223 */ /* 0x000fc80000010032 */
        /* <DEDUP_REMOVED lines=9> */
[----:B------:R-:W-:Y:S01]  /*6590*/  FFMA.FTZ R149, R35, R136, R51 ;  /* 0x0000008823957223 */ /* 0x000fe20000010033 */
        /* <DEDUP_REMOVED lines=15> */
.L_x_9205:
        /* <DEDUP_REMOVED lines=22> */
[----:B------:R-:W-:-:S04]  /*67f0*/  @P6 FMUL.FTZ R141, R143, R136 ;  /* 0x000000888f8d6220 */ /* 0x000fc80000410000 */
[----:B------:R-:W-:Y:S01]  /*6800*/  FSEL R148, R137, RZ, P6 ;  /* 0x000000ff89947208 */ /* 0x000fe20003000000 */
[----:B------:R-:W-:Y:S01]  /*6810*/  FFMA.FTZ R137, R157, R145, R144 ;  /* 0x000000919d897223 */ /* 0x000fe20000010090 */
[----:B------:R-:W-:-:S03]  /*6820*/  LOP3.LUT P6, RZ, R13, 0xff0000, RZ, 0xc0, !PT ;  /* 0x00ff00000dff7812 */ /* 0x000fc600078cc0ff */
[----:B------:R-:W-:Y:S01]  /*6830*/  FADD.FTZ R137, R164, -R137 ;  /* 0x80000089a4897221 */ /* 0x000fe20000010000 */
[----:B------:R-:W-:-:S03]  /*6840*/  FADD.FTZ R148, R73, R148 ;  /* 0x0000009449947221 */ /* 0x000fc60000010000 */
[----:B------:R-:W-:-:S04]  /*6850*/  FFMA.FTZ R137, R35, R137, R50 ;  /* 0x0000008923897223 */ /* 0x000fc80000010032 */
        /* <DEDUP_REMOVED lines=19> */
.L_x_9206:
[----:B------:R-:W-:Y:S05]  /*6990*/  BSYNC.RECONVERGENT B2 ;  /* 0x0000000000027941 */ /* 0x000fea0003800200 */
.L_x_9204:
        /* <DEDUP_REMOVED lines=9> */
.L_x_9203:
[----:B------:R-:W-:Y:S05]  /*6a30*/  BSYNC.RECONVERGENT B1 ;  /* 0x0000000000017941 */ /* 0x000fea0003800200 */
.L_x_9202:
        /* <DEDUP_REMOVED lines=63> */
.L_x_9210:
        /* <DEDUP_REMOVED lines=48> */
.L_x_9211:
[----:B------:R-:W-:Y:S05]  /*7130*/  BSYNC.RECONVERGENT B2 ;  /* 0x0000000000027941 */ /* 0x000fea0003800200 */
.L_x_9209:
        /* <DEDUP_REMOVED lines=9> */
.L_x_9208:
[----:B------:R-:W-:Y:S05]  /*71d0*/  BSYNC.RECONVERGENT B1 ;  /* 0x0000000000017941 */ /* 0x000fea0003800200 */
.L_x_9207:
        /* <DEDUP_REMOVED lines=63> */
.L_x_9215:
        /* <DEDUP_REMOVED lines=48> */
.L_x_9216:
[----:B------:R-:W-:Y:S05]  /*78d0*/  BSYNC.RECONVERGENT B2 ;  /* 0x0000000000027941 */ /* 0x000fea0003800200 */
.L_x_9214:
        /* <DEDUP_REMOVED lines=9> */
.L_x_9213:
[----:B------:R-:W-:Y:S05]  /*7970*/  BSYNC.RECONVERGENT B1 ;  /* 0x0000000000017941 */ /* 0x000fea0003800200 */
.L_x_9212:
        /* <DEDUP_REMOVED lines=36> */
[----:B------:R-:W-:-:S04]  /*7bc0*/  FFMA.FTZ R134, R35, R135, R38 ;  /* 0x0000008723867223 */ /* 0x000fc80000010026 */
[----:B------:R-:W-:-:S04]  /*7bd0*/  FMUL.FTZ R135, R134, R152 ;  /* 0x0000009886877220 */ /* 0x000fc80000410000 */
[----:B------:R-:W-:Y:S02]  /*7be0*/  @P6 HADD2.F32 R146, -RZ, R203.H0_H0 ;  /* 0x200000cbff926230 */ /* 0x000fe40000004100 */
[----:B------:R-:W-:-:S04]  /*7bf0*/  FMUL.FTZ R135, R135, UR13 ;  /* 0x0000000d87877c20 */ /* 0x000fc80008410000 */
[-C--:B------:R-:W-:Y:S01]  /*7c00*/  FMUL.FTZ R138, R138, R135.reuse ;  /* 0x000000878a8a7220 */ /* 0x080fe20000410000 */
[----:B------:R-:W-:Y:S01]  /*7c10*/  @P6 FMUL.FTZ R142, R146, R135 ;  /* 0x00000087928e6220 */ /* 0x000fe20000410000 */
[----:B------:R-:W-:Y:S01]  /*7c20*/  FFMA.FTZ R135, R35, R144, R39 ;  /* 0x0000009023877223 */ /* 0x000fe20000010027 */
        /* <DEDUP_REMOVED lines=15> */
.L_x_9218:
        /* <DEDUP_REMOVED lines=9> */
[----:B------:R-:W-:-:S04]  /*7db0*/  @P6 FMUL.FTZ R140, R142, R141 ;  /* 0x0000008d8e8c6220 */ /* 0x000fc80000410000 */
[----:B------:R-:W-:Y:S01]  /*7dc0*/  FSEL R147, R136, RZ, P6 ;  /* 0x000000ff88937208 */ /* 0x000fe20003000000 */
[----:B------:R-:W-:Y:S01]  /*7dd0*/  FFMA.FTZ R136, R34, R145, R144 ;  /* 0x0000009122887223 */ /* 0x000fe20000010090 */
[----:B------:R-:W-:-:S03]  /*7de0*/  LOP3.LUT P6, RZ, R30, 0xff00, RZ, 0xc0, !PT ;  /* 0x0000ff001eff7812 */ /* 0x000fc600078cc0ff */
[----:B------:R-:W-:-:S04]  /*7df0*/  FADD.FTZ R136, R33, -R136 ;  /* 0x8000008821887221 */ /* 0x000fc80000010000 */
[----:B------:R-:W-:-:S04]  /*7e00*/  FFMA.FTZ R141, R35, R136, R37 ;  /* 0x00000088238d7223 */ /* 0x000fc80000010025 */
[----:B------:R-:W-:Y:S01]  /*7e10*/  FMUL.FTZ R136, R141, R152 ;  /* 0x000000988d887220 */ /* 0x000fe20000410000 */
[----:B------:R-:W-:Y:S01]  /*7e20*/  MOV R141, RZ ;  /* 0x000000ff008d7202 */ /* 0x000fe20000000f00 */
[----:B------:R-:W-:Y:S02]  /*7e30*/  @P6 HADD2.F32 R143, -RZ, R202.H1_H1 ;  /* 0x300000caff8f6230 */ /* 0x000fe40000004100 */
[----:B------:R-:W-:-:S04]  /*7e40*/  FMUL.FTZ R136, R136, UR13 ;  /* 0x0000000d88887c20 */ /* 0x000fc80008410000 */
[-C--:B------:R-:W-:Y:S01]  /*7e50*/  FMUL.FTZ R137, R137, R136.reuse ;  /* 0x0000008889897220 */ /* 0x080fe20000410000 */
        /* <DEDUP_REMOVED lines=8> */
[C---:B------:R-:W-:Y:S02]  /*7ee0*/  FFMA.FTZ R137, R35.reuse, R137, R38 ;  /* 0x0000008923897223 */ /* 0x040fe40000010026 */
[----:B------:R-:W-:Y:S01]  /*7ef0*/  FFMA.FTZ R35, R35, R144, R39 ;  /* 0x0000009023237223 */ /* 0x000fe20000010027 */
[----:B------:R-:W-:Y:S01]  /*7f00*/  FADD.FTZ R144, R61, R146 ;  /* 0x000000923d907221 */ /* 0x000fe20000010000 */
[----:B------:R-:W-:-:S02]  /*7f10*/  FMUL.FTZ R137, R137, R152 ;  /* 0x0000009889897220 */ /* 0x000fc40000410000 */
[----:B------:R-:W-:Y:S02]  /*7f20*/  @P6 HADD2.F32 R136, -RZ, R203.H0_H0 ;  /* 0x200000cbff886230 */ /* 0x000fe40000004100 */
[----:B------:R-:W-:Y:S01]  /*7f30*/  FMUL.FTZ R35, R35, R152 ;  /* 0x0000009823237220 */ /* 0x000fe20000410000 */
[----:B------:R-:W-:-:S04]  /*7f40*/  FMUL.FTZ R137, R137, UR13 ;  /* 0x0000000d89897c20 */ /* 0x000fc80008410000 */
[-C--:B------:R-:W-:Y:S01]  /*7f50*/  FMUL.FTZ R138, R138, R137.reuse ;  /* 0x000000898a8a7220 */ /* 0x080fe20000410000 */
        /* <DEDUP_REMOVED lines=11> */
.L_x_9219:
[----:B------:R-:W-:Y:S05]  /*8010*/  BSYNC.RECONVERGENT B1 ;  /* 0x0000000000017941 */ /* 0x000fea0003800200 */
.L_x_9217:
[----:B------:R-:W0:Y:S02]  /*8020*/  @P5 LDC.64 R60, c[0x0][0x478] ;  /* 0x00011e00ff3c5b82 */ /* 0x000e240000000a00 */
[----:B0-----:R-:W-:-:S06]  /*8030*/  @P5 IMAD.WIDE.U32 R136, R7, 0x10, R60 ;  /* 0x0000001007885825 */ /* 0x001fcc00078e003c */
[----:B------:R-:W0:Y:S01]  /*8040*/  LDC.64 R60, c[0x0][0x468] ;  /* 0x00011a00ff3c7b82 */ /* 0x000e220000000a00 */
[----:B------:R1:W-:Y:S01]  /*8050*/  @P5 STG.E.128 desc[UR8][R136.64], R132 ;  /* 0x0000008488005986 */ /* 0x0003e2000c101d08 */
[----:B0-----:R-:W-:Y:S01]  /*8060*/  IMAD.WIDE.U32 R138, R7, 0x10, R60 ;  /* 0x00000010078a7825 */ /* 0x001fe200078e003c */
[----:B------:R-:W-:Y:S02]  /*8070*/  MOV R60, R35 ;  /* 0x00000023003c7202 */ /* 0x000fe40000000f00 */
[----:B------:R-:W-:Y:S02]  /*8080*/  MOV R61, R144 ;  /* 0x00000090003d7202 */ /* 0x000fe40000000f00 */
[----:B------:R1:W-:Y:S05]  /*8090*/  STG.E.128 desc[UR8][R138.64], R140 ;  /* 0x0000008c8a007986 */ /* 0x0003ea000c101d08 */
.L_x_9188:
[----:B------:R-:W-:Y:S05]  /*80a0*/  BSYNC.RECONVERGENT B0 ;  /* 0x0000000000007941 */ /* 0x000fea0003800200 */
.L_x_9161:
[----:B-1234-:R-:W0:Y:S01]  /*80b0*/  LDC.64 R136, c[0x0][0x380] ;  /* 0x0000e000ff887b82 */ /* 0x01ee220000000a00 */
[----:B------:R-:W-:Y:S01]  /*80c0*/  UPLOP3.LUT UP1, UPT, UPT, UPT, UP1, 0x40, 0x4 ;  /* 0x000000000004789c */ /* 0x000fe20003f2e810 */
[----:B0-----:R-:W-:-:S04]  /*80d0*/  IADD3 R6, PT, PT, R6, R136, RZ ;  /* 0x0000008806067210 */ /* 0x001fc80007ffe0ff */
[----:B------:R-:W-:-:S13]  /*80e0*/  ISETP.GE.AND P5, PT, R6, R137, PT ;  /* 0x000000890600720c */ /* 0x000fda0003fa6270 */
[----:B------:R-:W-:Y:S05]  /*80f0*/  @!P5 BRA `(.L_x_9220) ;  /* 0xffffff8c0024d947 */ /* 0x000fea000383ffff */
.L_x_9146:
[----:B------:R-:W0:Y:S01]  /*8100*/  S2UR UR4, SR_CTAID.X ;  /* 0x00000000000479c3 */ /* 0x000e220000002500 */
[----:B------:R-:W-:Y:S01]  /*8110*/  BSSY.RECONVERGENT B0, `(.L_x_9221) ;  /* 0x000000e000007945 */ /* 0x000fe20003800200 */
[----:B0-----:R-:W-:-:S05]  /*8120*/  IMAD R3, R3, UR4, RZ ;  /* 0x0000000403037c24 */ /* 0x001fca000f8e02ff */
[----:B-----5:R-:W-:Y:S01]  /*8130*/  LEA.HI R9, R3, R2, RZ, 0x1e ;  /* 0x0000000203097211 */ /* 0x020fe200078ff0ff */
[----:B------:R-:W-:Y:S06]  /*8140*/  @!P0 BRA `(.L_x_9222) ;  /* 0x0000000000288947 */ /* 0x000fec0003800000 */
[----:B------:R-:W0:Y:S08]  /*8150*/  LDC.64 R2, c[0x0][0x440] ;  /* 0x00011000ff027b82 */ /* 0x000e300000000a00 */
        /* <DEDUP_REMOVED lines=9> */
.L_x_9222:
[----:B------:R-:W-:Y:S05]  /*81f0*/  BSYNC.RECONVERGENT B0 ;  /* 0x0000000000007941 */ /* 0x000fea0003800200 */
.L_x_9221:
[----:B------:R-:W-:Y:S04]  /*8200*/  BSSY.RECONVERGENT B0, `(.L_x_9223) ;  /* 0x000000c000007945 */ /* 0x000fe80003800200 */
[----:B------:R-:W-:Y:S05]  /*8210*/  @!P1 BRA `(.L_x_9224) ;  /* 0x0000000000289947 */ /* 0x000fea0003800000 */
[----:B0-----:R-:W0:Y:S08]  /*8220*/  LDC.64 R2, c[0x0][0x440] ;  /* 0x00011000ff027b82 */ /* 0x001e300000000a00 */
        /* <DEDUP_REMOVED lines=9> */
.L_x_9224:
[----:B------:R-:W-:Y:S05]  /*82c0*/  BSYNC.RECONVERGENT B0 ;  /* 0x0000000000007941 */ /* 0x000fea0003800200 */
.L_x_9223:
[----:B------:R-:W-:Y:S04]  /*82d0*/  BSSY.RECONVERGENT B0, `(.L_x_9225) ;  /* 0x000000c000007945 */ /* 0x000fe80003800200 */
[----:B------:R-:W-:Y:S05]  /*82e0*/  @!P2 BRA `(.L_x_9226) ;  /* 0x000000000028a947 */ /* 0x000fea0003800000 */
[----:B0--3--:R-:W0:Y:S08]  /*82f0*/  LDC.64 R2, c[0x0][0x440] ;  /* 0x00011000ff027b82 */ /* 0x009e300000000a00 */
        /* <DEDUP_REMOVED lines=9> */
.L_x_9226:
[----:B------:R-:W-:Y:S05]  /*8390*/  BSYNC.RECONVERGENT B0 ;  /* 0x0000000000007941 */ /* 0x000fea0003800200 */
.L_x_9225:
[----:B------:R-:W-:Y:S04]  /*83a0*/  BSSY.RECONVERGENT B0, `(.L_x_9227) ;  /* 0x000000c000007945 */ /* 0x000fe80003800200 */
[----:B------:R-:W-:Y:S05]  /*83b0*/  @!P3 BRA `(.L_x_9228) ;  /* 0x000000000028b947 */ /* 0x000fea0003800000 */
[----:B0--34-:R-:W0:Y:S08]  /*83c0*/  LDC.64 R2, c[0x0][0x440] ;  /* 0x00011000ff027b82 */ /* 0x019e300000000a00 */
        /* <DEDUP_REMOVED lines=9> */
.L_x_9228:
[----:B------:R-:W-:Y:S05]  /*8460*/  BSYNC.RECONVERGENT B0 ;  /* 0x0000000000007941 */ /* 0x000fea0003800200 */
.L_x_9227:
        /* <DEDUP_REMOVED lines=12> */
.L_x_9230:
[----:B------:R-:W-:Y:S05]  /*8530*/  BSYNC.RECONVERGENT B0 ;  /* 0x0000000000007941 */ /* 0x000fea0003800200 */
.L_x_9229:
[----:B------:R-:W-:-:S13]  /*8540*/  ISETP.NE.AND P0, PT, R179, RZ, PT ;  /* 0x000000ffb300720c */ /* 0x000fda0003f05270 */
[----:B------:R-:W-:Y:S05]  /*8550*/  @!P0 EXIT ;  /* 0x000000000000894d */ /* 0x000fea0003800000 */
[----:B0--34-:R-:W0:Y:S08]  /*8560*/  LDC.64 R2, c[0x0][0x440] ;  /* 0x00011000ff027b82 */ /* 0x019e300000000a00 */
        /* <DEDUP_REMOVED lines=9> */
.L_x_9231:
        /* <DEDUP_REMOVED lines=16> */
.L_x_10828:


//--------------------- .text._ZN10layer_norm13ln_bwd_kernelINS_13Kernel_traitsI6__halfffffjLj6144ELj1ELj1ELj8ELj16ENS_18Kernel_traits_baseILj6144ES2_ffffjLj256EEEEELb1ELb1ELb0ELb1EEEvNS_9BwdParamsE --------------------------
	.section	.text._ZN10layer_norm13ln_bwd_kernelINS_13Kernel_traitsI6__halfffffjLj6144ELj1ELj1ELj8ELj16ENS_18Kernel_traits_baseILj6144ES2_ffffjLj256EEEEELb1ELb1ELb0ELb1EEEvNS_9BwdParamsE,"ax",@progbits
	.align	128
        .global         _ZN10layer_norm13ln_bwd_kernelINS_13Kernel_traitsI6__halfffffjLj6144ELj1ELj1ELj8ELj16ENS_18Kernel_traits_baseILj6144ES2_ffffjLj256EEEEELb1ELb1ELb0ELb1EEEvNS_9BwdParamsE
        .type           _ZN10layer_norm13ln_bwd_kernelINS_13Kernel_traitsI6__halfffffjLj6144ELj1ELj1ELj8ELj16ENS_18Kernel_traits_baseILj6144ES2_ffffjLj256EEEEELb1ELb1ELb0ELb1EEEvNS_9BwdParamsE,@function
        .size           _ZN10layer_norm13ln_bwd_kernelINS_13Kernel_traitsI6__halfffffjLj6144ELj1ELj1ELj8ELj16ENS_18Kernel_traits_baseILj6144ES2_ffffjLj256EEEEELb1ELb1ELb0ELb1EEEvNS_9BwdParamsE,(.L_x_10829 - _ZN10layer_norm13ln_bwd_kernelINS_13Kernel_traitsI6__halfffffjLj6144ELj1ELj1ELj8ELj16ENS_18Kernel_traits_baseILj6144ES2_ffffjLj256EEEEELb1ELb1ELb0ELb1EEEvNS_9BwdParamsE)
        .other          _ZN10layer_norm13ln_bwd_kernelINS_13Kernel_traitsI6__halfffffjLj6144ELj1ELj1ELj8ELj16ENS_18Kernel_traits_baseILj6144ES2_ffffjLj256EEEEELb1ELb1ELb0ELb1EEEvNS_9BwdParamsE,@"STO_CUDA_ENTRY STV_DEFAULT"
_ZN10layer_norm13ln_bwd_kernelINS_13Kernel_traitsI6__halfffffjLj6144ELj1ELj1ELj8ELj16ENS_18Kernel_traits_baseILj6144ES2_ffffjLj256EEEEELb1ELb1ELb0ELb1EEEvNS_9BwdParamsE:
.text._ZN10layer_norm13ln_bwd_kernelINS_13Kernel_traitsI6__halfffffjLj6144ELj1ELj1ELj8ELj16ENS_18Kernel_traits_baseILj6144ES2_ffffjLj256EEEEELb1ELb1ELb0ELb1EEEvNS_9BwdParamsE:
        /* <DEDUP_REMOVED lines=46> */
[----:B------:R-:W-:-:S02]  /*02e0*/  PLOP3.LUT P2, PT, PT, PT, PT, 0x8, 0x80 ;  /* 0x000000000080781c */ /* 0x000fc40003f4e170 */
[----:B------:R-:W-:Y:S02]  /*02f0*/  CS2R R158, SRZ ;  /* 0x00000000009e7805 */ /* 0x000fe4000001ff00 */
[----:B------:R-:W-:Y:S02]  /*0300*/  MOV R187, UR5 ;  /* 0x0000000500bb7c02 */ /* 0x000fe40008000f00 */
[----:B------:R-:W-:Y:S02]  /*0310*/  CS2R R156, SRZ ;  /* 0x00000000009c7805 */ /* 0x000fe4000001ff00 */
[----:B------:R-:W-:Y:S02]  /*0320*/  MOV R160, RZ ;  /* 0x000000ff00a07202 */ /* 0x000fe40000000f00 */
        /* <DEDUP_REMOVED lines=33> */
[----:B------:R-:W-:Y:S01]  /*0540*/  CS2R R138, SRZ ;  /* 0x00000000008a7805 */ /* 0x000fe2000001ff00 */
[----:B------:R-:W0:Y:S01]  /*0550*/  LDCU UR4, c[0x0][0x408] ;  /* 0x00008100ff0477ac */ /* 0x000e220008000800 */
[----:B------:R-:W5:Y:S01]  /*0560*/  LDG.E.64 R10, desc[UR6][R2.64+0x1800] ;  /* 0x00180006020a7981 */ /* 0x000f62000c1e1b00 */
[----:B------:R-:W1:Y:S03]  /*0570*/  LDCU UR9, c[0x0][0x388] ;  /* 0x00007100ff0977ac */ /* 0x000e660008000800 */
[----:B------:R-:W5:Y:S01]  /*0580*/  LDG.E.64 R12, desc[UR6][R2.64+0x1000] ;  /* 0x00100006020c7981 */ /* 0x000f62000c1e1b00 */
[----:B------:R-:W0:Y:S03]  /*0590*/  LDCU.U8 UR8, c[0x0][0x410] ;  /* 0x00008200ff0877ac */ /* 0x000e260008000000 */
[----:B------:R-:W5:Y:S01]  /*05a0*/  LDG.E.64 R14, desc[UR6][R2.64+0x800] ;  /* 0x00080006020e7981 */ /* 0x000f62000c1e1b00 */
[----:B------:R-:W0:Y:S03]  /*05b0*/  LDCU UR12, c[0x0][0x400] ;  /* 0x00008000ff0c77ac */ /* 0x000e260008000800 */
[----:B------:R1:W5:Y:S01]  /*05c0*/  LDG.E.64 R16, desc[UR6][R2.64] ;  /* 0x0000000602107981 */ /* 0x000362000c1e1b00 */
[----:B------:R-:W0:Y:S03]  /*05d0*/  LDCU.64 UR14, c[0x0][0x478] ;  /* 0x00008f00ff0e77ac */ /* 0x000e260008000a00 */
[----:B------:R0:W5:Y:S01]  /*05e0*/  LDG.E.64 R124, desc[UR6][R4.64] ;  /* 0x00000006047c7981 */ /* 0x000162000c1e1b00 */
[----:B---3--:R-:W-:Y:S01]  /*05f0*/  ISETP.NE.U32.AND P1, PT, R6, RZ, PT ;  /* 0x000000ff0600720c */ /* 0x008fe20003f25070 */
[----:B------:R-:W3:Y:S03]  /*0600*/  LDCU.64 UR10, c[0x0][0x438] ;  /* 0x00008700ff0a77ac */ /* 0x000ee60008000a00 */
[----:B------:R-:W-:-:S02]  /*0610*/  ISETP.NE.AND.EX P1, PT, R7, RZ, PT, P1 ;  /* 0x000000ff0700720c */ /* 0x000fc40003f25310 */
[----:B------:R-:W-:Y:S02]  /*0620*/  CS2R R6, SRZ ;  /* 0x0000000000067805 */ /* 0x000fe4000001ff00 */
[--C-:B----4-:R-:W-:Y:S02]  /*0630*/  SHF.R.U64 R244, R132, 0x10, R133.reuse ;  /* 0x0000001084f47819 */ /* 0x110fe40000001285 */
[----:B------:R-:W-:Y:S02]  /*0640*/  SHF.R.U32.HI R0, RZ, 0x10, R133 ;  /* 0x00000010ff007819 */ /* 0x000fe40000011685 */
[--C-:B--2---:R-:W-:Y:S02]  /*0650*/  SHF.R.U64 R245, R130, 0x10, R131.reuse ;  /* 0x0000001082f57819 */ /* 0x104fe40000001283 */
[----:B------:R-:W-:Y:S02]  /*0660*/  PRMT R244, R244, 0x5410, R0 ;  /* 0x00005410f4f47816 */ /* 0x000fe40000000000 */
[----:B-1----:R-:W-:-:S02]  /*0670*/  SHF.R.U32.HI R2, RZ, 0x10, R131 ;  /* 0x00000010ff027819 */ /* 0x002fc40000011683 */
[--C-:B-----5:R-:W-:Y:S02]  /*0680*/  SHF.R.U64 R246, R128, 0x10, R129.reuse ;  /* 0x0000001080f67819 */ /* 0x120fe40000001281 */
[----:B------:R-:W-:Y:S01]  /*0690*/  SHF.R.U32.HI R0, RZ, 0x10, R129 ;  /* 0x00000010ff007819 */ /* 0x000fe20000011681 */
[----:B------:R-:W-:Y:S01]  /*06a0*/  HADD2.F32 R164, -RZ, R163.H0_H0 ;  /* 0x200000a3ffa47230 */ /* 0x000fe20000004100 */
[----:B------:R-:W-:Y:S02]  /*06b0*/  PRMT R245, R245, 0x5410, R2 ;  /* 0x00005410f5f57816 */ /* 0x000fe40000000002 */
[----:B------:R-:W-:Y:S02]  /*06c0*/  SHF.R.U64 R165, R162, 0x10, R163 ;  /* 0x00000010a2a57819 */ /* 0x000fe400000012a3 */
[--C-:B------:R-:W-:Y:S02]  /*06d0*/  SHF.R.U64 R243, R134, 0x10, R135.reuse ;  /* 0x0000001086f37819 */ /* 0x100fe40000001287 */
[----:B0-----:R-:W-:-:S02]  /*06e0*/  SHF.R.U32.HI R4, RZ, 0x10, R135 ;  /* 0x00000010ff047819 */ /* 0x001fc40000011687 */
[----:B------:R-:W-:Y:S02]  /*06f0*/  PRMT R246, R246, 0x5410, R0 ;  /* 0x00005410f6f67816 */ /* 0x000fe40000000000 */
[--C-:B------:R-:W-:Y:S02]  /*0700*/  SHF.R.U64 R247, R126, 0x10, R127.reuse ;  /* 0x000000107ef77819 */ /* 0x100fe4000000127f */
[----:B------:R-:W-:Y:S02]  /*0710*/  SHF.R.U32.HI R2, RZ, 0x10, R127 ;  /* 0x00000010ff027819 */ /* 0x000fe4000001167f */
[----:B------:R-:W-:Y:S02]  /*0720*/  SHF.R.U32.HI R163, RZ, 0x10, R163 ;  /* 0x00000010ffa37819 */ /* 0x000fe400000116a3 */
[--C-:B------:R-:W-:Y:S02]  /*0730*/  SHF.R.U64 R169, R8, 0x10, R9.reuse ;  /* 0x0000001008a97819 */ /* 0x100fe40000001209 */
[----:B------:R-:W-:-:S02]  /*0740*/  SHF.R.U32.HI R167, RZ, 0x10, R9 ;  /* 0x00000010ffa77819 */ /* 0x000fc40000011609 */
[--C-:B------:R-:W-:Y:S02]  /*0750*/  SHF.R.U64 R173, R10, 0x10, R11.reuse ;  /* 0x000000100aad7819 */ /* 0x100fe4000000120b */
[----:B------:R-:W-:Y:S02]  /*0760*/  SHF.R.U32.HI R171, RZ, 0x10, R11 ;  /* 0x00000010ffab7819 */ /* 0x000fe4000001160b */
[--C-:B------:R-:W-:Y:S02]  /*0770*/  SHF.R.U64 R177, R12, 0x10, R13.reuse ;  /* 0x000000100cb17819 */ /* 0x100fe4000000120d */
[----:B------:R-:W-:Y:S02]  /*0780*/  SHF.R.U32.HI R175, RZ, 0x10, R13 ;  /* 0x00000010ffaf7819 */ /* 0x000fe4000001160d */
[--C-:B------:R-:W-:Y:S02]  /*0790*/  SHF.R.U64 R181, R14, 0x10, R15.reuse ;  /* 0x000000100eb57819 */ /* 0x100fe4000000120f */
[----:B------:R-:W-:-:S02]  /*07a0*/  SHF.R.U32.HI R179, RZ, 0x10, R15 ;  /* 0x00000010ffb37819 */ /* 0x000fc4000001160f */
[--C-:B------:R-:W-:Y:S02]  /*07b0*/  SHF.R.U64 R185, R16, 0x10, R17.reuse ;  /* 0x0000001010b97819 */ /* 0x100fe40000001211 */
[----:B------:R-:W-:Y:S01]  /*07c0*/  SHF.R.U32.HI R183, RZ, 0x10, R17 ;  /* 0x00000010ffb77819 */ /* 0x000fe20000011611 */
[----:B------:R-:W-:Y:S01]  /*07d0*/  HADD2.F32 R166, -RZ, R162.H0_H0 ;  /* 0x200000a2ffa67230 */ /* 0x000fe20000004100 */
[--C-:B------:R-:W-:Y:S02]  /*07e0*/  SHF.R.U64 R248, R124, 0x10, R125.reuse ;  /* 0x000000107cf87819 */ /* 0x100fe4000000127d */
[----:B------:R-:W-:Y:S01]  /*07f0*/  SHF.R.U32.HI R0, RZ, 0x10, R125 ;  /* 0x00000010ff007819 */ /* 0x000fe2000001167d */
[----:B------:R-:W-:Y:S01]  /*0800*/  HFMA2 R162, -RZ, RZ, 0, 0 ;  /* 0x00000000ffa27431 */ /* 0x000fe200000001ff */
[----:B------:R-:W-:Y:S01]  /*0810*/  PRMT R243, R243, 0x5410, R4 ;  /* 0x00005410f3f37816 */ /* 0x000fe20000000004 */
[----:B------:R-:W-:Y:S01]  /*0820*/  HADD2.F32 R170, -RZ, R8.H0_H0 ;  /* 0x20000008ffaa7230 */ /* 0x000fe20000004100 */
[----:B------:R-:W-:Y:S01]  /*0830*/  PRMT R247, R247, 0x5410, R2 ;  /* 0x00005410f7f77816 */ /* 0x000fe20000000002 */
[----:B------:R-:W-:Y:S01]  /*0840*/  HADD2.F32 R168, -RZ, R9.H0_H0 ;  /* 0x20000009ffa87230 */ /* 0x000fe20000004100 */
[----:B------:R-:W-:Y:S01]  /*0850*/  PRMT R248, R248, 0x5410, R0 ;  /* 0x00005410f8f87816 */ /* 0x000fe20000000000 */
[----:B------:R-:W-:Y:S01]  /*0860*/  HADD2.F32 R174, -RZ, R10.H0_H0 ;  /* 0x2000000affae7230 */ /* 0x000fe20000004100 */
[----:B------:R-:W-:Y:S01]  /*0870*/  CS2R R2, SRZ ;  /* 0x0000000000027805 */ /* 0x000fe2000001ff00 */
        /* <DEDUP_REMOVED lines=10> */
[----:B------:R-:W-:-:S02]  /*0920*/  HADD2.F32 R186, -RZ, R16.H0_H0 ;  /* 0x20000010ffba7230 */ /* 0x000fc40000004100 */
[----:B------:R-:W-:Y:S01]  /*0930*/  HADD2.F32 R184, -RZ, R17.H0_H0 ;  /* 0x20000011ffb87230 */ /* 0x000fe20000004100 */
        /* <DEDUP_REMOVED lines=12> */
[----:B---3--:R-:W-:-:S07]  /*0a00*/  HADD2.F32 R183, -RZ, R183.H0_H0 ;  /* 0x200000b7ffb77230 */ /* 0x008fce0000004100 */
.L_x_9271:
[----:B0-----:R-:W0:Y:S01]  /*0a10*/  S2R R0, SR_TID.X ;  /* 0x0000000000007919 */ /* 0x001e220000002100 */
        /* <DEDUP_REMOVED lines=8> */
[----:B------:R2:W4:Y:S01]  /*0aa0*/  LDG.E R190, desc[UR6][R72.64] ;  /* 0x0000000648be7981 */ /* 0x000522000c1e1900 */
[----:B0-----:R-:W-:-:S04]  /*0ab0*/  LEA.HI.SX32 R222, R75, R0, 0x1e ;  /* 0x000000004bde7211 */ /* 0x001fc800078ff2ff */
[C---:B------:R-:W-:Y:S01]  /*0ac0*/  IADD3 R192, PT, PT, R222.reuse, 0x300, RZ ;  /* 0x00000300dec07810 */ /* 0x040fe20007ffe0ff */
[----:B--2---:R-:W-:-:S04]  /*0ad0*/  IMAD.WIDE.U32 R72, R222, 0x10, R92 ;  /* 0x00000010de487825 */ /* 0x004fc800078e005c */
[--C-:B------:R-:W-:Y:S02]  /*0ae0*/  IMAD.WIDE.U32 R84, R192, 0x10, R92.reuse ;  /* 0x00000010c0547825 */ /* 0x100fe400078e005c */
[----:B------:R-:W2:Y:S04]  /*0af0*/  LDG.E.128 R72, desc[UR6][R72.64] ;  /* 0x0000000648487981 */ /* 0x000ea8000c1e1d00 */
[----:B------:R-:W2:Y:S01]  /*0b00*/  LDG.E.128 R84, desc[UR6][R84.64] ;  /* 0x0000000654547981 */ /* 0x000ea2000c1e1d00 */
[C---:B------:R-:W-:Y:S02]  /*0b10*/  IADD3 R189, PT, PT, R222.reuse, 0x400, RZ ;  /* 0x00000400debd7810 */ /* 0x040fe40007ffe0ff */
[C---:B------:R-:W-:Y:S02]  /*0b20*/  IADD3 R212, PT, PT, R222.reuse, 0x100, RZ ;  /* 0x00000100ded47810 */ /* 0x040fe40007ffe0ff */
[C---:B------:R-:W-:Y:S01]  /*0b30*/  IADD3 R202, PT, PT, R222.reuse, 0x200, RZ ;  /* 0x00000200deca7810 */ /* 0x040fe20007ffe0ff */
[----:B------:R-:W-:Y:S01]  /*0b40*/  IMAD.WIDE.U32 R88, R189, 0x10, R92 ;  /* 0x00000010bd587825 */ /* 0x000fe200078e005c */
[----:B------:R-:W-:-:S03]  /*0b50*/  IADD3 R161, PT, PT, R222, 0x500, RZ ;  /* 0x00000500dea17810 */ /* 0x000fc60007ffe0ff */
[--C-:B------:R-:W-:Y:S02]  /*0b60*/  IMAD.WIDE.U32 R76, R212, 0x10, R92.reuse ;  /* 0x00000010d44c7825 */ /* 0x100fe400078e005c */
[----:B------:R-:W2:Y:S02]  /*0b70*/  LDG.E.128 R88, desc[UR6][R88.64] ;  /* 0x0000000658587981 */ /* 0x000ea4000c1e1d00 */
[--C-:B------:R-:W-:Y:S02]  /*0b80*/  IMAD.WIDE.U32 R80, R202, 0x10, R92.reuse ;  /* 0x00000010ca507825 */ /* 0x100fe400078e005c */
[----:B------:R-:W2:Y:S02]  /*0b90*/  LDG.E.128 R76, desc[UR6][R76.64] ;  /* 0x000000064c4c7981 */ /* 0x000ea4000c1e1d00 */
[----:B------:R-:W-:Y:S02]  /*0ba0*/  IMAD.WIDE.U32 R92, R161, 0x10, R92 ;  /* 0x00000010a15c7825 */ /* 0x000fe400078e005c */
[----:B------:R-:W2:Y:S02]  /*0bb0*/  LDG.E.128 R80, desc[UR6][R80.64] ;  /* 0x0000000650507981 */ /* 0x000ea4000c1e1d00 */
[----:B---3--:R-:W-:-:S02]  /*0bc0*/  IMAD.WIDE.U32 R96, R222, 0x10, R116 ;  /* 0x00000010de607825 */ /* 0x008fc400078e0074 */
[----:B------:R-:W3:Y:S02]  /*0bd0*/  LDG.E.128 R92, desc[UR6][R92.64] ;  /* 0x000000065c5c7981 */ /* 0x000ee4000c1e1d00 */
[----:B-1----:R-:W-:Y:S02]  /*0be0*/  IMAD.WIDE R100, R187, 0x4, R100 ;  /* 0x00000004bb647825 */ /* 0x002fe400078e0264 */
[----:B------:R-:W3:Y:S04]  /*0bf0*/  LDG.E.128 R96, desc[UR6][R96.64] ;  /* 0x0000000660607981 */ /* 0x000ee8000c1e1d00 */
[----:B------:R0:W3:Y:S02]  /*0c00*/  LDG.E R188, desc[UR6][R100.64] ;  /* 0x0000000664bc7981 */ /* 0x0000e4000c1e1900 */
[----:B0-----:R-:W-:-:S06]  /*0c10*/  IMAD.WIDE.U32 R100, R212, 0x10, R116 ;  /* 0x00000010d4647825 */ /* 0x001fcc00078e0074 */
        /* <DEDUP_REMOVED lines=9> */
[----:B------:R-:W-:Y:S02]  /*0cb0*/  ISETP.NE.U32.AND P0, PT, RZ, UR10, PT ;  /* 0x0000000aff007c0c */ /* 0x000fe4000bf05070 */
[----:B------:R-:W-:Y:S02]  /*0cc0*/  ISETP.NE.AND P4, PT, RZ, UR8, PT ;  /* 0x00000008ff007c0c */ /* 0x000fe4000bf85270 */
[----:B------:R-:W-:Y:S02]  /*0cd0*/  ISETP.NE.AND.EX P0, PT, RZ, UR11, PT, P0 ;  /* 0x0000000bff007c0c */ /* 0x000fe4000bf05300 */
        /* <DEDUP_REMOVED lines=9> */
[----:B------:R-:W-:-:S06]  /*0d70*/  FADD.FTZ R233, -R242, R75 ;  /* 0x0000004bf2e97221 */ /* 0x000fcc0000010100 */
[----:B------:R-:W4:Y:S01]  /*0d80*/  @P0 LDC.64 R74, c[0x0][0x438] ;  /* 0x00010e00ff4a0b82 */ /* 0x000f220000000a00 */
[C---:B------:R-:W-:Y:S01]  /*0d90*/  FADD.FTZ R206, -R242.reuse, R86 ;  /* 0x00000056f2ce7221 */ /* 0x040fe20000010100 */
[C---:B------:R-:W-:Y:S01]  /*0da0*/  FADD.FTZ R204, -R242.reuse, R87 ;  /* 0x00000057f2cc7221 */ /* 0x040fe20000010100 */
[C---:B------:R-:W-:Y:S01]  /*0db0*/  FADD.FTZ R196, -R242.reuse, R90 ;  /* 0x0000005af2c47221 */ /* 0x040fe20000010100 */
[C---:B------:R-:W-:Y:S01]  /*0dc0*/  FADD.FTZ R194, -R242.reuse, R91 ;  /* 0x0000005bf2c27221 */ /* 0x040fe20000010100 */
[----:B------:R-:W-:Y:S01]  /*0dd0*/  FADD.FTZ R200, -R242, R88 ;  /* 0x00000058f2c87221 */ /* 0x000fe20000010100 */
[----:B------:R-:W-:Y:S01]  /*0de0*/  MOV R88, 0x3f800000 ;  /* 0x3f80000000587802 */ /* 0x000fe20000000f00 */
[----:B-1----:R-:W-:-:S04]  /*0df0*/  IMAD.WIDE.U32 R90, R222, 0x4, R72 ;  /* 0x00000004de5a7825 */ /* 0x002fc800078e0048 */
[----:B------:R-:W-:-:S04]  /*0e00*/  IMAD.WIDE.U32 R86, R212, 0x4, R72 ;  /* 0x00000004d4567825 */ /* 0x000fc800078e0048 */
[----:B------:R-:W-:Y:S01]  /*0e10*/  FADD.FTZ R198, -R242, R89 ;  /* 0x00000059f2c67221 */ /* 0x000fe20000010100 */
[----:B0-----:R-:W-:-:S04]  /*0e20*/  @P1 IMAD.WIDE R238, R187, 0x4, R190 ;  /* 0x00000004bbee1825 */ /* 0x001fc800078e02be */
[C---:B---3--:R-:W-:Y:S01]  /*0e30*/  FADD.FTZ R190, -R242.reuse, R92 ;  /* 0x0000005cf2be7221 */ /* 0x048fe20000010100 */
[----:B------:R-:W-:Y:S01]  /*0e40*/  FADD.FTZ R89, -R242, R93 ;  /* 0x0000005df2597221 */ /* 0x000fe20000010100 */
[----:B------:R0:W5:Y:S01]  /*0e50*/  LDG.E R240, desc[UR6][R90.64] ;  /* 0x000000065af07981 */ /* 0x000162000c1e1900 */
[----:B------:R-:W-:-:S03]  /*0e60*/  IMAD.WIDE.U32 R92, R202, 0x4, R72 ;  /* 0x00000004ca5c7825 */ /* 0x000fc600078e0048 */
[----:B------:R1:W5:Y:S01]  /*0e70*/  LDG.E R231, desc[UR6][R86.64] ;  /* 0x0000000656e77981 */ /* 0x000362000c1e1900 */
[----:B--2---:R-:W-:-:S04]  /*0e80*/  @P0 IMAD.WIDE.U32 R84, R222, 0x10, R84 ;  /* 0x00000010de540825 */ /* 0x004fc800078e0054 */
[----:B------:R-:W-:Y:S01]  /*0e90*/  FMUL.FTZ R232, R188, R232 ;  /* 0x000000e8bce87220 */ /* 0x000fe20000410000 */
[----:B------:R2:W5:Y:S01]  /*0ea0*/  @P1 LDG.E R88, desc[UR6][R238.64] ;  /* 0x00000006ee581981 */ /* 0x000562000c1e1900 */
[----:B0-----:R-:W-:-:S03]  /*0eb0*/  IMAD.WIDE.U32 R90, R192, 0x4, R72 ;  /* 0x00000004c05a7825 */ /* 0x001fc600078e0048 */
[----:B------:R0:W5:Y:S01]  /*0ec0*/  @P0 LDG.E.128 R44, desc[UR6][R84.64] ;  /* 0x00000006542c0981 */ /* 0x000162000c1e1d00 */
[----:B-1----:R-:W-:-:S04]  /*0ed0*/  IMAD.WIDE.U32 R86, R189, 0x4, R72 ;  /* 0x00000004bd567825 */ /* 0x002fc800078e0048 */
[----:B------:R-:W-:Y:S01]  /*0ee0*/  FMUL.FTZ R236, R188, R236 ;  /* 0x000000ecbcec7220 */ /* 0x000fe20000410000 */
[----:B------:R-:W-:Y:S01]  /*0ef0*/  FMUL.FTZ R237, R184, R98 ;  /* 0x00000062b8ed7220 */ /* 0x000fe20000410000 */
[----:B----4-:R-:W-:-:S04]  /*0f00*/  @P0 IMAD.WIDE.U32 R74, R212, 0x10, R74 ;  /* 0x00000010d44a0825 */ /* 0x010fc800078e004a */
[----:B--2---:R-:W-:Y:S01]  /*0f10*/  FMUL.FTZ R239, R186, R96 ;  /* 0x00000060baef7220 */ /* 0x004fe20000410000 */
[----:B------:R-:W-:Y:S01]  /*0f20*/  FMUL.FTZ R238, R185, R97 ;  /* 0x00000061b9ee7220 */ /* 0x000fe20000410000 */
[----:B------:R-:W-:Y:S01]  /*0f30*/  FMUL.FTZ R234, R188, R234 ;  /* 0x000000eabcea7220 */ /* 0x000fe20000410000 */
[----:B------:R-:W-:-:S04]  /*0f40*/  IMAD.WIDE.U32 R72, R161, 0x4, R72 ;  /* 0x00000004a1487825 */ /* 0x000fc800078e0048 */
[----:B0-----:R-:W-:Y:S01]  /*0f50*/  FADD.FTZ R85, RZ, R239 ;  /* 0x000000efff557221 */ /* 0x001fe20000010000 */
[----:B------:R-:W5:Y:S04]  /*0f60*/  @P0 LDG.E.128 R48, desc[UR6][R74.64] ;  /* 0x000000064a300981 */ /* 0x000f68000c1e1d00 */
[----:B------:R0:W5:Y:S01]  /*0f70*/  LDG.E R191, desc[UR6][R72.64] ;  /* 0x0000000648bf7981 */ /* 0x000162000c1e1900 */
[----:B------:R-:W-:Y:S01]  /*0f80*/  FMUL.FTZ R235, R183, R99 ;  /* 0x00000063b7eb7220 */ /* 0x000fe20000410000 */
[----:B------:R-:W-:Y:S01]  /*0f90*/  FADD.FTZ R230, -R242, R76 ;  /* 0x0000004cf2e67221 */ /* 0x000fe20000010100 */
[----:B------:R-:W-:Y:S01]  /*0fa0*/  FMUL.FTZ R233, R188, R233 ;  /* 0x000000e9bce97220 */ /* 0x000fe20000410000 */
[----:B------:R-:W-:Y:S01]  /*0fb0*/  FMUL.FTZ R229, R182, R100 ;  /* 0x00000064b6e57220 */ /* 0x000fe20000410000 */
[C---:B------:R-:W-:Y:S01]  /*0fc0*/  FADD.FTZ R228, -R242.reuse, R77 ;  /* 0x0000004df2e47221 */ /* 0x040fe20000010100 */
[----:B------:R-:W-:Y:S01]  /*0fd0*/  FMUL.FTZ R227, R181, R101 ;  /* 0x00000065b5e37220 */ /* 0x000fe20000410000 */
[----:B------:R-:W-:Y:S01]  /*0fe0*/  FADD.FTZ R226, -R242, R78 ;  /* 0x0000004ef2e27221 */ /* 0x000fe20000010100 */
[----:B------:R-:W-:Y:S01]  /*0ff0*/  FMUL.FTZ R225, R180, R102 ;  /* 0x00000066b4e17220 */ /* 0x000fe20000410000 */
[----:B------:R-:W-:Y:S01]  /*1000*/  FADD.FTZ R224, -R242, R79 ;  /* 0x0000004ff2e07221 */ /* 0x000fe20000010100 */
[----:B0-----:R-:W-:Y:S01]  /*1010*/  FFMA.FTZ R73, R232, R239, RZ ;  /* 0x000000efe8497223 */ /* 0x001fe200000100ff */
        /* <DEDUP_REMOVED lines=9> */
[----:B------:R-:W-:Y:S01]  /*10b0*/  FADD.FTZ R220, -R242, R80 ;  /* 0x00000050f2dc7221 */ /* 0x000fe20000010100 */
[----:B------:R-:W-:Y:S01]  /*10c0*/  FMUL.FTZ R219, R178, R104 ;  /* 0x00000068b2db7220 */ /* 0x000fe20000410000 */
[----:B------:R-:W-:Y:S01]  /*10d0*/  FFMA.FTZ R73, R233, R235, R72 ;  /* 0x000000ebe9497223 */ /* 0x000fe20000010048 */
[----:B------:R-:W-:Y:S01]  /*10e0*/  FADD.FTZ R74, R229, R74 ;  /* 0x0000004ae54a7221 */ /* 0x000fe20000010000 */
[----:B------:R-:W-:Y:S01]  /*10f0*/  FADD.FTZ R218, -R242, R81 ;  /* 0x00000051f2da7221 */ /* 0x000fe20000010100 */
[----:B------:R-:W-:Y:S01]  /*1100*/  FMUL.FTZ R217, R177, R105 ;  /* 0x00000069b1d97220 */ /* 0x000fe20000410000 */
[----:B------:R-:W-:Y:S01]  /*1110*/  FFMA.FTZ R73, R230, R229, R73 ;  /* 0x000000e5e6497223 */ /* 0x000fe20000010049 */
[----:B------:R-:W-:Y:S01]  /*1120*/  FADD.FTZ R74, R227, R74 ;  /* 0x0000004ae34a7221 */ /* 0x000fe20000010000 */
[C---:B------:R-:W-:Y:S01]  /*1130*/  FMUL.FTZ R224, R188.reuse, R224 ;  /* 0x000000e0bce07220 */ /* 0x040fe20000410000 */
        /* <DEDUP_REMOVED lines=48> */
[----:B------:R-:W-:Y:S01]  /*1440*/  FADD.FTZ R241, -R242, R94 ;  /* 0x0000005ef2f17221 */ /* 0x000fe20000010100 */
[----:B------:R-:W-:Y:S01]  /*1450*/  FFMA.FTZ R73, R198, R197, R73 ;  /* 0x000000c5c6497223 */ /* 0x000fe20000010049 */
[----:B------:R-:W-:Y:S01]  /*1460*/  FADD.FTZ R74, R195, R74 ;  /* 0x0000004ac34a7221 */ /* 0x000fe20000010000 */
[----:B------:R-:W-:Y:S01]  /*1470*/  FADD.FTZ R242, -R242, R95 ;  /* 0x0000005ff2f27221 */ /* 0x000fe20000010100 */
[----:B------:R-:W-:Y:S01]  /*1480*/  FMUL.FTZ R190, R188, R190 ;  /* 0x000000bebcbe7220 */ /* 0x000fe20000410000 */
[----:B------:R-:W-:Y:S01]  /*1490*/  FFMA.FTZ R73, R196, R195, R73 ;  /* 0x000000c3c4497223 */ /* 0x000fe20000010049 */
[----:B------:R-:W-:Y:S01]  /*14a0*/  FMUL.FTZ R95, R166, R116 ;  /* 0x00000074a65f7220 */ /* 0x000fe20000410000 */
[----:B------:R-:W-:Y:S01]  /*14b0*/  FADD.FTZ R74, R193, R74 ;  /* 0x0000004ac14a7221 */ /* 0x000fe20000010000 */
[----:B------:R0:W5:Y:S01]  /*14c0*/  LDG.E R221, desc[UR6][R92.64] ;  /* 0x000000065cdd7981 */ /* 0x000162000c1e1900 */
[----:B------:R-:W-:Y:S01]  /*14d0*/  FFMA.FTZ R73, R194, R193, R73 ;  /* 0x000000c1c2497223 */ /* 0x000fe20000010049 */
[----:B------:R-:W-:Y:S01]  /*14e0*/  FMUL.FTZ R94, R188, R89 ;  /* 0x00000059bc5e7220 */ /* 0x000fe20000410000 */
[----:B------:R-:W-:Y:S01]  /*14f0*/  FADD.FTZ R74, R95, R74 ;  /* 0x0000004a5f4a7221 */ /* 0x000fe20000010000 */
[----:B------:R1:W5:Y:S01]  /*1500*/  LDG.E R211, desc[UR6][R90.64] ;  /* 0x000000065ad37981 */ /* 0x000362000c1e1900 */
[----:B------:R-:W-:Y:S01]  /*1510*/  FFMA.FTZ R73, R190, R95, R73 ;  /* 0x0000005fbe497223 */ /* 0x000fe20000010049 */
[----:B------:R-:W2:Y:S01]  /*1520*/  @P0 LDC.64 R76, c[0x0][0x438] ;  /* 0x00010e00ff4c0b82 */ /* 0x000ea20000000a00 */
[----:B------:R-:W-:Y:S01]  /*1530*/  LOP3.LUT P3, RZ, R0, 0x1f, RZ, 0xc0, !PT ;  /* 0x0000001f00ff7812 */ /* 0x000fe2000786c0ff */
[----:B------:R-:W5:Y:S01]  /*1540*/  LDG.E R201, desc[UR6][R86.64] ;  /* 0x0000000656c97981 */ /* 0x000f62000c1e1900 */
[----:B0-----:R-:W-:Y:S01]  /*1550*/  FMUL.FTZ R93, R165, R117 ;  /* 0x00000075a55d7220 */ /* 0x001fe20000410000 */
[----:B------:R-:W-:Y:S01]  /*1560*/  FMUL.FTZ R92, R188, R241 ;  /* 0x000000f1bc5c7220 */ /* 0x000fe20000410000 */
[----:B-1----:R-:W-:-:S02]  /*1570*/  FMUL.FTZ R91, R164, R118 ;  /* 0x00000076a45b7220 */ /* 0x002fc40000410000 */
        /* <DEDUP_REMOVED lines=12> */
[----:B--2---:R-:W-:-:S04]  /*1640*/  @P0 IMAD.WIDE.U32 R76, R161, 0x10, R76 ;  /* 0x00000010a14c0825 */ /* 0x004fc800078e004c */
[----:B------:R-:W2:Y:S01]  /*1650*/  @P0 LDC.64 R82, c[0x0][0x438] ;  /* 0x00010e00ff520b82 */ /* 0x000ea20000000a00 */
[----:B------:R0:W5:Y:S01]  /*1660*/  @P0 LDG.E.128 R64, desc[UR6][R76.64] ;  /* 0x000000064c400981 */ /* 0x000162000c1e1d00 */
[----:B-1----:R-:W-:Y:S01]  /*1670*/  FADD.FTZ R75, R74, R75 ;  /* 0x0000004b4a4b7221 */ /* 0x002fe20000010000 */
[----:B----4-:R-:W-:-:S04]  /*1680*/  FADD.FTZ R72, R73, R72 ;  /* 0x0000004849487221 */ /* 0x010fc80000010000 */
[----:B0-----:R-:W0:Y:S04]  /*1690*/  SHFL.DOWN PT, R76, R75, 0x8, 0x1f ;  /* 0x09001f004b4c7f89 */ /* 0x001e2800000e0000 */
[----:B------:R-:W1:Y:S01]  /*16a0*/  SHFL.DOWN PT, R77, R72, 0x8, 0x1f ;  /* 0x09001f00484d7f89 */ /* 0x000e6200000e0000 */
[----:B------:R-:W-:-:S05]  /*16b0*/  @P0 IMAD.WIDE.U32 R78, R189, 0x10, R78 ;  /* 0x00000010bd4e0825 */ /* 0x000fca00078e004e */
[----:B------:R4:W5:Y:S01]  /*16c0*/  @P0 LDG.E.128 R60, desc[UR6][R78.64] ;  /* 0x000000064e3c0981 */ /* 0x000962000c1e1d00 */
[----:B0-----:R-:W-:Y:S01]  /*16d0*/  FADD.FTZ R76, R75, R76 ;  /* 0x0000004c4b4c7221 */ /* 0x001fe20000010000 */
[----:B-1----:R-:W-:-:S04]  /*16e0*/  FADD.FTZ R77, R72, R77 ;  /* 0x0000004d484d7221 */ /* 0x002fc80000010000 */
[----:B----4-:R-:W0:Y:S04]  /*16f0*/  SHFL.DOWN PT, R79, R76, 0x4, 0x1f ;  /* 0x08801f004c4f7f89 */ /* 0x010e2800000e0000 */
[----:B------:R-:W1:Y:S01]  /*1700*/  SHFL.DOWN PT, R78, R77, 0x4, 0x1f ;  /* 0x08801f004d4e7f89 */ /* 0x000e6200000e0000 */
[----:B---3--:R-:W-:-:S05]  /*1710*/  @P0 IMAD.WIDE.U32 R80, R192, 0x10, R80 ;  /* 0x00000010c0500825 */ /* 0x008fca00078e0050 */
[----:B------:R3:W5:Y:S01]  /*1720*/  @P0 LDG.E.128 R56, desc[UR6][R80.64] ;  /* 0x0000000650380981 */ /* 0x000762000c1e1d00 */
[----:B0-----:R-:W-:Y:S01]  /*1730*/  FADD.FTZ R79, R76, R79 ;  /* 0x0000004f4c4f7221 */ /* 0x001fe20000010000 */
[----:B-1----:R-:W-:-:S04]  /*1740*/  FADD.FTZ R78, R77, R78 ;  /* 0x0000004e4d4e7221 */ /* 0x002fc80000010000 */
[----:B------:R-:W0:Y:S04]  /*1750*/  SHFL.DOWN PT, R74, R79, 0x2, 0x1f ;  /* 0x08401f004f4a7f89 */ /* 0x000e2800000e0000 */
[----:B------:R-:W1:Y:S01]  /*1760*/  SHFL.DOWN PT, R73, R78, 0x2, 0x1f ;  /* 0x08401f004e497f89 */ /* 0x000e6200000e0000 */
[----:B---3--:R-:W3:Y:S01]  /*1770*/  S2R R81, SR_CgaCtaId ;  /* 0x0000000000517919 */ /* 0x008ee20000008800 */
[----:B--2---:R-:W-:Y:S01]  /*1780*/  @P0 IMAD.WIDE.U32 R82, R202, 0x10, R82 ;  /* 0x00000010ca520825 */ /* 0x004fe200078e0052 */
[----:B------:R-:W-:-:S04]  /*1790*/  MOV R72, 0x400 ;  /* 0x0000040000487802 */ /* 0x000fc80000000f00 */
[----:B------:R2:W5:Y:S01]  /*17a0*/  @P0 LDG.E.128 R52, desc[UR6][R82.64] ;  /* 0x0000000652340981 */ /* 0x000562000c1e1d00 */
[----:B0-----:R-:W-:Y:S01]  /*17b0*/  FADD.FTZ R74, R79, R74 ;  /* 0x0000004a4f4a7221 */ /* 0x001fe20000010000 */
[----:B-1----:R-:W-:-:S04]  /*17c0*/  FADD.FTZ R75, R78, R73 ;  /* 0x000000494e4b7221 */ /* 0x002fc80000010000 */
[----:B------:R-:W0:Y:S04]  /*17d0*/  SHFL.DOWN PT, R73, R74, 0x1, 0x1f ;  /* 0x08201f004a497f89 */ /* 0x000e2800000e0000 */
[----:B------:R-:W1:Y:S01]  /*17e0*/  SHFL.DOWN PT, R76, R75, 0x1, 0x1f ;  /* 0x08201f004b4c7f89 */ /* 0x000e6200000e0000 */
[----:B------:R-:W-:Y:S02]  /*17f0*/  PLOP3.LUT P0, PT, PT, PT, PT, 0x80, 0x8 ;  /* 0x000000000008781c */ /* 0x000fe40003f0f070 */
[----:B------:R-:W-:Y:S02]  /*1800*/  @!P3 PLOP3.LUT P0, PT, P2, PT, PT, 0x80, 0x8 ;  /* 0x000000000008b81c */ /* 0x000fe4000170f070 */
[----:B---3--:R-:W-:Y:S02]  /*1810*/  LEA R80, R81, R72, 0x18 ;  /* 0x0000004851507211 */ /* 0x008fe400078ec0ff */
[----:B------:R-:W-:-:S02]  /*1820*/  @!P3 SHF.R.U32.HI R77, RZ, 0x2, R0 ;  /* 0x00000002ff4db819 */ /* 0x000fc40000011600 */
[----:B------:R-:W-:Y:S02]  /*1830*/  IADD3 R81, PT, PT, R80, 0x6040, RZ ;  /* 0x0000604050517810 */ /* 0x000fe40007ffe0ff */
[----:B------:R-:W-:Y:S02]  /*1840*/  @!P3 LOP3.LUT R77, R77, 0x38, RZ, 0xc0, !PT ;  /* 0x000000384d4db812 */ /* 0x000fe400078ec0ff */
[----:B------:R-:W-:-:S03]  /*1850*/  @!P3 MOV R72, R81 ;  /* 0x000000510048b202 */ /* 0x000fc60000000f00 */
[----:B------:R-:W-:-:S04]  /*1860*/  @!P0 IADD3 R72, PT, PT, R80, 0x6000, RZ ;  /* 0x0000600050488810 */ /* 0x000fc80007ffe0ff */
[----:B------:R-:W-:Y:S01]  /*1870*/  @!P3 IADD3 R77, PT, PT, R77, R72, RZ ;  /* 0x000000484d4db210 */ /* 0x000fe20007ffe0ff */
[----:B0-----:R-:W-:Y:S01]  /*1880*/  FADD.FTZ R72, R74, R73 ;  /* 0x000000494a487221 */ /* 0x001fe20000010000 */
[----:B-1----:R-:W-:-:S05]  /*1890*/  FADD.FTZ R73, R75, R76 ;  /* 0x0000004c4b497221 */ /* 0x002fca0000010000 */
[----:B------:R-:W-:Y:S01]  /*18a0*/  @!P3 STS.64 [R77], R72 ;  /* 0x000000484d00b388 */ /* 0x000fe20000000a00 */
[C---:B------:R-:W-:Y:S01]  /*18b0*/  @!P2 IADD3 R81, PT, PT, R80.reuse, 0x6000, RZ ;  /* 0x000060005051a810 */ /* 0x040fe20007ffe0ff */
[----:B------:R-:W-:Y:S01]  /*18c0*/  BAR.SYNC.DEFER_BLOCKING 0x0 ;  /* 0x0000000000007b1d */ /* 0x000fe20000010000 */
[C---:B------:R-:W-:Y:S02]  /*18d0*/  IADD3 R76, PT, PT, R80.reuse, 0x6050, RZ ;  /* 0x00006050504c7810 */ /* 0x040fe40007ffe0ff */
[C---:B------:R-:W-:Y:S02]  /*18e0*/  @!P2 IADD3 R76, PT, PT, R80.reuse, 0x6010, RZ ;  /* 0x00006010504ca810 */ /* 0x040fe40007ffe0ff */
[C---:B--2---:R-:W-:Y:S02]  /*18f0*/  IADD3 R82, PT, PT, R80.reuse, 0x6060, RZ ;  /* 0x0000606050527810 */ /* 0x044fe40007ffe0ff */
[C---:B------:R-:W-:Y:S02]  /*1900*/  @!P2 IADD3 R82, PT, PT, R80.reuse, 0x6020, RZ ;  /* 0x000060205052a810 */ /* 0x040fe40007ffe0ff */
[C---:B------:R-:W-:Y:S01]  /*1910*/  IADD3 R84, PT, PT, R80.reuse, 0x6070, RZ ;  /* 0x0000607050547810 */ /* 0x040fe20007ffe0ff */
[----:B------:R-:W0:Y:S04]  /*1920*/  LDS.128 R72, [R81] ;  /* 0x0000000051487984 */ /* 0x000e280000000c00 */
[----:B------:R-:W1:Y:S01]  /*1930*/  LDS.128 R76, [R76] ;  /* 0x000000004c4c7984 */ /* 0x000e620000000c00 */
[----:B------:R-:W-:-:S03]  /*1940*/  @!P2 IADD3 R84, PT, PT, R80, 0x6030, RZ ;  /* 0x000060305054a810 */ /* 0x000fc60007ffe0ff */
[----:B------:R-:W2:Y:S04]  /*1950*/  LDS.128 R80, [R82] ;  /* 0x0000000052507984 */ /* 0x000ea80000000c00 */
[----:B------:R-:W3:Y:S01]  /*1960*/  LDS.128 R84, [R84] ;  /* 0x0000000054547984 */ /* 0x000ee20000000c00 */
[C---:B------:R-:W-:Y:S01]  /*1970*/  FADD.FTZ R27, R97.reuse, R27 ;  /* 0x0000001b611b7221 */ /* 0x040fe20000010000 */
        /* <DEDUP_REMOVED lines=68> */
[----:B------:R-:W-:Y:S06]  /*1dc0*/  BRA.U UP0, `(.L_x_9233) ;  /* 0x00000025002c7547 */ /* 0x000fec000b800000 */
[----:B------:R-:W0:Y:S02]  /*1dd0*/  LDC.64 R98, c[0x0][0x390] ;  /* 0x0000e400ff627b82 */ /* 0x000e240000000a00 */
[----:B0-----:R-:W-:-:S06]  /*1de0*/  IMAD.WIDE.U32 R72, R222, 0x10, R98 ;  /* 0x00000010de487825 */ /* 0x001fcc00078e0062 */
[----:B------:R-:W5:Y:S01]  /*1df0*/  LDG.E.128 R72, desc[UR6][R72.64] ;  /* 0x0000000648487981 */ /* 0x000f62000c1e1d00 */
[----:B------:R-:W-:Y:S01]  /*1e00*/  ISETP.NE.U32.AND P0, PT, RZ, UR14, PT ;  /* 0x0000000eff007c0c */ /* 0x000fe2000bf05070 */
[----:B------:R-:W-:Y:S03]  /*1e10*/  BSSY.RECONVERGENT B0, `(.L_x_9234) ;  /* 0x000005a000007945 */ /* 0x000fe60003800200 */
        /* <DEDUP_REMOVED lines=10> */
[----:B-----5:R-:W-:Y:S01]  /*1ec0*/  LOP3.LUT P3, RZ, R240, 0xff, RZ, 0xc0, !PT ;  /* 0x000000fff0ff7812 */ /* 0x020fe2000786c0ff */
[----:B------:R-:W-:Y:S01]  /*1ed0*/  FMUL.FTZ R239, R188, R239 ;  /* 0x000000efbcef7220 */ /* 0x000fe20000410000 */
[----:B------:R-:W-:Y:S01]  /*1ee0*/  LOP3.LUT P4, RZ, R240, 0xff00, RZ, 0xc0, !PT ;  /* 0x0000ff00f0ff7812 */ /* 0x000fe2000788c0ff */
[----:B------:R-:W-:Y:S01]  /*1ef0*/  FMUL.FTZ R83, R188, R83 ;  /* 0x00000053bc537220 */ /* 0x000fe20000410000 */
[----:B------:R-:W-:Y:S01]  /*1f00*/  LOP3.LUT P5, RZ, R240, 0xff0000, RZ, 0xc0, !PT ;  /* 0x00ff0000f0ff7812 */ /* 0x000fe200078ac0ff */
[C---:B------:R-:W-:Y:S01]  /*1f10*/  FMUL.FTZ R237, R188.reuse, R237 ;  /* 0x000000edbced7220 */ /* 0x040fe20000410000 */
[----:B------:R-:W-:Y:S01]  /*1f20*/  FMUL.FTZ R235, R188, R235 ;  /* 0x000000ebbceb7220 */ /* 0x000fe20000410000 */
[----:B------:R-:W-:Y:S01]  /*1f30*/  ISETP.GE.U32.AND P6, PT, R240, 0x1000000, PT ;  /* 0x01000000f000780c */ /* 0x000fe20003fc6070 */
        /* <DEDUP_REMOVED lines=8> */
[----:B------:R-:W-:-:S02]  /*1fc0*/  HFMA2 R78, -RZ, RZ, 0, 0 ;  /* 0x00000000ff4e7431 */ /* 0x000fc400000001ff */
[----:B------:R-:W-:Y:S02]  /*1fd0*/  @P3 HADD2.F32 R79, -RZ, R124.H0_H0 ;  /* 0x2000007cff4f3230 */ /* 0x000fe40000004100 */
[----:B------:R-:W-:Y:S01]  /*1fe0*/  FMUL.FTZ R72, R72, R239 ;  /* 0x000000ef48487220 */ /* 0x000fe20000410000 */
[----:B------:R-:W-:Y:S02]  /*1ff0*/  @P4 HADD2.F32 R82, -RZ, R248.H0_H0 ;  /* 0x200000f8ff524230 */ /* 0x000fe40000004100 */
[----:B------:R-:W-:Y:S01]  /*2000*/  FMUL.FTZ R73, R73, R84 ;  /* 0x0000005449497220 */ /* 0x000fe20000410000 */
[----:B------:R-:W-:Y:S02]  /*2010*/  @P5 HADD2.F32 R83, -RZ, R125.H0_H0 ;  /* 0x2000007dff535230 */ /* 0x000fe40000004100 */
[----:B------:R-:W-:Y:S01]  /*2020*/  FMUL.FTZ R74, R74, R237 ;  /* 0x000000ed4a4a7220 */ /* 0x000fe20000410000 */
[----:B------:R-:W-:Y:S01]  /*2030*/  FMUL.FTZ R75, R75, R86 ;  /* 0x000000564b4b7220 */ /* 0x000fe20000410000 */
[----:B------:R-:W-:-:S02]  /*2040*/  CS2R R76, SRZ ;  /* 0x00000000004c7805 */ /* 0x000fc4000001ff00 */
[----:B------:R-:W-:Y:S01]  /*2050*/  FSEL R85, R72, RZ, P3 ;  /* 0x000000ff48557208 */ /* 0x000fe20001800000 */
[----:B------:R-:W-:Y:S01]  /*2060*/  @P3 FMUL.FTZ R76, R239, R79 ;  /* 0x0000004fef4c3220 */ /* 0x000fe20000410000 */
[----:B------:R-:W-:Y:S01]  /*2070*/  @P4 FMUL.FTZ R77, R84, R82 ;  /* 0x00000052544d4220 */ /* 0x000fe20000410000 */
[----:B------:R-:W-:Y:S01]  /*2080*/  @P5 FMUL.FTZ R78, R237, R83 ;  /* 0x00000053ed4e5220 */ /* 0x000fe20000410000 */
[----:B------:R-:W-:Y:S02]  /*2090*/  MOV R79, RZ ;  /* 0x000000ff004f7202 */ /* 0x000fe40000000f00 */
[----:B------:R-:W-:Y:S02]  /*20a0*/  FSEL R84, R73, RZ, P4 ;  /* 0x000000ff49547208 */ /* 0x000fe40002000000 */
[----:B------:R-:W-:Y:S02]  /*20b0*/  FSEL R83, R74, RZ, P5 ;  /* 0x000000ff4a537208 */ /* 0x000fe40002800000 */
[----:B------:R-:W-:Y:S01]  /*20c0*/  FSEL R82, R75, RZ, P6 ;  /* 0x000000ff4b527208 */ /* 0x000fe20003000000 */
[----:B------:R-:W-:Y:S06]  /*20d0*/  @!P6 BRA `(.L_x_9236) ;  /* 0x0000000000b4e947 */ /* 0x000fec0003800000 */
[----:B------:R-:W-:-:S05]  /*20e0*/  HADD2.F32 R79, -RZ, R248.H1_H1 ;  /* 0x300000f8ff4f7230 */ /* 0x000fca0000004100 */
[----:B------:R-:W-:Y:S01]  /*20f0*/  FMUL.FTZ R79, R86, R79 ;  /* 0x0000004f564f7220 */ /* 0x000fe20000410000 */
[----:B------:R-:W-:Y:S06]  /*2100*/  BRA `(.L_x_9236) ;  /* 0x0000000000a87947 */ /* 0x000fec0003800000 */
.L_x_9235:
        /* <DEDUP_REMOVED lines=13> */
[----:B------:R-:W-:Y:S01]  /*21e0*/  FMUL.FTZ R70, R188, R237 ;  /* 0x000000edbc467220 */ /* 0x000fe20000410000 */
[----:B------:R-:W-:Y:S01]  /*21f0*/  ISETP.GE.U32.AND P6, PT, R240, 0x1000000, PT ;  /* 0x01000000f000780c */ /* 0x000fe20003fc6070 */
        /* <DEDUP_REMOVED lines=9> */
[----:B------:R-:W-:-:S02]  /*2290*/  @P3 HADD2.F32 R84, -RZ, R124.H0_H0 ;  /* 0x2000007cff543230 */ /* 0x000fc40000004100 */
[----:B------:R-:W-:Y:S01]  /*22a0*/  FMUL.FTZ R72, R72, R83 ;  /* 0x0000005348487220 */ /* 0x000fe20000410000 */
[--C-:B------:R-:W-:Y:S02]  /*22b0*/  @P4 HADD2.F32 R97, -RZ, R248.reuse.H0_H0 ;  /* 0x200000f8ff614230 */ /* 0x100fe40000004100 */
[----:B------:R-:W-:Y:S01]  /*22c0*/  FMUL.FTZ R73, R73, R82 ;  /* 0x0000005249497220 */ /* 0x000fe20000410000 */
[----:B------:R-:W-:Y:S01]  /*22d0*/  FMUL.FTZ R74, R74, R87 ;  /* 0x000000574a4a7220 */ /* 0x000fe20000410000 */
[----:B------:R-:W-:Y:S01]  /*22e0*/  FMUL.FTZ R75, R75, R96 ;  /* 0x000000604b4b7220 */ /* 0x000fe20000410000 */
[----:B------:R-:W-:Y:S01]  /*22f0*/  @P5 HADD2.F32 R86, -RZ, R125.H0_H0 ;  /* 0x2000007dff565230 */ /* 0x000fe20000004100 */
[----:B------:R-:W-:Y:S01]  /*2300*/  CS2R R76, SRZ ;  /* 0x00000000004c7805 */ /* 0x000fe2000001ff00 */
[----:B------:R-:W-:Y:S01]  /*2310*/  @P6 HADD2.F32 R101, -RZ, R248.H1_H1 ;  /* 0x300000f8ff656230 */ /* 0x000fe20000004100 */
[----:B------:R-:W-:Y:S01]  /*2320*/  CS2R R78, SRZ ;  /* 0x00000000004e7805 */ /* 0x000fe2000001ff00 */
[----:B------:R-:W-:Y:S01]  /*2330*/  @P3 FMUL.FTZ R76, R83, R84 ;  /* 0x00000054534c3220 */ /* 0x000fe20000410000 */
[----:B------:R-:W-:Y:S01]  /*2340*/  @P4 FMUL.FTZ R77, R82, R97 ;  /* 0x00000061524d4220 */ /* 0x000fe20000410000 */
[----:B------:R-:W-:Y:S01]  /*2350*/  FSEL R85, R72, RZ, P3 ;  /* 0x000000ff48557208 */ /* 0x000fe20001800000 */
[----:B------:R-:W-:Y:S01]  /*2360*/  @P5 FMUL.FTZ R78, R87, R86 ;  /* 0x00000056574e5220 */ /* 0x000fe20000410000 */
[----:B------:R-:W-:Y:S01]  /*2370*/  @P6 FMUL.FTZ R79, R96, R101 ;  /* 0x00000065604f6220 */ /* 0x000fe20000410000 */
[----:B------:R-:W-:-:S02]  /*2380*/  FSEL R84, R73, RZ, P4 ;  /* 0x000000ff49547208 */ /* 0x000fc40002000000 */
[----:B------:R-:W-:Y:S02]  /*2390*/  FSEL R83, R74, RZ, P5 ;  /* 0x000000ff4a537208 */ /* 0x000fe40002800000 */
[----:B------:R-:W-:-:S07]  /*23a0*/  FSEL R82, R75, RZ, P6 ;  /* 0x000000ff4b527208 */ /* 0x000fce0003000000 */
.L_x_9236:
[----:B------:R-:W-:Y:S05]  /*23b0*/  BSYNC.RECONVERGENT B0 ;  /* 0x0000000000007941 */ /* 0x000fea0003800200 */
.L_x_9234:
[----:B------:R-:W0:Y:S01]  /*23c0*/  @P0 LDC.64 R72, c[0x0][0x478] ;  /* 0x00011e00ff480b82 */ /* 0x000e220000000a00 */
[----:B------:R-:W-:-:S07]  /*23d0*/  IMAD.WIDE.U32 R74, R212, 0x10, R98 ;  /* 0x00000010d44a7825 */ /* 0x000fce00078e0062 */
[----:B------:R-:W1:Y:S01]  /*23e0*/  LDC.64 R100, c[0x0][0x468] ;  /* 0x00011a00ff647b82 */ /* 0x000e620000000a00 */
[----:B0-----:R-:W-:-:S05]  /*23f0*/  @P0 IMAD.WIDE.U32 R72, R222, 0x10, R72 ;  /* 0x00000010de480825 */ /* 0x001fca00078e0048 */
[----:B------:R0:W-:Y:S01]  /*2400*/  @P0 STG.E.128 desc[UR6][R72.64], R68 ;  /* 0x0000004448000986 */ /* 0x0001e2000c101d06 */
[----:B-1----:R-:W-:-:S05]  /*2410*/  IMAD.WIDE.U32 R86, R222, 0x10, R100 ;  /* 0x00000010de567825 */ /* 0x002fca00078e0064 */
[----:B------:R1:W-:Y:S04]  /*2420*/  STG.E.128 desc[UR6][R86.64], R76 ;  /* 0x0000004c56007986 */ /* 0x0003e8000c101d06 */
[----:B0-----:R-:W5:Y:S01]  /*2430*/  LDG.E.128 R72, desc[UR6][R74.64] ;  /* 0x000000064a487981 */ /* 0x001f62000c1e1d00 */
[----:B------:R-:W-:Y:S04]  /*2440*/  BSSY.RECONVERGENT B0, `(.L_x_9237) ;  /* 0x0000059000007945 */ /* 0x000fe80003800200 */
        /* <DEDUP_REMOVED lines=9> */
[C---:B------:R-:W-:Y:S01]  /*24e0*/  LOP3.LUT P3, RZ, R231.reuse, 0xff, RZ, 0xc0, !PT ;  /* 0x000000ffe7ff7812 */ /* 0x040fe2000786c0ff */
[C---:B------:R-:W-:Y:S01]  /*24f0*/  FMUL.FTZ R69, R188.reuse, R69 ;  /* 0x00000045bc457220 */ /* 0x040fe20000410000 */
[C---:B------:R-:W-:Y:S01]  /*2500*/  LOP3.LUT P4, RZ, R231.reuse, 0xff00, RZ, 0xc0, !PT ;  /* 0x0000ff00e7ff7812 */ /* 0x040fe2000788c0ff */
[C---:B------:R-:W-:Y:S01]  /*2510*/  FMUL.FTZ R68, R188.reuse, R229 ;  /* 0x000000e5bc447220 */ /* 0x040fe20000410000 */
[C---:B------:R-:W-:Y:S01]  /*2520*/  LOP3.LUT P5, RZ, R231.reuse, 0xff0000, RZ, 0xc0, !PT ;  /* 0x00ff0000e7ff7812 */ /* 0x040fe200078ac0ff */
[C---:B------:R-:W-:Y:S01]  /*2530*/  FMUL.FTZ R70, R188.reuse, R225 ;  /* 0x000000e1bc467220 */ /* 0x040fe20000410000 */
[----:B------:R-:W-:Y:S01]  /*2540*/  FMUL.FTZ R71, R188, R71 ;  /* 0x00000047bc477220 */ /* 0x000fe20000410000 */
[----:B------:R-:W-:Y:S01]  /*2550*/  ISETP.GE.U32.AND P6, PT, R231, 0x1000000, PT ;  /* 0x01000000e700780c */ /* 0x000fe20003fc6070 */
[-C--:B-1----:R-:W-:Y:S01]  /*2560*/  FMUL.FTZ R87, R69, R88.reuse ;  /* 0x0000005845577220 */ /* 0x082fe20000410000 */
        /* <DEDUP_REMOVED lines=9> */
[----:B-----5:R-:W-:Y:S01]  /*2600*/  FMUL.FTZ R72, R72, R79 ;  /* 0x0000004f48487220 */ /* 0x020fe20000410000 */
        /* <DEDUP_REMOVED lines=18> */
.L_x_9238:
        /* <DEDUP_REMOVED lines=11> */
[C---:B-1----:R-:W-:Y:S01]  /*27e0*/  FMUL.FTZ R77, R188.reuse, R227 ;  /* 0x000000e3bc4d7220 */ /* 0x042fe20000410000 */
[C---:B------:R-:W-:Y:S01]  /*27f0*/  LOP3.LUT P5, RZ, R231.reuse, 0xff0000, RZ, 0xc0, !PT ;  /* 0x00ff0000e7ff7812 */ /* 0x040fe200078ac0ff */
[C---:B------:R-:W-:Y:S01]  /*2800*/  FMUL.FTZ R225, R188.reuse, R225 ;  /* 0x000000e1bce17220 */ /* 0x040fe20000410000 */
[----:B------:R-:W-:Y:S01]  /*2810*/  ISETP.GE.U32.AND P6, PT, R231, 0x1000000, PT ;  /* 0x01000000e700780c */ /* 0x000fe20003fc6070 */
[----:B------:R-:W-:Y:S01]  /*2820*/  FMUL.FTZ R223, R188, R223 ;  /* 0x000000dfbcdf7220 */ /* 0x000fe20000410000 */
[C---:B------:R-:W-:Y:S01]  /*2830*/  FMUL.FTZ R76, R88.reuse, R229 ;  /* 0x000000e5584c7220 */ /* 0x040fe20000410000 */
[C---:B------:R-:W-:Y:S01]  /*2840*/  FMUL.FTZ R77, R88.reuse, R77 ;  /* 0x0000004d584d7220 */ /* 0x040fe20000410000 */
[----:B------:R-:W-:Y:S01]  /*2850*/  FMUL.FTZ R78, R88, R225 ;  /* 0x000000e1584e7220 */ /* 0x000fe20000410000 */
[----:B------:R-:W-:Y:S01]  /*2860*/  FMUL.FTZ R223, R223, R88 ;  /* 0x00000058dfdf7220 */ /* 0x000fe20000410000 */
[----:B------:R-:W-:Y:S01]  /*2870*/  FMUL.FTZ R87, R76, UR4 ;  /* 0x000000044c577c20 */ /* 0x000fe20008410000 */
[----:B------:R-:W-:Y:S01]  /*2880*/  FMUL.FTZ R86, R77, UR4 ;  /* 0x000000044d567c20 */ /* 0x000fe20008410000 */
[----:B------:R-:W-:Y:S01]  /*2890*/  FMUL.FTZ R103, R78, UR4 ;  /* 0x000000044e677c20 */ /* 0x000fe20008410000 */
[----:B------:R-:W-:Y:S01]  /*28a0*/  FMUL.FTZ R104, R223, UR4 ;  /* 0x00000004df687c20 */ /* 0x000fe20008410000 */
[----:B------:R-:W-:-:S02]  /*28b0*/  @P3 HADD2.F32 R96, -RZ, R126.H0_H0 ;  /* 0x2000007eff603230 */ /* 0x000fc40000004100 */
[----:B-----5:R-:W-:Y:S01]  /*28c0*/  FMUL.FTZ R72, R72, R87 ;  /* 0x0000005748487220 */ /* 0x020fe20000410000 */
[----:B------:R-:W-:Y:S02]  /*28d0*/  @P4 HADD2.F32 R105, -RZ, R247.H0_H0 ;  /* 0x200000f7ff694230 */ /* 0x000fe40000004100 */
        /* <DEDUP_REMOVED lines=15> */
.L_x_9239:
[----:B------:R-:W-:Y:S05]  /*29d0*/  BSYNC.RECONVERGENT B0 ;  /* 0x0000000000007941 */ /* 0x000fea0003800200 */
.L_x_9237:
[----:B------:R-:W0:Y:S01]  /*29e0*/  @P0 LDC.64 R72, c[0x0][0x478] ;  /* 0x00011e00ff480b82 */ /* 0x000e220000000a00 */
[----:B------:R-:W-:-:S04]  /*29f0*/  IMAD.WIDE.U32 R102, R212, 0x10, R100 ;  /* 0x00000010d4667825 */ /* 0x000fc800078e0064 */
[----:B------:R-:W-:-:S04]  /*2a00*/  IMAD.WIDE.U32 R74, R202, 0x10, R98 ;  /* 0x00000010ca4a7825 */ /* 0x000fc800078e0062 */
[----:B0-----:R-:W-:-:S05]  /*2a10*/  @P0 IMAD.WIDE.U32 R72, R212, 0x10, R72 ;  /* 0x00000010d4480825 */ /* 0x001fca00078e0048 */
[----:B------:R0:W-:Y:S04]  /*2a20*/  @P0 STG.E.128 desc[UR6][R72.64], R68 ;  /* 0x0000004448000986 */ /* 0x0001e8000c101d06 */
[----:B------:R1:W-:Y:S04]  /*2a30*/  STG.E.128 desc[UR6][R102.64], R76 ;  /* 0x0000004c66007986 */ /* 0x0003e8000c101d06 */
[----:B0-----:R-:W5:Y:S01]  /*2a40*/  LDG.E.128 R72, desc[UR6][R74.64] ;  /* 0x000000064a487981 */ /* 0x001f62000c1e1d00 */
[----:B------:R-:W-:Y:S04]  /*2a50*/  BSSY.RECONVERGENT B0, `(.L_x_9240) ;  /* 0x0000059000007945 */ /* 0x000fe80003800200 */
[----:B-1----:R-:W-:Y:S05]  /*2a60*/  @!P0 BRA `(.L_x_9241) ;  /* 0x0000000000b48947 */ /* 0x002fea0003800000 */
        /* <DEDUP_REMOVED lines=45> */
.L_x_9241:
        /* <DEDUP_REMOVED lines=26> */
[--C-:B------:R-:W-:Y:S02]  /*2ee0*/  @P4 HADD2.F32 R107, -RZ, R246.reuse.H0_H0 ;  /* 0x200000f6ff6b4230 */ /* 0x100fe40000004100 */
[----:B------:R-:W-:Y:S01]  /*2ef0*/  FMUL.FTZ R73, R73, R104 ;  /* 0x0000006849497220 */ /* 0x000fe20000410000 */
[----:B------:R-:W-:Y:S02]  /*2f00*/  @P5 HADD2.F32 R108, -RZ, R129.H0_H0 ;  /* 0x20000081ff6c5230 */ /* 0x000fe40000004100 */
[----:B------:R-:W-:Y:S01]  /*2f10*/  FMUL.FTZ R74, R74, R105 ;  /* 0x000000694a4a7220 */ /* 0x000fe20000410000 */
[----:B------:R-:W-:Y:S01]  /*2f20*/  FMUL.FTZ R75, R75, R110 ;  /* 0x0000006e4b4b7220 */ /* 0x000fe20000410000 */
[----:B------:R-:W-:Y:S01]  /*2f30*/  @P6 HADD2.F32 R109, -RZ, R246.H1_H1 ;  /* 0x300000f6ff6d6230 */ /* 0x000fe20000004100 */
[----:B------:R-:W-:Y:S02]  /*2f40*/  CS2R R76, SRZ ;  /* 0x00000000004c7805 */ /* 0x000fe4000001ff00 */
[----:B------:R-:W-:Y:S01]  /*2f50*/  CS2R R78, SRZ ;  /* 0x00000000004e7805 */ /* 0x000fe2000001ff00 */
[----:B------:R-:W-:Y:S01]  /*2f60*/  @P3 FMUL.FTZ R76, R106, R103 ;  /* 0x000000676a4c3220 */ /* 0x000fe20000410000 */
[----:B------:R-:W-:Y:S01]  /*2f70*/  @P4 FMUL.FTZ R77, R107, R104 ;  /* 0x000000686b4d4220 */ /* 0x000fe20000410000 */
[----:B------:R-:W-:Y:S01]  /*2f80*/  @P5 FMUL.FTZ R78, R108, R105 ;  /* 0x000000696c4e5220 */ /* 0x000fe20000410000 */
[----:B------:R-:W-:Y:S01]  /*2f90*/  FSEL R102, R72, RZ, P3 ;  /* 0x000000ff48667208 */ /* 0x000fe20001800000 */
[----:B------:R-:W-:Y:S01]  /*2fa0*/  @P6 FMUL.FTZ R79, R109, R110 ;  /* 0x0000006e6d4f6220 */ /* 0x000fe20000410000 */
[----:B------:R-:W-:-:S02]  /*2fb0*/  FSEL R103, R73, RZ, P4 ;  /* 0x000000ff49677208 */ /* 0x000fc40002000000 */
[----:B------:R-:W-:Y:S02]  /*2fc0*/  FSEL R104, R74, RZ, P5 ;  /* 0x000000ff4a687208 */ /* 0x000fe40002800000 */
[----:B------:R-:W-:-:S07]  /*2fd0*/  FSEL R105, R75, RZ, P6 ;  /* 0x000000ff4b697208 */ /* 0x000fce0003000000 */
.L_x_9242:
[----:B------:R-:W-:Y:S05]  /*2fe0*/  BSYNC.RECONVERGENT B0 ;  /* 0x0000000000007941 */ /* 0x000fea0003800200 */
.L_x_9240:
        /* <DEDUP_REMOVED lines=54> */
.L_x_9244:
        /* <DEDUP_REMOVED lines=42> */
.L_x_9245:
[----:B------:R-:W-:Y:S05]  /*35f0*/  BSYNC.RECONVERGENT B0 ;  /* 0x0000000000007941 */ /* 0x000fea0003800200 */
.L_x_9243:
        /* <DEDUP_REMOVED lines=54> */
.L_x_9247:
        /* <DEDUP_REMOVED lines=42> */
.L_x_9248:
[----:B------:R-:W-:Y:S05]  /*3c00*/  BSYNC.RECONVERGENT B0 ;  /* 0x0000000000007941 */ /* 0x000fea0003800200 */
.L_x_9246:
[----:B------:R-:W0:Y:S01]  /*3c10*/  @P0 LDC.64 R72, c[0x0][0x478] ;  /* 0x00011e00ff480b82 */ /* 0x000e220000000a00 */
[----:B------:R-:W-:-:S04]  /*3c20*/  IMAD.WIDE.U32 R74, R189, 0x10, R100 ;  /* 0x00000010bd4a7825 */ /* 0x000fc800078e0064 */
[----:B------:R-:W-:-:S04]  /*3c30*/  IMAD.WIDE.U32 R98, R161, 0x10, R98 ;  /* 0x00000010a1627825 */ /* 0x000fc800078e0062 */
[----:B0-----:R-:W-:-:S05]  /*3c40*/  @P0 IMAD.WIDE.U32 R72, R189, 0x10, R72 ;  /* 0x00000010bd480825 */ /* 0x001fca00078e0048 */
[----:B------:R-:W-:Y:S04]  /*3c50*/  @P0 STG.E.128 desc[UR6][R72.64], R68 ;  /* 0x0000004448000986 */ /* 0x000fe8000c101d06 */
[----:B------:R0:W-:Y:S04]  /*3c60*/  STG.E.128 desc[UR6][R74.64], R76 ;  /* 0x0000004c4a007986 */ /* 0x0001e8000c101d06 */
[----:B0-----:R0:W5:Y:S01]  /*3c70*/  LDG.E.128 R72, desc[UR6][R98.64] ;  /* 0x0000000662487981 */ /* 0x001162000c1e1d00 */
        /* <DEDUP_REMOVED lines=47> */
.L_x_9250:
        /* <DEDUP_REMOVED lines=11> */
[C---:B------:R-:W-:Y:S01]  /*4020*/  LOP3.LUT P4, RZ, R191.reuse, 0xff00, RZ, 0xc0, !PT ;  /* 0x0000ff00bfff7812 */ /* 0x040fe2000788c0ff */
[----:B------:R-:W-:Y:S01]  /*4030*/  FMUL.FTZ R89, R188, R89 ;  /* 0x00000059bc597220 */ /* 0x000fe20000410000 */
[C---:B------:R-:W-:Y:S01]  /*4040*/  LOP3.LUT P3, RZ, R191.reuse, 0xff, RZ, 0xc0, !PT ;  /* 0x000000ffbfff7812 */ /* 0x040fe2000786c0ff */
[C---:B------:R-:W-:Y:S01]  /*4050*/  FMUL.FTZ R76, R88.reuse, R95 ;  /* 0x0000005f584c7220 */ /* 0x040fe20000410000 */
[C---:B------:R-:W-:Y:S01]  /*4060*/  LOP3.LUT P5, RZ, R191.reuse, 0xff0000, RZ, 0xc0, !PT ;  /* 0x00ff0000bfff7812 */ /* 0x040fe200078ac0ff */
[C---:B------:R-:W-:Y:S01]  /*4070*/  FMUL.FTZ R77, R88.reuse, R77 ;  /* 0x0000004d584d7220 */ /* 0x040fe20000410000 */
[----:B------:R-:W-:Y:S01]  /*4080*/  ISETP.GE.U32.AND P6, PT, R191, 0x1000000, PT ;  /* 0x01000000bf00780c */ /* 0x000fe20003fc6070 */
[----:B------:R-:W-:Y:S01]  /*4090*/  FMUL.FTZ R78, R88, R91 ;  /* 0x0000005b584e7220 */ /* 0x000fe20000410000 */
[----:B------:R-:W-:Y:S01]  /*40a0*/  FMUL.FTZ R88, R89, R88 ;  /* 0x0000005859587220 */ /* 0x000fe20000410000 */
[----:B------:R-:W-:Y:S01]  /*40b0*/  FMUL.FTZ R81, R76, UR4 ;  /* 0x000000044c517c20 */ /* 0x000fe20008410000 */
[----:B------:R-:W-:Y:S01]  /*40c0*/  FMUL.FTZ R80, R77, UR4 ;  /* 0x000000044d507c20 */ /* 0x000fe20008410000 */
[----:B------:R-:W-:Y:S01]  /*40d0*/  FMUL.FTZ R89, R78, UR4 ;  /* 0x000000044e597c20 */ /* 0x000fe20008410000 */
[----:B------:R-:W-:Y:S01]  /*40e0*/  FMUL.FTZ R94, R88, UR4 ;  /* 0x00000004585e7c20 */ /* 0x000fe20008410000 */
[----:B-----5:R-:W-:Y:S01]  /*40f0*/  FMUL.FTZ R72, R72, R81 ;  /* 0x0000005148487220 */ /* 0x020fe20000410000 */
[----:B------:R-:W-:Y:S01]  /*4100*/  FMUL.FTZ R73, R73, R80 ;  /* 0x0000005049497220 */ /* 0x000fe20000410000 */
[----:B------:R-:W-:Y:S01]  /*4110*/  FMUL.FTZ R90, R74, R89 ;  /* 0x000000594a5a7220 */ /* 0x000fe20000410000 */
[----:B------:R-:W-:Y:S01]  /*4120*/  FMUL.FTZ R91, R75, R94 ;  /* 0x0000005e4b5b7220 */ /* 0x000fe20000410000 */
[----:B------:R-:W-:Y:S01]  /*4130*/  @P4 HADD2.F32 R75, -RZ, R243.H0_H0 ;  /* 0x200000f3ff4b4230 */ /* 0x000fe20000004100 */
[----:B------:R-:W-:Y:S01]  /*4140*/  CS2R R76, SRZ ;  /* 0x00000000004c7805 */ /* 0x000fe2000001ff00 */
[----:B------:R-:W-:Y:S01]  /*4150*/  @P3 HADD2.F32 R88, -RZ, R134.H0_H0 ;  /* 0x20000086ff583230 */ /* 0x000fe20000004100 */
[----:B------:R-:W-:Y:S01]  /*4160*/  CS2R R78, SRZ ;  /* 0x00000000004e7805 */ /* 0x000fe2000001ff00 */
[----:B------:R-:W-:-:S02]  /*4170*/  @P5 HADD2.F32 R92, -RZ, R135.H0_H0 ;  /* 0x20000087ff5c5230 */ /* 0x000fc40000004100 */
[----:B------:R-:W-:Y:S01]  /*4180*/  @P4 FMUL.FTZ R77, R75, R80 ;  /* 0x000000504b4d4220 */ /* 0x000fe20000410000 */
[----:B------:R-:W-:Y:S01]  /*4190*/  @P6 HADD2.F32 R93, -RZ, R243.H1_H1 ;  /* 0x300000f3ff5d6230 */ /* 0x000fe20000004100 */
[----:B------:R-:W-:Y:S01]  /*41a0*/  FSEL R74, R72, RZ, P3 ;  /* 0x000000ff484a7208 */ /* 0x000fe20001800000 */
[----:B------:R-:W-:Y:S01]  /*41b0*/  @P3 FMUL.FTZ R76, R88, R81 ;  /* 0x00000051584c3220 */ /* 0x000fe20000410000 */
[----:B------:R-:W-:Y:S01]  /*41c0*/  @P5 FMUL.FTZ R78, R92, R89 ;  /* 0x000000595c4e5220 */ /* 0x000fe20000410000 */
[----:B------:R-:W-:Y:S01]  /*41d0*/  FSEL R75, R73, RZ, P4 ;  /* 0x000000ff494b7208 */ /* 0x000fe20002000000 */
[----:B------:R-:W-:Y:S01]  /*41e0*/  @P6 FMUL.FTZ R79, R93, R94 ;  /* 0x0000005e5d4f6220 */ /* 0x000fe20000410000 */
[----:B------:R-:W-:Y:S02]  /*41f0*/  FSEL R90, R90, RZ, P5 ;  /* 0x000000ff5a5a7208 */ /* 0x000fe40002800000 */
[----:B------:R-:W-:-:S07]  /*4200*/  FSEL R91, R91, RZ, P6 ;  /* 0x000000ff5b5b7208 */ /* 0x000fce0003000000 */
.L_x_9251:
[----:B------:R-:W-:Y:S05]  /*4210*/  BSYNC.RECONVERGENT B0 ;  /* 0x0000000000007941 */ /* 0x000fea0003800200 */
.L_x_9249:
[----:B------:R-:W1:Y:S01]  /*4220*/  @P0 LDC.64 R72, c[0x0][0x478] ;  /* 0x00011e00ff480b82 */ /* 0x000e620000000a00 */
[----:B------:R-:W-:-:S04]  /*4230*/  IMAD.WIDE.U32 R100, R161, 0x10, R100 ;  /* 0x00000010a1647825 */ /* 0x000fc800078e0064 */
[----:B-1----:R-:W-:-:S05]  /*4240*/  @P0 IMAD.WIDE.U32 R72, R161, 0x10, R72 ;  /* 0x00000010a1480825 */ /* 0x002fca00078e0048 */
[----:B------:R2:W-:Y:S04]  /*4250*/  @P0 STG.E.128 desc[UR6][R72.64], R68 ;  /* 0x0000004448000986 */ /* 0x0005e8000c101d06 */
[----:B------:R2:W-:Y:S01]  /*4260*/  STG.E.128 desc[UR6][R100.64], R76 ;  /* 0x0000004c64007986 */ /* 0x0005e2000c101d06 */
[----:B------:R-:W-:Y:S05]  /*4270*/  BRA `(.L_x_9252) ;  /* 0x0000002400307947 */ /* 0x000fea0003800000 */
.L_x_9233:
[----:B------:R-:W0:Y:S02]  /*4280*/  LDC.64 R98, c[0x0][0x390] ;  /* 0x0000e400ff627b82 */ /* 0x000e240000000a00 */
[----:B0-----:R-:W-:-:S06]  /*4290*/  IMAD.WIDE.U32 R72, R222, 0x10, R98 ;  /* 0x00000010de487825 */ /* 0x001fcc00078e0062 */
[----:B------:R-:W5:Y:S01]  /*42a0*/  LDG.E.128 R72, desc[UR6][R72.64] ;  /* 0x0000000648487981 */ /* 0x000f62000c1e1d00 */
[----:B------:R-:W-:Y:S01]  /*42b0*/  UISETP.NE.U32.AND UP0, UPT, UR14, URZ, UPT ;  /* 0x000000ff0e00728c */ /* 0x000fe2000bf05070 */
[----:B------:R-:W-:Y:S03]  /*42c0*/  BSSY.RECONVERGENT B0, `(.L_x_9253) ;  /* 0x000005a000007945 */ /* 0x000fe60003800200 */
        /* <DEDUP_REMOVED lines=11> */
[----:B------:R-:W-:Y:S01]  /*4380*/  FFMA.FTZ R79, R188, R79, R44 ;  /* 0x0000004fbc4f7223 */ /* 0x000fe2000001002c */
[----:B------:R-:W-:Y:S01]  /*4390*/  LOP3.LUT P3, RZ, R240, 0xff00, RZ, 0xc0, !PT ;  /* 0x0000ff00f0ff7812 */ /* 0x000fe2000786c0ff */
[----:B------:R-:W-:Y:S01]  /*43a0*/  FFMA.FTZ R83, R188, R238, R45 ;  /* 0x000000eebc537223 */ /* 0x000fe2000001002d */
[----:B------:R-:W-:Y:S01]  /*43b0*/  LOP3.LUT P4, RZ, R240, 0xff0000, RZ, 0xc0, !PT ;  /* 0x00ff0000f0ff7812 */ /* 0x000fe2000788c0ff */
[C---:B------:R-:W-:Y:S01]  /*43c0*/  FFMA.FTZ R85, R188.reuse, R85, R46 ;  /* 0x00000055bc557223 */ /* 0x040fe2000001002e */
[----:B------:R-:W-:Y:S01]  /*43d0*/  FFMA.FTZ R87, R188, R82, R47 ;  /* 0x00000052bc577223 */ /* 0x000fe2000001002f */
        /* <DEDUP_REMOVED lines=18> */
[----:B------:R-:W-:Y:S01]  /*4500*/  @P0 FMUL.FTZ R76, R84, R79 ;  /* 0x0000004f544c0220 */ /* 0x000fe20000410000 */
[----:B------:R-:W-:Y:S01]  /*4510*/  @P3 FMUL.FTZ R77, R97, R82 ;  /* 0x00000052614d3220 */ /* 0x000fe20000410000 */
[----:B------:R-:W-:Y:S01]  /*4520*/  @P4 FMUL.FTZ R78, R96, R85 ;  /* 0x00000055604e4220 */ /* 0x000fe20000410000 */
[----:B------:R-:W-:Y:S02]  /*4530*/  MOV R79, RZ ;  /* 0x000000ff004f7202 */ /* 0x000fe40000000f00 */
[----:B------:R-:W-:Y:S02]  /*4540*/  FSEL R85, R72, RZ, P0 ;  /* 0x000000ff48557208 */ /* 0x000fe40000000000 */
[----:B------:R-:W-:Y:S02]  /*4550*/  FSEL R84, R73, RZ, P3 ;  /* 0x000000ff49547208 */ /* 0x000fe40001800000 */
[----:B------:R-:W-:Y:S02]  /*4560*/  FSEL R83, R74, RZ, P4 ;  /* 0x000000ff4a537208 */ /* 0x000fe40002000000 */
[----:B------:R-:W-:Y:S01]  /*4570*/  FSEL R82, R75, RZ, P5 ;  /* 0x000000ff4b527208 */ /* 0x000fe20002800000 */
[----:B------:R-:W-:Y:S06]  /*4580*/  @!P5 BRA `(.L_x_9255) ;  /* 0x0000000000b4d947 */ /* 0x000fec0003800000 */
[----:B------:R-:W-:-:S05]  /*4590*/  HADD2.F32 R79, -RZ, R248.H1_H1 ;  /* 0x300000f8ff4f7230 */ /* 0x000fca0000004100 */
[----:B------:R-:W-:Y:S01]  /*45a0*/  FMUL.FTZ R79, R79, R86 ;  /* 0x000000564f4f7220 */ /* 0x000fe20000410000 */
[----:B------:R-:W-:Y:S06]  /*45b0*/  BRA `(.L_x_9255) ;  /* 0x0000000000a87947 */ /* 0x000fec0003800000 */
.L_x_9254:
        /* <DEDUP_REMOVED lines=13> */
[----:B------:R-:W-:Y:S01]  /*4690*/  FFMA.FTZ R70, R188, R237, R46 ;  /* 0x000000edbc467223 */ /* 0x000fe2000001002e */
[----:B------:R-:W-:Y:S01]  /*46a0*/  ISETP.GE.U32.AND P5, PT, R240, 0x1000000, PT ;  /* 0x01000000f000780c */ /* 0x000fe20003fa6070 */
        /* <DEDUP_REMOVED lines=13> */
[----:B------:R-:W-:Y:S02]  /*4780*/  @P4 HADD2.F32 R96, -RZ, R125.H0_H0 ;  /* 0x2000007dff604230 */ /* 0x000fe40000004100 */
[----:B------:R-:W-:Y:S01]  /*4790*/  FMUL.FTZ R74, R74, R85 ;  /* 0x000000554a4a7220 */ /* 0x000fe20000410000 */
[----:B------:R-:W-:Y:S02]  /*47a0*/  @P5 HADD2.F32 R101, -RZ, R248.H1_H1 ;  /* 0x300000f8ff655230 */ /* 0x000fe40000004100 */
[----:B------:R-:W-:Y:S01]  /*47b0*/  FMUL.FTZ R75, R75, R82 ;  /* 0x000000524b4b7220 */ /* 0x000fe20000410000 */
[----:B------:R-:W-:-:S02]  /*47c0*/  CS2R R76, SRZ ;  /* 0x00000000004c7805 */ /* 0x000fc4000001ff00 */
[----:B------:R-:W-:Y:S01]  /*47d0*/  CS2R R78, SRZ ;  /* 0x00000000004e7805 */ /* 0x000fe2000001ff00 */
[----:B------:R-:W-:Y:S01]  /*47e0*/  @P0 FMUL.FTZ R76, R86, R83 ;  /* 0x00000053564c0220 */ /* 0x000fe20000410000 */
[----:B------:R-:W-:Y:S01]  /*47f0*/  @P3 FMUL.FTZ R77, R87, R84 ;  /* 0x00000054574d3220 */ /* 0x000fe20000410000 */
[----:B------:R-:W-:Y:S01]  /*4800*/  @P4 FMUL.FTZ R78, R96, R85 ;  /* 0x00000055604e4220 */ /* 0x000fe20000410000 */
[----:B------:R-:W-:Y:S01]  /*4810*/  @P5 FMUL.FTZ R79, R101, R82 ;  /* 0x00000052654f5220 */ /* 0x000fe20000410000 */
[----:B------:R-:W-:Y:S02]  /*4820*/  FSEL R85, R72, RZ, P0 ;  /* 0x000000ff48557208 */ /* 0x000fe40000000000 */
[----:B------:R-:W-:Y:S02]  /*4830*/  FSEL R84, R73, RZ, P3 ;  /* 0x000000ff49547208 */ /* 0x000fe40001800000 */
[----:B------:R-:W-:Y:S02]  /*4840*/  FSEL R83, R74, RZ, P4 ;  /* 0x000000ff4a537208 */ /* 0x000fe40002000000 */
[----:B------:R-:W-:-:S07]  /*4850*/  FSEL R82, R75, RZ, P5 ;  /* 0x000000ff4b527208 */ /* 0x000fce0002800000 */
.L_x_9255:
[----:B------:R-:W-:Y:S05]  /*4860*/  BSYNC.RECONVERGENT B0 ;  /* 0x0000000000007941 */ /* 0x000fea0003800200 */
.L_x_9253:
        /* <DEDUP_REMOVED lines=21> */
[C---:B------:R-:W-:Y:S01]  /*49c0*/  FFMA.FTZ R68, R188.reuse, R229, R48 ;  /* 0x000000e5bc447223 */ /* 0x040fe20000010030 */
[C---:B------:R-:W-:Y:S01]  /*49d0*/  LOP3.LUT P4, RZ, R231.reuse, 0xff00, RZ, 0xc0, !PT ;  /* 0x0000ff00e7ff7812 */ /* 0x040fe2000788c0ff */
[C---:B------:R-:W-:Y:S01]  /*49e0*/  FFMA.FTZ R69, R188.reuse, R228, R49 ;  /* 0x000000e4bc457223 */ /* 0x040fe20000010031 */
[C---:B------:R-:W-:Y:S01]  /*49f0*/  LOP3.LUT P5, RZ, R231.reuse, 0xff0000, RZ, 0xc0, !PT ;  /* 0x00ff0000e7ff7812 */ /* 0x040fe200078ac0ff */
        /* <DEDUP_REMOVED lines=32> */
.L_x_9257:
        /* <DEDUP_REMOVED lines=14> */
[----:B------:R-:W-:Y:S01]  /*4ce0*/  ISETP.GE.U32.AND P6, PT, R231, 0x1000000, PT ;  /* 0x01000000e700780c */ /* 0x000fe20003fc6070 */
[----:B------:R-:W-:Y:S01]  /*4cf0*/  FFMA.FTZ R79, R188, R224, R51 ;  /* 0x000000e0bc4f7223 */ /* 0x000fe20000010033 */
        /* <DEDUP_REMOVED lines=26> */
.L_x_9258:
[----:B------:R-:W-:Y:S05]  /*4ea0*/  BSYNC.RECONVERGENT B0 ;  /* 0x0000000000007941 */ /* 0x000fea0003800200 */
.L_x_9256:
        /* <DEDUP_REMOVED lines=54> */
.L_x_9260:
        /* <DEDUP_REMOVED lines=42> */
.L_x_9261:
[----:B------:R-:W-:Y:S05]  /*54b0*/  BSYNC.RECONVERGENT B0 ;  /* 0x0000000000007941 */ /* 0x000fea0003800200 */
.L_x_9259:
        /* <DEDUP_REMOVED lines=54> */
.L_x_9263:
        /* <DEDUP_REMOVED lines=42> */
.L_x_9264:
[----:B------:R-:W-:Y:S05]  /*5ac0*/  BSYNC.RECONVERGENT B0 ;  /* 0x0000000000007941 */ /* 0x000fea0003800200 */
.L_x_9262:
        /* <DEDUP_REMOVED lines=54> */
.L_x_9266:
        /* <DEDUP_REMOVED lines=42> */
.L_x_9267:
[----:B------:R-:W-:Y:S05]  /*60d0*/  BSYNC.RECONVERGENT B0 ;  /* 0x0000000000007941 */ /* 0x000fea0003800200 */
.L_x_9265:
        /* <DEDUP_REMOVED lines=54> */
.L_x_9269:
        /* <DEDUP_REMOVED lines=16> */
[----:B------:R-:W-:Y:S01]  /*6540*/  FMUL.FTZ R79, R79, R88 ;  /* 0x000000584f4f7220 */ /* 0x000fe20000410000 */
[C---:B------:R-:W-:Y:S01]  /*6550*/  FMUL.FTZ R76, R88.reuse, R95 ;  /* 0x0000005f584c7220 */ /* 0x040fe20000410000 */
[C---:B------:R-:W-:Y:S01]  /*6560*/  FMUL.FTZ R77, R88.reuse, R77 ;  /* 0x0000004d584d7220 */ /* 0x040fe20000410000 */
[----:B------:R-:W-:Y:S01]  /*6570*/  FMUL.FTZ R78, R88, R91 ;  /* 0x0000005b584e7220 */ /* 0x000fe20000410000 */
[----:B------:R-:W-:Y:S01]  /*6580*/  FMUL.FTZ R94, R79, UR4 ;  /* 0x000000044f5e7c20 */ /* 0x000fe20008410000 */
[----:B------:R-:W-:Y:S01]  /*6590*/  FMUL.FTZ R81, R76, UR4 ;  /* 0x000000044c517c20 */ /* 0x000fe20008410000 */
[----:B------:R-:W-:Y:S01]  /*65a0*/  FMUL.FTZ R80, R77, UR4 ;  /* 0x000000044d507c20 */ /* 0x000fe20008410000 */
[----:B------:R-:W-:Y:S01]  /*65b0*/  FMUL.FTZ R89, R78, UR4 ;  /* 0x000000044e597c20 */ /* 0x000fe20008410000 */
[----:B-----5:R-:W-:Y:S01]  /*65c0*/  FMUL.FTZ R91, R75, R94 ;  /* 0x0000005e4b5b7220 */ /* 0x020fe20000410000 */
[----:B------:R-:W-:-:S02]  /*65d0*/  @P4 HADD2.F32 R75, -RZ, R243.H0_H0 ;  /* 0x200000f3ff4b4230 */ /* 0x000fc40000004100 */
[----:B------:R-:W-:Y:S01]  /*65e0*/  FMUL.FTZ R72, R72, R81 ;  /* 0x0000005148487220 */ /* 0x000fe20000410000 */
[-C--:B------:R-:W-:Y:S01]  /*65f0*/  FMUL.FTZ R73, R73, R80.reuse ;  /* 0x0000005049497220 */ /* 0x080fe20000410000 */
[----:B------:R-:W-:Y:S01]  /*6600*/  FMUL.FTZ R90, R74, R89 ;  /* 0x000000594a5a7220 */ /* 0x000fe20000410000 */
[----:B------:R-:W-:Y:S01]  /*6610*/  @P3 HADD2.F32 R88, -RZ, R134.H0_H0 ;  /* 0x20000086ff583230 */ /* 0x000fe20000004100 */
[----:B------:R-:W-:Y:S01]  /*6620*/  CS2R R76, SRZ ;  /* 0x00000000004c7805 */ /* 0x000fe2000001ff00 */
[----:B------:R-:W-:Y:S01]  /*6630*/  @P5 HADD2.F32 R92, -RZ, R135.H0_H0 ;  /* 0x20000087ff5c5230 */ /* 0x000fe20000004100 */
[----:B------:R-:W-:Y:S01]  /*6640*/  CS2R R78, SRZ ;  /* 0x00000000004e7805 */ /* 0x000fe2000001ff00 */
[----:B------:R-:W-:Y:S02]  /*6650*/  @P6 HADD2.F32 R93, -RZ, R243.H1_H1 ;  /* 0x300000f3ff5d6230 */ /* 0x000fe40000004100 */
[----:B------:R-:W-:Y:S01]  /*6660*/  @P4 FMUL.FTZ R77, R75, R80 ;  /* 0x000000504b4d4220 */ /* 0x000fe20000410000 */
[----:B------:R-:W-:Y:S01]  /*6670*/  FSEL R74, R72, RZ, P3 ;  /* 0x000000ff484a7208 */ /* 0x000fe20001800000 */
[----:B------:R-:W-:Y:S01]  /*6680*/  @P3 FMUL.FTZ R76, R88, R81 ;  /* 0x00000051584c3220 */ /* 0x000fe20000410000 */
[----:B------:R-:W-:Y:S01]  /*6690*/  @P5 FMUL.FTZ R78, R92, R89 ;  /* 0x000000595c4e5220 */ /* 0x000fe20000410000 */
[----:B------:R-:W-:Y:S01]  /*66a0*/  @P6 FMUL.FTZ R79, R93, R94 ;  /* 0x0000005e5d4f6220 */ /* 0x000fe20000410000 */
[----:B------:R-:W-:-:S02]  /*66b0*/  FSEL R75, R73, RZ, P4 ;  /* 0x000000ff494b7208 */ /* 0x000fc40002000000 */
[----:B------:R-:W-:Y:S02]  /*66c0*/  FSEL R90, R90, RZ, P5 ;  /* 0x000000ff5a5a7208 */ /* 0x000fe40002800000 */
[----:B------:R-:W-:-:S07]  /*66d0*/  FSEL R91, R91, RZ, P6 ;  /* 0x000000ff5b5b7208 */ /* 0x000fce0003000000 */
.L_x_9270:
[----:B------:R-:W-:Y:S05]  /*66e0*/  BSYNC.RECONVERGENT B0 ;  /* 0x0000000000007941 */ /* 0x000fea0003800200 */
.L_x_9268:
[----:B------:R-:W1:Y:S01]  /*66f0*/  @P0 LDC.64 R72, c[0x0][0x478] ;  /* 0x00011e00ff480b82 */ /* 0x000e620000000a00 */
[----:B------:R-:W-:-:S04]  /*6700*/  IMAD.WIDE.U32 R100, R161, 0x10, R100 ;  /* 0x00000010a1647825 */ /* 0x000fc800078e0064 */
[----:B-1----:R-:W-:-:S05]  /*6710*/  @P0 IMAD.WIDE.U32 R72, R161, 0x10, R72 ;  /* 0x00000010a1480825 */ /* 0x002fca00078e0048 */
[----:B------:R1:W-:Y:S04]  /*6720*/  @P0 STG.E.128 desc[UR6][R72.64], R68 ;  /* 0x0000004448000986 */ /* 0x0003e8000c101d06 */
[----:B------:R1:W-:Y:S02]  /*6730*/  STG.E.128 desc[UR6][R100.64], R76 ;  /* 0x0000004c64007986 */ /* 0x0003e4000c101d06 */
.L_x_9252:
[----:B-12---:R-:W1:Y:S01]  /*6740*/  LDC.64 R72, c[0x0][0x380] ;  /* 0x0000e000ff487b82 */ /* 0x006e620000000a00 */
        /* <DEDUP_REMOVED lines=23> */
[----:B-1----:R-:W-:Y:S01]  /*68c0*/  IADD3 R187, PT, PT, R187, R72, RZ ;  /* 0x00000048bbbb7210 */ /* 0x002fe20007ffe0ff */
        /* <DEDUP_REMOVED lines=64> */
[----:B------:R-:W-:-:S07]  /*6cd0*/  MOV R11, R5 ;  /* 0x00000005000b7202 */ /* 0x000fce0000000f00 */
.L_x_9232:
        /* <DEDUP_REMOVED lines=29> */
.L_x_9272:
        /* <DEDUP_REMOVED lines=13> */
.L_x_10829:


//--------------------- .text._ZN10layer_norm22ln_bwd_finalize_kernelINS_22Kernel_traits_finalizeILj6144E6__halfffffjLb1ELj1024ELj4ENS_18Kernel_traits_baseILj6144ES2_ffffjLj1024EEEEELb1ELb0EEEvNS_9BwdParamsE --------------------------
	.section	.text._ZN10layer_norm22ln_bwd_finalize_kernelINS_22Kernel_traits_finalizeILj6144E6__halfffffjLb1ELj1024ELj4ENS_18Kernel_traits_baseILj6144ES2_ffffjLj1024EEEEELb1ELb0EEEvNS_9BwdParamsE,"ax",@progbits
	.align	128
        .global         _ZN10layer_norm22ln_bwd_finalize_kernelINS_22Kernel_traits_finalizeILj6144E6__halfffffjLb1ELj1024ELj4ENS_18Kernel_traits_baseILj6144ES2_ffffjLj1024EEEEELb1ELb0EEEvNS_9BwdParamsE
        .type           _ZN10layer_norm22ln_bwd_finalize_kernelINS_22Kernel_traits_finalizeILj6144E6__halfffffjLb1ELj1024ELj4ENS_18Kernel_traits_baseILj6144ES2_ffffjLj1024EEEEELb1ELb0EEEvNS_9BwdParamsE,@function
        .size           _ZN10layer_norm22ln_bwd_finalize_kernelINS_22Kernel_traits_finalizeILj6144E6__halfffffjLb1ELj1024ELj4ENS_18Kernel_traits_baseILj6144ES2_ffffjLj1024EEEEELb1ELb0EEEvNS_9BwdParamsE,(.L_x_10830 - _ZN10layer_norm22ln_bwd_finalize_kernelINS_22Kernel_traits_finalizeILj6144E6__halfffffjLb1ELj1024ELj4ENS_18Kernel_traits_baseILj6144ES2_ffffjLj1024EEEEELb1ELb0EEEvNS_9BwdParamsE)
        .other          _ZN10layer_norm22ln_bwd_finalize_kernelINS_22Kernel_traits_finalizeILj6144E6__halfffffjLb1ELj1024ELj4ENS_18Kernel_traits_baseILj6144ES2_ffffjLj1024EEEEELb1ELb0EEEvNS_9BwdParamsE,@"STO_CUDA_ENTRY STV_DEFAULT"
_ZN10layer_norm22ln_bwd_finalize_kernelINS_22Kernel_traits_finalizeILj6144E6__halfffffjLb1ELj1024ELj4ENS_18Kernel_traits_baseILj6144ES2_ffffjLj1024EEEEELb1ELb0EEEvNS_9BwdParamsE:
.text._ZN10layer_norm22ln_bwd_finalize_kernelINS_22Kernel_traits_finalizeILj6144E6__halfffffjLb1ELj1024ELj4ENS_18Kernel_traits_baseILj6144ES2_ffffjLj1024EEEEELb1ELb0EEEvNS_9BwdParamsE:
        /* <DEDUP_REMOVED lines=57> */
.L_x_9277:
        /* <DEDUP_REMOVED lines=87> */
.L_x_9276:
[----:B------:R-:W-:Y:S05]  /*0900*/  BSYNC.RECONVERGENT B1 ;  /* 0x0000000000017941 */ /* 0x000fea0003800200 */
.L_x_9275:
        /* <DEDUP_REMOVED lines=50> */
.L_x_9279:
[----:B------:R-:W-:Y:S05]  /*0c30*/  BSYNC.RECONVERGENT B1 ;  /* 0x0000000000017941 */ /* 0x000fea0003800200 */
.L_x_9278:
        /* <DEDUP_REMOVED lines=29> */
.L_x_9281:
[----:B------:R-:W-:Y:S05]  /*0e10*/  BSYNC.RECONVERGENT B1 ;  /* 0x0000000000017941 */ /* 0x000fea0003800200 */
.L_x_9280:
        /* <DEDUP_REMOVED lines=14> */
.L_x_9274:
[----:B------:R-:W-:Y:S05]  /*0f00*/  BSYNC.RECONVERGENT B0 ;  /* 0x0000000000007941 */ /* 0x000fea0003800200 */
.L_x_9273:
        /* <DEDUP_REMOVED lines=78> */
.L_x_9282:
        /* <DEDUP_REMOVED lines=9> */
.L_x_10830:


//--------------------- .text._ZN10layer_norm13ln_bwd_kernelINS_13Kernel_traitsI6__halfffffjLj6144ELj1ELj1ELj8ELj16ENS_18Kernel_traits_baseILj6144ES2_ffffjLj256EEEEELb1ELb1ELb1ELb0EEEvNS_9BwdParamsE --------------------------
	.section	.text._ZN10layer_norm13ln_bwd_kernelINS_13Kernel_traitsI6__halfffffjLj6144ELj1ELj1ELj8ELj16ENS_18Kernel_traits_baseILj6144ES2_ffffjLj256EEEEELb1ELb1ELb1ELb0EEEvNS_9BwdParamsE,"ax",@progbits
	.align	128
        .global         _ZN10layer_norm13ln_bwd_kernelINS_13Kernel_traitsI6__halfffffjLj6144ELj1ELj1ELj8ELj16ENS_18Kernel_traits_baseILj6144ES2_ffffjLj256EEEEELb1ELb1ELb1ELb0EEEvNS_9BwdParamsE
        .type           _ZN10layer_norm13ln_bwd_kernelINS_13Kernel_traitsI6__halfffffjLj6144ELj1ELj1ELj8ELj16ENS_18Kernel_traits_baseILj6144ES2_ffffjLj256EEEEELb1ELb1ELb1ELb0EEEvNS_9BwdParamsE,@function
        .size           _ZN10layer_norm13ln_bwd_kernelINS_13Kernel_traitsI6__halfffffjLj6144ELj1ELj1ELj8ELj16ENS_18Kernel_traits_baseILj6144ES2_ffffjLj256EEEEELb1ELb1ELb1ELb0EEEvNS_9BwdParamsE,(.L_x_10831 - _ZN10layer_norm13ln_bwd_kernelINS_13Kernel_traitsI6__halfffffjLj6144ELj1ELj1ELj8ELj16ENS_18Kernel_traits_baseILj6144ES2_ffffjLj256EEEEELb1ELb1ELb1ELb0EEEvNS_9BwdParamsE)
        .other          _ZN10layer_norm13ln_bwd_kernelINS_13Kernel_traitsI6__halfffffjLj6144ELj1ELj1ELj8ELj16ENS_18Kernel_traits_baseILj6144ES2_ffffjLj256EEEEELb1ELb1ELb1ELb0EEEvNS_9BwdParamsE,@"STO_CUDA_ENTRY STV_DEFAULT"
_ZN10layer_norm13ln_bwd_kernelINS_13Kernel_traitsI6__halfffffjLj6144ELj1ELj1ELj8ELj16ENS_18Kernel_traits_baseILj6144ES2_ffffjLj256EEEEELb1ELb1ELb1ELb0EEEvNS_9BwdParamsE:
.text._ZN10layer_norm13ln_bwd_kernelINS_13Kernel_traitsI6__halfffffjLj6144ELj1ELj1ELj8ELj16ENS_18Kernel_traits_baseILj6144ES2_ffffjLj256EEEEELb1ELb1ELb1ELb0EEEvNS_9BwdParamsE:
        /* <DEDUP_REMOVED lines=18> */
[----:B-1----:R-:W-:Y:S01]  /*0120*/  UISETP.GE.AND UP0, UPT, UR5, UR4, UPT ;  /* 0x000000040500728c */ /* 0x002fe2000bf06270 */
[----:B------:R-:W-:Y:S01]  /*0130*/  P2R R13, PR, RZ, 0x20 ;  /* 0x00000020ff0d7803 */ /* 0x000fe20000000000 */
[----:B------:R-:W0:Y:S01]  /*0140*/  @P5 LDC.64 R2, c[0x0][0x3d0] ;  /* 0x0000f400ff025b82 */ /* 0x000e220000000a00 */
[----:B------:R-:W-:-:S02]  /*0150*/  P2R R17, PR, RZ, 0x8 ;  /* 0x00000008ff117803 */ /* 0x000fc40000000000 */
[----:B------:R-:W-:Y:S02]  /*0160*/  CS2R R120, SRZ ;  /* 0x0000000000787805 */ /* 0x000fe4000001ff00 */
[----:B------:R-:W-:-:S03]  /*0170*/  P2R R193, PR, RZ, 0x10 ;  /* 0x00000010ffc17803 */ /* 0x000fc60000000000 */
[----:B------:R-:W1:Y:S01]  /*0180*/  @P5 LDC.64 R4, c[0x0][0x3e8] ;  /* 0x0000fa00ff045b82 */ /* 0x000e620000000a00 */
[----:B------:R-:W-:-:S07]  /*0190*/  @P3 LOP3.LUT R9, R6, 0x100, RZ, 0xfc, !PT ;  /* 0x0000010006093812 */ /* 0x000fce00078efcff */
[----:B------:R-:W3:Y:S08]  /*01a0*/  @P0 LDC.64 R30, c[0x0][0x3d0] ;  /* 0x0000f400ff1e0b82 */ /* 0x000ef00000000a00 */
[----:B------:R-:W4:Y:S01]  /*01b0*/  @P0 LDC.64 R34, c[0x0][0x3e8] ;  /* 0x0000fa00ff220b82 */ /* 0x000f220000000a00 */
[----:B0-----:R-:W-:-:S05]  /*01c0*/  @P5 IMAD.WIDE.U32 R2, R9, 0x8, R2 ;  /* 0x0000000809025825 */ /* 0x001fca00078e0002 */
[----:B--2---:R0:W5:Y:S02]  /*01d0*/  @P5 LDG.E.64 R10, desc[UR6][R2.64] ;  /* 0x00000006020a5981 */ /* 0x004164000c1e1b00 */
[----:B------:R-:W2:Y:S01]  /*01e0*/  @P1 LDC.64 R46, c[0x0][0x3d0] ;  /* 0x0000f400ff2e1b82 */ /* 0x000ea20000000a00 */
[C---:B-1----:R-:W-:Y:S01]  /*01f0*/  @P5 IMAD.WIDE.U32 R4, R9.reuse, 0x8, R4 ;  /* 0x0000000809045825 */ /* 0x042fe200078e0004 */
[----:B------:R-:W-:-:S04]  /*0200*/  @P5 IADD3 R9, PT, PT, R9, 0x100, RZ ;  /* 0x0000010009095810 */ /* 0x000fc80007ffe0ff */
[----:B------:R1:W5:Y:S02]  /*0210*/  @P5 LDG.E.64 R14, desc[UR6][R4.64] ;  /* 0x00000006040e5981 */ /* 0x000364000c1e1b00 */
[----:B------:R-:W0:Y:S01]  /*0220*/  @P1 LDC.64 R48, c[0x0][0x3e8] ;  /* 0x0000fa00ff301b82 */ /* 0x000e220000000a00 */
[----:B---3--:R-:W-:-:S05]  /*0230*/  @P0 IMAD.WIDE.U32 R42, R9, 0x8, R30 ;  /* 0x00000008092a0825 */ /* 0x008fca00078e001e */
[----:B------:R-:W5:Y:S02]  /*0240*/  @P0 LDG.E.64 R18, desc[UR6][R42.64] ;  /* 0x000000062a120981 */ /* 0x000f64000c1e1b00 */
[----:B------:R-:W3:Y:S01]  /*0250*/  @P2 LDC.64 R50, c[0x0][0x3d0] ;  /* 0x0000f400ff322b82 */ /* 0x000ee20000000a00 */
[C---:B----4-:R-:W-:Y:S01]  /*0260*/  @P0 IMAD.WIDE.U32 R44, R9.reuse, 0x8, R34 ;  /* 0x00000008092c0825 */ /* 0x050fe200078e0022 */
[----:B------:R-:W-:-:S04]  /*0270*/  @P0 IADD3 R9, PT, PT, R9, 0x100, RZ ;  /* 0x0000010009090810 */ /* 0x000fc80007ffe0ff */
[----:B------:R-:W5:Y:S02]  /*0280*/  @P0 LDG.E.64 R20, desc[UR6][R44.64] ;  /* 0x000000062c140981 */ /* 0x000f64000c1e1b00 */
[----:B------:R-:W4:Y:S01]  /*0290*/  @P2 LDC.64 R52, c[0x0][0x3e8] ;  /* 0x0000fa00ff342b82 */ /* 0x000f220000000a00 */
[----:B--2---:R-:W-:-:S05]  /*02a0*/  @P1 IMAD.WIDE.U32 R46, R9, 0x8, R46 ;  /* 0x00000008092e1825 */ /* 0x004fca00078e002e */
[----:B------:R-:W5:Y:S02]  /*02b0*/  @P1 LDG.E.64 R22, desc[UR6][R46.64] ;  /* 0x000000062e161981 */ /* 0x000f64000c1e1b00 */
[----:B------:R-:W2:Y:S01]  /*02c0*/  @P4 LDC.64 R54, c[0x0][0x3d0] ;  /* 0x0000f400ff364b82 */ /* 0x000ea20000000a00 */
[C---:B0-----:R-:W-:Y:S01]  /*02d0*/  @P1 IMAD.WIDE.U32 R48, R9.reuse, 0x8, R48 ;  /* 0x0000000809301825 */ /* 0x041fe200078e0030 */
[----:B------:R-:W-:-:S04]  /*02e0*/  @P1 IADD3 R9, PT, PT, R9, 0x100, RZ ;  /* 0x0000010009091810 */ /* 0x000fc80007ffe0ff */
[----:B------:R-:W5:Y:S02]  /*02f0*/  @P1 LDG.E.64 R24, desc[UR6][R48.64] ;  /* 0x0000000630181981 */ /* 0x000f64000c1e1b00 */
[----:B------:R-:W0:Y:S08]  /*0300*/  @P4 LDC.64 R56, c[0x0][0x3e8] ;  /* 0x0000fa00ff384b82 */ /* 0x000e300000000a00 */
[----:B------:R-:W1:Y:S08]  /*0310*/  @P3 LDC.64 R38, c[0x0][0x3d0] ;  /* 0x0000f400ff263b82 */ /* 0x000e700000000a00 */
[----:B------:R-:W1:Y:S01]  /*0320*/  @P3 LDC.64 R40, c[0x0][0x3e8] ;  /* 0x0000fa00ff283b82 */ /* 0x000e620000000a00 */
[----:B---3--:R-:W-:-:S04]  /*0330*/  @P2 IMAD.WIDE.U32 R50, R9, 0x8, R50 ;  /* 0x0000000809322825 */ /* 0x008fc800078e0032 */
[C---:B----4-:R-:W-:Y:S01]  /*0340*/  @P2 IMAD.WIDE.U32 R52, R9.reuse, 0x8, R52 ;  /* 0x0000000809342825 */ /* 0x050fe200078e0034 */
[----:B------:R-:W-:Y:S01]  /*0350*/  @P2 IADD3 R9, PT, PT, R9, 0x100, RZ ;  /* 0x0000010009092810 */ /* 0x000fe20007ffe0ff */
[----:B------:R-:W5:Y:S04]  /*0360*/  @P2 LDG.E.64 R26, desc[UR6][R50.64] ;  /* 0x00000006321a2981 */ /* 0x000f68000c1e1b00 */
[C---:B--2---:R-:W-:Y:S01]  /*0370*/  @P4 IMAD.WIDE.U32 R30, R9.reuse, 0x8, R54 ;  /* 0x00000008091e4825 */ /* 0x044fe200078e0036 */
[----:B------:R2:W5:Y:S03]  /*0380*/  @P2 LDG.E.64 R28, desc[UR6][R52.64] ;  /* 0x00000006341c2981 */ /* 0x000566000c1e1b00 */
[----:B0-----:R-:W-:Y:S01]  /*0390*/  @P4 IMAD.WIDE.U32 R34, R9, 0x8, R56 ;  /* 0x0000000809224825 */ /* 0x001fe200078e0038 */
[----:B------:R0:W5:Y:S03]  /*03a0*/  @P4 LDG.E.64 R32, desc[UR6][R30.64] ;  /* 0x000000061e204981 */ /* 0x000166000c1e1b00 */
[C---:B-1----:R-:W-:Y:S01]  /*03b0*/  @P3 IMAD.WIDE.U32 R2, R6.reuse, 0x8, R38 ;  /* 0x0000000806023825 */ /* 0x042fe200078e0026 */
[----:B------:R0:W5:Y:S03]  /*03c0*/  @P4 LDG.E.64 R36, desc[UR6][R34.64] ;  /* 0x0000000622244981 */ /* 0x000166000c1e1b00 */
[----:B------:R-:W-:Y:S01]  /*03d0*/  @P3 IMAD.WIDE.U32 R4, R6, 0x8, R40 ;  /* 0x0000000806043825 */ /* 0x000fe200078e0028 */
[----:B------:R0:W5:Y:S04]  /*03e0*/  @P3 LDG.E.64 R166, desc[UR6][R2.64] ;  /* 0x0000000602a63981 */ /* 0x000168000c1e1b00 */
[----:B------:R0:W5:Y:S01]  /*03f0*/  @P3 LDG.E.64 R164, desc[UR6][R4.64] ;  /* 0x0000000604a43981 */ /* 0x000162000c1e1b00 */
        /* <DEDUP_REMOVED lines=33> */
[----:B--2---:R-:W-:Y:S02]  /*0610*/  CS2R R52, SRZ ;  /* 0x0000000000347805 */ /* 0x004fe4000001ff00 */
[----:B------:R-:W-:Y:S01]  /*0620*/  CS2R R54, SRZ ;  /* 0x0000000000367805 */ /* 0x000fe2000001ff00 */
[----:B0-----:R-:W-:Y:S06]  /*0630*/  BRA.U UP0, `(.L_x_9283) ;  /* 0x00000091008c7547 */ /* 0x001fec000b800000 */
[----:B-----5:R-:W-:Y:S02]  /*0640*/  MOV R189, R10 ;  /* 0x0000000a00bd7202 */ /* 0x020fe40000000f00 */
        /* <DEDUP_REMOVED lines=39> */
[----:B------:R-:W-:Y:S02]  /*08c0*/  PRMT R189, R189, 0x5410, R0 ;  /* 0x00005410bdbd7816 */ /* 0x000fe40000000000 */
[----:B------:R-:W-:-:S02]  /*08d0*/  CS2R R80, SRZ ;  /* 0x0000000000507805 */ /* 0x000fc4000001ff00 */
[----:B------:R-:W-:Y:S02]  /*08e0*/  MOV R209, R23 ;  /* 0x0000001700d17202 */ /* 0x000fe40000000f00 */
[----:B------:R-:W-:Y:S02]  /*08f0*/  CS2R R82, SRZ ;  /* 0x0000000000527805 */ /* 0x000fe4000001ff00 */
[----:B------:R-:W-:Y:S02]  /*0900*/  SHF.R.U32.HI R7, RZ, 0x10, R23 ;  /* 0x00000010ff077819 */ /* 0x000fe40000011617 */
[----:B------:R-:W-:Y:S02]  /*0910*/  CS2R R76, SRZ ;  /* 0x00000000004c7805 */ /* 0x000fe4000001ff00 */
[----:B------:R-:W-:Y:S02]  /*0920*/  MOV R210, R26 ;  /* 0x0000001a00d27202 */ /* 0x000fe40000000f00 */
[----:B------:R-:W-:-:S02]  /*0930*/  CS2R R78, SRZ ;  /* 0x00000000004e7805 */ /* 0x000fc4000001ff00 */
[----:B------:R-:W-:Y:S02]  /*0940*/  SHF.R.U64 R9, R26, 0x10, R27 ;  /* 0x000000101a097819 */ /* 0x000fe4000000121b */
        /* <DEDUP_REMOVED lines=24> */
[----:B------:R-:W0:Y:S01]  /*0ad0*/  LDCU.U8 UR14, c[0x0][0x410] ;  /* 0x00008200ff0e77ac */ /* 0x000e220008000000 */
[----:B------:R-:W-:Y:S02]  /*0ae0*/  MOV R223, R36 ;  /* 0x0000002400df7202 */ /* 0x000fe40000000f00 */
[--C-:B------:R-:W-:Y:S01]  /*0af0*/  SHF.R.U64 R21, R36, 0x10, R37.reuse ;  /* 0x0000001024157819 */ /* 0x100fe20000001225 */
[----:B------:R-:W-:Y:S01]  /*0b00*/  UPLOP3.LUT UP1, UPT, UPT, UPT, UPT, 0x40, 0x4 ;  /* 0x000000000004789c */ /* 0x000fe20003f2e870 */
[----:B------:R-:W-:Y:S01]  /*0b10*/  MOV R224, R37 ;  /* 0x0000002500e07202 */ /* 0x000fe20000000f00 */
[----:B------:R-:W1:Y:S01]  /*0b20*/  LDCU UR15, c[0x0][0x400] ;  /* 0x00008000ff0f77ac */ /* 0x000e620008000800 */
[----:B------:R-:W-:Y:S02]  /*0b30*/  SHF.R.U32.HI R22, RZ, 0x10, R37 ;  /* 0x00000010ff167819 */ /* 0x000fe40000011625 */
[--C-:B------:R-:W-:Y:S01]  /*0b40*/  SHF.R.U64 R225, R164, 0x10, R165.reuse ;  /* 0x00000010a4e17819 */ /* 0x100fe200000012a5 */
[----:B------:R-:W2:Y:S01]  /*0b50*/  LDCU.64 UR8, c[0x0][0x408] ;  /* 0x00008100ff0877ac */ /* 0x000ea20008000a00 */
[----:B------:R-:W-:-:S02]  /*0b60*/  SHF.R.U32.HI R0, RZ, 0x10, R165 ;  /* 0x00000010ff007819 */ /* 0x000fc400000116a5 */
[----:B------:R-:W-:Y:S01]  /*0b70*/  PRMT R211, R211, 0x5410, R10 ;  /* 0x00005410d3d37816 */ /* 0x000fe2000000000a */
[----:B------:R-:W3:Y:S01]  /*0b80*/  LDCU.64 UR10, c[0x0][0x438] ;  /* 0x00008700ff0a77ac */ /* 0x000ee20008000a00 */
[----:B------:R-:W-:Y:S02]  /*0b90*/  PRMT R191, R191, 0x5410, R2 ;  /* 0x00005410bfbf7816 */ /* 0x000fe40000000002 */
[----:B------:R-:W-:Y:S01]  /*0ba0*/  PRMT R206, R206, 0x5410, R3 ;  /* 0x00005410cece7816 */ /* 0x000fe20000000003 */
[----:B------:R-:W4:Y:S01]  /*0bb0*/  LDCU.64 UR12, c[0x0][0x478] ;  /* 0x00008f00ff0c77ac */ /* 0x000f220008000a00 */
        /* <DEDUP_REMOVED lines=17> */
[----:B01234-:R-:W-:-:S07]  /*0cd0*/  MOV R10, UR5 ;  /* 0x00000005000a7c02 */ /* 0x01ffce0008000f00 */
.L_x_9420:
        /* <DEDUP_REMOVED lines=18> */
[C---:B------:R-:W-:Y:S01]  /*0e00*/  ISETP.GE.U32.AND P6, PT, R8.reuse, 0x100, PT ;  /* 0x000001000800780c */ /* 0x040fe20003fc6070 */
[----:B------:R-:W-:Y:S01]  /*0e10*/  BSSY.RECONVERGENT B1, `(.L_x_9286) ;  /* 0x000004d000017945 */ /* 0x000fe20003800200 */
[----:B------:R-:W-:Y:S01]  /*0e20*/  ISETP.GE.U32.AND P5, PT, R8, 0x200, PT ;  /* 0x000002000800780c */ /* 0x000fe20003fa6070 */
[----:B------:R-:W-:Y:S01]  /*0e30*/  HFMA2 R202, -RZ, RZ, 0, 0 ;  /* 0x00000000ffca7431 */ /* 0x000fe200000001ff */
[----:B------:R-:W-:-:S02]  /*0e40*/  ISETP.NE.AND P2, PT, RZ, UR14, PT ;  /* 0x0000000eff007c0c */ /* 0x000fc4000bf45270 */
[C---:B------:R-:W-:Y:S02]  /*0e50*/  ISETP.GE.U32.AND P0, PT, R8.reuse, 0x300, PT ;  /* 0x000003000800780c */ /* 0x040fe40003f06070 */
[----:B------:R-:W-:Y:S02]  /*0e60*/  ISETP.GE.U32.AND P1, PT, R8, 0x400, PT ;  /* 0x000004000800780c */ /* 0x000fe40003f26070 */
[----:B------:R-:W-:Y:S02]  /*0e70*/  MOV R197, RZ ;  /* 0x000000ff00c57202 */ /* 0x000fe40000000f00 */
[----:B------:R-:W-:-:S05]  /*0e80*/  @P4 IADD3 R14, PT, PT, R12, -0x1, RZ ;  /* 0xffffffff0c0e4810 */ /* 0x000fca0007ffe0ff */
[-C--:B0-----:R-:W-:Y:S01]  /*0e90*/  @P4 IMAD R142, R14, R7.reuse, RZ ;  /* 0x000000070e8e4224 */ /* 0x081fe200078e02ff */
[----:B------:R-:W-:Y:S01]  /*0ea0*/  IADD3 R14, PT, PT, R9, -0x1, RZ ;  /* 0xffffffff090e7810 */ /* 0x000fe20007ffe0ff */
[----:B------:R-:W-:-:S03]  /*0eb0*/  IMAD R13, R10, R7, RZ ;  /* 0x000000070a0d7224 */ /* 0x000fc600078e02ff */
[----:B------:R-:W-:Y:S01]  /*0ec0*/  @P4 SHF.R.S32.HI R143, RZ, 0x1f, R142 ;  /* 0x0000001fff8f4819 */ /* 0x000fe2000001148e */
[----:B------:R-:W-:Y:S01]  /*0ed0*/  IMAD R17, R14, R7, RZ ;  /* 0x000000070e117224 */ /* 0x000fe200078e02ff */
[----:B------:R-:W-:Y:S02]  /*0ee0*/  SHF.R.S32.HI R14, RZ, 0x1f, R13 ;  /* 0x0000001fff0e7819 */ /* 0x000fe4000001140d */
[----:B------:R-:W-:Y:S02]  /*0ef0*/  @P4 LEA.HI R145, R143, R142, RZ, 0x2 ;  /* 0x0000008e8f914211 */ /* 0x000fe400078f10ff */
[----:B-1----:R-:W-:Y:S02]  /*0f00*/  SHF.R.S32.HI R140, RZ, 0x1f, R17 ;  /* 0x0000001fff8c7819 */ /* 0x002fe40000011411 */
[----:B------:R-:W-:Y:S02]  /*0f10*/  LEA.HI R141, R14, R13, RZ, 0x2 ;  /* 0x0000000d0e8d7211 */ /* 0x000fe400078f10ff */
[----:B------:R-:W-:-:S02]  /*0f20*/  LEA.HI R143, R140, R17, RZ, 0x2 ;  /* 0x000000118c8f7211 */ /* 0x000fc400078f10ff */
[-C--:B------:R-:W-:Y:S02]  /*0f30*/  LEA.HI.SX32 R14, R141, R6.reuse, 0x1e ;  /* 0x000000068d0e7211 */ /* 0x080fe400078ff2ff */
[-C--:B------:R-:W-:Y:S02]  /*0f40*/  @P4 LEA.HI.SX32 R152, R145, R6.reuse, 0x1e ;  /* 0x0000000691984211 */ /* 0x080fe400078ff2ff */
[----:B------:R-:W-:Y:S02]  /*0f50*/  P2R R17, PR, RZ, 0x40 ;  /* 0x00000040ff117803 */ /* 0x000fe40000000000 */
[----:B------:R-:W-:Y:S02]  /*0f60*/  P2R R13, PR, RZ, 0x20 ;  /* 0x00000020ff0d7803 */ /* 0x000fe40000000000 */
[----:B------:R-:W-:Y:S02]  /*0f70*/  LEA.HI.SX32 R154, R143, R6, 0x1e ;  /* 0x000000068f9a7211 */ /* 0x000fe400078ff2ff */
[----:B------:R-:W-:-:S02]  /*0f80*/  MOV R155, R14 ;  /* 0x0000000e009b7202 */ /* 0x000fc40000000f00 */
[----:B--2---:R-:W-:Y:S01]  /*0f90*/  FSEL R153, R153, RZ, !P2 ;  /* 0x000000ff99997208 */ /* 0x004fe20005000000 */
[----:B------:R-:W-:Y:S06]  /*0fa0*/  @!P6 BRA `(.L_x_9287) ;  /* 0x0000000000cce947 */ /* 0x000fec0003800000 */
        /* <DEDUP_REMOVED lines=14> */
[----:B------:R-:W-:Y:S01]  /*1090*/  SHF.R.U64 R172, R166, 0x10, R167 ;  /* 0x00000010a6ac7819 */ /* 0x000fe200000012a7 */
[----:B------:R-:W-:-:S04]  /*10a0*/  HADD2.F32 R171, -RZ, R166.H0_H0 ;  /* 0x200000a6ffab7230 */ /* 0x000fc80000004100 */
[----:B------:R-:W-:Y:S01]  /*10b0*/  HADD2.F32 R172, -RZ, R172.H0_H0 ;  /* 0x200000acffac7230 */ /* 0x000fe20000004100 */
[----:B------:R-:W-:Y:S02]  /*10c0*/  IADD3 R152, PT, PT, R152, 0x100, RZ ;  /* 0x0000010098987810 */ /* 0x000fe40007ffe0ff */
[----:B------:R-:W-:Y:S02]  /*10d0*/  IADD3 R154, PT, PT, R154, 0x100, RZ ;  /* 0x000001009a9a7810 */ /* 0x000fe40007ffe0ff */
[----:B------:R-:W-:Y:S01]  /*10e0*/  IADD3 R155, PT, PT, R155, 0x100, RZ ;  /* 0x000001009b9b7810 */ /* 0x000fe20007ffe0ff */
[C---:B---3--:R-:W-:Y:S01]  /*10f0*/  FADD.FTZ R144, -R153.reuse, R144 ;  /* 0x0000009099907221 */ /* 0x048fe20000010100 */
[C---:B------:R-:W-:Y:S01]  /*1100*/  FADD.FTZ R174, -R153.reuse, R145 ;  /* 0x0000009199ae7221 */ /* 0x040fe20000010100 */
[----:B------:R-:W-:Y:S01]  /*1110*/  FADD.FTZ R186, -R153, R147 ;  /* 0x0000009399ba7221 */ /* 0x000fe20000010100 */
[----:B------:R-:W-:Y:S01]  /*1120*/  SHF.R.U32.HI R147, RZ, 0x10, R167 ;  /* 0x00000010ff937819 */ /* 0x000fe200000116a7 */
[----:B------:R-:W-:Y:S01]  /*1130*/  FMUL.FTZ R3, R11, R144 ;  /* 0x000000900b037220 */ /* 0x000fe20000410000 */
[----:B------:R-:W-:-:S02]  /*1140*/  HADD2.F32 R145, -RZ, R167.H0_H0 ;  /* 0x200000a7ff917230 */ /* 0x000fc40000004100 */
[----:B------:R-:W-:Y:S01]  /*1150*/  FMUL.FTZ R174, R11, R174 ;  /* 0x000000ae0bae7220 */ /* 0x000fe20000410000 */
[----:B----4-:R-:W-:Y:S01]  /*1160*/  FMUL.FTZ R162, R140, R171 ;  /* 0x000000ab8ca27220 */ /* 0x010fe20000410000 */
[----:B------:R-:W-:Y:S01]  /*1170*/  FADD.FTZ R96, R96, R140 ;  /* 0x0000008c60607221 */ /* 0x000fe20000010000 */
[----:B------:R-:W-:Y:S01]  /*1180*/  FFMA.FTZ R120, R140, R3, R120 ;  /* 0x000000038c787223 */ /* 0x000fe20000010078 */
[----:B------:R-:W-:Y:S01]  /*1190*/  FADD.FTZ R146, -R153, R146 ;  /* 0x0000009299927221 */ /* 0x000fe20000010100 */
[----:B------:R-:W-:Y:S02]  /*11a0*/  HADD2.F32 R140, -RZ, R147.H0_H0 ;  /* 0x20000093ff8c7230 */ /* 0x000fe40000004100 */
[----:B------:R-:W-:Y:S01]  /*11b0*/  FMUL.FTZ R172, R141, R172 ;  /* 0x000000ac8dac7220 */ /* 0x000fe20000410000 */
[----:B------:R-:W-:Y:S01]  /*11c0*/  FADD.FTZ R97, R97, R141 ;  /* 0x0000008d61617221 */ /* 0x000fe20000010000 */
[----:B------:R-:W-:Y:S01]  /*11d0*/  FFMA.FTZ R121, R141, R174, R121 ;  /* 0x000000ae8d797223 */ /* 0x000fe20000010079 */
[----:B------:R-:W-:Y:S01]  /*11e0*/  FMUL.FTZ R176, R142, R145 ;  /* 0x000000918eb07220 */ /* 0x000fe20000410000 */
[----:B------:R-:W-:Y:S01]  /*11f0*/  FADD.FTZ R141, RZ, R162 ;  /* 0x000000a2ff8d7221 */ /* 0x000fe20000010000 */
[----:B------:R-:W-:Y:S01]  /*1200*/  FFMA.FTZ R145, R3, R162, RZ ;  /* 0x000000a203917223 */ /* 0x000fe200000100ff */
        /* <DEDUP_REMOVED lines=8> */
[----:B------:R-:W-:Y:S01]  /*1290*/  FFMA.FTZ R141, R171, R176, R140 ;  /* 0x000000b0ab8d7223 */ /* 0x000fe2000001008c */
[----:B------:R-:W-:Y:S01]  /*12a0*/  FADD.FTZ R99, R99, R143 ;  /* 0x0000008f63637221 */ /* 0x000fe20000010000 */
[----:B------:R-:W-:Y:S01]  /*12b0*/  FADD.FTZ R197, R142, R177 ;  /* 0x000000b18ec57221 */ /* 0x000fe20000010000 */
[----:B------:R-:W-:Y:S01]  /*12c0*/  FFMA.FTZ R123, R143, R186, R123 ;  /* 0x000000ba8f7b7223 */ /* 0x000fe2000001007b */
[----:B-1----:R-:W-:-:S07]  /*12d0*/  FFMA.FTZ R202, R186, R177, R141 ;  /* 0x000000b1baca7223 */ /* 0x002fce000001008d */
.L_x_9287:
[----:B------:R-:W-:Y:S05]  /*12e0*/  BSYNC.RECONVERGENT B1 ;  /* 0x0000000000017941 */ /* 0x000fea0003800200 */
.L_x_9286:
        /* <DEDUP_REMOVED lines=10> */
[----:B-1----:R-:W-:-:S05]  /*1390*/  IMAD.WIDE.U32 R26, R154, 0x10, R26 ;  /* 0x000000109a1a7825 */ /* 0x002fca00078e001a */
[----:B------:R1:W4:Y:S01]  /*13a0*/  LDG.E.128 R140, desc[UR6][R26.64] ;  /* 0x000000061a8c7981 */ /* 0x000322000c1e1d00 */
[----:B--2---:R-:W-:-:S05]  /*13b0*/  IMAD.WIDE.U32 R148, R152, 0x4, R148 ;  /* 0x0000000498947825 */ /* 0x004fca00078e0094 */
[----:B------:R2:W5:Y:S01]  /*13c0*/  LDG.E R4, desc[UR6][R148.64] ;  /* 0x0000000694047981 */ /* 0x000562000c1e1900 */
[----:B0-----:R-:W-:-:S05]  /*13d0*/  @P2 IMAD.WIDE.U32 R150, R155, 0x10, R150 ;  /* 0x000000109b962825 */ /* 0x001fca00078e0096 */
[----:B------:R2:W5:Y:S01]  /*13e0*/  @P2 LDG.E.128 R44, desc[UR6][R150.64] ;  /* 0x00000006962c2981 */ /* 0x000562000c1e1d00 */
[----:B------:R-:W-:Y:S01]  /*13f0*/  HADD2.F32 R163, -RZ, R189.H0_H0 ;  /* 0x200000bdffa37230 */ /* 0x000fe20000004100 */
[----:B------:R-:W-:Y:S02]  /*1400*/  IADD3 R152, PT, PT, R152, 0x100, RZ ;  /* 0x0000010098987810 */ /* 0x000fe40007ffe0ff */
[----:B------:R-:W-:Y:S02]  /*1410*/  IADD3 R154, PT, PT, R154, 0x100, RZ ;  /* 0x000001009a9a7810 */ /* 0x000fe40007ffe0ff */
[----:B------:R-:W-:Y:S01]  /*1420*/  IADD3 R155, PT, PT, R155, 0x100, RZ ;  /* 0x000001009b9b7810 */ /* 0x000fe20007ffe0ff */
[C---:B---3--:R-:W-:Y:S01]  /*1430*/  FADD.FTZ R170, -R153.reuse, R144 ;  /* 0x0000009099aa7221 */ /* 0x048fe20000010100 */
[----:B------:R-:W-:-:S03]  /*1440*/  FADD.FTZ R178, -R153, R145 ;  /* 0x0000009199b27221 */ /* 0x000fc60000010100 */
[C---:B-1----:R-:W-:Y:S01]  /*1450*/  FMUL.FTZ R27, R11.reuse, R170 ;  /* 0x000000aa0b1b7220 */ /* 0x042fe20000410000 */
[----:B------:R-:W-:Y:S02]  /*1460*/  HADD2.F32 R144, -RZ, R189.H1_H1 ;  /* 0x300000bdff907230 */ /* 0x000fe40000004100 */
[----:B----4-:R-:W-:Y:S01]  /*1470*/  FMUL.FTZ R26, R140, R163 ;  /* 0x000000a38c1a7220 */ /* 0x010fe20000410000 */
[----:B------:R-:W-:Y:S01]  /*1480*/  FADD.FTZ R92, R92, R140 ;  /* 0x0000008c5c5c7221 */ /* 0x000fe20000010000 */
[----:B------:R-:W-:Y:S01]  /*1490*/  FFMA.FTZ R116, R140, R27, R116 ;  /* 0x0000001b8c747223 */ /* 0x000fe20000010074 */
[--C-:B------:R-:W-:Y:S02]  /*14a0*/  HADD2.F32 R140, -RZ, R191.reuse.H1_H1 ;  /* 0x300000bfff8c7230 */ /* 0x100fe40000004100 */
[----:B------:R-:W-:Y:S01]  /*14b0*/  FMUL.FTZ R170, R11, R178 ;  /* 0x000000b20baa7220 */ /* 0x000fe20000410000 */
[----:B------:R-:W-:Y:S02]  /*14c0*/  HADD2.F32 R145, -RZ, R191.H0_H0 ;  /* 0x200000bfff917230 */ /* 0x000fe40000004100 */
        /* <DEDUP_REMOVED lines=20> */
[----:B--2---:R-:W-:-:S07]  /*1610*/  FFMA.FTZ R202, R188, R179, R141 ;  /* 0x000000b3bcca7223 */ /* 0x004fce000001008d */
.L_x_9289:
[----:B------:R-:W-:Y:S05]  /*1620*/  BSYNC.RECONVERGENT B1 ;  /* 0x0000000000017941 */ /* 0x000fea0003800200 */
.L_x_9288:
        /* <DEDUP_REMOVED lines=51> */
.L_x_9291:
[----:B------:R-:W-:Y:S05]  /*1960*/  BSYNC.RECONVERGENT B1 ;  /* 0x0000000000017941 */ /* 0x000fea0003800200 */
.L_x_9290:
        /* <DEDUP_REMOVED lines=24> */
[----:B------:R-:W-:Y:S01]  /*1af0*/  FMUL.FTZ R160, R11, R160 ;  /* 0x000000a00ba07220 */ /* 0x000fe20000410000 */
[----:B----4-:R-:W-:Y:S01]  /*1b00*/  FMUL.FTZ R22, R140, R157 ;  /* 0x0000009d8c167220 */ /* 0x010fe20000410000 */
[----:B------:R-:W-:Y:S01]  /*1b10*/  FADD.FTZ R84, R84, R140 ;  /* 0x0000008c54547221 */ /* 0x000fe20000010000 */
[----:B------:R-:W-:Y:S01]  /*1b20*/  FFMA.FTZ R108, R140, R23, R108 ;  /* 0x000000178c6c7223 */ /* 0x000fe2000001006c */
[--C-:B------:R-:W-:Y:S02]  /*1b30*/  HADD2.F32 R140, -RZ, R209.reuse.H1_H1 ;  /* 0x300000d1ff8c7230 */ /* 0x100fe40000004100 */
[----:B------:R-:W-:Y:S01]  /*1b40*/  FADD.FTZ R146, -R153, R146 ;  /* 0x0000009299927221 */ /* 0x000fe20000010100 */
[----:B------:R-:W-:-:S02]  /*1b50*/  HADD2.F32 R145, -RZ, R209.H0_H0 ;  /* 0x200000d1ff917230 */ /* 0x000fc40000004100 */
[----:B------:R-:W-:Y:S01]  /*1b60*/  FMUL.FTZ R158, R141, R158 ;  /* 0x0000009e8d9e7220 */ /* 0x000fe20000410000 */
[----:B------:R-:W-:Y:S01]  /*1b70*/  FADD.FTZ R85, R85, R141 ;  /* 0x0000008d55557221 */ /* 0x000fe20000010000 */
[----:B------:R-:W-:Y:S01]  /*1b80*/  FFMA.FTZ R109, R141, R160, R109 ;  /* 0x000000a08d6d7223 */ /* 0x000fe2000001006d */
[----:B------:R-:W-:Y:S01]  /*1b90*/  FADD.FTZ R197, R197, R22 ;  /* 0x00000016c5c57221 */ /* 0x000fe20000010000 */
[----:B------:R-:W-:Y:S01]  /*1ba0*/  FFMA.FTZ R141, R23, R22, R202 ;  /* 0x00000016178d7223 */ /* 0x000fe200000100ca */
[----:B------:R-:W-:Y:S01]  /*1bb0*/  FMUL.FTZ R157, R11, R146 ;  /* 0x000000920b9d7220 */ /* 0x000fe20000410000 */
        /* <DEDUP_REMOVED lines=14> */
.L_x_9293:
[----:B------:R-:W-:Y:S05]  /*1ca0*/  BSYNC.RECONVERGENT B1 ;  /* 0x0000000000017941 */ /* 0x000fea0003800200 */
.L_x_9292:
        /* <DEDUP_REMOVED lines=10> */
[----:B-1----:R-:W-:Y:S02]  /*1d50*/  IMAD.WIDE.U32 R140, R154, 0x10, R20 ;  /* 0x000000109a8c7825 */ /* 0x002fe400078e0014 */
[----:B------:R-:W0:Y:S04]  /*1d60*/  LDC.64 R20, c[0x0][0x3b0] ;  /* 0x0000ec00ff147b82 */ /* 0x000e280000000a00 */
[----:B------:R-:W4:Y:S01]  /*1d70*/  LDG.E.128 R140, desc[UR6][R140.64] ;  /* 0x000000068c8c7981 */ /* 0x000f22000c1e1d00 */
[----:B--2---:R-:W-:-:S05]  /*1d80*/  @P5 IMAD.WIDE.U32 R150, R155, 0x10, R150 ;  /* 0x000000109b965825 */ /* 0x004fca00078e0096 */
[----:B------:R1:W5:Y:S01]  /*1d90*/  @P5 LDG.E.128 R32, desc[UR6][R150.64] ;  /* 0x0000000696205981 */ /* 0x000362000c1e1d00 */
[----:B0-----:R-:W-:-:S05]  /*1da0*/  IMAD.WIDE.U32 R148, R152, 0x4, R20 ;  /* 0x0000000498947825 */ /* 0x001fca00078e0014 */
[----:B------:R1:W5:Y:S01]  /*1db0*/  LDG.E R15, desc[UR6][R148.64] ;  /* 0x00000006940f7981 */ /* 0x000362000c1e1900 */
[----:B------:R-:W-:Y:S01]  /*1dc0*/  HADD2.F32 R29, -RZ, R210.H0_H0 ;  /* 0x200000d2ff1d7230 */ /* 0x000fe20000004100 */
[----:B------:R-:W-:Y:S02]  /*1dd0*/  IADD3 R152, PT, PT, R152, 0x100, RZ ;  /* 0x0000010098987810 */ /* 0x000fe40007ffe0ff */
[----:B------:R-:W-:Y:S02]  /*1de0*/  IADD3 R154, PT, PT, R154, 0x100, RZ ;  /* 0x000001009a9a7810 */ /* 0x000fe40007ffe0ff */
[----:B------:R-:W-:Y:S01]  /*1df0*/  IADD3 R155, PT, PT, R155, 0x100, RZ ;  /* 0x000001009b9b7810 */ /* 0x000fe20007ffe0ff */
[C---:B---3--:R-:W-:Y:S01]  /*1e00*/  FADD.FTZ R20, -R153.reuse, R144 ;  /* 0x0000009099147221 */ /* 0x048fe20000010100 */
[----:B------:R-:W-:-:S03]  /*1e10*/  FADD.FTZ R156, -R153, R145 ;  /* 0x00000091999c7221 */ /* 0x000fc60000010100 */
[C---:B------:R-:W-:Y:S01]  /*1e20*/  FMUL.FTZ R21, R11.reuse, R20 ;  /* 0x000000140b157220 */ /* 0x040fe20000410000 */
        /* <DEDUP_REMOVED lines=27> */
[----:B-1----:R-:W-:-:S07]  /*1fe0*/  FFMA.FTZ R202, R196, R185, R141 ;  /* 0x000000b9c4ca7223 */ /* 0x002fce000001008d */
.L_x_9295:
[----:B------:R-:W-:Y:S05]  /*1ff0*/  BSYNC.RECONVERGENT B1 ;  /* 0x0000000000017941 */ /* 0x000fea0003800200 */
.L_x_9294:
        /* <DEDUP_REMOVED lines=17> */
[--C-:B------:R-:W-:Y:S02]  /*2110*/  HADD2.F32 R155, -RZ, R212.reuse.H0_H0 ;  /* 0x200000d4ff9b7230 */ /* 0x100fe40000004100 */
[----:B------:R-:W-:Y:S02]  /*2120*/  HADD2.F32 R28, -RZ, R212.H1_H1 ;  /* 0x300000d4ff1c7230 */ /* 0x000fe40000004100 */
[--C-:B------:R-:W-:Y:S02]  /*2130*/  HADD2.F32 R173, -RZ, R213.reuse.H0_H0 ;  /* 0x200000d5ffad7230 */ /* 0x100fe40000004100 */
[C---:B--2---:R-:W-:Y:S01]  /*2140*/  FADD.FTZ R18, -R153.reuse, R144 ;  /* 0x0000009099127221 */ /* 0x044fe20000010100 */
[C---:B------:R-:W-:Y:S01]  /*2150*/  FADD.FTZ R30, -R153.reuse, R145 ;  /* 0x00000091991e7221 */ /* 0x040fe20000010100 */
[----:B------:R-:W-:Y:S01]  /*2160*/  FADD.FTZ R146, -R153, R146 ;  /* 0x0000009299927221 */ /* 0x000fe20000010100 */
[----:B------:R-:W-:-:S02]  /*2170*/  HADD2.F32 R144, -RZ, R213.H1_H1 ;  /* 0x300000d5ff907230 */ /* 0x000fc40000004100 */
[C---:B------:R-:W-:Y:S01]  /*2180*/  FMUL.FTZ R19, R11.reuse, R18 ;  /* 0x000000120b137220 */ /* 0x040fe20000410000 */
[C---:B------:R-:W-:Y:S01]  /*2190*/  FMUL.FTZ R30, R11.reuse, R30 ;  /* 0x0000001e0b1e7220 */ /* 0x040fe20000410000 */
[----:B------:R-:W-:Y:S01]  /*21a0*/  FMUL.FTZ R175, R11, R146 ;  /* 0x000000920baf7220 */ /* 0x000fe20000410000 */
[----:B------:R-:W-:-:S04]  /*21b0*/  FADD.FTZ R198, -R153, R147 ;  /* 0x0000009399c67221 */ /* 0x000fc80000010100 */
[----:B------:R-:W-:Y:S01]  /*21c0*/  FMUL.FTZ R198, R11, R198 ;  /* 0x000000c60bc67220 */ /* 0x000fe20000410000 */
[----:B---3--:R-:W-:Y:S01]  /*21d0*/  FMUL.FTZ R18, R140, R155 ;  /* 0x0000009b8c127220 */ /* 0x008fe20000410000 */
        /* <DEDUP_REMOVED lines=20> */
.L_x_9285:
        /* <DEDUP_REMOVED lines=17> */
[C---:B------:R-:W-:Y:S02]  /*2430*/  ISETP.GE.U32.AND P5, PT, R8.reuse, 0x200, PT ;  /* 0x000002000800780c */ /* 0x040fe40003fa6070 */
[C---:B------:R-:W-:Y:S02]  /*2440*/  ISETP.GE.U32.AND P0, PT, R8.reuse, 0x300, PT ;  /* 0x000003000800780c */ /* 0x040fe40003f06070 */
[C---:B------:R-:W-:Y:S02]  /*2450*/  ISETP.GE.U32.AND P1, PT, R8.reuse, 0x400, PT ;  /* 0x000004000800780c */ /* 0x040fe40003f26070 */
[----:B------:R-:W-:Y:S02]  /*2460*/  ISETP.GE.U32.AND P2, PT, R8, 0x500, PT ;  /* 0x000005000800780c */ /* 0x000fe40003f46070 */
[----:B------:R-:W-:-:S02]  /*2470*/  P2R R13, PR, RZ, 0x20 ;  /* 0x00000020ff0d7803 */ /* 0x000fc40000000000 */
[----:B------:R-:W-:Y:S01]  /*2480*/  P2R R17, PR, RZ, 0x40 ;  /* 0x00000040ff117803 */ /* 0x000fe20000000000 */
[----:B------:R-:W0:Y:S08]  /*2490*/  @P6 LDC.64 R140, c[0x0][0x3b0] ;  /* 0x0000ec00ff8c6b82 */ /* 0x000e300000000a00 */
[----:B------:R-:W1:Y:S08]  /*24a0*/  @P5 LDC.64 R144, c[0x0][0x3b0] ;  /* 0x0000ec00ff905b82 */ /* 0x000e700000000a00 */
[----:B------:R-:W2:Y:S08]  /*24b0*/  @P0 LDC.64 R148, c[0x0][0x3b0] ;  /* 0x0000ec00ff940b82 */ /* 0x000eb00000000a00 */
[----:B------:R-:W3:Y:S01]  /*24c0*/  @P1 LDC.64 R146, c[0x0][0x3b0] ;  /* 0x0000ec00ff921b82 */ /* 0x000ee20000000a00 */
[C---:B0-----:R-:W-:Y:S01]  /*24d0*/  @P6 IMAD.WIDE.U32 R140, R199.reuse, 0x4, R140 ;  /* 0x00000004c78c6825 */ /* 0x041fe200078e008c */
[----:B------:R-:W-:-:S04]  /*24e0*/  @P6 IADD3 R199, PT, PT, R199, 0x100, RZ ;  /* 0x00000100c7c76810 */ /* 0x000fc80007ffe0ff */
[----:B------:R0:W5:Y:S02]  /*24f0*/  @P6 LDG.E R5, desc[UR6][R140.64] ;  /* 0x000000068c056981 */ /* 0x000164000c1e1900 */
[----:B------:R-:W4:Y:S01]  /*2500*/  @P2 LDC.64 R142, c[0x0][0x3b0] ;  /* 0x0000ec00ff8e2b82 */ /* 0x000f220000000a00 */
[C---:B-1----:R-:W-:Y:S01]  /*2510*/  @P5 IMAD.WIDE.U32 R144, R199.reuse, 0x4, R144 ;  /* 0x00000004c7905825 */ /* 0x042fe200078e0090 */
[----:B------:R-:W-:-:S04]  /*2520*/  @P5 IADD3 R199, PT, PT, R199, 0x100, RZ ;  /* 0x00000100c7c75810 */ /* 0x000fc80007ffe0ff */
[----:B------:R0:W5:Y:S01]  /*2530*/  @P5 LDG.E R4, desc[UR6][R144.64] ;  /* 0x0000000690045981 */ /* 0x000162000c1e1900 */
[C---:B--2---:R-:W-:Y:S01]  /*2540*/  @P0 IMAD.WIDE.U32 R148, R199.reuse, 0x4, R148 ;  /* 0x00000004c7940825 */ /* 0x044fe200078e0094 */
[----:B------:R-:W-:-:S04]  /*2550*/  @P0 IADD3 R199, PT, PT, R199, 0x100, RZ ;  /* 0x00000100c7c70810 */ /* 0x000fc80007ffe0ff */
[----:B------:R0:W5:Y:S01]  /*2560*/  @P0 LDG.E R2, desc[UR6][R148.64] ;  /* 0x0000000694020981 */ /* 0x000162000c1e1900 */
[C---:B---3--:R-:W-:Y:S01]  /*2570*/  @P1 IMAD.WIDE.U32 R146, R199.reuse, 0x4, R146 ;  /* 0x00000004c7921825 */ /* 0x048fe200078e0092 */
[----:B------:R-:W-:-:S04]  /*2580*/  @P1 IADD3 R199, PT, PT, R199, 0x100, RZ ;  /* 0x00000100c7c71810 */ /* 0x000fc80007ffe0ff */
[----:B------:R0:W5:Y:S01]  /*2590*/  @P1 LDG.E R0, desc[UR6][R146.64] ;  /* 0x0000000692001981 */ /* 0x000162000c1e1900 */
[----:B----4-:R-:W-:-:S05]  /*25a0*/  @P2 IMAD.WIDE.U32 R142, R199, 0x4, R142 ;  /* 0x00000004c78e2825 */ /* 0x010fca00078e008e */
[----:B------:R0:W5:Y:S01]  /*25b0*/  @P2 LDG.E R15, desc[UR6][R142.64] ;  /* 0x000000068e0f2981 */ /* 0x000162000c1e1900 */
[----:B------:R-:W-:Y:S02]  /*25c0*/  ISETP.GE.U32.AND P5, PT, R8, 0x600, PT ;  /* 0x000006000800780c */ /* 0x000fe40003fa6070 */
[----:B------:R-:W-:Y:S02]  /*25d0*/  MOV R197, RZ ;  /* 0x000000ff00c57202 */ /* 0x000fe40000000f00 */
[----:B------:R-:W-:Y:S02]  /*25e0*/  MOV R202, RZ ;  /* 0x000000ff00ca7202 */ /* 0x000fe40000000f00 */
[----:B------:R-:W-:Y:S02]  /*25f0*/  @P2 IADD3 R199, PT, PT, R199, 0x100, RZ ;  /* 0x00000100c7c72810 */ /* 0x000fe40007ffe0ff */
[----:B------:R-:W-:-:S05]  /*2600*/  P2R R193, PR, RZ, 0x20 ;  /* 0x00000020ffc17803 */ /* 0x000fca0000000000 */
[----:B0-----:R-:W-:Y:S05]  /*2610*/  @!P5 BRA `(.L_x_9296) ;  /* 0x0000000000fcd947 */ /* 0x001fea0003800000 */
[----:B------:R-:W0:Y:S02]  /*2620*/  LDC.64 R140, c[0x0][0x3b0] ;  /* 0x0000ec00ff8c7b82 */ /* 0x000e240000000a00 */
[----:B0-----:R-:W-:-:S05]  /*2630*/  IMAD.WIDE.U32 R140, R199, 0x4, R140 ;  /* 0x00000004c78c7825 */ /* 0x001fca00078e008c */
[----:B------:R0:W5:Y:S01]  /*2640*/  LDG.E R16, desc[UR6][R140.64] ;  /* 0x000000068c107981 */ /* 0x000162000c1e1900 */
[----:B------:R-:W-:Y:S05]  /*2650*/  BRA `(.L_x_9296) ;  /* 0x0000000000ec7947 */ /* 0x000fea0003800000 */
.L_x_9297:
[----:B------:R-:W-:Y:S02]  /*2660*/  P2R R197, PR, RZ, 0x8 ;  /* 0x00000008ffc57803 */ /* 0x000fe40000000000 */
[C---:B------:R-:W-:Y:S02]  /*2670*/  ISETP.GE.U32.AND P3, PT, R8.reuse, 0x100, PT ;  /* 0x000001000800780c */ /* 0x040fe40003f66070 */
[C---:B------:R-:W-:Y:S02]  /*2680*/  ISETP.GE.U32.AND P6, PT, R8.reuse, 0x200, PT ;  /* 0x000002000800780c */ /* 0x040fe40003fc6070 */
[C---:B------:R-:W-:Y:S02]  /*2690*/  ISETP.GE.U32.AND P0, PT, R8.reuse, 0x300, PT ;  /* 0x000003000800780c */ /* 0x040fe40003f06070 */
[C---:B------:R-:W-:Y:S02]  /*26a0*/  ISETP.GE.U32.AND P1, PT, R8.reuse, 0x400, PT ;  /* 0x000004000800780c */ /* 0x040fe40003f26070 */
[----:B------:R-:W-:-:S02]  /*26b0*/  ISETP.GE.U32.AND P2, PT, R8, 0x500, PT ;  /* 0x000005000800780c */ /* 0x000fc40003f46070 */
[----:B------:R-:W-:Y:S02]  /*26c0*/  ISETP.GE.U32.AND P5, PT, R8, 0x600, PT ;  /* 0x000006000800780c */ /* 0x000fe40003fa6070 */
[----:B------:R-:W-:Y:S01]  /*26d0*/  P2R R17, PR, RZ, 0x8 ;  /* 0x00000008ff117803 */ /* 0x000fe20000000000 */
[----:B------:R-:W0:Y:S01]  /*26e0*/  @P3 LDC.64 R204, c[0x0][0x438] ;  /* 0x00010e00ffcc3b82 */ /* 0x000e220000000a00 */
[----:B------:R-:W-:Y:S02]  /*26f0*/  P2R R13, PR, RZ, 0x40 ;  /* 0x00000040ff0d7803 */ /* 0x000fe40000000000 */
[----:B------:R-:W-:-:S05]  /*2700*/  P2R R193, PR, RZ, 0x20 ;  /* 0x00000020ffc17803 */ /* 0x000fca0000000000 */
[----:B------:R-:W1:Y:S08]  /*2710*/  @P3 LDC.64 R202, c[0x0][0x3b0] ;  /* 0x0000ec00ffca3b82 */ /* 0x000e700000000a00 */
[----:B------:R-:W2:Y:S08]  /*2720*/  @P6 LDC.64 R200, c[0x0][0x438] ;  /* 0x00010e00ffc86b82 */ /* 0x000eb00000000a00 */
[----:B------:R-:W3:Y:S01]  /*2730*/  @P6 LDC.64 R144, c[0x0][0x3b0] ;  /* 0x0000ec00ff906b82 */ /* 0x000ee20000000a00 */
[C---:B0-----:R-:W-:Y:S01]  /*2740*/  @P3 IMAD.WIDE.U32 R204, R219.reuse, 0x10, R204 ;  /* 0x00000010dbcc3825 */ /* 0x041fe200078e00cc */
[----:B------:R-:W-:-:S04]  /*2750*/  @P3 IADD3 R219, PT, PT, R219, 0x100, RZ ;  /* 0x00000100dbdb3810 */ /* 0x000fc80007ffe0ff */
[----:B------:R-:W5:Y:S02]  /*2760*/  @P3 LDG.E.128 R48, desc[UR6][R204.64] ;  /* 0x00000006cc303981 */ /* 0x000f64000c1e1d00 */
[----:B------:R-:W0:Y:S01]  /*2770*/  @P0 LDC.64 R146, c[0x0][0x438] ;  /* 0x00010e00ff920b82 */ /* 0x000e220000000a00 */
[C---:B-1----:R-:W-:Y:S01]  /*2780*/  @P3 IMAD.WIDE.U32 R202, R199.reuse, 0x4, R202 ;  /* 0x00000004c7ca3825 */ /* 0x042fe200078e00ca */
[----:B------:R-:W-:-:S04]  /*2790*/  @P3 IADD3 R199, PT, PT, R199, 0x100, RZ ;  /* 0x00000100c7c73810 */ /* 0x000fc80007ffe0ff */
[----:B------:R1:W5:Y:S02]  /*27a0*/  @P3 LDG.E R5, desc[UR6][R202.64] ;  /* 0x00000006ca053981 */ /* 0x000364000c1e1900 */
[----:B------:R-:W4:Y:S01]  /*27b0*/  @P0 LDC.64 R148, c[0x0][0x3b0] ;  /* 0x0000ec00ff940b82 */ /* 0x000f220000000a00 */
[C---:B--2---:R-:W-:Y:S01]  /*27c0*/  @P6 IMAD.WIDE.U32 R200, R219.reuse, 0x10, R200 ;  /* 0x00000010dbc86825 */ /* 0x044fe200078e00c8 */
[----:B------:R-:W-:-:S04]  /*27d0*/  @P6 IADD3 R219, PT, PT, R219, 0x100, RZ ;  /* 0x00000100dbdb6810 */ /* 0x000fc80007ffe0ff */
[----:B------:R2:W5:Y:S02]  /*27e0*/  @P6 LDG.E.128 R44, desc[UR6][R200.64] ;  /* 0x00000006c82c6981 */ /* 0x000564000c1e1d00 */
[----:B------:R-:W1:Y:S01]  /*27f0*/  @P1 LDC.64 R150, c[0x0][0x438] ;  /* 0x00010e00ff961b82 */ /* 0x000e620000000a00 */
[C---:B---3--:R-:W-:Y:S01]  /*2800*/  @P6 IMAD.WIDE.U32 R144, R199.reuse, 0x4, R144 ;  /* 0x00000004c7906825 */ /* 0x048fe200078e0090 */
[----:B------:R-:W-:-:S04]  /*2810*/  @P6 IADD3 R199, PT, PT, R199, 0x100, RZ ;  /* 0x00000100c7c76810 */ /* 0x000fc80007ffe0ff */
[----:B------:R2:W5:Y:S02]  /*2820*/  @P6 LDG.E R4, desc[UR6][R144.64] ;  /* 0x0000000690046981 */ /* 0x000564000c1e1900 */
[----:B------:R-:W3:Y:S01]  /*2830*/  @P1 LDC.64 R152, c[0x0][0x3b0] ;  /* 0x0000ec00ff981b82 */ /* 0x000ee20000000a00 */
[C---:B0-----:R-:W-:Y:S01]  /*2840*/  @P0 IMAD.WIDE.U32 R146, R219.reuse, 0x10, R146 ;  /* 0x00000010db920825 */ /* 0x041fe200078e0092 */
[----:B------:R-:W-:-:S04]  /*2850*/  @P0 IADD3 R219, PT, PT, R219, 0x100, RZ ;  /* 0x00000100dbdb0810 */ /* 0x000fc80007ffe0ff */
[----:B------:R2:W5:Y:S02]  /*2860*/  @P0 LDG.E.128 R40, desc[UR6][R146.64] ;  /* 0x0000000692280981 */ /* 0x000564000c1e1d00 */
[----:B------:R-:W0:Y:S01]  /*2870*/  @P2 LDC.64 R154, c[0x0][0x438] ;  /* 0x00010e00ff9a2b82 */ /* 0x000e220000000a00 */
[C---:B----4-:R-:W-:Y:S01]  /*2880*/  @P0 IMAD.WIDE.U32 R148, R199.reuse, 0x4, R148 ;  /* 0x00000004c7940825 */ /* 0x050fe200078e0094 */
[----:B------:R-:W-:-:S04]  /*2890*/  @P0 IADD3 R199, PT, PT, R199, 0x100, RZ ;  /* 0x00000100c7c70810 */ /* 0x000fc80007ffe0ff */
[----:B------:R2:W5:Y:S02]  /*28a0*/  @P0 LDG.E R2, desc[UR6][R148.64] ;  /* 0x0000000694020981 */ /* 0x000564000c1e1900 */
[----:B------:R-:W4:Y:S01]  /*28b0*/  @P2 LDC.64 R194, c[0x0][0x3b0] ;  /* 0x0000ec00ffc22b82 */ /* 0x000f220000000a00 */
[C---:B-1----:R-:W-:Y:S01]  /*28c0*/  @P1 IMAD.WIDE.U32 R150, R219.reuse, 0x10, R150 ;  /* 0x00000010db961825 */ /* 0x042fe200078e0096 */
        /* <DEDUP_REMOVED lines=9> */
[----:B------:R2:W5:Y:S01]  /*2960*/  @P2 LDG.E.128 R32, desc[UR6][R154.64] ;  /* 0x000000069a202981 */ /* 0x000562000c1e1d00 */
[C---:B----4-:R-:W-:Y:S01]  /*2970*/  @P2 IMAD.WIDE.U32 R194, R199.reuse, 0x4, R194 ;  /* 0x00000004c7c22825 */ /* 0x050fe200078e00c2 */
[----:B------:R-:W-:-:S04]  /*2980*/  @P2 IADD3 R199, PT, PT, R199, 0x100, RZ ;  /* 0x00000100c7c72810 */ /* 0x000fc80007ffe0ff */
[----:B------:R2:W5:Y:S01]  /*2990*/  @P2 LDG.E R15, desc[UR6][R194.64] ;  /* 0x00000006c20f2981 */ /* 0x000562000c1e1900 */
[----:B-1----:R-:W-:-:S05]  /*29a0*/  @P5 IMAD.WIDE.U32 R140, R219, 0x10, R140 ;  /* 0x00000010db8c5825 */ /* 0x002fca00078e008c */
[----:B------:R2:W5:Y:S01]  /*29b0*/  @P5 LDG.E.128 R124, desc[UR6][R140.64] ;  /* 0x000000068c7c5981 */ /* 0x000562000c1e1d00 */
[----:B---3--:R-:W-:-:S05]  /*29c0*/  @P5 IMAD.WIDE.U32 R142, R199, 0x4, R142 ;  /* 0x00000004c78e5825 */ /* 0x008fca00078e008e */
[----:B------:R2:W5:Y:S01]  /*29d0*/  @P5 LDG.E R16, desc[UR6][R142.64] ;  /* 0x000000068e105981 */ /* 0x000562000c1e1900 */
[----:B------:R-:W-:Y:S02]  /*29e0*/  ISETP.NE.AND P3, PT, R197, RZ, PT ;  /* 0x000000ffc500720c */ /* 0x000fe40003f65270 */
[----:B------:R-:W-:Y:S02]  /*29f0*/  MOV R197, RZ ;  /* 0x000000ff00c57202 */ /* 0x000fe40000000f00 */
[----:B------:R-:W-:-:S09]  /*2a00*/  MOV R202, RZ ;  /* 0x000000ff00ca7202 */ /* 0x000fd20000000f00 */
.L_x_9296:
[----:B------:R-:W-:Y:S05]  /*2a10*/  BSYNC.RECONVERGENT B0 ;  /* 0x0000000000007941 */ /* 0x000fea0003800200 */
.L_x_9284:
[----:B0-2---:R-:W0:Y:S01]  /*2a20*/  SHFL.DOWN PT, R140, R197, 0x10, 0x1f ;  /* 0x0a001f00c58c7f89 */ /* 0x005e2200000e0000 */
        /* <DEDUP_REMOVED lines=31> */
.L_x_9299:
[----:B------:R-:W-:Y:S05]  /*2c20*/  BSYNC.RECONVERGENT B0 ;  /* 0x0000000000007941 */ /* 0x000fea0003800200 */
.L_x_9298:
[----:B------:R-:W1:Y:S08]  /*2c30*/  S2UR UR16, SR_CgaCtaId ;  /* 0x00000000001079c3 */ /* 0x000e700000008800 */
[----:B------:R-:W-:Y:S01]  /*2c40*/  BAR.SYNC.DEFER_BLOCKING 0x0 ;  /* 0x0000000000007b1d */ /* 0x000fe20000010000 */
[----:B------:R-:W-:Y:S02]  /*2c50*/  @P4 IADD3 R12, PT, PT, R12, -0x1, RZ ;  /* 0xffffffff0c0c4810 */ /* 0x000fe40007ffe0ff */
[----:B------:R-:W-:-:S02]  /*2c60*/  ISETP.NE.AND P6, PT, R17, RZ, PT ;  /* 0x000000ff1100720c */ /* 0x000fc40003fc5270 */
[----:B------:R-:W-:Y:S01]  /*2c70*/  ISETP.NE.AND P5, PT, RZ, UR14, PT ;  /* 0x0000000eff007c0c */ /* 0x000fe2000bfa5270 */
        /* <DEDUP_REMOVED lines=26> */
[----:B------:R-:W-:Y:S01]  /*2e20*/  FADD.FTZ R140, R147, R140 ;  /* 0x0000008c938c7221 */ /* 0x000fe20000010000 */
[----:B------:R-:W-:Y:S02]  /*2e30*/  MOV R147, R14 ;  /* 0x0000000e00937202 */ /* 0x000fe40000000f00 */
[----:B--2---:R-:W-:Y:S01]  /*2e40*/  FADD.FTZ R195, R195, R148 ;  /* 0x00000094c3c37221 */ /* 0x004fe20000010000 */
[----:B------:R-:W-:Y:S01]  /*2e50*/  FADD.FTZ R140, R140, R149 ;  /* 0x000000958c8c7221 */ /* 0x000fe20000010000 */
[----:B------:R-:W-:-:S02]  /*2e60*/  @P4 LEA.HI.SX32 R145, R141, R6, 0x1e ;  /* 0x000000068d914211 */ /* 0x000fc400078ff2ff */
        /* <DEDUP_REMOVED lines=16> */
.L_x_9302:
[----:B------:R-:W-:Y:S04]  /*2f70*/  BSSY.RECONVERGENT B1, `(.L_x_9303) ;  /* 0x00000fb000017945 */ /* 0x000fe80003800200 */
[----:B------:R-:W-:Y:S05]  /*2f80*/  BRA.U UP0, `(.L_x_9304) ;  /* 0x0000000900047547 */ /* 0x000fea000b800000 */
[----:B------:R-:W-:Y:S02]  /*2f90*/  MOV R140, UR12 ;  /* 0x0000000c008c7c02 */ /* 0x000fe40008000f00 */
[----:B------:R-:W-:Y:S02]  /*2fa0*/  MOV R142, UR13 ;  /* 0x0000000d008e7c02 */ /* 0x000fe40008000f00 */
[----:B------:R-:W-:-:S04]  /*2fb0*/  ISETP.NE.U32.AND P5, PT, R140, RZ, PT ;  /* 0x000000ff8c00720c */ /* 0x000fc80003fa5070 */
[----:B------:R-:W-:-:S13]  /*2fc0*/  ISETP.NE.AND.EX P5, PT, R142, RZ, PT, P5 ;  /* 0x000000ff8e00720c */ /* 0x000fda0003fa5350 */
[----:B------:R-:W-:Y:S05]  /*2fd0*/  @P5 BRA `(.L_x_9305) ;  /* 0x0000000000f85947 */ /* 0x000fea0003800000 */
[----:B------:R-:W-:Y:S05]  /*2fe0*/  @!P4 BRA `(.L_x_9306) ;  /* 0x000000000038c947 */ /* 0x000fea0003800000 */
[----:B------:R-:W-:Y:S01]  /*2ff0*/  FFMA.FTZ R141, R3, R149, R144 ;  /* 0x00000095038d7223 */ /* 0x000fe20000010090 */
[----:B------:R-:W-:Y:S01]  /*3000*/  ISETP.GT.AND P5, PT, R9, RZ, PT ;  /* 0x000000ff0900720c */ /* 0x000fe20003fa4270 */
[----:B------:R-:W-:Y:S02]  /*3010*/  HFMA2 R132, -RZ, RZ, 0, 0 ;  /* 0x00000000ff847431 */ /* 0x000fe400000001ff */
[----:B------:R-:W-:-:S04]  /*3020*/  FADD.FTZ R12, R162, -R141 ;  /* 0x8000008da20c7221 */ /* 0x000fc80000010000 */
[----:B------:R-:W-:-:S05]  /*3030*/  FMUL.FTZ R12, R11, R12 ;  /* 0x0000000c0b0c7220 */ /* 0x000fca0000410000 */
[----:B------:R-:W-:Y:S02]  /*3040*/  FSEL R12, R12, RZ, P5 ;  /* 0x000000ff0c0c7208 */ /* 0x000fe40002800000 */
[----:B-----5:R-:W-:-:S03]  /*3050*/  LOP3.LUT P5, RZ, R5, 0xff, RZ, 0xc0, !PT ;  /* 0x000000ff05ff7812 */ /* 0x020fc600078ac0ff */
[----:B------:R-:W-:-:S04]  /*3060*/  FMUL.FTZ R12, R12, UR9 ;  /* 0x000000090c0c7c20 */ /* 0x000fc80008410000 */
[----:B------:R-:W-:-:S04]  /*3070*/  FMUL.FTZ R143, R12, UR8 ;  /* 0x000000080c8f7c20 */ /* 0x000fc80008410000 */
[----:B------:R-:W-:Y:S02]  /*3080*/  FMUL.FTZ R12, R128, R143 ;  /* 0x0000008f800c7220 */ /* 0x000fe40000410000 */
[----:B------:R-:W-:-:S03]  /*3090*/  @P5 HADD2.F32 R14, -RZ, R164.H0_H0 ;  /* 0x200000a4ff0e5230 */ /* 0x000fc60000004100 */
[----:B------:R-:W-:Y:S02]  /*30a0*/  FSEL R141, R12, RZ, P5 ;  /* 0x000000ff0c8d7208 */ /* 0x000fe40002800000 */
[----:B------:R-:W-:-:S03]  /*30b0*/  @P5 FMUL.FTZ R132, R143, R14 ;  /* 0x0000000e8f845220 */ /* 0x000fc60000410000 */
[----:B------:R-:W-:-:S07]  /*30c0*/  FADD.FTZ R72, R72, R141 ;  /* 0x0000008d48487221 */ /* 0x000fce0000010000 */
.L_x_9306:
[----:B------:R-:W-:Y:S05]  /*30d0*/  @!P4 BRA `(.L_x_9307) ;  /* 0x000000000038c947 */ /* 0x000fea0003800000 */
[----:B------:R-:W-:Y:S01]  /*30e0*/  FFMA.FTZ R133, R174, R149, R144 ;  /* 0x00000095ae857223 */ /* 0x000fe20000010090 */
[----:B------:R-:W-:-:S03]  /*30f0*/  ISETP.GT.AND P5, PT, R9, RZ, PT ;  /* 0x000000ff0900720c */ /* 0x000fc60003fa4270 */
[----:B------:R-:W-:Y:S01]  /*3100*/  FADD.FTZ R12, R172, -R133 ;  /* 0x80000085ac0c7221 */ /* 0x000fe20000010000 */
[----:B------:R-:W-:-:S03]  /*3110*/  MOV R133, RZ ;  /* 0x000000ff00857202 */ /* 0x000fc60000000f00 */
        /* <DEDUP_REMOVED lines=10> */
.L_x_9307:
        /* <DEDUP_REMOVED lines=15> */
.L_x_9308:
[----:B------:R-:W-:Y:S05]  /*32b0*/  @!P4 BRA `(.L_x_9309) ;  /* 0x0000000c0018c947 */ /* 0x000fea0003800000 */
[----:B------:R-:W-:Y:S01]  /*32c0*/  FFMA.FTZ R12, R186, R149, R144 ;  /* 0x00000095ba0c7223 */ /* 0x000fe20000010090 */
[----:B------:R-:W-:Y:S02]  /*32d0*/  ISETP.GT.AND P5, PT, R9, RZ, PT ;  /* 0x000000ff0900720c */ /* 0x000fe40003fa4270 */
[----:B------:R-:W-:Y:S01]  /*32e0*/  MOV R135, RZ ;  /* 0x000000ff00877202 */ /* 0x000fe20000000f00 */
[----:B------:R-:W-:-:S04]  /*32f0*/  FADD.FTZ R12, R177, -R12 ;  /* 0x8000000cb10c7221 */ /* 0x000fc80000010000 */
[----:B------:R-:W-:-:S05]  /*3300*/  FMUL.FTZ R12, R11, R12 ;  /* 0x0000000c0b0c7220 */ /* 0x000fca0000410000 */
[----:B------:R-:W-:Y:S02]  /*3310*/  FSEL R12, R12, RZ, P5 ;  /* 0x000000ff0c0c7208 */ /* 0x000fe40002800000 */
[----:B-----5:R-:W-:-:S03]  /*3320*/  ISETP.GE.U32.AND P5, PT, R5, 0x1000000, PT ;  /* 0x010000000500780c */ /* 0x020fc60003fa6070 */
[----:B------:R-:W-:-:S04]  /*3330*/  FMUL.FTZ R12, R12, UR9 ;  /* 0x000000090c0c7c20 */ /* 0x000fc80008410000 */
[----:B------:R-:W-:-:S04]  /*3340*/  FMUL.FTZ R14, R12, UR8 ;  /* 0x000000080c0e7c20 */ /* 0x000fc80008410000 */
[----:B------:R-:W-:-:S05]  /*3350*/  FMUL.FTZ R12, R131, R14 ;  /* 0x0000000e830c7220 */ /* 0x000fca0000410000 */
[----:B------:R-:W-:-:S05]  /*3360*/  FSEL R12, R12, RZ, P5 ;  /* 0x000000ff0c0c7208 */ /* 0x000fca0002800000 */
[----:B------:R-:W-:Y:S01]  /*3370*/  FADD.FTZ R75, R75, R12 ;  /* 0x0000000c4b4b7221 */ /* 0x000fe20000010000 */
[----:B------:R-:W-:Y:S06]  /*3380*/  @!P5 BRA `(.L_x_9309) ;  /* 0x0000000800e4d947 */ /* 0x000fec0003800000 */
[----:B------:R-:W-:-:S05]  /*3390*/  HADD2.F32 R135, -RZ, R225.H1_H1 ;  /* 0x300000e1ff877230 */ /* 0x000fca0000004100 */
[----:B------:R-:W-:Y:S01]  /*33a0*/  FMUL.FTZ R135, R14, R135 ;  /* 0x000000870e877220 */ /* 0x000fe20000410000 */
[----:B------:R-:W-:Y:S06]  /*33b0*/  BRA `(.L_x_9309) ;  /* 0x0000000800d87947 */ /* 0x000fec0003800000 */
.L_x_9305:
        /* <DEDUP_REMOVED lines=17> */
[----:B------:R-:W-:Y:S01]  /*34d0*/  MOV R138, R141 ;  /* 0x0000008d008a7202 */ /* 0x000fe20000000f00 */
[----:B------:R-:W-:Y:S06]  /*34e0*/  @!P4 BRA `(.L_x_9310) ;  /* 0x000000000024c947 */ /* 0x000fec0003800000 */
[----:B------:R-:W-:Y:S01]  /*34f0*/  FMUL.FTZ R12, R136, UR9 ;  /* 0x00000009880c7c20 */ /* 0x000fe20008410000 */
[----:B-----5:R-:W-:Y:S01]  /*3500*/  LOP3.LUT P5, RZ, R5, 0xff, RZ, 0xc0, !PT ;  /* 0x000000ff05ff7812 */ /* 0x020fe200078ac0ff */
[----:B------:R-:W-:Y:S02]  /*3510*/  HFMA2 R132, -RZ, RZ, 0, 0 ;  /* 0x00000000ff847431 */ /* 0x000fe400000001ff */
[----:B------:R-:W-:-:S04]  /*3520*/  FMUL.FTZ R139, R12, UR8 ;  /* 0x000000080c8b7c20 */ /* 0x000fc80008410000 */
[----:B------:R-:W-:-:S05]  /*3530*/  FMUL.FTZ R12, R128, R139 ;  /* 0x0000008b800c7220 */ /* 0x000fca0000410000 */
[----:B------:R-:W-:Y:S01]  /*3540*/  FSEL R137, R12, RZ, P5 ;  /* 0x000000ff0c897208 */ /* 0x000fe20002800000 */
[----:B------:R-:W-:-:S04]  /*3550*/  @P5 HADD2.F32 R146, -RZ, R164.H0_H0 ;  /* 0x200000a4ff925230 */ /* 0x000fc80000004100 */
[----:B------:R-:W-:Y:S01]  /*3560*/  FADD.FTZ R72, R72, R137 ;  /* 0x0000008948487221 */ /* 0x000fe20000010000 */
[----:B------:R-:W-:-:S07]  /*3570*/  @P5 FMUL.FTZ R132, R146, R139 ;  /* 0x0000008b92845220 */ /* 0x000fce0000410000 */
.L_x_9310:
[----:B------:R-:W-:Y:S05]  /*3580*/  @!P4 BRA `(.L_x_9311) ;  /* 0x000000000024c947 */ /* 0x000fea0003800000 */
[----:B------:R-:W-:Y:S01]  /*3590*/  FMUL.FTZ R12, R14, UR9 ;  /* 0x000000090e0c7c20 */ /* 0x000fe20008410000 */
[----:B-----5:R-:W-:Y:S02]  /*35a0*/  LOP3.LUT P5, RZ, R5, 0xff00, RZ, 0xc0, !PT ;  /* 0x0000ff0005ff7812 */ /* 0x020fe400078ac0ff */
[----:B------:R-:W-:Y:S01]  /*35b0*/  MOV R133, RZ ;  /* 0x000000ff00857202 */ /* 0x000fe20000000f00 */
[----:B------:R-:W-:-:S04]  /*35c0*/  FMUL.FTZ R146, R12, UR8 ;  /* 0x000000080c927c20 */ /* 0x000fc80008410000 */
[----:B------:R-:W-:-:S05]  /*35d0*/  FMUL.FTZ R12, R129, R146 ;  /* 0x00000092810c7220 */ /* 0x000fca0000410000 */
[----:B------:R-:W-:Y:S01]  /*35e0*/  FSEL R12, R12, RZ, P5 ;  /* 0x000000ff0c0c7208 */ /* 0x000fe20002800000 */
[----:B------:R-:W-:-:S04]  /*35f0*/  @P5 HADD2.F32 R137, -RZ, R225.H0_H0 ;  /* 0x200000e1ff895230 */ /* 0x000fc80000004100 */
[----:B------:R-:W-:Y:S01]  /*3600*/  FADD.FTZ R73, R73, R12 ;  /* 0x0000000c49497221 */ /* 0x000fe20000010000 */
[----:B------:R-:W-:-:S07]  /*3610*/  @P5 FMUL.FTZ R133, R137, R146 ;  /* 0x0000009289855220 */ /* 0x000fce0000410000 */
.L_x_9311:
[----:B------:R-:W-:Y:S05]  /*3620*/  @!P4 BRA `(.L_x_9312) ;  /* 0x000000000024c947 */ /* 0x000fea0003800000 */
        /* <DEDUP_REMOVED lines=9> */
.L_x_9312:
[----:B------:R-:W-:Y:S02]  /*36c0*/  MOV R137, R14 ;  /* 0x0000000e00897202 */ /* 0x000fe40000000f00 */
[----:B------:R-:W-:Y:S01]  /*36d0*/  MOV R139, R143 ;  /* 0x0000008f008b7202 */ /* 0x000fe20000000f00 */
[----:B------:R-:W-:Y:S06]  /*36e0*/  @!P4 BRA `(.L_x_9309) ;  /* 0x00000008000cc947 */ /* 0x000fec0003800000 */
[----:B------:R-:W-:Y:S01]  /*36f0*/  FMUL.FTZ R12, R143, UR9 ;  /* 0x000000098f0c7c20 */ /* 0x000fe20008410000 */
[----:B-----5:R-:W-:Y:S02]  /*3700*/  ISETP.GE.U32.AND P5, PT, R5, 0x1000000, PT ;  /* 0x010000000500780c */ /* 0x020fe40003fa6070 */
[----:B------:R-:W-:Y:S01]  /*3710*/  MOV R135, RZ ;  /* 0x000000ff00877202 */ /* 0x000fe20000000f00 */
        /* <DEDUP_REMOVED lines=8> */
.L_x_9304:
[----:B------:R-:W-:Y:S02]  /*37a0*/  MOV R140, UR12 ;  /* 0x0000000c008c7c02 */ /* 0x000fe40008000f00 */
[----:B------:R-:W-:Y:S02]  /*37b0*/  MOV R142, UR13 ;  /* 0x0000000d008e7c02 */ /* 0x000fe40008000f00 */
[----:B------:R-:W-:-:S04]  /*37c0*/  ISETP.NE.U32.AND P5, PT, R140, RZ, PT ;  /* 0x000000ff8c00720c */ /* 0x000fc80003fa5070 */
[----:B------:R-:W-:-:S13]  /*37d0*/  ISETP.NE.AND.EX P5, PT, R142, RZ, PT, P5 ;  /* 0x000000ff8e00720c */ /* 0x000fda0003fa5350 */
[----:B------:R-:W-:Y:S05]  /*37e0*/  @P5 BRA `(.L_x_9313) ;  /* 0x0000000000e85947 */ /* 0x000fea0003800000 */
[----:B------:R-:W-:Y:S05]  /*37f0*/  @!P4 BRA `(.L_x_9314) ;  /* 0x000000000034c947 */ /* 0x000fea0003800000 */
[----:B------:R-:W-:Y:S01]  /*3800*/  @P3 FFMA.FTZ R141, R3, R149, R144 ;  /* 0x00000095038d3223 */ /* 0x000fe20000010090 */
[----:B-----5:R-:W-:Y:S01]  /*3810*/  MOV R12, R48 ;  /* 0x00000030000c7202 */ /* 0x020fe20000000f00 */
[----:B------:R-:W-:Y:S01]  /*3820*/  HFMA2 R132, -RZ, RZ, 0, 0 ;  /* 0x00000000ff847431 */ /* 0x000fe200000001ff */
[----:B------:R-:W-:Y:S01]  /*3830*/  LOP3.LUT P5, RZ, R5, 0xff, RZ, 0xc0, !PT ;  /* 0x000000ff05ff7812 */ /* 0x000fe200078ac0ff */
[----:B------:R-:W-:-:S04]  /*3840*/  @P3 FADD.FTZ R141, R162, -R141 ;  /* 0x8000008da28d3221 */ /* 0x000fc80000010000 */
[----:B------:R-:W-:-:S04]  /*3850*/  @P3 FFMA.FTZ R12, R11, R141, R48 ;  /* 0x0000008d0b0c3223 */ /* 0x000fc80000010030 */
[----:B------:R-:W-:-:S04]  /*3860*/  FMUL.FTZ R12, R12, UR9 ;  /* 0x000000090c0c7c20 */ /* 0x000fc80008410000 */
[----:B------:R-:W-:Y:S01]  /*3870*/  FMUL.FTZ R143, R12, UR8 ;  /* 0x000000080c8f7c20 */ /* 0x000fe20008410000 */
[----:B------:R-:W-:-:S03]  /*3880*/  @P5 HADD2.F32 R14, -RZ, R164.H0_H0 ;  /* 0x200000a4ff0e5230 */ /* 0x000fc60000004100 */
[-C--:B------:R-:W-:Y:S02]  /*3890*/  FMUL.FTZ R12, R128, R143.reuse ;  /* 0x0000008f800c7220 */ /* 0x080fe40000410000 */
[----:B------:R-:W-:-:S03]  /*38a0*/  @P5 FMUL.FTZ R132, R14, R143 ;  /* 0x0000008f0e845220 */ /* 0x000fc60000410000 */
[----:B------:R-:W-:-:S05]  /*38b0*/  FSEL R141, R12, RZ, P5 ;  /* 0x000000ff0c8d7208 */ /* 0x000fca0002800000 */
[----:B------:R-:W-:-:S07]  /*38c0*/  FADD.FTZ R72, R72, R141 ;  /* 0x0000008d48487221 */ /* 0x000fce0000010000 */
.L_x_9314:
[----:B------:R-:W-:Y:S05]  /*38d0*/  @!P4 BRA `(.L_x_9315) ;  /* 0x000000000034c947 */ /* 0x000fea0003800000 */
[----:B------:R-:W-:Y:S01]  /*38e0*/  @P3 FFMA.FTZ R133, R174, R149, R144 ;  /* 0x00000095ae853223 */ /* 0x000fe20000010090 */
[----:B-----5:R-:W-:Y:S02]  /*38f0*/  MOV R12, R49 ;  /* 0x00000031000c7202 */ /* 0x020fe40000000f00 */
[----:B------:R-:W-:Y:S01]  /*3900*/  LOP3.LUT P5, RZ, R5, 0xff00, RZ, 0xc0, !PT ;  /* 0x0000ff0005ff7812 */ /* 0x000fe200078ac0ff */
[----:B------:R-:W-:Y:S01]  /*3910*/  @P3 FADD.FTZ R14, R172, -R133 ;  /* 0x80000085ac0e3221 */ /* 0x000fe20000010000 */
[----:B------:R-:W-:-:S03]  /*3920*/  HFMA2 R133, -RZ, RZ, 0, 0 ;  /* 0x00000000ff857431 */ /* 0x000fc600000001ff */
        /* <DEDUP_REMOVED lines=8> */
.L_x_9315:
        /* <DEDUP_REMOVED lines=14> */
.L_x_9316:
[----:B------:R-:W-:Y:S05]  /*3a90*/  @!P4 BRA `(.L_x_9309) ;  /* 0x000000040020c947 */ /* 0x000fea0003800000 */
[----:B------:R-:W-:Y:S01]  /*3aa0*/  @P3 FFMA.FTZ R14, R186, R149, R144 ;  /* 0x00000095ba0e3223 */ /* 0x000fe20000010090 */
[----:B-----5:R-:W-:Y:S01]  /*3ab0*/  MOV R12, R51 ;  /* 0x00000033000c7202 */ /* 0x020fe20000000f00 */
[----:B------:R-:W-:Y:S01]  /*3ac0*/  HFMA2 R135, -RZ, RZ, 0, 0 ;  /* 0x00000000ff877431 */ /* 0x000fe200000001ff */
[----:B------:R-:W-:Y:S01]  /*3ad0*/  ISETP.GE.U32.AND P5, PT, R5, 0x1000000, PT ;  /* 0x010000000500780c */ /* 0x000fe20003fa6070 */
[----:B------:R-:W-:-:S04]  /*3ae0*/  @P3 FADD.FTZ R14, R177, -R14 ;  /* 0x8000000eb10e3221 */ /* 0x000fc80000010000 */
[----:B------:R-:W-:-:S04]  /*3af0*/  @P3 FFMA.FTZ R12, R11, R14, R51 ;  /* 0x0000000e0b0c3223 */ /* 0x000fc80000010033 */
        /* <DEDUP_REMOVED lines=9> */
.L_x_9313:
[-CC-:B------:R-:W-:Y:S01]  /*3b90*/  @P3 FFMA.FTZ R137, R171, R149.reuse, R144.reuse ;  /* 0x00000095ab893223 */ /* 0x180fe20000010090 */
[-CC-:B------:R-:W-:Y:S01]  /*3ba0*/  @P3 FFMA.FTZ R141, R174, R149.reuse, R144.reuse ;  /* 0x00000095ae8d3223 */ /* 0x180fe20000010090 */
[-CC-:B------:R-:W-:Y:S01]  /*3bb0*/  @P3 FFMA.FTZ R136, R186, R149.reuse, R144.reuse ;  /* 0x00000095ba883223 */ /* 0x180fe20000010090 */
[----:B-----5:R-:W-:Y:S01]  /*3bc0*/  MOV R138, R50 ;  /* 0x00000032008a7202 */ /* 0x020fe20000000f00 */
[----:B------:R-:W-:Y:S01]  /*3bd0*/  @P3 FADD.FTZ R12, R176, -R137 ;  /* 0x80000089b00c3221 */ /* 0x000fe20000010000 */
[----:B------:R-:W-:Y:S01]  /*3be0*/  @P3 FFMA.FTZ R137, R3, R149, R144 ;  /* 0x0000009503893223 */ /* 0x000fe20000010090 */
[----:B------:R-:W-:Y:S01]  /*3bf0*/  @P3 FADD.FTZ R146, R177, -R136 ;  /* 0x80000088b1923221 */ /* 0x000fe20000010000 */
[----:B------:R-:W-:Y:S01]  /*3c00*/  MOV R14, R49 ;  /* 0x00000031000e7202 */ /* 0x000fe20000000f00 */
[C---:B------:R-:W-:Y:S01]  /*3c10*/  @P3 FFMA.FTZ R138, R11.reuse, R12, R50 ;  /* 0x0000000c0b8a3223 */ /* 0x040fe20000010032 */
[----:B------:R-:W-:Y:S01]  /*3c20*/  @P3 FADD.FTZ R12, R172, -R141 ;  /* 0x8000008dac0c3221 */ /* 0x000fe20000010000 */
[----:B------:R-:W-:Y:S01]  /*3c30*/  @P3 FADD.FTZ R137, R162, -R137 ;  /* 0x80000089a2893221 */ /* 0x000fe20000010000 */
[----:B------:R-:W-:Y:S01]  /*3c40*/  MOV R139, R51 ;  /* 0x00000033008b7202 */ /* 0x000fe20000000f00 */
[C---:B------:R-:W-:Y:S01]  /*3c50*/  @P3 FFMA.FTZ R139, R11.reuse, R146, R51 ;  /* 0x000000920b8b3223 */ /* 0x040fe20000010033 */
[----:B------:R-:W-:Y:S01]  /*3c60*/  MOV R136, R48 ;  /* 0x0000003000887202 */ /* 0x000fe20000000f00 */
[C---:B------:R-:W-:Y:S01]  /*3c70*/  @P3 FFMA.FTZ R14, R11.reuse, R12, R49 ;  /* 0x0000000c0b0e3223 */ /* 0x040fe20000010031 */
[----:B------:R-:W-:Y:S01]  /*3c80*/  @P3 FFMA.FTZ R136, R11, R137, R48 ;  /* 0x000000890b883223 */ /* 0x000fe20000010030 */
[----:B------:R-:W-:Y:S06]  /*3c90*/  @!P4 BRA `(.L_x_9317) ;  /* 0x000000000024c947 */ /* 0x000fec0003800000 */
[----:B------:R-:W-:Y:S01]  /*3ca0*/  FMUL.FTZ R12, R136, UR9 ;  /* 0x00000009880c7c20 */ /* 0x000fe20008410000 */
[----:B------:R-:W-:Y:S01]  /*3cb0*/  LOP3.LUT P5, RZ, R5, 0xff, RZ, 0xc0, !PT ;  /* 0x000000ff05ff7812 */ /* 0x000fe200078ac0ff */
[----:B------:R-:W-:Y:S02]  /*3cc0*/  HFMA2 R132, -RZ, RZ, 0, 0 ;  /* 0x00000000ff847431 */ /* 0x000fe400000001ff */
[----:B------:R-:W-:-:S04]  /*3cd0*/  FMUL.FTZ R141, R12, UR8 ;  /* 0x000000080c8d7c20 */ /* 0x000fc80008410000 */
[----:B------:R-:W-:-:S05]  /*3ce0*/  FMUL.FTZ R12, R128, R141 ;  /* 0x0000008d800c7220 */ /* 0x000fca0000410000 */
[----:B------:R-:W-:Y:S01]  /*3cf0*/  FSEL R137, R12, RZ, P5 ;  /* 0x000000ff0c897208 */ /* 0x000fe20002800000 */
[----:B------:R-:W-:-:S04]  /*3d00*/  @P5 HADD2.F32 R146, -RZ, R164.H0_H0 ;  /* 0x200000a4ff925230 */ /* 0x000fc80000004100 */
[----:B------:R-:W-:Y:S01]  /*3d10*/  FADD.FTZ R72, R72, R137 ;  /* 0x0000008948487221 */ /* 0x000fe20000010000 */
[----:B------:R-:W-:-:S07]  /*3d20*/  @P5 FMUL.FTZ R132, R146, R141 ;  /* 0x0000008d92845220 */ /* 0x000fce0000410000 */
.L_x_9317:
[----:B------:R-:W-:Y:S05]  /*3d30*/  @!P4 BRA `(.L_x_9318) ;  /* 0x000000000024c947 */ /* 0x000fea0003800000 */
[----:B------:R-:W-:Y:S01]  /*3d40*/  FMUL.FTZ R12, R14, UR9 ;  /* 0x000000090e0c7c20 */ /* 0x000fe20008410000 */
[----:B------:R-:W-:Y:S02]  /*3d50*/  LOP3.LUT P5, RZ, R5, 0xff00, RZ, 0xc0, !PT ;  /* 0x0000ff0005ff7812 */ /* 0x000fe400078ac0ff */
[----:B------:R-:W-:Y:S01]  /*3d60*/  MOV R133, RZ ;  /* 0x000000ff00857202 */ /* 0x000fe20000000f00 */
[----:B------:R-:W-:-:S04]  /*3d70*/  FMUL.FTZ R146, R12, UR8 ;  /* 0x000000080c927c20 */ /* 0x000fc80008410000 */
[----:B------:R-:W-:-:S05]  /*3d80*/  FMUL.FTZ R12, R129, R146 ;  /* 0x00000092810c7220 */ /* 0x000fca0000410000 */
[----:B------:R-:W-:Y:S01]  /*3d90*/  FSEL R12, R12, RZ, P5 ;  /* 0x000000ff0c0c7208 */ /* 0x000fe20002800000 */
[----:B------:R-:W-:-:S04]  /*3da0*/  @P5 HADD2.F32 R137, -RZ, R225.H0_H0 ;  /* 0x200000e1ff895230 */ /* 0x000fc80000004100 */
[----:B------:R-:W-:Y:S01]  /*3db0*/  FADD.FTZ R73, R73, R12 ;  /* 0x0000000c49497221 */ /* 0x000fe20000010000 */
[----:B------:R-:W-:-:S07]  /*3dc0*/  @P5 FMUL.FTZ R133, R137, R146 ;  /* 0x0000009289855220 */ /* 0x000fce0000410000 */
.L_x_9318:
[----:B------:R-:W-:Y:S05]  /*3dd0*/  @!P4 BRA `(.L_x_9319) ;  /* 0x000000000024c947 */ /* 0x000fea0003800000 */
        /* <DEDUP_REMOVED lines=9> */
.L_x_9319:
[----:B------:R-:W-:Y:S01]  /*3e70*/  MOV R137, R14 ;  /* 0x0000000e00897202 */ /* 0x000fe20000000f00 */
[----:B------:R-:W-:Y:S06]  /*3e80*/  @!P4 BRA `(.L_x_9309) ;  /* 0x000000000024c947 */ /* 0x000fec0003800000 */
[----:B------:R-:W-:Y:S01]  /*3e90*/  FMUL.FTZ R12, R139, UR9 ;  /* 0x000000098b0c7c20 */ /* 0x000fe20008410000 */
[----:B------:R-:W-:Y:S02]  /*3ea0*/  ISETP.GE.U32.AND P5, PT, R5, 0x1000000, PT ;  /* 0x010000000500780c */ /* 0x000fe40003fa6070 */
[----:B------:R-:W-:Y:S01]  /*3eb0*/  MOV R135, RZ ;  /* 0x000000ff00877202 */ /* 0x000fe20000000f00 */
[----:B------:R-:W-:-:S04]  /*3ec0*/  FMUL.FTZ R14, R12, UR8 ;  /* 0x000000080c0e7c20 */ /* 0x000fc80008410000 */
[----:B------:R-:W-:-:S05]  /*3ed0*/  FMUL.FTZ R12, R131, R14 ;  /* 0x0000000e830c7220 */ /* 0x000fca0000410000 */
[----:B------:R-:W-:Y:S01]  /*3ee0*/  FSEL R12, R12, RZ, P5 ;  /* 0x000000ff0c0c7208 */ /* 0x000fe20002800000 */
[----:B------:R-:W-:-:S04]  /*3ef0*/  @P5 HADD2.F32 R141, -RZ, R225.H1_H1 ;  /* 0x300000e1ff8d5230 */ /* 0x000fc80000004100 */
[----:B------:R-:W-:Y:S01]  /*3f00*/  FADD.FTZ R75, R75, R12 ;  /* 0x0000000c4b4b7221 */ /* 0x000fe20000010000 */
[----:B------:R-:W-:-:S07]  /*3f10*/  @P5 FMUL.FTZ R135, R141, R14 ;  /* 0x0000000e8d875220 */ /* 0x000fce0000410000 */
.L_x_9309:
[----:B------:R-:W-:Y:S05]  /*3f20*/  BSYNC.RECONVERGENT B1 ;  /* 0x0000000000017941 */ /* 0x000fea0003800200 */
.L_x_9303:
        /* <DEDUP_REMOVED lines=9> */
[----:B------:R0:W-:Y:S02]  /*3fc0*/  @P4 STG.E.128 desc[UR6][R142.64], R132 ;  /* 0x000000848e004986 */ /* 0x0001e4000c101d06 */
.L_x_9301:
[----:B------:R-:W-:Y:S05]  /*3fd0*/  BSYNC.RECONVERGENT B0 ;  /* 0x0000000000007941 */ /* 0x000fea0003800200 */
.L_x_9300:
[----:B------:R-:W-:Y:S01]  /*3fe0*/  ISETP.NE.AND P5, PT, R13, RZ, PT ;  /* 0x000000ff0d00720c */ /* 0x000fe20003fa5270 */
        /* <DEDUP_REMOVED lines=8> */
.L_x_9322:
[----:B------:R-:W-:Y:S04]  /*4070*/  BSSY.RECONVERGENT B1, `(.L_x_9323) ;  /* 0x0000109000017945 */ /* 0x000fe80003800200 */
[----:B------:R-:W-:Y:S05]  /*4080*/  BRA.U !UP0, `(.L_x_9324) ;  /* 0x0000000908087547 */ /* 0x000fea000b800000 */
[----:B------:R-:W-:-:S04]  /*4090*/  UISETP.NE.U32.AND UP0, UPT, UR12, URZ, UPT ;  /* 0x000000ff0c00728c */ /* 0x000fc8000bf05070 */
[----:B------:R-:W-:-:S06]  /*40a0*/  UISETP.NE.AND.EX UP0, UPT, UR13, URZ, UPT, UP0 ;  /* 0x000000ff0d00728c */ /* 0x000fcc000bf05300 */
[----:B------:R-:W-:-:S13]  /*40b0*/  PLOP3.LUT P5, PT, PT, PT, UP0, 0x80, 0x8 ;  /* 0x000000000008781c */ /* 0x000fda0003faf008 */
[----:B------:R-:W-:Y:S05]  /*40c0*/  @!P5 BRA `(.L_x_9325) ;  /* 0x000000040000d947 */ /* 0x000fea0003800000 */
[-CC-:B0-----:R-:W-:Y:S01]  /*40d0*/  @P3 FFMA.FTZ R137, R163, R149.reuse, R144.reuse ;  /* 0x00000095a3893223 */ /* 0x181fe20000010090 */
[----:B-----5:R-:W-:Y:S01]  /*40e0*/  MOV R138, R46 ;  /* 0x0000002e008a7202 */ /* 0x020fe20000000f00 */
[--C-:B------:R-:W-:Y:S01]  /*40f0*/  @P3 FFMA.FTZ R12, R170, R149, R144.reuse ;  /* 0x00000095aa0c3223 */ /* 0x100fe20000010090 */
[----:B------:R-:W-:Y:S01]  /*4100*/  MOV R139, R45 ;  /* 0x0000002d008b7202 */ /* 0x000fe20000000f00 */
[----:B------:R-:W-:Y:S01]  /*4110*/  @P3 FADD.FTZ R14, R178, -R137 ;  /* 0x80000089b20e3221 */ /* 0x000fe20000010000 */
[----:B------:R-:W-:Y:S01]  /*4120*/  @P3 FFMA.FTZ R137, R27, R149, R144 ;  /* 0x000000951b893223 */ /* 0x000fe20000010090 */
[----:B------:R-:W-:Y:S01]  /*4130*/  @P3 FADD.FTZ R12, R169, -R12 ;  /* 0x8000000ca90c3221 */ /* 0x000fe20000010000 */
[----:B------:R-:W-:Y:S01]  /*4140*/  MOV R140, R47 ;  /* 0x0000002f008c7202 */ /* 0x000fe20000000f00 */
[C---:B------:R-:W-:Y:S01]  /*4150*/  @P3 FFMA.FTZ R138, R11.reuse, R14, R46 ;  /* 0x0000000e0b8a3223 */ /* 0x040fe2000001002e */
[----:B------:R-:W-:Y:S01]  /*4160*/  @P3 FFMA.FTZ R14, R188, R149, R144 ;  /* 0x00000095bc0e3223 */ /* 0x000fe20000010090 */
[----:B------:R-:W-:Y:S01]  /*4170*/  @P3 FADD.FTZ R137, R26, -R137 ;  /* 0x800000891a893221 */ /* 0x000fe20000010000 */
[----:B------:R-:W-:Y:S01]  /*4180*/  MOV R136, R44 ;  /* 0x0000002c00887202 */ /* 0x000fe20000000f00 */
[----:B------:R-:W-:Y:S01]  /*4190*/  @P3 FFMA.FTZ R139, R11, R12, R45 ;  /* 0x0000000c0b8b3223 */ /* 0x000fe2000001002d */
[----:B------:R-:W-:Y:S01]  /*41a0*/  @P3 FADD.FTZ R14, R179, -R14 ;  /* 0x8000000eb30e3221 */ /* 0x000fe20000010000 */
[----:B------:R-:W-:-:S03]  /*41b0*/  @P3 FFMA.FTZ R136, R11, R137, R44 ;  /* 0x000000890b883223 */ /* 0x000fc6000001002c */
[----:B------:R-:W-:Y:S01]  /*41c0*/  @P3 FFMA.FTZ R140, R11, R14, R47 ;  /* 0x0000000e0b8c3223 */ /* 0x000fe2000001002f */
[----:B------:R-:W-:Y:S06]  /*41d0*/  @!P4 BRA `(.L_x_9326) ;  /* 0x000000000028c947 */ /* 0x000fec0003800000 */
[----:B------:R-:W-:Y:S01]  /*41e0*/  FMUL.FTZ R12, R136, UR9 ;  /* 0x00000009880c7c20 */ /* 0x000fe20008410000 */
[----:B------:R-:W-:Y:S01]  /*41f0*/  LOP3.LUT P6, RZ, R4, 0xff, RZ, 0xc0, !PT ;  /* 0x000000ff04ff7812 */ /* 0x000fe200078cc0ff */
[----:B------:R-:W-:Y:S02]  /*4200*/  UMOV UR4, URZ ;  /* 0x000000ff00047c82 */ /* 0x000fe40008000000 */
[----:B------:R-:W-:Y:S01]  /*4210*/  FMUL.FTZ R141, R12, UR8 ;  /* 0x000000080c8d7c20 */ /* 0x000fe20008410000 */
[----:B------:R-:W-:-:S03]  /*4220*/  MOV R132, UR4 ;  /* 0x0000000400847c02 */ /* 0x000fc60008000f00 */
[----:B------:R-:W-:-:S05]  /*4230*/  FMUL.FTZ R12, R128, R141 ;  /* 0x0000008d800c7220 */ /* 0x000fca0000410000 */
[----:B------:R-:W-:Y:S01]  /*4240*/  FSEL R137, R12, RZ, P6 ;  /* 0x000000ff0c897208 */ /* 0x000fe20003000000 */
[----:B------:R-:W-:-:S04]  /*4250*/  @P6 HADD2.F32 R14, -RZ, R214.H0_H0 ;  /* 0x200000d6ff0e6230 */ /* 0x000fc80000004100 */
[----:B------:R-:W-:Y:S01]  /*4260*/  FADD.FTZ R68, R68, R137 ;  /* 0x0000008944447221 */ /* 0x000fe20000010000 */
[----:B------:R-:W-:-:S07]  /*4270*/  @P6 FMUL.FTZ R132, R141, R14 ;  /* 0x0000000e8d846220 */ /* 0x000fce0000410000 */
.L_x_9326:
[----:B------:R-:W-:Y:S05]  /*4280*/  @!P4 BRA `(.L_x_9327) ;  /* 0x000000000028c947 */ /* 0x000fea0003800000 */
[----:B------:R-:W-:Y:S01]  /*4290*/  FMUL.FTZ R12, R139, UR9 ;  /* 0x000000098b0c7c20 */ /* 0x000fe20008410000 */
[----:B------:R-:W-:Y:S01]  /*42a0*/  LOP3.LUT P6, RZ, R4, 0xff00, RZ, 0xc0, !PT ;  /* 0x0000ff0004ff7812 */ /* 0x000fe200078cc0ff */
[----:B------:R-:W-:Y:S02]  /*42b0*/  UMOV UR4, URZ ;  /* 0x000000ff00047c82 */ /* 0x000fe40008000000 */
[----:B------:R-:W-:Y:S01]  /*42c0*/  FMUL.FTZ R137, R12, UR8 ;  /* 0x000000080c897c20 */ /* 0x000fe20008410000 */
[----:B------:R-:W-:-:S03]  /*42d0*/  MOV R133, UR4 ;  /* 0x0000000400857c02 */ /* 0x000fc60008000f00 */
[----:B------:R-:W-:-:S05]  /*42e0*/  FMUL.FTZ R12, R129, R137 ;  /* 0x00000089810c7220 */ /* 0x000fca0000410000 */
[----:B------:R-:W-:Y:S01]  /*42f0*/  FSEL R12, R12, RZ, P6 ;  /* 0x000000ff0c0c7208 */ /* 0x000fe20003000000 */
[----:B------:R-:W-:-:S04]  /*4300*/  @P6 HADD2.F32 R14, -RZ, R214.H1_H1 ;  /* 0x300000d6ff0e6230 */ /* 0x000fc80000004100 */
[----:B------:R-:W-:Y:S01]  /*4310*/  FADD.FTZ R69, R69, R12 ;  /* 0x0000000c45457221 */ /* 0x000fe20000010000 */
[----:B------:R-:W-:-:S07]  /*4320*/  @P6 FMUL.FTZ R133, R137, R14 ;  /* 0x0000000e89856220 */ /* 0x000fce0000410000 */
.L_x_9327:
        /* <DEDUP_REMOVED lines=11> */
.L_x_9328:
[----:B------:R-:W-:Y:S02]  /*43e0*/  MOV R137, R139 ;  /* 0x0000008b00897202 */ /* 0x000fe40000000f00 */
[----:B------:R-:W-:Y:S01]  /*43f0*/  MOV R139, R140 ;  /* 0x0000008c008b7202 */ /* 0x000fe20000000f00 */
[----:B------:R-:W-:Y:S06]  /*4400*/  @!P4 BRA `(.L_x_9329) ;  /* 0x0000000c003cc947 */ /* 0x000fec0003800000 */
[----:B------:R-:W-:Y:S01]  /*4410*/  FMUL.FTZ R12, R140, UR9 ;  /* 0x000000098c0c7c20 */ /* 0x000fe20008410000 */
[----:B------:R-:W-:Y:S01]  /*4420*/  ISETP.GE.U32.AND P6, PT, R4, 0x1000000, PT ;  /* 0x010000000400780c */ /* 0x000fe20003fc6070 */
[----:B------:R-:W-:Y:S02]  /*4430*/  UMOV UR4, URZ ;  /* 0x000000ff00047c82 */ /* 0x000fe40008000000 */
[----:B------:R-:W-:Y:S01]  /*4440*/  FMUL.FTZ R14, R12, UR8 ;  /* 0x000000080c0e7c20 */ /* 0x000fe20008410000 */
[----:B------:R-:W-:-:S03]  /*4450*/  MOV R135, UR4 ;  /* 0x0000000400877c02 */ /* 0x000fc60008000f00 */
[----:B------:R-:W-:-:S05]  /*4460*/  FMUL.FTZ R12, R131, R14 ;  /* 0x0000000e830c7220 */ /* 0x000fca0000410000 */
[----:B------:R-:W-:-:S05]  /*4470*/  FSEL R12, R12, RZ, P6 ;  /* 0x000000ff0c0c7208 */ /* 0x000fca0003000000 */
[----:B------:R-:W-:Y:S01]  /*4480*/  FADD.FTZ R71, R71, R12 ;  /* 0x0000000c47477221 */ /* 0x000fe20000010000 */
[----:B------:R-:W-:Y:S06]  /*4490*/  @!P6 BRA `(.L_x_9329) ;  /* 0x0000000c0018e947 */ /* 0x000fec0003800000 */
[----:B------:R-:W-:-:S05]  /*44a0*/  HADD2.F32 R135, -RZ, R215.H1_H1 ;  /* 0x300000d7ff877230 */ /* 0x000fca0000004100 */
[----:B------:R-:W-:Y:S01]  /*44b0*/  FMUL.FTZ R135, R14, R135 ;  /* 0x000000870e877220 */ /* 0x000fe20000410000 */
[----:B------:R-:W-:Y:S06]  /*44c0*/  BRA `(.L_x_9329) ;  /* 0x0000000c000c7947 */ /* 0x000fec0003800000 */
.L_x_9325:
[----:B------:R-:W-:Y:S05]  /*44d0*/  @!P4 BRA `(.L_x_9330) ;  /* 0x000000000038c947 */ /* 0x000fea0003800000 */
[----:B0-----:R-:W-:Y:S01]  /*44e0*/  @P3 FFMA.FTZ R141, R27, R149, R144 ;  /* 0x000000951b8d3223 */ /* 0x001fe20000010090 */
[----:B-----5:R-:W-:Y:S01]  /*44f0*/  MOV R12, R44 ;  /* 0x0000002c000c7202 */ /* 0x020fe20000000f00 */
[----:B------:R-:W-:Y:S01]  /*4500*/  UMOV UR4, URZ ;  /* 0x000000ff00047c82 */ /* 0x000fe20008000000 */
[----:B------:R-:W-:Y:S01]  /*4510*/  LOP3.LUT P6, RZ, R4, 0xff, RZ, 0xc0, !PT ;  /* 0x000000ff04ff7812 */ /* 0x000fe200078cc0ff */
[----:B------:R-:W-:Y:S01]  /*4520*/  @P3 FADD.FTZ R141, R26, -R141 ;  /* 0x8000008d1a8d3221 */ /* 0x000fe20000010000 */
[----:B------:R-:W-:-:S03]  /*4530*/  MOV R132, UR4 ;  /* 0x0000000400847c02 */ /* 0x000fc60008000f00 */
        /* <DEDUP_REMOVED lines=8> */
.L_x_9330:
[----:B------:R-:W-:Y:S05]  /*45c0*/  @!P4 BRA `(.L_x_9331) ;  /* 0x000000000038c947 */ /* 0x000fea0003800000 */
[----:B------:R-:W-:Y:S01]  /*45d0*/  @P3 FFMA.FTZ R14, R170, R149, R144 ;  /* 0x00000095aa0e3223 */ /* 0x000fe20000010090 */
[----:B-----5:R-:W-:Y:S01]  /*45e0*/  MOV R12, R45 ;  /* 0x0000002d000c7202 */ /* 0x020fe20000000f00 */
[----:B------:R-:W-:Y:S01]  /*45f0*/  UMOV UR4, URZ ;  /* 0x000000ff00047c82 */ /* 0x000fe20008000000 */
[----:B------:R-:W-:Y:S01]  /*4600*/  LOP3.LUT P6, RZ, R4, 0xff00, RZ, 0xc0, !PT ;  /* 0x0000ff0004ff7812 */ /* 0x000fe200078cc0ff */
[----:B------:R-:W-:Y:S01]  /*4610*/  @P3 FADD.FTZ R14, R169, -R14 ;  /* 0x8000000ea90e3221 */ /* 0x000fe20000010000 */
[----:B0-----:R-:W-:-:S03]  /*4620*/  MOV R133, UR4 ;  /* 0x0000000400857c02 */ /* 0x001fc60008000f00 */
[----:B------:R-:W-:-:S04]  /*4630*/  @P3 FFMA.FTZ R12, R11, R14, R45 ;  /* 0x0000000e0b0c3223 */ /* 0x000fc8000001002d */
[----:B------:R-:W-:-:S04]  /*4640*/  FMUL.FTZ R12, R12, UR9 ;  /* 0x000000090c0c7c20 */ /* 0x000fc80008410000 */
[----:B------:R-:W-:Y:S01]  /*4650*/  FMUL.FTZ R14, R12, UR8 ;  /* 0x000000080c0e7c20 */ /* 0x000fe20008410000 */
[----:B------:R-:W-:-:S03]  /*4660*/  @P6 HADD2.F32 R141, -RZ, R214.H1_H1 ;  /* 0x300000d6ff8d6230 */ /* 0x000fc60000004100 */
[-C--:B------:R-:W-:Y:S02]  /*4670*/  FMUL.FTZ R12, R129, R14.reuse ;  /* 0x0000000e810c7220 */ /* 0x080fe40000410000 */
[----:B------:R-:W-:-:S03]  /*4680*/  @P6 FMUL.FTZ R133, R141, R14 ;  /* 0x0000000e8d856220 */ /* 0x000fc60000410000 */
[----:B------:R-:W-:-:S05]  /*4690*/  FSEL R12, R12, RZ, P6 ;  /* 0x000000ff0c0c7208 */ /* 0x000fca0003000000 */
[----:B------:R-:W-:-:S07]  /*46a0*/  FADD.FTZ R69, R69, R12 ;  /* 0x0000000c45457221 */ /* 0x000fce0000010000 */
.L_x_9331:
        /* <DEDUP_REMOVED lines=15> */
.L_x_9332:
[----:B------:R-:W-:Y:S05]  /*47a0*/  @!P4 BRA `(.L_x_9329) ;  /* 0x000000080054c947 */ /* 0x000fea0003800000 */
[----:B------:R-:W-:Y:S01]  /*47b0*/  @P3 FFMA.FTZ R14, R188, R149, R144 ;  /* 0x00000095bc0e3223 */ /* 0x000fe20000010090 */
[----:B-----5:R-:W-:Y:S01]  /*47c0*/  MOV R12, R47 ;  /* 0x0000002f000c7202 */ /* 0x020fe20000000f00 */
[----:B------:R-:W-:Y:S01]  /*47d0*/  UMOV UR4, URZ ;  /* 0x000000ff00047c82 */ /* 0x000fe20008000000 */
[----:B------:R-:W-:Y:S01]  /*47e0*/  ISETP.GE.U32.AND P6, PT, R4, 0x1000000, PT ;  /* 0x010000000400780c */ /* 0x000fe20003fc6070 */
[----:B------:R-:W-:Y:S01]  /*47f0*/  @P3 FADD.FTZ R14, R179, -R14 ;  /* 0x8000000eb30e3221 */ /* 0x000fe20000010000 */
[----:B0-----:R-:W-:-:S03]  /*4800*/  MOV R135, UR4 ;  /* 0x0000000400877c02 */ /* 0x001fc60008000f00 */
        /* <DEDUP_REMOVED lines=10> */
.L_x_9324:
[----:B------:R-:W-:-:S04]  /*48b0*/  UISETP.NE.U32.AND UP0, UPT, UR12, URZ, UPT ;  /* 0x000000ff0c00728c */ /* 0x000fc8000bf05070 */
[----:B------:R-:W-:-:S06]  /*48c0*/  UISETP.NE.AND.EX UP0, UPT, UR13, URZ, UPT, UP0 ;  /* 0x000000ff0d00728c */ /* 0x000fcc000bf05300 */
[----:B------:R-:W-:-:S13]  /*48d0*/  PLOP3.LUT P5, PT, PT, PT, UP0, 0x80, 0x8 ;  /* 0x000000000008781c */ /* 0x000fda0003faf008 */
        /* <DEDUP_REMOVED lines=19> */
[----:B------:R-:W-:Y:S01]  /*4a10*/  FMUL.FTZ R12, R136, UR9 ;  /* 0x00000009880c7c20 */ /* 0x000fe20008410000 */
[----:B-----5:R-:W-:Y:S01]  /*4a20*/  LOP3.LUT P6, RZ, R4, 0xff, RZ, 0xc0, !PT ;  /* 0x000000ff04ff7812 */ /* 0x020fe200078cc0ff */
        /* <DEDUP_REMOVED lines=8> */
.L_x_9334:
[----:B------:R-:W-:Y:S05]  /*4ab0*/  @!P4 BRA `(.L_x_9335) ;  /* 0x000000000028c947 */ /* 0x000fea0003800000 */
[----:B------:R-:W-:Y:S01]  /*4ac0*/  FMUL.FTZ R12, R14, UR9 ;  /* 0x000000090e0c7c20 */ /* 0x000fe20008410000 */
[----:B-----5:R-:W-:Y:S01]  /*4ad0*/  LOP3.LUT P6, RZ, R4, 0xff00, RZ, 0xc0, !PT ;  /* 0x0000ff0004ff7812 */ /* 0x020fe200078cc0ff */
        /* <DEDUP_REMOVED lines=8> */
.L_x_9335:
        /* <DEDUP_REMOVED lines=11> */
.L_x_9336:
[----:B------:R-:W-:Y:S02]  /*4c10*/  MOV R137, R14 ;  /* 0x0000000e00897202 */ /* 0x000fe40000000f00 */
[----:B------:R-:W-:Y:S01]  /*4c20*/  MOV R139, R141 ;  /* 0x0000008d008b7202 */ /* 0x000fe20000000f00 */
[----:B------:R-:W-:Y:S06]  /*4c30*/  @!P4 BRA `(.L_x_9329) ;  /* 0x000000040030c947 */ /* 0x000fec0003800000 */
[----:B------:R-:W-:Y:S01]  /*4c40*/  FMUL.FTZ R12, R141, UR9 ;  /* 0x000000098d0c7c20 */ /* 0x000fe20008410000 */
[----:B-----5:R-:W-:Y:S01]  /*4c50*/  ISETP.GE.U32.AND P6, PT, R4, 0x1000000, PT ;  /* 0x010000000400780c */ /* 0x020fe20003fc6070 */
        /* <DEDUP_REMOVED lines=10> */
.L_x_9333:
[----:B------:R-:W-:Y:S05]  /*4d00*/  @!P4 BRA `(.L_x_9337) ;  /* 0x00000000003cc947 */ /* 0x000fea0003800000 */
[----:B0-----:R-:W-:Y:S01]  /*4d10*/  FFMA.FTZ R141, R27, R149, R144 ;  /* 0x000000951b8d7223 */ /* 0x001fe20000010090 */
[----:B------:R-:W-:Y:S01]  /*4d20*/  ISETP.GT.AND P6, PT, R9, RZ, PT ;  /* 0x000000ff0900720c */ /* 0x000fe20003fc4270 */
[----:B------:R-:W-:Y:S02]  /*4d30*/  UMOV UR4, URZ ;  /* 0x000000ff00047c82 */ /* 0x000fe40008000000 */
[----:B------:R-:W-:Y:S01]  /*4d40*/  FADD.FTZ R12, R26, -R141 ;  /* 0x8000008d1a0c7221 */ /* 0x000fe20000010000 */
[----:B------:R-:W-:-:S03]  /*4d50*/  MOV R132, UR4 ;  /* 0x0000000400847c02 */ /* 0x000fc60008000f00 */
        /* <DEDUP_REMOVED lines=10> */
.L_x_9337:
[----:B------:R-:W-:Y:S05]  /*4e00*/  @!P4 BRA `(.L_x_9338) ;  /* 0x00000000003cc947 */ /* 0x000fea0003800000 */
[----:B------:R-:W-:Y:S01]  /*4e10*/  FFMA.FTZ R12, R170, R149, R144 ;  /* 0x00000095aa0c7223 */ /* 0x000fe20000010090 */
[----:B------:R-:W-:Y:S01]  /*4e20*/  ISETP.GT.AND P6, PT, R9, RZ, PT ;  /* 0x000000ff0900720c */ /* 0x000fe20003fc4270 */
[----:B------:R-:W-:Y:S02]  /*4e30*/  UMOV UR4, URZ ;  /* 0x000000ff00047c82 */ /* 0x000fe40008000000 */
[----:B------:R-:W-:Y:S01]  /*4e40*/  FADD.FTZ R12, R169, -R12 ;  /* 0x8000000ca90c7221 */ /* 0x000fe20000010000 */
[----:B0-----:R-:W-:-:S03]  /*4e50*/  MOV R133, UR4 ;  /* 0x0000000400857c02 */ /* 0x001fc60008000f00 */
[----:B------:R-:W-:-:S05]  /*4e60*/  FMUL.FTZ R12, R11, R12 ;  /* 0x0000000c0b0c7220 */ /* 0x000fca0000410000 */
[----:B------:R-:W-:Y:S02]  /*4e70*/  FSEL R12, R12, RZ, P6 ;  /* 0x000000ff0c0c7208 */ /* 0x000fe40003000000 */
[----:B-----5:R-:W-:-:S03]  /*4e80*/  LOP3.LUT P6, RZ, R4, 0xff00, RZ, 0xc0, !PT ;  /* 0x0000ff0004ff7812 */ /* 0x020fc600078cc0ff */
[----:B------:R-:W-:-:S04]  /*4e90*/  FMUL.FTZ R12, R12, UR9 ;  /* 0x000000090c0c7c20 */ /* 0x000fc80008410000 */
[----:B------:R-:W-:-:S04]  /*4ea0*/  FMUL.FTZ R14, R12, UR8 ;  /* 0x000000080c0e7c20 */ /* 0x000fc80008410000 */
[----:B------:R-:W-:Y:S02]  /*4eb0*/  FMUL.FTZ R12, R129, R14 ;  /* 0x0000000e810c7220 */ /* 0x000fe40000410000 */
[----:B------:R-:W-:-:S03]  /*4ec0*/  @P6 HADD2.F32 R141, -RZ, R214.H1_H1 ;  /* 0x300000d6ff8d6230 */ /* 0x000fc60000004100 */
[----:B------:R-:W-:Y:S02]  /*4ed0*/  FSEL R12, R12, RZ, P6 ;  /* 0x000000ff0c0c7208 */ /* 0x000fe40003000000 */
[----:B------:R-:W-:-:S03]  /*4ee0*/  @P6 FMUL.FTZ R133, R141, R14 ;  /* 0x0000000e8d856220 */ /* 0x000fc60000410000 */
[----:B------:R-:W-:-:S07]  /*4ef0*/  FADD.FTZ R69, R69, R12 ;  /* 0x0000000c45457221 */ /* 0x000fce0000010000 */
.L_x_9338:
        /* <DEDUP_REMOVED lines=16> */
.L_x_9339:
        /* <DEDUP_REMOVED lines=8> */
[----:B-----5:R-:W-:-:S03]  /*5080*/  ISETP.GE.U32.AND P6, PT, R4, 0x1000000, PT ;  /* 0x010000000400780c */ /* 0x020fc60003fc6070 */
[----:B------:R-:W-:-:S04]  /*5090*/  FMUL.FTZ R12, R12, UR9 ;  /* 0x000000090c0c7c20 */ /* 0x000fc80008410000 */
[----:B------:R-:W-:-:S04]  /*50a0*/  FMUL.FTZ R14, R12, UR8 ;  /* 0x000000080c0e7c20 */ /* 0x000fc80008410000 */
[----:B------:R-:W-:Y:S02]  /*50b0*/  FMUL.FTZ R12, R131, R14 ;  /* 0x0000000e830c7220 */ /* 0x000fe40000410000 */
[----:B------:R-:W-:-:S03]  /*50c0*/  @P6 HADD2.F32 R141, -RZ, R215.H1_H1 ;  /* 0x300000d7ff8d6230 */ /* 0x000fc60000004100 */
[----:B------:R-:W-:Y:S02]  /*50d0*/  FSEL R12, R12, RZ, P6 ;  /* 0x000000ff0c0c7208 */ /* 0x000fe40003000000 */
[----:B------:R-:W-:-:S03]  /*50e0*/  @P6 FMUL.FTZ R135, R141, R14 ;  /* 0x0000000e8d876220 */ /* 0x000fc60000410000 */
[----:B------:R-:W-:-:S07]  /*50f0*/  FADD.FTZ R71, R71, R12 ;  /* 0x0000000c47477221 */ /* 0x000fce0000010000 */
.L_x_9329:
[----:B------:R-:W-:Y:S05]  /*5100*/  BSYNC.RECONVERGENT B1 ;  /* 0x0000000000017941 */ /* 0x000fea0003800200 */
.L_x_9323:
        /* <DEDUP_REMOVED lines=8> */
.L_x_9321:
[----:B------:R-:W-:Y:S05]  /*5190*/  BSYNC.RECONVERGENT B0 ;  /* 0x0000000000007941 */ /* 0x000fea0003800200 */
.L_x_9320:
        /* <DEDUP_REMOVED lines=8> */
.L_x_9342:
[----:B------:R-:W-:Y:S04]  /*5220*/  BSSY.RECONVERGENT B1, `(.L_x_9343) ;  /* 0x0000109000017945 */ /* 0x000fe80003800200 */
[----:B------:R-:W-:Y:S05]  /*5230*/  BRA.U !UP0, `(.L_x_9344) ;  /* 0x0000000908087547 */ /* 0x000fea000b800000 */
[----:B------:R-:W-:-:S04]  /*5240*/  UISETP.NE.U32.AND UP0, UPT, UR12, URZ, UPT ;  /* 0x000000ff0c00728c */ /* 0x000fc8000bf05070 */
[----:B------:R-:W-:-:S06]  /*5250*/  UISETP.NE.AND.EX UP0, UPT, UR13, URZ, UPT, UP0 ;  /* 0x000000ff0d00728c */ /* 0x000fcc000bf05300 */
[----:B------:R-:W-:-:S13]  /*5260*/  PLOP3.LUT P5, PT, PT, PT, UP0, 0x80, 0x8 ;  /* 0x000000000008781c */ /* 0x000fda0003faf008 */
[----:B------:R-:W-:Y:S05]  /*5270*/  @!P5 BRA `(.L_x_9345) ;  /* 0x000000040000d947 */ /* 0x000fea0003800000 */
[-CC-:B0-2---:R-:W-:Y:S01]  /*5280*/  @P3 FFMA.FTZ R137, R159, R149.reuse, R144.reuse ;  /* 0x000000959f893223 */ /* 0x185fe20000010090 */
        /* <DEDUP_REMOVED lines=26> */
.L_x_9346:
        /* <DEDUP_REMOVED lines=11> */
.L_x_9347:
        /* <DEDUP_REMOVED lines=11> */
.L_x_9348:
        /* <DEDUP_REMOVED lines=15> */
.L_x_9345:
[----:B------:R-:W-:Y:S05]  /*5680*/  @!P4 BRA `(.L_x_9350) ;  /* 0x000000000038c947 */ /* 0x000fea0003800000 */
[----:B0-2---:R-:W-:Y:S01]  /*5690*/  @P3 FFMA.FTZ R141, R25, R149, R144 ;  /* 0x00000095198d3223 */ /* 0x005fe20000010090 */
        /* <DEDUP_REMOVED lines=13> */
.L_x_9350:
[----:B------:R-:W-:Y:S05]  /*5770*/  @!P4 BRA `(.L_x_9351) ;  /* 0x000000000038c947 */ /* 0x000fea0003800000 */
[----:B------:R-:W-:Y:S01]  /*5780*/  @P3 FFMA.FTZ R14, R168, R149, R144 ;  /* 0x00000095a80e3223 */ /* 0x000fe20000010090 */
[----:B-----5:R-:W-:Y:S01]  /*5790*/  MOV R12, R41 ;  /* 0x00000029000c7202 */ /* 0x020fe20000000f00 */
[----:B------:R-:W-:Y:S01]  /*57a0*/  UMOV UR4, URZ ;  /* 0x000000ff00047c82 */ /* 0x000fe20008000000 */
[----:B------:R-:W-:Y:S01]  /*57b0*/  LOP3.LUT P6, RZ, R2, 0xff00, RZ, 0xc0, !PT ;  /* 0x0000ff0002ff7812 */ /* 0x000fe200078cc0ff */
[----:B------:R-:W-:Y:S01]  /*57c0*/  @P3 FADD.FTZ R14, R161, -R14 ;  /* 0x8000000ea10e3221 */ /* 0x000fe20000010000 */
[----:B0-2---:R-:W-:-:S03]  /*57d0*/  MOV R133, UR4 ;  /* 0x0000000400857c02 */ /* 0x005fc60008000f00 */
        /* <DEDUP_REMOVED lines=8> */
.L_x_9351:
        /* <DEDUP_REMOVED lines=15> */
.L_x_9352:
[----:B------:R-:W-:Y:S05]  /*5950*/  @!P4 BRA `(.L_x_9349) ;  /* 0x000000080054c947 */ /* 0x000fea0003800000 */
[----:B------:R-:W-:Y:S01]  /*5960*/  @P3 FFMA.FTZ R14, R190, R149, R144 ;  /* 0x00000095be0e3223 */ /* 0x000fe20000010090 */
[----:B-----5:R-:W-:Y:S01]  /*5970*/  MOV R12, R43 ;  /* 0x0000002b000c7202 */ /* 0x020fe20000000f00 */
[----:B------:R-:W-:Y:S01]  /*5980*/  UMOV UR4, URZ ;  /* 0x000000ff00047c82 */ /* 0x000fe20008000000 */
[----:B------:R-:W-:Y:S01]  /*5990*/  ISETP.GE.U32.AND P6, PT, R2, 0x1000000, PT ;  /* 0x010000000200780c */ /* 0x000fe20003fc6070 */
[----:B------:R-:W-:Y:S01]  /*59a0*/  @P3 FADD.FTZ R14, R181, -R14 ;  /* 0x8000000eb50e3221 */ /* 0x000fe20000010000 */
[----:B0-2---:R-:W-:-:S03]  /*59b0*/  MOV R135, UR4 ;  /* 0x0000000400877c02 */ /* 0x005fc60008000f00 */
        /* <DEDUP_REMOVED lines=10> */
.L_x_9344:
[----:B------:R-:W-:-:S04]  /*5a60*/  UISETP.NE.U32.AND UP0, UPT, UR12, URZ, UPT ;  /* 0x000000ff0c00728c */ /* 0x000fc8000bf05070 */
[----:B------:R-:W-:-:S06]  /*5a70*/  UISETP.NE.AND.EX UP0, UPT, UR13, URZ, UPT, UP0 ;  /* 0x000000ff0d00728c */ /* 0x000fcc000bf05300 */
[----:B------:R-:W-:-:S13]  /*5a80*/  PLOP3.LUT P5, PT, PT, PT, UP0, 0x80, 0x8 ;  /* 0x000000000008781c */ /* 0x000fda0003faf008 */
        /* <DEDUP_REMOVED lines=29> */
.L_x_9354:
        /* <DEDUP_REMOVED lines=11> */
.L_x_9355:
        /* <DEDUP_REMOVED lines=11> */
.L_x_9356:
        /* <DEDUP_REMOVED lines=15> */
.L_x_9353:
[----:B------:R-:W-:Y:S05]  /*5eb0*/  @!P4 BRA `(.L_x_9357) ;  /* 0x00000000003cc947 */ /* 0x000fea0003800000 */
[----:B0-2---:R-:W-:Y:S01]  /*5ec0*/  FFMA.FTZ R141, R25, R149, R144 ;  /* 0x00000095198d7223 */ /* 0x005fe20000010090 */
        /* <DEDUP_REMOVED lines=14> */
.L_x_9357:
[----:B------:R-:W-:Y:S05]  /*5fb0*/  @!P4 BRA `(.L_x_9358) ;  /* 0x00000000003cc947 */ /* 0x000fea0003800000 */
[----:B------:R-:W-:Y:S01]  /*5fc0*/  FFMA.FTZ R12, R168, R149, R144 ;  /* 0x00000095a80c7223 */ /* 0x000fe20000010090 */
[----:B------:R-:W-:Y:S01]  /*5fd0*/  ISETP.GT.AND P6, PT, R9, RZ, PT ;  /* 0x000000ff0900720c */ /* 0x000fe20003fc4270 */
[----:B------:R-:W-:Y:S02]  /*5fe0*/  UMOV UR4, URZ ;  /* 0x000000ff00047c82 */ /* 0x000fe40008000000 */
[----:B------:R-:W-:Y:S01]  /*5ff0*/  FADD.FTZ R12, R161, -R12 ;  /* 0x8000000ca10c7221 */ /* 0x000fe20000010000 */
[----:B0-2---:R-:W-:-:S03]  /*6000*/  MOV R133, UR4 ;  /* 0x0000000400857c02 */ /* 0x005fc60008000f00 */
        /* <DEDUP_REMOVED lines=10> */
.L_x_9358:
        /* <DEDUP_REMOVED lines=16> */
.L_x_9359:
        /* <DEDUP_REMOVED lines=16> */
.L_x_9349:
[----:B------:R-:W-:Y:S05]  /*62b0*/  BSYNC.RECONVERGENT B1 ;  /* 0x0000000000017941 */ /* 0x000fea0003800200 */
.L_x_9343:
[----:B0-2---:R-:W0:Y:S08]  /*62c0*/  @P5 LDC.64 R140, c[0x0][0x478] ;  /* 0x00011e00ff8c5b82 */ /* 0x005e300000000a00 */
[----:B------:R-:W1:Y:S01]  /*62d0*/  @P4 LDC.64 R142, c[0x0][0x468] ;  /* 0x00011a00ff8e4b82 */ /* 0x000e620000000a00 */
[C---:B0-----:R-:W-:Y:S01]  /*62e0*/  @P5 IMAD.WIDE.U32 R140, R147.reuse, 0x10, R140 ;  /* 0x00000010938c5825 */ /* 0x041fe200078e008c */
[----:B------:R-:W-:-:S04]  /*62f0*/  IADD3 R147, PT, PT, R147, 0x100, RZ ;  /* 0x0000010093937810 */ /* 0x000fc80007ffe0ff */
[----:B------:R3:W-:Y:S01]  /*6300*/  @P5 STG.E.128 desc[UR6][R140.64], R136 ;  /* 0x000000888c005986 */ /* 0x0007e2000c101d06 */
[C---:B-1----:R-:W-:Y:S01]  /*6310*/  @P4 IMAD.WIDE.U32 R142, R145.reuse, 0x10, R142 ;  /* 0x00000010918e4825 */ /* 0x042fe200078e008e */
[----:B------:R-:W-:-:S04]  /*6320*/  IADD3 R145, PT, PT, R145, 0x100, RZ ;  /* 0x0000010091917810 */ /* 0x000fc80007ffe0ff */
[----:B------:R3:W-:Y:S03]  /*6330*/  @P4 STG.E.128 desc[UR6][R142.64], R132 ;  /* 0x000000848e004986 */ /* 0x0007e6000c101d06 */
.L_x_9341:
[----:B------:R-:W-:Y:S05]  /*6340*/  BSYNC.RECONVERGENT B0 ;  /* 0x0000000000007941 */ /* 0x000fea0003800200 */
.L_x_9340:
        /* <DEDUP_REMOVED lines=8> */
.L_x_9362:
[----:B------:R-:W-:Y:S04]  /*63d0*/  BSSY.RECONVERGENT B1, `(.L_x_9363) ;  /* 0x0000109000017945 */ /* 0x000fe80003800200 */
[----:B------:R-:W-:Y:S05]  /*63e0*/  BRA.U !UP0, `(.L_x_9364) ;  /* 0x0000000908087547 */ /* 0x000fea000b800000 */
[----:B------:R-:W-:-:S04]  /*63f0*/  UISETP.NE.U32.AND UP0, UPT, UR12, URZ, UPT ;  /* 0x000000ff0c00728c */ /* 0x000fc8000bf05070 */
[----:B------:R-:W-:-:S06]  /*6400*/  UISETP.NE.AND.EX UP0, UPT, UR13, URZ, UPT, UP0 ;  /* 0x000000ff0d00728c */ /* 0x000fcc000bf05300 */
[----:B------:R-:W-:-:S13]  /*6410*/  PLOP3.LUT P5, PT, PT, PT, UP0, 0x80, 0x8 ;  /* 0x000000000008781c */ /* 0x000fda0003faf008 */
[----:B------:R-:W-:Y:S05]  /*6420*/  @!P5 BRA `(.L_x_9365) ;  /* 0x000000040000d947 */ /* 0x000fea0003800000 */
[-CC-:B0-23--:R-:W-:Y:S01]  /*6430*/  @P3 FFMA.FTZ R137, R157, R149.reuse, R144.reuse ;  /* 0x000000959d893223 */ /* 0x18dfe20000010090 */
        /* <DEDUP_REMOVED lines=26> */
.L_x_9366:
        /* <DEDUP_REMOVED lines=11> */
.L_x_9367:
        /* <DEDUP_REMOVED lines=11> */
.L_x_9368:
        /* <DEDUP_REMOVED lines=15> */
.L_x_9365:
[----:B------:R-:W-:Y:S05]  /*6830*/  @!P4 BRA `(.L_x_9370) ;  /* 0x000000000038c947 */ /* 0x000fea0003800000 */
[----:B0-23--:R-:W-:Y:S01]  /*6840*/  @P3 FFMA.FTZ R141, R23, R149, R144 ;  /* 0x00000095178d3223 */ /* 0x00dfe20000010090 */
        /* <DEDUP_REMOVED lines=13> */
.L_x_9370:
        /* <DEDUP_REMOVED lines=15> */
.L_x_9371:
        /* <DEDUP_REMOVED lines=15> */
.L_x_9372:
[----:B------:R-:W-:Y:S05]  /*6b00*/  @!P4 BRA `(.L_x_9369) ;  /* 0x000000080054c947 */ /* 0x000fea0003800000 */
[----:B------:R-:W-:Y:S01]  /*6b10*/  @P3 FFMA.FTZ R14, R192, R149, R144 ;  /* 0x00000095c00e3223 */ /* 0x000fe20000010090 */
[----:B-----5:R-:W-:Y:S01]  /*6b20*/  MOV R12, R39 ;  /* 0x00000027000c7202 */ /* 0x020fe20000000f00 */
[----:B------:R-:W-:Y:S01]  /*6b30*/  UMOV UR4, URZ ;  /* 0x000000ff00047c82 */ /* 0x000fe20008000000 */
[----:B------:R-:W-:Y:S01]  /*6b40*/  ISETP.GE.U32.AND P6, PT, R0, 0x1000000, PT ;  /* 0x010000000000780c */ /* 0x000fe20003fc6070 */
[----:B------:R-:W-:Y:S01]  /*6b50*/  @P3 FADD.FTZ R14, R183, -R14 ;  /* 0x8000000eb70e3221 */ /* 0x000fe20000010000 */
[----:B0-23--:R-:W-:-:S03]  /*6b60*/  MOV R135, UR4 ;  /* 0x0000000400877c02 */ /* 0x00dfc60008000f00 */
        /* <DEDUP_REMOVED lines=10> */
.L_x_9364:
[----:B------:R-:W-:-:S04]  /*6c10*/  UISETP.NE.U32.AND UP0, UPT, UR12, URZ, UPT ;  /* 0x000000ff0c00728c */ /* 0x000fc8000bf05070 */
[----:B------:R-:W-:-:S06]  /*6c20*/  UISETP.NE.AND.EX UP0, UPT, UR13, URZ, UPT, UP0 ;  /* 0x000000ff0d00728c */ /* 0x000fcc000bf05300 */
[----:B------:R-:W-:-:S13]  /*6c30*/  PLOP3.LUT P5, PT, PT, PT, UP0, 0x80, 0x8 ;  /* 0x000000000008781c */ /* 0x000fda0003faf008 */
        /* <DEDUP_REMOVED lines=29> */
.L_x_9374:
        /* <DEDUP_REMOVED lines=11> */
.L_x_9375:
        /* <DEDUP_REMOVED lines=11> */
.L_x_9376:
        /* <DEDUP_REMOVED lines=15> */
.L_x_9373:
[----:B------:R-:W-:Y:S05]  /*7060*/  @!P4 BRA `(.L_x_9377) ;  /* 0x00000000003cc947 */ /* 0x000fea0003800000 */
[----:B0-23--:R-:W-:Y:S01]  /*7070*/  FFMA.FTZ R141, R23, R149, R144 ;  /* 0x00000095178d7223 */ /* 0x00dfe20000010090 */
        /* <DEDUP_REMOVED lines=14> */
.L_x_9377:
        /* <DEDUP_REMOVED lines=16> */
.L_x_9378:
        /* <DEDUP_REMOVED lines=16> */
.L_x_9379:
[----:B------:R-:W-:Y:S05]  /*7360*/  @!P4 BRA `(.L_x_9369) ;  /* 0x00000000003cc947 */ /* 0x000fea0003800000 */
[----:B------:R-:W-:Y:S01]  /*7370*/  FFMA.FTZ R12, R192, R149, R144 ;  /* 0x00000095c00c7223 */ /* 0x000fe20000010090 */
[----:B------:R-:W-:Y:S01]  /*7380*/  ISETP.GT.AND P6, PT, R9, RZ, PT ;  /* 0x000000ff0900720c */ /* 0x000fe20003fc4270 */
[----:B------:R-:W-:Y:S02]  /*7390*/  UMOV UR4, URZ ;  /* 0x000000ff00047c82 */ /* 0x000fe40008000000 */
[----:B------:R-:W-:Y:S01]  /*73a0*/  FADD.FTZ R12, R183, -R12 ;  /* 0x8000000cb70c7221 */ /* 0x000fe20000010000 */
[----:B0-23--:R-:W-:-:S03]  /*73b0*/  MOV R135, UR4 ;  /* 0x0000000400877c02 */ /* 0x00dfc60008000f00 */
        /* <DEDUP_REMOVED lines=10> */
.L_x_9369:
[----:B------:R-:W-:Y:S05]  /*7460*/  BSYNC.RECONVERGENT B1 ;  /* 0x0000000000017941 */ /* 0x000fea0003800200 */
.L_x_9363:
[----:B0-23--:R-:W0:Y:S08]  /*7470*/  @P5 LDC.64 R140, c[0x0][0x478] ;  /* 0x00011e00ff8c5b82 */ /* 0x00de300000000a00 */
[----:B------:R-:W1:Y:S01]  /*7480*/  @P4 LDC.64 R142, c[0x0][0x468] ;  /* 0x00011a00ff8e4b82 */ /* 0x000e620000000a00 */
[C---:B0-----:R-:W-:Y:S01]  /*7490*/  @P5 IMAD.WIDE.U32 R140, R147.reuse, 0x10, R140 ;  /* 0x00000010938c5825 */ /* 0x041fe200078e008c */
[----:B------:R-:W-:-:S04]  /*74a0*/  IADD3 R147, PT, PT, R147, 0x100, RZ ;  /* 0x0000010093937810 */ /* 0x000fc80007ffe0ff */
[----:B------:R4:W-:Y:S01]  /*74b0*/  @P5 STG.E.128 desc[UR6][R140.64], R136 ;  /* 0x000000888c005986 */ /* 0x0009e2000c101d06 */
[C---:B-1----:R-:W-:Y:S01]  /*74c0*/  @P4 IMAD.WIDE.U32 R142, R145.reuse, 0x10, R142 ;  /* 0x00000010918e4825 */ /* 0x042fe200078e008e */
[----:B------:R-:W-:-:S04]  /*74d0*/  IADD3 R145, PT, PT, R145, 0x100, RZ ;  /* 0x0000010091917810 */ /* 0x000fc80007ffe0ff */
[----:B------:R4:W-:Y:S03]  /*74e0*/  @P4 STG.E.128 desc[UR6][R142.64], R132 ;  /* 0x000000848e004986 */ /* 0x0009e6000c101d06 */
.L_x_9361:
[----:B------:R-:W-:Y:S05]  /*74f0*/  BSYNC.RECONVERGENT B0 ;  /* 0x0000000000007941 */ /* 0x000fea0003800200 */
.L_x_9360:
        /* <DEDUP_REMOVED lines=8> */
.L_x_9382:
[----:B------:R-:W-:Y:S04]  /*7580*/  BSSY.RECONVERGENT B1, `(.L_x_9383) ;  /* 0x0000109000017945 */ /* 0x000fe80003800200 */
[----:B------:R-:W-:Y:S05]  /*7590*/  BRA.U !UP0, `(.L_x_9384) ;  /* 0x0000000908087547 */ /* 0x000fea000b800000 */
[----:B------:R-:W-:-:S04]  /*75a0*/  UISETP.NE.U32.AND UP0, UPT, UR12, URZ, UPT ;  /* 0x000000ff0c00728c */ /* 0x000fc8000bf05070 */
[----:B------:R-:W-:-:S06]  /*75b0*/  UISETP.NE.AND.EX UP0, UPT, UR13, URZ, UPT, UP0 ;  /* 0x000000ff0d00728c */ /* 0x000fcc000bf05300 */
[----:B------:R-:W-:-:S13]  /*75c0*/  PLOP3.LUT P5, PT, PT, PT, UP0, 0x80, 0x8 ;  /* 0x000000000008781c */ /* 0x000fda0003faf008 */
[----:B------:R-:W-:Y:S05]  /*75d0*/  @!P5 BRA `(.L_x_9385) ;  /* 0x000000040000d947 */ /* 0x000fea0003800000 */
[-CC-:B0-234-:R-:W-:Y:S01]  /*75e0*/  @P3 FFMA.FTZ R137, R29, R149.reuse, R144.reuse ;  /* 0x000000951d893223 */ /* 0x19dfe20000010090 */
        /* <DEDUP_REMOVED lines=26> */
.L_x_9386:
        /* <DEDUP_REMOVED lines=11> */
.L_x_9387:
        /* <DEDUP_REMOVED lines=11> */
.L_x_9388:
        /* <DEDUP_REMOVED lines=15> */
.L_x_9385:
[----:B------:R-:W-:Y:S05]  /*79e0*/  @!P4 BRA `(.L_x_9390) ;  /* 0x000000000038c947 */ /* 0x000fea0003800000 */
[----:B0-234-:R-:W-:Y:S01]  /*79f0*/  @P3 FFMA.FTZ R141, R21, R149, R144 ;  /* 0x00000095158d3223 */ /* 0x01dfe20000010090 */
        /* <DEDUP_REMOVED lines=13> */
.L_x_9390:
[----:B------:R-:W-:Y:S05]  /*7ad0*/  @!P4 BRA `(.L_x_9391) ;  /* 0x000000000038c947 */ /* 0x000fea0003800000 */
[----:B------:R-:W-:Y:S01]  /*7ae0*/  @P3 FFMA.FTZ R14, R156, R149, R144 ;  /* 0x000000959c0e3223 */ /* 0x000fe20000010090 */
[----:B-----5:R-:W-:Y:S01]  /*7af0*/  MOV R12, R33 ;  /* 0x00000021000c7202 */ /* 0x020fe20000000f00 */
[----:B------:R-:W-:Y:S01]  /*7b00*/  UMOV UR4, URZ ;  /* 0x000000ff00047c82 */ /* 0x000fe20008000000 */
[----:B------:R-:W-:Y:S01]  /*7b10*/  LOP3.LUT P6, RZ, R15, 0xff00, RZ, 0xc0, !PT ;  /* 0x0000ff000fff7812 */ /* 0x000fe200078cc0ff */
[----:B------:R-:W-:Y:S01]  /*7b20*/  @P3 FADD.FTZ R14, R31, -R14 ;  /* 0x8000000e1f0e3221 */ /* 0x000fe20000010000 */
[----:B0-234-:R-:W-:-:S03]  /*7b30*/  MOV R133, UR4 ;  /* 0x0000000400857c02 */ /* 0x01dfc60008000f00 */
        /* <DEDUP_REMOVED lines=8> */
.L_x_9391:
        /* <DEDUP_REMOVED lines=15> */
.L_x_9392:
[----:B------:R-:W-:Y:S05]  /*7cb0*/  @!P4 BRA `(.L_x_9389) ;  /* 0x000000080054c947 */ /* 0x000fea0003800000 */
[----:B------:R-:W-:Y:S01]  /*7cc0*/  @P3 FFMA.FTZ R14, R196, R149, R144 ;  /* 0x00000095c40e3223 */ /* 0x000fe20000010090 */
[----:B-----5:R-:W-:Y:S01]  /*7cd0*/  MOV R12, R35 ;  /* 0x00000023000c7202 */ /* 0x020fe20000000f00 */
[----:B------:R-:W-:Y:S01]  /*7ce0*/  UMOV UR4, URZ ;  /* 0x000000ff00047c82 */ /* 0x000fe20008000000 */
[----:B------:R-:W-:Y:S01]  /*7cf0*/  ISETP.GE.U32.AND P6, PT, R15, 0x1000000, PT ;  /* 0x010000000f00780c */ /* 0x000fe20003fc6070 */
[----:B------:R-:W-:Y:S01]  /*7d00*/  @P3 FADD.FTZ R14, R185, -R14 ;  /* 0x8000000eb90e3221 */ /* 0x000fe20000010000 */
[----:B0-234-:R-:W-:-:S03]  /*7d10*/  MOV R135, UR4 ;  /* 0x0000000400877c02 */ /* 0x01dfc60008000f00 */
        /* <DEDUP_REMOVED lines=10> */
.L_x_9384:
[----:B------:R-:W-:-:S04]  /*7dc0*/  UISETP.NE.U32.AND UP0, UPT, UR12, URZ, UPT ;  /* 0x000000ff0c00728c */ /* 0x000fc8000bf05070 */
[----:B------:R-:W-:-:S06]  /*7dd0*/  UISETP.NE.AND.EX UP0, UPT, UR13, URZ, UPT, UP0 ;  /* 0x000000ff0d00728c */ /* 0x000fcc000bf05300 */
[----:B------:R-:W-:-:S13]  /*7de0*/  PLOP3.LUT P5, PT, PT, PT, UP0, 0x80, 0x8 ;  /* 0x000000000008781c */ /* 0x000fda0003faf008 */
        /* <DEDUP_REMOVED lines=29> */
.L_x_9394:
        /* <DEDUP_REMOVED lines=11> */
.L_x_9395:
        /* <DEDUP_REMOVED lines=11> */
.L_x_9396:
        /* <DEDUP_REMOVED lines=15> */
.L_x_9393:
[----:B------:R-:W-:Y:S05]  /*8210*/  @!P4 BRA `(.L_x_9397) ;  /* 0x00000000003cc947 */ /* 0x000fea0003800000 */
[----:B0-234-:R-:W-:Y:S01]  /*8220*/  FFMA.FTZ R141, R21, R149, R144 ;  /* 0x00000095158d7223 */ /* 0x01dfe20000010090 */
        /* <DEDUP_REMOVED lines=14> */
.L_x_9397:
[----:B------:R-:W-:Y:S05]  /*8310*/  @!P4 BRA `(.L_x_9398) ;  /* 0x00000000003cc947 */ /* 0x000fea0003800000 */
[----:B------:R-:W-:Y:S01]  /*8320*/  FFMA.FTZ R12, R156, R149, R144 ;  /* 0x000000959c0c7223 */ /* 0x000fe20000010090 */
[----:B------:R-:W-:Y:S01]  /*8330*/  ISETP.GT.AND P6, PT, R9, RZ, PT ;  /* 0x000000ff0900720c */ /* 0x000fe20003fc4270 */
[----:B------:R-:W-:Y:S02]  /*8340*/  UMOV UR4, URZ ;  /* 0x000000ff00047c82 */ /* 0x000fe40008000000 */
[----:B------:R-:W-:Y:S01]  /*8350*/  FADD.FTZ R12, R31, -R12 ;  /* 0x8000000c1f0c7221 */ /* 0x000fe20000010000 */
[----:B0-234-:R-:W-:-:S03]  /*8360*/  MOV R133, UR4 ;  /* 0x0000000400857c02 */ /* 0x01dfc60008000f00 */
        /* <DEDUP_REMOVED lines=10> */
.L_x_9398:
        /* <DEDUP_REMOVED lines=16> */
.L_x_9399:
        /* <DEDUP_REMOVED lines=16> */
.L_x_9389:
[----:B------:R-:W-:Y:S05]  /*8610*/  BSYNC.RECONVERGENT B1 ;  /* 0x0000000000017941 */ /* 0x000fea0003800200 */
.L_x_9383:
[----:B0-234-:R-:W0:Y:S08]  /*8620*/  @P5 LDC.64 R140, c[0x0][0x478] ;  /* 0x00011e00ff8c5b82 */ /* 0x01de300000000a00 */
[----:B------:R-:W1:Y:S01]  /*8630*/  @P4 LDC.64 R142, c[0x0][0x468] ;  /* 0x00011a00ff8e4b82 */ /* 0x000e620000000a00 */
[C---:B0-----:R-:W-:Y:S01]  /*8640*/  @P5 IMAD.WIDE.U32 R140, R147.reuse, 0x10, R140 ;  /* 0x00000010938c5825 */ /* 0x041fe200078e008c */
[----:B------:R-:W-:-:S04]  /*8650*/  IADD3 R147, PT, PT, R147, 0x100, RZ ;  /* 0x0000010093937810 */ /* 0x000fc80007ffe0ff */
[----:B------:R0:W-:Y:S01]  /*8660*/  @P5 STG.E.128 desc[UR6][R140.64], R136 ;  /* 0x000000888c005986 */ /* 0x0001e2000c101d06 */
[C---:B-1----:R-:W-:Y:S01]  /*8670*/  @P4 IMAD.WIDE.U32 R142, R145.reuse, 0x10, R142 ;  /* 0x00000010918e4825 */ /* 0x042fe200078e008e */
[----:B------:R-:W-:-:S04]  /*8680*/  IADD3 R145, PT, PT, R145, 0x100, RZ ;  /* 0x0000010091917810 */ /* 0x000fc80007ffe0ff */
[----:B------:R0:W-:Y:S03]  /*8690*/  @P4 STG.E.128 desc[UR6][R142.64], R132 ;  /* 0x000000848e004986 */ /* 0x0001e6000c101d06 */
.L_x_9381:
[----:B------:R-:W-:Y:S05]  /*86a0*/  BSYNC.RECONVERGENT B0 ;  /* 0x0000000000007941 */ /* 0x000fea0003800200 */
.L_x_9380:
        /* <DEDUP_REMOVED lines=9> */
.L_x_9402:
[----:B------:R-:W-:Y:S04]  /*8740*/  BSSY.RECONVERGENT B1, `(.L_x_9403) ;  /* 0x0000106000017945 */ /* 0x000fe80003800200 */
[----:B------:R-:W-:Y:S05]  /*8750*/  BRA.U !UP0, `(.L_x_9404) ;  /* 0x0000000908047547 */ /* 0x000fea000b800000 */
[----:B------:R-:W-:-:S04]  /*8760*/  UISETP.NE.U32.AND UP0, UPT, UR12, URZ, UPT ;  /* 0x000000ff0c00728c */ /* 0x000fc8000bf05070 */
[----:B------:R-:W-:-:S06]  /*8770*/  UISETP.NE.AND.EX UP0, UPT, UR13, URZ, UPT, UP0 ;  /* 0x000000ff0d00728c */ /* 0x000fcc000bf05300 */
[----:B------:R-:W-:-:S13]  /*8780*/  PLOP3.LUT P5, PT, PT, PT, UP0, 0x80, 0x8 ;  /* 0x000000000008781c */ /* 0x000fda0003faf008 */
[----:B------:R-:W-:Y:S05]  /*8790*/  @!P5 BRA `(.L_x_9405) ;  /* 0x0000000000fcd947 */ /* 0x000fea0003800000 */
[-CC-:B------:R-:W-:Y:S01]  /*87a0*/  @P3 FFMA.FTZ R12, R175, R149.reuse, R144.reuse ;  /* 0x00000095af0c3223 */ /* 0x180fe20000010090 */
[-CC-:B------:R-:W-:Y:S01]  /*87b0*/  @P3 FFMA.FTZ R9, R19, R149.reuse, R144.reuse ;  /* 0x0000009513093223 */ /* 0x180fe20000010090 */
[-CC-:B0-234-:R-:W-:Y:S01]  /*87c0*/  @P3 FFMA.FTZ R139, R30, R149.reuse, R144.reuse ;  /* 0x000000951e8b3223 */ /* 0x19dfe20000010090 */
[----:B------:R-:W-:Y:S01]  /*87d0*/  @P3 FFMA.FTZ R144, R198, R149, R144 ;  /* 0x00000095c6903223 */ /* 0x000fe20000010090 */
[----:B------:R-:W-:Y:S01]  /*87e0*/  @P3 FADD.FTZ R12, R173, -R12 ;  /* 0x8000000cad0c3221 */ /* 0x000fe20000010000 */
[----:B-----5:R-:W-:Y:S01]  /*87f0*/  MOV R138, R126 ;  /* 0x0000007e008a7202 */ /* 0x020fe20000000f00 */
[----:B------:R-:W-:Y:S01]  /*8800*/  @P3 FADD.FTZ R9, R18, -R9 ;  /* 0x8000000912093221 */ /* 0x000fe20000010000 */
[----:B------:R-:W-:Y:S01]  /*8810*/  @P3 FADD.FTZ R144, R187, -R144 ;  /* 0x80000090bb903221 */ /* 0x000fe20000010000 */
[C---:B------:R-:W-:Y:S01]  /*8820*/  @P3 FFMA.FTZ R138, R11.reuse, R12, R126 ;  /* 0x0000000c0b8a3223 */ /* 0x040fe2000001007e */
[----:B------:R-:W-:Y:S01]  /*8830*/  @P3 FADD.FTZ R12, R28, -R139 ;  /* 0x8000008b1c0c3221 */ /* 0x000fe20000010000 */
        /* <DEDUP_REMOVED lines=17> */
.L_x_9406:
        /* <DEDUP_REMOVED lines=11> */
.L_x_9407:
        /* <DEDUP_REMOVED lines=11> */
.L_x_9408:
        /* <DEDUP_REMOVED lines=14> */
.L_x_9405:
        /* <DEDUP_REMOVED lines=15> */
.L_x_9410:
        /* <DEDUP_REMOVED lines=15> */
.L_x_9411:
        /* <DEDUP_REMOVED lines=15> */
.L_x_9412:
[----:B------:R-:W-:Y:S05]  /*8e60*/  @!P4 BRA `(.L_x_9409) ;  /* 0x00000008004cc947 */ /* 0x000fea0003800000 */
[----:B------:R-:W-:Y:S01]  /*8e70*/  @P3 FFMA.FTZ R144, R198, R149, R144 ;  /* 0x00000095c6903223 */ /* 0x000fe20000010090 */
[----:B-----5:R-:W-:Y:S01]  /*8e80*/  MOV R9, R127 ;  /* 0x0000007f00097202 */ /* 0x020fe20000000f00 */
[----:B------:R-:W-:Y:S02]  /*8e90*/  UMOV UR4, URZ ;  /* 0x000000ff00047c82 */ /* 0x000fe40008000000 */
[----:B------:R-:W-:Y:S01]  /*8ea0*/  @P3 FADD.FTZ R144, R187, -R144 ;  /* 0x80000090bb903221 */ /* 0x000fe20000010000 */
[----:B0-234-:R-:W-:-:S03]  /*8eb0*/  MOV R135, UR4 ;  /* 0x0000000400877c02 */ /* 0x01dfc60008000f00 */
[----:B------:R-:W-:Y:S01]  /*8ec0*/  @P3 FFMA.FTZ R9, R11, R144, R127 ;  /* 0x000000900b093223 */ /* 0x000fe2000001007f */
[----:B------:R-:W-:-:S03]  /*8ed0*/  ISETP.GE.U32.AND P3, PT, R16, 0x1000000, PT ;  /* 0x010000001000780c */ /* 0x000fc60003f66070 */
        /* <DEDUP_REMOVED lines=9> */
.L_x_9404:
        /* <DEDUP_REMOVED lines=32> */
.L_x_9414:
        /* <DEDUP_REMOVED lines=11> */
.L_x_9415:
        /* <DEDUP_REMOVED lines=11> */
.L_x_9416:
[----:B------:R-:W-:Y:S05]  /*92d0*/  @!P4 BRA `(.L_x_9409) ;  /* 0x000000040030c947 */ /* 0x000fea0003800000 */
        /* <DEDUP_REMOVED lines=12> */
.L_x_9413:
        /* <DEDUP_REMOVED lines=16> */
.L_x_9417:
        /* <DEDUP_REMOVED lines=16> */
.L_x_9418:
        /* <DEDUP_REMOVED lines=16> */
.L_x_9419:
        /* <DEDUP_REMOVED lines=16> */
.L_x_9409:
[----:B------:R-:W-:Y:S05]  /*97a0*/  BSYNC.RECONVERGENT B1 ;  /* 0x0000000000017941 */ /* 0x000fea0003800200 */
.L_x_9403:
[----:B0-234-:R-:W0:Y:S02]  /*97b0*/  @P5 LDC.64 R140, c[0x0][0x478] ;  /* 0x00011e00ff8c5b82 */ /* 0x01de240000000a00 */
[----:B0-----:R-:W-:-:S06]  /*97c0*/  @P5 IMAD.WIDE.U32 R142, R147, 0x10, R140 ;  /* 0x00000010938e5825 */ /* 0x001fcc00078e008c */
[----:B------:R-:W0:Y:S01]  /*97d0*/  @P4 LDC.64 R140, c[0x0][0x468] ;  /* 0x00011a00ff8c4b82 */ /* 0x000e220000000a00 */
[----:B------:R1:W-:Y:S01]  /*97e0*/  @P5 STG.E.128 desc[UR6][R142.64], R136 ;  /* 0x000000888e005986 */ /* 0x0003e2000c101d06 */
[----:B0-----:R-:W-:-:S05]  /*97f0*/  @P4 IMAD.WIDE.U32 R140, R145, 0x10, R140 ;  /* 0x00000010918c4825 */ /* 0x001fca00078e008c */
[----:B------:R1:W-:Y:S02]  /*9800*/  @P4 STG.E.128 desc[UR6][R140.64], R132 ;  /* 0x000000848c004986 */ /* 0x0003e4000c101d06 */
.L_x_9401:
[----:B------:R-:W-:Y:S05]  /*9810*/  BSYNC.RECONVERGENT B0 ;  /* 0x0000000000007941 */ /* 0x000fea0003800200 */
.L_x_9400:
[----:B01234-:R-:W0:Y:S01]  /*9820*/  LDC.64 R140, c[0x0][0x380] ;  /* 0x0000e000ff8c7b82 */ /* 0x01fe220000000a00 */
[----:B------:R-:W-:Y:S01]  /*9830*/  UPLOP3.LUT UP1, UPT, UPT, UPT, UP1, 0x40, 0x4 ;  /* 0x000000000004789c */ /* 0x000fe20003f2e810 */
[----:B0-----:R-:W-:-:S04]  /*9840*/  IADD3 R10, PT, PT, R10, R140, RZ ;  /* 0x0000008c0a0a7210 */ /* 0x001fc80007ffe0ff */
[----:B------:R-:W-:-:S13]  /*9850*/  ISETP.GE.AND P3, PT, R10, R141, PT ;  /* 0x0000008d0a00720c */ /* 0x000fda0003f66270 */
[----:B------:R-:W-:Y:S05]  /*9860*/  @!P3 BRA `(.L_x_9420) ;  /* 0xffffff74001cb947 */ /* 0x000fea000383ffff */
.L_x_9283:
[----:B------:R-:W-:Y:S01]  /*9870*/  ISETP.NE.AND P3, PT, R17, RZ, PT ;  /* 0x000000ff1100720c */ /* 0x000fe20003f65270 */
[----:B------:R-:W-:Y:S01]  /*9880*/  IMAD R7, R7, UR5, RZ ;  /* 0x0000000507077c24 */ /* 0x000fe2000f8e02ff */
[----:B------:R-:W-:Y:S04]  /*9890*/  BSSY.RECONVERGENT B0, `(.L_x_9421) ;  /* 0x000000d000007945 */ /* 0x000fe80003800200 */
[----:B------:R-:W-:-:S07]  /*98a0*/  LEA.HI R9, R7, R6, RZ, 0x1e ;  /* 0x0000000607097211 */ /* 0x000fce00078ff0ff */
        /* <DEDUP_REMOVED lines=11> */
.L_x_9422:
[----:B------:R-:W-:Y:S05]  /*9960*/  BSYNC.RECONVERGENT B0 ;  /* 0x0000000000007941 */ /* 0x000fea0003800200 */
.L_x_9421:
        /* <DEDUP_REMOVED lines=13> */
.L_x_9424:
[----:B------:R-:W-:Y:S05]  /*9a40*/  BSYNC.RECONVERGENT B0 ;  /* 0x0000000000007941 */ /* 0x000fea0003800200 */
.L_x_9423:
        /* <DEDUP_REMOVED lines=12> */
.L_x_9426:
[----:B------:R-:W-:Y:S05]  /*9b10*/  BSYNC.RECONVERGENT B0 ;  /* 0x0000000000007941 */ /* 0x000fea0003800200 */
.L_x_9425:
        /* <DEDUP_REMOVED lines=12> */
.L_x_9428:
[----:B------:R-:W-:Y:S05]  /*9be0*/  BSYNC.RECONVERGENT B0 ;  /* 0x0000000000007941 */ /* 0x000fea0003800200 */
.L_x_9427:
        /* <DEDUP_REMOVED lines=12> */
.L_x_9430:
[----:B------:R-:W-:Y:S05]  /*9cb0*/  BSYNC.RECONVERGENT B0 ;  /* 0x0000000000007941 */ /* 0x000fea0003800200 */
.L_x_9429:
        /* <DEDUP_REMOVED lines=12> */
.L_x_9431:
        /* <DEDUP_REMOVED lines=16> */
.L_x_10831:


//--------------------- .text._ZN10layer_norm22ln_bwd_finalize_kernelINS_22Kernel_traits_finalizeILj6144E6__halfffffjLb1ELj1024ELj4ENS_18Kernel_traits_baseILj6144ES2_ffffjLj1024EEEEELb1ELb1EEEvNS_9BwdParamsE --------------------------
	.section	.text._ZN10layer_norm22ln_bwd_finalize_kernelINS_22Kernel_traits_finalizeILj6144E6__halfffffjLb1ELj1024ELj4ENS_18Kernel_traits_baseILj6144ES2_ffffjLj1024EEEEELb1ELb1EEEvNS_9BwdParamsE,"ax",@progbits
	.align	128
        .global         _ZN10layer_norm22ln_bwd_finalize_kernelINS_22Kernel_traits_finalizeILj6144E6__halfffffjLb1ELj1024ELj4ENS_18Kernel_traits_baseILj6144ES2_ffffjLj1024EEEEELb1ELb1EEEvNS_9BwdParamsE
        .type           _ZN10layer_norm22ln_bwd_finalize_kernelINS_22Kernel_traits_finalizeILj6144E6__halfffffjLb1ELj1024ELj4ENS_18Kernel_traits_baseILj6144ES2_ffffjLj1024EEEEELb1ELb1EEEvNS_9BwdParamsE,@function
        .size           _ZN10layer_norm22ln_bwd_finalize_kernelINS_22Kernel_traits_finalizeILj6144E6__halfffffjLb1ELj1024ELj4ENS_18Kernel_traits_baseILj6144ES2_ffffjLj1024EEEEELb1ELb1EEEvNS_9BwdParamsE,(.L_x_10832 - _ZN10layer_norm22ln_bwd_finalize_kernelINS_22Kernel_traits_finalizeILj6144E6__halfffffjLb1ELj1024ELj4ENS_18Kernel_traits_baseILj6144ES2_ffffjLj1024EEEEELb1ELb1EEEvNS_9BwdParamsE)
        .other          _ZN10layer_norm22ln_bwd_finalize_kernelINS_22Kernel_traits_finalizeILj6144E6__halfffffjLb1ELj1024ELj4ENS_18Kernel_traits_baseILj6144ES2_ffffjLj1024EEEEELb1ELb1EEEvNS_9BwdParamsE,@"STO_CUDA_ENTRY STV_DEFAULT"
_ZN10layer_norm22ln_bwd_finalize_kernelINS_22Kernel_traits_finalizeILj6144E6__halfffffjLb1ELj1024ELj4ENS_18Kernel_traits_baseILj6144ES2_ffffjLj1024EEEEELb1ELb1EEEvNS_9BwdParamsE:
.text._ZN10layer_norm22ln_bwd_finalize_kernelINS_22Kernel_traits_finalizeILj6144E6__halfffffjLb1ELj1024ELj4ENS_18Kernel_traits_baseILj6144ES2_ffffjLj1024EEEEELb1ELb1EEEvNS_9BwdParamsE:
        /* <DEDUP_REMOVED lines=56> */
.L_x_9436:
        /* <DEDUP_REMOVED lines=87> */
.L_x_9435:
[----:B------:R-:W-:Y:S05]  /*08f0*/  BSYNC.RECONVERGENT B1 ;  /* 0x0000000000017941 */ /* 0x000fea0003800200 */
.L_x_9434:
        /* <DEDUP_REMOVED lines=51> */
.L_x_9438:
[----:B------:R-:W-:Y:S05]  /*0c30*/  BSYNC.RECONVERGENT B1 ;  /* 0x0000000000017941 */ /* 0x000fea0003800200 */
.L_x_9437:
        /* <DEDUP_REMOVED lines=30> */
.L_x_9440:
[----:B------:R-:W-:Y:S05]  /*0e20*/  BSYNC.RECONVERGENT B1 ;  /* 0x0000000000017941 */ /* 0x000fea0003800200 */
.L_x_9439:
        /* <DEDUP_REMOVED lines=15> */
.L_x_9433:
[----:B------:R-:W-:Y:S05]  /*0f20*/  BSYNC.RECONVERGENT B0 ;  /* 0x0000000000007941 */ /* 0x000fea0003800200 */
.L_x_9432:
        /* <DEDUP_REMOVED lines=75> */
.L_x_9441:
        /* <DEDUP_REMOVED lines=10> */
.L_x_10832:


//--------------------- .text._ZN10layer_norm13ln_bwd_kernelINS_13Kernel_traitsI6__halfffffjLj6144ELj1ELj1ELj8ELj16ENS_18Kernel_traits_baseILj6144ES2_ffffjLj256EEEEELb1ELb1ELb1ELb1EEEvNS_9BwdParamsE --------------------------
	.section	.text._ZN10layer_norm13ln_bwd_kernelINS_13Kernel_traitsI6__halfffffjLj6144ELj1ELj1ELj8ELj16ENS_18Kernel_traits_baseILj6144ES2_ffffjLj256EEEEELb1ELb1ELb1ELb1EEEvNS_9BwdParamsE,"ax",@progbits
	.align	128
        .global         _ZN10layer_norm13ln_bwd_kernelINS_13Kernel_traitsI6__halfffffjLj6144ELj1ELj1ELj8ELj16ENS_18Kernel_traits_baseILj6144ES2_ffffjLj256EEEEELb1ELb1ELb1ELb1EEEvNS_9BwdParamsE
        .type           _ZN10layer_norm13ln_bwd_kernelINS_13Kernel_traitsI6__halfffffjLj6144ELj1ELj1ELj8ELj16ENS_18Kernel_traits_baseILj6144ES2_ffffjLj256EEEEELb1ELb1ELb1ELb1EEEvNS_9BwdParamsE,@function
        .size           _ZN10layer_norm13ln_bwd_kernelINS_13Kernel_traitsI6__halfffffjLj6144ELj1ELj1ELj8ELj16ENS_18Kernel_traits_baseILj6144ES2_ffffjLj256EEEEELb1ELb1ELb1ELb1EEEvNS_9BwdParamsE,(.L_x_10833 - _ZN10layer_norm13ln_bwd_kernelINS_13Kernel_traitsI6__halfffffjLj6144ELj1ELj1ELj8ELj16ENS_18Kernel_traits_baseILj6144ES2_ffffjLj256EEEEELb1ELb1ELb1ELb1EEEvNS_9BwdParamsE)
        .other          _ZN10layer_norm13ln_bwd_kernelINS_13Kernel_traitsI6__halfffffjLj6144ELj1ELj1ELj8ELj16ENS_18Kernel_traits_baseILj6144ES2_ffffjLj256EEEEELb1ELb1ELb1ELb1EEEvNS_9BwdParamsE,@"STO_CUDA_ENTRY STV_DEFAULT"
_ZN10layer_norm13ln_bwd_kernelINS_13Kernel_traitsI6__halfffffjLj6144ELj1ELj1ELj8ELj16ENS_18Kernel_traits_baseILj6144ES2_ffffjLj256EEEEELb1ELb1ELb1ELb1EEEvNS_9BwdParamsE:
.text._ZN10layer_norm13ln_bwd_kernelINS_13Kernel_traitsI6__halfffffjLj6144ELj1ELj1ELj8ELj16ENS_18Kernel_traits_baseILj6144ES2_ffffjLj256EEEEELb1ELb1ELb1ELb1EEEvNS_9BwdParamsE:
        /* <DEDUP_REMOVED lines=44> */
[----:B------:R-:W2:Y:S01]  /*02c0*/  LDCU.U8 UR14, c[0x0][0x410] ;  /* 0x00008200ff0e77ac */ /* 0x000ea20008000000 */
[----:B------:R-:W3:Y:S06]  /*02d0*/  LDCU UR15, c[0x0][0x388] ;  /* 0x00007100ff0f77ac */ /* 0x000eec0008000800 */
[----:B------:R-:W4:Y:S01]  /*02e0*/  LDC.64 R2, c[0x0][0x3d0] ;  /* 0x0000f400ff027b82 */ /* 0x000f220000000a00 */
[----:B------:R-:W0:Y:S01]  /*02f0*/  LDCU UR16, c[0x0][0x400] ;  /* 0x00008000ff1077ac */ /* 0x000e220008000800 */
[----:B------:R-:W0:Y:S01]  /*0300*/  LDCU.64 UR12, c[0x0][0x408] ;  /* 0x00008100ff0c77ac */ /* 0x000e220008000a00 */
[----:B------:R-:W0:Y:S01]  /*0310*/  LDCU.64 UR6, c[0x0][0x438] ;  /* 0x00008700ff0677ac */ /* 0x000e220008000a00 */
[----:B------:R-:W0:Y:S01]  /*0320*/  LDCU.64 UR8, c[0x0][0x478] ;  /* 0x00008f00ff0877ac */ /* 0x000e220008000a00 */
[----:B-1----:R-:W-:-:S05]  /*0330*/  IMAD.WIDE.U32 R76, R79, 0x8, R76 ;  /* 0x000000084f4c7825 */ /* 0x002fca00078e004c */
[----:B0-----:R-:W2:Y:S04]  /*0340*/  LDG.E.64 R180, desc[UR10][R76.64+0x1000] ;  /* 0x0010000a4cb47981 */ /* 0x001ea8000c1e1b00 */
[----:B------:R-:W3:Y:S04]  /*0350*/  LDG.E.64 R182, desc[UR10][R76.64+0x1800] ;  /* 0x0018000a4cb67981 */ /* 0x000ee8000c1e1b00 */
[----:B------:R-:W3:Y:S04]  /*0360*/  LDG.E.64 R176, desc[UR10][R76.64] ;  /* 0x0000000a4cb07981 */ /* 0x000ee8000c1e1b00 */
[----:B------:R-:W3:Y:S04]  /*0370*/  LDG.E.64 R178, desc[UR10][R76.64+0x800] ;  /* 0x0008000a4cb27981 */ /* 0x000ee8000c1e1b00 */
[----:B------:R-:W5:Y:S04]  /*0380*/  LDG.E.64 R162, desc[UR10][R76.64+0x2800] ;  /* 0x0028000a4ca27981 */ /* 0x000f68000c1e1b00 */
[----:B------:R-:W5:Y:S01]  /*0390*/  LDG.E.64 R160, desc[UR10][R76.64+0x2000] ;  /* 0x0020000a4ca07981 */ /* 0x000f62000c1e1b00 */
[----:B----4-:R-:W-:-:S05]  /*03a0*/  IMAD.WIDE.U32 R2, R79, 0x8, R2 ;  /* 0x000000084f027825 */ /* 0x010fca00078e0002 */
[----:B------:R-:W5:Y:S04]  /*03b0*/  LDG.E.64 R174, desc[UR10][R2.64+0x2800] ;  /* 0x0028000a02ae7981 */ /* 0x000f68000c1e1b00 */
[----:B------:R-:W5:Y:S04]  /*03c0*/  LDG.E.64 R172, desc[UR10][R2.64+0x2000] ;  /* 0x0020000a02ac7981 */ /* 0x000f68000c1e1b00 */
[----:B------:R-:W5:Y:S04]  /*03d0*/  LDG.E.64 R170, desc[UR10][R2.64+0x1800] ;  /* 0x0018000a02aa7981 */ /* 0x000f68000c1e1b00 */
[----:B------:R-:W5:Y:S04]  /*03e0*/  LDG.E.64 R168, desc[UR10][R2.64+0x1000] ;  /* 0x0010000a02a87981 */ /* 0x000f68000c1e1b00 */
[----:B------:R-:W5:Y:S04]  /*03f0*/  LDG.E.64 R166, desc[UR10][R2.64+0x800] ;  /* 0x0008000a02a67981 */ /* 0x000f68000c1e1b00 */
[----:B------:R0:W5:Y:S01]  /*0400*/  LDG.E.64 R164, desc[UR10][R2.64] ;  /* 0x0000000a02a47981 */ /* 0x000162000c1e1b00 */
[----:B------:R-:W-:-:S02]  /*0410*/  PLOP3.LUT P2, PT, PT, PT, PT, 0x8, 0x80 ;  /* 0x000000000080781c */ /* 0x000fc40003f4e170 */
[--C-:B--2---:R-:W-:Y:S02]  /*0420*/  SHF.R.U64 R212, R180, 0x10, R181.reuse ;  /* 0x00000010b4d47819 */ /* 0x104fe400000012b5 */
[----:B------:R-:W-:Y:S02]  /*0430*/  SHF.R.U32.HI R0, RZ, 0x10, R181 ;  /* 0x00000010ff007819 */ /* 0x000fe400000116b5 */
[--C-:B---3--:R-:W-:Y:S02]  /*0440*/  SHF.R.U64 R188, R182, 0x10, R183.reuse ;  /* 0x00000010b6bc7819 */ /* 0x108fe400000012b7 */
[----:B------:R-:W-:Y:S02]  /*0450*/  SHF.R.U32.HI R72, RZ, 0x10, R183 ;  /* 0x00000010ff487819 */ /* 0x000fe400000116b7 */
[----:B------:R-:W-:Y:S02]  /*0460*/  PRMT R212, R212, 0x5410, R0 ;  /* 0x00005410d4d47816 */ /* 0x000fe40000000000 */
[----:B------:R-:W-:-:S02]  /*0470*/  SHF.R.U64 R215, R176, 0x10, R177 ;  /* 0x00000010b0d77819 */ /* 0x000fc400000012b1 */
[----:B------:R-:W-:Y:S02]  /*0480*/  SHF.R.U32.HI R0, RZ, 0x10, R177 ;  /* 0x00000010ff007819 */ /* 0x000fe400000116b1 */
[--C-:B------:R-:W-:Y:S02]  /*0490*/  SHF.R.U64 R214, R178, 0x10, R179.reuse ;  /* 0x00000010b2d67819 */ /* 0x100fe400000012b3 */
[----:B0-----:R-:W-:Y:S02]  /*04a0*/  SHF.R.U32.HI R2, RZ, 0x10, R179 ;  /* 0x00000010ff027819 */ /* 0x001fe400000116b3 */
[----:B------:R-:W-:Y:S01]  /*04b0*/  PRMT R188, R188, 0x5410, R72 ;  /* 0x00005410bcbc7816 */ /* 0x000fe20000000048 */
[----:B------:R-:W-:Y:S01]  /*04c0*/  HFMA2 R72, -RZ, RZ, 0, 0 ;  /* 0x00000000ff487431 */ /* 0x000fe200000001ff */
[----:B------:R-:W-:Y:S02]  /*04d0*/  PRMT R215, R215, 0x5410, R0 ;  /* 0x00005410d7d77816 */ /* 0x000fe40000000000 */
[----:B------:R-:W-:-:S02]  /*04e0*/  PRMT R214, R214, 0x5410, R2 ;  /* 0x00005410d6d67816 */ /* 0x000fc40000000002 */
[----:B------:R-:W-:-:S07]  /*04f0*/  MOV R0, UR5 ;  /* 0x0000000500007c02 */ /* 0x000fce0008000f00 */
.L_x_9577:
[----:B------:R-:W0:Y:S08]  /*0500*/  LDC.64 R112, c[0x0][0x3f8] ;  /* 0x0000fe00ff707b82 */ /* 0x000e300000000a00 */
[----:B------:R-:W1:Y:S08]  /*0510*/  LDC.64 R184, c[0x0][0x3c8] ;  /* 0x0000f200ffb87b82 */ /* 0x000e700000000a00 */
[----:B------:R-:W2:Y:S01]  /*0520*/  LDC.64 R114, c[0x0][0x3f0] ;  /* 0x0000fc00ff727b82 */ /* 0x000ea20000000a00 */
[C---:B0-----:R-:W-:Y:S01]  /*0530*/  IMAD.WIDE R116, R0.reuse, 0x4, R112 ;  /* 0x0000000400747825 */ /* 0x041fe200078e0270 */
[----:B------:R-:W0:Y:S06]  /*0540*/  S2R R187, SR_TID.X ;  /* 0x0000000000bb7919 */ /* 0x000e2c0000002100 */
[----:B------:R-:W3:Y:S01]  /*0550*/  LDC.64 R112, c[0x0][0x3c0] ;  /* 0x0000f000ff707b82 */ /* 0x000ee20000000a00 */
[----:B------:R-:W4:Y:S01]  /*0560*/  LDG.E R2, desc[UR10][R116.64] ;  /* 0x0000000a74027981 */ /* 0x000f22000c1e1900 */
[----:B-1----:R-:W-:-:S06]  /*0570*/  IMAD.WIDE R184, R0, 0x4, R184 ;  /* 0x0000000400b87825 */ /* 0x002fcc00078e02b8 */
[----:B-----5:R1:W5:Y:S01]  /*0580*/  LDG.E R184, desc[UR10][R184.64] ;  /* 0x0000000ab8b87981 */ /* 0x020362000c1e1900 */
[----:B--2---:R-:W-:-:S05]  /*0590*/  IMAD.WIDE R114, R0, 0x4, R114 ;  /* 0x0000000400727825 */ /* 0x004fca00078e0272 */
[----:B------:R1:W5:Y:S01]  /*05a0*/  LDG.E R211, desc[UR10][R114.64] ;  /* 0x0000000a72d37981 */ /* 0x000362000c1e1900 */
[----:B----4-:R-:W-:-:S13]  /*05b0*/  ISETP.GE.AND P3, PT, R2, 0x1, PT ;  /* 0x000000010200780c */ /* 0x010fda0003f66270 */
[----:B01-3--:R-:W-:Y:S05]  /*05c0*/  @!P3 BRA `(.L_x_9443) ;  /* 0x0000001000b4b947 */ /* 0x00bfea0003800000 */
[----:B------:R-:W0:Y:S01]  /*05d0*/  LDC R189, c[0x0][0x388] ;  /* 0x0000e200ffbd7b82 */ /* 0x000e220000000800 */
[----:B------:R-:W-:Y:S01]  /*05e0*/  IADD3 R115, PT, PT, R2, -0x1, RZ ;  /* 0xffffffff02737810 */ /* 0x000fe20007ffe0ff */
[----:B------:R-:W-:-:S06]  /*05f0*/  IMAD.WIDE R120, R0, 0x4, R112 ;  /* 0x0000000400787825 */ /* 0x000fcc00078e0270 */
        /* <DEDUP_REMOVED lines=10> */
[----:B------:R-:W3:Y:S01]  /*06a0*/  LDG.E R3, desc[UR10][R120.64] ;  /* 0x0000000a78037981 */ /* 0x000ee2000c1e1900 */
[-C--:B------:R-:W-:Y:S02]  /*06b0*/  LEA.HI.SX32 R213, R114, R187.reuse, 0x1e ;  /* 0x000000bb72d57211 */ /* 0x080fe400078ff2ff */
[----:B------:R-:W-:-:S03]  /*06c0*/  LEA.HI.SX32 R155, R116, R187, 0x1e ;  /* 0x000000bb749b7211 */ /* 0x000fc600078ff2ff */
[----:B-1----:R-:W-:-:S04]  /*06d0*/  IMAD.WIDE.U32 R156, R213, 0x10, R148 ;  /* 0x00000010d59c7825 */ /* 0x002fc800078e0094 */
[C---:B--2---:R-:W-:Y:S02]  /*06e0*/  IMAD.WIDE.U32 R112, R155.reuse, 0x10, R152 ;  /* 0x000000109b707825 */ /* 0x044fe400078e0098 */
[----:B------:R-:W2:Y:S04]  /*06f0*/  LDG.E.128 R156, desc[UR10][R156.64] ;  /* 0x0000000a9c9c7981 */ /* 0x000ea8000c1e1d00 */
[----:B------:R-:W4:Y:S01]  /*0700*/  LDG.E.128 R112, desc[UR10][R112.64] ;  /* 0x0000000a70707981 */ /* 0x000f22000c1e1d00 */
[----:B------:R-:W-:Y:S02]  /*0710*/  IADD3 R123, PT, PT, R155, 0x100, RZ ;  /* 0x000001009b7b7810 */ /* 0x000fe40007ffe0ff */
[----:B------:R-:W-:-:S03]  /*0720*/  IADD3 R219, PT, PT, R213, 0x200, RZ ;  /* 0x00000200d5db7810 */ /* 0x000fc60007ffe0ff */
[----:B------:R-:W-:Y:S01]  /*0730*/  IMAD.WIDE.U32 R122, R123, 0x10, R152 ;  /* 0x000000107b7a7825 */ /* 0x000fe200078e0098 */
[----:B------:R-:W-:-:S03]  /*0740*/  IADD3 R129, PT, PT, R155, 0x200, RZ ;  /* 0x000002009b817810 */ /* 0x000fc60007ffe0ff */
[----:B------:R-:W-:Y:S02]  /*0750*/  IMAD.WIDE.U32 R124, R219, 0x10, R148 ;  /* 0x00000010db7c7825 */ /* 0x000fe400078e0094 */
[----:B------:R-:W4:Y:S02]  /*0760*/  LDG.E.128 R120, desc[UR10][R122.64] ;  /* 0x0000000a7a787981 */ /* 0x000f24000c1e1d00 */
[----:B------:R-:W-:Y:S02]  /*0770*/  IMAD.WIDE.U32 R128, R129, 0x10, R152 ;  /* 0x0000001081807825 */ /* 0x000fe400078e0098 */
[----:B------:R-:W4:Y:S01]  /*0780*/  LDG.E.128 R124, desc[UR10][R124.64] ;  /* 0x0000000a7c7c7981 */ /* 0x000f22000c1e1d00 */
[----:B------:R-:W-:-:S03]  /*0790*/  IADD3 R221, PT, PT, R213, 0x300, RZ ;  /* 0x00000300d5dd7810 */ /* 0x000fc60007ffe0ff */
[----:B------:R-:W4:Y:S01]  /*07a0*/  LDG.E.128 R128, desc[UR10][R128.64] ;  /* 0x0000000a80807981 */ /* 0x000f22000c1e1d00 */
[----:B------:R-:W-:Y:S01]  /*07b0*/  IADD3 R137, PT, PT, R155, 0x300, RZ ;  /* 0x000003009b897810 */ /* 0x000fe20007ffe0ff */
[----:B------:R-:W-:-:S04]  /*07c0*/  IMAD.WIDE.U32 R132, R221, 0x10, R148 ;  /* 0x00000010dd847825 */ /* 0x000fc800078e0094 */
[----:B------:R-:W-:Y:S02]  /*07d0*/  IMAD.WIDE.U32 R136, R137, 0x10, R152 ;  /* 0x0000001089887825 */ /* 0x000fe400078e0098 */
[----:B------:R-:W4:Y:S04]  /*07e0*/  LDG.E.128 R132, desc[UR10][R132.64] ;  /* 0x0000000a84847981 */ /* 0x000f28000c1e1d00 */
[----:B------:R-:W4:Y:S01]  /*07f0*/  LDG.E.128 R136, desc[UR10][R136.64] ;  /* 0x0000000a88887981 */ /* 0x000f22000c1e1d00 */
[----:B------:R-:W-:Y:S02]  /*0800*/  IADD3 R145, PT, PT, R155, 0x400, RZ ;  /* 0x000004009b917810 */ /* 0x000fe40007ffe0ff */
[----:B------:R-:W-:-:S03]  /*0810*/  IADD3 R217, PT, PT, R213, 0x100, RZ ;  /* 0x00000100d5d97810 */ /* 0x000fc60007ffe0ff */
[----:B------:R-:W-:-:S04]  /*0820*/  IMAD.WIDE.U32 R144, R145, 0x10, R152 ;  /* 0x0000001091907825 */ /* 0x000fc800078e0098 */
[--C-:B------:R-:W-:Y:S01]  /*0830*/  IMAD.WIDE.U32 R116, R217, 0x10, R148.reuse ;  /* 0x00000010d9747825 */ /* 0x100fe200078e0094 */
[----:B------:R-:W-:Y:S01]  /*0840*/  IADD3 R223, PT, PT, R213, 0x400, RZ ;  /* 0x00000400d5df7810 */ /* 0x000fe20007ffe0ff */
[----:B------:R-:W4:Y:S04]  /*0850*/  LDG.E.128 R144, desc[UR10][R144.64] ;  /* 0x0000000a90907981 */ /* 0x000f28000c1e1d00 */
[----:B------:R-:W4:Y:S01]  /*0860*/  LDG.E.128 R116, desc[UR10][R116.64] ;  /* 0x0000000a74747981 */ /* 0x000f22000c1e1d00 */
[----:B------:R-:W-:-:S06]  /*0870*/  IMAD.WIDE.U32 R140, R223, 0x10, R148 ;  /* 0x00000010df8c7825 */ /* 0x000fcc00078e0094 */
[----:B------:R-:W4:Y:S01]  /*0880*/  LDG.E.128 R140, desc[UR10][R140.64] ;  /* 0x0000000a8c8c7981 */ /* 0x000f22000c1e1d00 */
[----:B------:R-:W-:Y:S02]  /*0890*/  IADD3 R155, PT, PT, R155, 0x500, RZ ;  /* 0x000005009b9b7810 */ /* 0x000fe40007ffe0ff */
[----:B------:R-:W-:-:S03]  /*08a0*/  @P4 IADD3 R154, PT, PT, R211, -0x1, RZ ;  /* 0xffffffffd39a4810 */ /* 0x000fc60007ffe0ff */
[----:B------:R-:W-:-:S04]  /*08b0*/  IMAD.WIDE.U32 R152, R155, 0x10, R152 ;  /* 0x000000109b987825 */ /* 0x000fc800078e0098 */
[----:B------:R-:W-:Y:S02]  /*08c0*/  @P4 IMAD R186, R154, R189, RZ ;  /* 0x000000bd9aba4224 */ /* 0x000fe400078e02ff */
[----:B------:R-:W4:Y:S01]  /*08d0*/  LDG.E.128 R152, desc[UR10][R152.64] ;  /* 0x0000000a98987981 */ /* 0x000f22000c1e1d00 */
[----:B------:R-:W-:-:S05]  /*08e0*/  IADD3 R225, PT, PT, R213, 0x500, RZ ;  /* 0x00000500d5e17810 */ /* 0x000fca0007ffe0ff */
[----:B------:R-:W-:Y:S01]  /*08f0*/  IMAD.WIDE.U32 R148, R225, 0x10, R148 ;  /* 0x00000010e1947825 */ /* 0x000fe200078e0094 */
[----:B------:R-:W-:-:S05]  /*0900*/  @P4 SHF.R.S32.HI R189, RZ, 0x1f, R186 ;  /* 0x0000001fffbd4819 */ /* 0x000fca00000114ba */
[----:B------:R-:W4:Y:S01]  /*0910*/  LDG.E.128 R148, desc[UR10][R148.64] ;  /* 0x0000000a94947981 */ /* 0x000f22000c1e1d00 */
[----:B------:R-:W-:Y:S02]  /*0920*/  @P4 LEA.HI R186, R189, R186, RZ, 0x2 ;  /* 0x000000babdba4211 */ /* 0x000fe400078f10ff */
[----:B------:R-:W-:Y:S02]  /*0930*/  MOV R189, RZ ;  /* 0x000000ff00bd7202 */ /* 0x000fe40000000f00 */
[----:B------:R-:W-:-:S04]  /*0940*/  @P4 LEA.HI.SX32 R189, R186, R187, 0x1e ;  /* 0x000000bbbabd4211 */ /* 0x000fc800078ff2ff */
[C---:B------:R-:W-:Y:S02]  /*0950*/  IADD3 R227, PT, PT, R189.reuse, 0x100, RZ ;  /* 0x00000100bde37810 */ /* 0x040fe40007ffe0ff */
[C---:B------:R-:W-:Y:S01]  /*0960*/  IADD3 R229, PT, PT, R189.reuse, 0x200, RZ ;  /* 0x00000200bde57810 */ /* 0x040fe20007ffe0ff */
[C-C-:B0-----:R-:W-:Y:S01]  /*0970*/  IMAD.WIDE.U32 R194, R189.reuse, 0x4, R200.reuse ;  /* 0x00000004bdc27825 */ /* 0x141fe200078e00c8 */
[C---:B------:R-:W-:Y:S02]  /*0980*/  IADD3 R191, PT, PT, R189.reuse, 0x300, RZ ;  /* 0x00000300bdbf7810 */ /* 0x040fe40007ffe0ff */
[----:B------:R-:W-:Y:S01]  /*0990*/  IADD3 R193, PT, PT, R189, 0x400, RZ ;  /* 0x00000400bdc17810 */ /* 0x000fe20007ffe0ff */
[--C-:B------:R-:W-:Y:S01]  /*09a0*/  IMAD.WIDE.U32 R226, R227, 0x4, R200.reuse ;  /* 0x00000004e3e27825 */ /* 0x100fe200078e00c8 */
[----:B------:R-:W-:Y:S01]  /*09b0*/  IADD3 R189, PT, PT, R189, 0x500, RZ ;  /* 0x00000500bdbd7810 */ /* 0x000fe20007ffe0ff */
[----:B------:R-:W5:Y:S02]  /*09c0*/  LDG.E R195, desc[UR10][R194.64] ;  /* 0x0000000ac2c37981 */ /* 0x000f64000c1e1900 */
[----:B------:R-:W-:-:S02]  /*09d0*/  IMAD.WIDE.U32 R228, R229, 0x4, R200 ;  /* 0x00000004e5e47825 */ /* 0x000fc400078e00c8 */
[----:B------:R-:W5:Y:S02]  /*09e0*/  LDG.E R186, desc[UR10][R226.64] ;  /* 0x0000000ae2ba7981 */ /* 0x000f64000c1e1900 */
[----:B------:R-:W-:-:S04]  /*09f0*/  IMAD.WIDE.U32 R190, R191, 0x4, R200 ;  /* 0x00000004bfbe7825 */ /* 0x000fc800078e00c8 */
[--C-:B------:R-:W-:Y:S01]  /*0a00*/  IMAD.WIDE.U32 R192, R193, 0x4, R200.reuse ;  /* 0x00000004c1c07825 */ /* 0x100fe200078e00c8 */
[----:B------:R-:W-:Y:S01]  /*0a10*/  MOV R185, UR7 ;  /* 0x0000000700b97c02 */ /* 0x000fe20008000f00 */
[----:B------:R0:W5:Y:S02]  /*0a20*/  LDG.E R190, desc[UR10][R190.64] ;  /* 0x0000000abebe7981 */ /* 0x000164000c1e1900 */
[----:B------:R-:W-:Y:S02]  /*0a30*/  IMAD.WIDE.U32 R200, R189, 0x4, R200 ;  /* 0x00000004bdc87825 */ /* 0x000fe400078e00c8 */
[----:B------:R-:W5:Y:S01]  /*0a40*/  LDG.E R189, desc[UR10][R228.64] ;  /* 0x0000000ae4bd7981 */ /* 0x000f62000c1e1900 */
[----:B------:R-:W-:-:S03]  /*0a50*/  ISETP.NE.U32.AND P0, PT, RZ, UR6, PT ;  /* 0x00000006ff007c0c */ /* 0x000fc6000bf05070 */
[----:B------:R1:W5:Y:S01]  /*0a60*/  LDG.E R193, desc[UR10][R192.64] ;  /* 0x0000000ac0c17981 */ /* 0x000362000c1e1900 */
[----:B------:R-:W-:Y:S01]  /*0a70*/  ISETP.NE.AND.EX P0, PT, R185, RZ, PT, P0 ;  /* 0x000000ffb900720c */ /* 0x000fe20003f05300 */
[----:B0-----:R-:W-:Y:S02]  /*0a80*/  HADD2.F32 R191, -RZ, R164.H0_H0 ;  /* 0x200000a4ffbf7230 */ /* 0x001fe40000004100 */
[----:B------:R-:W5:Y:S10]  /*0a90*/  LDG.E R200, desc[UR10][R200.64] ;  /* 0x0000000ac8c87981 */ /* 0x000f74000c1e1900 */
[----:B------:R-:W0:Y:S08]  /*0aa0*/  @P0 LDC.64 R208, c[0x0][0x438] ;  /* 0x00010e00ffd00b82 */ /* 0x000e300000000a00 */
[----:B------:R-:W1:Y:S08]  /*0ab0*/  @P0 LDC.64 R196, c[0x0][0x438] ;  /* 0x00010e00ffc40b82 */ /* 0x000e700000000a00 */
[----:B------:R-:W1:Y:S08]  /*0ac0*/  @P0 LDC.64 R198, c[0x0][0x438] ;  /* 0x00010e00ffc60b82 */ /* 0x000e700000000a00 */
[----:B------:R-:W1:Y:S08]  /*0ad0*/  @P0 LDC.64 R202, c[0x0][0x438] ;  /* 0x00010e00ffca0b82 */ /* 0x000e700000000a00 */
[----:B------:R-:W1:Y:S08]  /*0ae0*/  @P0 LDC.64 R204, c[0x0][0x438] ;  /* 0x00010e00ffcc0b82 */ /* 0x000e700000000a00 */
[----:B------:R-:W1:Y:S01]  /*0af0*/  @P0 LDC.64 R206, c[0x0][0x438] ;  /* 0x00010e00ffce0b82 */ /* 0x000e620000000a00 */
[----:B0-----:R-:W-:-:S04]  /*0b00*/  @P0 IMAD.WIDE.U32 R208, R213, 0x10, R208 ;  /* 0x00000010d5d00825 */ /* 0x001fc800078e00d0 */
[----:B-1----:R-:W-:Y:S01]  /*0b10*/  @P0 IMAD.WIDE.U32 R196, R217, 0x10, R196 ;  /* 0x00000010d9c40825 */ /* 0x002fe200078e00c4 */
[----:B------:R-:W5:Y:S03]  /*0b20*/  @P0 LDG.E.128 R76, desc[UR10][R208.64] ;  /* 0x0000000ad04c0981 */ /* 0x000f66000c1e1d00 */
[----:B------:R-:W-:Y:S01]  /*0b30*/  @P0 IMAD.WIDE.U32 R198, R219, 0x10, R198 ;  /* 0x00000010dbc60825 */ /* 0x000fe200078e00c6 */
[----:B------:R-:W5:Y:S03]  /*0b40*/  @P0 LDG.E.128 R80, desc[UR10][R196.64] ;  /* 0x0000000ac4500981 */ /* 0x000f66000c1e1d00 */
[----:B------:R-:W-:Y:S01]  /*0b50*/  @P0 IMAD.WIDE.U32 R202, R221, 0x10, R202 ;  /* 0x00000010ddca0825 */ /* 0x000fe200078e00ca */
[----:B------:R-:W5:Y:S03]  /*0b60*/  @P0 LDG.E.128 R84, desc[UR10][R198.64] ;  /* 0x0000000ac6540981 */ /* 0x000f66000c1e1d00 */
[----:B------:R-:W-:Y:S01]  /*0b70*/  @P0 IMAD.WIDE.U32 R204, R223, 0x10, R204 ;  /* 0x00000010dfcc0825 */ /* 0x000fe200078e00cc */
[----:B------:R-:W5:Y:S04]  /*0b80*/  @P0 LDG.E.128 R88, desc[UR10][R202.64] ;  /* 0x0000000aca580981 */ /* 0x000f68000c1e1d00 */
[----:B------:R0:W5:Y:S01]  /*0b90*/  @P0 LDG.E.128 R92, desc[UR10][R204.64] ;  /* 0x0000000acc5c0981 */ /* 0x000162000c1e1d00 */
[----:B------:R-:W-:-:S05]  /*0ba0*/  @P0 IMAD.WIDE.U32 R206, R225, 0x10, R206 ;  /* 0x00000010e1ce0825 */ /* 0x000fca00078e00ce */
[----:B------:R1:W5:Y:S01]  /*0bb0*/  @P0 LDG.E.128 R96, desc[UR10][R206.64] ;  /* 0x0000000ace600981 */ /* 0x000362000c1e1d00 */
[----:B------:R-:W-:Y:S02]  /*0bc0*/  ISETP.NE.AND P0, PT, RZ, UR14, PT ;  /* 0x0000000eff007c0c */ /* 0x000fe4000bf05270 */
[----:B------:R-:W-:-:S05]  /*0bd0*/  SHF.R.U64 R192, R164, 0x10, R165 ;  /* 0x00000010a4c07819 */ /* 0x000fca00000012a5 */
[----:B------:R-:W-:Y:S02]  /*0be0*/  HADD2.F32 R192, -RZ, R192.H0_H0 ;  /* 0x200000c0ffc07230 */ /* 0x000fe40000004100 */
[----:B0-----:R-:W-:Y:S01]  /*0bf0*/  HADD2.F32 R205, -RZ, R168.H0_H0 ;  /* 0x200000a8ffcd7230 */ /* 0x001fe20000004100 */
[----:B---3--:R-:W-:-:S05]  /*0c00*/  FSEL R216, R3, RZ, !P0 ;  /* 0x000000ff03d87208 */ /* 0x008fca0004000000 */
[----:B--2---:R-:W-:-:S04]  /*0c10*/  FADD.FTZ R3, -R216, R156 ;  /* 0x0000009cd8037221 */ /* 0x004fc80000010100 */
[----:B------:R-:W-:Y:S01]  /*0c20*/  FMUL.FTZ R3, R184, R3 ;  /* 0x00000003b8037220 */ /* 0x000fe20000410000 */
[----:B----4-:R-:W-:Y:S01]  /*0c30*/  FMUL.FTZ R156, R112, R191 ;  /* 0x000000bf709c7220 */ /* 0x010fe20000410000 */
[----:B------:R-:W-:Y:S02]  /*0c40*/  FADD.FTZ R60, R60, R112 ;  /* 0x000000703c3c7221 */ /* 0x000fe40000010000 */
[----:B------:R-:W-:Y:S01]  /*0c50*/  FFMA.FTZ R4, R112, R3, R4 ;  /* 0x0000000370047223 */ /* 0x000fe20000010004 */
[----:B------:R-:W-:Y:S01]  /*0c60*/  SHF.R.U32.HI R112, RZ, 0x10, R165 ;  /* 0x00000010ff707819 */ /* 0x000fe200000116a5 */
[C---:B------:R-:W-:Y:S01]  /*0c70*/  FADD.FTZ R157, -R216.reuse, R157 ;  /* 0x0000009dd89d7221 */ /* 0x040fe20000010100 */
[----:B------:R-:W-:Y:S02]  /*0c80*/  HADD2.F32 R191, -RZ, R165.H0_H0 ;  /* 0x200000a5ffbf7230 */ /* 0x000fe40000004100 */
[----:B------:R-:W-:Y:S01]  /*0c90*/  FADD.FTZ R197, -R216, R158 ;  /* 0x0000009ed8c57221 */ /* 0x000fe20000010100 */
[----:B------:R-:W-:-:S02]  /*0ca0*/  HADD2.F32 R112, -RZ, R112.H0_H0 ;  /* 0x20000070ff707230 */ /* 0x000fc40000004100 */
[----:B------:R-:W-:Y:S01]  /*0cb0*/  FMUL.FTZ R158, R184, R157 ;  /* 0x0000009db89e7220 */ /* 0x000fe20000410000 */
[----:B------:R-:W-:Y:S01]  /*0cc0*/  FMUL.FTZ R157, R113, R192 ;  /* 0x000000c0719d7220 */ /* 0x000fe20000410000 */
[----:B------:R-:W-:Y:S01]  /*0cd0*/  FMUL.FTZ R192, R114, R191 ;  /* 0x000000bf72c07220 */ /* 0x000fe20000410000 */
[----:B------:R-:W-:Y:S01]  /*0ce0*/  FADD.FTZ R199, -R216, R159 ;  /* 0x0000009fd8c77221 */ /* 0x000fe20000010100 */
[----:B------:R-:W-:Y:S01]  /*0cf0*/  FMUL.FTZ R191, R115, R112 ;  /* 0x0000007073bf7220 */ /* 0x000fe20000410000 */
[----:B------:R-:W-:Y:S01]  /*0d00*/  SHF.R.U64 R112, R166, 0x10, R167 ;  /* 0x00000010a6707819 */ /* 0x000fe200000012a7 */
[----:B------:R-:W-:Y:S01]  /*0d10*/  FMUL.FTZ R159, R184, R197 ;  /* 0x000000c5b89f7220 */ /* 0x000fe20000410000 */
[----:B------:R-:W-:-:S03]  /*0d20*/  FADD.FTZ R62, R62, R114 ;  /* 0x000000723e3e7221 */ /* 0x000fc60000010000 */
[----:B------:R-:W-:Y:S01]  /*0d30*/  FFMA.FTZ R6, R114, R159, R6 ;  /* 0x0000009f72067223 */ /* 0x000fe20000010006 */
[----:B------:R-:W-:Y:S01]  /*0d40*/  HADD2.F32 R112, -RZ, R112.H0_H0 ;  /* 0x20000070ff707230 */ /* 0x000fe20000004100 */
[----:B------:R-:W-:Y:S01]  /*0d50*/  SHF.R.U32.HI R114, RZ, 0x10, R167 ;  /* 0x00000010ff727819 */ /* 0x000fe200000116a7 */
[----:B------:R-:W-:-:S03]  /*0d60*/  FMUL.FTZ R194, R184, R199 ;  /* 0x000000c7b8c27220 */ /* 0x000fc60000410000 */
[----:B------:R-:W-:Y:S01]  /*0d70*/  FMUL.FTZ R199, R121, R112 ;  /* 0x0000007079c77220 */ /* 0x000fe20000410000 */
[----:B------:R-:W-:Y:S02]  /*0d80*/  HADD2.F32 R112, -RZ, R114.H0_H0 ;  /* 0x20000072ff707230 */ /* 0x000fe40000004100 */
[----:B------:R-:W-:Y:S01]  /*0d90*/  FADD.FTZ R61, R61, R113 ;  /* 0x000000713d3d7221 */ /* 0x000fe20000010000 */
[----:B------:R-:W-:Y:S01]  /*0da0*/  FFMA.FTZ R5, R113, R158, R5 ;  /* 0x0000009e71057223 */ /* 0x000fe20000010005 */
[----:B------:R-:W-:Y:S02]  /*0db0*/  HADD2.F32 R113, -RZ, R166.H0_H0 ;  /* 0x200000a6ff717230 */ /* 0x000fe40000004100 */
[----:B------:R-:W-:Y:S01]  /*0dc0*/  FMUL.FTZ R203, R123, R112 ;  /* 0x000000707bcb7220 */ /* 0x000fe20000410000 */
[--C-:B------:R-:W-:Y:S01]  /*0dd0*/  SHF.R.U64 R112, R168, 0x10, R169.reuse ;  /* 0x00000010a8707819 */ /* 0x100fe200000012a9 */
[----:B-1----:R-:W-:Y:S01]  /*0de0*/  FADD.FTZ R207, -R216, R124 ;  /* 0x0000007cd8cf7221 */ /* 0x002fe20000010100 */
[----:B------:R-:W-:Y:S01]  /*0df0*/  FMUL.FTZ R196, R120, R113 ;  /* 0x0000007178c47220 */ /* 0x000fe20000410000 */
[----:B------:R-:W-:Y:S01]  /*0e00*/  HADD2.F32 R113, -RZ, R167.H0_H0 ;  /* 0x200000a7ff717230 */ /* 0x000fe20000004100 */
[----:B------:R-:W-:Y:S01]  /*0e10*/  SHF.R.U32.HI R114, RZ, 0x10, R169 ;  /* 0x00000010ff727819 */ /* 0x000fe200000116a9 */
[----:B------:R-:W-:Y:S01]  /*0e20*/  FMUL.FTZ R207, R184, R207 ;  /* 0x000000cfb8cf7220 */ /* 0x000fe20000410000 */
[----:B------:R-:W-:-:S02]  /*0e30*/  HADD2.F32 R112, -RZ, R112.H0_H0 ;  /* 0x20000070ff707230 */ /* 0x000fc40000004100 */
[----:B------:R-:W-:Y:S01]  /*0e40*/  FADD.FTZ R125, -R216, R125 ;  /* 0x0000007dd87d7221 */ /* 0x000fe20000010100 */
[----:B------:R-:W-:Y:S01]  /*0e50*/  FMUL.FTZ R205, R128, R205 ;  /* 0x000000cd80cd7220 */ /* 0x000fe20000410000 */
[----:B------:R-:W-:Y:S01]  /*0e60*/  FADD.FTZ R52, R52, R128 ;  /* 0x0000008034347221 */ /* 0x000fe20000010000 */
[----:B------:R-:W-:Y:S01]  /*0e70*/  FFMA.FTZ R12, R128, R207, R12 ;  /* 0x000000cf800c7223 */ /* 0x000fe2000001000c */
[----:B------:R-:W-:Y:S01]  /*0e80*/  FMUL.FTZ R128, R129, R112 ;  /* 0x0000007081807220 */ /* 0x000fe20000410000 */
[----:B------:R-:W-:Y:S01]  /*0e90*/  FMUL.FTZ R202, R122, R113 ;  /* 0x000000717aca7220 */ /* 0x000fe20000410000 */
[----:B------:R-:W-:Y:S01]  /*0ea0*/  FMUL.FTZ R206, R184, R125 ;  /* 0x0000007db8ce7220 */ /* 0x000fe20000410000 */
[----:B------:R-:W-:Y:S02]  /*0eb0*/  HADD2.F32 R112, -RZ, R114.H0_H0 ;  /* 0x20000072ff707230 */ /* 0x000fe40000004100 */
[C---:B------:R-:W-:Y:S01]  /*0ec0*/  FADD.FTZ R113, -R216.reuse, R126 ;  /* 0x0000007ed8717221 */ /* 0x040fe20000010100 */
[----:B------:R-:W-:Y:S01]  /*0ed0*/  FADD.FTZ R63, R63, R115 ;  /* 0x000000733f3f7221 */ /* 0x000fe20000010000 */
[----:B------:R-:W-:Y:S01]  /*0ee0*/  FFMA.FTZ R7, R115, R194, R7 ;  /* 0x000000c273077223 */ /* 0x000fe20000010007 */
[----:B------:R-:W-:Y:S01]  /*0ef0*/  FADD.FTZ R53, R53, R129 ;  /* 0x0000008135357221 */ /* 0x000fe20000010000 */
[----:B------:R-:W-:Y:S01]  /*0f00*/  FFMA.FTZ R13, R129, R206, R13 ;  /* 0x000000ce810d7223 */ /* 0x000fe2000001000d */
[----:B------:R-:W-:Y:S01]  /*0f10*/  FADD.FTZ R127, -R216, R127 ;  /* 0x0000007fd87f7221 */ /* 0x000fe20000010100 */
[----:B------:R-:W-:-:S02]  /*0f20*/  HADD2.F32 R115, -RZ, R169.H0_H0 ;  /* 0x200000a9ff737230 */ /* 0x000fc40000004100 */
[----:B------:R-:W-:Y:S01]  /*0f30*/  FMUL.FTZ R129, R184, R113 ;  /* 0x00000071b8817220 */ /* 0x000fe20000410000 */
[----:B------:R-:W-:Y:S01]  /*0f40*/  FMUL.FTZ R209, R131, R112 ;  /* 0x0000007083d17220 */ /* 0x000fe20000410000 */
[----:B------:R-:W-:Y:S01]  /*0f50*/  HADD2.F32 R113, -RZ, R170.H0_H0 ;  /* 0x200000aaff717230 */ /* 0x000fe20000004100 */
[----:B------:R-:W-:Y:S01]  /*0f60*/  SHF.R.U64 R112, R170, 0x10, R171 ;  /* 0x00000010aa707819 */ /* 0x000fe200000012ab */
[----:B------:R-:W-:Y:S01]  /*0f70*/  FMUL.FTZ R210, R184, R127 ;  /* 0x0000007fb8d27220 */ /* 0x000fe20000410000 */
[----:B------:R-:W-:Y:S01]  /*0f80*/  FMUL.FTZ R208, R130, R115 ;  /* 0x0000007382d07220 */ /* 0x000fe20000410000 */
[----:B------:R-:W-:Y:S01]  /*0f90*/  FADD.FTZ R54, R54, R130 ;  /* 0x0000008236367221 */ /* 0x000fe20000010000 */
[----:B------:R-:W-:Y:S01]  /*0fa0*/  FFMA.FTZ R14, R130, R129, R14 ;  /* 0x00000081820e7223 */ /* 0x000fe2000001000e */
[----:B------:R-:W-:Y:S01]  /*0fb0*/  FADD.FTZ R133, -R216, R133 ;  /* 0x00000085d8857221 */ /* 0x000fe20000010100 */
[----:B------:R-:W-:Y:S02]  /*0fc0*/  HADD2.F32 R112, -RZ, R112.H0_H0 ;  /* 0x20000070ff707230 */ /* 0x000fe40000004100 */
[----:B------:R-:W-:Y:S01]  /*0fd0*/  FMUL.FTZ R130, R136, R113 ;  /* 0x0000007188827220 */ /* 0x000fe20000410000 */
[----:B------:R-:W-:Y:S01]  /*0fe0*/  SHF.R.U32.HI R113, RZ, 0x10, R171 ;  /* 0x00000010ff717819 */ /* 0x000fe200000116ab */
[----:B------:R-:W-:Y:S01]  /*0ff0*/  FADD.FTZ R55, R55, R131 ;  /* 0x0000008337377221 */ /* 0x000fe20000010000 */
[----:B------:R-:W-:Y:S01]  /*1000*/  FFMA.FTZ R15, R131, R210, R15 ;  /* 0x000000d2830f7223 */ /* 0x000fe2000001000f */
[----:B------:R-:W-:Y:S01]  /*1010*/  FADD.FTZ R131, -R216, R132 ;  /* 0x00000084d8837221 */ /* 0x000fe20000010100 */
[----:B------:R-:W-:Y:S01]  /*1020*/  FMUL.FTZ R132, R184, R133 ;  /* 0x00000085b8847220 */ /* 0x000fe20000410000 */
[----:B------:R-:W-:Y:S01]  /*1030*/  FADD.FTZ R115, -R216, R134 ;  /* 0x00000086d8737221 */ /* 0x000fe20000010100 */
[----:B------:R-:W-:Y:S01]  /*1040*/  FMUL.FTZ R133, R137, R112 ;  /* 0x0000007089857220 */ /* 0x000fe20000410000 */
[----:B------:R-:W-:-:S02]  /*1050*/  HADD2.F32 R112, -RZ, R113.H0_H0 ;  /* 0x20000071ff707230 */ /* 0x000fc40000004100 */
[----:B------:R-:W-:Y:S01]  /*1060*/  FADD.FTZ R49, R49, R137 ;  /* 0x0000008931317221 */ /* 0x000fe20000010000 */
[----:B------:R-:W-:Y:S01]  /*1070*/  FFMA.FTZ R73, R137, R132, R73 ;  /* 0x0000008489497223 */ /* 0x000fe20000010049 */
[C---:B------:R-:W-:Y:S01]  /*1080*/  FMUL.FTZ R137, R184.reuse, R115 ;  /* 0x00000073b8897220 */ /* 0x040fe20000410000 */
[----:B------:R-:W-:Y:S01]  /*1090*/  FMUL.FTZ R131, R184, R131 ;  /* 0x00000083b8837220 */ /* 0x000fe20000410000 */
[----:B------:R-:W-:Y:S02]  /*10a0*/  HADD2.F32 R115, -RZ, R172.H0_H0 ;  /* 0x200000acff737230 */ /* 0x000fe40000004100 */
[----:B------:R-:W-:Y:S01]  /*10b0*/  FMUL.FTZ R213, R139, R112 ;  /* 0x000000708bd57220 */ /* 0x000fe20000410000 */
[----:B------:R-:W-:Y:S01]  /*10c0*/  FADD.FTZ R112, RZ, R156 ;  /* 0x0000009cff707221 */ /* 0x000fe20000010000 */
[----:B------:R-:W-:Y:S01]  /*10d0*/  FFMA.FTZ R113, R3, R156, RZ ;  /* 0x0000009c03717223 */ /* 0x000fe200000100ff */
[----:B------:R-:W-:Y:S01]  /*10e0*/  FADD.FTZ R48, R48, R136 ;  /* 0x0000008830307221 */ /* 0x000fe20000010000 */
[----:B------:R-:W-:Y:S01]  /*10f0*/  FFMA.FTZ R72, R136, R131, R72 ;  /* 0x0000008388487223 */ /* 0x000fe20000010048 */
[----:B------:R-:W-:Y:S01]  /*1100*/  FMUL.FTZ R136, R144, R115 ;  /* 0x0000007390887220 */ /* 0x000fe20000410000 */
[C---:B------:R-:W-:Y:S01]  /*1110*/  FADD.FTZ R197, -R216.reuse, R116 ;  /* 0x00000074d8c57221 */ /* 0x040fe20000010100 */
[----:B------:R-:W-:Y:S01]  /*1120*/  FADD.FTZ R117, -R216, R117 ;  /* 0x00000075d8757221 */ /* 0x000fe20000010100 */
[----:B------:R-:W-:Y:S01]  /*1130*/  FADD.FTZ R115, R112, R157 ;  /* 0x0000009d70737221 */ /* 0x000fe20000010000 */
[----:B------:R-:W-:Y:S01]  /*1140*/  SHF.R.U64 R116, R172, 0x10, R173 ;  /* 0x00000010ac747819 */ /* 0x000fe200000012ad */
[----:B------:R-:W-:Y:S01]  /*1150*/  FFMA.FTZ R112, R158, R157, R113 ;  /* 0x0000009d9e707223 */ /* 0x000fe20000010071 */
[----:B------:R-:W-:Y:S01]  /*1160*/  FMUL.FTZ R198, R184, R117 ;  /* 0x00000075b8c67220 */ /* 0x000fe20000410000 */
[----:B------:R-:W-:Y:S01]  /*1170*/  FADD.FTZ R114, R115, R192 ;  /* 0x000000c073727221 */ /* 0x000fe20000010000 */
[----:B------:R-:W-:Y:S01]  /*1180*/  FADD.FTZ R117, -R216, R135 ;  /* 0x00000087d8757221 */ /* 0x000fe20000010100 */
[----:B------:R-:W-:Y:S01]  /*1190*/  FFMA.FTZ R113, R159, R192, R112 ;  /* 0x000000c09f717223 */ /* 0x000fe20000010070 */
[----:B------:R-:W-:-:S02]  /*11a0*/  HADD2.F32 R112, -RZ, R116.H0_H0 ;  /* 0x20000074ff707230 */ /* 0x000fc40000004100 */
[----:B------:R-:W-:Y:S01]  /*11b0*/  FADD.FTZ R115, R114, R191 ;  /* 0x000000bf72737221 */ /* 0x000fe20000010000 */
[C---:B------:R-:W-:Y:S01]  /*11c0*/  FMUL.FTZ R197, R184.reuse, R197 ;  /* 0x000000c5b8c57220 */ /* 0x040fe20000410000 */
[----:B------:R-:W-:Y:S01]  /*11d0*/  FMUL.FTZ R134, R184, R117 ;  /* 0x00000075b8867220 */ /* 0x000fe20000410000 */
[----:B------:R-:W-:Y:S01]  /*11e0*/  FFMA.FTZ R114, R194, R191, R113 ;  /* 0x000000bfc2727223 */ /* 0x000fe20000010071 */
[C---:B------:R-:W-:Y:S01]  /*11f0*/  FADD.FTZ R117, -R216.reuse, R141 ;  /* 0x0000008dd8757221 */ /* 0x040fe20000010100 */
[----:B------:R-:W-:Y:S01]  /*1200*/  FMUL.FTZ R141, R145, R112 ;  /* 0x00000070918d7220 */ /* 0x000fe20000410000 */
[----:B------:R-:W-:Y:S01]  /*1210*/  FADD.FTZ R112, R115, R196 ;  /* 0x000000c473707221 */ /* 0x000fe20000010000 */
[C---:B------:R-:W-:Y:S01]  /*1220*/  FADD.FTZ R201, -R216.reuse, R118 ;  /* 0x00000076d8c97221 */ /* 0x040fe20000010100 */
[----:B------:R-:W-:Y:S01]  /*1230*/  FFMA.FTZ R113, R197, R196, R114 ;  /* 0x000000c4c5717223 */ /* 0x000fe20000010072 */
[----:B------:R-:W-:Y:S01]  /*1240*/  FADD.FTZ R119, -R216, R119 ;  /* 0x00000077d8777221 */ /* 0x000fe20000010100 */
[----:B------:R-:W-:Y:S01]  /*1250*/  FADD.FTZ R115, R112, R199 ;  /* 0x000000c770737221 */ /* 0x000fe20000010000 */
[----:B------:R-:W-:Y:S01]  /*1260*/  FMUL.FTZ R201, R184, R201 ;  /* 0x000000c9b8c97220 */ /* 0x000fe20000410000 */
[----:B------:R-:W-:Y:S01]  /*1270*/  FFMA.FTZ R112, R198, R199, R113 ;  /* 0x000000c7c6707223 */ /* 0x000fe20000010071 */
[----:B------:R-:W-:Y:S01]  /*1280*/  FMUL.FTZ R204, R184, R119 ;  /* 0x00000077b8cc7220 */ /* 0x000fe20000410000 */
[----:B------:R-:W-:-:S02]  /*1290*/  FADD.FTZ R114, R115, R202 ;  /* 0x000000ca73727221 */ /* 0x000fc40000010000 */
[----:B------:R-:W-:Y:S02]  /*12a0*/  FFMA.FTZ R113, R201, R202, R112 ;  /* 0x000000cac9717223 */ /* 0x000fe40000010070 */
[----:B------:R-:W-:Y:S02]  /*12b0*/  FADD.FTZ R114, R114, R203 ;  /* 0x000000cb72727221 */ /* 0x000fe40000010000 */
[----:B------:R-:W-:Y:S02]  /*12c0*/  FFMA.FTZ R112, R204, R203, R113 ;  /* 0x000000cbcc707223 */ /* 0x000fe40000010071 */
[----:B------:R-:W-:Y:S02]  /*12d0*/  FADD.FTZ R113, R114, R205 ;  /* 0x000000cd72717221 */ /* 0x000fe40000010000 */
[----:B------:R-:W-:Y:S02]  /*12e0*/  FFMA.FTZ R115, R207, R205, R112 ;  /* 0x000000cdcf737223 */ /* 0x000fe40000010070 */
[----:B------:R-:W-:-:S02]  /*12f0*/  FADD.FTZ R113, R113, R128 ;  /* 0x0000008071717221 */ /* 0x000fc40000010000 */
[----:B------:R-:W-:Y:S01]  /*1300*/  FFMA.FTZ R112, R206, R128, R115 ;  /* 0x00000080ce707223 */ /* 0x000fe20000010073 */
[C---:B------:R-:W-:Y:S01]  /*1310*/  FADD.FTZ R119, -R216.reuse, R142 ;  /* 0x0000008ed8777221 */ /* 0x040fe20000010100 */
[----:B------:R-:W-:Y:S01]  /*1320*/  FADD.FTZ R114, R113, R208 ;  /* 0x000000d071727221 */ /* 0x000fe20000010000 */
[----:B------:R-:W-:Y:S01]  /*1330*/  FADD.FTZ R59, R59, R123 ;  /* 0x0000007b3b3b7221 */ /* 0x000fe20000010000 */
[----:B------:R-:W-:Y:S01]  /*1340*/  FFMA.FTZ R11, R123, R204, R11 ;  /* 0x000000cc7b0b7223 */ /* 0x000fe2000001000b */
[----:B------:R-:W-:Y:S01]  /*1350*/  FFMA.FTZ R113, R129, R208, R112 ;  /* 0x000000d081717223 */ /* 0x000fe20000010070 */
[----:B------:R-:W-:Y:S01]  /*1360*/  FADD.FTZ R123, -R216, R143 ;  /* 0x0000008fd87b7221 */ /* 0x000fe20000010100 */
[----:B------:R-:W-:Y:S01]  /*1370*/  FMUL.FTZ R143, R184, R119 ;  /* 0x00000077b88f7220 */ /* 0x000fe20000410000 */
[----:B------:R-:W-:Y:S01]  /*1380*/  FADD.FTZ R119, R114, R209 ;  /* 0x000000d172777221 */ /* 0x000fe20000010000 */
[----:B------:R-:W-:Y:S01]  /*1390*/  FFMA.FTZ R114, R210, R209, R113 ;  /* 0x000000d1d2727223 */ /* 0x000fe20000010071 */
[----:B------:R-:W-:-:S02]  /*13a0*/  HADD2.F32 R135, -RZ, R171.H0_H0 ;  /* 0x200000abff877230 */ /* 0x000fc40000004100 */
        /* <DEDUP_REMOVED lines=8> */
[----:B------:R-:W-:Y:S01]  /*1430*/  FMUL.FTZ R139, R184, R139 ;  /* 0x0000008bb88b7220 */ /* 0x000fe20000410000 */
        /* <DEDUP_REMOVED lines=10> */
[----:B------:R-:W-:Y:S01]  /*14e0*/  SHF.R.U32.HI R116, RZ, 0x10, R173 ;  /* 0x00000010ff747819 */ /* 0x000fe200000116ad */
[----:B------:R-:W-:-:S02]  /*14f0*/  HADD2.F32 R121, -RZ, R173.H0_H0 ;  /* 0x200000adff797230 */ /* 0x000fc40000004100 */
[----:B------:R-:W-:Y:S01]  /*1500*/  FADD.FTZ R50, R50, R138 ;  /* 0x0000008a32327221 */ /* 0x000fe20000010000 */
[----:B------:R-:W-:Y:S01]  /*1510*/  FFMA.FTZ R74, R138, R137, R74 ;  /* 0x000000898a4a7223 */ /* 0x000fe2000001004a */
[----:B------:R-:W-:Y:S01]  /*1520*/  FADD.FTZ R112, R115, R136 ;  /* 0x0000008873707221 */ /* 0x000fe20000010000 */
[----:B------:R-:W-:Y:S01]  /*1530*/  FMUL.FTZ R138, R184, R117 ;  /* 0x00000075b88a7220 */ /* 0x000fe20000410000 */
        /* <DEDUP_REMOVED lines=10> */
[----:B------:R-:W-:Y:S01]  /*15e0*/  SHF.R.U64 R146, R174, 0x10, R175 ;  /* 0x00000010ae927819 */ /* 0x000fe200000012af */
[----:B------:R-:W-:Y:S01]  /*15f0*/  FMUL.FTZ R145, R147, R116 ;  /* 0x0000007493917220 */ /* 0x000fe20000410000 */
[----:B------:R-:W-:Y:S01]  /*1600*/  FADD.FTZ R47, R47, R147 ;  /* 0x000000932f2f7221 */ /* 0x000fe20000010000 */
[----:B------:R-:W-:Y:S01]  /*1610*/  FFMA.FTZ R71, R147, R142, R71 ;  /* 0x0000008e93477223 */ /* 0x000fe20000010047 */
[----:B------:R-:W-:Y:S01]  /*1620*/  FADD.FTZ R114, R115, R140 ;  /* 0x0000008c73727221 */ /* 0x000fe20000010000 */
[----:B------:R-:W-:Y:S01]  /*1630*/  FADD.FTZ R147, -R216, R148 ;  /* 0x00000094d8937221 */ /* 0x000fe20000010100 */
[----:B------:R-:W-:Y:S01]  /*1640*/  FFMA.FTZ R113, R143, R140, R112 ;  /* 0x0000008c8f717223 */ /* 0x000fe20000010070 */
[----:B------:R-:W-:-:S02]  /*1650*/  HADD2.F32 R146, -RZ, R146.H0_H0 ;  /* 0x20000092ff927230 */ /* 0x000fc40000004100 */
[----:B------:R-:W-:Y:S01]  /*1660*/  FADD.FTZ R115, R114, R145 ;  /* 0x0000009172737221 */ /* 0x000fe20000010000 */
[----:B------:R-:W-:Y:S01]  /*1670*/  FADD.FTZ R149, -R216, R149 ;  /* 0x00000095d8957221 */ /* 0x000fe20000010100 */
[----:B------:R-:W-:Y:S01]  /*1680*/  FMUL.FTZ R147, R184, R147 ;  /* 0x00000093b8937220 */ /* 0x000fe20000410000 */
[----:B------:R-:W-:Y:S01]  /*1690*/  FFMA.FTZ R112, R142, R145, R113 ;  /* 0x000000918e707223 */ /* 0x000fe20000010071 */
[----:B------:R-:W-:Y:S01]  /*16a0*/  FADD.FTZ R117, -R216, R150 ;  /* 0x00000096d8757221 */ /* 0x000fe20000010100 */
[----:B------:R-:W-:Y:S01]  /*16b0*/  SHF.R.U32.HI R150, RZ, 0x10, R175 ;  /* 0x00000010ff967819 */ /* 0x000fe200000116af */
[----:B------:R-:W-:Y:S02]  /*16c0*/  HADD2.F32 R119, -RZ, R175.H0_H0 ;  /* 0x200000afff777230 */ /* 0x000fe40000004100 */
[----:B------:R-:W-:Y:S01]  /*16d0*/  FADD.FTZ R113, R115, R144 ;  /* 0x0000009073717221 */ /* 0x000fe20000010000 */
[----:B------:R-:W-:Y:S01]  /*16e0*/  FMUL.FTZ R146, R153, R146 ;  /* 0x0000009299927220 */ /* 0x000fe20000410000 */
[----:B------:R-:W-:Y:S01]  /*16f0*/  FMUL.FTZ R148, R184, R149 ;  /* 0x00000095b8947220 */ /* 0x000fe20000410000 */
[----:B------:R-:W-:Y:S01]  /*1700*/  FFMA.FTZ R115, R147, R144, R112 ;  /* 0x0000009093737223 */ /* 0x000fe20000010070 */
[----:B------:R-:W-:Y:S01]  /*1710*/  FADD.FTZ R121, -R216, R151 ;  /* 0x00000097d8797221 */ /* 0x000fe20000010100 */
[----:B------:R-:W-:-:S02]  /*1720*/  HADD2.F32 R150, -RZ, R150.H0_H0 ;  /* 0x20000096ff967230 */ /* 0x000fc40000004100 */
        /* <DEDUP_REMOVED lines=23> */
.L_x_9443:
[----:B-----5:R-:W-:Y:S02]  /*18a0*/  ISETP.GE.AND P4, PT, R211, 0x1, PT ;  /* 0x00000001d300780c */ /* 0x020fe40003f86270 */
[----:B------:R-:W-:Y:S02]  /*18b0*/  CS2R R124, SRZ ;  /* 0x00000000007c7805 */ /* 0x000fe4000001ff00 */
[----:B------:R-:W-:Y:S02]  /*18c0*/  MOV R185, UR7 ;  /* 0x0000000700b97c02 */ /* 0x000fe40008000f00 */
[----:B------:R-:W-:-:S04]  /*18d0*/  ISETP.NE.U32.AND P0, PT, RZ, UR6, PT ;  /* 0x00000006ff007c0c */ /* 0x000fc8000bf05070 */
[----:B------:R-:W-:-:S03]  /*18e0*/  ISETP.NE.AND.EX P0, PT, R185, RZ, PT, P0 ;  /* 0x000000ffb900720c */ /* 0x000fc60003f05300 */
[----:B------:R-:W0:Y:S01]  /*18f0*/  @P4 LDC R113, c[0x0][0x388] ;  /* 0x0000e200ff714b82 */ /* 0x000e220000000800 */
[----:B------:R-:W-:-:S05]  /*1900*/  @P4 IADD3 R112, PT, PT, R211, -0x1, RZ ;  /* 0xffffffffd3704810 */ /* 0x000fca0007ffe0ff */
[----:B0-----:R-:W-:Y:S02]  /*1910*/  @P4 IMAD R112, R112, R113, RZ ;  /* 0x0000007170704224 */ /* 0x001fe400078e02ff */
[----:B------:R-:W-:-:S03]  /*1920*/  HFMA2 R113, -RZ, RZ, 0, 0 ;  /* 0x00000000ff717431 */ /* 0x000fc600000001ff */
[----:B------:R-:W-:-:S04]  /*1930*/  @P4 SHF.R.S32.HI R115, RZ, 0x1f, R112 ;  /* 0x0000001fff734819 */ /* 0x000fc80000011470 */
[----:B------:R-:W-:-:S04]  /*1940*/  @P4 LEA.HI R112, R115, R112, RZ, 0x2 ;  /* 0x0000007073704211 */ /* 0x000fc800078f10ff */
[----:B------:R-:W-:Y:S01]  /*1950*/  @P4 LEA.HI.SX32 R113, R112, R187, 0x1e ;  /* 0x000000bb70714211 */ /* 0x000fe200078ff2ff */
[----:B------:R-:W-:Y:S06]  /*1960*/  @P0 BRA `(.L_x_9445) ;  /* 0x00000000004c0947 */ /* 0x000fec0003800000 */
[----:B------:R-:W0:Y:S01]  /*1970*/  LDC.64 R114, c[0x0][0x3b0] ;  /* 0x0000ec00ff727b82 */ /* 0x000e220000000a00 */
[C---:B------:R-:W-:Y:S02]  /*1980*/  IADD3 R123, PT, PT, R113.reuse, 0x100, RZ ;  /* 0x00000100717b7810 */ /* 0x040fe40007ffe0ff */
[C---:B------:R-:W-:Y:S02]  /*1990*/  IADD3 R121, PT, PT, R113.reuse, 0x200, RZ ;  /* 0x0000020071797810 */ /* 0x040fe40007ffe0ff */
[C---:B------:R-:W-:Y:S02]  /*19a0*/  IADD3 R119, PT, PT, R113.reuse, 0x300, RZ ;  /* 0x0000030071777810 */ /* 0x040fe40007ffe0ff */
[C---:B------:R-:W-:Y:S02]  /*19b0*/  IADD3 R117, PT, PT, R113.reuse, 0x400, RZ ;  /* 0x0000040071757810 */ /* 0x040fe40007ffe0ff */
[----:B------:R-:W-:Y:S01]  /*19c0*/  IADD3 R127, PT, PT, R113, 0x500, RZ ;  /* 0x00000500717f7810 */ /* 0x000fe20007ffe0ff */
[----:B0-----:R-:W-:-:S04]  /*19d0*/  IMAD.WIDE.U32 R122, R123, 0x4, R114 ;  /* 0x000000047b7a7825 */ /* 0x001fc800078e0072 */
[--C-:B------:R-:W-:Y:S01]  /*19e0*/  IMAD.WIDE.U32 R120, R121, 0x4, R114.reuse ;  /* 0x0000000479787825 */ /* 0x100fe200078e0072 */
[----:B------:R0:W5:Y:S03]  /*19f0*/  LDG.E R186, desc[UR10][R122.64] ;  /* 0x0000000a7aba7981 */ /* 0x000166000c1e1900 */
        /* <DEDUP_REMOVED lines=8> */
[----:B------:R0:W5:Y:S01]  /*1a80*/  LDG.E R200, desc[UR10][R114.64] ;  /* 0x0000000a72c87981 */ /* 0x000162000c1e1900 */
[----:B------:R-:W-:Y:S05]  /*1a90*/  BRA `(.L_x_9444) ;  /* 0x0000000000a07947 */ /* 0x000fea0003800000 */
.L_x_9445:
[----:B------:R-:W0:Y:S01]  /*1aa0*/  LDC.64 R78, c[0x0][0x3b0] ;  /* 0x0000ec00ff4e7b82 */ /* 0x000e220000000a00 */
[----:B------:R-:W-:Y:S01]  /*1ab0*/  IMAD R76, R0, UR15, RZ ;  /* 0x0000000f004c7c24 */ /* 0x000fe2000f8e02ff */
[C---:B------:R-:W-:Y:S02]  /*1ac0*/  IADD3 R85, PT, PT, R113.reuse, 0x100, RZ ;  /* 0x0000010071557810 */ /* 0x040fe40007ffe0ff */
[C---:B------:R-:W-:Y:S02]  /*1ad0*/  IADD3 R81, PT, PT, R113.reuse, 0x300, RZ ;  /* 0x0000030071517810 */ /* 0x040fe40007ffe0ff */
[----:B------:R-:W-:Y:S02]  /*1ae0*/  SHF.R.S32.HI R77, RZ, 0x1f, R76 ;  /* 0x0000001fff4d7819 */ /* 0x000fe4000001144c */
[----:B------:R-:W1:Y:S01]  /*1af0*/  LDC.64 R96, c[0x0][0x438] ;  /* 0x00010e00ff607b82 */ /* 0x000e620000000a00 */
[----:B------:R-:W-:Y:S02]  /*1b00*/  IADD3 R87, PT, PT, R113, 0x400, RZ ;  /* 0x0000040071577810 */ /* 0x000fe40007ffe0ff */
[----:B------:R-:W-:-:S02]  /*1b10*/  LEA.HI R88, R77, R76, RZ, 0x2 ;  /* 0x0000004c4d587211 */ /* 0x000fc400078f10ff */
[C---:B------:R-:W-:Y:S02]  /*1b20*/  IADD3 R77, PT, PT, R113.reuse, 0x200, RZ ;  /* 0x00000200714d7810 */ /* 0x040fe40007ffe0ff */
[C---:B------:R-:W-:Y:S01]  /*1b30*/  IADD3 R89, PT, PT, R113.reuse, 0x500, RZ ;  /* 0x0000050071597810 */ /* 0x040fe20007ffe0ff */
[----:B0-----:R-:W-:Y:S01]  /*1b40*/  IMAD.WIDE.U32 R82, R113, 0x4, R78 ;  /* 0x0000000471527825 */ /* 0x001fe200078e004e */
[----:B------:R-:W-:-:S03]  /*1b50*/  LEA.HI.SX32 R113, R88, R187, 0x1e ;  /* 0x000000bb58717211 */ /* 0x000fc600078ff2ff */
[--C-:B------:R-:W-:Y:S01]  /*1b60*/  IMAD.WIDE.U32 R84, R85, 0x4, R78.reuse ;  /* 0x0000000455547825 */ /* 0x100fe200078e004e */
[----:B------:R-:W-:Y:S01]  /*1b70*/  IADD3 R93, PT, PT, R113, 0x300, RZ ;  /* 0x00000300715d7810 */ /* 0x000fe20007ffe0ff */
[----:B------:R-:W5:Y:S02]  /*1b80*/  LDG.E R195, desc[UR10][R82.64] ;  /* 0x0000000a52c37981 */ /* 0x000f64000c1e1900 */
[----:B------:R-:W-:-:S04]  /*1b90*/  IMAD.WIDE.U32 R76, R77, 0x4, R78 ;  /* 0x000000044d4c7825 */ /* 0x000fc800078e004e */
[----:B------:R-:W-:-:S04]  /*1ba0*/  IMAD.WIDE.U32 R80, R81, 0x4, R78 ;  /* 0x0000000451507825 */ /* 0x000fc800078e004e */
[--C-:B------:R-:W-:Y:S01]  /*1bb0*/  IMAD.WIDE.U32 R86, R87, 0x4, R78.reuse ;  /* 0x0000000457567825 */ /* 0x100fe200078e004e */
[----:B------:R-:W-:Y:S01]  /*1bc0*/  IADD3 R91, PT, PT, R113, 0x200, RZ ;  /* 0x00000200715b7810 */ /* 0x000fe20007ffe0ff */
[----:B------:R1:W5:Y:S02]  /*1bd0*/  LDG.E R190, desc[UR10][R80.64] ;  /* 0x0000000a50be7981 */ /* 0x000364000c1e1900 */
[----:B------:R-:W-:Y:S01]  /*1be0*/  IMAD.WIDE.U32 R78, R89, 0x4, R78 ;  /* 0x00000004594e7825 */ /* 0x000fe200078e004e */
[C---:B------:R-:W-:Y:S01]  /*1bf0*/  IADD3 R89, PT, PT, R113.reuse, 0x100, RZ ;  /* 0x0000010071597810 */ /* 0x040fe20007ffe0ff */
[----:B------:R-:W5:Y:S01]  /*1c00*/  LDG.E R186, desc[UR10][R84.64] ;  /* 0x0000000a54ba7981 */ /* 0x000f62000c1e1900 */
[C---:B------:R-:W-:Y:S02]  /*1c10*/  IADD3 R95, PT, PT, R113.reuse, 0x400, RZ ;  /* 0x00000400715f7810 */ /* 0x040fe40007ffe0ff */
[----:B------:R-:W-:Y:S01]  /*1c20*/  IADD3 R99, PT, PT, R113, 0x500, RZ ;  /* 0x0000050071637810 */ /* 0x000fe20007ffe0ff */
[----:B------:R0:W5:Y:S01]  /*1c30*/  LDG.E R189, desc[UR10][R76.64] ;  /* 0x0000000a4cbd7981 */ /* 0x000162000c1e1900 */
[----:B-1----:R-:W-:-:S03]  /*1c40*/  IMAD.WIDE.U32 R80, R89, 0x10, R96 ;  /* 0x0000001059507825 */ /* 0x002fc600078e0060 */
[----:B------:R1:W5:Y:S01]  /*1c50*/  LDG.E R193, desc[UR10][R86.64] ;  /* 0x0000000a56c17981 */ /* 0x000362000c1e1900 */
[----:B------:R-:W-:-:S03]  /*1c60*/  IMAD.WIDE.U32 R88, R93, 0x10, R96 ;  /* 0x000000105d587825 */ /* 0x000fc600078e0060 */
[----:B------:R1:W5:Y:S01]  /*1c70*/  LDG.E R200, desc[UR10][R78.64] ;  /* 0x0000000a4ec87981 */ /* 0x000362000c1e1900 */
[----:B0-----:R-:W-:-:S03]  /*1c80*/  IMAD.WIDE.U32 R76, R113, 0x10, R96 ;  /* 0x00000010714c7825 */ /* 0x001fc600078e0060 */
[----:B------:R-:W5:Y:S01]  /*1c90*/  LDG.E.128 R80, desc[UR10][R80.64] ;  /* 0x0000000a50507981 */ /* 0x000f62000c1e1d00 */
[----:B------:R-:W-:-:S03]  /*1ca0*/  IMAD.WIDE.U32 R84, R91, 0x10, R96 ;  /* 0x000000105b547825 */ /* 0x000fc600078e0060 */
[----:B------:R-:W5:Y:S01]  /*1cb0*/  LDG.E.128 R88, desc[UR10][R88.64] ;  /* 0x0000000a58587981 */ /* 0x000f62000c1e1d00 */
[----:B------:R-:W-:-:S03]  /*1cc0*/  IMAD.WIDE.U32 R92, R95, 0x10, R96 ;  /* 0x000000105f5c7825 */ /* 0x000fc600078e0060 */
[----:B------:R-:W5:Y:S01]  /*1cd0*/  LDG.E.128 R76, desc[UR10][R76.64] ;  /* 0x0000000a4c4c7981 */ /* 0x000f62000c1e1d00 */
[----:B------:R-:W-:-:S03]  /*1ce0*/  IMAD.WIDE.U32 R96, R99, 0x10, R96 ;  /* 0x0000001063607825 */ /* 0x000fc600078e0060 */
[----:B------:R-:W5:Y:S04]  /*1cf0*/  LDG.E.128 R84, desc[UR10][R84.64] ;  /* 0x0000000a54547981 */ /* 0x000f68000c1e1d00 */
[----:B------:R-:W5:Y:S04]  /*1d00*/  LDG.E.128 R92, desc[UR10][R92.64] ;  /* 0x0000000a5c5c7981 */ /* 0x000f68000c1e1d00 */
[----:B-1----:R-:W5:Y:S02]  /*1d10*/  LDG.E.128 R96, desc[UR10][R96.64] ;  /* 0x0000000a60607981 */ /* 0x002f64000c1e1d00 */
.L_x_9444:
[----:B0-----:R-:W0:Y:S01]  /*1d20*/  SHFL.DOWN PT, R113, R124, 0x10, 0x1f ;  /* 0x0a001f007c717f89 */ /* 0x001e2200000e0000 */
[----:B------:R-:W1:Y:S01]  /*1d30*/  LDC R155, c[0x0][0x388] ;  /* 0x0000e200ff9b7b82 */ /* 0x000e620000000800 */
[----:B------:R-:W-:Y:S01]  /*1d40*/  LOP3.LUT P1, RZ, R187, 0x1f, RZ, 0xc0, !PT ;  /* 0x0000001fbbff7812 */ /* 0x000fe2000782c0ff */
[----:B------:R-:W-:Y:S01]  /*1d50*/  HFMA2 R153, -RZ, RZ, 0, 0 ;  /* 0x00000000ff997431 */ /* 0x000fe200000001ff */
[----:B------:R-:W2:Y:S01]  /*1d60*/  SHFL.DOWN PT, R112, R125, 0x10, 0x1f ;  /* 0x0a001f007d707f89 */ /* 0x000ea200000e0000 */
[----:B------:R-:W-:Y:S02]  /*1d70*/  @P4 IADD3 R120, PT, PT, R211, -0x1, RZ ;  /* 0xffffffffd3784810 */ /* 0x000fe40007ffe0ff */
[----:B------:R-:W-:Y:S01]  /*1d80*/  PLOP3.LUT P0, PT, PT, PT, PT, 0x80, 0x8 ;  /* 0x000000000008781c */ /* 0x000fe20003f0f070 */
[----:B------:R-:W3:Y:S07]  /*1d90*/  S2R R121, SR_CgaCtaId ;  /* 0x0000000000797919 */ /* 0x000eee0000008800 */
[----:B------:R-:W-:Y:S01]  /*1da0*/  @!P1 PLOP3.LUT P0, PT, P2, PT, PT, 0x80, 0x8 ;  /* 0x000000000008981c */ /* 0x000fe2000170f070 */
[----:B0-----:R-:W-:Y:S01]  /*1db0*/  FADD.FTZ R113, R113, R124 ;  /* 0x0000007c71717221 */ /* 0x001fe20000010000 */
[----:B-1----:R-:W-:-:S02]  /*1dc0*/  @P4 IMAD R120, R120, R155, RZ ;  /* 0x0000009b78784224 */ /* 0x002fc400078e02ff */
[----:B--2---:R-:W-:Y:S02]  /*1dd0*/  FADD.FTZ R112, R112, R125 ;  /* 0x0000007d70707221 */ /* 0x004fe40000010000 */
[----:B------:R-:W0:Y:S04]  /*1de0*/  SHFL.DOWN PT, R114, R113, 0x8, 0x1f ;  /* 0x09001f0071727f89 */ /* 0x000e2800000e0000 */
[----:B------:R-:W1:Y:S01]  /*1df0*/  SHFL.DOWN PT, R115, R112, 0x8, 0x1f ;  /* 0x09001f0070737f89 */ /* 0x000e6200000e0000 */
[----:B0-----:R-:W-:Y:S01]  /*1e00*/  FADD.FTZ R114, R113, R114 ;  /* 0x0000007271727221 */ /* 0x001fe20000010000 */
[----:B-1----:R-:W-:-:S04]  /*1e10*/  FADD.FTZ R115, R112, R115 ;  /* 0x0000007370737221 */ /* 0x002fc80000010000 */
[----:B------:R-:W0:Y:S01]  /*1e20*/  SHFL.DOWN PT, R117, R114, 0x4, 0x1f ;  /* 0x08801f0072757f89 */ /* 0x000e2200000e0000 */
[----:B------:R-:W-:-:S03]  /*1e30*/  MOV R112, 0x400 ;  /* 0x0000040000707802 */ /* 0x000fc60000000f00 */
[----:B------:R-:W1:Y:S01]  /*1e40*/  SHFL.DOWN PT, R116, R115, 0x4, 0x1f ;  /* 0x08801f0073747f89 */ /* 0x000e6200000e0000 */
[----:B---3--:R-:W-:Y:S02]  /*1e50*/  LEA R126, R121, R112, 0x18 ;  /* 0x00000070797e7211 */ /* 0x008fe400078ec0ff */
[----:B------:R-:W2:Y:S02]  /*1e60*/  @P4 LDC.64 R112, c[0x0][0x390] ;  /* 0x0000e400ff704b82 */ /* 0x000ea40000000a00 */
[----:B------:R-:W-:Y:S01]  /*1e70*/  IADD3 R154, PT, PT, R126, 0x6040, RZ ;  /* 0x000060407e9a7810 */ /* 0x000fe20007ffe0ff */
[----:B0-----:R-:W-:Y:S01]  /*1e80*/  FADD.FTZ R117, R114, R117 ;  /* 0x0000007572757221 */ /* 0x001fe20000010000 */
[----:B-1----:R-:W-:-:S04]  /*1e90*/  FADD.FTZ R116, R115, R116 ;  /* 0x0000007473747221 */ /* 0x002fc80000010000 */
[----:B------:R-:W0:Y:S04]  /*1ea0*/  SHFL.DOWN PT, R118, R117, 0x2, 0x1f ;  /* 0x08401f0075767f89 */ /* 0x000e2800000e0000 */
[----:B------:R-:W1:Y:S01]  /*1eb0*/  SHFL.DOWN PT, R119, R116, 0x2, 0x1f ;  /* 0x08401f0074777f89 */ /* 0x000e6200000e0000 */
[----:B0-----:R-:W-:Y:S01]  /*1ec0*/  FADD.FTZ R118, R117, R118 ;  /* 0x0000007675767221 */ /* 0x001fe20000010000 */
[----:B------:R-:W-:Y:S01]  /*1ed0*/  @P4 SHF.R.S32.HI R117, RZ, 0x1f, R120 ;  /* 0x0000001fff754819 */ /* 0x000fe20000011478 */
[----:B-1----:R-:W-:-:S03]  /*1ee0*/  FADD.FTZ R119, R116, R119 ;  /* 0x0000007774777221 */ /* 0x002fc60000010000 */
[----:B------:R-:W0:Y:S01]  /*1ef0*/  SHFL.DOWN PT, R115, R118, 0x1, 0x1f ;  /* 0x08201f0076737f89 */ /* 0x000e2200000e0000 */
[----:B------:R-:W-:Y:S02]  /*1f00*/  @!P1 MOV R116, R154 ;  /* 0x0000009a00749202 */ /* 0x000fe40000000f00 */
[----:B------:R-:W-:Y:S01]  /*1f10*/  @P4 LEA.HI R120, R117, R120, RZ, 0x2 ;  /* 0x0000007875784211 */ /* 0x000fe200078f10ff */
[----:B------:R-:W1:Y:S01]  /*1f20*/  SHFL.DOWN PT, R114, R119, 0x1, 0x1f ;  /* 0x08201f0077727f89 */ /* 0x000e6200000e0000 */
[----:B------:R-:W-:Y:S02]  /*1f30*/  @!P0 IADD3 R116, PT, PT, R126, 0x6000, RZ ;  /* 0x000060007e748810 */ /* 0x000fe40007ffe0ff */
[----:B------:R-:W-:Y:S02]  /*1f40*/  SHF.R.U32.HI R117, RZ, 0x5, R187 ;  /* 0x00000005ff757819 */ /* 0x000fe400000116bb */
[----:B------:R-:W-:Y:S02]  /*1f50*/  @P4 LEA.HI.SX32 R153, R120, R187, 0x1e ;  /* 0x000000bb78994211 */ /* 0x000fe400078ff2ff */
[----:B------:R-:W-:-:S02]  /*1f60*/  @!P1 LEA R122, R117, R116, 0x3 ;  /* 0x00000074757a9211 */ /* 0x000fc400078e18ff */
[----:B------:R-:W-:Y:S01]  /*1f70*/  @!P2 IADD3 R154, PT, PT, R126, 0x6000, RZ ;  /* 0x000060007e9aa810 */ /* 0x000fe20007ffe0ff */
[----:B--2---:R-:W-:-:S04]  /*1f80*/  @P4 IMAD.WIDE.U32 R124, R153, 0x10, R112 ;  /* 0x00000010997c4825 */ /* 0x004fc800078e0070 */
[----:B0-----:R-:W-:Y:S01]  /*1f90*/  FADD.FTZ R120, R118, R115 ;  /* 0x0000007376787221 */ /* 0x001fe20000010000 */
[----:B-1----:R-:W-:-:S05]  /*1fa0*/  FADD.FTZ R121, R119, R114 ;  /* 0x0000007277797221 */ /* 0x002fca0000010000 */
[----:B------:R-:W-:Y:S01]  /*1fb0*/  @!P1 STS.64 [R122], R120 ;  /* 0x000000787a009388 */ /* 0x000fe20000000a00 */
[----:B------:R-:W-:Y:S01]  /*1fc0*/  BAR.SYNC.DEFER_BLOCKING 0x0 ;  /* 0x0000000000007b1d */ /* 0x000fe20000010000 */
[C---:B------:R-:W-:Y:S02]  /*1fd0*/  IADD3 R116, PT, PT, R126.reuse, 0x6050, RZ ;  /* 0x000060507e747810 */ /* 0x040fe40007ffe0ff */
[C---:B------:R-:W-:Y:S02]  /*1fe0*/  @!P2 IADD3 R116, PT, PT, R126.reuse, 0x6010, RZ ;  /* 0x000060107e74a810 */ /* 0x040fe40007ffe0ff */
[C---:B------:R-:W-:Y:S02]  /*1ff0*/  IADD3 R123, PT, PT, R126.reuse, 0x6060, RZ ;  /* 0x000060607e7b7810 */ /* 0x040fe40007ffe0ff */
[C---:B------:R-:W-:Y:S01]  /*2000*/  @!P2 IADD3 R123, PT, PT, R126.reuse, 0x6020, RZ ;  /* 0x000060207e7ba810 */ /* 0x040fe20007ffe0ff */
[----:B------:R-:W0:Y:S04]  /*2010*/  LDS.128 R112, [R154] ;  /* 0x000000009a707984 */ /* 0x000e280000000c00 */
[----:B------:R-:W1:Y:S01]  /*2020*/  LDS.128 R116, [R116] ;  /* 0x0000000074747984 */ /* 0x000e620000000c00 */
[----:B------:R-:W-:-:S03]  /*2030*/  IADD3 R127, PT, PT, R126, 0x6070, RZ ;  /* 0x000060707e7f7810 */ /* 0x000fc60007ffe0ff */
[----:B------:R-:W2:Y:S01]  /*2040*/  LDS.128 R120, [R123] ;  /* 0x000000007b787984 */ /* 0x000ea20000000c00 */
[----:B------:R-:W-:-:S03]  /*2050*/  @!P2 IADD3 R127, PT, PT, R126, 0x6030, RZ ;  /* 0x000060307e7fa810 */ /* 0x000fc60007ffe0ff */
[----:B------:R3:W5:Y:S01]  /*2060*/  @P4 LDG.E.128 R100, desc[UR10][R124.64] ;  /* 0x0000000a7c644981 */ /* 0x000762000c1e1d00 */
[----:B------:R-:W-:Y:S01]  /*2070*/  ISETP.NE.U32.AND P0, PT, RZ, UR6, PT ;  /* 0x00000006ff007c0c */ /* 0x000fe2000bf05070 */
[----:B------:R-:W-:Y:S01]  /*2080*/  IMAD R155, R0, R155, RZ ;  /* 0x0000009b009b7224 */ /* 0x000fe200078e02ff */
[----:B------:R-:W-:Y:S02]  /*2090*/  ISETP.NE.AND P1, PT, RZ, UR14, PT ;  /* 0x0000000eff007c0c */ /* 0x000fe4000bf25270 */
[----:B------:R-:W-:Y:S01]  /*20a0*/  ISETP.NE.AND.EX P0, PT, R185, RZ, PT, P0 ;  /* 0x000000ffb900720c */ /* 0x000fe20003f05300 */
[----:B---3--:R-:W3:Y:S01]  /*20b0*/  LDS.128 R124, [R127] ;  /* 0x000000007f7c7984 */ /* 0x008ee20000000c00 */
        /* <DEDUP_REMOVED lines=23> */
[----:B------:R-:W-:-:S04]  /*2230*/  UISETP.NE.U32.AND UP0, UPT, UR8, URZ, UPT ;  /* 0x000000ff0800728c */ /* 0x000fc8000bf05070 */
[----:B------:R-:W-:-:S09]  /*2240*/  UISETP.NE.AND.EX UP0, UPT, UR9, URZ, UPT, UP0 ;  /* 0x000000ff0900728c */ /* 0x000fd2000bf05300 */
[----:B------:R-:W-:Y:S05]  /*2250*/  BRA.U UP0, `(.L_x_9447) ;  /* 0x0000000500007547 */ /* 0x000fea000b800000 */
[----:B------:R-:W-:Y:S05]  /*2260*/  @!P4 BRA `(.L_x_9448) ;  /* 0x000000000038c947 */ /* 0x000fea0003800000 */
[----:B------:R-:W-:Y:S01]  /*2270*/  FFMA.FTZ R113, R3, R116, R117 ;  /* 0x0000007403717223 */ /* 0x000fe20000010075 */
[----:B------:R-:W-:Y:S02]  /*2280*/  ISETP.GT.AND P0, PT, R2, RZ, PT ;  /* 0x000000ff0200720c */ /* 0x000fe40003f04270 */
[----:B------:R-:W-:Y:S01]  /*2290*/  MOV R104, RZ ;  /* 0x000000ff00687202 */ /* 0x000fe20000000f00 */
        /* <DEDUP_REMOVED lines=11> */
.L_x_9448:
        /* <DEDUP_REMOVED lines=8> */
[----:B------:R-:W-:Y:S01]  /*23d0*/  FMUL.FTZ R114, R105, UR12 ;  /* 0x0000000c69727c20 */ /* 0x000fe20008410000 */
[----:B------:R-:W-:-:S03]  /*23e0*/  HFMA2 R105, -RZ, RZ, 0, 0 ;  /* 0x00000000ff697431 */ /* 0x000fc600000001ff */
[----:B------:R-:W-:Y:S02]  /*23f0*/  FMUL.FTZ R112, R101, R114 ;  /* 0x0000007265707220 */ /* 0x000fe40000410000 */
[----:B------:R-:W-:-:S03]  /*2400*/  @P0 HADD2.F32 R113, -RZ, R215.H0_H0 ;  /* 0x200000d7ff710230 */ /* 0x000fc60000004100 */
[----:B------:R-:W-:Y:S02]  /*2410*/  FSEL R112, R112, RZ, P0 ;  /* 0x000000ff70707208 */ /* 0x000fe40000000000 */
[----:B------:R-:W-:-:S03]  /*2420*/  @P0 FMUL.FTZ R105, R114, R113 ;  /* 0x0000007172690220 */ /* 0x000fc60000410000 */
[----:B------:R-:W-:-:S07]  /*2430*/  FADD.FTZ R37, R37, R112 ;  /* 0x0000007025257221 */ /* 0x000fce0000010000 */
.L_x_9449:
        /* <DEDUP_REMOVED lines=15> */
.L_x_9450:
[----:B------:R-:W-:Y:S05]  /*2530*/  @!P4 BRA `(.L_x_9451) ;  /* 0x0000000c002cc947 */ /* 0x000fea0003800000 */
[----:B------:R-:W-:Y:S01]  /*2540*/  FFMA.FTZ R112, R194, R116, R117 ;  /* 0x00000074c2707223 */ /* 0x000fe20000010075 */
[----:B------:R-:W-:Y:S01]  /*2550*/  ISETP.GT.AND P0, PT, R2, RZ, PT ;  /* 0x000000ff0200720c */ /* 0x000fe20003f04270 */
[----:B------:R-:W-:Y:S02]  /*2560*/  BSSY.RECONVERGENT B0, `(.L_x_9452) ;  /* 0x000000e000007945 */ /* 0x000fe40003800200 */
[----:B------:R-:W-:-:S04]  /*2570*/  FADD.FTZ R107, R191, -R112 ;  /* 0x80000070bf6b7221 */ /* 0x000fc80000010000 */
[----:B------:R-:W-:-:S05]  /*2580*/  FMUL.FTZ R107, R184, R107 ;  /* 0x0000006bb86b7220 */ /* 0x000fca0000410000 */
[----:B------:R-:W-:Y:S02]  /*2590*/  FSEL R107, R107, RZ, P0 ;  /* 0x000000ff6b6b7208 */ /* 0x000fe40000000000 */
[----:B-----5:R-:W-:-:S03]  /*25a0*/  ISETP.GE.U32.AND P0, PT, R195, 0x1000000, PT ;  /* 0x01000000c300780c */ /* 0x020fc60003f06070 */
[----:B------:R-:W-:-:S04]  /*25b0*/  FMUL.FTZ R107, R107, UR13 ;  /* 0x0000000d6b6b7c20 */ /* 0x000fc80008410000 */
[----:B------:R-:W-:-:S04]  /*25c0*/  FMUL.FTZ R114, R107, UR12 ;  /* 0x0000000c6b727c20 */ /* 0x000fc80008410000 */
[----:B------:R-:W-:-:S05]  /*25d0*/  FMUL.FTZ R107, R103, R114 ;  /* 0x00000072676b7220 */ /* 0x000fca0000410000 */
[----:B------:R-:W-:Y:S01]  /*25e0*/  FSEL R112, R107, RZ, P0 ;  /* 0x000000ff6b707208 */ /* 0x000fe20000000000 */
[----:B------:R-:W-:-:S04]  /*25f0*/  HFMA2 R107, -RZ, RZ, 0, 0 ;  /* 0x00000000ff6b7431 */ /* 0x000fc800000001ff */
[----:B------:R-:W-:Y:S01]  /*2600*/  FADD.FTZ R39, R39, R112 ;  /* 0x0000007027277221 */ /* 0x000fe20000010000 */
[----:B------:R-:W-:Y:S06]  /*2610*/  @!P0 BRA `(.L_x_9453) ;  /* 0x0000000000088947 */ /* 0x000fec0003800000 */
[----:B------:R-:W-:-:S05]  /*2620*/  HADD2.F32 R107, -RZ, R215.H1_H1 ;  /* 0x300000d7ff6b7230 */ /* 0x000fca0000004100 */
[----:B------:R-:W-:-:S07]  /*2630*/  FMUL.FTZ R107, R114, R107 ;  /* 0x0000006b726b7220 */ /* 0x000fce0000410000 */
.L_x_9453:
[----:B------:R-:W-:Y:S05]  /*2640*/  BSYNC.RECONVERGENT B0 ;  /* 0x0000000000007941 */ /* 0x000fea0003800200 */
.L_x_9452:
[----:B------:R-:W-:Y:S05]  /*2650*/  BRA `(.L_x_9451) ;  /* 0x0000000800e47947 */ /* 0x000fea0003800000 */
.L_x_9447:
        /* <DEDUP_REMOVED lines=18> */
[----:B-----5:R-:W-:Y:S01]  /*2780*/  LOP3.LUT P0, RZ, R195, 0xff, RZ, 0xc0, !PT ;  /* 0x000000ffc3ff7812 */ /* 0x020fe2000780c0ff */
[----:B------:R-:W-:-:S04]  /*2790*/  FMUL.FTZ R104, R111, UR13 ;  /* 0x0000000d6f687c20 */ /* 0x000fc80008410000 */
[----:B------:R-:W-:Y:S01]  /*27a0*/  FMUL.FTZ R113, R104, UR12 ;  /* 0x0000000c68717c20 */ /* 0x000fe20008410000 */
[----:B------:R-:W-:-:S03]  /*27b0*/  MOV R104, RZ ;  /* 0x000000ff00687202 */ /* 0x000fc60000000f00 */
[----:B------:R-:W-:-:S04]  /*27c0*/  FMUL.FTZ R108, R100, R113 ;  /* 0x00000071646c7220 */ /* 0x000fc80000410000 */
[----:B------:R-:W-:Y:S01]  /*27d0*/  @P0 HADD2.F32 R114, -RZ, R176.H0_H0 ;  /* 0x200000b0ff720230 */ /* 0x000fe20000004100 */
[----:B------:R-:W-:-:S04]  /*27e0*/  FSEL R109, R108, RZ, P0 ;  /* 0x000000ff6c6d7208 */ /* 0x000fc80000000000 */
[----:B------:R-:W-:Y:S01]  /*27f0*/  @P0 FMUL.FTZ R104, R114, R113 ;  /* 0x0000007172680220 */ /* 0x000fe20000410000 */
[----:B------:R-:W-:-:S07]  /*2800*/  FADD.FTZ R36, R36, R109 ;  /* 0x0000006d24247221 */ /* 0x000fce0000010000 */
.L_x_9454:
[----:B------:R-:W-:Y:S05]  /*2810*/  @!P4 BRA `(.L_x_9455) ;  /* 0x000000000024c947 */ /* 0x000fea0003800000 */
        /* <DEDUP_REMOVED lines=8> */
[----:B------:R-:W-:-:S07]  /*28a0*/  FADD.FTZ R37, R37, R108 ;  /* 0x0000006c25257221 */ /* 0x000fce0000010000 */
.L_x_9455:
[----:B------:R-:W-:Y:S05]  /*28b0*/  @!P4 BRA `(.L_x_9456) ;  /* 0x000000000024c947 */ /* 0x000fea0003800000 */
        /* <DEDUP_REMOVED lines=9> */
.L_x_9456:
[----:B------:R-:W-:Y:S01]  /*2950*/  BSSY.RECONVERGENT B0, `(.L_x_9457) ;  /* 0x000000f000007945 */ /* 0x000fe20003800200 */
[----:B------:R-:W-:Y:S02]  /*2960*/  MOV R108, R111 ;  /* 0x0000006f006c7202 */ /* 0x000fe40000000f00 */
[----:B------:R-:W-:Y:S02]  /*2970*/  MOV R109, R112 ;  /* 0x00000070006d7202 */ /* 0x000fe40000000f00 */
[----:B------:R-:W-:Y:S01]  /*2980*/  MOV R111, R115 ;  /* 0x00000073006f7202 */ /* 0x000fe20000000f00 */
[----:B------:R-:W-:Y:S06]  /*2990*/  @!P4 BRA `(.L_x_9458) ;  /* 0x000000000028c947 */ /* 0x000fec0003800000 */
[----:B------:R-:W-:Y:S01]  /*29a0*/  FMUL.FTZ R107, R115, UR13 ;  /* 0x0000000d736b7c20 */ /* 0x000fe20008410000 */
[----:B-----5:R-:W-:-:S03]  /*29b0*/  ISETP.GE.U32.AND P0, PT, R195, 0x1000000, PT ;  /* 0x01000000c300780c */ /* 0x020fc60003f06070 */
        /* <DEDUP_REMOVED lines=8> */
.L_x_9458:
[----:B------:R-:W-:Y:S05]  /*2a40*/  BSYNC.RECONVERGENT B0 ;  /* 0x0000000000007941 */ /* 0x000fea0003800200 */
.L_x_9457:
[----:B------:R-:W-:Y:S05]  /*2a50*/  BRA `(.L_x_9451) ;  /* 0x0000000400e47947 */ /* 0x000fea0003800000 */
.L_x_9446:
[----:B------:R-:W-:Y:S01]  /*2a60*/  UISETP.NE.U32.AND UP0, UPT, UR8, URZ, UPT ;  /* 0x000000ff0800728c */ /* 0x000fe2000bf05070 */
[----:B------:R-:W-:Y:S03]  /*2a70*/  BSSY.RECONVERGENT B0, `(.L_x_9451) ;  /* 0x0000077000007945 */ /* 0x000fe60003800200 */
        /* <DEDUP_REMOVED lines=11> */
[----:B------:R-:W-:Y:S02]  /*2b30*/  @P0 HADD2.F32 R114, -RZ, R176.H0_H0 ;  /* 0x200000b0ff720230 */ /* 0x000fe40000004100 */
[----:B------:R-:W-:-:S03]  /*2b40*/  FMUL.FTZ R112, R100, R115 ;  /* 0x0000007364707220 */ /* 0x000fc60000410000 */
[----:B------:R-:W-:Y:S02]  /*2b50*/  @P0 FMUL.FTZ R104, R114, R115 ;  /* 0x0000007372680220 */ /* 0x000fe40000410000 */
[----:B------:R-:W-:-:S05]  /*2b60*/  FSEL R113, R112, RZ, P0 ;  /* 0x000000ff70717208 */ /* 0x000fca0000000000 */
[----:B------:R-:W-:-:S07]  /*2b70*/  FADD.FTZ R36, R36, R113 ;  /* 0x0000007124247221 */ /* 0x000fce0000010000 */
.L_x_9460:
        /* <DEDUP_REMOVED lines=14> */
.L_x_9461:
        /* <DEDUP_REMOVED lines=14> */
.L_x_9462:
[----:B------:R-:W-:Y:S05]  /*2d40*/  @!P4 BRA `(.L_x_9463) ;  /* 0x000000040024c947 */ /* 0x000fea0003800000 */
[----:B------:R-:W-:Y:S01]  /*2d50*/  @P3 FFMA.FTZ R112, R194, R116, R117 ;  /* 0x00000074c2703223 */ /* 0x000fe20000010075 */
[----:B-----5:R-:W-:Y:S02]  /*2d60*/  MOV R107, R79 ;  /* 0x0000004f006b7202 */ /* 0x020fe40000000f00 */
[----:B------:R-:W-:Y:S01]  /*2d70*/  ISETP.GE.U32.AND P0, PT, R195, 0x1000000, PT ;  /* 0x01000000c300780c */ /* 0x000fe20003f06070 */
[----:B------:R-:W-:-:S04]  /*2d80*/  @P3 FADD.FTZ R112, R191, -R112 ;  /* 0x80000070bf703221 */ /* 0x000fc80000010000 */
[----:B------:R-:W-:-:S04]  /*2d90*/  @P3 FFMA.FTZ R107, R184, R112, R79 ;  /* 0x00000070b86b3223 */ /* 0x000fc8000001004f */
        /* <DEDUP_REMOVED lines=8> */
[----:B------:R-:W-:Y:S01]  /*2e20*/  FMUL.FTZ R107, R107, R114 ;  /* 0x000000726b6b7220 */ /* 0x000fe20000410000 */
[----:B------:R-:W-:Y:S06]  /*2e30*/  BRA `(.L_x_9463) ;  /* 0x0000000000e87947 */ /* 0x000fec0003800000 */
.L_x_9459:
[-CC-:B------:R-:W-:Y:S01]  /*2e40*/  @P3 FFMA.FTZ R109, R159, R116.reuse, R117.reuse ;  /* 0x000000749f6d3223 */ /* 0x180fe20000010075 */
[-CC-:B------:R-:W-:Y:S01]  /*2e50*/  @P3 FFMA.FTZ R108, R158, R116.reuse, R117.reuse ;  /* 0x000000749e6c3223 */ /* 0x180fe20000010075 */
[----:B------:R-:W-:Y:S01]  /*2e60*/  @P3 FFMA.FTZ R114, R194, R116, R117 ;  /* 0x00000074c2723223 */ /* 0x000fe20000010075 */
[----:B-----5:R-:W-:Y:S01]  /*2e70*/  MOV R110, R78 ;  /* 0x0000004e006e7202 */ /* 0x020fe20000000f00 */
[----:B------:R-:W-:Y:S01]  /*2e80*/  @P3 FADD.FTZ R111, R192, -R109 ;  /* 0x8000006dc06f3221 */ /* 0x000fe20000010000 */
[----:B------:R-:W-:Y:S01]  /*2e90*/  @P3 FFMA.FTZ R109, R3, R116, R117 ;  /* 0x00000074036d3223 */ /* 0x000fe20000010075 */
[----:B------:R-:W-:Y:S01]  /*2ea0*/  @P3 FADD.FTZ R112, R157, -R108 ;  /* 0x8000006c9d703221 */ /* 0x000fe20000010000 */
[----:B------:R-:W-:Y:S01]  /*2eb0*/  @P3 FADD.FTZ R114, R191, -R114 ;  /* 0x80000072bf723221 */ /* 0x000fe20000010000 */
[----:B------:R-:W-:Y:S01]  /*2ec0*/  @P3 FFMA.FTZ R110, R184, R111, R78 ;  /* 0x0000006fb86e3223 */ /* 0x000fe2000001004e */
        /* <DEDUP_REMOVED lines=17> */
.L_x_9464:
[----:B------:R-:W-:Y:S05]  /*2fe0*/  @!P4 BRA `(.L_x_9465) ;  /* 0x000000000024c947 */ /* 0x000fea0003800000 */
[----:B------:R-:W-:Y:S01]  /*2ff0*/  LOP3.LUT P0, RZ, R195, 0xff00, RZ, 0xc0, !PT ;  /* 0x0000ff00c3ff7812 */ /* 0x000fe2000780c0ff */
        /* <DEDUP_REMOVED lines=8> */
.L_x_9465:
        /* <DEDUP_REMOVED lines=10> */
.L_x_9466:
[----:B------:R-:W-:Y:S02]  /*3120*/  MOV R109, R111 ;  /* 0x0000006f006d7202 */ /* 0x000fe40000000f00 */
[----:B------:R-:W-:Y:S01]  /*3130*/  MOV R111, R113 ;  /* 0x00000071006f7202 */ /* 0x000fe20000000f00 */
[----:B------:R-:W-:Y:S06]  /*3140*/  @!P4 BRA `(.L_x_9463) ;  /* 0x000000000024c947 */ /* 0x000fec0003800000 */
[----:B------:R-:W-:Y:S01]  /*3150*/  ISETP.GE.U32.AND P0, PT, R195, 0x1000000, PT ;  /* 0x01000000c300780c */ /* 0x000fe20003f06070 */
[----:B------:R-:W-:-:S04]  /*3160*/  FMUL.FTZ R107, R113, UR13 ;  /* 0x0000000d716b7c20 */ /* 0x000fc80008410000 */
[----:B------:R-:W-:Y:S01]  /*3170*/  FMUL.FTZ R114, R107, UR12 ;  /* 0x0000000c6b727c20 */ /* 0x000fe20008410000 */
[----:B------:R-:W-:-:S03]  /*3180*/  MOV R107, RZ ;  /* 0x000000ff006b7202 */ /* 0x000fc60000000f00 */
[----:B------:R-:W-:-:S04]  /*3190*/  FMUL.FTZ R112, R103, R114 ;  /* 0x0000007267707220 */ /* 0x000fc80000410000 */
[----:B------:R-:W-:Y:S01]  /*31a0*/  @P0 HADD2.F32 R113, -RZ, R215.H1_H1 ;  /* 0x300000d7ff710230 */ /* 0x000fe20000004100 */
[----:B------:R-:W-:-:S04]  /*31b0*/  FSEL R112, R112, RZ, P0 ;  /* 0x000000ff70707208 */ /* 0x000fc80000000000 */
[----:B------:R-:W-:Y:S01]  /*31c0*/  @P0 FMUL.FTZ R107, R113, R114 ;  /* 0x00000072716b0220 */ /* 0x000fe20000410000 */
[----:B------:R-:W-:-:S07]  /*31d0*/  FADD.FTZ R39, R39, R112 ;  /* 0x0000007027277221 */ /* 0x000fce0000010000 */
.L_x_9463:
[----:B------:R-:W-:Y:S05]  /*31e0*/  BSYNC.RECONVERGENT B0 ;  /* 0x0000000000007941 */ /* 0x000fea0003800200 */
.L_x_9451:
        /* <DEDUP_REMOVED lines=15> */
.L_x_9467:
[----:B------:R-:W-:Y:S05]  /*32e0*/  @!P1 BRA `(.L_x_9468) ;  /* 0x0000000800109947 */ /* 0x000fea0003800000 */
[----:B------:R-:W-:Y:S05]  /*32f0*/  @!P0 BRA `(.L_x_9469) ;  /* 0x00000004000c8947 */ /* 0x000fea0003800000 */
[-CC-:B0-----:R-:W-:Y:S01]  /*3300*/  @P3 FFMA.FTZ R109, R201, R116.reuse, R117.reuse ;  /* 0x00000074c96d3223 */ /* 0x181fe20000010075 */
        /* <DEDUP_REMOVED lines=19> */
[----:B------:R-:W-:-:S03]  /*3440*/  UMOV UR4, URZ ;  /* 0x000000ff00047c82 */ /* 0x000fc60008000000 */
[----:B------:R-:W-:Y:S01]  /*3450*/  FMUL.FTZ R114, R104, UR12 ;  /* 0x0000000c68727c20 */ /* 0x000fe20008410000 */
[----:B------:R-:W-:-:S03]  /*3460*/  MOV R104, UR4 ;  /* 0x0000000400687c02 */ /* 0x000fc60008000f00 */
[----:B------:R-:W-:-:S04]  /*3470*/  FMUL.FTZ R109, R100, R114 ;  /* 0x00000072646d7220 */ /* 0x000fc80000410000 */
[----:B------:R-:W-:Y:S01]  /*3480*/  @P5 HADD2.F32 R111, -RZ, R178.H0_H0 ;  /* 0x200000b2ff6f5230 */ /* 0x000fe20000004100 */
[----:B------:R-:W-:-:S04]  /*3490*/  FSEL R109, R109, RZ, P5 ;  /* 0x000000ff6d6d7208 */ /* 0x000fc80002800000 */
[----:B------:R-:W-:Y:S01]  /*34a0*/  @P5 FMUL.FTZ R104, R114, R111 ;  /* 0x0000006f72685220 */ /* 0x000fe20000410000 */
[----:B------:R-:W-:-:S07]  /*34b0*/  FADD.FTZ R32, R32, R109 ;  /* 0x0000006d20207221 */ /* 0x000fce0000010000 */
.L_x_9470:
[----:B------:R-:W-:Y:S05]  /*34c0*/  @!P4 BRA `(.L_x_9471) ;  /* 0x000000000028c947 */ /* 0x000fea0003800000 */
        /* <DEDUP_REMOVED lines=10> */
.L_x_9471:
        /* <DEDUP_REMOVED lines=11> */
.L_x_9472:
[----:B------:R-:W-:Y:S02]  /*3620*/  MOV R109, R112 ;  /* 0x00000070006d7202 */ /* 0x000fe40000000f00 */
[----:B------:R-:W-:Y:S01]  /*3630*/  MOV R111, R115 ;  /* 0x00000073006f7202 */ /* 0x000fe20000000f00 */
[----:B------:R-:W-:Y:S06]  /*3640*/  @!P4 BRA `(.L_x_9473) ;  /* 0x0000000c004cc947 */ /* 0x000fec0003800000 */
[----:B------:R-:W-:Y:S01]  /*3650*/  FMUL.FTZ R107, R115, UR13 ;  /* 0x0000000d736b7c20 */ /* 0x000fe20008410000 */
[----:B------:R-:W-:Y:S01]  /*3660*/  ISETP.GE.U32.AND P5, PT, R186, 0x1000000, PT ;  /* 0x01000000ba00780c */ /* 0x000fe20003fa6070 */
[----:B------:R-:W-:Y:S01]  /*3670*/  UMOV UR4, URZ ;  /* 0x000000ff00047c82 */ /* 0x000fe20008000000 */
[----:B------:R-:W-:Y:S01]  /*3680*/  BSSY.RECONVERGENT B0, `(.L_x_9474) ;  /* 0x0000009000007945 */ /* 0x000fe20003800200 */
[----:B------:R-:W-:-:S04]  /*3690*/  FMUL.FTZ R114, R107, UR12 ;  /* 0x0000000c6b727c20 */ /* 0x000fc80008410000 */
[----:B------:R-:W-:-:S05]  /*36a0*/  FMUL.FTZ R107, R103, R114 ;  /* 0x00000072676b7220 */ /* 0x000fca0000410000 */
[----:B------:R-:W-:Y:S02]  /*36b0*/  FSEL R112, R107, RZ, P5 ;  /* 0x000000ff6b707208 */ /* 0x000fe40002800000 */
[----:B------:R-:W-:-:S03]  /*36c0*/  MOV R107, UR4 ;  /* 0x00000004006b7c02 */ /* 0x000fc60008000f00 */
[----:B------:R-:W-:Y:S01]  /*36d0*/  FADD.FTZ R35, R35, R112 ;  /* 0x0000007023237221 */ /* 0x000fe20000010000 */
[----:B------:R-:W-:Y:S06]  /*36e0*/  @!P5 BRA `(.L_x_9475) ;  /* 0x000000000008d947 */ /* 0x000fec0003800000 */
[----:B------:R-:W-:-:S05]  /*36f0*/  HADD2.F32 R107, -RZ, R214.H1_H1 ;  /* 0x300000d6ff6b7230 */ /* 0x000fca0000004100 */
[----:B------:R-:W-:-:S07]  /*3700*/  FMUL.FTZ R107, R114, R107 ;  /* 0x0000006b726b7220 */ /* 0x000fce0000410000 */
.L_x_9475:
[----:B------:R-:W-:Y:S05]  /*3710*/  BSYNC.RECONVERGENT B0 ;  /* 0x0000000000007941 */ /* 0x000fea0003800200 */
.L_x_9474:
[----:B------:R-:W-:Y:S05]  /*3720*/  BRA `(.L_x_9473) ;  /* 0x0000000c00147947 */ /* 0x000fea0003800000 */
.L_x_9469:
[----:B------:R-:W-:Y:S05]  /*3730*/  @!P4 BRA `(.L_x_9476) ;  /* 0x000000000038c947 */ /* 0x000fea0003800000 */
[----:B0-----:R-:W-:Y:S01]  /*3740*/  @P3 FFMA.FTZ R113, R197, R116, R117 ;  /* 0x00000074c5713223 */ /* 0x001fe20000010075 */
[----:B-----5:R-:W-:Y:S01]  /*3750*/  MOV R104, R80 ;  /* 0x0000005000687202 */ /* 0x020fe20000000f00 */
[----:B------:R-:W-:Y:S01]  /*3760*/  UMOV UR4, URZ ;  /* 0x000000ff00047c82 */ /* 0x000fe20008000000 */
[----:B------:R-:W-:Y:S01]  /*3770*/  LOP3.LUT P5, RZ, R186, 0xff, RZ, 0xc0, !PT ;  /* 0x000000ffbaff7812 */ /* 0x000fe200078ac0ff */
[----:B------:R-:W-:-:S04]  /*3780*/  @P3 FADD.FTZ R113, R196, -R113 ;  /* 0x80000071c4713221 */ /* 0x000fc80000010000 */
[----:B------:R-:W-:-:S04]  /*3790*/  @P3 FFMA.FTZ R104, R184, R113, R80 ;  /* 0x00000071b8683223 */ /* 0x000fc80000010050 */
[----:B------:R-:W-:-:S04]  /*37a0*/  FMUL.FTZ R104, R104, UR13 ;  /* 0x0000000d68687c20 */ /* 0x000fc80008410000 */
[----:B------:R-:W-:Y:S01]  /*37b0*/  FMUL.FTZ R115, R104, UR12 ;  /* 0x0000000c68737c20 */ /* 0x000fe20008410000 */
[----:B------:R-:W-:Y:S01]  /*37c0*/  @P5 HADD2.F32 R114, -RZ, R178.H0_H0 ;  /* 0x200000b2ff725230 */ /* 0x000fe20000004100 */
[----:B------:R-:W-:Y:S02]  /*37d0*/  MOV R104, UR4 ;  /* 0x0000000400687c02 */ /* 0x000fe40008000f00 */
[-C--:B------:R-:W-:Y:S02]  /*37e0*/  FMUL.FTZ R112, R100, R115.reuse ;  /* 0x0000007364707220 */ /* 0x080fe40000410000 */
[----:B------:R-:W-:-:S03]  /*37f0*/  @P5 FMUL.FTZ R104, R114, R115 ;  /* 0x0000007372685220 */ /* 0x000fc60000410000 */
[----:B------:R-:W-:-:S05]  /*3800*/  FSEL R113, R112, RZ, P5 ;  /* 0x000000ff70717208 */ /* 0x000fca0002800000 */
[----:B------:R-:W-:-:S07]  /*3810*/  FADD.FTZ R32, R32, R113 ;  /* 0x0000007120207221 */ /* 0x000fce0000010000 */
.L_x_9476:
        /* <DEDUP_REMOVED lines=15> */
.L_x_9477:
        /* <DEDUP_REMOVED lines=15> */
.L_x_9478:
[----:B------:R-:W-:Y:S04]  /*3a00*/  BSSY.RECONVERGENT B0, `(.L_x_9479) ;  /* 0x0000011000007945 */ /* 0x000fe80003800200 */
[----:B------:R-:W-:Y:S05]  /*3a10*/  @!P4 BRA `(.L_x_9480) ;  /* 0x00000000003cc947 */ /* 0x000fea0003800000 */
[----:B0-----:R-:W-:Y:S01]  /*3a20*/  @P3 FFMA.FTZ R112, R204, R116, R117 ;  /* 0x00000074cc703223 */ /* 0x001fe20000010075 */
[----:B-----5:R-:W-:Y:S01]  /*3a30*/  MOV R107, R83 ;  /* 0x00000053006b7202 */ /* 0x020fe20000000f00 */
[----:B------:R-:W-:Y:S01]  /*3a40*/  UMOV UR4, URZ ;  /* 0x000000ff00047c82 */ /* 0x000fe20008000000 */
[----:B------:R-:W-:Y:S01]  /*3a50*/  ISETP.GE.U32.AND P5, PT, R186, 0x1000000, PT ;  /* 0x01000000ba00780c */ /* 0x000fe20003fa6070 */
[----:B------:R-:W-:-:S04]  /*3a60*/  @P3 FADD.FTZ R112, R203, -R112 ;  /* 0x80000070cb703221 */ /* 0x000fc80000010000 */
[----:B------:R-:W-:-:S04]  /*3a70*/  @P3 FFMA.FTZ R107, R184, R112, R83 ;  /* 0x00000070b86b3223 */ /* 0x000fc80000010053 */
[----:B------:R-:W-:-:S04]  /*3a80*/  FMUL.FTZ R107, R107, UR13 ;  /* 0x0000000d6b6b7c20 */ /* 0x000fc80008410000 */
        /* <DEDUP_REMOVED lines=8> */
.L_x_9480:
[----:B------:R-:W-:Y:S05]  /*3b10*/  BSYNC.RECONVERGENT B0 ;  /* 0x0000000000007941 */ /* 0x000fea0003800200 */
.L_x_9479:
[----:B------:R-:W-:Y:S05]  /*3b20*/  BRA `(.L_x_9473) ;  /* 0x0000000800147947 */ /* 0x000fea0003800000 */
.L_x_9468:
        /* <DEDUP_REMOVED lines=20> */
[----:B-----5:R-:W-:Y:S01]  /*3c70*/  LOP3.LUT P5, RZ, R186, 0xff, RZ, 0xc0, !PT ;  /* 0x000000ffbaff7812 */ /* 0x020fe200078ac0ff */
        /* <DEDUP_REMOVED lines=9> */
.L_x_9482:
[----:B------:R-:W-:Y:S05]  /*3d10*/  @!P4 BRA `(.L_x_9483) ;  /* 0x000000000028c947 */ /* 0x000fea0003800000 */
        /* <DEDUP_REMOVED lines=10> */
.L_x_9483:
        /* <DEDUP_REMOVED lines=11> */
.L_x_9484:
[----:B------:R-:W-:Y:S02]  /*3e70*/  MOV R108, R111 ;  /* 0x0000006f006c7202 */ /* 0x000fe40000000f00 */
[----:B------:R-:W-:Y:S02]  /*3e80*/  MOV R109, R112 ;  /* 0x00000070006d7202 */ /* 0x000fe40000000f00 */
[----:B------:R-:W-:Y:S01]  /*3e90*/  MOV R111, R115 ;  /* 0x00000073006f7202 */ /* 0x000fe20000000f00 */
[----:B------:R-:W-:Y:S06]  /*3ea0*/  @!P4 BRA `(.L_x_9485) ;  /* 0x000000040030c947 */ /* 0x000fec0003800000 */
[----:B------:R-:W-:Y:S01]  /*3eb0*/  FMUL.FTZ R107, R115, UR13 ;  /* 0x0000000d736b7c20 */ /* 0x000fe20008410000 */
[----:B-----5:R-:W-:Y:S01]  /*3ec0*/  ISETP.GE.U32.AND P5, PT, R186, 0x1000000, PT ;  /* 0x01000000ba00780c */ /* 0x020fe20003fa6070 */
[----:B------:R-:W-:Y:S02]  /*3ed0*/  UMOV UR4, URZ ;  /* 0x000000ff00047c82 */ /* 0x000fe40008000000 */
[----:B------:R-:W-:-:S04]  /*3ee0*/  FMUL.FTZ R114, R107, UR12 ;  /* 0x0000000c6b727c20 */ /* 0x000fc80008410000 */
[----:B------:R-:W-:-:S05]  /*3ef0*/  FMUL.FTZ R107, R103, R114 ;  /* 0x00000072676b7220 */ /* 0x000fca0000410000 */
[----:B------:R-:W-:Y:S02]  /*3f00*/  FSEL R112, R107, RZ, P5 ;  /* 0x000000ff6b707208 */ /* 0x000fe40002800000 */
[----:B------:R-:W-:-:S03]  /*3f10*/  MOV R107, UR4 ;  /* 0x00000004006b7c02 */ /* 0x000fc60008000f00 */
[----:B------:R-:W-:Y:S01]  /*3f20*/  FADD.FTZ R35, R35, R112 ;  /* 0x0000007023237221 */ /* 0x000fe20000010000 */
[----:B------:R-:W-:Y:S06]  /*3f30*/  @!P5 BRA `(.L_x_9485) ;  /* 0x00000004000cd947 */ /* 0x000fec0003800000 */
[----:B------:R-:W-:-:S05]  /*3f40*/  HADD2.F32 R107, -RZ, R214.H1_H1 ;  /* 0x300000d6ff6b7230 */ /* 0x000fca0000004100 */
[----:B------:R-:W-:Y:S01]  /*3f50*/  FMUL.FTZ R107, R107, R114 ;  /* 0x000000726b6b7220 */ /* 0x000fe20000410000 */
[----:B------:R-:W-:Y:S06]  /*3f60*/  BRA `(.L_x_9485) ;  /* 0x0000000400007947 */ /* 0x000fec0003800000 */
.L_x_9481:
        /* <DEDUP_REMOVED lines=16> */
.L_x_9486:
[----:B------:R-:W-:Y:S05]  /*4070*/  @!P4 BRA `(.L_x_9487) ;  /* 0x00000000003cc947 */ /* 0x000fea0003800000 */
[----:B0-----:R-:W-:Y:S01]  /*4080*/  FFMA.FTZ R112, R198, R116, R117 ;  /* 0x00000074c6707223 */ /* 0x001fe20000010075 */
[----:B------:R-:W-:Y:S01]  /*4090*/  ISETP.GT.AND P5, PT, R2, RZ, PT ;  /* 0x000000ff0200720c */ /* 0x000fe20003fa4270 */
[----:B------:R-:W-:Y:S02]  /*40a0*/  UMOV UR4, URZ ;  /* 0x000000ff00047c82 */ /* 0x000fe40008000000 */
[----:B------:R-:W-:-:S04]  /*40b0*/  FADD.FTZ R105, R199, -R112 ;  /* 0x80000070c7697221 */ /* 0x000fc80000010000 */
[----:B------:R-:W-:-:S05]  /*40c0*/  FMUL.FTZ R105, R184, R105 ;  /* 0x00000069b8697220 */ /* 0x000fca0000410000 */
[----:B------:R-:W-:Y:S02]  /*40d0*/  FSEL R105, R105, RZ, P5 ;  /* 0x000000ff69697208 */ /* 0x000fe40002800000 */
[----:B-----5:R-:W-:-:S03]  /*40e0*/  LOP3.LUT P5, RZ, R186, 0xff00, RZ, 0xc0, !PT ;  /* 0x0000ff00baff7812 */ /* 0x020fc600078ac0ff */
[----:B------:R-:W-:-:S04]  /*40f0*/  FMUL.FTZ R105, R105, UR13 ;  /* 0x0000000d69697c20 */ /* 0x000fc80008410000 */
[----:B------:R-:W-:Y:S01]  /*4100*/  FMUL.FTZ R114, R105, UR12 ;  /* 0x0000000c69727c20 */ /* 0x000fe20008410000 */
[----:B------:R-:W-:-:S03]  /*4110*/  MOV R105, UR4 ;  /* 0x0000000400697c02 */ /* 0x000fc60008000f00 */
[----:B------:R-:W-:Y:S02]  /*4120*/  FMUL.FTZ R112, R101, R114 ;  /* 0x0000007265707220 */ /* 0x000fe40000410000 */
[----:B------:R-:W-:-:S03]  /*4130*/  @P5 HADD2.F32 R113, -RZ, R214.H0_H0 ;  /* 0x200000d6ff715230 */ /* 0x000fc60000004100 */
[----:B------:R-:W-:Y:S02]  /*4140*/  FSEL R112, R112, RZ, P5 ;  /* 0x000000ff70707208 */ /* 0x000fe40002800000 */
[----:B------:R-:W-:-:S03]  /*4150*/  @P5 FMUL.FTZ R105, R113, R114 ;  /* 0x0000007271695220 */ /* 0x000fc60000410000 */
[----:B------:R-:W-:-:S07]  /*4160*/  FADD.FTZ R33, R33, R112 ;  /* 0x0000007021217221 */ /* 0x000fce0000010000 */
.L_x_9487:
        /* <DEDUP_REMOVED lines=16> */
.L_x_9488:
[----:B------:R-:W-:Y:S05]  /*4270*/  @!P4 BRA `(.L_x_9485) ;  /* 0x00000000003cc947 */ /* 0x000fea0003800000 */
[----:B0-----:R-:W-:Y:S01]  /*4280*/  FFMA.FTZ R112, R204, R116, R117 ;  /* 0x00000074cc707223 */ /* 0x001fe20000010075 */
[----:B------:R-:W-:Y:S01]  /*4290*/  ISETP.GT.AND P5, PT, R2, RZ, PT ;  /* 0x000000ff0200720c */ /* 0x000fe20003fa4270 */
[----:B------:R-:W-:Y:S02]  /*42a0*/  UMOV UR4, URZ ;  /* 0x000000ff00047c82 */ /* 0x000fe40008000000 */
[----:B------:R-:W-:-:S04]  /*42b0*/  FADD.FTZ R107, R203, -R112 ;  /* 0x80000070cb6b7221 */ /* 0x000fc80000010000 */
[----:B------:R-:W-:-:S05]  /*42c0*/  FMUL.FTZ R107, R184, R107 ;  /* 0x0000006bb86b7220 */ /* 0x000fca0000410000 */
[----:B------:R-:W-:Y:S02]  /*42d0*/  FSEL R107, R107, RZ, P5 ;  /* 0x000000ff6b6b7208 */ /* 0x000fe40002800000 */
[----:B-----5:R-:W-:-:S03]  /*42e0*/  ISETP.GE.U32.AND P5, PT, R186, 0x1000000, PT ;  /* 0x01000000ba00780c */ /* 0x020fc60003fa6070 */
[----:B------:R-:W-:-:S04]  /*42f0*/  FMUL.FTZ R107, R107, UR13 ;  /* 0x0000000d6b6b7c20 */ /* 0x000fc80008410000 */
[----:B------:R-:W-:Y:S01]  /*4300*/  FMUL.FTZ R114, R107, UR12 ;  /* 0x0000000c6b727c20 */ /* 0x000fe20008410000 */
[----:B------:R-:W-:-:S03]  /*4310*/  MOV R107, UR4 ;  /* 0x00000004006b7c02 */ /* 0x000fc60008000f00 */
[----:B------:R-:W-:Y:S02]  /*4320*/  FMUL.FTZ R112, R103, R114 ;  /* 0x0000007267707220 */ /* 0x000fe40000410000 */
[----:B------:R-:W-:-:S03]  /*4330*/  @P5 HADD2.F32 R113, -RZ, R214.H1_H1 ;  /* 0x300000d6ff715230 */ /* 0x000fc60000004100 */
[----:B------:R-:W-:Y:S02]  /*4340*/  FSEL R112, R112, RZ, P5 ;  /* 0x000000ff70707208 */ /* 0x000fe40002800000 */
[----:B------:R-:W-:-:S03]  /*4350*/  @P5 FMUL.FTZ R107, R113, R114 ;  /* 0x00000072716b5220 */ /* 0x000fc60000410000 */
[----:B------:R-:W-:-:S07]  /*4360*/  FADD.FTZ R35, R35, R112 ;  /* 0x0000007023237221 */ /* 0x000fce0000010000 */
.L_x_9485:
[----:B------:R-:W-:Y:S05]  /*4370*/  BSYNC.RECONVERGENT B0 ;  /* 0x0000000000007941 */ /* 0x000fea0003800200 */
.L_x_9473:
[----:B0-----:R-:W0:Y:S01]  /*4380*/  @P0 LDC.64 R114, c[0x0][0x478] ;  /* 0x00011e00ff720b82 */ /* 0x001e220000000a00 */
[----:B------:R-:W-:-:S07]  /*4390*/  @P0 IADD3 R121, PT, PT, R187, 0x100, RZ ;  /* 0x00000100bb790810 */ /* 0x000fce0007ffe0ff */
[----:B------:R-:W1:Y:S01]  /*43a0*/  @P4 LDC.64 R112, c[0x0][0x468] ;  /* 0x00011a00ff704b82 */ /* 0x000e620000000a00 */
[----:B0-----:R-:W-:-:S05]  /*43b0*/  @P0 IMAD.WIDE.U32 R114, R121, 0x10, R114 ;  /* 0x0000001079720825 */ /* 0x001fca00078e0072 */
[----:B------:R0:W-:Y:S01]  /*43c0*/  @P0 STG.E.128 desc[UR10][R114.64], R108 ;  /* 0x0000006c72000986 */ /* 0x0001e2000c101d0a */
[----:B-1----:R-:W-:Y:S01]  /*43d0*/  @P4 IMAD.WIDE.U32 R112, R119, 0x10, R112 ;  /* 0x0000001077704825 */ /* 0x002fe200078e0070 */
[----:B------:R-:W-:-:S04]  /*43e0*/  IADD3 R119, PT, PT, R153, 0x200, RZ ;  /* 0x0000020099777810 */ /* 0x000fc80007ffe0ff */
[----:B------:R0:W-:Y:S01]  /*43f0*/  @P4 STG.E.128 desc[UR10][R112.64], R104 ;  /* 0x0000006870004986 */ /* 0x0001e2000c101d0a */
[----:B------:R-:W-:Y:S05]  /*4400*/  @!P4 BRA `(.L_x_9489) ;  /* 0x00000000000cc947 */ /* 0x000fea0003800000 */
[----:B-----5:R-:W1:Y:S02]  /*4410*/  LDC.64 R100, c[0x0][0x390] ;  /* 0x0000e400ff647b82 */ /* 0x020e640000000a00 */
[----:B-1----:R-:W-:-:S06]  /*4420*/  IMAD.WIDE.U32 R100, R119, 0x10, R100 ;  /* 0x0000001077647825 */ /* 0x002fcc00078e0064 */
[----:B------:R-:W5:Y:S02]  /*4430*/  LDG.E.128 R100, desc[UR10][R100.64] ;  /* 0x0000000a64647981 */ /* 0x000f64000c1e1d00 */
.L_x_9489:
        /* <DEDUP_REMOVED lines=30> */
.L_x_9492:
        /* <DEDUP_REMOVED lines=11> */
.L_x_9493:
        /* <DEDUP_REMOVED lines=11> */
.L_x_9494:
        /* <DEDUP_REMOVED lines=15> */
.L_x_9497:
[----:B------:R-:W-:Y:S05]  /*4870*/  BSYNC.RECONVERGENT B0 ;  /* 0x0000000000007941 */ /* 0x000fea0003800200 */
.L_x_9496:
[----:B------:R-:W-:Y:S05]  /*4880*/  BRA `(.L_x_9495) ;  /* 0x0000000c00147947 */ /* 0x000fea0003800000 */
.L_x_9491:
        /* <DEDUP_REMOVED lines=15> */
.L_x_9498:
        /* <DEDUP_REMOVED lines=15> */
.L_x_9499:
        /* <DEDUP_REMOVED lines=15> */
.L_x_9500:
        /* <DEDUP_REMOVED lines=17> */
.L_x_9502:
[----:B------:R-:W-:Y:S05]  /*4c70*/  BSYNC.RECONVERGENT B0 ;  /* 0x0000000000007941 */ /* 0x000fea0003800200 */
.L_x_9501:
[----:B------:R-:W-:Y:S05]  /*4c80*/  BRA `(.L_x_9495) ;  /* 0x0000000800147947 */ /* 0x000fea0003800000 */
.L_x_9490:
        /* <DEDUP_REMOVED lines=30> */
.L_x_9504:
        /* <DEDUP_REMOVED lines=11> */
.L_x_9505:
        /* <DEDUP_REMOVED lines=11> */
.L_x_9506:
        /* <DEDUP_REMOVED lines=16> */
.L_x_9503:
        /* <DEDUP_REMOVED lines=16> */
.L_x_9508:
        /* <DEDUP_REMOVED lines=16> */
.L_x_9509:
        /* <DEDUP_REMOVED lines=16> */
.L_x_9510:
        /* <DEDUP_REMOVED lines=16> */
.L_x_9507:
[----:B------:R-:W-:Y:S05]  /*54d0*/  BSYNC.RECONVERGENT B0 ;  /* 0x0000000000007941 */ /* 0x000fea0003800200 */
.L_x_9495:
        /* <DEDUP_REMOVED lines=12> */
.L_x_9511:
[----:B------:R-:W-:Y:S05]  /*55a0*/  @!P1 BRA `(.L_x_9512) ;  /* 0x0000000800109947 */ /* 0x000fea0003800000 */
[----:B------:R-:W-:Y:S05]  /*55b0*/  @!P0 BRA `(.L_x_9513) ;  /* 0x00000004000c8947 */ /* 0x000fea0003800000 */
[-CC-:B0-----:R-:W-:Y:S01]  /*55c0*/  @P3 FFMA.FTZ R108, R137, R116.reuse, R117.reuse ;  /* 0x00000074896c3223 */ /* 0x181fe20000010075 */
[-CC-:B------:R-:W-:Y:S01]  /*55d0*/  @P3 FFMA.FTZ R109, R131, R116.reuse, R117.reuse ;  /* 0x00000074836d3223 */ /* 0x180fe20000010075 */
[--C-:B------:R-:W-:Y:S01]  /*55e0*/  @P3 FFMA.FTZ R114, R134, R116, R117.reuse ;  /* 0x0000007486723223 */ /* 0x100fe20000010075 */
[----:B-----5:R-:W-:Y:S01]  /*55f0*/  MOV R113, R90 ;  /* 0x0000005a00717202 */ /* 0x020fe20000000f00 */
[----:B------:R-:W-:Y:S01]  /*5600*/  @P3 FADD.FTZ R111, R135, -R108 ;  /* 0x8000006c876f3221 */ /* 0x000fe20000010000 */
[----:B------:R-:W-:Y:S01]  /*5610*/  @P3 FFMA.FTZ R108, R132, R116, R117 ;  /* 0x00000074846c3223 */ /* 0x000fe20000010075 */
[----:B------:R-:W-:Y:S01]  /*5620*/  @P3 FADD.FTZ R114, R213, -R114 ;  /* 0x80000072d5723221 */ /* 0x000fe20000010000 */
[----:B------:R-:W-:Y:S01]  /*5630*/  @P3 FADD.FTZ R109, R130, -R109 ;  /* 0x8000006d826d3221 */ /* 0x000fe20000010000 */
[----:B------:R-:W-:Y:S01]  /*5640*/  @P3 FFMA.FTZ R113, R184, R111, R90 ;  /* 0x0000006fb8713223 */ /* 0x000fe2000001005a */
[----:B------:R-:W-:Y:S01]  /*5650*/  @P3 FADD.FTZ R110, R133, -R108 ;  /* 0x8000006c856e3221 */ /* 0x000fe20000010000 */
[----:B------:R-:W-:-:S02]  /*5660*/  MOV R112, R89 ;  /* 0x0000005900707202 */ /* 0x000fc40000000f00 */
        /* <DEDUP_REMOVED lines=17> */
.L_x_9514:
        /* <DEDUP_REMOVED lines=11> */
.L_x_9515:
        /* <DEDUP_REMOVED lines=11> */
.L_x_9516:
        /* <DEDUP_REMOVED lines=15> */
.L_x_9519:
[----:B------:R-:W-:Y:S05]  /*59d0*/  BSYNC.RECONVERGENT B0 ;  /* 0x0000000000007941 */ /* 0x000fea0003800200 */
.L_x_9518:
[----:B------:R-:W-:Y:S05]  /*59e0*/  BRA `(.L_x_9517) ;  /* 0x0000000c00147947 */ /* 0x000fea0003800000 */
.L_x_9513:
        /* <DEDUP_REMOVED lines=15> */
.L_x_9520:
        /* <DEDUP_REMOVED lines=15> */
.L_x_9521:
        /* <DEDUP_REMOVED lines=15> */
.L_x_9522:
        /* <DEDUP_REMOVED lines=17> */
.L_x_9524:
[----:B------:R-:W-:Y:S05]  /*5dd0*/  BSYNC.RECONVERGENT B0 ;  /* 0x0000000000007941 */ /* 0x000fea0003800200 */
.L_x_9523:
[----:B------:R-:W-:Y:S05]  /*5de0*/  BRA `(.L_x_9517) ;  /* 0x0000000800147947 */ /* 0x000fea0003800000 */
.L_x_9512:
        /* <DEDUP_REMOVED lines=30> */
.L_x_9526:
        /* <DEDUP_REMOVED lines=11> */
.L_x_9527:
        /* <DEDUP_REMOVED lines=11> */
.L_x_9528:
        /* <DEDUP_REMOVED lines=16> */
.L_x_9525:
        /* <DEDUP_REMOVED lines=16> */
.L_x_9530:
        /* <DEDUP_REMOVED lines=16> */
.L_x_9531:
        /* <DEDUP_REMOVED lines=16> */
.L_x_9532:
        /* <DEDUP_REMOVED lines=16> */
.L_x_9529:
[----:B------:R-:W-:Y:S05]  /*6630*/  BSYNC.RECONVERGENT B0 ;  /* 0x0000000000007941 */ /* 0x000fea0003800200 */
.L_x_9517:
        /* <DEDUP_REMOVED lines=12> */
.L_x_9533:
[----:B------:R-:W-:Y:S05]  /*6700*/  @!P1 BRA `(.L_x_9534) ;  /* 0x00000008001c9947 */ /* 0x000fea0003800000 */
[--C-:B0-----:R-:W-:Y:S02]  /*6710*/  SHF.R.U64 R112, R160, 0x10, R161.reuse ;  /* 0x00000010a0707819 */ /* 0x101fe400000012a1 */
[----:B------:R-:W-:-:S04]  /*6720*/  SHF.R.U32.HI R113, RZ, 0x10, R161 ;  /* 0x00000010ff717819 */ /* 0x000fc800000116a1 */
[----:B------:R-:W-:Y:S01]  /*6730*/  PRMT R112, R113, 0x5410, R112 ;  /* 0x0000541071707816 */ /* 0x000fe20000000070 */
[----:B------:R-:W-:Y:S06]  /*6740*/  @!P0 BRA `(.L_x_9535) ;  /* 0x00000004000c8947 */ /* 0x000fec0003800000 */
        /* <DEDUP_REMOVED lines=28> */
.L_x_9536:
[----:B------:R-:W-:Y:S05]  /*6910*/  @!P4 BRA `(.L_x_9537) ;  /* 0x000000000028c947 */ /* 0x000fea0003800000 */
[----:B------:R-:W-:Y:S01]  /*6920*/  LOP3.LUT P5, RZ, R193, 0xff00, RZ, 0xc0, !PT ;  /* 0x0000ff00c1ff7812 */ /* 0x000fe200078ac0ff */
[----:B------:R-:W-:Y:S01]  /*6930*/  FMUL.FTZ R105, R113, UR13 ;  /* 0x0000000d71697c20 */ /* 0x000fe20008410000 */
[----:B------:R-:W-:-:S03]  /*6940*/  UMOV UR4, URZ ;  /* 0x000000ff00047c82 */ /* 0x000fc60008000000 */
[----:B------:R-:W-:Y:S01]  /*6950*/  FMUL.FTZ R120, R105, UR12 ;  /* 0x0000000c69787c20 */ /* 0x000fe20008410000 */
[----:B------:R-:W-:-:S03]  /*6960*/  MOV R105, UR4 ;  /* 0x0000000400697c02 */ /* 0x000fc60008000f00 */
[----:B------:R-:W-:-:S04]  /*6970*/  FMUL.FTZ R109, R101, R120 ;  /* 0x00000078656d7220 */ /* 0x000fc80000410000 */
[----:B------:R-:W-:Y:S01]  /*6980*/  @P5 HADD2.F32 R111, -RZ, R112.H1_H1 ;  /* 0x30000070ff6f5230 */ /* 0x000fe20000004100 */
[----:B------:R-:W-:-:S04]  /*6990*/  FSEL R114, R109, RZ, P5 ;  /* 0x000000ff6d727208 */ /* 0x000fc80002800000 */
[----:B------:R-:W-:Y:S01]  /*69a0*/  @P5 FMUL.FTZ R105, R120, R111 ;  /* 0x0000006f78695220 */ /* 0x000fe20000410000 */
[----:B------:R-:W-:-:S07]  /*69b0*/  FADD.FTZ R21, R21, R114 ;  /* 0x0000007215157221 */ /* 0x000fce0000010000 */
.L_x_9537:
        /* <DEDUP_REMOVED lines=11> */
.L_x_9538:
        /* <DEDUP_REMOVED lines=13> */
[----:B------:R-:W-:-:S05]  /*6b40*/  HADD2.F32 R107, -RZ, R112.H0_H0 ;  /* 0x20000070ff6b7230 */ /* 0x000fca0000004100 */
[----:B------:R-:W-:-:S07]  /*6b50*/  FMUL.FTZ R107, R118, R107 ;  /* 0x0000006b766b7220 */ /* 0x000fce0000410000 */
.L_x_9541:
[----:B------:R-:W-:Y:S05]  /*6b60*/  BSYNC.RECONVERGENT B0 ;  /* 0x0000000000007941 */ /* 0x000fea0003800200 */
.L_x_9540:
[----:B------:R-:W-:Y:S05]  /*6b70*/  BRA `(.L_x_9539) ;  /* 0x0000000c00207947 */ /* 0x000fea0003800000 */
.L_x_9535:
[----:B------:R-:W-:Y:S05]  /*6b80*/  @!P4 BRA `(.L_x_9542) ;  /* 0x000000000038c947 */ /* 0x000fea0003800000 */
[----:B------:R-:W-:Y:S01]  /*6b90*/  @P3 FFMA.FTZ R113, R139, R116, R117 ;  /* 0x000000748b713223 */ /* 0x000fe20000010075 */
        /* <DEDUP_REMOVED lines=13> */
.L_x_9542:
        /* <DEDUP_REMOVED lines=9> */
[----:B------:R-:W-:Y:S01]  /*6d00*/  @P5 HADD2.F32 R115, -RZ, R112.H1_H1 ;  /* 0x30000070ff735230 */ /* 0x000fe20000004100 */
[----:B------:R-:W-:Y:S02]  /*6d10*/  MOV R105, UR4 ;  /* 0x0000000400697c02 */ /* 0x000fe40008000f00 */
[-C--:B------:R-:W-:Y:S02]  /*6d20*/  FMUL.FTZ R113, R101, R118.reuse ;  /* 0x0000007665717220 */ /* 0x080fe40000410000 */
[----:B------:R-:W-:-:S03]  /*6d30*/  @P5 FMUL.FTZ R105, R115, R118 ;  /* 0x0000007673695220 */ /* 0x000fc60000410000 */
[----:B------:R-:W-:-:S05]  /*6d40*/  FSEL R114, R113, RZ, P5 ;  /* 0x000000ff71727208 */ /* 0x000fca0002800000 */
[----:B------:R-:W-:-:S07]  /*6d50*/  FADD.FTZ R21, R21, R114 ;  /* 0x0000007215157221 */ /* 0x000fce0000010000 */
.L_x_9543:
        /* <DEDUP_REMOVED lines=15> */
.L_x_9544:
[----:B------:R-:W-:Y:S04]  /*6e50*/  BSSY.RECONVERGENT B0, `(.L_x_9545) ;  /* 0x0000011000007945 */ /* 0x000fe80003800200 */
[----:B------:R-:W-:Y:S05]  /*6e60*/  @!P4 BRA `(.L_x_9546) ;  /* 0x00000000003cc947 */ /* 0x000fea0003800000 */
[----:B------:R-:W-:Y:S01]  /*6e70*/  @P3 FFMA.FTZ R114, R142, R116, R117 ;  /* 0x000000748e723223 */ /* 0x000fe20000010075 */
        /* <DEDUP_REMOVED lines=14> */
.L_x_9546:
[----:B------:R-:W-:Y:S05]  /*6f60*/  BSYNC.RECONVERGENT B0 ;  /* 0x0000000000007941 */ /* 0x000fea0003800200 */
.L_x_9545:
[----:B------:R-:W-:Y:S05]  /*6f70*/  BRA `(.L_x_9539) ;  /* 0x0000000800207947 */ /* 0x000fea0003800000 */
.L_x_9534:
[--C-:B0-----:R-:W-:Y:S01]  /*6f80*/  SHF.R.U64 R112, R160, 0x10, R161.reuse ;  /* 0x00000010a0707819 */ /* 0x101fe200000012a1 */
[----:B------:R-:W-:Y:S01]  /*6f90*/  BSSY.RECONVERGENT B0, `(.L_x_9539) ;  /* 0x0000086000007945 */ /* 0x000fe20003800200 */
[----:B------:R-:W-:-:S04]  /*6fa0*/  SHF.R.U32.HI R113, RZ, 0x10, R161 ;  /* 0x00000010ff717819 */ /* 0x000fc800000116a1 */
[----:B------:R-:W-:Y:S01]  /*6fb0*/  PRMT R112, R113, 0x5410, R112 ;  /* 0x0000541071707816 */ /* 0x000fe20000000070 */
[----:B------:R-:W-:Y:S06]  /*6fc0*/  @!P0 BRA `(.L_x_9547) ;  /* 0x0000000400088947 */ /* 0x000fec0003800000 */
        /* <DEDUP_REMOVED lines=28> */
.L_x_9548:
[----:B------:R-:W-:Y:S05]  /*7190*/  @!P4 BRA `(.L_x_9549) ;  /* 0x000000000028c947 */ /* 0x000fea0003800000 */
[----:B-----5:R-:W-:Y:S01]  /*71a0*/  LOP3.LUT P5, RZ, R193, 0xff00, RZ, 0xc0, !PT ;  /* 0x0000ff00c1ff7812 */ /* 0x020fe200078ac0ff */
        /* <DEDUP_REMOVED lines=9> */
.L_x_9549:
        /* <DEDUP_REMOVED lines=11> */
.L_x_9550:
        /* <DEDUP_REMOVED lines=13> */
[----:B------:R-:W-:-:S05]  /*73c0*/  HADD2.F32 R107, -RZ, R112.H0_H0 ;  /* 0x20000070ff6b7230 */ /* 0x000fca0000004100 */
[----:B------:R-:W-:Y:S01]  /*73d0*/  FMUL.FTZ R107, R107, R118 ;  /* 0x000000766b6b7220 */ /* 0x000fe20000410000 */
[----:B------:R-:W-:Y:S06]  /*73e0*/  BRA `(.L_x_9551) ;  /* 0x0000000400007947 */ /* 0x000fec0003800000 */
.L_x_9547:
[----:B------:R-:W-:Y:S05]  /*73f0*/  @!P4 BRA `(.L_x_9552) ;  /* 0x00000000003cc947 */ /* 0x000fea0003800000 */
[----:B------:R-:W-:Y:S01]  /*7400*/  FFMA.FTZ R113, R139, R116, R117 ;  /* 0x000000748b717223 */ /* 0x000fe20000010075 */
        /* <DEDUP_REMOVED lines=14> */
.L_x_9552:
[----:B------:R-:W-:Y:S05]  /*74f0*/  @!P4 BRA `(.L_x_9553) ;  /* 0x00000000003cc947 */ /* 0x000fea0003800000 */
[----:B------:R-:W-:Y:S01]  /*7500*/  FFMA.FTZ R114, R138, R116, R117 ;  /* 0x000000748a727223 */ /* 0x000fe20000010075 */
        /* <DEDUP_REMOVED lines=14> */
.L_x_9553:
        /* <DEDUP_REMOVED lines=16> */
.L_x_9554:
[----:B------:R-:W-:Y:S05]  /*76f0*/  @!P4 BRA `(.L_x_9551) ;  /* 0x00000000003cc947 */ /* 0x000fea0003800000 */
[----:B------:R-:W-:Y:S01]  /*7700*/  FFMA.FTZ R114, R142, R116, R117 ;  /* 0x000000748e727223 */ /* 0x000fe20000010075 */
        /* <DEDUP_REMOVED lines=14> */
.L_x_9551:
[----:B------:R-:W-:Y:S05]  /*77f0*/  BSYNC.RECONVERGENT B0 ;  /* 0x0000000000007941 */ /* 0x000fea0003800200 */
.L_x_9539:
[----:B------:R-:W0:Y:S01]  /*7800*/  @P0 LDC.64 R114, c[0x0][0x478] ;  /* 0x00011e00ff720b82 */ /* 0x000e220000000a00 */
[----:B------:R-:W-:Y:S02]  /*7810*/  @P0 IADD3 R121, PT, PT, R187, 0x400, RZ ;  /* 0x00000400bb790810 */ /* 0x000fe40007ffe0ff */
[----:B------:R-:W-:Y:S02]  /*7820*/  SHF.R.U32.HI R118, RZ, 0x10, R163 ;  /* 0x00000010ff767819 */ /* 0x000fe400000116a3 */
[----:B------:R-:W-:-:S03]  /*7830*/  IADD3 R153, PT, PT, R153, 0x500, RZ ;  /* 0x0000050099997810 */ /* 0x000fc60007ffe0ff */
[----:B------:R-:W1:Y:S01]  /*7840*/  @P4 LDC.64 R112, c[0x0][0x468] ;  /* 0x00011a00ff704b82 */ /* 0x000e620000000a00 */
[----:B0-----:R-:W-:-:S05]  /*7850*/  @P0 IMAD.WIDE.U32 R114, R121, 0x10, R114 ;  /* 0x0000001079720825 */ /* 0x001fca00078e0072 */
[----:B------:R0:W-:Y:S01]  /*7860*/  @P0 STG.E.128 desc[UR10][R114.64], R108 ;  /* 0x0000006c72000986 */ /* 0x0001e2000c101d0a */
[----:B-1----:R-:W-:Y:S01]  /*7870*/  @P4 IMAD.WIDE.U32 R112, R119, 0x10, R112 ;  /* 0x0000001077704825 */ /* 0x002fe200078e0070 */
[----:B------:R-:W-:-:S04]  /*7880*/  SHF.R.U64 R119, R162, 0x10, R163 ;  /* 0x00000010a2777819 */ /* 0x000fc800000012a3 */
[----:B------:R0:W-:Y:S01]  /*7890*/  @P4 STG.E.128 desc[UR10][R112.64], R104 ;  /* 0x0000006870004986 */ /* 0x0001e2000c101d0a */
[----:B------:R-:W-:Y:S05]  /*78a0*/  @!P4 BRA `(.L_x_9555) ;  /* 0x00000000000cc947 */ /* 0x000fea0003800000 */
[----:B-----5:R-:W1:Y:S02]  /*78b0*/  LDC.64 R100, c[0x0][0x390] ;  /* 0x0000e400ff647b82 */ /* 0x020e640000000a00 */
[----:B-1----:R-:W-:-:S06]  /*78c0*/  IMAD.WIDE.U32 R100, R153, 0x10, R100 ;  /* 0x0000001099647825 */ /* 0x002fcc00078e0064 */
[----:B------:R-:W5:Y:S02]  /*78d0*/  LDG.E.128 R100, desc[UR10][R100.64] ;  /* 0x0000000a64647981 */ /* 0x000f64000c1e1d00 */
.L_x_9555:
[----:B0-----:R-:W-:Y:S01]  /*78e0*/  PRMT R112, R118, 0x5410, R119 ;  /* 0x0000541076707816 */ /* 0x001fe20000000077 */
[----:B------:R-:W-:Y:S06]  /*78f0*/  @!P1 BRA `(.L_x_9556) ;  /* 0x00000008000c9947 */ /* 0x000fec0003800000 */
[----:B------:R-:W-:Y:S05]  /*7900*/  @!P0 BRA `(.L_x_9557) ;  /* 0x0000000400088947 */ /* 0x000fea0003800000 */
        /* <DEDUP_REMOVED lines=19> */
[----:B------:R-:W-:Y:S02]  /*7a40*/  UMOV UR4, URZ ;  /* 0x000000ff00047c82 */ /* 0x000fe40008000000 */
[----:B------:R-:W-:Y:S01]  /*7a50*/  MOV R104, UR4 ;  /* 0x0000000400687c02 */ /* 0x000fe20008000f00 */
[----:B------:R-:W-:-:S04]  /*7a60*/  FMUL.FTZ R115, R2, UR12 ;  /* 0x0000000c02737c20 */ /* 0x000fc80008410000 */
[----:B------:R-:W-:-:S04]  /*7a70*/  FMUL.FTZ R2, R100, R115 ;  /* 0x0000007364027220 */ /* 0x000fc80000410000 */
[----:B------:R-:W-:Y:S01]  /*7a80*/  @P1 HADD2.F32 R111, -RZ, R162.H0_H0 ;  /* 0x200000a2ff6f1230 */ /* 0x000fe20000004100 */
[----:B------:R-:W-:-:S04]  /*7a90*/  FSEL R109, R2, RZ, P1 ;  /* 0x000000ff026d7208 */ /* 0x000fc80000800000 */
[----:B------:R-:W-:Y:S01]  /*7aa0*/  @P1 FMUL.FTZ R104, R115, R111 ;  /* 0x0000006f73681220 */ /* 0x000fe20000410000 */
[----:B------:R-:W-:-:S07]  /*7ab0*/  FADD.FTZ R16, R16, R109 ;  /* 0x0000006d10107221 */ /* 0x000fce0000010000 */
.L_x_9558:
[----:B------:R-:W-:Y:S05]  /*7ac0*/  @!P4 BRA `(.L_x_9559) ;  /* 0x000000000028c947 */ /* 0x000fea0003800000 */
[----:B------:R-:W-:Y:S01]  /*7ad0*/  LOP3.LUT P1, RZ, R200, 0xff00, RZ, 0xc0, !PT ;  /* 0x0000ff00c8ff7812 */ /* 0x000fe2000782c0ff */
[----:B------:R-:W-:Y:S01]  /*7ae0*/  FMUL.FTZ R2, R113, UR13 ;  /* 0x0000000d71027c20 */ /* 0x000fe20008410000 */
[----:B------:R-:W-:Y:S02]  /*7af0*/  UMOV UR4, URZ ;  /* 0x000000ff00047c82 */ /* 0x000fe40008000000 */
[----:B------:R-:W-:Y:S01]  /*7b00*/  MOV R105, UR4 ;  /* 0x0000000400697c02 */ /* 0x000fe20008000f00 */
[----:B------:R-:W-:-:S04]  /*7b10*/  FMUL.FTZ R116, R2, UR12 ;  /* 0x0000000c02747c20 */ /* 0x000fc80008410000 */
[----:B------:R-:W-:-:S04]  /*7b20*/  FMUL.FTZ R2, R101, R116 ;  /* 0x0000007465027220 */ /* 0x000fc80000410000 */
[----:B------:R-:W-:Y:S01]  /*7b30*/  @P1 HADD2.F32 R109, -RZ, R112.H1_H1 ;  /* 0x30000070ff6d1230 */ /* 0x000fe20000004100 */
[----:B------:R-:W-:-:S04]  /*7b40*/  FSEL R2, R2, RZ, P1 ;  /* 0x000000ff02027208 */ /* 0x000fc80000800000 */
[----:B------:R-:W-:Y:S01]  /*7b50*/  @P1 FMUL.FTZ R105, R116, R109 ;  /* 0x0000006d74691220 */ /* 0x000fe20000410000 */
[----:B------:R-:W-:-:S07]  /*7b60*/  FADD.FTZ R17, R17, R2 ;  /* 0x0000000211117221 */ /* 0x000fce0000010000 */
.L_x_9559:
[----:B------:R-:W-:Y:S05]  /*7b70*/  @!P4 BRA `(.L_x_9560) ;  /* 0x000000000028c947 */ /* 0x000fea0003800000 */
        /* <DEDUP_REMOVED lines=10> */
.L_x_9560:
[----:B------:R-:W-:Y:S02]  /*7c20*/  MOV R109, R113 ;  /* 0x00000071006d7202 */ /* 0x000fe40000000f00 */
[----:B------:R-:W-:Y:S01]  /*7c30*/  MOV R111, R114 ;  /* 0x00000072006f7202 */ /* 0x000fe20000000f00 */
[----:B------:R-:W-:Y:S06]  /*7c40*/  @!P4 BRA `(.L_x_9561) ;  /* 0x0000000c0048c947 */ /* 0x000fec0003800000 */
[----:B------:R-:W-:Y:S01]  /*7c50*/  FMUL.FTZ R2, R114, UR13 ;  /* 0x0000000d72027c20 */ /* 0x000fe20008410000 */
[----:B------:R-:W-:Y:S01]  /*7c60*/  ISETP.GE.U32.AND P1, PT, R200, 0x1000000, PT ;  /* 0x01000000c800780c */ /* 0x000fe20003f26070 */
[----:B------:R-:W-:Y:S01]  /*7c70*/  UMOV UR4, URZ ;  /* 0x000000ff00047c82 */ /* 0x000fe20008000000 */
[----:B------:R-:W-:Y:S01]  /*7c80*/  BSSY.RECONVERGENT B0, `(.L_x_9562) ;  /* 0x0000009000007945 */ /* 0x000fe20003800200 */
[----:B------:R-:W-:Y:S01]  /*7c90*/  FMUL.FTZ R114, R2, UR12 ;  /* 0x0000000c02727c20 */ /* 0x000fe20008410000 */
[----:B------:R-:W-:-:S03]  /*7ca0*/  MOV R107, UR4 ;  /* 0x00000004006b7c02 */ /* 0x000fc60008000f00 */
[----:B------:R-:W-:-:S05]  /*7cb0*/  FMUL.FTZ R2, R103, R114 ;  /* 0x0000007267027220 */ /* 0x000fca0000410000 */
[----:B------:R-:W-:-:S05]  /*7cc0*/  FSEL R2, R2, RZ, P1 ;  /* 0x000000ff02027208 */ /* 0x000fca0000800000 */
[----:B------:R-:W-:Y:S01]  /*7cd0*/  FADD.FTZ R19, R19, R2 ;  /* 0x0000000213137221 */ /* 0x000fe20000010000 */
[----:B------:R-:W-:Y:S06]  /*7ce0*/  @!P1 BRA `(.L_x_9563) ;  /* 0x0000000000089947 */ /* 0x000fec0003800000 */
[----:B------:R-:W-:-:S05]  /*7cf0*/  HADD2.F32 R107, -RZ, R112.H0_H0 ;  /* 0x20000070ff6b7230 */ /* 0x000fca0000004100 */
[----:B------:R-:W-:-:S07]  /*7d00*/  FMUL.FTZ R107, R114, R107 ;  /* 0x0000006b726b7220 */ /* 0x000fce0000410000 */
.L_x_9563:
[----:B------:R-:W-:Y:S05]  /*7d10*/  BSYNC.RECONVERGENT B0 ;  /* 0x0000000000007941 */ /* 0x000fea0003800200 */
.L_x_9562:
[----:B------:R-:W-:Y:S05]  /*7d20*/  BRA `(.L_x_9561) ;  /* 0x0000000c00107947 */ /* 0x000fea0003800000 */
.L_x_9557:
[----:B------:R-:W-:Y:S05]  /*7d30*/  @!P4 BRA `(.L_x_9564) ;  /* 0x000000000038c947 */ /* 0x000fea0003800000 */
[----:B------:R-:W-:Y:S01]  /*7d40*/  @P3 FFMA.FTZ R113, R147, R116, R117 ;  /* 0x0000007493713223 */ /* 0x000fe20000010075 */
        /* <DEDUP_REMOVED lines=13> */
.L_x_9564:
[----:B------:R-:W-:Y:S05]  /*7e20*/  @!P4 BRA `(.L_x_9565) ;  /* 0x000000000038c947 */ /* 0x000fea0003800000 */
[----:B------:R-:W-:Y:S01]  /*7e30*/  @P3 FFMA.FTZ R105, R148, R116, R117 ;  /* 0x0000007494693223 */ /* 0x000fe20000010075 */
[----:B-----5:R-:W-:Y:S01]  /*7e40*/  MOV R2, R97 ;  /* 0x0000006100027202 */ /* 0x020fe20000000f00 */
[----:B------:R-:W-:Y:S01]  /*7e50*/  UMOV UR4, URZ ;  /* 0x000000ff00047c82 */ /* 0x000fe20008000000 */
[----:B------:R-:W-:Y:S01]  /*7e60*/  LOP3.LUT P1, RZ, R200, 0xff00, RZ, 0xc0, !PT ;  /* 0x0000ff00c8ff7812 */ /* 0x000fe2000782c0ff */
[----:B------:R-:W-:-:S04]  /*7e70*/  @P3 FADD.FTZ R105, R146, -R105 ;  /* 0x8000006992693221 */ /* 0x000fc80000010000 */
[----:B------:R-:W-:Y:S01]  /*7e80*/  @P3 FFMA.FTZ R2, R184, R105, R97 ;  /* 0x00000069b8023223 */ /* 0x000fe20000010061 */
[----:B------:R-:W-:-:S03]  /*7e90*/  MOV R105, UR4 ;  /* 0x0000000400697c02 */ /* 0x000fc60008000f00 */
[----:B------:R-:W-:-:S04]  /*7ea0*/  FMUL.FTZ R2, R2, UR13 ;  /* 0x0000000d02027c20 */ /* 0x000fc80008410000 */
[----:B------:R-:W-:Y:S01]  /*7eb0*/  FMUL.FTZ R114, R2, UR12 ;  /* 0x0000000c02727c20 */ /* 0x000fe20008410000 */
[----:B------:R-:W-:-:S03]  /*7ec0*/  @P1 HADD2.F32 R113, -RZ, R112.H1_H1 ;  /* 0x30000070ff711230 */ /* 0x000fc60000004100 */
[-C--:B------:R-:W-:Y:S02]  /*7ed0*/  FMUL.FTZ R2, R101, R114.reuse ;  /* 0x0000007265027220 */ /* 0x080fe40000410000 */
[----:B------:R-:W-:-:S03]  /*7ee0*/  @P1 FMUL.FTZ R105, R113, R114 ;  /* 0x0000007271691220 */ /* 0x000fc60000410000 */
[----:B------:R-:W-:-:S05]  /*7ef0*/  FSEL R2, R2, RZ, P1 ;  /* 0x000000ff02027208 */ /* 0x000fca0000800000 */
[----:B------:R-:W-:-:S07]  /*7f00*/  FADD.FTZ R17, R17, R2 ;  /* 0x0000000211117221 */ /* 0x000fce0000010000 */
.L_x_9565:
        /* <DEDUP_REMOVED lines=15> */
.L_x_9566:
[----:B------:R-:W-:Y:S04]  /*8000*/  BSSY.RECONVERGENT B0, `(.L_x_9567) ;  /* 0x0000011000007945 */ /* 0x000fe80003800200 */
[----:B------:R-:W-:Y:S05]  /*8010*/  @!P4 BRA `(.L_x_9568) ;  /* 0x00000000003cc947 */ /* 0x000fea0003800000 */
[----:B------:R-:W-:Y:S01]  /*8020*/  @P3 FFMA.FTZ R117, R152, R116, R117 ;  /* 0x0000007498753223 */ /* 0x000fe20000010075 */
[----:B-----5:R-:W-:Y:S01]  /*8030*/  MOV R2, R99 ;  /* 0x0000006300027202 */ /* 0x020fe20000000f00 */
[----:B------:R-:W-:Y:S01]  /*8040*/  UMOV UR4, URZ ;  /* 0x000000ff00047c82 */ /* 0x000fe20008000000 */
[----:B------:R-:W-:Y:S01]  /*8050*/  ISETP.GE.U32.AND P1, PT, R200, 0x1000000, PT ;  /* 0x01000000c800780c */ /* 0x000fe20003f26070 */
[----:B------:R-:W-:Y:S01]  /*8060*/  @P3 FADD.FTZ R117, R150, -R117 ;  /* 0x8000007596753221 */ /* 0x000fe20000010000 */
[----:B------:R-:W-:-:S03]  /*8070*/  MOV R107, UR4 ;  /* 0x00000004006b7c02 */ /* 0x000fc60008000f00 */
[----:B------:R-:W-:-:S04]  /*8080*/  @P3 FFMA.FTZ R2, R184, R117, R99 ;  /* 0x00000075b8023223 */ /* 0x000fc80000010063 */
[----:B------:R-:W-:-:S04]  /*8090*/  FMUL.FTZ R2, R2, UR13 ;  /* 0x0000000d02027c20 */ /* 0x000fc80008410000 */
[----:B------:R-:W-:-:S04]  /*80a0*/  FMUL.FTZ R114, R2, UR12 ;  /* 0x0000000c02727c20 */ /* 0x000fc80008410000 */
[----:B------:R-:W-:-:S05]  /*80b0*/  FMUL.FTZ R2, R103, R114 ;  /* 0x0000007267027220 */ /* 0x000fca0000410000 */
[----:B------:R-:W-:-:S05]  /*80c0*/  FSEL R2, R2, RZ, P1 ;  /* 0x000000ff02027208 */ /* 0x000fca0000800000 */
[----:B------:R-:W-:Y:S01]  /*80d0*/  FADD.FTZ R19, R19, R2 ;  /* 0x0000000213137221 */ /* 0x000fe20000010000 */
[----:B------:R-:W-:Y:S06]  /*80e0*/  @!P1 BRA `(.L_x_9568) ;  /* 0x0000000000089947 */ /* 0x000fec0003800000 */
[----:B------:R-:W-:-:S05]  /*80f0*/  HADD2.F32 R107, -RZ, R112.H0_H0 ;  /* 0x20000070ff6b7230 */ /* 0x000fca0000004100 */
[----:B------:R-:W-:-:S07]  /*8100*/  FMUL.FTZ R107, R107, R114 ;  /* 0x000000726b6b7220 */ /* 0x000fce0000410000 */
.L_x_9568:
[----:B------:R-:W-:Y:S05]  /*8110*/  BSYNC.RECONVERGENT B0 ;  /* 0x0000000000007941 */ /* 0x000fea0003800200 */
.L_x_9567:
[----:B------:R-:W-:Y:S05]  /*8120*/  BRA `(.L_x_9561) ;  /* 0x0000000800107947 */ /* 0x000fea0003800000 */
.L_x_9556:
        /* <DEDUP_REMOVED lines=30> */
.L_x_9570:
[----:B------:R-:W-:Y:S05]  /*8310*/  @!P4 BRA `(.L_x_9571) ;  /* 0x000000000028c947 */ /* 0x000fea0003800000 */
[----:B-----5:R-:W-:Y:S01]  /*8320*/  LOP3.LUT P1, RZ, R200, 0xff00, RZ, 0xc0, !PT ;  /* 0x0000ff00c8ff7812 */ /* 0x020fe2000782c0ff */
        /* <DEDUP_REMOVED lines=9> */
.L_x_9571:
[----:B------:R-:W-:Y:S05]  /*83c0*/  @!P4 BRA `(.L_x_9572) ;  /* 0x000000000028c947 */ /* 0x000fea0003800000 */
        /* <DEDUP_REMOVED lines=10> */
.L_x_9572:
        /* <DEDUP_REMOVED lines=12> */
[----:B------:R-:W-:-:S05]  /*8530*/  HADD2.F32 R107, -RZ, R112.H0_H0 ;  /* 0x20000070ff6b7230 */ /* 0x000fca0000004100 */
[----:B------:R-:W-:Y:S01]  /*8540*/  FMUL.FTZ R107, R107, R114 ;  /* 0x000000726b6b7220 */ /* 0x000fe20000410000 */
[----:B------:R-:W-:Y:S06]  /*8550*/  BRA `(.L_x_9573) ;  /* 0x0000000400007947 */ /* 0x000fec0003800000 */
.L_x_9569:
        /* <DEDUP_REMOVED lines=16> */
.L_x_9574:
        /* <DEDUP_REMOVED lines=16> */
.L_x_9575:
        /* <DEDUP_REMOVED lines=16> */
.L_x_9576:
        /* <DEDUP_REMOVED lines=8> */
[----:B-----5:R-:W-:-:S03]  /*88e0*/  ISETP.GE.U32.AND P1, PT, R200, 0x1000000, PT ;  /* 0x01000000c800780c */ /* 0x020fc60003f26070 */
[----:B------:R-:W-:-:S04]  /*88f0*/  FMUL.FTZ R2, R2, UR13 ;  /* 0x0000000d02027c20 */ /* 0x000fc80008410000 */
[----:B------:R-:W-:-:S04]  /*8900*/  FMUL.FTZ R114, R2, UR12 ;  /* 0x0000000c02727c20 */ /* 0x000fc80008410000 */
[----:B------:R-:W-:Y:S02]  /*8910*/  FMUL.FTZ R2, R103, R114 ;  /* 0x0000007267027220 */ /* 0x000fe40000410000 */
[----:B------:R-:W-:-:S03]  /*8920*/  @P1 HADD2.F32 R113, -RZ, R112.H0_H0 ;  /* 0x20000070ff711230 */ /* 0x000fc60000004100 */
[----:B------:R-:W-:Y:S02]  /*8930*/  FSEL R2, R2, RZ, P1 ;  /* 0x000000ff02027208 */ /* 0x000fe40000800000 */
[----:B------:R-:W-:-:S03]  /*8940*/  @P1 FMUL.FTZ R107, R113, R114 ;  /* 0x00000072716b1220 */ /* 0x000fc60000410000 */
[----:B------:R-:W-:-:S07]  /*8950*/  FADD.FTZ R19, R19, R2 ;  /* 0x0000000213137221 */ /* 0x000fce0000010000 */
.L_x_9573:
[----:B------:R-:W-:Y:S05]  /*8960*/  BSYNC.RECONVERGENT B0 ;  /* 0x0000000000007941 */ /* 0x000fea0003800200 */
.L_x_9561:
[----:B------:R-:W0:Y:S01]  /*8970*/  @P0 LDC.64 R112, c[0x0][0x478] ;  /* 0x00011e00ff700b82 */ /* 0x000e220000000a00 */
[----:B------:R-:W-:Y:S02]  /*8980*/  @P0 IADD3 R187, PT, PT, R187, 0x500, RZ ;  /* 0x00000500bbbb0810 */ /* 0x000fe40007ffe0ff */
[----:B------:R-:W-:-:S05]  /*8990*/  PLOP3.LUT P2, PT, P2, PT, PT, 0x8, 0x80 ;  /* 0x000000000080781c */ /* 0x000fca000174e170 */
        /* <DEDUP_REMOVED lines=9> */
.L_x_9442:
[----:B-----5:R-:W1:Y:S01]  /*8a30*/  S2R R81, SR_TID.X ;  /* 0x0000000000517919 */ /* 0x020e620000002100 */
[----:B------:R-:W2:Y:S08]  /*8a40*/  LDC R0, c[0x0][0x388] ;  /* 0x0000e200ff007b82 */ /* 0x000eb00000000800 */
[----:B------:R-:W3:Y:S08]  /*8a50*/  LDC.64 R2, c[0x0][0x440] ;  /* 0x00011000ff027b82 */ /* 0x000ef00000000a00 */
[----:B------:R-:W4:Y:S08]  /*8a60*/  LDC.64 R76, c[0x0][0x448] ;  /* 0x00011200ff4c7b82 */ /* 0x000f300000000a00 */
[----:B------:R-:W0:Y:S01]  /*8a70*/  LDC.64 R78, c[0x0][0x460] ;  /* 0x00011800ff4e7b82 */ /* 0x000e220000000a00 */
[----:B--2---:R-:W-:-:S05]  /*8a80*/  IMAD R0, R0, UR5, RZ ;  /* 0x0000000500007c24 */ /* 0x004fca000f8e02ff */
[----:B-1----:R-:W-:-:S05]  /*8a90*/  LEA.HI R81, R0, R81, RZ, 0x1e ;  /* 0x0000005100517211 */ /* 0x002fca00078ff0ff */
[----:B---3--:R-:W-:-:S04]  /*8aa0*/  IMAD.WIDE.U32 R2, R81, 0x10, R2 ;  /* 0x0000001051027825 */ /* 0x008fc800078e0002 */
[C---:B----4-:R-:W-:Y:S01]  /*8ab0*/  IMAD.WIDE.U32 R76, R81.reuse, 0x10, R76 ;  /* 0x00000010514c7825 */ /* 0x050fe200078e004c */
[----:B0-----:R-:W-:Y:S04]  /*8ac0*/  STG.E.128 desc[UR10][R2.64], R60 ;  /* 0x0000003c02007986 */ /* 0x001fe8000c101d0a */
[----:B------:R-:W-:Y:S01]  /*8ad0*/  STG.E.128 desc[UR10][R76.64], R4 ;  /* 0x000000044c007986 */ /* 0x000fe2000c101d0a */
[----:B------:R-:W-:-:S05]  /*8ae0*/  IMAD.WIDE.U32 R78, R81, 0x10, R78 ;  /* 0x00000010514e7825 */ /* 0x000fca00078e004e */
        /* <DEDUP_REMOVED lines=17> */
.L_x_9578:
        /* <DEDUP_REMOVED lines=16> */
.L_x_10833:


//--------------------- .text._ZN10layer_norm13ln_bwd_kernelINS_13Kernel_traitsIfffffjLj6144ELj1ELj1ELj8ELj16ENS_18Kernel_traits_baseILj6144EfffffjLj256EEEEELb0ELb0ELb0ELb0EEEvNS_9BwdParamsE --------------------------
	.section	.text._ZN10layer_norm13ln_bwd_kernelINS_13Kernel_traitsIfffffjLj6144ELj1ELj1ELj8ELj16ENS_18Kernel_traits_baseILj6144EfffffjLj256EEEEELb0ELb0ELb0ELb0EEEvNS_9BwdParamsE,"ax",@progbits
	.align	128
        .global         _ZN10layer_norm13ln_bwd_kernelINS_13Kernel_traitsIfffffjLj6144ELj1ELj1ELj8ELj16ENS_18Kernel_traits_baseILj6144EfffffjLj256EEEEELb0ELb0ELb0ELb0EEEvNS_9BwdParamsE
        .type           _ZN10layer_norm13ln_bwd_kernelINS_13Kernel_traitsIfffffjLj6144ELj1ELj1ELj8ELj16ENS_18Kernel_traits_baseILj6144EfffffjLj256EEEEELb0ELb0ELb0ELb0EEEvNS_9BwdParamsE,@function
        .size           _ZN10layer_norm13ln_bwd_kernelINS_13Kernel_traitsIfffffjLj6144ELj1ELj1ELj8ELj16ENS_18Kernel_traits_baseILj6144EfffffjLj256EEEEELb0ELb0ELb0ELb0EEEvNS_9BwdParamsE,(.L_x_10834 - _ZN10layer_norm13ln_bwd_kernelINS_13Kernel_traitsIfffffjLj6144ELj1ELj1ELj8ELj16ENS_18Kernel_traits_baseILj6144EfffffjLj256EEEEELb0ELb0ELb0ELb0EEEvNS_9BwdParamsE)
        .other          _ZN10layer_norm13ln_bwd_kernelINS_13Kernel_traitsIfffffjLj6144ELj1ELj1ELj8ELj16ENS_18Kernel_traits_baseILj6144EfffffjLj256EEEEELb0ELb0ELb0ELb0EEEvNS_9BwdParamsE,@"STO_CUDA_ENTRY STV_DEFAULT"
_ZN10layer_norm13ln_bwd_kernelINS_13Kernel_traitsIfffffjLj6144ELj1ELj1ELj8ELj16ENS_18Kernel_traits_baseILj6144EfffffjLj256EEEEELb0ELb0ELb0ELb0EEEvNS_9BwdParamsE:
.text._ZN10layer_norm13ln_bwd_kernelINS_13Kernel_traitsIfffffjLj6144ELj1ELj1ELj8ELj16ENS_18Kernel_traits_baseILj6144EfffffjLj256EEEEELb0ELb0ELb0ELb0EEEvNS_9BwdParamsE:
        /* <DEDUP_REMOVED lines=28> */
[----:B--2---:R2:W5:Y:S04]  /*01c0*/  @P5 LDG.E.128 R40, desc[UR6][R6.64] ;  /* 0x0000000606285981 */ /* 0x004568000c1e1d00 */
[----:B------:R2:W5:Y:S01]  /*01d0*/  @P4 LDG.E.128 R44, desc[UR6][R10.64] ;  /* 0x000000060a2c4981 */ /* 0x000562000c1e1d00 */
[----:B------:R-:W4:Y:S01]  /*01e0*/  @P0 LDC.64 R20, c[0x0][0x3d0] ;  /* 0x0000f400ff140b82 */ /* 0x000f220000000a00 */
[C---:B---3--:R-:W-:Y:S01]  /*01f0*/  @P3 IMAD.WIDE.U32 R12, R3.reuse, 0x10, R12 ;  /* 0x00000010030c3825 */ /* 0x048fe200078e000c */
[----:B------:R-:W-:-:S04]  /*0200*/  @P3 IADD3 R3, PT, PT, R3, 0x100, RZ ;  /* 0x0000010003033810 */ /* 0x000fc80007ffe0ff */
[----:B------:R2:W5:Y:S01]  /*0210*/  @P3 LDG.E.128 R48, desc[UR6][R12.64] ;  /* 0x000000060c303981 */ /* 0x000562000c1e1d00 */
[C---:B0-----:R-:W-:Y:S01]  /*0220*/  @P2 IMAD.WIDE.U32 R14, R3.reuse, 0x10, R14 ;  /* 0x00000010030e2825 */ /* 0x041fe200078e000e */
[----:B------:R-:W-:-:S04]  /*0230*/  @P2 IADD3 R3, PT, PT, R3, 0x100, RZ ;  /* 0x0000010003032810 */ /* 0x000fc80007ffe0ff */
[----:B------:R2:W5:Y:S01]  /*0240*/  @P2 LDG.E.128 R52, desc[UR6][R14.64] ;  /* 0x000000060e342981 */ /* 0x000562000c1e1d00 */
[C---:B-1----:R-:W-:Y:S01]  /*0250*/  @P1 IMAD.WIDE.U32 R18, R3.reuse, 0x10, R18 ;  /* 0x0000001003121825 */ /* 0x042fe200078e0012 */
[----:B------:R-:W-:-:S04]  /*0260*/  @P1 IADD3 R3, PT, PT, R3, 0x100, RZ ;  /* 0x0000010003031810 */ /* 0x000fc80007ffe0ff */
[----:B------:R2:W5:Y:S01]  /*0270*/  @P1 LDG.E.128 R56, desc[UR6][R18.64] ;  /* 0x0000000612381981 */ /* 0x000562000c1e1d00 */
[----:B----4-:R-:W-:-:S05]  /*0280*/  @P0 IMAD.WIDE.U32 R8, R3, 0x10, R20 ;  /* 0x0000001003080825 */ /* 0x010fca00078e0014 */
[----:B------:R2:W5:Y:S01]  /*0290*/  @P0 LDG.E.128 R60, desc[UR6][R8.64] ;  /* 0x00000006083c0981 */ /* 0x000562000c1e1d00 */
        /* <DEDUP_REMOVED lines=55> */
[----:B------:R-:W0:Y:S03]  /*0610*/  LDCU.U8 UR8, c[0x0][0x410] ;  /* 0x00008200ff0877ac */ /* 0x000e260008000000 */
[----:B------:R-:W-:Y:S01]  /*0620*/  P2R R6, PR, RZ, 0x1 ;  /* 0x00000001ff067803 */ /* 0x000fe20000000000 */
[----:B------:R-:W1:Y:S01]  /*0630*/  LDCU UR9, c[0x0][0x400] ;  /* 0x00008000ff0977ac */ /* 0x000e620008000800 */
[----:B------:R-:W2:Y:S01]  /*0640*/  LDCU.64 UR10, c[0x0][0x438] ;  /* 0x00008700ff0a77ac */ /* 0x000ea20008000a00 */
[----:B------:R-:W3:Y:S06]  /*0650*/  LDCU.64 UR12, c[0x0][0x478] ;  /* 0x00008f00ff0c77ac */ /* 0x000eec0008000a00 */
.L_x_9640:
[----:B------:R-:W4:Y:S01]  /*0660*/  LDC.64 R140, c[0x0][0x3c0] ;  /* 0x0000f000ff8c7b82 */ /* 0x000f220000000a00 */
[----:B------:R-:W-:-:S07]  /*0670*/  ISETP.NE.AND P0, PT, R6, RZ, PT ;  /* 0x000000ff0600720c */ /* 0x000fce0003f05270 */
[----:B------:R-:W0:Y:S08]  /*0680*/  LDC.64 R142, c[0x0][0x3c8] ;  /* 0x0000f200ff8e7b82 */ /* 0x000e300000000a00 */
[----:B------:R-:W1:Y:S01]  /*0690*/  @P0 LDC.64 R144, c[0x0][0x3e0] ;  /* 0x0000f800ff900b82 */ /* 0x000e620000000a00 */
[----:B----4-:R-:W-:-:S07]  /*06a0*/  IMAD.WIDE R140, R5, 0x4, R140 ;  /* 0x00000004058c7825 */ /* 0x010fce00078e028c */
[----:B------:R-:W4:Y:S01]  /*06b0*/  LDC R2, c[0x0][0x388] ;  /* 0x0000e200ff027b82 */ /* 0x000f220000000800 */
[----:B------:R2:W3:Y:S01]  /*06c0*/  LDG.E R140, desc[UR6][R140.64] ;  /* 0x000000068c8c7981 */ /* 0x0004e2000c1e1900 */
[----:B-----5:R-:W-:Y:S02]  /*06d0*/  HFMA2 R28, -RZ, RZ, 1.875, 0 ;  /* 0x3f800000ff1c7431 */ /* 0x020fe400000001ff */
[----:B0-----:R-:W-:-:S05]  /*06e0*/  IMAD.WIDE R142, R5, 0x4, R142 ;  /* 0x00000004058e7825 */ /* 0x001fca00078e028e */
[----:B-----5:R0:W5:Y:S01]  /*06f0*/  LDG.E R163, desc[UR6][R142.64] ;  /* 0x000000068ea37981 */ /* 0x020162000c1e1900 */
[C---:B-1----:R-:W-:Y:S01]  /*0700*/  @P0 IMAD.WIDE R144, R5.reuse, 0x4, R144 ;  /* 0x0000000405900825 */ /* 0x042fe200078e0290 */
[----:B------:R-:W1:Y:S04]  /*0710*/  S2R R0, SR_TID.X ;  /* 0x0000000000007919 */ /* 0x000e680000002100 */
[----:B------:R0:W5:Y:S01]  /*0720*/  @P0 LDG.E R28, desc[UR6][R144.64] ;  /* 0x00000006901c0981 */ /* 0x000162000c1e1900 */
[----:B------:R-:W-:Y:S01]  /*0730*/  ISETP.GE.U32.AND P0, PT, R4, 0x100, PT ;  /* 0x000001000400780c */ /* 0x000fe20003f06070 */
[----:B----4-:R-:W-:-:S05]  /*0740*/  IMAD R17, R5, R2, RZ ;  /* 0x0000000205117224 */ /* 0x010fca00078e02ff */
[----:B------:R-:W-:-:S04]  /*0750*/  SHF.R.S32.HI R34, RZ, 0x1f, R17 ;  /* 0x0000001fff227819 */ /* 0x000fc80000011411 */
[----:B--2---:R-:W-:Y:S01]  /*0760*/  LEA.HI R141, R34, R17, RZ, 0x2 ;  /* 0x00000011228d7211 */ /* 0x004fe200078f10ff */
[----:B------:R-:W-:Y:S01]  /*0770*/  BSSY.RECONVERGENT B0, `(.L_x_9580) ;  /* 0x0000034000007945 */ /* 0x000fe20003800200 */
[----:B------:R-:W-:Y:S01]  /*0780*/  ISETP.NE.AND P6, PT, RZ, UR8, PT ;  /* 0x00000008ff007c0c */ /* 0x000fe2000bfc5270 */
[----:B------:R-:W-:Y:S01]  /*0790*/  HFMA2 R168, -RZ, RZ, 0, 0 ;  /* 0x00000000ffa87431 */ /* 0x000fe200000001ff */
[C---:B------:R-:W-:Y:S02]  /*07a0*/  ISETP.GE.U32.AND P4, PT, R4.reuse, 0x200, PT ;  /* 0x000002000400780c */ /* 0x040fe40003f86070 */
[C---:B------:R-:W-:Y:S02]  /*07b0*/  ISETP.GE.U32.AND P3, PT, R4.reuse, 0x300, PT ;  /* 0x000003000400780c */ /* 0x040fe40003f66070 */
[----:B------:R-:W-:Y:S02]  /*07c0*/  ISETP.GE.U32.AND P2, PT, R4, 0x400, PT ;  /* 0x000004000400780c */ /* 0x000fe40003f46070 */
[----:B------:R-:W-:-:S02]  /*07d0*/  P2R R17, PR, RZ, 0x1 ;  /* 0x00000001ff117803 */ /* 0x000fc40000000000 */
[----:B-1----:R-:W-:Y:S02]  /*07e0*/  LEA.HI.SX32 R34, R141, R0, 0x1e ;  /* 0x000000008d227211 */ /* 0x002fe400078ff2ff */
[----:B------:R-:W-:Y:S02]  /*07f0*/  MOV R167, RZ ;  /* 0x000000ff00a77202 */ /* 0x000fe40000000f00 */
[----:B------:R-:W-:Y:S02]  /*0800*/  MOV R169, R34 ;  /* 0x0000002200a97202 */ /* 0x000fe40000000f00 */
[----:B---3--:R-:W-:Y:S01]  /*0810*/  FSEL R165, R140, RZ, !P6 ;  /* 0x000000ff8ca57208 */ /* 0x008fe20007000000 */
[----:B0-----:R-:W-:Y:S06]  /*0820*/  @!P0 BRA `(.L_x_9581) ;  /* 0x0000000000a08947 */ /* 0x001fec0003800000 */
        /* <DEDUP_REMOVED lines=11> */
[----:B------:R-:W-:Y:S01]  /*08e0*/  IADD3 R169, PT, PT, R34, 0x100, RZ ;  /* 0x0000010022a97810 */ /* 0x000fe20007ffe0ff */
[C---:B---3--:R-:W-:Y:S01]  /*08f0*/  FADD.FTZ R148, -R165.reuse, R140 ;  /* 0x0000008ca5947221 */ /* 0x048fe20000010100 */
[----:B------:R-:W-:-:S03]  /*0900*/  FADD.FTZ R150, -R165, R141 ;  /* 0x0000008da5967221 */ /* 0x000fc60000010100 */
[C---:B-----5:R-:W-:Y:S01]  /*0910*/  FMUL.FTZ R3, R163.reuse, R148 ;  /* 0x00000094a3037220 */ /* 0x060fe20000410000 */
[----:B------:R-:W-:Y:S01]  /*0920*/  FMUL.FTZ R148, R163, R150 ;  /* 0x00000096a3947220 */ /* 0x000fe20000410000 */
[----:B----4-:R-:W-:Y:S01]  /*0930*/  FMUL.FTZ R150, R40, R144 ;  /* 0x0000009028967220 */ /* 0x010fe20000410000 */
[----:B------:R-:W-:Y:S01]  /*0940*/  FMUL.FTZ R151, R41, R145 ;  /* 0x0000009129977220 */ /* 0x000fe20000410000 */
[----:B------:R-:W-:Y:S02]  /*0950*/  FADD.FTZ R142, -R165, R142 ;  /* 0x0000008ea58e7221 */ /* 0x000fe40000010100 */
[----:B------:R-:W-:Y:S01]  /*0960*/  FADD.FTZ R140, RZ, R150 ;  /* 0x00000096ff8c7221 */ /* 0x000fe20000010000 */
[----:B------:R-:W-:Y:S01]  /*0970*/  FFMA.FTZ R141, R3, R150, RZ ;  /* 0x00000096038d7223 */ /* 0x000fe200000100ff */
[----:B------:R-:W-:Y:S01]  /*0980*/  FADD.FTZ R164, -R165, R143 ;  /* 0x0000008fa5a47221 */ /* 0x000fe20000010100 */
[C---:B------:R-:W-:Y:S01]  /*0990*/  FMUL.FTZ R149, R163.reuse, R142 ;  /* 0x0000008ea3957220 */ /* 0x040fe20000410000 */
[----:B------:R-:W-:Y:S01]  /*09a0*/  FADD.FTZ R143, R140, R151 ;  /* 0x000000978c8f7221 */ /* 0x000fe20000010000 */
[----:B0-----:R-:W-:Y:S01]  /*09b0*/  FMUL.FTZ R166, R42, R146 ;  /* 0x000000922aa67220 */ /* 0x001fe20000410000 */
        /* <DEDUP_REMOVED lines=15> */
.L_x_9581:
[----:B------:R-:W-:Y:S05]  /*0ab0*/  BSYNC.RECONVERGENT B0 ;  /* 0x0000000000007941 */ /* 0x000fea0003800200 */
.L_x_9580:
        /* <DEDUP_REMOVED lines=19> */
[----:B------:R-:W-:Y:S01]  /*0bf0*/  FADD.FTZ R92, R92, R140 ;  /* 0x0000008c5c5c7221 */ /* 0x000fe20000010000 */
[----:B------:R-:W-:Y:S01]  /*0c00*/  FFMA.FTZ R68, R140, R7, R68 ;  /* 0x000000078c447223 */ /* 0x000fe20000010044 */
[----:B------:R-:W-:Y:S01]  /*0c10*/  FADD.FTZ R146, -R165, R146 ;  /* 0x00000092a5927221 */ /* 0x000fe20000010100 */
        /* <DEDUP_REMOVED lines=20> */
.L_x_9583:
[----:B------:R-:W-:Y:S05]  /*0d60*/  BSYNC.RECONVERGENT B0 ;  /* 0x0000000000007941 */ /* 0x000fea0003800200 */
.L_x_9582:
[----:B------:R-:W-:Y:S04]  /*0d70*/  BSSY.RECONVERGENT B0, `(.L_x_9584) ;  /* 0x000002a000007945 */ /* 0x000fe80003800200 */
[----:B------:R-:W-:Y:S05]  /*0d80*/  @!P3 BRA `(.L_x_9585) ;  /* 0x0000000000a0b947 */ /* 0x000fea0003800000 */
[----:B------:R-:W-:Y:S01]  /*0d90*/  ISETP.NE.U32.AND P0, PT, RZ, UR10, PT ;  /* 0x0000000aff007c0c */ /* 0x000fe2000bf05070 */
[----:B------:R-:W0:Y:S03]  /*0da0*/  LDC.64 R142, c[0x0][0x3a8] ;  /* 0x0000ea00ff8e7b82 */ /* 0x000e260000000a00 */
[----:B------:R-:W-:-:S05]  /*0db0*/  ISETP.NE.AND.EX P0, PT, RZ, UR11, PT, P0 ;  /* 0x0000000bff007c0c */ /* 0x000fca000bf05300 */
[----:B------:R-:W1:Y:S08]  /*0dc0*/  LDC.64 R20, c[0x0][0x428] ;  /* 0x00010a00ff147b82 */ /* 0x000e700000000a00 */
[----:B------:R-:W2:Y:S01]  /*0dd0*/  @P0 LDC.64 R140, c[0x0][0x438] ;  /* 0x00010e00ff8c0b82 */ /* 0x000ea20000000a00 */
[----:B0-----:R-:W-:-:S06]  /*0de0*/  IMAD.WIDE.U32 R144, R169, 0x10, R142 ;  /* 0x00000010a9907825 */ /* 0x001fcc00078e008e */
[----:B------:R-:W3:Y:S01]  /*0df0*/  LDG.E.128 R144, desc[UR6][R144.64] ;  /* 0x0000000690907981 */ /* 0x000ee2000c1e1d00 */
[----:B--2---:R-:W-:-:S04]  /*0e00*/  @P0 IMAD.WIDE.U32 R170, R169, 0x10, R140 ;  /* 0x00000010a9aa0825 */ /* 0x004fc800078e008c */
[C---:B-1----:R-:W-:Y:S01]  /*0e10*/  IMAD.WIDE.U32 R140, R169.reuse, 0x10, R20 ;  /* 0x00000010a98c7825 */ /* 0x042fe200078e0014 */
[----:B------:R0:W5:Y:S05]  /*0e20*/  @P0 LDG.E.128 R120, desc[UR6][R170.64] ;  /* 0x00000006aa780981 */ /* 0x00016a000c1e1d00 */
[----:B------:R-:W2:Y:S01]  /*0e30*/  LDG.E.128 R140, desc[UR6][R140.64] ;  /* 0x000000068c8c7981 */ /* 0x000ea2000c1e1d00 */
[----:B------:R-:W-:Y:S01]  /*0e40*/  IADD3 R169, PT, PT, R169, 0x100, RZ ;  /* 0x00000100a9a97810 */ /* 0x000fe20007ffe0ff */
[C---:B---3--:R-:W-:Y:S01]  /*0e50*/  FADD.FTZ R10, -R165.reuse, R144 ;  /* 0x00000090a50a7221 */ /* 0x048fe20000010100 */
[----:B------:R-:W-:-:S03]  /*0e60*/  FADD.FTZ R20, -R165, R145 ;  /* 0x00000091a5147221 */ /* 0x000fc60000010100 */
[C---:B-----5:R-:W-:Y:S01]  /*0e70*/  FMUL.FTZ R9, R163.reuse, R10 ;  /* 0x0000000aa3097220 */ /* 0x060fe20000410000 */
[----:B------:R-:W-:Y:S01]  /*0e80*/  FMUL.FTZ R10, R163, R20 ;  /* 0x00000014a30a7220 */ /* 0x000fe20000410000 */
[C---:B------:R-:W-:Y:S01]  /*0e90*/  FADD.FTZ R146, -R165.reuse, R146 ;  /* 0x00000092a5927221 */ /* 0x040fe20000010100 */
[----:B------:R-:W-:-:S03]  /*0ea0*/  FADD.FTZ R152, -R165, R147 ;  /* 0x00000093a5987221 */ /* 0x000fc60000010100 */
[----:B------:R-:W-:Y:S01]  /*0eb0*/  FMUL.FTZ R21, R163, R146 ;  /* 0x00000092a3157220 */ /* 0x000fe20000410000 */
[----:B--2---:R-:W-:Y:S01]  /*0ec0*/  FMUL.FTZ R20, R48, R140 ;  /* 0x0000008c30147220 */ /* 0x004fe20000410000 */
[----:B------:R-:W-:Y:S01]  /*0ed0*/  FADD.FTZ R96, R96, R140 ;  /* 0x0000008c60607221 */ /* 0x000fe20000010000 */
[----:B------:R-:W-:Y:S01]  /*0ee0*/  FFMA.FTZ R72, R140, R9, R72 ;  /* 0x000000098c487223 */ /* 0x000fe20000010048 */
[----:B------:R-:W-:Y:S01]  /*0ef0*/  FADD.FTZ R97, R97, R141 ;  /* 0x0000008d61617221 */ /* 0x000fe20000010000 */
[----:B------:R-:W-:Y:S01]  /*0f00*/  FFMA.FTZ R73, R141, R10, R73 ;  /* 0x0000000a8d497223 */ /* 0x000fe20000010049 */
[----:B------:R-:W-:Y:S01]  /*0f10*/  FMUL.FTZ R31, R49, R141 ;  /* 0x0000008d311f7220 */ /* 0x000fe20000410000 */
        /* <DEDUP_REMOVED lines=15> */
.L_x_9585:
[----:B------:R-:W-:Y:S05]  /*1010*/  BSYNC.RECONVERGENT B0 ;  /* 0x0000000000007941 */ /* 0x000fea0003800200 */
.L_x_9584:
        /* <DEDUP_REMOVED lines=42> */
.L_x_9587:
[----:B------:R-:W-:Y:S05]  /*12c0*/  BSYNC.RECONVERGENT B0 ;  /* 0x0000000000007941 */ /* 0x000fea0003800200 */
.L_x_9586:
        /* <DEDUP_REMOVED lines=14> */
[----:B------:R-:W-:Y:S01]  /*13b0*/  IADD3 R169, PT, PT, R169, 0x100, RZ ;  /* 0x00000100a9a97810 */ /* 0x000fe20007ffe0ff */
[C---:B--2---:R-:W-:Y:S01]  /*13c0*/  FADD.FTZ R14, -R165.reuse, R144 ;  /* 0x00000090a50e7221 */ /* 0x044fe20000010100 */
[----:B------:R-:W-:-:S03]  /*13d0*/  FADD.FTZ R24, -R165, R145 ;  /* 0x00000091a5187221 */ /* 0x000fc60000010100 */
[C---:B-----5:R-:W-:Y:S01]  /*13e0*/  FMUL.FTZ R13, R163.reuse, R14 ;  /* 0x0000000ea30d7220 */ /* 0x060fe20000410000 */
[----:B------:R-:W-:Y:S01]  /*13f0*/  FMUL.FTZ R14, R163, R24 ;  /* 0x00000018a30e7220 */ /* 0x000fe20000410000 */
[C---:B------:R-:W-:Y:S01]  /*1400*/  FADD.FTZ R146, -R165.reuse, R146 ;  /* 0x00000092a5927221 */ /* 0x040fe20000010100 */
[----:B------:R-:W-:-:S03]  /*1410*/  FADD.FTZ R32, -R165, R147 ;  /* 0x00000093a5207221 */ /* 0x000fc60000010100 */
[----:B------:R-:W-:Y:S01]  /*1420*/  FMUL.FTZ R25, R163, R146 ;  /* 0x00000092a3197220 */ /* 0x000fe20000410000 */
[----:B---3--:R-:W-:Y:S01]  /*1430*/  FMUL.FTZ R24, R56, R140 ;  /* 0x0000008c38187220 */ /* 0x008fe20000410000 */
        /* <DEDUP_REMOVED lines=20> */
.L_x_9589:
[----:B------:R-:W-:Y:S05]  /*1580*/  BSYNC.RECONVERGENT B0 ;  /* 0x0000000000007941 */ /* 0x000fea0003800200 */
.L_x_9588:
        /* <DEDUP_REMOVED lines=14> */
[C---:B---3--:R-:W-:Y:S01]  /*1670*/  FADD.FTZ R16, -R165.reuse, R140 ;  /* 0x0000008ca5107221 */ /* 0x048fe20000010100 */
[C---:B------:R-:W-:Y:S01]  /*1680*/  FADD.FTZ R144, -R165.reuse, R141 ;  /* 0x0000008da5907221 */ /* 0x040fe20000010100 */
[----:B------:R-:W-:Y:S02]  /*1690*/  FADD.FTZ R142, -R165, R142 ;  /* 0x0000008ea58e7221 */ /* 0x000fe40000010100 */
[C---:B-----5:R-:W-:Y:S01]  /*16a0*/  FMUL.FTZ R15, R163.reuse, R16 ;  /* 0x00000010a30f7220 */ /* 0x060fe20000410000 */
[----:B------:R-:W-:Y:S01]  /*16b0*/  FMUL.FTZ R16, R163, R144 ;  /* 0x00000090a3107220 */ /* 0x000fe20000410000 */
[----:B----4-:R-:W-:Y:S01]  /*16c0*/  FMUL.FTZ R26, R60, R36 ;  /* 0x000000243c1a7220 */ /* 0x010fe20000410000 */
[----:B------:R-:W-:Y:S02]  /*16d0*/  FADD.FTZ R109, R109, R37 ;  /* 0x000000256d6d7221 */ /* 0x000fe40000010000 */
[----:B------:R-:W-:Y:S01]  /*16e0*/  FFMA.FTZ R85, R37, R16, R85 ;  /* 0x0000001025557223 */ /* 0x000fe20000010055 */
[----:B------:R-:W-:Y:S01]  /*16f0*/  FADD.FTZ R146, -R165, R143 ;  /* 0x0000008fa5927221 */ /* 0x000fe20000010100 */
        /* <DEDUP_REMOVED lines=16> */
[----:B------:R-:W-:-:S03]  /*1800*/  FFMA.FTZ R141, R27, R38, R140 ;  /* 0x000000261b8d7223 */ /* 0x000fc6000001008c */
[----:B------:R-:W-:Y:S01]  /*1810*/  FADD.FTZ R167, R142, R39 ;  /* 0x000000278ea77221 */ /* 0x000fe20000010000 */
[----:B------:R-:W-:-:S07]  /*1820*/  FFMA.FTZ R168, R36, R39, R141 ;  /* 0x0000002724a87223 */ /* 0x000fce000001008d */
.L_x_9591:
[----:B------:R-:W-:Y:S05]  /*1830*/  BSYNC.RECONVERGENT B0 ;  /* 0x0000000000007941 */ /* 0x000fea0003800200 */
.L_x_9590:
        /* <DEDUP_REMOVED lines=31> */
.L_x_9593:
[----:B------:R-:W-:Y:S05]  /*1a30*/  BSYNC.RECONVERGENT B0 ;  /* 0x0000000000007941 */ /* 0x000fea0003800200 */
.L_x_9592:
        /* <DEDUP_REMOVED lines=47> */
[-CC-:B------:R-:W-:Y:S02]  /*1d30*/  FFMA.FTZ R168, R164, R145.reuse, R144.reuse ;  /* 0x00000091a4a87223 */ /* 0x180fe40000010090 */
[----:B------:R-:W-:Y:S01]  /*1d40*/  FADD.FTZ R140, R150, -R141 ;  /* 0x8000008d968c7221 */ /* 0x000fe20000010000 */
[----:B------:R-:W-:Y:S01]  /*1d50*/  FFMA.FTZ R141, R149, R145, R144 ;  /* 0x00000091958d7223 */ /* 0x000fe20000010090 */
[----:B------:R-:W-:Y:S01]  /*1d60*/  FADD.FTZ R142, R151, -R142 ;  /* 0x8000008e978e7221 */ /* 0x000fe20000010000 */
[----:B------:R-:W-:Y:S02]  /*1d70*/  FADD.FTZ R168, R161, -R168 ;  /* 0x800000a8a1a87221 */ /* 0x000fe40000010000 */
[----:B------:R-:W-:Y:S01]  /*1d80*/  FADD.FTZ R146, R166, -R141 ;  /* 0x8000008da6927221 */ /* 0x000fe20000010000 */
[C---:B-----5:R-:W-:Y:S01]  /*1d90*/  FMUL.FTZ R141, R163.reuse, R140 ;  /* 0x0000008ca38d7220 */ /* 0x060fe20000410000 */
[C---:B------:R-:W-:Y:S01]  /*1da0*/  FMUL.FTZ R143, R163.reuse, R142 ;  /* 0x0000008ea38f7220 */ /* 0x040fe20000410000 */
[C---:B------:R-:W-:Y:S01]  /*1db0*/  FMUL.FTZ R167, R163.reuse, R168 ;  /* 0x000000a8a3a77220 */ /* 0x040fe20000410000 */
[----:B------:R-:W-:Y:S01]  /*1dc0*/  FMUL.FTZ R165, R163, R146 ;  /* 0x00000092a3a57220 */ /* 0x000fe20000410000 */
[----:B------:R-:W-:Y:S06]  /*1dd0*/  BRA `(.L_x_9599) ;  /* 0x0000000000407947 */ /* 0x000fec0003800000 */
.L_x_9598:
[-CC-:B------:R-:W-:Y:S01]  /*1de0*/  FFMA.FTZ R137, R3, R145.reuse, R144.reuse ;  /* 0x0000009103897223 */ /* 0x180fe20000010090 */
[-CC-:B------:R-:W-:Y:S01]  /*1df0*/  FFMA.FTZ R138, R148, R145.reuse, R144.reuse ;  /* 0x00000091948a7223 */ /* 0x180fe20000010090 */
[-CC-:B------:R-:W-:Y:S02]  /*1e00*/  FFMA.FTZ R142, R164, R145.reuse, R144.reuse ;  /* 0x00000091a48e7223 */ /* 0x180fe40000010090 */
[----:B------:R-:W-:Y:S01]  /*1e10*/  FADD.FTZ R136, R150, -R137 ;  /* 0x8000008996887221 */ /* 0x000fe20000010000 */
[----:B------:R-:W-:Y:S01]  /*1e20*/  FFMA.FTZ R137, R149, R145, R144 ;  /* 0x0000009195897223 */ /* 0x000fe20000010090 */
[----:B------:R-:W-:Y:S01]  /*1e30*/  FADD.FTZ R138, R151, -R138 ;  /* 0x8000008a978a7221 */ /* 0x000fe20000010000 */
[----:B------:R-:W-:Y:S01]  /*1e40*/  FADD.FTZ R142, R161, -R142 ;  /* 0x8000008ea18e7221 */ /* 0x000fe20000010000 */
[C---:B-----5:R-:W-:Y:S01]  /*1e50*/  FMUL.FTZ R141, R163.reuse, R136 ;  /* 0x00000088a38d7220 */ /* 0x060fe20000410000 */
[----:B------:R-:W-:Y:S01]  /*1e60*/  FADD.FTZ R140, R166, -R137 ;  /* 0x80000089a68c7221 */ /* 0x000fe20000010000 */
[C---:B------:R-:W-:Y:S01]  /*1e70*/  FMUL.FTZ R143, R163.reuse, R138 ;  /* 0x0000008aa38f7220 */ /* 0x040fe20000410000 */
[----:B------:R-:W-:-:S02]  /*1e80*/  FMUL.FTZ R167, R163, R142 ;  /* 0x0000008ea3a77220 */ /* 0x000fc40000410000 */
[----:B------:R-:W-:Y:S01]  /*1e90*/  FMUL.FTZ R165, R163, R140 ;  /* 0x0000008ca3a57220 */ /* 0x000fe20000410000 */
[----:B------:R-:W-:Y:S02]  /*1ea0*/  MOV R136, R141 ;  /* 0x0000008d00887202 */ /* 0x000fe40000000f00 */
[----:B------:R-:W-:Y:S02]  /*1eb0*/  MOV R137, R143 ;  /* 0x0000008f00897202 */ /* 0x000fe40000000f00 */
[----:B------:R-:W-:Y:S02]  /*1ec0*/  MOV R138, R165 ;  /* 0x000000a5008a7202 */ /* 0x000fe40000000f00 */
[----:B------:R-:W-:-:S07]  /*1ed0*/  MOV R139, R167 ;  /* 0x000000a7008b7202 */ /* 0x000fce0000000f00 */
.L_x_9599:
        /* <DEDUP_REMOVED lines=8> */
[C---:B-1----:R-:W-:Y:S01]  /*1f60*/  IMAD.WIDE.U32 R168, R34.reuse, 0x10, R168 ;  /* 0x0000001022a87825 */ /* 0x042fe200078e00a8 */
[----:B------:R-:W-:-:S04]  /*1f70*/  IADD3 R34, PT, PT, R34, 0x100, RZ ;  /* 0x0000010022227810 */ /* 0x000fc80007ffe0ff */
[----:B------:R0:W-:Y:S03]  /*1f80*/  STG.E.128 desc[UR6][R168.64], R140 ;  /* 0x0000008ca8007986 */ /* 0x0001e6000c101d06 */
.L_x_9597:
[----:B------:R-:W-:Y:S05]  /*1f90*/  BSYNC.RECONVERGENT B1 ;  /* 0x0000000000017941 */ /* 0x000fea0003800200 */
.L_x_9596:
[----:B------:R-:W-:Y:S04]  /*1fa0*/  BSSY.RECONVERGENT B1, `(.L_x_9600) ;  /* 0x000002d000017945 */ /* 0x000fe80003800200 */
[----:B------:R-:W-:Y:S05]  /*1fb0*/  @!P4 BRA `(.L_x_9601) ;  /* 0x0000000000acc947 */ /* 0x000fea0003800000 */
[----:B------:R-:W-:-:S04]  /*1fc0*/  ISETP.NE.U32.AND P5, PT, RZ, UR12, PT ;  /* 0x0000000cff007c0c */ /* 0x000fc8000bfa5070 */
[----:B------:R-:W-:-:S13]  /*1fd0*/  ISETP.NE.AND.EX P5, PT, RZ, UR13, PT, P5 ;  /* 0x0000000dff007c0c */ /* 0x000fda000bfa5350 */
[----:B------:R-:W-:Y:S05]  /*1fe0*/  @!P5 BRA `(.L_x_9602) ;  /* 0x000000000044d947 */ /* 0x000fea0003800000 */
[-CC-:B0-----:R-:W-:Y:S01]  /*1ff0*/  FFMA.FTZ R137, R7, R145.reuse, R144.reuse ;  /* 0x0000009107897223 */ /* 0x181fe20000010090 */
        /* <DEDUP_REMOVED lines=14> */
[----:B------:R-:W-:Y:S01]  /*20e0*/  MOV R139, R171 ;  /* 0x000000ab008b7202 */ /* 0x000fe20000000f00 */
[----:B------:R-:W-:Y:S06]  /*20f0*/  BRA `(.L_x_9603) ;  /* 0x0000000000307947 */ /* 0x000fec0003800000 */
.L_x_9602:
        /* <DEDUP_REMOVED lines=11> */
[----:B------:R-:W-:-:S07]  /*21b0*/  FMUL.FTZ R167, R163, R146 ;  /* 0x00000092a3a77220 */ /* 0x000fce0000410000 */
.L_x_9603:
        /* <DEDUP_REMOVED lines=11> */
.L_x_9601:
[----:B------:R-:W-:Y:S05]  /*2270*/  BSYNC.RECONVERGENT B1 ;  /* 0x0000000000017941 */ /* 0x000fea0003800200 */
.L_x_9600:
[----:B------:R-:W-:Y:S04]  /*2280*/  BSSY.RECONVERGENT B1, `(.L_x_9604) ;  /* 0x000002d000017945 */ /* 0x000fe80003800200 */
[----:B------:R-:W-:Y:S05]  /*2290*/  @!P3 BRA `(.L_x_9605) ;  /* 0x0000000000acb947 */ /* 0x000fea0003800000 */
[----:B------:R-:W-:-:S04]  /*22a0*/  ISETP.NE.U32.AND P5, PT, RZ, UR12, PT ;  /* 0x0000000cff007c0c */ /* 0x000fc8000bfa5070 */
[----:B------:R-:W-:-:S13]  /*22b0*/  ISETP.NE.AND.EX P5, PT, RZ, UR13, PT, P5 ;  /* 0x0000000dff007c0c */ /* 0x000fda000bfa5350 */
[----:B------:R-:W-:Y:S05]  /*22c0*/  @!P5 BRA `(.L_x_9606) ;  /* 0x000000000044d947 */ /* 0x000fea0003800000 */
[-CC-:B0-2---:R-:W-:Y:S01]  /*22d0*/  FFMA.FTZ R137, R9, R145.reuse, R144.reuse ;  /* 0x0000009109897223 */ /* 0x185fe20000010090 */
        /* <DEDUP_REMOVED lines=16> */
.L_x_9606:
        /* <DEDUP_REMOVED lines=12> */
.L_x_9607:
        /* <DEDUP_REMOVED lines=11> */
.L_x_9605:
[----:B------:R-:W-:Y:S05]  /*2550*/  BSYNC.RECONVERGENT B1 ;  /* 0x0000000000017941 */ /* 0x000fea0003800200 */
.L_x_9604:
[----:B------:R-:W-:Y:S04]  /*2560*/  BSSY.RECONVERGENT B1, `(.L_x_9608) ;  /* 0x000002d000017945 */ /* 0x000fe80003800200 */
[----:B------:R-:W-:Y:S05]  /*2570*/  @!P2 BRA `(.L_x_9609) ;  /* 0x0000000000aca947 */ /* 0x000fea0003800000 */
[----:B------:R-:W-:-:S04]  /*2580*/  ISETP.NE.U32.AND P5, PT, RZ, UR12, PT ;  /* 0x0000000cff007c0c */ /* 0x000fc8000bfa5070 */
[----:B------:R-:W-:-:S13]  /*2590*/  ISETP.NE.AND.EX P5, PT, RZ, UR13, PT, P5 ;  /* 0x0000000dff007c0c */ /* 0x000fda000bfa5350 */
[----:B------:R-:W-:Y:S05]  /*25a0*/  @!P5 BRA `(.L_x_9610) ;  /* 0x000000000044d947 */ /* 0x000fea0003800000 */
[-CC-:B0-23--:R-:W-:Y:S01]  /*25b0*/  FFMA.FTZ R137, R11, R145.reuse, R144.reuse ;  /* 0x000000910b897223 */ /* 0x18dfe20000010090 */
        /* <DEDUP_REMOVED lines=16> */
.L_x_9610:
        /* <DEDUP_REMOVED lines=12> */
.L_x_9611:
        /* <DEDUP_REMOVED lines=11> */
.L_x_9609:
[----:B------:R-:W-:Y:S05]  /*2830*/  BSYNC.RECONVERGENT B1 ;  /* 0x0000000000017941 */ /* 0x000fea0003800200 */
.L_x_9608:
[----:B------:R-:W-:Y:S04]  /*2840*/  BSSY.RECONVERGENT B1, `(.L_x_9612) ;  /* 0x000002d000017945 */ /* 0x000fe80003800200 */
[----:B------:R-:W-:Y:S05]  /*2850*/  @!P1 BRA `(.L_x_9613) ;  /* 0x0000000000ac9947 */ /* 0x000fea0003800000 */
[----:B------:R-:W-:-:S04]  /*2860*/  ISETP.NE.U32.AND P5, PT, RZ, UR12, PT ;  /* 0x0000000cff007c0c */ /* 0x000fc8000bfa5070 */
[----:B------:R-:W-:-:S13]  /*2870*/  ISETP.NE.AND.EX P5, PT, RZ, UR13, PT, P5 ;  /* 0x0000000dff007c0c */ /* 0x000fda000bfa5350 */
[----:B------:R-:W-:Y:S05]  /*2880*/  @!P5 BRA `(.L_x_9614) ;  /* 0x000000000044d947 */ /* 0x000fea0003800000 */
[-CC-:B0-234-:R-:W-:Y:S01]  /*2890*/  FFMA.FTZ R137, R13, R145.reuse, R144.reuse ;  /* 0x000000910d897223 */ /* 0x19dfe20000010090 */
        /* <DEDUP_REMOVED lines=16> */
.L_x_9614:
        /* <DEDUP_REMOVED lines=12> */
.L_x_9615:
        /* <DEDUP_REMOVED lines=11> */
.L_x_9613:
[----:B------:R-:W-:Y:S05]  /*2b10*/  BSYNC.RECONVERGENT B1 ;  /* 0x0000000000017941 */ /* 0x000fea0003800200 */
.L_x_9612:
        /* <DEDUP_REMOVED lines=21> */
.L_x_9617:
        /* <DEDUP_REMOVED lines=12> */
.L_x_9618:
        /* <DEDUP_REMOVED lines=11> */
.L_x_9595:
        /* <DEDUP_REMOVED lines=14> */
[----:B------:R-:W-:-:S03]  /*2ec0*/  FADD.FTZ R168, R161, -R146 ;  /* 0x80000092a1a87221 */ /* 0x000fc60000010000 */
[C---:B-----5:R-:W-:Y:S01]  /*2ed0*/  FFMA.FTZ R165, R163.reuse, R165, R114 ;  /* 0x000000a5a3a57223 */ /* 0x060fe20000010072 */
[----:B------:R-:W-:Y:S01]  /*2ee0*/  FFMA.FTZ R167, R163, R168, R115 ;  /* 0x000000a8a3a77223 */ /* 0x000fe20000010073 */
[----:B0-----:R-:W-:-:S04]  /*2ef0*/  IMAD.WIDE.U32 R146, R34, 0x10, R140 ;  /* 0x0000001022927825 */ /* 0x001fc800078e008c */
[C---:B------:R-:W-:Y:S01]  /*2f00*/  FFMA.FTZ R141, R163.reuse, R143, R112 ;  /* 0x0000008fa38d7223 */ /* 0x040fe20000010070 */
[----:B------:R-:W-:Y:S01]  /*2f10*/  FFMA.FTZ R143, R163, R142, R113 ;  /* 0x0000008ea38f7223 */ /* 0x000fe20000010071 */
[-C--:B------:R-:W-:Y:S01]  /*2f20*/  FMUL.FTZ R142, R165, R28.reuse ;  /* 0x0000001ca58e7220 */ /* 0x080fe20000410000 */
[----:B------:R-:W-:Y:S01]  /*2f30*/  IADD3 R34, PT, PT, R34, 0x100, RZ ;  /* 0x0000010022227810 */ /* 0x000fe20007ffe0ff */
[-C--:B------:R-:W-:Y:S01]  /*2f40*/  FMUL.FTZ R140, R141, R28.reuse ;  /* 0x0000001c8d8c7220 */ /* 0x080fe20000410000 */
[-C--:B------:R-:W-:Y:S01]  /*2f50*/  FMUL.FTZ R141, R143, R28.reuse ;  /* 0x0000001c8f8d7220 */ /* 0x080fe20000410000 */
[----:B------:R-:W-:-:S05]  /*2f60*/  FMUL.FTZ R143, R167, R28 ;  /* 0x0000001ca78f7220 */ /* 0x000fca0000410000 */
[----:B------:R0:W-:Y:S02]  /*2f70*/  STG.E.128 desc[UR6][R146.64], R140 ;  /* 0x0000008c92007986 */ /* 0x0001e4000c101d06 */
.L_x_9621:
[----:B------:R-:W-:Y:S05]  /*2f80*/  BSYNC.RECONVERGENT B1 ;  /* 0x0000000000017941 */ /* 0x000fea0003800200 */
.L_x_9620:
        /* <DEDUP_REMOVED lines=22> */
.L_x_9623:
[----:B------:R-:W-:Y:S05]  /*30f0*/  BSYNC.RECONVERGENT B1 ;  /* 0x0000000000017941 */ /* 0x000fea0003800200 */
.L_x_9622:
        /* <DEDUP_REMOVED lines=22> */
.L_x_9625:
[----:B------:R-:W-:Y:S05]  /*3260*/  BSYNC.RECONVERGENT B1 ;  /* 0x0000000000017941 */ /* 0x000fea0003800200 */
.L_x_9624:
        /* <DEDUP_REMOVED lines=22> */
.L_x_9627:
[----:B------:R-:W-:Y:S05]  /*33d0*/  BSYNC.RECONVERGENT B1 ;  /* 0x0000000000017941 */ /* 0x000fea0003800200 */
.L_x_9626:
        /* <DEDUP_REMOVED lines=22> */
.L_x_9629:
[----:B------:R-:W-:Y:S05]  /*3540*/  BSYNC.RECONVERGENT B1 ;  /* 0x0000000000017941 */ /* 0x000fea0003800200 */
.L_x_9628:
[----:B------:R-:W-:Y:S05]  /*3550*/  @!P0 BRA `(.L_x_9616) ;  /* 0x0000000800b88947 */ /* 0x000fea0003800000 */
[-CC-:B01234-:R-:W-:Y:S01]  /*3560*/  FFMA.FTZ R142, R36, R145.reuse, R144.reuse ;  /* 0x00000091248e7223 */ /* 0x19ffe20000010090 */
        /* <DEDUP_REMOVED lines=12> */
[----:B------:R-:W0:Y:S01]  /*3630*/  LDC.64 R144, c[0x0][0x468] ;  /* 0x00011a00ff907b82 */ /* 0x000e220000000a00 */
[-C--:B------:R-:W-:Y:S01]  /*3640*/  FMUL.FTZ R140, R141, R28.reuse ;  /* 0x0000001c8d8c7220 */ /* 0x080fe20000410000 */
[-C--:B------:R-:W-:Y:S01]  /*3650*/  FMUL.FTZ R141, R147, R28.reuse ;  /* 0x0000001c938d7220 */ /* 0x080fe20000410000 */
[----:B------:R-:W-:Y:S01]  /*3660*/  FMUL.FTZ R142, R163, R28 ;  /* 0x0000001ca38e7220 */ /* 0x000fe20000410000 */
[----:B0-----:R-:W-:-:S05]  /*3670*/  IMAD.WIDE.U32 R144, R34, 0x10, R144 ;  /* 0x0000001022907825 */ /* 0x001fca00078e0090 */
[----:B------:R0:W-:Y:S01]  /*3680*/  STG.E.128 desc[UR6][R144.64], R140 ;  /* 0x0000008c90007986 */ /* 0x0001e2000c101d06 */
[----:B------:R-:W-:Y:S05]  /*3690*/  BRA `(.L_x_9616) ;  /* 0x0000000800687947 */ /* 0x000fea0003800000 */
.L_x_9619:
        /* <DEDUP_REMOVED lines=12> */
[----:B0-----:R-:W-:-:S04]  /*3760*/  IMAD.WIDE.U32 R146, R34, 0x10, R136 ;  /* 0x0000001022927825 */ /* 0x001fc800078e0088 */
[C---:B-----5:R-:W-:Y:S01]  /*3770*/  FFMA.FTZ R136, R163.reuse, R139, R112 ;  /* 0x0000008ba3887223 */ /* 0x060fe20000010070 */
[C---:B------:R-:W-:Y:S01]  /*3780*/  FFMA.FTZ R137, R163.reuse, R138, R113 ;  /* 0x0000008aa3897223 */ /* 0x040fe20000010071 */
[C---:B------:R-:W-:Y:S01]  /*3790*/  FFMA.FTZ R138, R163.reuse, R141, R114 ;  /* 0x0000008da38a7223 */ /* 0x040fe20000010072 */
[----:B------:R-:W-:Y:S02]  /*37a0*/  FFMA.FTZ R139, R163, R140, R115 ;  /* 0x0000008ca38b7223 */ /* 0x000fe40000010073 */
[----:B------:R-:W0:Y:S01]  /*37b0*/  LDC.64 R140, c[0x0][0x468] ;  /* 0x00011a00ff8c7b82 */ /* 0x000e220000000a00 */
[-C--:B------:R-:W-:Y:S01]  /*37c0*/  FMUL.FTZ R142, R138, R28.reuse ;  /* 0x0000001c8a8e7220 */ /* 0x080fe20000410000 */
[----:B------:R-:W-:Y:S01]  /*37d0*/  FMUL.FTZ R143, R139, R28 ;  /* 0x0000001c8b8f7220 */ /* 0x000fe20000410000 */
[----:B------:R1:W-:Y:S01]  /*37e0*/  STG.E.128 desc[UR6][R146.64], R136 ;  /* 0x0000008892007986 */ /* 0x0003e2000c101d06 */
[----:B0-----:R-:W-:-:S04]  /*37f0*/  IMAD.WIDE.U32 R168, R34, 0x10, R140 ;  /* 0x0000001022a87825 */ /* 0x001fc800078e008c */
[-C--:B------:R-:W-:Y:S01]  /*3800*/  FMUL.FTZ R140, R136, R28.reuse ;  /* 0x0000001c888c7220 */ /* 0x080fe20000410000 */
[----:B------:R-:W-:Y:S01]  /*3810*/  FMUL.FTZ R141, R137, R28 ;  /* 0x0000001c898d7220 */ /* 0x000fe20000410000 */
[----:B------:R-:W-:-:S04]  /*3820*/  IADD3 R34, PT, PT, R34, 0x100, RZ ;  /* 0x0000010022227810 */ /* 0x000fc80007ffe0ff */
[----:B------:R1:W-:Y:S03]  /*3830*/  STG.E.128 desc[UR6][R168.64], R140 ;  /* 0x0000008ca8007986 */ /* 0x0003e6000c101d06 */
.L_x_9631:
[----:B------:R-:W-:Y:S05]  /*3840*/  BSYNC.RECONVERGENT B1 ;  /* 0x0000000000017941 */ /* 0x000fea0003800200 */
.L_x_9630:
[----:B------:R-:W-:Y:S04]  /*3850*/  BSSY.RECONVERGENT B1, `(.L_x_9632) ;  /* 0x0000019000017945 */ /* 0x000fe80003800200 */
[----:B------:R-:W-:Y:S05]  /*3860*/  @!P4 BRA `(.L_x_9633) ;  /* 0x00000000005cc947 */ /* 0x000fea0003800000 */
[----:B-1----:R-:W0:Y:S01]  /*3870*/  LDC.64 R136, c[0x0][0x478] ;  /* 0x00011e00ff887b82 */ /* 0x002e220000000a00 */
        /* <DEDUP_REMOVED lines=22> */
.L_x_9633:
[----:B------:R-:W-:Y:S05]  /*39e0*/  BSYNC.RECONVERGENT B1 ;  /* 0x0000000000017941 */ /* 0x000fea0003800200 */
.L_x_9632:
[----:B------:R-:W-:Y:S04]  /*39f0*/  BSSY.RECONVERGENT B1, `(.L_x_9634) ;  /* 0x0000019000017945 */ /* 0x000fe80003800200 */
[----:B------:R-:W-:Y:S05]  /*3a00*/  @!P3 BRA `(.L_x_9635) ;  /* 0x00000000005cb947 */ /* 0x000fea0003800000 */
[----:B-12---:R-:W0:Y:S01]  /*3a10*/  LDC.64 R136, c[0x0][0x478] ;  /* 0x00011e00ff887b82 */ /* 0x006e220000000a00 */
        /* <DEDUP_REMOVED lines=22> */
.L_x_9635:
[----:B------:R-:W-:Y:S05]  /*3b80*/  BSYNC.RECONVERGENT B1 ;  /* 0x0000000000017941 */ /* 0x000fea0003800200 */
.L_x_9634:
[----:B------:R-:W-:Y:S04]  /*3b90*/  BSSY.RECONVERGENT B1, `(.L_x_9636) ;  /* 0x0000019000017945 */ /* 0x000fe80003800200 */
[----:B------:R-:W-:Y:S05]  /*3ba0*/  @!P2 BRA `(.L_x_9637) ;  /* 0x00000000005ca947 */ /* 0x000fea0003800000 */
[----:B-123--:R-:W0:Y:S01]  /*3bb0*/  LDC.64 R136, c[0x0][0x478] ;  /* 0x00011e00ff887b82 */ /* 0x00ee220000000a00 */
        /* <DEDUP_REMOVED lines=22> */
.L_x_9637:
[----:B------:R-:W-:Y:S05]  /*3d20*/  BSYNC.RECONVERGENT B1 ;  /* 0x0000000000017941 */ /* 0x000fea0003800200 */
.L_x_9636:
[----:B------:R-:W-:Y:S04]  /*3d30*/  BSSY.RECONVERGENT B1, `(.L_x_9638) ;  /* 0x0000019000017945 */ /* 0x000fe80003800200 */
[----:B------:R-:W-:Y:S05]  /*3d40*/  @!P1 BRA `(.L_x_9639) ;  /* 0x00000000005c9947 */ /* 0x000fea0003800000 */
[----:B-1234-:R-:W0:Y:S01]  /*3d50*/  LDC.64 R136, c[0x0][0x478] ;  /* 0x00011e00ff887b82 */ /* 0x01ee220000000a00 */
        /* <DEDUP_REMOVED lines=22> */
.L_x_9639:
[----:B------:R-:W-:Y:S05]  /*3ec0*/  BSYNC.RECONVERGENT B1 ;  /* 0x0000000000017941 */ /* 0x000fea0003800200 */
.L_x_9638:
        /* <DEDUP_REMOVED lines=17> */
[----:B0-----:R-:W-:-:S04]  /*3fe0*/  IMAD.WIDE.U32 R144, R34, 0x10, R140 ;  /* 0x0000001022907825 */ /* 0x001fc800078e008c */
[-C--:B------:R-:W-:Y:S01]  /*3ff0*/  FMUL.FTZ R140, R136, R28.reuse ;  /* 0x0000001c888c7220 */ /* 0x080fe20000410000 */
[----:B------:R-:W-:Y:S01]  /*4000*/  FMUL.FTZ R141, R137, R28 ;  /* 0x0000001c898d7220 */ /* 0x000fe20000410000 */
[----:B------:R0:W-:Y:S01]  /*4010*/  STG.E.128 desc[UR6][R144.64], R136 ;  /* 0x0000008890007986 */ /* 0x0001e2000c101d06 */
[----:B-1----:R-:W-:-:S05]  /*4020*/  IMAD.WIDE.U32 R146, R34, 0x10, R146 ;  /* 0x0000001022927825 */ /* 0x002fca00078e0092 */
[----:B------:R0:W-:Y:S02]  /*4030*/  STG.E.128 desc[UR6][R146.64], R140 ;  /* 0x0000008c92007986 */ /* 0x0001e4000c101d06 */
.L_x_9616:
[----:B------:R-:W-:Y:S05]  /*4040*/  BSYNC.RECONVERGENT B0 ;  /* 0x0000000000007941 */ /* 0x000fea0003800200 */
.L_x_9594:
[----:B01234-:R-:W0:Y:S01]  /*4050*/  LDC.64 R140, c[0x0][0x380] ;  /* 0x0000e000ff8c7b82 */ /* 0x01fe220000000a00 */
[----:B------:R-:W-:Y:S01]  /*4060*/  UPLOP3.LUT UP1, UPT, UPT, UPT, UP1, 0x40, 0x4 ;  /* 0x000000000004789c */ /* 0x000fe20003f2e810 */
[----:B0-----:R-:W-:-:S04]  /*4070*/  IADD3 R5, PT, PT, R5, R140, RZ ;  /* 0x0000008c05057210 */ /* 0x001fc80007ffe0ff */
[----:B------:R-:W-:-:S13]  /*4080*/  ISETP.GE.AND P5, PT, R5, R141, PT ;  /* 0x0000008d0500720c */ /* 0x000fda0003fa6270 */
[----:B------:R-:W-:Y:S05]  /*4090*/  @!P5 BRA `(.L_x_9640) ;  /* 0xffffffc40070d947 */ /* 0x000fea000383ffff */
.L_x_9579:
[----:B------:R-:W0:Y:S01]  /*40a0*/  S2UR UR4, SR_CTAID.X ;  /* 0x00000000000479c3 */ /* 0x000e220000002500 */
[----:B------:R-:W-:-:S07]  /*40b0*/  ISETP.NE.AND P5, PT, R17, RZ, PT ;  /* 0x000000ff1100720c */ /* 0x000fce0003fa5270 */
[----:B------:R-:W1:Y:S08]  /*40c0*/  LDC.64 R4, c[0x0][0x440] ;  /* 0x00011000ff047b82 */ /* 0x000e700000000a00 */
        /* <DEDUP_REMOVED lines=44> */
.L_x_9641:
        /* <DEDUP_REMOVED lines=15> */
.L_x_10834:


//--------------------- .text._ZN10layer_norm13ln_bwd_kernelINS_13Kernel_traitsIfffffjLj6144ELj1ELj1ELj8ELj16ENS_18Kernel_traits_baseILj6144EfffffjLj256EEEEELb0ELb0ELb0ELb1EEEvNS_9BwdParamsE --------------------------
	.section	.text._ZN10layer_norm13ln_bwd_kernelINS_13Kernel_traitsIfffffjLj6144ELj1ELj1ELj8ELj16ENS_18Kernel_traits_baseILj6144EfffffjLj256EEEEELb0ELb0ELb0ELb1EEEvNS_9BwdParamsE,"ax",@progbits
	.align	128
        .global         _ZN10layer_norm13ln_bwd_kernelINS_13Kernel_traitsIfffffjLj6144ELj1ELj1ELj8ELj16ENS_18Kernel_traits_baseILj6144EfffffjLj256EEEEELb0ELb0ELb0ELb1EEEvNS_9BwdParamsE
        .type           _ZN10layer_norm13ln_bwd_kernelINS_13Kernel_traitsIfffffjLj6144ELj1ELj1ELj8ELj16ENS_18Kernel_traits_baseILj6144EfffffjLj256EEEEELb0ELb0ELb0ELb1EEEvNS_9BwdParamsE,@function
        .size           _ZN10layer_norm13ln_bwd_kernelINS_13Kernel_traitsIfffffjLj6144ELj1ELj1ELj8ELj16ENS_18Kernel_traits_baseILj6144EfffffjLj256EEEEELb0ELb0ELb0ELb1EEEvNS_9BwdParamsE,(.L_x_10835 - _ZN10layer_norm13ln_bwd_kernelINS_13Kernel_traitsIfffffjLj6144ELj1ELj1ELj8ELj16ENS_18Kernel_traits_baseILj6144EfffffjLj256EEEEELb0ELb0ELb0ELb1EEEvNS_9BwdParamsE)
        .other          _ZN10layer_norm13ln_bwd_kernelINS_13Kernel_traitsIfffffjLj6144ELj1ELj1ELj8ELj16ENS_18Kernel_traits_baseILj6144EfffffjLj256EEEEELb0ELb0ELb0ELb1EEEvNS_9BwdParamsE,@"STO_CUDA_ENTRY STV_DEFAULT"
_ZN10layer_norm13ln_bwd_kernelINS_13Kernel_traitsIfffffjLj6144ELj1ELj1ELj8ELj16ENS_18Kernel_traits_baseILj6144EfffffjLj256EEEEELb0ELb0ELb0ELb1EEEvNS_9BwdParamsE:
.text._ZN10layer_norm13ln_bwd_kernelINS_13Kernel_traitsIfffffjLj6144ELj1ELj1ELj8ELj16ENS_18Kernel_traits_baseILj6144EfffffjLj256EEEEELb0ELb0ELb0ELb1EEEvNS_9BwdParamsE:
        /* <DEDUP_REMOVED lines=34> */
[----:B------:R-:W-:-:S02]  /*0220*/  MOV R144, UR4 ;  /* 0x0000000400907c02 */ /* 0x000fc40008000f00 */
[----:B------:R-:W-:Y:S02]  /*0230*/  CS2R R142, SRZ ;  /* 0x00000000008e7805 */ /* 0x000fe4000001ff00 */
[----:B------:R-:W-:Y:S02]  /*0240*/  CS2R R140, SRZ ;  /* 0x00000000008c7805 */ /* 0x000fe4000001ff00 */
[----:B------:R-:W-:Y:S02]  /*0250*/  MOV R0, RZ ;  /* 0x000000ff00007202 */ /* 0x000fe40000000f00 */
        /* <DEDUP_REMOVED lines=15> */
[----:B0-----:R-:W5:Y:S01]  /*0350*/  LDG.E.128 R60, desc[UR6][R2.64] ;  /* 0x00000006023c7981 */ /* 0x001f62000c1e1d00 */
[----:B------:R-:W-:Y:S01]  /*0360*/  CS2R R34, SRZ ;  /* 0x0000000000227805 */ /* 0x000fe2000001ff00 */
[----:B------:R-:W-:Y:S01]  /*0370*/  UPLOP3.LUT UP1, UPT, UPT, UPT, UPT, 0x40, 0x4 ;  /* 0x000000000004789c */ /* 0x000fe20003f2e870 */
[----:B--2---:R-:W-:Y:S01]  /*0380*/  ISETP.NE.U32.AND P0, PT, R4, RZ, PT ;  /* 0x000000ff0400720c */ /* 0x004fe20003f05070 */
        /* <DEDUP_REMOVED lines=8> */
[----:B------:R-:W5:Y:S01]  /*0410*/  LDG.E.128 R48, desc[UR6][R2.64+0x3000] ;  /* 0x0030000602307981 */ /* 0x000f62000c1e1d00 */
[----:B------:R-:W0:Y:S03]  /*0420*/  LDCU UR9, c[0x0][0x388] ;  /* 0x00007100ff0977ac */ /* 0x000e260008000800 */
[----:B------:R-:W5:Y:S01]  /*0430*/  LDG.E.128 R44, desc[UR6][R2.64+0x4000] ;  /* 0x00400006022c7981 */ /* 0x000f62000c1e1d00 */
[----:B------:R-:W1:Y:S03]  /*0440*/  LDCU.U8 UR8, c[0x0][0x410] ;  /* 0x00008200ff0877ac */ /* 0x000e660008000000 */
[----:B------:R2:W5:Y:S01]  /*0450*/  LDG.E.128 R40, desc[UR6][R2.64+0x5000] ;  /* 0x0050000602287981 */ /* 0x000562000c1e1d00 */
[----:B------:R-:W3:Y:S01]  /*0460*/  LDCU UR12, c[0x0][0x400] ;  /* 0x00008000ff0c77ac */ /* 0x000ee20008000800 */
[----:B------:R-:W4:Y:S01]  /*0470*/  LDCU.64 UR14, c[0x0][0x478] ;  /* 0x00008f00ff0e77ac */ /* 0x000f220008000a00 */
[----:B------:R-:W0:Y:S01]  /*0480*/  LDCU.64 UR10, c[0x0][0x438] ;  /* 0x00008700ff0a77ac */ /* 0x000e220008000a00 */
[----:B--2---:R-:W-:-:S07]  /*0490*/  CS2R R2, SRZ ;  /* 0x0000000000027805 */ /* 0x004fce000001ff00 */
.L_x_9649:
[----:B------:R-:W2:Y:S01]  /*04a0*/  LDC.64 R100, c[0x0][0x3c0] ;  /* 0x0000f000ff647b82 */ /* 0x000ea20000000a00 */
[----:B0-----:R-:W-:-:S05]  /*04b0*/  IMAD R88, R144, UR9, RZ ;  /* 0x0000000990587c24 */ /* 0x001fca000f8e02ff */
[----:B------:R-:W-:Y:S02]  /*04c0*/  SHF.R.S32.HI R89, RZ, 0x1f, R88 ;  /* 0x0000001fff597819 */ /* 0x000fe40000011458 */
[----:B------:R-:W0:Y:S02]  /*04d0*/  LDC.64 R132, c[0x0][0x3a8] ;  /* 0x0000ea00ff847b82 */ /* 0x000e240000000a00 */
[----:B------:R-:W-:-:S04]  /*04e0*/  LEA.HI R89, R89, R88, RZ, 0x2 ;  /* 0x0000005859597211 */ /* 0x000fc800078f10ff */
[----:B------:R-:W-:Y:S02]  /*04f0*/  LEA.HI.SX32 R154, R89, R116, 0x1e ;  /* 0x00000074599a7211 */ /* 0x000fe400078ff2ff */
[----:B------:R-:W1:Y:S08]  /*0500*/  LDC.64 R108, c[0x0][0x3c8] ;  /* 0x0000f200ff6c7b82 */ /* 0x000e700000000a00 */
[----:B------:R-:W3:Y:S01]  /*0510*/  LDC.64 R128, c[0x0][0x428] ;  /* 0x00010a00ff807b82 */ /* 0x000ee20000000a00 */
[----:B--2---:R-:W-:-:S05]  /*0520*/  IMAD.WIDE R100, R144, 0x4, R100 ;  /* 0x0000000490647825 */ /* 0x004fca00078e0264 */
[----:B------:R-:W2:Y:S01]  /*0530*/  LDG.E R147, desc[UR6][R100.64] ;  /* 0x0000000664937981 */ /* 0x000ea2000c1e1900 */
[C---:B0-----:R-:W-:Y:S01]  /*0540*/  IMAD.WIDE.U32 R88, R154.reuse, 0x10, R132 ;  /* 0x000000109a587825 */ /* 0x041fe200078e0084 */
[----:B------:R-:W-:Y:S01]  /*0550*/  IADD3 R153, PT, PT, R154, 0x100, RZ ;  /* 0x000001009a997810 */ /* 0x000fe20007ffe0ff */
[----:B------:R-:W0:Y:S04]  /*0560*/  @P0 LDC.64 R156, c[0x0][0x3e0] ;  /* 0x0000f800ff9c0b82 */ /* 0x000e280000000a00 */
[----:B------:R-:W4:Y:S01]  /*0570*/  LDG.E.128 R88, desc[UR6][R88.64] ;  /* 0x0000000658587981 */ /* 0x000f22000c1e1d00 */
[----:B-1----:R-:W-:Y:S01]  /*0580*/  IMAD.WIDE R108, R144, 0x4, R108 ;  /* 0x00000004906c7825 */ /* 0x002fe200078e026c */
[----:B------:R-:W-:-:S04]  /*0590*/  IADD3 R151, PT, PT, R154, 0x200, RZ ;  /* 0x000002009a977810 */ /* 0x000fc80007ffe0ff */
[----:B------:R-:W4:Y:S01]  /*05a0*/  LDG.E R149, desc[UR6][R108.64] ;  /* 0x000000066c957981 */ /* 0x000f22000c1e1900 */
[----:B---3--:R-:W-:-:S04]  /*05b0*/  IMAD.WIDE.U32 R92, R154, 0x10, R128 ;  /* 0x000000109a5c7825 */ /* 0x008fc800078e0080 */
[--C-:B------:R-:W-:Y:S02]  /*05c0*/  IMAD.WIDE.U32 R96, R153, 0x10, R132.reuse ;  /* 0x0000001099607825 */ /* 0x100fe400078e0084 */
        /* <DEDUP_REMOVED lines=32> */
[----:B-----5:R-:W5:Y:S01]  /*07d0*/  @P1 LDG.E.128 R64, desc[UR6][R158.64] ;  /* 0x000000069e401981 */ /* 0x020f62000c1e1d00 */
        /* <DEDUP_REMOVED lines=12> */
[----:B--2---:R-:W-:-:S05]  /*08a0*/  FSEL R159, R147, RZ, !P2 ;  /* 0x000000ff939f7208 */ /* 0x004fca0005000000 */
[C---:B----4-:R-:W-:Y:S01]  /*08b0*/  FADD.FTZ R88, -R159.reuse, R88 ;  /* 0x000000589f587221 */ /* 0x050fe20000010100 */
[C---:B------:R-:W-:Y:S01]  /*08c0*/  FADD.FTZ R158, -R159.reuse, R89 ;  /* 0x000000599f9e7221 */ /* 0x040fe20000010100 */
[----:B------:R-:W-:Y:S02]  /*08d0*/  FADD.FTZ R90, -R159, R90 ;  /* 0x0000005a9f5a7221 */ /* 0x000fe40000010100 */
[C---:B------:R-:W-:Y:S01]  /*08e0*/  FMUL.FTZ R147, R149.reuse, R88 ;  /* 0x0000005895937220 */ /* 0x040fe20000410000 */
        /* <DEDUP_REMOVED lines=192> */
.L_x_9644:
[----:B------:R-:W-:Y:S05]  /*14f0*/  BSYNC.RECONVERGENT B0 ;  /* 0x0000000000007941 */ /* 0x000fea0003800200 */
.L_x_9643:
        /* <DEDUP_REMOVED lines=157> */
.L_x_9646:
        /* <DEDUP_REMOVED lines=123> */
.L_x_9645:
        /* <DEDUP_REMOVED lines=113> */
.L_x_9648:
        /* <DEDUP_REMOVED lines=122> */
.L_x_9647:
        /* <DEDUP_REMOVED lines=53> */
.L_x_9642:
        /* <DEDUP_REMOVED lines=21> */
.L_x_9650:
        /* <DEDUP_REMOVED lines=11> */
.L_x_10835:


//--------------------- .text._ZN10layer_norm13ln_bwd_kernelINS_13Kernel_traitsIfffffjLj6144ELj1ELj1ELj8ELj16ENS_18Kernel_traits_baseILj6144EfffffjLj256EEEEELb0ELb0ELb1ELb0EEEvNS_9BwdParamsE --------------------------
	.section	.text._ZN10layer_norm13ln_bwd_kernelINS_13Kernel_traitsIfffffjLj6144ELj1ELj1ELj8ELj16ENS_18Kernel_traits_baseILj6144EfffffjLj256EEEEELb0ELb0ELb1ELb0EEEvNS_9BwdParamsE,"ax",@progbits
	.align	128
        .global         _ZN10layer_norm13ln_bwd_kernelINS_13Kernel_traitsIfffffjLj6144ELj1ELj1ELj8ELj16ENS_18Kernel_traits_baseILj6144EfffffjLj256EEEEELb0ELb0ELb1ELb0EEEvNS_9BwdParamsE
        .type           _ZN10layer_norm13ln_bwd_kernelINS_13Kernel_traitsIfffffjLj6144ELj1ELj1ELj8ELj16ENS_18Kernel_traits_baseILj6144EfffffjLj256EEEEELb0ELb0ELb1ELb0EEEvNS_9BwdParamsE,@function
        .size           _ZN10layer_norm13ln_bwd_kernelINS_13Kernel_traitsIfffffjLj6144ELj1ELj1ELj8ELj16ENS_18Kernel_traits_baseILj6144EfffffjLj256EEEEELb0ELb0ELb1ELb0EEEvNS_9BwdParamsE,(.L_x_10836 - _ZN10layer_norm13ln_bwd_kernelINS_13Kernel_traitsIfffffjLj6144ELj1ELj1ELj8ELj16ENS_18Kernel_traits_baseILj6144EfffffjLj256EEEEELb0ELb0ELb1ELb0EEEvNS_9BwdParamsE)
        .other          _ZN10layer_norm13ln_bwd_kernelINS_13Kernel_traitsIfffffjLj6144ELj1ELj1ELj8ELj16ENS_18Kernel_traits_baseILj6144EfffffjLj256EEEEELb0ELb0ELb1ELb0EEEvNS_9BwdParamsE,@"STO_CUDA_ENTRY STV_DEFAULT"
_ZN10layer_norm13ln_bwd_kernelINS_13Kernel_traitsIfffffjLj6144ELj1ELj1ELj8ELj16ENS_18Kernel_traits_baseILj6144EfffffjLj256EEEEELb0ELb0ELb1ELb0EEEvNS_9BwdParamsE:
.text._ZN10layer_norm13ln_bwd_kernelINS_13Kernel_traitsIfffffjLj6144ELj1ELj1ELj8ELj16ENS_18Kernel_traits_baseILj6144EfffffjLj256EEEEELb0ELb0ELb1ELb0EEEvNS_9BwdParamsE:
        /* <DEDUP_REMOVED lines=19> */
[----:B------:R-:W-:Y:S02]  /*0130*/  CS2R R60, SRZ ;  /* 0x00000000003c7805 */ /* 0x000fe4000001ff00 */
        /* <DEDUP_REMOVED lines=8> */
[----:B------:R-:W-:-:S04]  /*01c0*/  @P5 LOP3.LUT R17, R17, 0x100, RZ, 0xfc, !PT ;  /* 0x0000010011115812 */ /* 0x000fc800078efcff */
[----:B--2---:R0:W5:Y:S02]  /*01d0*/  @P5 LDG.E.128 R84, desc[UR10][R2.64] ;  /* 0x0000000a02545981 */ /* 0x004164000c1e1d00 */
[----:B------:R-:W1:Y:S01]  /*01e0*/  @P0 LDC.64 R12, c[0x0][0x3d0] ;  /* 0x0000f400ff0c0b82 */ /* 0x000e620000000a00 */
[C---:B----4-:R-:W-:Y:S01]  /*01f0*/  @P3 IMAD.WIDE.U32 R6, R17.reuse, 0x10, R4 ;  /* 0x0000001011063825 */ /* 0x050fe200078e0004 */
[----:B------:R-:W-:-:S04]  /*0200*/  @P3 IADD3 R17, PT, PT, R17, 0x100, RZ ;  /* 0x0000010011113810 */ /* 0x000fc80007ffe0ff */
[----:B------:R2:W5:Y:S02]  /*0210*/  @P3 LDG.E.128 R80, desc[UR10][R6.64] ;  /* 0x0000000a06503981 */ /* 0x000564000c1e1d00 */
[----:B------:R-:W4:Y:S01]  /*0220*/  @P4 LDC.64 R14, c[0x0][0x3d0] ;  /* 0x0000f400ff0e4b82 */ /* 0x000f220000000a00 */
[C---:B---3--:R-:W-:Y:S01]  /*0230*/  @P2 IMAD.WIDE.U32 R8, R17.reuse, 0x10, R8 ;  /* 0x0000001011082825 */ /* 0x048fe200078e0008 */
[----:B------:R-:W-:Y:S02]  /*0240*/  @P2 IADD3 R17, PT, PT, R17, 0x100, RZ ;  /* 0x0000010011112810 */ /* 0x000fe40007ffe0ff */
[----:B0-----:R-:W-:Y:S02]  /*0250*/  MOV R2, UR4 ;  /* 0x0000000400027c02 */ /* 0x001fe40008000f00 */
[----:B------:R2:W5:Y:S01]  /*0260*/  @P2 LDG.E.128 R76, desc[UR10][R8.64] ;  /* 0x0000000a084c2981 */ /* 0x000562000c1e1d00 */
[C---:B------:R-:W-:Y:S01]  /*0270*/  @P1 IMAD.WIDE.U32 R10, R17.reuse, 0x10, R10 ;  /* 0x00000010110a1825 */ /* 0x040fe200078e000a */
[----:B------:R-:W-:-:S04]  /*0280*/  @P1 IADD3 R17, PT, PT, R17, 0x100, RZ ;  /* 0x0000010011111810 */ /* 0x000fc80007ffe0ff */
[----:B------:R2:W5:Y:S01]  /*0290*/  @P1 LDG.E.128 R72, desc[UR10][R10.64] ;  /* 0x0000000a0a481981 */ /* 0x000562000c1e1d00 */
[C---:B-1----:R-:W-:Y:S01]  /*02a0*/  @P0 IMAD.WIDE.U32 R12, R17.reuse, 0x10, R12 ;  /* 0x00000010110c0825 */ /* 0x042fe200078e000c */
[----:B------:R-:W-:-:S04]  /*02b0*/  @P0 IADD3 R17, PT, PT, R17, 0x100, RZ ;  /* 0x0000010011110810 */ /* 0x000fc80007ffe0ff */
[----:B------:R2:W5:Y:S01]  /*02c0*/  @P0 LDG.E.128 R68, desc[UR10][R12.64] ;  /* 0x0000000a0c440981 */ /* 0x000562000c1e1d00 */
[----:B----4-:R-:W-:-:S05]  /*02d0*/  @P4 IMAD.WIDE.U32 R4, R17, 0x10, R14 ;  /* 0x0000001011044825 */ /* 0x010fca00078e000e */
[----:B------:R2:W5:Y:S01]  /*02e0*/  @P4 LDG.E.128 R64, desc[UR10][R4.64] ;  /* 0x0000000a04404981 */ /* 0x000562000c1e1d00 */
        /* <DEDUP_REMOVED lines=54> */
.L_x_9703:
[----:B------:R-:W0:Y:S08]  /*0650*/  LDC.64 R124, c[0x0][0x3f8] ;  /* 0x0000fe00ff7c7b82 */ /* 0x000e300000000a00 */
[----:B------:R-:W1:Y:S08]  /*0660*/  LDC.64 R108, c[0x0][0x3c8] ;  /* 0x0000f200ff6c7b82 */ /* 0x000e700000000a00 */
[----:B--2---:R-:W2:Y:S01]  /*0670*/  LDC.64 R110, c[0x0][0x3f0] ;  /* 0x0000fc00ff6e7b82 */ /* 0x004ea20000000a00 */
[----:B0-----:R-:W-:-:S06]  /*0680*/  IMAD.WIDE R124, R2, 0x4, R124 ;  /* 0x00000004027c7825 */ /* 0x001fcc00078e027c */
[----:B---3--:R-:W3:Y:S01]  /*0690*/  LDG.E R124, desc[UR10][R124.64] ;  /* 0x0000000a7c7c7981 */ /* 0x008ee2000c1e1900 */
        /* <DEDUP_REMOVED lines=8> */
[----:B0---4-:R-:W-:Y:S05]  /*0720*/  @!P2 BRA `(.L_x_9653) ;  /* 0x000000100078a947 */ /* 0x011fea0003800000 */
[----:B------:R-:W0:Y:S08]  /*0730*/  LDC.64 R108, c[0x0][0x3c0] ;  /* 0x0000f000ff6c7b82 */ /* 0x000e300000000a00 */
[----:B------:R-:W1:Y:S01]  /*0740*/  LDC R127, c[0x0][0x388] ;  /* 0x0000e200ff7f7b82 */ /* 0x000e620000000800 */
[----:B0-----:R-:W-:-:S06]  /*0750*/  IMAD.WIDE R108, R2, 0x4, R108 ;  /* 0x00000004026c7825 */ /* 0x001fcc00078e026c */
[----:B------:R0:W2:Y:S01]  /*0760*/  LDG.E R108, desc[UR10][R108.64] ;  /* 0x0000000a6c6c7981 */ /* 0x0000a2000c1e1900 */
[----:B------:R-:W-:Y:S01]  /*0770*/  IADD3 R112, PT, PT, R124, -0x1, RZ ;  /* 0xffffffff7c707810 */ /* 0x000fe20007ffe0ff */
[-C--:B-1----:R-:W-:Y:S01]  /*0780*/  IMAD R110, R2, R127.reuse, RZ ;  /* 0x0000007f026e7224 */ /* 0x082fe200078e02ff */
[----:B------:R-:W-:Y:S01]  /*0790*/  ISETP.GE.U32.AND P0, PT, R0, 0x100, PT ;  /* 0x000001000000780c */ /* 0x000fe20003f06070 */
[----:B------:R-:W1:Y:S01]  /*07a0*/  S2R R125, SR_TID.X ;  /* 0x00000000007d7919 */ /* 0x000e620000002100 */
[----:B------:R-:W-:Y:S01]  /*07b0*/  ISETP.NE.AND P6, PT, RZ, UR9, PT ;  /* 0x00000009ff007c0c */ /* 0x000fe2000bfc5270 */
[----:B------:R-:W-:Y:S01]  /*07c0*/  IMAD R112, R112, R127, RZ ;  /* 0x0000007f70707224 */ /* 0x000fe200078e02ff */
[----:B------:R-:W-:Y:S01]  /*07d0*/  SHF.R.S32.HI R111, RZ, 0x1f, R110 ;  /* 0x0000001fff6f7819 */ /* 0x000fe2000001146e */
[----:B------:R-:W-:Y:S01]  /*07e0*/  BSSY.RECONVERGENT B1, `(.L_x_9654) ;  /* 0x0000039000017945 */ /* 0x000fe20003800200 */
[----:B------:R-:W-:Y:S02]  /*07f0*/  ISETP.GE.U32.AND P1, PT, R0, 0x200, PT ;  /* 0x000002000000780c */ /* 0x000fe40003f26070 */
[----:B------:R-:W-:-:S02]  /*0800*/  LEA.HI R110, R111, R110, RZ, 0x2 ;  /* 0x0000006e6f6e7211 */ /* 0x000fc400078f10ff */
[----:B0-----:R-:W-:Y:S02]  /*0810*/  SHF.R.S32.HI R109, RZ, 0x1f, R112 ;  /* 0x0000001fff6d7819 */ /* 0x001fe40000011470 */
[C---:B------:R-:W-:Y:S02]  /*0820*/  ISETP.GE.U32.AND P3, PT, R0.reuse, 0x300, PT ;  /* 0x000003000000780c */ /* 0x040fe40003f66070 */
[----:B------:R-:W-:Y:S02]  /*0830*/  LEA.HI R112, R109, R112, RZ, 0x2 ;  /* 0x000000706d707211 */ /* 0x000fe400078f10ff */
[C---:B------:R-:W-:Y:S02]  /*0840*/  ISETP.GE.U32.AND P4, PT, R0.reuse, 0x400, PT ;  /* 0x000004000000780c */ /* 0x040fe40003f86070 */
[----:B------:R-:W-:Y:S02]  /*0850*/  ISETP.GE.U32.AND P5, PT, R0, 0x500, PT ;  /* 0x000005000000780c */ /* 0x000fe40003fa6070 */
[----:B------:R-:W-:-:S02]  /*0860*/  MOV R119, RZ ;  /* 0x000000ff00777202 */ /* 0x000fc40000000f00 */
[----:B------:R-:W-:Y:S02]  /*0870*/  MOV R120, RZ ;  /* 0x000000ff00787202 */ /* 0x000fe40000000f00 */
        /* <DEDUP_REMOVED lines=15> */
[C---:B--2---:R-:W-:Y:S01]  /*0970*/  @P0 IMAD.WIDE.U32 R120, R117.reuse, 0x10, R120 ;  /* 0x0000001075780825 */ /* 0x044fe200078e0078 */
[----:B------:R-:W-:Y:S02]  /*0980*/  IADD3 R118, PT, PT, R118, 0x100, RZ ;  /* 0x0000010076767810 */ /* 0x000fe40007ffe0ff */
[----:B------:R-:W-:Y:S02]  /*0990*/  IADD3 R117, PT, PT, R117, 0x100, RZ ;  /* 0x0000010075757810 */ /* 0x000fe40007ffe0ff */
[----:B------:R0:W5:Y:S01]  /*09a0*/  @P0 LDG.E.128 R12, desc[UR10][R120.64] ;  /* 0x0000000a780c0981 */ /* 0x000162000c1e1d00 */
        /* <DEDUP_REMOVED lines=28> */
.L_x_9655:
[----:B----4-:R-:W-:Y:S05]  /*0b70*/  BSYNC.RECONVERGENT B1 ;  /* 0x0000000000017941 */ /* 0x010fea0003800200 */
.L_x_9654:
        /* <DEDUP_REMOVED lines=13> */
[----:B------:R-:W-:Y:S02]  /*0c50*/  IADD3 R118, PT, PT, R118, 0x100, RZ ;  /* 0x0000010076767810 */ /* 0x000fe40007ffe0ff */
[----:B------:R-:W-:Y:S01]  /*0c60*/  IADD3 R117, PT, PT, R117, 0x100, RZ ;  /* 0x0000010075757810 */ /* 0x000fe20007ffe0ff */
        /* <DEDUP_REMOVED lines=9> */
[----:B------:R-:W-:Y:S01]  /*0d00*/  FADD.FTZ R32, R32, R108 ;  /* 0x0000006c20207221 */ /* 0x000fe20000010000 */
[----:B------:R-:W-:Y:S01]  /*0d10*/  FFMA.FTZ R56, R108, R131, R56 ;  /* 0x000000836c387223 */ /* 0x000fe20000010038 */
[----:B------:R-:W-:Y:S01]  /*0d20*/  FADD.FTZ R33, R33, R109 ;  /* 0x0000006d21217221 */ /* 0x000fe20000010000 */
[----:B------:R-:W-:Y:S01]  /*0d30*/  FFMA.FTZ R57, R109, R126, R57 ;  /* 0x0000007e6d397223 */ /* 0x000fe20000010039 */
        /* <DEDUP_REMOVED lines=15> */
.L_x_9657:
[----:B------:R-:W-:Y:S05]  /*0e30*/  BSYNC.RECONVERGENT B1 ;  /* 0x0000000000017941 */ /* 0x000fea0003800200 */
.L_x_9656:
        /* <DEDUP_REMOVED lines=43> */
.L_x_9659:
[----:B------:R-:W-:Y:S05]  /*10f0*/  BSYNC.RECONVERGENT B1 ;  /* 0x0000000000017941 */ /* 0x000fea0003800200 */
.L_x_9658:
        /* <DEDUP_REMOVED lines=43> */
.L_x_9661:
[----:B------:R-:W-:Y:S05]  /*13b0*/  BSYNC.RECONVERGENT B1 ;  /* 0x0000000000017941 */ /* 0x000fea0003800200 */
.L_x_9660:
        /* <DEDUP_REMOVED lines=43> */
.L_x_9663:
[----:B------:R-:W-:Y:S05]  /*1670*/  BSYNC.RECONVERGENT B1 ;  /* 0x0000000000017941 */ /* 0x000fea0003800200 */
.L_x_9662:
        /* <DEDUP_REMOVED lines=41> */
.L_x_9653:
        /* <DEDUP_REMOVED lines=39> */
.L_x_9664:
[----:B----4-:R-:W-:Y:S05]  /*1b80*/  BSYNC.RECONVERGENT B0 ;  /* 0x0000000000007941 */ /* 0x010fea0003800200 */
.L_x_9652:
        /* <DEDUP_REMOVED lines=31> */
.L_x_9666:
[----:B------:R-:W-:Y:S05]  /*1d80*/  BSYNC.RECONVERGENT B0 ;  /* 0x0000000000007941 */ /* 0x000fea0003800200 */
.L_x_9665:
        /* <DEDUP_REMOVED lines=38> */
[----:B------:R-:W-:-:S02]  /*1ff0*/  P2R R117, PR, RZ, 0x2 ;  /* 0x00000002ff757803 */ /* 0x000fc40000000000 */
        /* <DEDUP_REMOVED lines=43> */
.L_x_9670:
[-CC-:B------:R-:W-:Y:S01]  /*22b0*/  FFMA.FTZ R105, R3, R109.reuse, R110.reuse ;  /* 0x0000006d03697223 */ /* 0x180fe2000001006e */
[-CC-:B------:R-:W-:Y:S01]  /*22c0*/  FFMA.FTZ R106, R160, R109.reuse, R110.reuse ;  /* 0x0000006da06a7223 */ /* 0x180fe2000001006e */
[-C--:B------:R-:W-:Y:S01]  /*22d0*/  FFMA.FTZ R107, R165, R109.reuse, R110 ;  /* 0x0000006da56b7223 */ /* 0x080fe2000001006e */
[----:B------:R-:W-:Y:S01]  /*22e0*/  ISETP.GT.AND P1, PT, R124, RZ, PT ;  /* 0x000000ff7c00720c */ /* 0x000fe20003f24270 */
        /* <DEDUP_REMOVED lines=8> */
[----:B------:R-:W-:-:S02]  /*2370*/  ISETP.GT.AND P0, PT, R134, RZ, PT ;  /* 0x000000ff8600720c */ /* 0x000fc40003f04270 */
[----:B------:R-:W-:Y:S01]  /*2380*/  FSEL R104, R104, RZ, P1 ;  /* 0x000000ff68687208 */ /* 0x000fe20000800000 */
[----:B------:R-:W-:Y:S01]  /*2390*/  FMUL.FTZ R114, R129, R114 ;  /* 0x0000007281727220 */ /* 0x000fe20000410000 */
[----:B------:R-:W-:Y:S02]  /*23a0*/  FSEL R111, R106, RZ, P1 ;  /* 0x000000ff6a6f7208 */ /* 0x000fe40000800000 */
[----:B------:R-:W-:Y:S01]  /*23b0*/  FSEL R112, R112, RZ, P1 ;  /* 0x000000ff70707208 */ /* 0x000fe20000800000 */
[----:B------:R-:W-:Y:S02]  /*23c0*/  FMUL.FTZ R105, R104, UR15 ;  /* 0x0000000f68697c20 */ /* 0x000fe40008410000 */
[----:B------:R-:W-:Y:S02]  /*23d0*/  FMUL.FTZ R106, R111, UR15 ;  /* 0x0000000f6f6a7c20 */ /* 0x000fe40008410000 */
[----:B------:R-:W-:Y:S01]  /*23e0*/  FMUL.FTZ R107, R112, UR15 ;  /* 0x0000000f706b7c20 */ /* 0x000fe20008410000 */
[----:B------:R-:W-:-:S02]  /*23f0*/  SEL R100, R105, R100, P0 ;  /* 0x0000006469647207 */ /* 0x000fc40000000000 */
[----:B------:R-:W-:Y:S02]  /*2400*/  SEL R101, R106, R101, P0 ;  /* 0x000000656a657207 */ /* 0x000fe40000000000 */
[----:B------:R-:W-:Y:S02]  /*2410*/  SEL R102, R107, R102, P0 ;  /* 0x000000666b667207 */ /* 0x000fe40000000000 */
[----:B------:R-:W-:Y:S02]  /*2420*/  FSEL R107, R114, RZ, P1 ;  /* 0x000000ff726b7208 */ /* 0x000fe40000800000 */
[----:B------:R-:W-:Y:S02]  /*2430*/  MOV R105, R111 ;  /* 0x0000006f00697202 */ /* 0x000fe40000000f00 */
[----:B------:R-:W-:Y:S01]  /*2440*/  MOV R106, R112 ;  /* 0x00000070006a7202 */ /* 0x000fe20000000f00 */
[----:B------:R-:W-:Y:S06]  /*2450*/  @!P3 BRA `(.L_x_9671) ;  /* 0x0000000000ecb947 */ /* 0x000fec0003800000 */
[----:B------:R-:W-:Y:S01]  /*2460*/  MOV R106, R112 ;  /* 0x00000070006a7202 */ /* 0x000fe20000000f00 */
[----:B------:R-:W-:Y:S01]  /*2470*/  FMUL.FTZ R103, R107, UR15 ;  /* 0x0000000f6b677c20 */ /* 0x000fe20008410000 */
[----:B------:R-:W-:Y:S01]  /*2480*/  MOV R105, R111 ;  /* 0x0000006f00697202 */ /* 0x000fe20000000f00 */
[----:B------:R-:W-:Y:S06]  /*2490*/  BRA `(.L_x_9671) ;  /* 0x0000000000dc7947 */ /* 0x000fec0003800000 */
.L_x_9669:
[----:B------:R-:W-:Y:S01]  /*24a0*/  UMOV UR4, UR6 ;  /* 0x0000000600047c82 */ /* 0x000fe20008000000 */
[----:B------:R-:W-:Y:S01]  /*24b0*/  UMOV UR5, UR7 ;  /* 0x0000000700057c82 */ /* 0x000fe20008000000 */
[----:B------:R-:W-:-:S04]  /*24c0*/  UISETP.NE.U32.AND UP0, UPT, UR4, URZ, UPT ;  /* 0x000000ff0400728c */ /* 0x000fc8000bf05070 */
[----:B------:R-:W-:-:S09]  /*24d0*/  UISETP.NE.AND.EX UP0, UPT, UR5, URZ, UPT, UP0 ;  /* 0x000000ff0500728c */ /* 0x000fd2000bf05300 */
[----:B------:R-:W-:Y:S05]  /*24e0*/  BRA.U UP0, `(.L_x_9672) ;  /* 0x0000000100687547 */ /* 0x000fea000b800000 */
        /* <DEDUP_REMOVED lines=12> */
[----:B------:R-:W-:Y:S01]  /*25b0*/  FMUL.FTZ R111, R111, UR15 ;  /* 0x0000000f6f6f7c20 */ /* 0x000fe20008410000 */
[----:B------:R-:W-:Y:S01]  /*25c0*/  ISETP.GT.AND P0, PT, R134, RZ, PT ;  /* 0x000000ff8600720c */ /* 0x000fe20003f04270 */
[----:B------:R-:W-:Y:S01]  /*25d0*/  FMUL.FTZ R112, R112, UR15 ;  /* 0x0000000f70707c20 */ /* 0x000fe20008410000 */
[----:B------:R-:W-:-:S02]  /*25e0*/  FMUL.FTZ R113, R113, UR15 ;  /* 0x0000000f71717c20 */ /* 0x000fc40008410000 */
        /* <DEDUP_REMOVED lines=10> */
.L_x_9672:
        /* <DEDUP_REMOVED lines=9> */
[----:B------:R-:W-:Y:S01]  /*2720*/  @P2 FFMA.FTZ R112, R170, R109, R110 ;  /* 0x0000006daa702223 */ /* 0x000fe2000001006e */
[----:B------:R-:W-:Y:S01]  /*2730*/  MOV R106, R14 ;  /* 0x0000000e006a7202 */ /* 0x000fe20000000f00 */
[C---:B------:R-:W-:Y:S01]  /*2740*/  @P2 FFMA.FTZ R104, R129.reuse, R107, R12 ;  /* 0x0000006b81682223 */ /* 0x040fe2000001000c */
[----:B------:R-:W-:Y:S01]  /*2750*/  @P2 FFMA.FTZ R106, R129, R111, R14 ;  /* 0x0000006f816a2223 */ /* 0x000fe2000001000e */
[----:B------:R-:W-:Y:S01]  /*2760*/  @P2 FADD.FTZ R114, R173, -R112 ;  /* 0x80000070ad722221 */ /* 0x000fe20000010000 */
[----:B------:R-:W-:Y:S01]  /*2770*/  MOV R107, R15 ;  /* 0x0000000f006b7202 */ /* 0x000fe20000000f00 */
[----:B------:R-:W-:Y:S01]  /*2780*/  FMUL.FTZ R112, R105, UR15 ;  /* 0x0000000f69707c20 */ /* 0x000fe20008410000 */
[----:B------:R-:W-:Y:S01]  /*2790*/  FMUL.FTZ R111, R106, UR15 ;  /* 0x0000000f6a6f7c20 */ /* 0x000fe20008410000 */
[----:B------:R-:W-:Y:S01]  /*27a0*/  FMUL.FTZ R113, R104, UR15 ;  /* 0x0000000f68717c20 */ /* 0x000fe20008410000 */
[----:B------:R-:W-:Y:S01]  /*27b0*/  ISETP.GT.AND P0, PT, R134, RZ, PT ;  /* 0x000000ff8600720c */ /* 0x000fe20003f04270 */
[----:B------:R-:W-:-:S03]  /*27c0*/  @P2 FFMA.FTZ R107, R129, R114, R15 ;  /* 0x00000072816b2223 */ /* 0x000fc6000001000f */
[----:B------:R-:W-:Y:S01]  /*27d0*/  SEL R102, R111, R102, P0 ;  /* 0x000000666f667207 */ /* 0x000fe20000000000 */
[----:B------:R-:W-:Y:S01]  /*27e0*/  @P3 FMUL.FTZ R103, R107, UR15 ;  /* 0x0000000f6b673c20 */ /* 0x000fe20008410000 */
[----:B------:R-:W-:Y:S02]  /*27f0*/  SEL R101, R112, R101, P0 ;  /* 0x0000006570657207 */ /* 0x000fe40000000000 */
[----:B------:R-:W-:-:S07]  /*2800*/  SEL R100, R113, R100, P0 ;  /* 0x0000006471647207 */ /* 0x000fce0000000000 */
.L_x_9671:
        /* <DEDUP_REMOVED lines=10> */
.L_x_9668:
[----:B------:R-:W-:Y:S05]  /*28b0*/  BSYNC.RECONVERGENT B0 ;  /* 0x0000000000007941 */ /* 0x000fea0003800200 */
.L_x_9667:
        /* <DEDUP_REMOVED lines=23> */
[----:B------:R-:W-:Y:S01]  /*2a30*/  @P2 FFMA.FTZ R112, R146, R109, R110 ;  /* 0x0000006d92702223 */ /* 0x000fe2000001006e */
[----:B------:R-:W-:Y:S01]  /*2a40*/  FMUL.FTZ R113, R104, UR15 ;  /* 0x0000000f68717c20 */ /* 0x000fe20008410000 */
[----:B------:R-:W-:Y:S01]  /*2a50*/  FMUL.FTZ R114, R105, UR15 ;  /* 0x0000000f69727c20 */ /* 0x000fe20008410000 */
[----:B------:R-:W-:Y:S01]  /*2a60*/  FMUL.FTZ R111, R106, UR15 ;  /* 0x0000000f6a6f7c20 */ /* 0x000fe20008410000 */
[----:B------:R-:W-:Y:S01]  /*2a70*/  ISETP.GT.AND P1, PT, R134, RZ, PT ;  /* 0x000000ff8600720c */ /* 0x000fe20003f24270 */
[----:B------:R-:W-:Y:S01]  /*2a80*/  @P2 FADD.FTZ R112, R155, -R112 ;  /* 0x800000709b702221 */ /* 0x000fe20000010000 */
[----:B------:R-:W-:-:S02]  /*2a90*/  MOV R107, R11 ;  /* 0x0000000b006b7202 */ /* 0x000fc40000000f00 */
[----:B------:R-:W-:Y:S01]  /*2aa0*/  SEL R102, R111, R102, P1 ;  /* 0x000000666f667207 */ /* 0x000fe20000800000 */
[----:B------:R-:W-:Y:S01]  /*2ab0*/  @P2 FFMA.FTZ R107, R129, R112, R11 ;  /* 0x00000070816b2223 */ /* 0x000fe2000001000b */
[----:B------:R-:W-:Y:S02]  /*2ac0*/  SEL R101, R114, R101, P1 ;  /* 0x0000006572657207 */ /* 0x000fe40000800000 */
[----:B------:R-:W-:Y:S01]  /*2ad0*/  SEL R100, R113, R100, P1 ;  /* 0x0000006471647207 */ /* 0x000fe20000800000 */
[----:B------:R-:W-:Y:S06]  /*2ae0*/  @!P3 BRA `(.L_x_9677) ;  /* 0x000000040060b947 */ /* 0x000fec0003800000 */
[----:B------:R-:W-:Y:S01]  /*2af0*/  FMUL.FTZ R103, R107, UR15 ;  /* 0x0000000f6b677c20 */ /* 0x000fe20008410000 */
[----:B------:R-:W-:Y:S06]  /*2b00*/  BRA `(.L_x_9677) ;  /* 0x0000000400587947 */ /* 0x000fec0003800000 */
.L_x_9676:
        /* <DEDUP_REMOVED lines=26> */
.L_x_9675:
        /* <DEDUP_REMOVED lines=35> */
.L_x_9678:
[-CC-:B------:R-:W-:Y:S01]  /*2ee0*/  FFMA.FTZ R111, R131, R109.reuse, R110.reuse ;  /* 0x0000006d836f7223 */ /* 0x180fe2000001006e */
[-CC-:B------:R-:W-:Y:S01]  /*2ef0*/  FFMA.FTZ R114, R126, R109.reuse, R110.reuse ;  /* 0x0000006d7e727223 */ /* 0x180fe2000001006e */
[-CC-:B------:R-:W-:Y:S01]  /*2f00*/  FFMA.FTZ R113, R139, R109.reuse, R110.reuse ;  /* 0x0000006d8b717223 */ /* 0x180fe2000001006e */
[----:B------:R-:W-:Y:S01]  /*2f10*/  @P3 FFMA.FTZ R120, R146, R109, R110 ;  /* 0x0000006d92783223 */ /* 0x000fe2000001006e */
[----:B------:R-:W-:Y:S01]  /*2f20*/  FADD.FTZ R112, R136, -R111 ;  /* 0x8000006f88707221 */ /* 0x000fe20000010000 */
[----:B------:R-:W-:Y:S01]  /*2f30*/  FADD.FTZ R114, R141, -R114 ;  /* 0x800000728d727221 */ /* 0x000fe20000010000 */
[----:B------:R-:W-:Y:S01]  /*2f40*/  FADD.FTZ R118, R144, -R113 ;  /* 0x8000007190767221 */ /* 0x000fe20000010000 */
[----:B------:R-:W-:Y:S01]  /*2f50*/  ISETP.GT.AND P4, PT, R124, RZ, PT ;  /* 0x000000ff7c00720c */ /* 0x000fe20003f84270 */
[C---:B------:R-:W-:Y:S01]  /*2f60*/  FMUL.FTZ R111, R129.reuse, R112 ;  /* 0x00000070816f7220 */ /* 0x040fe20000410000 */
[C---:B------:R-:W-:Y:S01]  /*2f70*/  FMUL.FTZ R112, R129.reuse, R114 ;  /* 0x0000007281707220 */ /* 0x040fe20000410000 */
[----:B------:R-:W-:Y:S01]  /*2f80*/  FMUL.FTZ R113, R129, R118 ;  /* 0x0000007681717220 */ /* 0x000fe20000410000 */
[----:B------:R-:W-:Y:S01]  /*2f90*/  @P3 FADD.FTZ R120, R155, -R120 ;  /* 0x800000789b783221 */ /* 0x000fe20000010000 */
[----:B------:R-:W-:-:S02]  /*2fa0*/  ISETP.GT.AND P1, PT, R134, RZ, PT ;  /* 0x000000ff8600720c */ /* 0x000fc40003f24270 */
[----:B------:R-:W-:Y:S01]  /*2fb0*/  FSEL R111, R111, RZ, P4 ;  /* 0x000000ff6f6f7208 */ /* 0x000fe20002000000 */
[----:B------:R-:W-:Y:S01]  /*2fc0*/  @P3 FMUL.FTZ R114, R129, R120 ;  /* 0x0000007881723220 */ /* 0x000fe20000410000 */
[----:B------:R-:W-:Y:S02]  /*2fd0*/  FSEL R112, R112, RZ, P4 ;  /* 0x000000ff70707208 */ /* 0x000fe40002000000 */
[----:B------:R-:W-:Y:S01]  /*2fe0*/  FSEL R113, R113, RZ, P4 ;  /* 0x000000ff71717208 */ /* 0x000fe20002000000 */
[----:B------:R-:W-:Y:S01]  /*2ff0*/  FMUL.FTZ R111, R111, UR15 ;  /* 0x0000000f6f6f7c20 */ /* 0x000fe20008410000 */
[----:B------:R-:W-:Y:S01]  /*3000*/  @P3 FSEL R114, R114, RZ, P4 ;  /* 0x000000ff72723208 */ /* 0x000fe20002000000 */
[----:B------:R-:W-:Y:S02]  /*3010*/  FMUL.FTZ R112, R112, UR15 ;  /* 0x0000000f70707c20 */ /* 0x000fe40008410000 */
[----:B------:R-:W-:Y:S01]  /*3020*/  FMUL.FTZ R113, R113, UR15 ;  /* 0x0000000f71717c20 */ /* 0x000fe20008410000 */
[----:B------:R-:W-:Y:S01]  /*3030*/  SEL R100, R111, R100, P1 ;  /* 0x000000646f647207 */ /* 0x000fe20000800000 */
[----:B------:R-:W-:Y:S01]  /*3040*/  @P3 FMUL.FTZ R103, R114, UR15 ;  /* 0x0000000f72673c20 */ /* 0x000fe20008410000 */
[----:B------:R-:W-:-:S02]  /*3050*/  SEL R101, R112, R101, P1 ;  /* 0x0000006570657207 */ /* 0x000fc40000800000 */
[----:B------:R-:W-:-:S07]  /*3060*/  SEL R102, R113, R102, P1 ;  /* 0x0000006671667207 */ /* 0x000fce0000800000 */
.L_x_9677:
        /* <DEDUP_REMOVED lines=8> */
.L_x_9674:
[----:B------:R-:W-:Y:S05]  /*30f0*/  BSYNC.RECONVERGENT B0 ;  /* 0x0000000000007941 */ /* 0x000fea0003800200 */
.L_x_9673:
        /* <DEDUP_REMOVED lines=37> */
.L_x_9682:
        /* <DEDUP_REMOVED lines=26> */
.L_x_9681:
        /* <DEDUP_REMOVED lines=21> */
[----:B------:R-:W-:Y:S01]  /*3640*/  SEL R101, R106, R101, P4 ;  /* 0x000000656a657207 */ /* 0x000fe20002000000 */
[----:B------:R-:W-:Y:S01]  /*3650*/  FFMA.FTZ R106, R150, R109, R110 ;  /* 0x0000006d966a7223 */ /* 0x000fe2000001006e */
[----:B------:R-:W-:-:S02]  /*3660*/  SEL R102, R107, R102, P4 ;  /* 0x000000666b667207 */ /* 0x000fc40002000000 */
[----:B------:R-:W-:Y:S01]  /*3670*/  SEL R100, R105, R100, P4 ;  /* 0x0000006469647207 */ /* 0x000fe20002000000 */
[----:B------:R-:W-:-:S04]  /*3680*/  FADD.FTZ R106, R157, -R106 ;  /* 0x8000006a9d6a7221 */ /* 0x000fc80000010000 */
[----:B------:R-:W-:Y:S01]  /*3690*/  FMUL.FTZ R105, R129, R106 ;  /* 0x0000006a81697220 */ /* 0x000fe20000410000 */
[----:B------:R-:W-:-:S04]  /*36a0*/  MOV R106, R112 ;  /* 0x00000070006a7202 */ /* 0x000fc80000000f00 */
[----:B------:R-:W-:Y:S02]  /*36b0*/  FSEL R107, R105, RZ, P1 ;  /* 0x000000ff696b7208 */ /* 0x000fe40000800000 */
[----:B------:R-:W-:Y:S01]  /*36c0*/  MOV R105, R111 ;  /* 0x0000006f00697202 */ /* 0x000fe20000000f00 */
[----:B------:R-:W-:Y:S06]  /*36d0*/  @!P3 BRA `(.L_x_9683) ;  /* 0x000000000074b947 */ /* 0x000fec0003800000 */
[----:B------:R-:W-:Y:S01]  /*36e0*/  MOV R106, R112 ;  /* 0x00000070006a7202 */ /* 0x000fe20000000f00 */
[----:B------:R-:W-:Y:S01]  /*36f0*/  FMUL.FTZ R103, R107, UR15 ;  /* 0x0000000f6b677c20 */ /* 0x000fe20008410000 */
[----:B------:R-:W-:Y:S01]  /*3700*/  MOV R105, R111 ;  /* 0x0000006f00697202 */ /* 0x000fe20000000f00 */
[----:B------:R-:W-:Y:S06]  /*3710*/  BRA `(.L_x_9683) ;  /* 0x0000000000647947 */ /* 0x000fec0003800000 */
.L_x_9684:
        /* <DEDUP_REMOVED lines=11> */
[----:B------:R-:W-:-:S02]  /*37d0*/  @P3 FADD.FTZ R122, R157, -R122 ;  /* 0x8000007a9d7a3221 */ /* 0x000fc40000010000 */
[----:B------:R-:W-:Y:S02]  /*37e0*/  FSEL R111, R111, RZ, P1 ;  /* 0x000000ff6f6f7208 */ /* 0x000fe40000800000 */
[----:B------:R-:W-:Y:S01]  /*37f0*/  @P3 FMUL.FTZ R114, R129, R122 ;  /* 0x0000007a81723220 */ /* 0x000fe20000410000 */
[----:B------:R-:W-:Y:S02]  /*3800*/  FSEL R112, R112, RZ, P1 ;  /* 0x000000ff70707208 */ /* 0x000fe40000800000 */
[----:B------:R-:W-:Y:S01]  /*3810*/  FSEL R113, R113, RZ, P1 ;  /* 0x000000ff71717208 */ /* 0x000fe20000800000 */
[----:B------:R-:W-:Y:S01]  /*3820*/  FMUL.FTZ R111, R111, UR15 ;  /* 0x0000000f6f6f7c20 */ /* 0x000fe20008410000 */
[----:B------:R-:W-:Y:S01]  /*3830*/  @P3 FSEL R114, R114, RZ, P1 ;  /* 0x000000ff72723208 */ /* 0x000fe20000800000 */
[----:B------:R-:W-:Y:S01]  /*3840*/  FMUL.FTZ R112, R112, UR15 ;  /* 0x0000000f70707c20 */ /* 0x000fe20008410000 */
[----:B------:R-:W-:Y:S01]  /*3850*/  ISETP.GT.AND P1, PT, R134, RZ, PT ;  /* 0x000000ff8600720c */ /* 0x000fe20003f24270 */
[----:B------:R-:W-:-:S02]  /*3860*/  FMUL.FTZ R113, R113, UR15 ;  /* 0x0000000f71717c20 */ /* 0x000fc40008410000 */
[----:B------:R-:W-:Y:S01]  /*3870*/  @P3 FMUL.FTZ R103, R114, UR15 ;  /* 0x0000000f72673c20 */ /* 0x000fe20008410000 */
[----:B------:R-:W-:Y:S02]  /*3880*/  SEL R100, R111, R100, P1 ;  /* 0x000000646f647207 */ /* 0x000fe40000800000 */
[----:B------:R-:W-:Y:S02]  /*3890*/  SEL R101, R112, R101, P1 ;  /* 0x0000006570657207 */ /* 0x000fe40000800000 */
[----:B------:R-:W-:-:S07]  /*38a0*/  SEL R102, R113, R102, P1 ;  /* 0x0000006671667207 */ /* 0x000fce0000800000 */
.L_x_9683:
        /* <DEDUP_REMOVED lines=8> */
.L_x_9680:
[----:B------:R-:W-:Y:S05]  /*3930*/  BSYNC.RECONVERGENT B0 ;  /* 0x0000000000007941 */ /* 0x000fea0003800200 */
.L_x_9679:
        /* <DEDUP_REMOVED lines=11> */
[--C-:B------:R-:W-:Y:S01]  /*39f0*/  @P2 FFMA.FTZ R111, R147, R109, R110.reuse ;  /* 0x0000006d936f2223 */ /* 0x100fe2000001006e */
[----:B------:R-:W-:Y:S01]  /*3a00*/  MOV R105, R89 ;  /* 0x0000005900697202 */ /* 0x000fe20000000f00 */
[----:B------:R-:W-:Y:S01]  /*3a10*/  @P2 FFMA.FTZ R107, R135, R109, R110 ;  /* 0x0000006d876b2223 */ /* 0x000fe2000001006e */
[----:B------:R-:W-:Y:S01]  /*3a20*/  @P2 FADD.FTZ R112, R149, -R112 ;  /* 0x8000007095702221 */ /* 0x000fe20000010000 */
[----:B------:R-:W-:Y:S01]  /*3a30*/  @P2 FADD.FTZ R111, R152, -R111 ;  /* 0x8000006f986f2221 */ /* 0x000fe20000010000 */
[----:B------:R-:W-:Y:S01]  /*3a40*/  ISETP.GT.AND P4, PT, R134, RZ, PT ;  /* 0x000000ff8600720c */ /* 0x000fe20003f84270 */
[----:B------:R-:W-:Y:S01]  /*3a50*/  @P2 FADD.FTZ R107, R140, -R107 ;  /* 0x8000006b8c6b2221 */ /* 0x000fe20000010000 */
[C---:B------:R-:W-:Y:S01]  /*3a60*/  @P2 FFMA.FTZ R105, R129.reuse, R112, R89 ;  /* 0x0000007081692223 */ /* 0x040fe20000010059 */
[----:B------:R-:W-:Y:S01]  /*3a70*/  MOV R106, R90 ;  /* 0x0000005a006a7202 */ /* 0x000fe20000000f00 */
[----:B------:R-:W-:Y:S01]  /*3a80*/  @P2 FFMA.FTZ R106, R129, R111, R90 ;  /* 0x0000006f816a2223 */ /* 0x000fe2000001005a */
[----:B------:R-:W-:Y:S01]  /*3a90*/  MOV R104, R88 ;  /* 0x0000005800687202 */ /* 0x000fe20000000f00 */
[----:B------:R-:W-:Y:S01]  /*3aa0*/  FMUL.FTZ R112, R105, UR15 ;  /* 0x0000000f69707c20 */ /* 0x000fe20008410000 */
[----:B------:R-:W-:Y:S01]  /*3ab0*/  @P2 FFMA.FTZ R104, R129, R107, R88 ;  /* 0x0000006b81682223 */ /* 0x000fe20000010058 */
[----:B------:R-:W-:-:S03]  /*3ac0*/  FMUL.FTZ R107, R106, UR15 ;  /* 0x0000000f6a6b7c20 */ /* 0x000fc60008410000 */
[----:B------:R-:W-:Y:S01]  /*3ad0*/  SEL R101, R112, R101, P4 ;  /* 0x0000006570657207 */ /* 0x000fe20002000000 */
[----:B------:R-:W-:Y:S01]  /*3ae0*/  @P2 FFMA.FTZ R112, R154, R109, R110 ;  /* 0x0000006d9a702223 */ /* 0x000fe2000001006e */
[----:B------:R-:W-:Y:S01]  /*3af0*/  FMUL.FTZ R111, R104, UR15 ;  /* 0x0000000f686f7c20 */ /* 0x000fe20008410000 */
[----:B------:R-:W-:Y:S02]  /*3b00*/  SEL R102, R107, R102, P4 ;  /* 0x000000666b667207 */ /* 0x000fe40002000000 */
[----:B------:R-:W-:Y:S01]  /*3b10*/  @P2 FADD.FTZ R112, R159, -R112 ;  /* 0x800000709f702221 */ /* 0x000fe20000010000 */
[----:B------:R-:W-:Y:S02]  /*3b20*/  MOV R107, R91 ;  /* 0x0000005b006b7202 */ /* 0x000fe40000000f00 */
[----:B------:R-:W-:Y:S01]  /*3b30*/  SEL R100, R111, R100, P4 ;  /* 0x000000646f647207 */ /* 0x000fe20002000000 */
[----:B------:R-:W-:Y:S01]  /*3b40*/  @P2 FFMA.FTZ R107, R129, R112, R91 ;  /* 0x00000070816b2223 */ /* 0x000fe2000001005b */
[----:B------:R-:W-:Y:S06]  /*3b50*/  @!P3 BRA `(.L_x_9689) ;  /* 0x000000040060b947 */ /* 0x000fec0003800000 */
[----:B------:R-:W-:Y:S01]  /*3b60*/  FMUL.FTZ R103, R107, UR15 ;  /* 0x0000000f6b677c20 */ /* 0x000fe20008410000 */
[----:B------:R-:W-:Y:S06]  /*3b70*/  BRA `(.L_x_9689) ;  /* 0x0000000400587947 */ /* 0x000fec0003800000 */
.L_x_9688:
        /* <DEDUP_REMOVED lines=26> */
.L_x_9687:
        /* <DEDUP_REMOVED lines=35> */
.L_x_9690:
        /* <DEDUP_REMOVED lines=10> */
[C---:B------:R-:W-:Y:S01]  /*3ff0*/  FMUL.FTZ R113, R129.reuse, R120 ;  /* 0x0000007881717220 */ /* 0x040fe20000410000 */
        /* <DEDUP_REMOVED lines=14> */
.L_x_9689:
        /* <DEDUP_REMOVED lines=8> */
.L_x_9686:
[----:B------:R-:W-:Y:S05]  /*4160*/  BSYNC.RECONVERGENT B0 ;  /* 0x0000000000007941 */ /* 0x000fea0003800200 */
.L_x_9685:
        /* <DEDUP_REMOVED lines=36> */
.L_x_9694:
        /* <DEDUP_REMOVED lines=26> */
.L_x_9693:
        /* <DEDUP_REMOVED lines=35> */
.L_x_9696:
        /* <DEDUP_REMOVED lines=25> */
.L_x_9695:
        /* <DEDUP_REMOVED lines=8> */
.L_x_9692:
[----:B------:R-:W-:Y:S05]  /*4990*/  BSYNC.RECONVERGENT B0 ;  /* 0x0000000000007941 */ /* 0x000fea0003800200 */
.L_x_9691:
        /* <DEDUP_REMOVED lines=10> */
[-CC-:B------:R-:W-:Y:S01]  /*4a40*/  @P2 FFMA.FTZ R111, R176, R109.reuse, R110.reuse ;  /* 0x0000006db06f2223 */ /* 0x180fe2000001006e */
        /* <DEDUP_REMOVED lines=8> */
[----:B------:R-:W-:Y:S01]  /*4ad0*/  @P2 FADD.FTZ R114, R174, -R111 ;  /* 0x8000006fae722221 */ /* 0x000fe20000010000 */
[----:B------:R-:W-:Y:S01]  /*4ae0*/  MOV R105, R97 ;  /* 0x0000006100697202 */ /* 0x000fe20000000f00 */
[C---:B------:R-:W-:Y:S01]  /*4af0*/  @P2 FFMA.FTZ R106, R129.reuse, R109, R98 ;  /* 0x0000006d816a2223 */ /* 0x040fe20000010062 */
[C---:B------:R-:W-:Y:S01]  /*4b00*/  @P2 FFMA.FTZ R105, R129.reuse, R112, R97 ;  /* 0x0000007081692223 */ /* 0x040fe20000010061 */
[C---:B------:R-:W-:Y:S01]  /*4b10*/  @P2 FFMA.FTZ R104, R129.reuse, R107, R96 ;  /* 0x0000006b81682223 */ /* 0x040fe20000010060 */
[----:B------:R-:W-:Y:S01]  /*4b20*/  MOV R110, R99 ;  /* 0x00000063006e7202 */ /* 0x000fe20000000f00 */
[----:B------:R-:W-:Y:S01]  /*4b30*/  @P2 FFMA.FTZ R110, R129, R114, R99 ;  /* 0x00000072816e2223 */ /* 0x000fe20000010063 */
        /* <DEDUP_REMOVED lines=11> */
.L_x_9700:
        /* <DEDUP_REMOVED lines=26> */
.L_x_9699:
        /* <DEDUP_REMOVED lines=32> */
.L_x_9702:
        /* <DEDUP_REMOVED lines=25> */
.L_x_9701:
[----:B------:R-:W0:Y:S08]  /*5120*/  @P5 LDC.64 R110, c[0x0][0x478] ;  /* 0x00011e00ff6e5b82 */ /* 0x000e300000000a00 */
[----:B------:R-:W1:Y:S01]  /*5130*/  @P3 LDC.64 R112, c[0x0][0x468] ;  /* 0x00011a00ff703b82 */ /* 0x000e620000000a00 */
[----:B0-----:R-:W-:-:S05]  /*5140*/  @P5 IMAD.WIDE.U32 R110, R175, 0x10, R110 ;  /* 0x00000010af6e5825 */ /* 0x001fca00078e006e */
[----:B------:R0:W-:Y:S01]  /*5150*/  @P5 STG.E.128 desc[UR10][R110.64], R104 ;  /* 0x000000686e005986 */ /* 0x0001e2000c101d0a */
[----:B-1----:R-:W-:-:S05]  /*5160*/  @P3 IMAD.WIDE.U32 R108, R108, 0x10, R112 ;  /* 0x000000106c6c3825 */ /* 0x002fca00078e0070 */
[----:B------:R0:W-:Y:S02]  /*5170*/  @P3 STG.E.128 desc[UR10][R108.64], R100 ;  /* 0x000000646c003986 */ /* 0x0001e4000c101d0a */
.L_x_9698:
[----:B------:R-:W-:Y:S05]  /*5180*/  BSYNC.RECONVERGENT B0 ;  /* 0x0000000000007941 */ /* 0x000fea0003800200 */
.L_x_9697:
[----:B0-----:R-:W0:Y:S01]  /*5190*/  LDC.64 R108, c[0x0][0x380] ;  /* 0x0000e000ff6c7b82 */ /* 0x001e220000000a00 */
[----:B------:R-:W-:Y:S01]  /*51a0*/  UPLOP3.LUT UP1, UPT, UPT, UPT, UP1, 0x40, 0x4 ;  /* 0x000000000004789c */ /* 0x000fe20003f2e810 */
[----:B0-----:R-:W-:-:S04]  /*51b0*/  IADD3 R2, PT, PT, R2, R108, RZ ;  /* 0x0000006c02027210 */ /* 0x001fc80007ffe0ff */
[----:B------:R-:W-:-:S13]  /*51c0*/  ISETP.GE.AND P2, PT, R2, R109, PT ;  /* 0x0000006d0200720c */ /* 0x000fda0003f46270 */
[----:B------:R-:W-:Y:S05]  /*51d0*/  @!P2 BRA `(.L_x_9703) ;  /* 0xffffffb4001ca947 */ /* 0x000fea000383ffff */
.L_x_9651:
[----:B------:R-:W0:Y:S01]  /*51e0*/  S2UR UR4, SR_CTAID.X ;  /* 0x00000000000479c3 */ /* 0x000e220000002500 */
[----:B------:R-:W-:Y:S02]  /*51f0*/  ISETP.NE.AND P5, PT, R117, RZ, PT ;  /* 0x000000ff7500720c */ /* 0x000fe40003fa5270 */
[----:B------:R-:W-:Y:S02]  /*5200*/  ISETP.NE.AND P3, PT, R116, RZ, PT ;  /* 0x000000ff7400720c */ /* 0x000fe40003f65270 */
[----:B------:R-:W-:-:S03]  /*5210*/  ISETP.NE.AND P2, PT, R118, RZ, PT ;  /* 0x000000ff7600720c */ /* 0x000fc60003f45270 */
        /* <DEDUP_REMOVED lines=19> */
[----:B-----5:R-:W0:Y:S01]  /*5350*/  LDC.64 R64, c[0x0][0x448] ;  /* 0x00011200ff407b82 */ /* 0x020e220000000a00 */
        /* <DEDUP_REMOVED lines=25> */
.L_x_9704:
        /* <DEDUP_REMOVED lines=9> */
.L_x_10836:


//--------------------- .text._ZN10layer_norm13ln_bwd_kernelINS_13Kernel_traitsIfffffjLj6144ELj1ELj1ELj8ELj16ENS_18Kernel_traits_baseILj6144EfffffjLj256EEEEELb0ELb0ELb1ELb1EEEvNS_9BwdParamsE --------------------------
	.section	.text._ZN10layer_norm13ln_bwd_kernelINS_13Kernel_traitsIfffffjLj6144ELj1ELj1ELj8ELj16ENS_18Kernel_traits_baseILj6144EfffffjLj256EEEEELb0ELb0ELb1ELb1EEEvNS_9BwdParamsE,"ax",@progbits
	.align	128
        .global         _ZN10layer_norm13ln_bwd_kernelINS_13Kernel_traitsIfffffjLj6144ELj1ELj1ELj8ELj16ENS_18Kernel_traits_baseILj6144EfffffjLj256EEEEELb0ELb0ELb1ELb1EEEvNS_9BwdParamsE
        .type           _ZN10layer_norm13ln_bwd_kernelINS_13Kernel_traitsIfffffjLj6144ELj1ELj1ELj8ELj16ENS_18Kernel_traits_baseILj6144EfffffjLj256EEEEELb0ELb0ELb1ELb1EEEvNS_9BwdParamsE,@function
        .size           _ZN10layer_norm13ln_bwd_kernelINS_13Kernel_traitsIfffffjLj6144ELj1ELj1ELj8ELj16ENS_18Kernel_traits_baseILj6144EfffffjLj256EEEEELb0ELb0ELb1ELb1EEEvNS_9BwdParamsE,(.L_x_10837 - _ZN10layer_norm13ln_bwd_kernelINS_13Kernel_traitsIfffffjLj6144ELj1ELj1ELj8ELj16ENS_18Kernel_traits_baseILj6144EfffffjLj256EEEEELb0ELb0ELb1ELb1EEEvNS_9BwdParamsE)
        .other          _ZN10layer_norm13ln_bwd_kernelINS_13Kernel_traitsIfffffjLj6144ELj1ELj1ELj8ELj16ENS_18Kernel_traits_baseILj6144EfffffjLj256EEEEELb0ELb0ELb1ELb1EEEvNS_9BwdParamsE,@"STO_CUDA_ENTRY STV_DEFAULT"
_ZN10layer_norm13ln_bwd_kernelINS_13Kernel_traitsIfffffjLj6144ELj1ELj1ELj8ELj16ENS_18Kernel_traits_baseILj6144EfffffjLj256EEEEELb0ELb0ELb1ELb1EEEvNS_9BwdParamsE:
.text._ZN10layer_norm13ln_bwd_kernelINS_13Kernel_traitsIfffffjLj6144ELj1ELj1ELj8ELj16ENS_18Kernel_traits_baseILj6144EfffffjLj256EEEEELb0ELb0ELb1ELb1EEEvNS_9BwdParamsE:
        /* <DEDUP_REMOVED lines=48> */
.L_x_9734:
        /* <DEDUP_REMOVED lines=9> */
[----:B------:R-:W-:Y:S02]  /*0390*/  MOV R161, RZ ;  /* 0x000000ff00a17202 */ /* 0x000fe40000000f00 */
[----:B------:R-:W-:Y:S02]  /*03a0*/  MOV R164, RZ ;  /* 0x000000ff00a47202 */ /* 0x000fe40000000f00 */
[----:B----4-:R-:W-:-:S13]  /*03b0*/  ISETP.GE.AND P2, PT, R2, 0x1, PT ;  /* 0x000000010200780c */ /* 0x010fda0003f46270 */
[----:B0-----:R-:W-:Y:S05]  /*03c0*/  @!P2 BRA `(.L_x_9706) ;  /* 0x0000000c00cca947 */ /* 0x001fea0003800000 */
[----:B------:R-:W0:Y:S01]  /*03d0*/  S2R R167, SR_TID.X ;  /* 0x0000000000a77919 */ /* 0x000e220000002100 */
[----:B------:R-:W1:Y:S01]  /*03e0*/  LDC.64 R108, c[0x0][0x3c0] ;  /* 0x0000f000ff6c7b82 */ /* 0x000e620000000a00 */
[----:B------:R-:W-:Y:S01]  /*03f0*/  UMOV UR6, UR8 ;  /* 0x0000000800067c82 */ /* 0x000fe20008000000 */
[----:B------:R-:W-:Y:S01]  /*0400*/  IMAD R3, R0, UR16, RZ ;  /* 0x0000001000037c24 */ /* 0x000fe2000f8e02ff */
[----:B------:R-:W-:Y:S01]  /*0410*/  UISETP.NE.U32.AND UP0, UPT, UR6, URZ, UPT ;  /* 0x000000ff0600728c */ /* 0x000fe2000bf05070 */
[----:B------:R-:W-:Y:S01]  /*0420*/  IADD3 R111, PT, PT, R2, -0x1, RZ ;  /* 0xffffffff026f7810 */ /* 0x000fe20007ffe0ff */
[----:B------:R-:W-:Y:S02]  /*0430*/  UMOV UR7, UR9 ;  /* 0x0000000900077c82 */ /* 0x000fe40008000000 */
[----:B------:R-:W-:Y:S01]  /*0440*/  UISETP.NE.AND.EX UP0, UPT, UR7, URZ, UPT, UP0 ;  /* 0x000000ff0700728c */ /* 0x000fe2000bf05300 */
[----:B------:R-:W2:Y:S01]  /*0450*/  LDC.64 R156, c[0x0][0x3a8] ;  /* 0x0000ea00ff9c7b82 */ /* 0x000ea20000000a00 */
[----:B------:R-:W-:Y:S01]  /*0460*/  SHF.R.S32.HI R110, RZ, 0x1f, R3 ;  /* 0x0000001fff6e7819 */ /* 0x000fe20000011403 */
[----:B------:R-:W-:-:S03]  /*0470*/  IMAD R111, R111, UR16, RZ ;  /* 0x000000106f6f7c24 */ /* 0x000fc6000f8e02ff */
[----:B------:R-:W-:-:S03]  /*0480*/  LEA.HI R110, R110, R3, RZ, 0x2 ;  /* 0x000000036e6e7211 */ /* 0x000fc600078f10ff */
[----:B------:R-:W3:Y:S01]  /*0490*/  LDC.64 R120, c[0x0][0x428] ;  /* 0x00010a00ff787b82 */ /* 0x000ee20000000a00 */
[----:B------:R-:W-:Y:S01]  /*04a0*/  PLOP3.LUT P0, PT, PT, PT, UP0, 0x80, 0x8 ;  /* 0x000000000008781c */ /* 0x000fe20003f0f008 */
[----:B-1----:R-:W-:-:S05]  /*04b0*/  IMAD.WIDE R108, R0, 0x4, R108 ;  /* 0x00000004006c7825 */ /* 0x002fca00078e026c */
[----:B------:R1:W4:Y:S07]  /*04c0*/  LDG.E R3, desc[UR14][R108.64] ;  /* 0x0000000e6c037981 */ /* 0x00032e000c1e1900 */
[----:B------:R-:W3:Y:S01]  /*04d0*/  @P0 LDC.64 R112, c[0x0][0x438] ;  /* 0x00010e00ff700b82 */ /* 0x000ee20000000a00 */
[----:B0-----:R-:W-:-:S04]  /*04e0*/  LEA.HI.SX32 R131, R110, R167, 0x1e ;  /* 0x000000a76e837211 */ /* 0x001fc800078ff2ff */
[----:B------:R-:W-:-:S03]  /*04f0*/  IADD3 R115, PT, PT, R131, 0x100, RZ ;  /* 0x0000010083737810 */ /* 0x000fc60007ffe0ff */
[----:B------:R-:W0:Y:S01]  /*0500*/  @P0 LDC.64 R126, c[0x0][0x438] ;  /* 0x00010e00ff7e0b82 */ /* 0x000e220000000a00 */
[----:B-1----:R-:W-:Y:S01]  /*0510*/  SHF.R.S32.HI R108, RZ, 0x1f, R111 ;  /* 0x0000001fff6c7819 */ /* 0x002fe2000001146f */
[C-C-:B--2---:R-:W-:Y:S01]  /*0520*/  IMAD.WIDE.U32 R136, R131.reuse, 0x10, R156.reuse ;  /* 0x0000001083887825 */ /* 0x144fe200078e009c */
[----:B------:R-:W-:Y:S02]  /*0530*/  IADD3 R117, PT, PT, R131, 0x200, RZ ;  /* 0x0000020083757810 */ /* 0x000fe40007ffe0ff */
[----:B------:R-:W-:Y:S01]  /*0540*/  LEA.HI R108, R108, R111, RZ, 0x2 ;  /* 0x0000006f6c6c7211 */ /* 0x000fe200078f10ff */
[--C-:B------:R-:W-:Y:S01]  /*0550*/  IMAD.WIDE.U32 R140, R115, 0x10, R156.reuse ;  /* 0x00000010738c7825 */ /* 0x100fe200078e009c */
[----:B------:R-:W-:Y:S01]  /*0560*/  IADD3 R119, PT, PT, R131, 0x300, RZ ;  /* 0x0000030083777810 */ /* 0x000fe20007ffe0ff */
[----:B------:R-:W2:Y:S01]  /*0570*/  LDG.E.128 R136, desc[UR14][R136.64] ;  /* 0x0000000e88887981 */ /* 0x000ea2000c1e1d00 */
[----:B------:R-:W-:Y:S01]  /*0580*/  LEA.HI.SX32 R167, R108, R167, 0x1e ;  /* 0x000000a76ca77211 */ /* 0x000fe200078ff2ff */
[----:B------:R-:W-:Y:S01]  /*0590*/  IMAD.WIDE.U32 R144, R117, 0x10, R156 ;  /* 0x0000001075907825 */ /* 0x000fe200078e009c */
[----:B------:R-:W1:Y:S01]  /*05a0*/  @P0 LDC.64 R160, c[0x0][0x438] ;  /* 0x00010e00ffa00b82 */ /* 0x000e620000000a00 */
[----:B------:R-:W2:Y:S01]  /*05b0*/  LDG.E.128 R140, desc[UR14][R140.64] ;  /* 0x0000000e8c8c7981 */ /* 0x000ea2000c1e1d00 */
[C---:B------:R-:W-:Y:S01]  /*05c0*/  IADD3 R109, PT, PT, R167.reuse, 0x200, RZ ;  /* 0x00000200a76d7810 */ /* 0x040fe20007ffe0ff */
[----:B---3--:R-:W-:-:S02]  /*05d0*/  IMAD.WIDE.U32 R132, R167, 0x10, R120 ;  /* 0x00000010a7847825 */ /* 0x008fc400078e0078 */
[----:B------:R-:W3:Y:S02]  /*05e0*/  LDG.E.128 R144, desc[UR14][R144.64] ;  /* 0x0000000e90907981 */ /* 0x000ee4000c1e1d00 */
[----:B------:R-:W-:Y:S01]  /*05f0*/  IMAD.WIDE.U32 R148, R119, 0x10, R156 ;  /* 0x0000001077947825 */ /* 0x000fe200078e009c */
[----:B------:R-:W1:Y:S01]  /*0600*/  @P0 LDC.64 R162, c[0x0][0x438] ;  /* 0x00010e00ffa20b82 */ /* 0x000e620000000a00 */
[----:B------:R-:W3:Y:S02]  /*0610*/  LDG.E.128 R132, desc[UR14][R132.64] ;  /* 0x0000000e84847981 */ /* 0x000ee4000c1e1d00 */
[--C-:B------:R-:W-:Y:S01]  /*0620*/  IMAD.WIDE.U32 R108, R109, 0x10, R120.reuse ;  /* 0x000000106d6c7825 */ /* 0x100fe200078e0078 */
[----:B------:R-:W-:Y:S01]  /*0630*/  IADD3 R129, PT, PT, R167, 0x100, RZ ;  /* 0x00000100a7817810 */ /* 0x000fe20007ffe0ff */
[----:B------:R-:W3:Y:S03]  /*0640*/  LDG.E.128 R148, desc[UR14][R148.64] ;  /* 0x0000000e94947981 */ /* 0x000ee6000c1e1d00 */
[----:B------:R-:W1:Y:S01]  /*0650*/  @P0 LDC.64 R164, c[0x0][0x438] ;  /* 0x00010e00ffa40b82 */ /* 0x000e620000000a00 */
[----:B------:R-:W3:Y:S01]  /*0660*/  LDG.E.128 R108, desc[UR14][R108.64] ;  /* 0x0000000e6c6c7981 */ /* 0x000ee2000c1e1d00 */
[----:B------:R-:W-:Y:S01]  /*0670*/  IMAD.WIDE.U32 R128, R129, 0x10, R120 ;  /* 0x0000001081807825 */ /* 0x000fe200078e0078 */
[----:B------:R-:W-:-:S02]  /*0680*/  IADD3 R123, PT, PT, R131, 0x400, RZ ;  /* 0x00000400837b7810 */ /* 0x000fc40007ffe0ff */
[C---:B------:R-:W-:Y:S01]  /*0690*/  IADD3 R169, PT, PT, R131.reuse, 0x500, RZ ;  /* 0x0000050083a97810 */ /* 0x040fe20007ffe0ff */
[----:B------:R-:W-:Y:S02]  /*06a0*/  @P0 IMAD.WIDE.U32 R112, R131, 0x10, R112 ;  /* 0x0000001083700825 */ /* 0x000fe400078e0070 */
[----:B------:R-:W3:Y:S02]  /*06b0*/  LDG.E.128 R128, desc[UR14][R128.64] ;  /* 0x0000000e80807981 */ /* 0x000ee4000c1e1d00 */
[----:B0-----:R-:W-:Y:S01]  /*06c0*/  @P0 IMAD.WIDE.U32 R126, R115, 0x10, R126 ;  /* 0x00000010737e0825 */ /* 0x001fe200078e007e */
[----:B------:R-:W-:Y:S01]  /*06d0*/  IADD3 R115, PT, PT, R167, 0x300, RZ ;  /* 0x00000300a7737810 */ /* 0x000fe20007ffe0ff */
[----:B------:R-:W5:Y:S04]  /*06e0*/  @P0 LDG.E.128 R24, desc[UR14][R112.64] ;  /* 0x0000000e70180981 */ /* 0x000f68000c1e1d00 */
[----:B------:R-:W-:Y:S01]  /*06f0*/  IMAD.WIDE.U32 R114, R115, 0x10, R120 ;  /* 0x0000001073727825 */ /* 0x000fe200078e0078 */
[----:B------:R0:W5:Y:S03]  /*0700*/  @P0 LDG.E.128 R20, desc[UR14][R126.64] ;  /* 0x0000000e7e140981 */ /* 0x000166000c1e1d00 */
[----:B------:R-:W-:-:S02]  /*0710*/  IMAD.WIDE.U32 R152, R123, 0x10, R156 ;  /* 0x000000107b987825 */ /* 0x000fc400078e009c */
[----:B------:R-:W3:Y:S02]  /*0720*/  LDG.E.128 R112, desc[UR14][R114.64] ;  /* 0x0000000e72707981 */ /* 0x000ee4000c1e1d00 */
[----:B-1----:R-:W-:Y:S01]  /*0730*/  @P0 IMAD.WIDE.U32 R160, R117, 0x10, R160 ;  /* 0x0000001075a00825 */ /* 0x002fe200078e00a0 */
[----:B------:R-:W-:Y:S01]  /*0740*/  IADD3 R117, PT, PT, R167, 0x400, RZ ;  /* 0x00000400a7757810 */ /* 0x000fe20007ffe0ff */
[----:B------:R-:W3:Y:S01]  /*0750*/  LDG.E.128 R152, desc[UR14][R152.64] ;  /* 0x0000000e98987981 */ /* 0x000ee2000c1e1d00 */
[----:B0-----:R-:W0:Y:S03]  /*0760*/  @P0 LDC.64 R126, c[0x0][0x438] ;  /* 0x00010e00ff7e0b82 */ /* 0x001e260000000a00 */
[----:B------:R-:W-:-:S04]  /*0770*/  IMAD.WIDE.U32 R116, R117, 0x10, R120 ;  /* 0x0000001075747825 */ /* 0x000fc800078e0078 */
[----:B------:R-:W-:Y:S01]  /*0780*/  @P0 IMAD.WIDE.U32 R162, R119, 0x10, R162 ;  /* 0x0000001077a20825 */ /* 0x000fe200078e00a2 */
[----:B------:R-:W-:Y:S01]  /*0790*/  ISETP.NE.AND P1, PT, RZ, UR13, PT ;  /* 0x0000000dff007c0c */ /* 0x000fe2000bf25270 */
[----:B------:R-:W3:Y:S02]  /*07a0*/  LDG.E.128 R116, desc[UR14][R116.64] ;  /* 0x0000000e74747981 */ /* 0x000ee4000c1e1d00 */
[----:B------:R-:W-:Y:S01]  /*07b0*/  IMAD.WIDE.U32 R156, R169, 0x10, R156 ;  /* 0x00000010a99c7825 */ /* 0x000fe200078e009c */
[----:B------:R-:W-:Y:S01]  /*07c0*/  IADD3 R167, PT, PT, R167, 0x500, RZ ;  /* 0x00000500a7a77810 */ /* 0x000fe20007ffe0ff */
[----:B------:R1:W5:Y:S04]  /*07d0*/  @P0 LDG.E.128 R12, desc[UR14][R162.64] ;  /* 0x0000000ea20c0981 */ /* 0x000368000c1e1d00 */
[----:B------:R-:W3:Y:S01]  /*07e0*/  LDG.E.128 R156, desc[UR14][R156.64] ;  /* 0x0000000e9c9c7981 */ /* 0x000ee2000c1e1d00 */
[----:B------:R-:W-:-:S03]  /*07f0*/  IMAD.WIDE.U32 R120, R167, 0x10, R120 ;  /* 0x00000010a7787825 */ /* 0x000fc600078e0078 */
[----:B------:R-:W5:Y:S01]  /*0800*/  @P0 LDG.E.128 R16, desc[UR14][R160.64] ;  /* 0x0000000ea0100981 */ /* 0x000f62000c1e1d00 */
[----:B------:R-:W-:-:S03]  /*0810*/  @P0 IMAD.WIDE.U32 R164, R123, 0x10, R164 ;  /* 0x000000107ba40825 */ /* 0x000fc600078e00a4 */
[----:B------:R-:W3:Y:S01]  /*0820*/  LDG.E.128 R120, desc[UR14][R120.64] ;  /* 0x0000000e78787981 */ /* 0x000ee2000c1e1d00 */
[----:B0-----:R-:W-:-:S03]  /*0830*/  @P0 IMAD.WIDE.U32 R126, R169, 0x10, R126 ;  /* 0x00000010a97e0825 */ /* 0x001fc600078e007e */
[----:B------:R0:W5:Y:S04]  /*0840*/  @P0 LDG.E.128 R8, desc[UR14][R164.64] ;  /* 0x0000000ea4080981 */ /* 0x000168000c1e1d00 */
[----:B------:R0:W5:Y:S01]  /*0850*/  @P0 LDG.E.128 R4, desc[UR14][R126.64] ;  /* 0x0000000e7e040981 */ /* 0x000162000c1e1d00 */
[----:B----4-:R-:W-:-:S05]  /*0860*/  FSEL R193, R3, RZ, !P1 ;  /* 0x000000ff03c17208 */ /* 0x010fca0004800000 */
[C---:B--2---:R-:W-:Y:S01]  /*0870*/  FADD.FTZ R3, -R193.reuse, R136 ;  /* 0x00000088c1037221 */ /* 0x044fe20000010100 */
[C---:B------:R-:W-:Y:S01]  /*0880*/  FADD.FTZ R137, -R193.reuse, R137 ;  /* 0x00000089c1897221 */ /* 0x040fe20000010100 */
[C---:B------:R-:W-:Y:S02]  /*0890*/  FADD.FTZ R143, -R193.reuse, R143 ;  /* 0x0000008fc18f7221 */ /* 0x040fe40000010100 */
[C---:B-----5:R-:W-:Y:S01]  /*08a0*/  FMUL.FTZ R3, R124.reuse, R3 ;  /* 0x000000037c037220 */ /* 0x060fe20000410000 */
[C---:B---3--:R-:W-:Y:S01]  /*08b0*/  FADD.FTZ R145, -R193.reuse, R145 ;  /* 0x00000091c1917221 */ /* 0x048fe20000010100 */
[C---:B------:R-:W-:Y:S01]  /*08c0*/  FADD.FTZ R169, -R193.reuse, R146 ;  /* 0x00000092c1a97221 */ /* 0x040fe20000010100 */
[C---:B-1----:R-:W-:Y:S01]  /*08d0*/  FADD.FTZ R163, -R193.reuse, R140 ;  /* 0x0000008cc1a37221 */ /* 0x042fe20000010100 */
[C---:B------:R-:W-:Y:S01]  /*08e0*/  FADD.FTZ R141, -R193.reuse, R141 ;  /* 0x0000008dc18d7221 */ /* 0x040fe20000010100 */
[C---:B0-----:R-:W-:Y:S01]  /*08f0*/  FADD.FTZ R165, -R193.reuse, R142 ;  /* 0x0000008ec1a57221 */ /* 0x041fe20000010100 */
[C---:B------:R-:W-:Y:S01]  /*0900*/  FADD.FTZ R161, -R193.reuse, R138 ;  /* 0x0000008ac1a17221 */ /* 0x040fe20000010100 */
[C---:B------:R-:W-:Y:S01]  /*0910*/  FADD.FTZ R167, -R193.reuse, R144 ;  /* 0x00000090c1a77221 */ /* 0x040fe20000010100 */
[----:B------:R-:W-:Y:S01]  /*0920*/  FMUL.FTZ R126, R124, R137 ;  /* 0x000000897c7e7220 */ /* 0x000fe20000410000 */
[----:B------:R-:W-:Y:S01]  /*0930*/  FADD.FTZ R96, R96, R132 ;  /* 0x0000008460607221 */ /* 0x000fe20000010000 */
[----:B------:R-:W-:Y:S01]  /*0940*/  FFMA.FTZ R52, R132, R3, R52 ;  /* 0x0000000384347223 */ /* 0x000fe20000010034 */
[C---:B------:R-:W-:Y:S01]  /*0950*/  FMUL.FTZ R140, R124.reuse, R143 ;  /* 0x0000008f7c8c7220 */ /* 0x040fe20000410000 */
[----:B------:R-:W-:Y:S01]  /*0960*/  FMUL.FTZ R142, R124, R145 ;  /* 0x000000917c8e7220 */ /* 0x000fe20000410000 */
[C---:B------:R-:W-:Y:S01]  /*0970*/  FADD.FTZ R147, -R193.reuse, R147 ;  /* 0x00000093c1937221 */ /* 0x040fe20000010100 */
[----:B------:R-:W-:Y:S01]  /*0980*/  FMUL.FTZ R132, R48, R132 ;  /* 0x0000008430847220 */ /* 0x000fe20000410000 */
[C---:B------:R-:W-:Y:S01]  /*0990*/  FMUL.FTZ R143, R124.reuse, R169 ;  /* 0x000000a97c8f7220 */ /* 0x040fe20000410000 */
[C---:B------:R-:W-:Y:S01]  /*09a0*/  FMUL.FTZ R138, R124.reuse, R141 ;  /* 0x0000008d7c8a7220 */ /* 0x040fe20000410000 */
[C---:B------:R-:W-:Y:S01]  /*09b0*/  FADD.FTZ R139, -R193.reuse, R139 ;  /* 0x0000008bc18b7221 */ /* 0x040fe20000010100 */
[----:B------:R-:W-:Y:S01]  /*09c0*/  FADD.FTZ R171, -R193, R148 ;  /* 0x00000094c1ab7221 */ /* 0x000fe20000010100 */
[C---:B------:R-:W-:Y:S01]  /*09d0*/  FMUL.FTZ R127, R124.reuse, R161 ;  /* 0x000000a17c7f7220 */ /* 0x040fe20000410000 */
[----:B------:R-:W-:Y:S01]  /*09e0*/  FADD.FTZ R97, R97, R133 ;  /* 0x0000008561617221 */ /* 0x000fe20000010000 */
[----:B------:R-:W-:Y:S01]  /*09f0*/  FFMA.FTZ R53, R133, R126, R53 ;  /* 0x0000007e85357223 */ /* 0x000fe20000010035 */
[C---:B------:R-:W-:Y:S01]  /*0a00*/  FMUL.FTZ R141, R124.reuse, R167 ;  /* 0x000000a77c8d7220 */ /* 0x040fe20000410000 */
[----:B------:R-:W-:Y:S01]  /*0a10*/  FADD.FTZ R89, R89, R109 ;  /* 0x0000006d59597221 */ /* 0x000fe20000010000 */
[----:B------:R-:W-:Y:S01]  /*0a20*/  FFMA.FTZ R61, R109, R142, R61 ;  /* 0x0000008e6d3d7223 */ /* 0x000fe2000001003d */
[----:B------:R-:W-:Y:S01]  /*0a30*/  FMUL.FTZ R145, R41, R109 ;  /* 0x0000006d29917220 */ /* 0x000fe20000410000 */
[----:B------:R-:W-:Y:S01]  /*0a40*/  FMUL.FTZ R133, R49, R133 ;  /* 0x0000008531857220 */ /* 0x000fe20000410000 */
[----:B------:R-:W-:Y:S01]  /*0a50*/  FMUL.FTZ R146, R124, R147 ;  /* 0x000000937c927220 */ /* 0x000fe20000410000 */
[----:B------:R-:W-:Y:S01]  /*0a60*/  FADD.FTZ R90, R90, R110 ;  /* 0x0000006e5a5a7221 */ /* 0x000fe20000010000 */
[----:B------:R-:W-:Y:S01]  /*0a70*/  FFMA.FTZ R62, R110, R143, R62 ;  /* 0x0000008f6e3e7223 */ /* 0x000fe2000001003e */
[----:B------:R-:W-:Y:S01]  /*0a80*/  FMUL.FTZ R148, R42, R110 ;  /* 0x0000006e2a947220 */ /* 0x000fe20000410000 */
[----:B------:R-:W-:Y:S01]  /*0a90*/  FFMA.FTZ R109, R3, R132, RZ ;  /* 0x00000084036d7223 */ /* 0x000fe200000100ff */
[----:B------:R-:W-:Y:S01]  /*0aa0*/  FADD.FTZ R110, RZ, R132 ;  /* 0x00000084ff6e7221 */ /* 0x000fe20000010000 */
        /* <DEDUP_REMOVED lines=11> */
[----:B------:R-:W-:Y:S01]  /*0b60*/  FFMA.FTZ R108, R126, R133, R109 ;  /* 0x000000857e6c7223 */ /* 0x000fe2000001006d */
[----:B------:R-:W-:Y:S01]  /*0b70*/  FADD.FTZ R111, R133, R110 ;  /* 0x0000006e856f7221 */ /* 0x000fe20000010000 */
[----:B------:R-:W-:Y:S01]  /*0b80*/  FADD.FTZ R99, R99, R135 ;  /* 0x0000008763637221 */ /* 0x000fe20000010000 */
[----:B------:R-:W-:Y:S01]  /*0b90*/  FMUL.FTZ R137, R124, R163 ;  /* 0x000000a37c897220 */ /* 0x000fe20000410000 */
[----:B------:R-:W-:Y:S01]  /*0ba0*/  FFMA.FTZ R55, R135, R136, R55 ;  /* 0x0000008887377223 */ /* 0x000fe20000010037 */
        /* <DEDUP_REMOVED lines=30> */
[----:B------:R-:W-:Y:S02]  /*0d90*/  FMUL.FTZ R147, R124, R171 ;  /* 0x000000ab7c937220 */ /* 0x000fe40000410000 */
        /* <DEDUP_REMOVED lines=62> */
[----:B------:R-:W-:Y:S01]  /*1180*/  FFMA.FTZ R110, R156, R119, R109 ;  /* 0x000000779c6e7223 */ /* 0x000fe2000001006d */
[----:B------:R-:W-:Y:S01]  /*1190*/  FMUL.FTZ R120, R28, R120 ;  /* 0x000000781c787220 */ /* 0x000fe20000410000 */
        /* <DEDUP_REMOVED lines=20> */
[----:B------:R-:W-:Y:S01]  /*12e0*/  FADD.FTZ R161, R108, R123 ;  /* 0x0000007b6ca17221 */ /* 0x000fe20000010000 */
[----:B------:R-:W-:Y:S06]  /*12f0*/  BRA `(.L_x_9707) ;  /* 0x0000000000707947 */ /* 0x000fec0003800000 */
.L_x_9706:
        /* <DEDUP_REMOVED lines=28> */
.L_x_9707:
[----:B------:R-:W0:Y:S01]  /*14c0*/  SHFL.DOWN PT, R108, R161, 0x10, 0x1f ;  /* 0x0a001f00a16c7f89 */ /* 0x000e2200000e0000 */
[----:B------:R-:W-:Y:S03]  /*14d0*/  BSSY.RECONVERGENT B0, `(.L_x_9708) ;  /* 0x000001f000007945 */ /* 0x000fe60003800200 */
        /* <DEDUP_REMOVED lines=14> */
[----:B------:R-:W0:Y:S01]  /*15c0*/  S2R R161, SR_TID.X ;  /* 0x0000000000a17919 */ /* 0x000e220000002100 */
[----:B-1----:R-:W-:Y:S02]  /*15d0*/  FADD.FTZ R164, R163, R164 ;  /* 0x000000a4a3a47221 */ /* 0x002fe40000010000 */
[----:B------:R-:W1:Y:S04]  /*15e0*/  SHFL.DOWN PT, R165, R108, 0x1, 0x1f ;  /* 0x08201f006ca57f89 */ /* 0x000e6800000e0000 */
[----:B------:R-:W2:Y:S01]  /*15f0*/  SHFL.DOWN PT, R109, R164, 0x1, 0x1f ;  /* 0x08201f00a46d7f89 */ /* 0x000ea200000e0000 */
[----:B-1----:R-:W-:Y:S01]  /*1600*/  FADD.FTZ R166, R108, R165 ;  /* 0x000000a56ca67221 */ /* 0x002fe20000010000 */
[----:B0-----:R-:W-:Y:S01]  /*1610*/  LOP3.LUT P1, RZ, R161, 0x1f, RZ, 0xc0, !PT ;  /* 0x0000001fa1ff7812 */ /* 0x001fe2000782c0ff */
[----:B--2---:R-:W-:-:S12]  /*1620*/  FADD.FTZ R167, R164, R109 ;  /* 0x0000006da4a77221 */ /* 0x004fd80000010000 */
        /* <DEDUP_REMOVED lines=9> */
.L_x_9709:
[----:B------:R-:W-:Y:S05]  /*16c0*/  BSYNC.RECONVERGENT B0 ;  /* 0x0000000000007941 */ /* 0x000fea0003800200 */
.L_x_9708:
        /* <DEDUP_REMOVED lines=34> */
[----:B------:R-:W0:Y:S03]  /*18f0*/  LDC R109, c[0x0][0x388] ;  /* 0x0000e200ff6d7b82 */ /* 0x000e260000000800 */
[----:B------:R-:W-:Y:S01]  /*1900*/  FADD.FTZ R163, R110, R163 ;  /* 0x000000a36ea37221 */ /* 0x000fe20000010000 */
[----:B------:R-:W-:-:S04]  /*1910*/  FADD.FTZ R110, R111, R162 ;  /* 0x000000a26f6e7221 */ /* 0x000fc80000010000 */
[----:B------:R-:W-:Y:S01]  /*1920*/  FMUL.FTZ R110, R110, UR17 ;  /* 0x000000116e6e7c20 */ /* 0x000fe20008410000 */
[----:B0-----:R-:W-:-:S05]  /*1930*/  IMAD R108, R0, R109, RZ ;  /* 0x0000006d006c7224 */ /* 0x001fca00078e02ff */
[----:B------:R-:W-:-:S04]  /*1940*/  SHF.R.S32.HI R111, RZ, 0x1f, R108 ;  /* 0x0000001fff6f7819 */ /* 0x000fc8000001146c */
[----:B------:R-:W-:Y:S01]  /*1950*/  LEA.HI R164, R111, R108, RZ, 0x2 ;  /* 0x0000006c6fa47211 */ /* 0x000fe200078f10ff */
[----:B------:R-:W-:Y:S01]  /*1960*/  FMUL.FTZ R111, R163, UR17 ;  /* 0x00000011a36f7c20 */ /* 0x000fe20008410000 */
[----:B------:R-:W-:-:S04]  /*1970*/  @P4 IADD3 R108, PT, PT, R125, -0x1, RZ ;  /* 0xffffffff7d6c4810 */ /* 0x000fc80007ffe0ff */
[----:B------:R-:W-:Y:S01]  /*1980*/  FSEL R111, R111, RZ, !P1 ;  /* 0x000000ff6f6f7208 */ /* 0x000fe20004800000 */
[----:B------:R-:W-:-:S05]  /*1990*/  @P4 IMAD R108, R108, R109, RZ ;  /* 0x0000006d6c6c4224 */ /* 0x000fca00078e02ff */
[----:B------:R-:W-:-:S04]  /*19a0*/  @P4 SHF.R.S32.HI R109, RZ, 0x1f, R108 ;  /* 0x0000001fff6d4819 */ /* 0x000fc8000001146c */
[----:B------:R-:W-:Y:S01]  /*19b0*/  @P4 LEA.HI R162, R109, R108, RZ, 0x2 ;  /* 0x0000006c6da24211 */ /* 0x000fe200078f10ff */
[----:B------:R-:W-:Y:S01]  /*19c0*/  HFMA2 R108, -RZ, RZ, 0, 0 ;  /* 0x00000000ff6c7431 */ /* 0x000fe200000001ff */
[-C--:B------:R-:W-:Y:S02]  /*19d0*/  LEA.HI.SX32 R109, R164, R161.reuse, 0x1e ;  /* 0x000000a1a46d7211 */ /* 0x080fe400078ff2ff */
[----:B------:R-:W-:Y:S01]  /*19e0*/  @P4 LEA.HI.SX32 R108, R162, R161, 0x1e ;  /* 0x000000a1a26c4211 */ /* 0x000fe200078ff2ff */
[----:B------:R-:W-:Y:S06]  /*19f0*/  BRA.U UP0, `(.L_x_9710) ;  /* 0x0000000500047547 */ /* 0x000fec000b800000 */
[----:B------:R-:W-:Y:S01]  /*1a00*/  UMOV UR4, UR10 ;  /* 0x0000000a00047c82 */ /* 0x000fe20008000000 */
[----:B------:R-:W-:Y:S01]  /*1a10*/  UMOV UR5, UR11 ;  /* 0x0000000b00057c82 */ /* 0x000fe20008000000 */
[----:B------:R-:W-:-:S04]  /*1a20*/  UISETP.NE.U32.AND UP0, UPT, UR4, URZ, UPT ;  /* 0x000000ff0400728c */ /* 0x000fc8000bf05070 */
[----:B------:R-:W-:-:S09]  /*1a30*/  UISETP.NE.AND.EX UP0, UPT, UR5, URZ, UPT, UP0 ;  /* 0x000000ff0500728c */ /* 0x000fd2000bf05300 */
[----:B------:R-:W-:Y:S05]  /*1a40*/  BRA.U UP0, `(.L_x_9711) ;  /* 0x0000000100707547 */ /* 0x000fea000b800000 */
[----:B------:R-:W-:Y:S01]  /*1a50*/  ISETP.GT.AND P3, PT, R125, RZ, PT ;  /* 0x000000ff7d00720c */ /* 0x000fe20003f64270 */
[----:B------:R-:W-:Y:S01]  /*1a60*/  FFMA.FTZ R125, R3, R110, R111 ;  /* 0x0000006e037d7223 */ /* 0x000fe2000001006f */
[----:B------:R-:W-:Y:S01]  /*1a70*/  ISETP.GT.AND P1, PT, R2, RZ, PT ;  /* 0x000000ff0200720c */ /* 0x000fe20003f24270 */
[----:B------:R-:W-:Y:S02]  /*1a80*/  UMOV UR6, UR12 ;  /* 0x0000000c00067c82 */ /* 0x000fe40008000000 */
[----:B------:R-:W-:-:S04]  /*1a90*/  FADD.FTZ R125, R132, -R125 ;  /* 0x8000007d847d7221 */ /* 0x000fc80000010000 */
[----:B------:R-:W-:-:S05]  /*1aa0*/  FMUL.FTZ R125, R124, R125 ;  /* 0x0000007d7c7d7220 */ /* 0x000fca0000410000 */
[----:B------:R-:W-:-:S05]  /*1ab0*/  FSEL R125, R125, RZ, P1 ;  /* 0x000000ff7d7d7208 */ /* 0x000fca0000800000 */
[----:B------:R-:W-:-:S05]  /*1ac0*/  FMUL.FTZ R125, R125, UR6 ;  /* 0x000000067d7d7c20 */ /* 0x000fca0008410000 */
[----:B------:R-:W-:Y:S01]  /*1ad0*/  SEL R166, R125, R104, P3 ;  /* 0x000000687da67207 */ /* 0x000fe20001800000 */
[----:B------:R-:W-:-:S04]  /*1ae0*/  FFMA.FTZ R104, R126, R110, R111 ;  /* 0x0000006e7e687223 */ /* 0x000fc8000001006f */
        /* <DEDUP_REMOVED lines=18> */
.L_x_9711:
[-CC-:B------:R-:W-:Y:S01]  /*1c10*/  FFMA.FTZ R101, R3, R110.reuse, R111.reuse ;  /* 0x0000006e03657223 */ /* 0x180fe2000001006f */
[-CC-:B------:R-:W-:Y:S01]  /*1c20*/  FFMA.FTZ R102, R126, R110.reuse, R111.reuse ;  /* 0x0000006e7e667223 */ /* 0x180fe2000001006f */
[----:B------:R-:W-:Y:S01]  /*1c30*/  ISETP.GT.AND P1, PT, R2, RZ, PT ;  /* 0x000000ff0200720c */ /* 0x000fe20003f24270 */
[----:B------:R-:W-:Y:S01]  /*1c40*/  FFMA.FTZ R103, R127, R110, R111 ;  /* 0x0000006e7f677223 */ /* 0x000fe2000001006f */
[----:B------:R-:W-:Y:S01]  /*1c50*/  FADD.FTZ R101, R132, -R101 ;  /* 0x8000006584657221 */ /* 0x000fe20000010000 */
[----:B------:R-:W-:Y:S01]  /*1c60*/  UMOV UR6, UR12 ;  /* 0x0000000c00067c82 */ /* 0x000fe20008000000 */
[----:B------:R-:W-:Y:S01]  /*1c70*/  ISETP.GT.AND P3, PT, R125, RZ, PT ;  /* 0x000000ff7d00720c */ /* 0x000fe20003f64270 */
[----:B------:R-:W-:Y:S01]  /*1c80*/  FADD.FTZ R103, R134, -R103 ;  /* 0x8000006786677221 */ /* 0x000fe20000010000 */
[C---:B------:R-:W-:Y:S01]  /*1c90*/  FMUL.FTZ R100, R124.reuse, R101 ;  /* 0x000000657c647220 */ /* 0x040fe20000410000 */
[----:B------:R-:W-:Y:S02]  /*1ca0*/  FADD.FTZ R101, R133, -R102 ;  /* 0x8000006685657221 */ /* 0x000fe40000010000 */
[----:B------:R-:W-:-:S02]  /*1cb0*/  FMUL.FTZ R103, R124, R103 ;  /* 0x000000677c677220 */ /* 0x000fc40000410000 */
[----:B------:R-:W-:Y:S01]  /*1cc0*/  FSEL R100, R100, RZ, P1 ;  /* 0x000000ff64647208 */ /* 0x000fe20000800000 */
[----:B------:R-:W-:-:S04]  /*1cd0*/  FMUL.FTZ R162, R124, R101 ;  /* 0x000000657ca27220 */ /* 0x000fc80000410000 */
[----:B------:R-:W-:Y:S01]  /*1ce0*/  FMUL.FTZ R101, R100, UR6 ;  /* 0x0000000664657c20 */ /* 0x000fe20008410000 */
[----:B------:R-:W-:-:S04]  /*1cf0*/  FSEL R162, R162, RZ, P1 ;  /* 0x000000ffa2a27208 */ /* 0x000fc80000800000 */
[----:B------:R-:W-:Y:S01]  /*1d00*/  SEL R166, R101, R104, P3 ;  /* 0x0000006865a67207 */ /* 0x000fe20001800000 */
[----:B------:R-:W-:Y:S01]  /*1d10*/  FMUL.FTZ R102, R162, UR6 ;  /* 0x00000006a2667c20 */ /* 0x000fe20008410000 */
[----:B------:R-:W-:-:S04]  /*1d20*/  FSEL R104, R103, RZ, P1 ;  /* 0x000000ff67687208 */ /* 0x000fc80000800000 */
[----:B------:R-:W-:Y:S01]  /*1d30*/  SEL R125, R102, R105, P3 ;  /* 0x00000069667d7207 */ /* 0x000fe20001800000 */
[----:B------:R-:W-:Y:S01]  /*1d40*/  FMUL.FTZ R101, R104, UR6 ;  /* 0x0000000668657c20 */ /* 0x000fe20008410000 */
[----:B------:R-:W-:-:S04]  /*1d50*/  FFMA.FTZ R102, R136, R110, R111 ;  /* 0x0000006e88667223 */ /* 0x000fc8000001006f */
        /* <DEDUP_REMOVED lines=11> */
.L_x_9710:
[----:B------:R-:W-:Y:S01]  /*1e10*/  UMOV UR4, UR10 ;  /* 0x0000000a00047c82 */ /* 0x000fe20008000000 */
[----:B------:R-:W-:Y:S01]  /*1e20*/  UMOV UR5, UR11 ;  /* 0x0000000b00057c82 */ /* 0x000fe20008000000 */
[----:B------:R-:W-:-:S04]  /*1e30*/  UISETP.NE.U32.AND UP0, UPT, UR4, URZ, UPT ;  /* 0x000000ff0400728c */ /* 0x000fc8000bf05070 */
[----:B------:R-:W-:-:S09]  /*1e40*/  UISETP.NE.AND.EX UP0, UPT, UR5, URZ, UPT, UP0 ;  /* 0x000000ff0500728c */ /* 0x000fd2000bf05300 */
[----:B------:R-:W-:Y:S05]  /*1e50*/  BRA.U UP0, `(.L_x_9713) ;  /* 0x00000001006c7547 */ /* 0x000fea000b800000 */
[----:B------:R-:W-:Y:S01]  /*1e60*/  ISETP.GT.AND P3, PT, R125, RZ, PT ;  /* 0x000000ff7d00720c */ /* 0x000fe20003f64270 */
[----:B------:R-:W-:Y:S01]  /*1e70*/  @P2 FFMA.FTZ R125, R3, R110, R111 ;  /* 0x0000006e037d2223 */ /* 0x000fe2000001006f */
[----:B------:R-:W-:-:S03]  /*1e80*/  UMOV UR6, UR12 ;  /* 0x0000000c00067c82 */ /* 0x000fc60008000000 */
[----:B------:R-:W-:Y:S01]  /*1e90*/  @P2 FADD.FTZ R163, R132, -R125 ;  /* 0x8000007d84a32221 */ /* 0x000fe20000010000 */
[----:B------:R-:W-:-:S03]  /*1ea0*/  MOV R125, R24 ;  /* 0x00000018007d7202 */ /* 0x000fc60000000f00 */
[----:B------:R-:W-:-:S04]  /*1eb0*/  @P2 FFMA.FTZ R125, R124, R163, R24 ;  /* 0x000000a37c7d2223 */ /* 0x000fc80000010018 */
[----:B------:R-:W-:-:S05]  /*1ec0*/  FMUL.FTZ R125, R125, UR6 ;  /* 0x000000067d7d7c20 */ /* 0x000fca0008410000 */
[----:B------:R-:W-:Y:S01]  /*1ed0*/  SEL R166, R125, R104, P3 ;  /* 0x000000687da67207 */ /* 0x000fe20001800000 */
[----:B------:R-:W-:-:S04]  /*1ee0*/  @P2 FFMA.FTZ R104, R126, R110, R111 ;  /* 0x0000006e7e682223 */ /* 0x000fc8000001006f */
[----:B------:R-:W-:Y:S01]  /*1ef0*/  @P2 FADD.FTZ R125, R133, -R104 ;  /* 0x80000068857d2221 */ /* 0x000fe20000010000 */
[----:B------:R-:W-:-:S03]  /*1f00*/  MOV R104, R25 ;  /* 0x0000001900687202 */ /* 0x000fc60000000f00 */
[----:B------:R-:W-:-:S04]  /*1f10*/  @P2 FFMA.FTZ R104, R124, R125, R25 ;  /* 0x0000007d7c682223 */ /* 0x000fc80000010019 */
[----:B------:R-:W-:-:S05]  /*1f20*/  FMUL.FTZ R104, R104, UR6 ;  /* 0x0000000668687c20 */ /* 0x000fca0008410000 */
[----:B------:R-:W-:Y:S01]  /*1f30*/  SEL R125, R104, R105, P3 ;  /* 0x00000069687d7207 */ /* 0x000fe20001800000 */
[----:B------:R-:W-:Y:S01]  /*1f40*/  @P2 FFMA.FTZ R105, R127, R110, R111 ;  /* 0x0000006e7f692223 */ /* 0x000fe2000001006f */
[----:B------:R-:W-:-:S03]  /*1f50*/  MOV R104, R26 ;  /* 0x0000001a00687202 */ /* 0x000fc60000000f00 */
[----:B------:R-:W-:-:S04]  /*1f60*/  @P2 FADD.FTZ R105, R134, -R105 ;  /* 0x8000006986692221 */ /* 0x000fc80000010000 */
[----:B------:R-:W-:-:S04]  /*1f70*/  @P2 FFMA.FTZ R104, R124, R105, R26 ;  /* 0x000000697c682223 */ /* 0x000fc8000001001a */
[----:B------:R-:W-:-:S05]  /*1f80*/  FMUL.FTZ R105, R104, UR6 ;  /* 0x0000000668697c20 */ /* 0x000fca0008410000 */
        /* <DEDUP_REMOVED lines=8> */
.L_x_9713:
[-CC-:B------:R-:W-:Y:S01]  /*2010*/  @P2 FFMA.FTZ R101, R3, R110.reuse, R111.reuse ;  /* 0x0000006e03652223 */ /* 0x180fe2000001006f */
[----:B------:R-:W-:Y:S01]  /*2020*/  ISETP.GT.AND P3, PT, R125, RZ, PT ;  /* 0x000000ff7d00720c */ /* 0x000fe20003f64270 */
[-CC-:B------:R-:W-:Y:S01]  /*2030*/  @P2 FFMA.FTZ R102, R126, R110.reuse, R111.reuse ;  /* 0x0000006e7e662223 */ /* 0x180fe2000001006f */
[----:B------:R-:W-:Y:S01]  /*2040*/  @P2 FFMA.FTZ R103, R127, R110, R111 ;  /* 0x0000006e7f672223 */ /* 0x000fe2000001006f */
[----:B------:R-:W-:Y:S01]  /*2050*/  @P2 FADD.FTZ R101, R132, -R101 ;  /* 0x8000006584652221 */ /* 0x000fe20000010000 */
[----:B------:R-:W-:Y:S01]  /*2060*/  MOV R100, R24 ;  /* 0x0000001800647202 */ /* 0x000fe20000000f00 */
[----:B------:R-:W-:Y:S01]  /*2070*/  @P2 FADD.FTZ R102, R133, -R102 ;  /* 0x8000006685662221 */ /* 0x000fe20000010000 */
[----:B------:R-:W-:Y:S01]  /*2080*/  @P2 FFMA.FTZ R162, R136, R110, R111 ;  /* 0x0000006e88a22223 */ /* 0x000fe2000001006f */
[----:B------:R-:W-:Y:S01]  /*2090*/  @P2 FFMA.FTZ R100, R124, R101, R24 ;  /* 0x000000657c642223 */ /* 0x000fe20000010018 */
[----:B------:R-:W-:Y:S01]  /*20a0*/  MOV R101, R25 ;  /* 0x0000001900657202 */ /* 0x000fe20000000f00 */
[----:B------:R-:W-:Y:S01]  /*20b0*/  @P2 FADD.FTZ R103, R134, -R103 ;  /* 0x8000006786672221 */ /* 0x000fe20000010000 */
[C---:B------:R-:W-:Y:S01]  /*20c0*/  @P2 FFMA.FTZ R101, R124.reuse, R102, R25 ;  /* 0x000000667c652223 */ /* 0x040fe20000010019 */
[----:B------:R-:W-:Y:S01]  /*20d0*/  @P2 FADD.FTZ R162, R135, -R162 ;  /* 0x800000a287a22221 */ /* 0x000fe20000010000 */
[----:B------:R-:W-:Y:S01]  /*20e0*/  MOV R102, R26 ;  /* 0x0000001a00667202 */ /* 0x000fe20000000f00 */
[----:B------:R-:W-:Y:S01]  /*20f0*/  UMOV UR6, UR12 ;  /* 0x0000000c00067c82 */ /* 0x000fe20008000000 */
[----:B------:R-:W-:Y:S01]  /*2100*/  @P2 FFMA.FTZ R102, R124, R103, R26 ;  /* 0x000000677c662223 */ /* 0x000fe2000001001a */
[----:B------:R-:W-:Y:S01]  /*2110*/  MOV R103, R27 ;  /* 0x0000001b00677202 */ /* 0x000fe20000000f00 */
[----:B------:R-:W-:Y:S01]  /*2120*/  @P3 FMUL.FTZ R104, R100, UR6 ;  /* 0x0000000664683c20 */ /* 0x000fe20008410000 */
[----:B------:R-:W-:Y:S01]  /*2130*/  @P3 FMUL.FTZ R105, R101, UR6 ;  /* 0x0000000665693c20 */ /* 0x000fe20008410000 */
[----:B------:R-:W-:Y:S01]  /*2140*/  @P2 FFMA.FTZ R103, R124, R162, R27 ;  /* 0x000000a27c672223 */ /* 0x000fe2000001001b */
[----:B------:R-:W-:-:S02]  /*2150*/  @P3 FMUL.FTZ R106, R102, UR6 ;  /* 0x00000006666a3c20 */ /* 0x000fc40008410000 */
[----:B------:R-:W-:Y:S01]  /*2160*/  MOV R166, R104 ;  /* 0x0000006800a67202 */ /* 0x000fe20000000f00 */
[----:B------:R-:W-:Y:S01]  /*2170*/  @P4 FMUL.FTZ R107, R103, UR6 ;  /* 0x00000006676b4c20 */ /* 0x000fe20008410000 */
[----:B------:R-:W-:-:S07]  /*2180*/  MOV R125, R105 ;  /* 0x00000069007d7202 */ /* 0x000fce0000000f00 */
.L_x_9712:
[----:B------:R-:W-:Y:S01]  /*2190*/  ISETP.NE.U32.AND P1, PT, RZ, UR4, PT ;  /* 0x00000004ff007c0c */ /* 0x000fe2000bf25070 */
[----:B------:R-:W0:Y:S01]  /*21a0*/  @P4 LDC.64 R164, c[0x0][0x468] ;  /* 0x00011a00ffa44b82 */ /* 0x000e220000000a00 */
[----:B------:R-:W-:Y:S02]  /*21b0*/  MOV R104, R166 ;  /* 0x000000a600687202 */ /* 0x000fe40000000f00 */
[----:B------:R-:W-:Y:S02]  /*21c0*/  ISETP.NE.AND.EX P1, PT, RZ, UR5, PT, P1 ;  /* 0x00000005ff007c0c */ /* 0x000fe4000bf25310 */
[----:B------:R-:W-:-:S11]  /*21d0*/  MOV R105, R125 ;  /* 0x0000007d00697202 */ /* 0x000fd60000000f00 */
        /* <DEDUP_REMOVED lines=14> */
[----:B------:R-:W-:Y:S01]  /*22c0*/  @P2 FFMA.FTZ R162, R140, R110, R111 ;  /* 0x0000006e8ca22223 */ /* 0x000fe2000001006f */
[C---:B------:R-:W-:Y:S01]  /*22d0*/  @P2 FFMA.FTZ R100, R124.reuse, R101, R20 ;  /* 0x000000657c642223 */ /* 0x040fe20000010014 */
[----:B------:R-:W-:Y:S01]  /*22e0*/  MOV R101, R21 ;  /* 0x0000001500657202 */ /* 0x000fe20000000f00 */
[C---:B------:R-:W-:Y:S01]  /*22f0*/  @P2 FFMA.FTZ R101, R124.reuse, R102, R21 ;  /* 0x000000667c652223 */ /* 0x040fe20000010015 */
[----:B------:R-:W-:Y:S01]  /*2300*/  MOV R102, R22 ;  /* 0x0000001600667202 */ /* 0x000fe20000000f00 */
[----:B------:R-:W-:Y:S01]  /*2310*/  @P2 FFMA.FTZ R102, R124, R103, R22 ;  /* 0x000000677c662223 */ /* 0x000fe20000010016 */
[----:B------:R-:W-:Y:S01]  /*2320*/  @P2 FADD.FTZ R162, R131, -R162 ;  /* 0x800000a283a22221 */ /* 0x000fe20000010000 */
[----:B------:R-:W-:-:S02]  /*2330*/  MOV R103, R23 ;  /* 0x0000001700677202 */ /* 0x000fc40000000f00 */
[----:B------:R-:W-:Y:S01]  /*2340*/  FMUL.FTZ R125, R102, UR6 ;  /* 0x00000006667d7c20 */ /* 0x000fe20008410000 */
[----:B------:R-:W-:-:S04]  /*2350*/  @P2 FFMA.FTZ R103, R124, R162, R23 ;  /* 0x000000a27c672223 */ /* 0x000fc80000010017 */
[----:B------:R-:W-:Y:S01]  /*2360*/  SEL R125, R125, R106, P3 ;  /* 0x0000006a7d7d7207 */ /* 0x000fe20001800000 */
[----:B------:R-:W-:-:S05]  /*2370*/  FMUL.FTZ R106, R101, UR6 ;  /* 0x00000006656a7c20 */ /* 0x000fca0008410000 */
[----:B------:R-:W-:Y:S01]  /*2380*/  SEL R166, R106, R105, P3 ;  /* 0x000000696aa67207 */ /* 0x000fe20001800000 */
[----:B------:R-:W-:-:S05]  /*2390*/  FMUL.FTZ R105, R100, UR6 ;  /* 0x0000000664697c20 */ /* 0x000fca0008410000 */
[----:B------:R-:W-:Y:S01]  /*23a0*/  SEL R104, R105, R104, P3 ;  /* 0x0000006869687207 */ /* 0x000fe20001800000 */
[----:B------:R-:W-:Y:S06]  /*23b0*/  @!P4 BRA `(.L_x_9716) ;  /* 0x00000004003cc947 */ /* 0x000fec0003800000 */
[----:B------:R-:W-:Y:S01]  /*23c0*/  FMUL.FTZ R107, R103, UR6 ;  /* 0x00000006676b7c20 */ /* 0x000fe20008410000 */
[----:B------:R-:W-:Y:S06]  /*23d0*/  BRA `(.L_x_9716) ;  /* 0x0000000400347947 */ /* 0x000fec0003800000 */
.L_x_9715:
[-CC-:B------:R-:W-:Y:S01]  /*23e0*/  @P2 FFMA.FTZ R125, R137, R110.reuse, R111.reuse ;  /* 0x0000006e897d2223 */ /* 0x180fe2000001006f */
[----:B0-----:R-:W-:-:S03]  /*23f0*/  @P2 FFMA.FTZ R162, R138, R110, R111 ;  /* 0x0000006e8aa22223 */ /* 0x001fc6000001006f */
[----:B------:R-:W-:Y:S01]  /*2400*/  @P2 FADD.FTZ R163, R128, -R125 ;  /* 0x8000007d80a32221 */ /* 0x000fe20000010000 */
[----:B------:R-:W-:Y:S01]  /*2410*/  MOV R125, R20 ;  /* 0x00000014007d7202 */ /* 0x000fe20000000f00 */
[----:B------:R-:W-:Y:S02]  /*2420*/  @P2 FADD.FTZ R162, R129, -R162 ;  /* 0x800000a281a22221 */ /* 0x000fe40000010000 */
[----:B------:R-:W-:-:S04]  /*2430*/  @P2 FFMA.FTZ R125, R124, R163, R20 ;  /* 0x000000a37c7d2223 */ /* 0x000fc80000010014 */
[----:B------:R-:W-:-:S05]  /*2440*/  FMUL.FTZ R125, R125, UR6 ;  /* 0x000000067d7d7c20 */ /* 0x000fca0008410000 */
[----:B------:R-:W-:Y:S02]  /*2450*/  SEL R104, R125, R104, P3 ;  /* 0x000000687d687207 */ /* 0x000fe40001800000 */
[----:B------:R-:W-:Y:S01]  /*2460*/  MOV R125, R21 ;  /* 0x00000015007d7202 */ /* 0x000fe20000000f00 */
        /* <DEDUP_REMOVED lines=16> */
.L_x_9714:
[----:B------:R-:W-:Y:S05]  /*2570*/  @!P1 BRA `(.L_x_9717) ;  /* 0x0000000000709947 */ /* 0x000fea0003800000 */
[-CC-:B0-----:R-:W-:Y:S01]  /*2580*/  FFMA.FTZ R101, R137, R110.reuse, R111.reuse ;  /* 0x0000006e89657223 */ /* 0x181fe2000001006f */
[-CC-:B------:R-:W-:Y:S01]  /*2590*/  FFMA.FTZ R102, R138, R110.reuse, R111.reuse ;  /* 0x0000006e8a667223 */ /* 0x180fe2000001006f */
[----:B------:R-:W-:Y:S01]  /*25a0*/  FFMA.FTZ R103, R139, R110, R111 ;  /* 0x0000006e8b677223 */ /* 0x000fe2000001006f */
[----:B------:R-:W-:Y:S01]  /*25b0*/  ISETP.GT.AND P5, PT, R2, RZ, PT ;  /* 0x000000ff0200720c */ /* 0x000fe20003fa4270 */
[----:B------:R-:W-:Y:S02]  /*25c0*/  FADD.FTZ R101, R128, -R101 ;  /* 0x8000006580657221 */ /* 0x000fe40000010000 */
[----:B------:R-:W-:Y:S02]  /*25d0*/  FADD.FTZ R103, R130, -R103 ;  /* 0x8000006782677221 */ /* 0x000fe40000010000 */
[C---:B------:R-:W-:Y:S01]  /*25e0*/  FMUL.FTZ R100, R124.reuse, R101 ;  /* 0x000000657c647220 */ /* 0x040fe20000410000 */
[----:B------:R-:W-:Y:S01]  /*25f0*/  FADD.FTZ R101, R129, -R102 ;  /* 0x8000006681657221 */ /* 0x000fe20000010000 */
[----:B------:R-:W-:-:S03]  /*2600*/  FMUL.FTZ R103, R124, R103 ;  /* 0x000000677c677220 */ /* 0x000fc60000410000 */
[----:B------:R-:W-:Y:S01]  /*2610*/  FMUL.FTZ R102, R124, R101 ;  /* 0x000000657c667220 */ /* 0x000fe20000410000 */
[----:B------:R-:W-:-:S04]  /*2620*/  FSEL R100, R100, RZ, P5 ;  /* 0x000000ff64647208 */ /* 0x000fc80002800000 */
[----:B------:R-:W-:Y:S01]  /*2630*/  FSEL R162, R102, RZ, P5 ;  /* 0x000000ff66a27208 */ /* 0x000fe20002800000 */
[----:B------:R-:W-:Y:S01]  /*2640*/  FMUL.FTZ R101, R100, UR6 ;  /* 0x0000000664657c20 */ /* 0x000fe20008410000 */
[----:B------:R-:W-:-:S03]  /*2650*/  FSEL R102, R103, RZ, P5 ;  /* 0x000000ff67667208 */ /* 0x000fc60002800000 */
[----:B------:R-:W-:Y:S01]  /*2660*/  FMUL.FTZ R166, R162, UR6 ;  /* 0x00000006a2a67c20 */ /* 0x000fe20008410000 */
[----:B------:R-:W-:Y:S01]  /*2670*/  SEL R104, R101, R104, P3 ;  /* 0x0000006865687207 */ /* 0x000fe20001800000 */
[----:B------:R-:W-:-:S03]  /*2680*/  FMUL.FTZ R125, R102, UR6 ;  /* 0x00000006667d7c20 */ /* 0x000fc60008410000 */
[----:B------:R-:W-:Y:S02]  /*2690*/  SEL R166, R166, R105, P3 ;  /* 0x00000069a6a67207 */ /* 0x000fe40001800000 */
[----:B------:R-:W-:Y:S01]  /*26a0*/  SEL R125, R125, R106, P3 ;  /* 0x0000006a7d7d7207 */ /* 0x000fe20001800000 */
[----:B------:R-:W-:-:S04]  /*26b0*/  FFMA.FTZ R106, R140, R110, R111 ;  /* 0x0000006e8c6a7223 */ /* 0x000fc8000001006f */
[----:B------:R-:W-:-:S04]  /*26c0*/  FADD.FTZ R101, R131, -R106 ;  /* 0x8000006a83657221 */ /* 0x000fc80000010000 */
[----:B------:R-:W-:-:S05]  /*26d0*/  FMUL.FTZ R101, R124, R101 ;  /* 0x000000657c657220 */ /* 0x000fca0000410000 */
[----:B------:R-:W-:Y:S02]  /*26e0*/  FSEL R103, R101, RZ, P5 ;  /* 0x000000ff65677208 */ /* 0x000fe40002800000 */
[----:B------:R-:W-:Y:S01]  /*26f0*/  MOV R101, R162 ;  /* 0x000000a200657202 */ /* 0x000fe20000000f00 */
[----:B------:R-:W-:Y:S06]  /*2700*/  @!P4 BRA `(.L_x_9716) ;  /* 0x000000000068c947 */ /* 0x000fec0003800000 */
[----:B------:R-:W-:Y:S01]  /*2710*/  MOV R101, R162 ;  /* 0x000000a200657202 */ /* 0x000fe20000000f00 */
[----:B------:R-:W-:Y:S01]  /*2720*/  FMUL.FTZ R107, R103, UR6 ;  /* 0x00000006676b7c20 */ /* 0x000fe20008410000 */
[----:B------:R-:W-:Y:S06]  /*2730*/  BRA `(.L_x_9716) ;  /* 0x00000000005c7947 */ /* 0x000fec0003800000 */
.L_x_9717:
[-CC-:B------:R-:W-:Y:S01]  /*2740*/  FFMA.FTZ R125, R137, R110.reuse, R111.reuse ;  /* 0x0000006e897d7223 */ /* 0x180fe2000001006f */
[----:B------:R-:W-:Y:S01]  /*2750*/  ISETP.GT.AND P5, PT, R2, RZ, PT ;  /* 0x000000ff0200720c */ /* 0x000fe20003fa4270 */
[----:B0-----:R-:W-:Y:S02]  /*2760*/  FFMA.FTZ R162, R138, R110, R111 ;  /* 0x0000006e8aa27223 */ /* 0x001fe4000001006f */
[----:B------:R-:W-:-:S04]  /*2770*/  FADD.FTZ R125, R128, -R125 ;  /* 0x8000007d807d7221 */ /* 0x000fc80000010000 */
[----:B------:R-:W-:-:S05]  /*2780*/  FMUL.FTZ R125, R124, R125 ;  /* 0x0000007d7c7d7220 */ /* 0x000fca0000410000 */
[----:B------:R-:W-:-:S05]  /*2790*/  FSEL R125, R125, RZ, P5 ;  /* 0x000000ff7d7d7208 */ /* 0x000fca0002800000 */
[----:B------:R-:W-:Y:S01]  /*27a0*/  @P3 FMUL.FTZ R104, R125, UR6 ;  /* 0x000000067d683c20 */ /* 0x000fe20008410000 */
[----:B------:R-:W-:Y:S01]  /*27b0*/  FADD.FTZ R125, R129, -R162 ;  /* 0x800000a2817d7221 */ /* 0x000fe20000010000 */
[----:B------:R-:W-:-:S03]  /*27c0*/  @P4 FFMA.FTZ R162, R140, R110, R111 ;  /* 0x0000006e8ca24223 */ /* 0x000fc6000001006f */
[----:B------:R-:W-:-:S05]  /*27d0*/  FMUL.FTZ R125, R124, R125 ;  /* 0x0000007d7c7d7220 */ /* 0x000fca0000410000 */
[----:B------:R-:W-:-:S05]  /*27e0*/  FSEL R125, R125, RZ, P5 ;  /* 0x000000ff7d7d7208 */ /* 0x000fca0002800000 */
[----:B------:R-:W-:Y:S01]  /*27f0*/  @P3 FMUL.FTZ R105, R125, UR6 ;  /* 0x000000067d693c20 */ /* 0x000fe20008410000 */
[----:B------:R-:W-:-:S04]  /*2800*/  FFMA.FTZ R125, R139, R110, R111 ;  /* 0x0000006e8b7d7223 */ /* 0x000fc8000001006f */
[----:B------:R-:W-:Y:S01]  /*2810*/  FADD.FTZ R125, R130, -R125 ;  /* 0x8000007d827d7221 */ /* 0x000fe20000010000 */
[----:B------:R-:W-:-:S03]  /*2820*/  MOV R166, R105 ;  /* 0x0000006900a67202 */ /* 0x000fc60000000f00 */
[----:B------:R-:W-:-:S05]  /*2830*/  FMUL.FTZ R125, R124, R125 ;  /* 0x0000007d7c7d7220 */ /* 0x000fca0000410000 */
[----:B------:R-:W-:-:S05]  /*2840*/  FSEL R125, R125, RZ, P5 ;  /* 0x000000ff7d7d7208 */ /* 0x000fca0002800000 */
[----:B------:R-:W-:Y:S01]  /*2850*/  @P3 FMUL.FTZ R106, R125, UR6 ;  /* 0x000000067d6a3c20 */ /* 0x000fe20008410000 */
[----:B------:R-:W-:-:S04]  /*2860*/  @P4 FADD.FTZ R125, R131, -R162 ;  /* 0x800000a2837d4221 */ /* 0x000fc80000010000 */
[----:B------:R-:W-:-:S05]  /*2870*/  @P4 FMUL.FTZ R125, R124, R125 ;  /* 0x0000007d7c7d4220 */ /* 0x000fca0000410000 */
[----:B------:R-:W-:-:S05]  /*2880*/  @P4 FSEL R125, R125, RZ, P5 ;  /* 0x000000ff7d7d4208 */ /* 0x000fca0002800000 */
[----:B------:R-:W-:Y:S01]  /*2890*/  @P4 FMUL.FTZ R107, R125, UR6 ;  /* 0x000000067d6b4c20 */ /* 0x000fe20008410000 */
[----:B------:R-:W-:-:S07]  /*28a0*/  MOV R125, R106 ;  /* 0x0000006a007d7202 */ /* 0x000fce0000000f00 */
.L_x_9716:
[----:B------:R-:W0:Y:S01]  /*28b0*/  @P1 LDC.64 R162, c[0x0][0x478] ;  /* 0x00011e00ffa21b82 */ /* 0x000e220000000a00 */
[----:B------:R-:W-:Y:S02]  /*28c0*/  @P1 IADD3 R105, PT, PT, R109, 0x100, RZ ;  /* 0x000001006d691810 */ /* 0x000fe40007ffe0ff */
[----:B------:R-:W-:-:S05]  /*28d0*/  MOV R106, R125 ;  /* 0x0000007d006a7202 */ /* 0x000fca0000000f00 */
[----:B------:R-:W1:Y:S01]  /*28e0*/  @P4 LDC.64 R164, c[0x0][0x468] ;  /* 0x00011a00ffa44b82 */ /* 0x000e620000000a00 */
[----:B0-----:R-:W-:Y:S01]  /*28f0*/  @P1 IMAD.WIDE.U32 R162, R105, 0x10, R162 ;  /* 0x0000001069a21825 */ /* 0x001fe200078e00a2 */
[----:B------:R-:W-:-:S04]  /*2900*/  @P4 IADD3 R105, PT, PT, R108, 0x100, RZ ;  /* 0x000001006c694810 */ /* 0x000fc80007ffe0ff */
[----:B------:R0:W-:Y:S01]  /*2910*/  @P1 STG.E.128 desc[UR14][R162.64], R100 ;  /* 0x00000064a2001986 */ /* 0x0001e2000c101d0e */
[----:B-1----:R-:W-:Y:S01]  /*2920*/  @P4 IMAD.WIDE.U32 R164, R105, 0x10, R164 ;  /* 0x0000001069a44825 */ /* 0x002fe200078e00a4 */
[----:B------:R-:W-:-:S05]  /*2930*/  MOV R105, R166 ;  /* 0x000000a600697202 */ /* 0x000fca0000000f00 */
        /* <DEDUP_REMOVED lines=28> */
.L_x_9719:
        /* <DEDUP_REMOVED lines=25> */
.L_x_9718:
        /* <DEDUP_REMOVED lines=29> */
.L_x_9721:
        /* <DEDUP_REMOVED lines=23> */
.L_x_9720:
        /* <DEDUP_REMOVED lines=37> */
.L_x_9723:
        /* <DEDUP_REMOVED lines=25> */
.L_x_9722:
        /* <DEDUP_REMOVED lines=29> */
.L_x_9725:
        /* <DEDUP_REMOVED lines=23> */
.L_x_9724:
        /* <DEDUP_REMOVED lines=37> */
.L_x_9727:
        /* <DEDUP_REMOVED lines=25> */
.L_x_9726:
        /* <DEDUP_REMOVED lines=29> */
.L_x_9729:
        /* <DEDUP_REMOVED lines=23> */
.L_x_9728:
        /* <DEDUP_REMOVED lines=37> */
.L_x_9731:
[----:B------:R-:W-:Y:S01]  /*4060*/  @P2 FFMA.FTZ R125, R157, R110, R111 ;  /* 0x0000006e9d7d2223 */ /* 0x000fe2000001006f */
[----:B------:R-:W-:-:S03]  /*4070*/  MOV R2, R4 ;  /* 0x0000000400027202 */ /* 0x000fc60000000f00 */
[----:B------:R-:W-:-:S04]  /*4080*/  @P2 FADD.FTZ R125, R120, -R125 ;  /* 0x8000007d787d2221 */ /* 0x000fc80000010000 */
[----:B------:R-:W-:-:S04]  /*4090*/  @P2 FFMA.FTZ R2, R124, R125, R4 ;  /* 0x0000007d7c022223 */ /* 0x000fc80000010004 */
[----:B------:R-:W-:Y:S01]  /*40a0*/  FMUL.FTZ R125, R2, UR6 ;  /* 0x00000006027d7c20 */ /* 0x000fe20008410000 */
[----:B------:R-:W-:-:S04]  /*40b0*/  @P2 FFMA.FTZ R2, R158, R110, R111 ;  /* 0x0000006e9e022223 */ /* 0x000fc8000001006f */
[----:B0-----:R-:W-:Y:S01]  /*40c0*/  SEL R104, R125, R104, P3 ;  /* 0x000000687d687207 */ /* 0x001fe20001800000 */
[----:B------:R-:W-:Y:S01]  /*40d0*/  @P2 FADD.FTZ R125, R121, -R2 ;  /* 0x80000002797d2221 */ /* 0x000fe20000010000 */
[----:B------:R-:W-:-:S03]  /*40e0*/  MOV R2, R5 ;  /* 0x0000000500027202 */ /* 0x000fc60000000f00 */
[----:B------:R-:W-:Y:S01]  /*40f0*/  @P2 FFMA.FTZ R2, R124, R125, R5 ;  /* 0x0000007d7c022223 */ /* 0x000fe20000010005 */
[----:B------:R-:W-:-:S03]  /*4100*/  @P2 FFMA.FTZ R125, R159, R110, R111 ;  /* 0x0000006e9f7d2223 */ /* 0x000fc6000001006f */
[----:B------:R-:W-:Y:S01]  /*4110*/  FMUL.FTZ R2, R2, UR6 ;  /* 0x0000000602027c20 */ /* 0x000fe20008410000 */
[----:B------:R-:W-:-:S04]  /*4120*/  @P2 FADD.FTZ R125, R122, -R125 ;  /* 0x8000007d7a7d2221 */ /* 0x000fc80000010000 */
[----:B------:R-:W-:Y:S02]  /*4130*/  SEL R105, R2, R105, P3 ;  /* 0x0000006902697207 */ /* 0x000fe40001800000 */
[----:B------:R-:W-:Y:S01]  /*4140*/  MOV R2, R6 ;  /* 0x0000000600027202 */ /* 0x000fe20000000f00 */
        /* <DEDUP_REMOVED lines=10> */
.L_x_9730:
[----:B------:R-:W-:Y:S05]  /*41f0*/  @!P1 BRA `(.L_x_9733) ;  /* 0x00000000006c9947 */ /* 0x000fea0003800000 */
[-CC-:B0-----:R-:W-:Y:S01]  /*4200*/  FFMA.FTZ R101, R157, R110.reuse, R111.reuse ;  /* 0x0000006e9d657223 */ /* 0x181fe2000001006f */
[----:B------:R-:W-:Y:S01]  /*4210*/  ISETP.GT.AND P0, PT, R2, RZ, PT ;  /* 0x000000ff0200720c */ /* 0x000fe20003f04270 */
[-CC-:B------:R-:W-:Y:S01]  /*4220*/  FFMA.FTZ R102, R160, R110.reuse, R111.reuse ;  /* 0x0000006ea0667223 */ /* 0x180fe2000001006f */
[-C--:B------:R-:W-:Y:S01]  /*4230*/  FFMA.FTZ R2, R158, R110.reuse, R111 ;  /* 0x0000006e9e027223 */ /* 0x080fe2000001006f */
[----:B------:R-:W-:Y:S01]  /*4240*/  FADD.FTZ R101, R120, -R101 ;  /* 0x8000006578657221 */ /* 0x000fe20000010000 */
[----:B------:R-:W-:Y:S01]  /*4250*/  FFMA.FTZ R111, R159, R110, R111 ;  /* 0x0000006e9f6f7223 */ /* 0x000fe2000001006f */
[----:B------:R-:W-:Y:S01]  /*4260*/  FADD.FTZ R125, R123, -R102 ;  /* 0x800000667b7d7221 */ /* 0x000fe20000010000 */
[----:B------:R-:W-:Y:S01]  /*4270*/  FADD.FTZ R103, R121, -R2 ;  /* 0x8000000279677221 */ /* 0x000fe20000010000 */
[----:B------:R-:W-:Y:S01]  /*4280*/  FMUL.FTZ R100, R124, R101 ;  /* 0x000000657c647220 */ /* 0x000fe20000410000 */
[----:B------:R-:W-:Y:S02]  /*4290*/  FADD.FTZ R111, R122, -R111 ;  /* 0x8000006f7a6f7221 */ /* 0x000fe40000010000 */
[----:B------:R-:W-:-:S02]  /*42a0*/  FMUL.FTZ R101, R124, R103 ;  /* 0x000000677c657220 */ /* 0x000fc40000410000 */
[----:B------:R-:W-:Y:S01]  /*42b0*/  FSEL R100, R100, RZ, P0 ;  /* 0x000000ff64647208 */ /* 0x000fe20000000000 */
[C---:B------:R-:W-:Y:S01]  /*42c0*/  FMUL.FTZ R102, R124.reuse, R111 ;  /* 0x0000006f7c667220 */ /* 0x040fe20000410000 */
[----:B------:R-:W-:Y:S01]  /*42d0*/  FMUL.FTZ R124, R124, R125 ;  /* 0x0000007d7c7c7220 */ /* 0x000fe20000410000 */
[----:B------:R-:W-:Y:S02]  /*42e0*/  FSEL R101, R101, RZ, P0 ;  /* 0x000000ff65657208 */ /* 0x000fe40000000000 */
[----:B------:R-:W-:Y:S01]  /*42f0*/  FMUL.FTZ R103, R100, UR6 ;  /* 0x0000000664677c20 */ /* 0x000fe20008410000 */
[----:B------:R-:W-:Y:S02]  /*4300*/  FSEL R102, R102, RZ, P0 ;  /* 0x000000ff66667208 */ /* 0x000fe40000000000 */
[----:B------:R-:W-:Y:S01]  /*4310*/  FMUL.FTZ R2, R101, UR6 ;  /* 0x0000000665027c20 */ /* 0x000fe20008410000 */
[----:B------:R-:W-:Y:S02]  /*4320*/  FSEL R124, R124, RZ, P0 ;  /* 0x000000ff7c7c7208 */ /* 0x000fe40000000000 */
        /* <DEDUP_REMOVED lines=8> */
.L_x_9733:
[-CC-:B------:R-:W-:Y:S01]  /*43b0*/  FFMA.FTZ R125, R157, R110.reuse, R111.reuse ;  /* 0x0000006e9d7d7223 */ /* 0x180fe2000001006f */
[----:B------:R-:W-:Y:S01]  /*43c0*/  ISETP.GT.AND P0, PT, R2, RZ, PT ;  /* 0x000000ff0200720c */ /* 0x000fe20003f04270 */
[-CC-:B------:R-:W-:Y:S01]  /*43d0*/  FFMA.FTZ R2, R158, R110.reuse, R111.reuse ;  /* 0x0000006e9e027223 */ /* 0x180fe2000001006f */
[----:B0-----:R-:W-:Y:S01]  /*43e0*/  FFMA.FTZ R162, R160, R110, R111 ;  /* 0x0000006ea0a27223 */ /* 0x001fe2000001006f */
[----:B------:R-:W-:-:S03]  /*43f0*/  FADD.FTZ R125, R120, -R125 ;  /* 0x8000007d787d7221 */ /* 0x000fc60000010000 */
[----:B------:R-:W-:Y:S01]  /*4400*/  FADD.FTZ R163, R123, -R162 ;  /* 0x800000a27ba37221 */ /* 0x000fe20000010000 */
[----:B------:R-:W-:-:S03]  /*4410*/  FMUL.FTZ R125, R124, R125 ;  /* 0x0000007d7c7d7220 */ /* 0x000fc60000410000 */
[----:B------:R-:W-:Y:S02]  /*4420*/  FMUL.FTZ R163, R124, R163 ;  /* 0x000000a37ca37220 */ /* 0x000fe40000410000 */
[----:B------:R-:W-:-:S03]  /*4430*/  FSEL R125, R125, RZ, P0 ;  /* 0x000000ff7d7d7208 */ /* 0x000fc60000000000 */
[----:B------:R-:W-:Y:S02]  /*4440*/  FSEL R163, R163, RZ, P0 ;  /* 0x000000ffa3a37208 */ /* 0x000fe40000000000 */
[----:B------:R-:W-:Y:S01]  /*4450*/  @P3 FMUL.FTZ R104, R125, UR6 ;  /* 0x000000067d683c20 */ /* 0x000fe20008410000 */
[----:B------:R-:W-:Y:S01]  /*4460*/  FFMA.FTZ R125, R159, R110, R111 ;  /* 0x0000006e9f7d7223 */ /* 0x000fe2000001006f */
[----:B------:R-:W-:Y:S01]  /*4470*/  FADD.FTZ R111, R121, -R2 ;  /* 0x80000002796f7221 */ /* 0x000fe20000010000 */
[----:B------:R-:W-:Y:S02]  /*4480*/  @P4 FMUL.FTZ R107, R163, UR6 ;  /* 0x00000006a36b4c20 */ /* 0x000fe40008410000 */
[----:B------:R-:W-:Y:S01]  /*4490*/  FADD.FTZ R125, R122, -R125 ;  /* 0x8000007d7a7d7221 */ /* 0x000fe20000010000 */
[----:B------:R-:W-:-:S03]  /*44a0*/  FMUL.FTZ R111, R124, R111 ;  /* 0x0000006f7c6f7220 */ /* 0x000fc60000410000 */
[----:B------:R-:W-:Y:S02]  /*44b0*/  FMUL.FTZ R125, R124, R125 ;  /* 0x0000007d7c7d7220 */ /* 0x000fe40000410000 */
[----:B------:R-:W-:-:S03]  /*44c0*/  FSEL R111, R111, RZ, P0 ;  /* 0x000000ff6f6f7208 */ /* 0x000fc60000000000 */
[----:B------:R-:W-:Y:S02]  /*44d0*/  FSEL R125, R125, RZ, P0 ;  /* 0x000000ff7d7d7208 */ /* 0x000fe40000000000 */
[----:B------:R-:W-:-:S03]  /*44e0*/  @P3 FMUL.FTZ R105, R111, UR6 ;  /* 0x000000066f693c20 */ /* 0x000fc60008410000 */
[----:B------:R-:W-:-:S07]  /*44f0*/  @P3 FMUL.FTZ R106, R125, UR6 ;  /* 0x000000067d6a3c20 */ /* 0x000fce0008410000 */
.L_x_9732:
        /* <DEDUP_REMOVED lines=13> */
.L_x_9705:
        /* <DEDUP_REMOVED lines=21> */
.L_x_9735:
        /* <DEDUP_REMOVED lines=14> */
.L_x_10837:


//--------------------- .text._ZN10layer_norm13ln_bwd_kernelINS_13Kernel_traitsIfffffjLj6144ELj1ELj1ELj8ELj16ENS_18Kernel_traits_baseILj6144EfffffjLj256EEEEELb0ELb1ELb0ELb0EEEvNS_9BwdParamsE --------------------------
	.section	.text._ZN10layer_norm13ln_bwd_kernelINS_13Kernel_traitsIfffffjLj6144ELj1ELj1ELj8ELj16ENS_18Kernel_traits_baseILj6144EfffffjLj256EEEEELb0ELb1ELb0ELb0EEEvNS_9BwdParamsE,"ax",@progbits
	.align	128
        .global         _ZN10layer_norm13ln_bwd_kernelINS_13Kernel_traitsIfffffjLj6144ELj1ELj1ELj8ELj16ENS_18Kernel_traits_baseILj6144EfffffjLj256EEEEELb0ELb1ELb0ELb0EEEvNS_9BwdParamsE
        .type           _ZN10layer_norm13ln_bwd_kernelINS_13Kernel_traitsIfffffjLj6144ELj1ELj1ELj8ELj16ENS_18Kernel_traits_baseILj6144EfffffjLj256EEEEELb0ELb1ELb0ELb0EEEvNS_9BwdParamsE,@function
        .size           _ZN10layer_norm13ln_bwd_kernelINS_13Kernel_traitsIfffffjLj6144ELj1ELj1ELj8ELj16ENS_18Kernel_traits_baseILj6144EfffffjLj256EEEEELb0ELb1ELb0ELb0EEEvNS_9BwdParamsE,(.L_x_10838 - _ZN10layer_norm13ln_bwd_kernelINS_13Kernel_traitsIfffffjLj6144ELj1ELj1ELj8ELj16ENS_18Kernel_traits_baseILj6144EfffffjLj256EEEEELb0ELb1ELb0ELb0EEEvNS_9BwdParamsE)
        .other          _ZN10layer_norm13ln_bwd_kernelINS_13Kernel_traitsIfffffjLj6144ELj1ELj1ELj8ELj16ENS_18Kernel_traits_baseILj6144EfffffjLj256EEEEELb0ELb1ELb0ELb0EEEvNS_9BwdParamsE,@"STO_CUDA_ENTRY STV_DEFAULT"
_ZN10layer_norm13ln_bwd_kernelINS_13Kernel_traitsIfffffjLj6144ELj1ELj1ELj8ELj16ENS_18Kernel_traits_baseILj6144EfffffjLj256EEEEELb0ELb1ELb0ELb0EEEvNS_9BwdParamsE:
.text._ZN10layer_norm13ln_bwd_kernelINS_13Kernel_traitsIfffffjLj6144ELj1ELj1ELj8ELj16ENS_18Kernel_traits_baseILj6144EfffffjLj256EEEEELb0ELb1ELb0ELb0EEEvNS_9BwdParamsE:
        /* <DEDUP_REMOVED lines=30> */
[----:B------:R0:W5:Y:S02]  /*01e0*/  @P3 LDG.E.128 R140, desc[UR8][R16.64] ;  /* 0x00000008108c3981 */ /* 0x000164000c1e1d00 */
[----:B------:R-:W4:Y:S01]  /*01f0*/  @P1 LDC.64 R24, c[0x0][0x3d0] ;  /* 0x0000f400ff181b82 */ /* 0x000f220000000a00 */
[C---:B---3--:R-:W-:Y:S01]  /*0200*/  @P3 IMAD.WIDE.U32 R18, R5.reuse, 0x10, R14 ;  /* 0x0000001005123825 */ /* 0x048fe200078e000e */
[----:B------:R-:W-:-:S04]  /*0210*/  @P3 IADD3 R5, PT, PT, R5, 0x100, RZ ;  /* 0x0000010005053810 */ /* 0x000fc80007ffe0ff */
[----:B------:R0:W5:Y:S02]  /*0220*/  @P3 LDG.E.128 R136, desc[UR8][R18.64] ;  /* 0x0000000812883981 */ /* 0x000164000c1e1d00 */
[----:B------:R-:W3:Y:S01]  /*0230*/  @P1 LDC.64 R26, c[0x0][0x3e8] ;  /* 0x0000fa00ff1a1b82 */ /* 0x000ee20000000a00 */
[----:B--2---:R-:W-:-:S05]  /*0240*/  @P2 IMAD.WIDE.U32 R20, R5, 0x10, R20 ;  /* 0x0000001005142825 */ /* 0x004fca00078e0014 */
[----:B------:R0:W5:Y:S02]  /*0250*/  @P2 LDG.E.128 R132, desc[UR8][R20.64] ;  /* 0x0000000814842981 */ /* 0x000164000c1e1d00 */
[----:B------:R-:W2:Y:S01]  /*0260*/  @P0 LDC.64 R28, c[0x0][0x3d0] ;  /* 0x0000f400ff1c0b82 */ /* 0x000ea20000000a00 */
[C---:B-1----:R-:W-:Y:S01]  /*0270*/  @P2 IMAD.WIDE.U32 R22, R5.reuse, 0x10, R22 ;  /* 0x0000001005162825 */ /* 0x042fe200078e0016 */
[----:B------:R-:W-:-:S04]  /*0280*/  @P2 IADD3 R5, PT, PT, R5, 0x100, RZ ;  /* 0x0000010005052810 */ /* 0x000fc80007ffe0ff */
[----:B------:R0:W5:Y:S02]  /*0290*/  @P2 LDG.E.128 R128, desc[UR8][R22.64] ;  /* 0x0000000816802981 */ /* 0x000164000c1e1d00 */
[----:B------:R-:W1:Y:S01]  /*02a0*/  @P0 LDC.64 R30, c[0x0][0x3e8] ;  /* 0x0000fa00ff1e0b82 */ /* 0x000e620000000a00 */
[----:B----4-:R-:W-:-:S05]  /*02b0*/  @P1 IMAD.WIDE.U32 R24, R5, 0x10, R24 ;  /* 0x0000001005181825 */ /* 0x010fca00078e0018 */
[----:B------:R0:W5:Y:S01]  /*02c0*/  @P1 LDG.E.128 R124, desc[UR8][R24.64] ;  /* 0x00000008187c1981 */ /* 0x000162000c1e1d00 */
[C---:B---3--:R-:W-:Y:S01]  /*02d0*/  @P1 IMAD.WIDE.U32 R26, R5.reuse, 0x10, R26 ;  /* 0x00000010051a1825 */ /* 0x048fe200078e001a */
[----:B------:R-:W-:Y:S01]  /*02e0*/  @P1 IADD3 R5, PT, PT, R5, 0x100, RZ ;  /* 0x0000010005051810 */ /* 0x000fe20007ffe0ff */
[----:B------:R-:W3:Y:S03]  /*02f0*/  @P5 LDC.64 R12, c[0x0][0x3d0] ;  /* 0x0000f400ff0c5b82 */ /* 0x000ee60000000a00 */
[----:B------:R0:W5:Y:S01]  /*0300*/  @P1 LDG.E.128 R120, desc[UR8][R26.64] ;  /* 0x000000081a781981 */ /* 0x000162000c1e1d00 */
[----:B--2---:R-:W-:-:S04]  /*0310*/  @P0 IMAD.WIDE.U32 R28, R5, 0x10, R28 ;  /* 0x00000010051c0825 */ /* 0x004fc800078e001c */
[----:B------:R-:W2:Y:S01]  /*0320*/  @P5 LDC.64 R14, c[0x0][0x3e8] ;  /* 0x0000fa00ff0e5b82 */ /* 0x000ea20000000a00 */
[----:B------:R0:W5:Y:S01]  /*0330*/  @P0 LDG.E.128 R116, desc[UR8][R28.64] ;  /* 0x000000081c740981 */ /* 0x000162000c1e1d00 */
[C---:B-1----:R-:W-:Y:S01]  /*0340*/  @P0 IMAD.WIDE.U32 R30, R5.reuse, 0x10, R30 ;  /* 0x00000010051e0825 */ /* 0x042fe200078e001e */
[----:B------:R-:W-:-:S04]  /*0350*/  @P0 IADD3 R5, PT, PT, R5, 0x100, RZ ;  /* 0x0000010005050810 */ /* 0x000fc80007ffe0ff */
[----:B------:R0:W5:Y:S01]  /*0360*/  @P0 LDG.E.128 R112, desc[UR8][R30.64] ;  /* 0x000000081e700981 */ /* 0x000162000c1e1d00 */
[----:B------:R-:W1:Y:S01]  /*0370*/  S2UR UR4, SR_CTAID.X ;  /* 0x00000000000479c3 */ /* 0x000e620000002500 */
[----:B---3--:R-:W-:-:S05]  /*0380*/  @P5 IMAD.WIDE.U32 R12, R5, 0x10, R12 ;  /* 0x00000010050c5825 */ /* 0x008fca00078e000c */
[----:B------:R0:W5:Y:S01]  /*0390*/  @P5 LDG.E.128 R108, desc[UR8][R12.64] ;  /* 0x000000080c6c5981 */ /* 0x000162000c1e1d00 */
[----:B--2---:R-:W-:-:S05]  /*03a0*/  @P5 IMAD.WIDE.U32 R14, R5, 0x10, R14 ;  /* 0x00000010050e5825 */ /* 0x004fca00078e000e */
[----:B------:R0:W5:Y:S01]  /*03b0*/  @P5 LDG.E.128 R104, desc[UR8][R14.64] ;  /* 0x000000080e685981 */ /* 0x000162000c1e1d00 */
        /* <DEDUP_REMOVED lines=71> */
[----:B------:R-:W-:Y:S02]  /*0830*/  P2R R10, PR, RZ, 0x1 ;  /* 0x00000001ff0a7803 */ /* 0x000fe40000000000 */
        /* <DEDUP_REMOVED lines=8> */
[----:B------:R-:W0:Y:S01]  /*08c0*/  LDCU.U8 UR7, c[0x0][0x410] ;  /* 0x00008200ff0777ac */ /* 0x000e220008000000 */
[----:B------:R-:W1:Y:S01]  /*08d0*/  LDCU UR12, c[0x0][0x400] ;  /* 0x00008000ff0c77ac */ /* 0x000e620008000800 */
[----:B------:R-:W2:Y:S01]  /*08e0*/  LDCU.64 UR14, c[0x0][0x478] ;  /* 0x00008f00ff0e77ac */ /* 0x000ea20008000a00 */
[----:B------:R-:W3:Y:S07]  /*08f0*/  LDCU.64 UR10, c[0x0][0x438] ;  /* 0x00008700ff0a77ac */ /* 0x000eee0008000a00 */
.L_x_9798:
[----:B------:R-:W-:Y:S01]  /*0900*/  ISETP.NE.AND P0, PT, R10, RZ, PT ;  /* 0x000000ff0a00720c */ /* 0x000fe20003f05270 */
[----:B------:R-:W4:Y:S01]  /*0910*/  LDC.64 R174, c[0x0][0x3c0] ;  /* 0x0000f000ffae7b82 */ /* 0x000f220000000a00 */
[----:B-----5:R-:W-:-:S07]  /*0920*/  HFMA2 R219, -RZ, RZ, 1.875, 0 ;  /* 0x3f800000ffdb7431 */ /* 0x020fce00000001ff */
[----:B------:R-:W0:Y:S08]  /*0930*/  LDC R6, c[0x0][0x388] ;  /* 0x0000e200ff067b82 */ /* 0x000e300000000800 */
[----:B------:R-:W1:Y:S01]  /*0940*/  @P0 LDC.64 R172, c[0x0][0x3e0] ;  /* 0x0000f800ffac0b82 */ /* 0x000e620000000a00 */
[----:B----4-:R-:W-:-:S06]  /*0950*/  IMAD.WIDE R176, R9, 0x4, R174 ;  /* 0x0000000409b07825 */ /* 0x010fcc00078e02ae */
[----:B------:R-:W4:Y:S01]  /*0960*/  LDG.E R176, desc[UR8][R176.64] ;  /* 0x00000008b0b07981 */ /* 0x000f22000c1e1900 */
[C---:B-1----:R-:W-:Y:S02]  /*0970*/  @P0 IMAD.WIDE R174, R9.reuse, 0x4, R172 ;  /* 0x0000000409ae0825 */ /* 0x042fe400078e02ac */
[----:B------:R-:W1:Y:S03]  /*0980*/  LDC.64 R172, c[0x0][0x3c8] ;  /* 0x0000f200ffac7b82 */ /* 0x000e660000000a00 */
[----:B-----5:R1:W5:Y:S01]  /*0990*/  @P0 LDG.E R219, desc[UR8][R174.64] ;  /* 0x00000008aedb0981 */ /* 0x020362000c1e1900 */
[----:B0-----:R-:W-:Y:S01]  /*09a0*/  IMAD R178, R9, R6, RZ ;  /* 0x0000000609b27224 */ /* 0x001fe200078e02ff */
[C---:B------:R-:W-:Y:S01]  /*09b0*/  ISETP.GE.U32.AND P4, PT, R8.reuse, 0x100, PT ;  /* 0x000001000800780c */ /* 0x040fe20003f86070 */
[----:B------:R-:W0:Y:S01]  /*09c0*/  S2R R4, SR_TID.X ;  /* 0x0000000000047919 */ /* 0x000e220000002100 */
[----:B------:R-:W-:-:S02]  /*09d0*/  ISETP.GE.U32.AND P3, PT, R8, 0x200, PT ;  /* 0x000002000800780c */ /* 0x000fc40003f66070 */
[----:B------:R-:W-:Y:S02]  /*09e0*/  SHF.R.S32.HI R179, RZ, 0x1f, R178 ;  /* 0x0000001fffb37819 */ /* 0x000fe400000114b2 */
[C---:B------:R-:W-:Y:S02]  /*09f0*/  ISETP.GE.U32.AND P2, PT, R8.reuse, 0x300, PT ;  /* 0x000003000800780c */ /* 0x040fe40003f46070 */
[----:B------:R-:W-:Y:S02]  /*0a00*/  LEA.HI R179, R179, R178, RZ, 0x2 ;  /* 0x000000b2b3b37211 */ /* 0x000fe400078f10ff */
[----:B------:R-:W-:Y:S01]  /*0a10*/  ISETP.GE.U32.AND P1, PT, R8, 0x400, PT ;  /* 0x000004000800780c */ /* 0x000fe20003f26070 */
[----:B-1----:R-:W-:-:S05]  /*0a20*/  IMAD.WIDE R172, R9, 0x4, R172 ;  /* 0x0000000409ac7825 */ /* 0x002fca00078e02ac */
[----:B------:R1:W5:Y:S01]  /*0a30*/  LDG.E R217, desc[UR8][R172.64] ;  /* 0x00000008acd97981 */ /* 0x000362000c1e1900 */
[----:B------:R-:W-:Y:S01]  /*0a40*/  ISETP.NE.AND P6, PT, RZ, UR7, PT ;  /* 0x00000007ff007c0c */ /* 0x000fe2000bfc5270 */
[----:B------:R-:W-:Y:S01]  /*0a50*/  BSSY.RECONVERGENT B0, `(.L_x_9737) ;  /* 0x000002f000007945 */ /* 0x000fe20003800200 */
[----:B------:R-:W-:Y:S01]  /*0a60*/  HFMA2 R184, -RZ, RZ, 0, 0 ;  /* 0x00000000ffb87431 */ /* 0x000fe200000001ff */
[----:B------:R-:W-:Y:S02]  /*0a70*/  MOV R181, RZ ;  /* 0x000000ff00b57202 */ /* 0x000fe40000000f00 */
[----:B0-----:R-:W-:-:S04]  /*0a80*/  LEA.HI.SX32 R215, R179, R4, 0x1e ;  /* 0x00000004b3d77211 */ /* 0x001fc800078ff2ff */
[----:B------:R-:W-:Y:S02]  /*0a90*/  MOV R185, R215 ;  /* 0x000000d700b97202 */ /* 0x000fe40000000f00 */
[----:B----4-:R-:W-:Y:S01]  /*0aa0*/  FSEL R180, R176, RZ, !P6 ;  /* 0x000000ffb0b47208 */ /* 0x010fe20007000000 */
[----:B-1----:R-:W-:Y:S06]  /*0ab0*/  @!P4 BRA `(.L_x_9738) ;  /* 0x0000000000a0c947 */ /* 0x002fec0003800000 */
[----:B------:R-:W0:Y:S01]  /*0ac0*/  LDC.64 R172, c[0x0][0x3a8] ;  /* 0x0000ea00ffac7b82 */ /* 0x000e220000000a00 */
[----:B---3--:R-:W-:-:S04]  /*0ad0*/  ISETP.NE.U32.AND P0, PT, RZ, UR10, PT ;  /* 0x0000000aff007c0c */ /* 0x008fc8000bf05070 */
[----:B------:R-:W-:-:S03]  /*0ae0*/  ISETP.NE.AND.EX P0, PT, RZ, UR11, PT, P0 ;  /* 0x0000000bff007c0c */ /* 0x000fc6000bf05300 */
[----:B------:R-:W1:Y:S10]  /*0af0*/  LDC.64 R176, c[0x0][0x428] ;  /* 0x00010a00ffb07b82 */ /* 0x000e740000000a00 */
[----:B------:R-:W3:Y:S01]  /*0b00*/  @P0 LDC.64 R182, c[0x0][0x438] ;  /* 0x00010e00ffb60b82 */ /* 0x000ee20000000a00 */
[----:B0-----:R-:W-:-:S06]  /*0b10*/  IMAD.WIDE.U32 R172, R215, 0x10, R172 ;  /* 0x00000010d7ac7825 */ /* 0x001fcc00078e00ac */
[----:B------:R-:W4:Y:S01]  /*0b20*/  LDG.E.128 R172, desc[UR8][R172.64] ;  /* 0x00000008acac7981 */ /* 0x000f22000c1e1d00 */
[----:B-1----:R-:W-:-:S06]  /*0b30*/  IMAD.WIDE.U32 R176, R215, 0x10, R176 ;  /* 0x00000010d7b07825 */ /* 0x002fcc00078e00b0 */
[----:B------:R-:W2:Y:S01]  /*0b40*/  LDG.E.128 R176, desc[UR8][R176.64] ;  /* 0x00000008b0b07981 */ /* 0x000ea2000c1e1d00 */
[----:B---3--:R-:W-:-:S05]  /*0b50*/  @P0 IMAD.WIDE.U32 R182, R215, 0x10, R182 ;  /* 0x00000010d7b60825 */ /* 0x008fca00078e00b6 */
[----:B------:R0:W5:Y:S01]  /*0b60*/  @P0 LDG.E.128 R28, desc[UR8][R182.64] ;  /* 0x00000008b61c0981 */ /* 0x000162000c1e1d00 */
[----:B------:R-:W-:Y:S01]  /*0b70*/  IADD3 R185, PT, PT, R215, 0x100, RZ ;  /* 0x00000100d7b97810 */ /* 0x000fe20007ffe0ff */
[C---:B----4-:R-:W-:Y:S01]  /*0b80*/  FADD.FTZ R184, -R180.reuse, R172 ;  /* 0x000000acb4b87221 */ /* 0x050fe20000010100 */
[C---:B------:R-:W-:Y:S01]  /*0b90*/  FADD.FTZ R192, -R180.reuse, R173 ;  /* 0x000000adb4c07221 */ /* 0x040fe20000010100 */
[C---:B------:R-:W-:Y:S01]  /*0ba0*/  FADD.FTZ R174, -R180.reuse, R174 ;  /* 0x000000aeb4ae7221 */ /* 0x040fe20000010100 */
[----:B------:R-:W-:Y:S01]  /*0bb0*/  FADD.FTZ R218, -R180, R175 ;  /* 0x000000afb4da7221 */ /* 0x000fe20000010100 */
[C---:B-----5:R-:W-:Y:S01]  /*0bc0*/  FMUL.FTZ R3, R217.reuse, R184 ;  /* 0x000000b8d9037220 */ /* 0x060fe20000410000 */
[C---:B------:R-:W-:Y:S01]  /*0bd0*/  FMUL.FTZ R192, R217.reuse, R192 ;  /* 0x000000c0d9c07220 */ /* 0x040fe20000410000 */
[C---:B------:R-:W-:Y:S01]  /*0be0*/  FMUL.FTZ R201, R217.reuse, R174 ;  /* 0x000000aed9c97220 */ /* 0x040fe20000410000 */
[----:B------:R-:W-:Y:S01]  /*0bf0*/  FMUL.FTZ R218, R217, R218 ;  /* 0x000000dad9da7220 */ /* 0x000fe20000410000 */
[----:B--2---:R-:W-:Y:S01]  /*0c00*/  FMUL.FTZ R194, R148, R176 ;  /* 0x000000b094c27220 */ /* 0x004fe20000410000 */
        /* <DEDUP_REMOVED lines=19> */
.L_x_9738:
[----:B--23--:R-:W-:Y:S05]  /*0d40*/  BSYNC.RECONVERGENT B0 ;  /* 0x0000000000007941 */ /* 0x00cfea0003800200 */
.L_x_9737:
        /* <DEDUP_REMOVED lines=42> */
.L_x_9740:
[----:B------:R-:W-:Y:S05]  /*0ff0*/  BSYNC.RECONVERGENT B0 ;  /* 0x0000000000007941 */ /* 0x000fea0003800200 */
.L_x_9739:
        /* <DEDUP_REMOVED lines=42> */
.L_x_9742:
[----:B------:R-:W-:Y:S05]  /*12a0*/  BSYNC.RECONVERGENT B0 ;  /* 0x0000000000007941 */ /* 0x000fea0003800200 */
.L_x_9741:
        /* <DEDUP_REMOVED lines=42> */
.L_x_9744:
[----:B------:R-:W-:Y:S05]  /*1550*/  BSYNC.RECONVERGENT B0 ;  /* 0x0000000000007941 */ /* 0x000fea0003800200 */
.L_x_9743:
        /* <DEDUP_REMOVED lines=18> */
[----:B0-----:R-:W-:Y:S01]  /*1680*/  FMUL.FTZ R16, R217, R182 ;  /* 0x000000b6d9107220 */ /* 0x001fe20000410000 */
[----:B----4-:R-:W-:Y:S01]  /*1690*/  FMUL.FTZ R18, R116, R172 ;  /* 0x000000ac74127220 */ /* 0x010fe20000410000 */
[----:B------:R-:W-:Y:S01]  /*16a0*/  FADD.FTZ R60, R60, R172 ;  /* 0x000000ac3c3c7221 */ /* 0x000fe20000010000 */
[----:B------:R-:W-:Y:S01]  /*16b0*/  FFMA.FTZ R84, R172, R15, R84 ;  /* 0x0000000fac547223 */ /* 0x000fe20000010054 */
[C---:B------:R-:W-:Y:S01]  /*16c0*/  FADD.FTZ R178, -R180.reuse, R178 ;  /* 0x000000b2b4b27221 */ /* 0x040fe20000010100 */
        /* <DEDUP_REMOVED lines=20> */
.L_x_9746:
[----:B------:R-:W-:Y:S05]  /*1810*/  BSYNC.RECONVERGENT B0 ;  /* 0x0000000000007941 */ /* 0x000fea0003800200 */
.L_x_9745:
        /* <DEDUP_REMOVED lines=15> */
[C---:B--2---:R-:W-:Y:S01]  /*1910*/  FADD.FTZ R20, -R180.reuse, R176 ;  /* 0x000000b0b4147221 */ /* 0x044fe20000010100 */
[C---:B------:R-:W-:Y:S01]  /*1920*/  FADD.FTZ R22, -R180.reuse, R177 ;  /* 0x000000b1b4167221 */ /* 0x040fe20000010100 */
[C---:B------:R-:W-:Y:S01]  /*1930*/  FADD.FTZ R178, -R180.reuse, R178 ;  /* 0x000000b2b4b27221 */ /* 0x040fe20000010100 */
[----:B------:R-:W-:Y:S01]  /*1940*/  FADD.FTZ R204, -R180, R179 ;  /* 0x000000b3b4cc7221 */ /* 0x000fe20000010100 */
[C---:B-----5:R-:W-:Y:S01]  /*1950*/  FMUL.FTZ R19, R217.reuse, R20 ;  /* 0x00000014d9137220 */ /* 0x060fe20000410000 */
[C---:B------:R-:W-:Y:S01]  /*1960*/  FMUL.FTZ R20, R217.reuse, R22 ;  /* 0x00000016d9147220 */ /* 0x040fe20000410000 */
[C---:B------:R-:W-:Y:S01]  /*1970*/  FMUL.FTZ R23, R217.reuse, R178 ;  /* 0x000000b2d9177220 */ /* 0x040fe20000410000 */
        /* <DEDUP_REMOVED lines=21> */
.L_x_9748:
[----:B------:R-:W-:Y:S05]  /*1ad0*/  BSYNC.RECONVERGENT B0 ;  /* 0x0000000000007941 */ /* 0x000fea0003800200 */
.L_x_9747:
        /* <DEDUP_REMOVED lines=31> */
.L_x_9750:
[----:B------:R-:W-:Y:S05]  /*1cd0*/  BSYNC.RECONVERGENT B0 ;  /* 0x0000000000007941 */ /* 0x000fea0003800200 */
.L_x_9749:
        /* <DEDUP_REMOVED lines=67> */
[----:B------:R-:W-:Y:S06]  /*2110*/  BRA `(.L_x_9756) ;  /* 0x0000000000507947 */ /* 0x000fec0003800000 */
.L_x_9755:
        /* <DEDUP_REMOVED lines=19> */
[----:B------:R-:W-:-:S07]  /*2250*/  FFMA.FTZ R55, R175, R184, R55 ;  /* 0x000000b8af377223 */ /* 0x000fce0000010037 */
.L_x_9756:
[----:B------:R-:W0:Y:S01]  /*2260*/  @P5 LDC.64 R52, c[0x0][0x478] ;  /* 0x00011e00ff345b82 */ /* 0x000e220000000a00 */
[----:B------:R-:W-:Y:S01]  /*2270*/  FMUL.FTZ R172, R144, R179 ;  /* 0x000000b390ac7220 */ /* 0x000fe20000410000 */
[----:B------:R-:W-:Y:S01]  /*2280*/  FMUL.FTZ R173, R145, R178 ;  /* 0x000000b291ad7220 */ /* 0x000fe20000410000 */
[----:B------:R-:W-:Y:S01]  /*2290*/  FMUL.FTZ R174, R146, R185 ;  /* 0x000000b992ae7220 */ /* 0x000fe20000410000 */
[----:B------:R-:W-:Y:S01]  /*22a0*/  FMUL.FTZ R175, R147, R184 ;  /* 0x000000b893af7220 */ /* 0x000fe20000410000 */
[----:B0-----:R-:W-:-:S03]  /*22b0*/  @P5 IMAD.WIDE.U32 R180, R215, 0x10, R52 ;  /* 0x00000010d7b45825 */ /* 0x001fc600078e0034 */
[----:B------:R-:W0:Y:S02]  /*22c0*/  LDC.64 R52, c[0x0][0x468] ;  /* 0x00011a00ff347b82 */ /* 0x000e240000000a00 */
[----:B------:R1:W-:Y:S01]  /*22d0*/  @P5 STG.E.128 desc[UR8][R180.64], R168 ;  /* 0x000000a8b4005986 */ /* 0x0003e2000c101d08 */
[C---:B0-----:R-:W-:Y:S01]  /*22e0*/  IMAD.WIDE.U32 R178, R215.reuse, 0x10, R52 ;  /* 0x00000010d7b27825 */ /* 0x041fe200078e0034 */
[----:B------:R-:W-:Y:S02]  /*22f0*/  MOV R52, R182 ;  /* 0x000000b600347202 */ /* 0x000fe40000000f00 */
[----:B------:R-:W-:Y:S02]  /*2300*/  MOV R53, R183 ;  /* 0x000000b700357202 */ /* 0x000fe40000000f00 */
[----:B------:R1:W-:Y:S01]  /*2310*/  STG.E.128 desc[UR8][R178.64], R172 ;  /* 0x000000acb2007986 */ /* 0x0003e2000c101d08 */
[----:B------:R-:W-:-:S07]  /*2320*/  IADD3 R215, PT, PT, R215, 0x100, RZ ;  /* 0x00000100d7d77810 */ /* 0x000fce0007ffe0ff */
.L_x_9754:
[----:B------:R-:W-:Y:S05]  /*2330*/  BSYNC.RECONVERGENT B1 ;  /* 0x0000000000017941 */ /* 0x000fea0003800200 */
.L_x_9753:
        /* <DEDUP_REMOVED lines=29> */
.L_x_9759:
        /* <DEDUP_REMOVED lines=20> */
.L_x_9760:
[----:B------:R-:W0:Y:S01]  /*2650*/  @P5 LDC.64 R180, c[0x0][0x478] ;  /* 0x00011e00ffb45b82 */ /* 0x000e220000000a00 */
[----:B------:R-:W-:Y:S01]  /*2660*/  FMUL.FTZ R172, R136, R183 ;  /* 0x000000b788ac7220 */ /* 0x000fe20000410000 */
[----:B------:R-:W-:Y:S01]  /*2670*/  FMUL.FTZ R173, R137, R182 ;  /* 0x000000b689ad7220 */ /* 0x000fe20000410000 */
[----:B------:R-:W-:Y:S01]  /*2680*/  FMUL.FTZ R174, R138, R185 ;  /* 0x000000b98aae7220 */ /* 0x000fe20000410000 */
[----:B------:R-:W-:-:S04]  /*2690*/  FMUL.FTZ R175, R139, R184 ;  /* 0x000000b88baf7220 */ /* 0x000fc80000410000 */
[----:B------:R-:W1:Y:S01]  /*26a0*/  LDC.64 R178, c[0x0][0x468] ;  /* 0x00011a00ffb27b82 */ /* 0x000e620000000a00 */
[----:B0-----:R-:W-:-:S05]  /*26b0*/  @P5 IMAD.WIDE.U32 R180, R215, 0x10, R180 ;  /* 0x00000010d7b45825 */ /* 0x001fca00078e00b4 */
[----:B------:R0:W-:Y:S01]  /*26c0*/  @P5 STG.E.128 desc[UR8][R180.64], R168 ;  /* 0x000000a8b4005986 */ /* 0x0001e2000c101d08 */
[C---:B-1----:R-:W-:Y:S01]  /*26d0*/  IMAD.WIDE.U32 R178, R215.reuse, 0x10, R178 ;  /* 0x00000010d7b27825 */ /* 0x042fe200078e00b2 */
[----:B------:R-:W-:-:S04]  /*26e0*/  IADD3 R215, PT, PT, R215, 0x100, RZ ;  /* 0x00000100d7d77810 */ /* 0x000fc80007ffe0ff */
[----:B------:R0:W-:Y:S03]  /*26f0*/  STG.E.128 desc[UR8][R178.64], R172 ;  /* 0x000000acb2007986 */ /* 0x0001e6000c101d08 */
.L_x_9758:
[----:B------:R-:W-:Y:S05]  /*2700*/  BSYNC.RECONVERGENT B1 ;  /* 0x0000000000017941 */ /* 0x000fea0003800200 */
.L_x_9757:
[----:B------:R-:W-:Y:S04]  /*2710*/  BSSY.RECONVERGENT B1, `(.L_x_9761) ;  /* 0x000003c000017945 */ /* 0x000fe80003800200 */
[----:B------:R-:W-:Y:S05]  /*2720*/  @!P2 BRA `(.L_x_9762) ;  /* 0x0000000000e8a947 */ /* 0x000fea0003800000 */
[----:B01----:R-:W0:Y:S02]  /*2730*/  LDC.64 R172, c[0x0][0x390] ;  /* 0x0000e400ffac7b82 */ /* 0x003e240000000a00 */
        /* <DEDUP_REMOVED lines=26> */
.L_x_9763:
        /* <DEDUP_REMOVED lines=20> */
.L_x_9764:
        /* <DEDUP_REMOVED lines=11> */
.L_x_9762:
[----:B------:R-:W-:Y:S05]  /*2ad0*/  BSYNC.RECONVERGENT B1 ;  /* 0x0000000000017941 */ /* 0x000fea0003800200 */
.L_x_9761:
[----:B------:R-:W-:Y:S04]  /*2ae0*/  BSSY.RECONVERGENT B1, `(.L_x_9765) ;  /* 0x000003c000017945 */ /* 0x000fe80003800200 */
[----:B------:R-:W-:Y:S05]  /*2af0*/  @!P1 BRA `(.L_x_9766) ;  /* 0x0000000000e89947 */ /* 0x000fea0003800000 */
[----:B012---:R-:W0:Y:S02]  /*2b00*/  LDC.64 R172, c[0x0][0x390] ;  /* 0x0000e400ffac7b82 */ /* 0x007e240000000a00 */
        /* <DEDUP_REMOVED lines=26> */
.L_x_9767:
        /* <DEDUP_REMOVED lines=20> */
.L_x_9768:
        /* <DEDUP_REMOVED lines=11> */
.L_x_9766:
[----:B------:R-:W-:Y:S05]  /*2ea0*/  BSYNC.RECONVERGENT B1 ;  /* 0x0000000000017941 */ /* 0x000fea0003800200 */
.L_x_9765:
[----:B------:R-:W-:Y:S04]  /*2eb0*/  BSSY.RECONVERGENT B1, `(.L_x_9769) ;  /* 0x000003c000017945 */ /* 0x000fe80003800200 */
[----:B------:R-:W-:Y:S05]  /*2ec0*/  @!P0 BRA `(.L_x_9770) ;  /* 0x0000000000e88947 */ /* 0x000fea0003800000 */
[----:B0123--:R-:W0:Y:S02]  /*2ed0*/  LDC.64 R172, c[0x0][0x390] ;  /* 0x0000e400ffac7b82 */ /* 0x00fe240000000a00 */
        /* <DEDUP_REMOVED lines=26> */
.L_x_9771:
        /* <DEDUP_REMOVED lines=20> */
.L_x_9772:
        /* <DEDUP_REMOVED lines=11> */
.L_x_9770:
[----:B------:R-:W-:Y:S05]  /*3270*/  BSYNC.RECONVERGENT B1 ;  /* 0x0000000000017941 */ /* 0x000fea0003800200 */
.L_x_9769:
[----:B------:R-:W-:-:S13]  /*3280*/  ISETP.NE.AND P5, PT, R221, RZ, PT ;  /* 0x000000ffdd00720c */ /* 0x000fda0003fa5270 */
[----:B------:R-:W-:Y:S05]  /*3290*/  @!P5 BRA `(.L_x_9773) ;  /* 0x0000001800b8d947 */ /* 0x000fea0003800000 */
[----:B01234-:R-:W0:Y:S02]  /*32a0*/  LDC.64 R172, c[0x0][0x390] ;  /* 0x0000e400ffac7b82 */ /* 0x01fe240000000a00 */
        /* <DEDUP_REMOVED lines=26> */
.L_x_9774:
        /* <DEDUP_REMOVED lines=20> */
.L_x_9775:
        /* <DEDUP_REMOVED lines=8> */
[----:B0-----:R-:W-:Y:S01]  /*3610*/  IMAD.WIDE.U32 R176, R215, 0x10, R32 ;  /* 0x00000010d7b07825 */ /* 0x001fe200078e0020 */
[----:B------:R-:W-:Y:S02]  /*3620*/  MOV R32, R35 ;  /* 0x0000002300207202 */ /* 0x000fe40000000f00 */
[----:B------:R-:W-:Y:S02]  /*3630*/  MOV R33, R181 ;  /* 0x000000b500217202 */ /* 0x000fe40000000f00 */
[----:B------:R1:W-:Y:S01]  /*3640*/  STG.E.128 desc[UR8][R176.64], R172 ;  /* 0x000000acb0007986 */ /* 0x0003e2000c101d08 */
[----:B------:R-:W-:Y:S01]  /*3650*/  MOV R35, R183 ;  /* 0x000000b700237202 */ /* 0x000fe20000000f00 */
[----:B------:R-:W-:Y:S06]  /*3660*/  BRA `(.L_x_9773) ;  /* 0x0000001400c47947 */ /* 0x000fec0003800000 */
.L_x_9752:
        /* <DEDUP_REMOVED lines=29> */
.L_x_9778:
        /* <DEDUP_REMOVED lines=20> */
.L_x_9779:
[----:B------:R-:W-:Y:S01]  /*3980*/  ISETP.NE.U32.AND P5, PT, RZ, UR14, PT ;  /* 0x0000000eff007c0c */ /* 0x000fe2000bfa5070 */
[----:B------:R-:W0:Y:S01]  /*3990*/  LDC.64 R178, c[0x0][0x468] ;  /* 0x00011a00ffb27b82 */ /* 0x000e220000000a00 */
[----:B------:R-:W-:Y:S01]  /*39a0*/  FMUL.FTZ R172, R144, R183 ;  /* 0x000000b790ac7220 */ /* 0x000fe20000410000 */
[----:B------:R-:W-:Y:S01]  /*39b0*/  FMUL.FTZ R173, R145, R186 ;  /* 0x000000ba91ad7220 */ /* 0x000fe20000410000 */
[----:B------:R-:W-:Y:S01]  /*39c0*/  ISETP.NE.AND.EX P5, PT, RZ, UR15, PT, P5 ;  /* 0x0000000fff007c0c */ /* 0x000fe2000bfa5350 */
[----:B------:R-:W-:Y:S01]  /*39d0*/  FMUL.FTZ R174, R146, R185 ;  /* 0x000000b992ae7220 */ /* 0x000fe20000410000 */
[----:B------:R-:W-:-:S11]  /*39e0*/  FMUL.FTZ R175, R147, R184 ;  /* 0x000000b893af7220 */ /* 0x000fd60000410000 */
[----:B------:R-:W1:Y:S01]  /*39f0*/  @P5 LDC.64 R180, c[0x0][0x478] ;  /* 0x00011e00ffb45b82 */ /* 0x000e620000000a00 */
[----:B0-----:R-:W-:-:S04]  /*3a00*/  IMAD.WIDE.U32 R178, R215, 0x10, R178 ;  /* 0x00000010d7b27825 */ /* 0x001fc800078e00b2 */
[C---:B-1----:R-:W-:Y:S01]  /*3a10*/  @P5 IMAD.WIDE.U32 R180, R215.reuse, 0x10, R180 ;  /* 0x00000010d7b45825 */ /* 0x042fe200078e00b4 */
[----:B------:R-:W-:-:S04]  /*3a20*/  IADD3 R215, PT, PT, R215, 0x100, RZ ;  /* 0x00000100d7d77810 */ /* 0x000fc80007ffe0ff */
[----:B------:R0:W-:Y:S04]  /*3a30*/  @P5 STG.E.128 desc[UR8][R180.64], R168 ;  /* 0x000000a8b4005986 */ /* 0x0001e8000c101d08 */
[----:B------:R0:W-:Y:S02]  /*3a40*/  STG.E.128 desc[UR8][R178.64], R172 ;  /* 0x000000acb2007986 */ /* 0x0001e4000c101d08 */
.L_x_9777:
[----:B------:R-:W-:Y:S05]  /*3a50*/  BSYNC.RECONVERGENT B1 ;  /* 0x0000000000017941 */ /* 0x000fea0003800200 */
.L_x_9776:
        /* <DEDUP_REMOVED lines=29> */
.L_x_9782:
        /* <DEDUP_REMOVED lines=20> */
.L_x_9783:
        /* <DEDUP_REMOVED lines=11> */
.L_x_9781:
[----:B------:R-:W-:Y:S05]  /*3e20*/  BSYNC.RECONVERGENT B1 ;  /* 0x0000000000017941 */ /* 0x000fea0003800200 */
.L_x_9780:
[----:B------:R-:W-:Y:S04]  /*3e30*/  BSSY.RECONVERGENT B1, `(.L_x_9784) ;  /* 0x000003c000017945 */ /* 0x000fe80003800200 */
        /* <DEDUP_REMOVED lines=28> */
.L_x_9786:
        /* <DEDUP_REMOVED lines=20> */
.L_x_9787:
        /* <DEDUP_REMOVED lines=11> */
.L_x_9785:
[----:B------:R-:W-:Y:S05]  /*41f0*/  BSYNC.RECONVERGENT B1 ;  /* 0x0000000000017941 */ /* 0x000fea0003800200 */
.L_x_9784:
[----:B------:R-:W-:Y:S04]  /*4200*/  BSSY.RECONVERGENT B1, `(.L_x_9788) ;  /* 0x000003c000017945 */ /* 0x000fe80003800200 */
[----:B------:R-:W-:Y:S05]  /*4210*/  @!P1 BRA `(.L_x_9789) ;  /* 0x0000000000e89947 */ /* 0x000fea0003800000 */
[----:B0-23--:R-:W0:Y:S02]  /*4220*/  LDC.64 R172, c[0x0][0x390] ;  /* 0x0000e400ffac7b82 */ /* 0x00de240000000a00 */
        /* <DEDUP_REMOVED lines=26> */
.L_x_9790:
        /* <DEDUP_REMOVED lines=20> */
.L_x_9791:
        /* <DEDUP_REMOVED lines=11> */
.L_x_9789:
[----:B------:R-:W-:Y:S05]  /*45c0*/  BSYNC.RECONVERGENT B1 ;  /* 0x0000000000017941 */ /* 0x000fea0003800200 */
.L_x_9788:
[----:B------:R-:W-:Y:S04]  /*45d0*/  BSSY.RECONVERGENT B1, `(.L_x_9792) ;  /* 0x000003c000017945 */ /* 0x000fe80003800200 */
[----:B------:R-:W-:Y:S05]  /*45e0*/  @!P0 BRA `(.L_x_9793) ;  /* 0x0000000000e88947 */ /* 0x000fea0003800000 */
[----:B0-234-:R-:W0:Y:S02]  /*45f0*/  LDC.64 R172, c[0x0][0x390] ;  /* 0x0000e400ffac7b82 */ /* 0x01de240000000a00 */
        /* <DEDUP_REMOVED lines=26> */
.L_x_9794:
        /* <DEDUP_REMOVED lines=20> */
.L_x_9795:
        /* <DEDUP_REMOVED lines=11> */
.L_x_9793:
[----:B------:R-:W-:Y:S05]  /*4990*/  BSYNC.RECONVERGENT B1 ;  /* 0x0000000000017941 */ /* 0x000fea0003800200 */
.L_x_9792:
[----:B------:R-:W-:-:S13]  /*49a0*/  ISETP.NE.AND P5, PT, R221, RZ, PT ;  /* 0x000000ffdd00720c */ /* 0x000fda0003fa5270 */
        /* <DEDUP_REMOVED lines=22> */
[----:B------:R-:W-:-:S02]  /*4b10*/  FMUL.FTZ R219, R170, R219 ;  /* 0x000000dbaadb7220 */ /* 0x000fc40000410000 */
[----:B------:R-:W-:Y:S01]  /*4b20*/  FFMA.FTZ R183, R175, R182, R35 ;  /* 0x000000b6afb77223 */ /* 0x000fe20000010023 */
[----:B------:R-:W-:Y:S01]  /*4b30*/  FFMA.FTZ R35, R172, R177, R32 ;  /* 0x000000b1ac237223 */ /* 0x000fe20000010020 */
[----:B------:R-:W-:Y:S01]  /*4b40*/  FFMA.FTZ R181, R173, R180, R33 ;  /* 0x000000b4adb57223 */ /* 0x000fe20000010021 */
[----:B------:R-:W-:Y:S01]  /*4b50*/  FFMA.FTZ R34, R174, R219, R34 ;  /* 0x000000dbae227223 */ /* 0x000fe20000010022 */
[----:B------:R-:W-:Y:S06]  /*4b60*/  BRA `(.L_x_9797) ;  /* 0x0000000000507947 */ /* 0x000fec0003800000 */
.L_x_9796:
        /* <DEDUP_REMOVED lines=20> */
.L_x_9797:
        /* <DEDUP_REMOVED lines=12> */
[----:B------:R-:W-:-:S07]  /*4d70*/  MOV R35, R183 ;  /* 0x000000b700237202 */ /* 0x000fce0000000f00 */
.L_x_9773:
[----:B------:R-:W-:Y:S05]  /*4d80*/  BSYNC.RECONVERGENT B0 ;  /* 0x0000000000007941 */ /* 0x000fea0003800200 */
.L_x_9751:
[----:B01234-:R-:W0:Y:S01]  /*4d90*/  LDC.64 R172, c[0x0][0x380] ;  /* 0x0000e000ffac7b82 */ /* 0x01fe220000000a00 */
[----:B------:R-:W-:Y:S01]  /*4da0*/  UPLOP3.LUT UP1, UPT, UPT, UPT, UP1, 0x40, 0x4 ;  /* 0x000000000004789c */ /* 0x000fe20003f2e810 */
[----:B0-----:R-:W-:-:S04]  /*4db0*/  IADD3 R9, PT, PT, R9, R172, RZ ;  /* 0x000000ac09097210 */ /* 0x001fc80007ffe0ff */
[----:B------:R-:W-:-:S13]  /*4dc0*/  ISETP.GE.AND P5, PT, R9, R173, PT ;  /* 0x000000ad0900720c */ /* 0x000fda0003fa6270 */
[----:B------:R-:W-:Y:S05]  /*4dd0*/  @!P5 BRA `(.L_x_9798) ;  /* 0xffffffb800c8d947 */ /* 0x000fea000383ffff */
.L_x_9736:
        /* <DEDUP_REMOVED lines=15> */
.L_x_9800:
[----:B------:R-:W-:Y:S05]  /*4ed0*/  BSYNC.RECONVERGENT B0 ;  /* 0x0000000000007941 */ /* 0x000fea0003800200 */
.L_x_9799:
        /* <DEDUP_REMOVED lines=12> */
.L_x_9802:
[----:B------:R-:W-:Y:S05]  /*4fa0*/  BSYNC.RECONVERGENT B0 ;  /* 0x0000000000007941 */ /* 0x000fea0003800200 */
.L_x_9801:
        /* <DEDUP_REMOVED lines=12> */
.L_x_9804:
[----:B------:R-:W-:Y:S05]  /*5070*/  BSYNC.RECONVERGENT B0 ;  /* 0x0000000000007941 */ /* 0x000fea0003800200 */
.L_x_9803:
        /* <DEDUP_REMOVED lines=12> */
.L_x_9806:
[----:B------:R-:W-:Y:S05]  /*5140*/  BSYNC.RECONVERGENT B0 ;  /* 0x0000000000007941 */ /* 0x000fea0003800200 */
.L_x_9805:
        /* <DEDUP_REMOVED lines=12> */
.L_x_9808:
[----:B------:R-:W-:Y:S05]  /*5210*/  BSYNC.RECONVERGENT B0 ;  /* 0x0000000000007941 */ /* 0x000fea0003800200 */
.L_x_9807:
        /* <DEDUP_REMOVED lines=12> */
.L_x_9809:
        /* <DEDUP_REMOVED lines=10> */
.L_x_10838:


//--------------------- .text._ZN10layer_norm13ln_bwd_kernelINS_13Kernel_traitsIfffffjLj6144ELj1ELj1ELj8ELj16ENS_18Kernel_traits_baseILj6144EfffffjLj256EEEEELb0ELb1ELb0ELb1EEEvNS_9BwdParamsE --------------------------
	.section	.text._ZN10layer_norm13ln_bwd_kernelINS_13Kernel_traitsIfffffjLj6144ELj1ELj1ELj8ELj16ENS_18Kernel_traits_baseILj6144EfffffjLj256EEEEELb0ELb1ELb0ELb1EEEvNS_9BwdParamsE,"ax",@progbits
	.align	128
        .global         _ZN10layer_norm13ln_bwd_kernelINS_13Kernel_traitsIfffffjLj6144ELj1ELj1ELj8ELj16ENS_18Kernel_traits_baseILj6144EfffffjLj256EEEEELb0ELb1ELb0ELb1EEEvNS_9BwdParamsE
        .type           _ZN10layer_norm13ln_bwd_kernelINS_13Kernel_traitsIfffffjLj6144ELj1ELj1ELj8ELj16ENS_18Kernel_traits_baseILj6144EfffffjLj256EEEEELb0ELb1ELb0ELb1EEEvNS_9BwdParamsE,@function
        .size           _ZN10layer_norm13ln_bwd_kernelINS_13Kernel_traitsIfffffjLj6144ELj1ELj1ELj8ELj16ENS_18Kernel_traits_baseILj6144EfffffjLj256EEEEELb0ELb1ELb0ELb1EEEvNS_9BwdParamsE,(.L_x_10839 - _ZN10layer_norm13ln_bwd_kernelINS_13Kernel_traitsIfffffjLj6144ELj1ELj1ELj8ELj16ENS_18Kernel_traits_baseILj6144EfffffjLj256EEEEELb0ELb1ELb0ELb1EEEvNS_9BwdParamsE)
        .other          _ZN10layer_norm13ln_bwd_kernelINS_13Kernel_traitsIfffffjLj6144ELj1ELj1ELj8ELj16ENS_18Kernel_traits_baseILj6144EfffffjLj256EEEEELb0ELb1ELb0ELb1EEEvNS_9BwdParamsE,@"STO_CUDA_ENTRY STV_DEFAULT"
_ZN10layer_norm13ln_bwd_kernelINS_13Kernel_traitsIfffffjLj6144ELj1ELj1ELj8ELj16ENS_18Kernel_traits_baseILj6144EfffffjLj256EEEEELb0ELb1ELb0ELb1EEEvNS_9BwdParamsE:
.text._ZN10layer_norm13ln_bwd_kernelINS_13Kernel_traitsIfffffjLj6144ELj1ELj1ELj8ELj16ENS_18Kernel_traits_baseILj6144EfffffjLj256EEEEELb0ELb1ELb0ELb1EEEvNS_9BwdParamsE:
        /* <DEDUP_REMOVED lines=66> */
[----:B------:R-:W-:-:S02]  /*0420*/  CS2R R160, SRZ ;  /* 0x0000000000a07805 */ /* 0x000fc4000001ff00 */
[----:B------:R-:W-:Y:S01]  /*0430*/  CS2R R34, SRZ ;  /* 0x0000000000227805 */ /* 0x000fe2000001ff00 */
[----:B--2---:R-:W-:Y:S01]  /*0440*/  IMAD.WIDE.U32 R164, R164, 0x10, R4 ;  /* 0x00000010a4a47825 */ /* 0x004fe200078e0004 */
[----:B------:R-:W5:Y:S01]  /*0450*/  LDG.E.128 R76, desc[UR8][R2.64+0x1000] ;  /* 0x00100008024c7981 */ /* 0x000f62000c1e1d00 */
[----:B------:R-:W0:Y:S01]  /*0460*/  LDC.64 R4, c[0x0][0x3e0] ;  /* 0x0000f800ff047b82 */ /* 0x000e220000000a00 */
[----:B------:R-:W-:Y:S02]  /*0470*/  CS2R R32, SRZ ;  /* 0x0000000000207805 */ /* 0x000fe4000001ff00 */
[----:B------:R-:W-:Y:S01]  /*0480*/  CS2R R30, SRZ ;  /* 0x00000000001e7805 */ /* 0x000fe2000001ff00 */
[----:B------:R-:W5:Y:S01]  /*0490*/  LDG.E.128 R56, desc[UR8][R164.64+0x5000] ;  /* 0x00500008a4387981 */ /* 0x000f62000c1e1d00 */
[----:B------:R-:W-:Y:S02]  /*04a0*/  CS2R R28, SRZ ;  /* 0x00000000001c7805 */ /* 0x000fe4000001ff00 */
[----:B------:R-:W-:-:S02]  /*04b0*/  CS2R R26, SRZ ;  /* 0x00000000001a7805 */ /* 0x000fc4000001ff00 */
[----:B------:R-:W-:Y:S01]  /*04c0*/  CS2R R24, SRZ ;  /* 0x0000000000187805 */ /* 0x000fe2000001ff00 */
[----:B------:R-:W5:Y:S01]  /*04d0*/  LDG.E.128 R52, desc[UR8][R164.64+0x4000] ;  /* 0x00400008a4347981 */ /* 0x000f62000c1e1d00 */
[----:B------:R-:W-:Y:S02]  /*04e0*/  CS2R R22, SRZ ;  /* 0x0000000000167805 */ /* 0x000fe4000001ff00 */
[----:B------:R-:W-:Y:S02]  /*04f0*/  CS2R R20, SRZ ;  /* 0x0000000000147805 */ /* 0x000fe4000001ff00 */
[----:B------:R-:W-:Y:S01]  /*0500*/  CS2R R18, SRZ ;  /* 0x0000000000127805 */ /* 0x000fe2000001ff00 */
[----:B------:R-:W5:Y:S01]  /*0510*/  LDG.E.128 R48, desc[UR8][R164.64+0x3000] ;  /* 0x00300008a4307981 */ /* 0x000f62000c1e1d00 */
[----:B------:R-:W-:Y:S02]  /*0520*/  CS2R R16, SRZ ;  /* 0x0000000000107805 */ /* 0x000fe4000001ff00 */
[----:B------:R-:W-:-:S02]  /*0530*/  CS2R R14, SRZ ;  /* 0x00000000000e7805 */ /* 0x000fc4000001ff00 */
[----:B------:R-:W-:Y:S01]  /*0540*/  CS2R R12, SRZ ;  /* 0x00000000000c7805 */ /* 0x000fe2000001ff00 */
[----:B------:R-:W5:Y:S01]  /*0550*/  LDG.E.128 R44, desc[UR8][R164.64+0x2000] ;  /* 0x00200008a42c7981 */ /* 0x000f62000c1e1d00 */
[----:B------:R-:W-:Y:S01]  /*0560*/  CS2R R10, SRZ ;  /* 0x00000000000a7805 */ /* 0x000fe2000001ff00 */
[----:B------:R-:W-:Y:S02]  /*0570*/  UPLOP3.LUT UP1, UPT, UPT, UPT, UPT, 0x40, 0x4 ;  /* 0x000000000004789c */ /* 0x000fe40003f2e870 */
[----:B------:R-:W5:Y:S01]  /*0580*/  LDG.E.128 R40, desc[UR8][R164.64+0x1000] ;  /* 0x00100008a4287981 */ /* 0x000f62000c1e1d00 */
[----:B------:R-:W-:Y:S01]  /*0590*/  CS2R R8, SRZ ;  /* 0x0000000000087805 */ /* 0x000fe2000001ff00 */
[----:B------:R-:W1:Y:S02]  /*05a0*/  LDCU UR12, c[0x0][0x388] ;  /* 0x00007100ff0c77ac */ /* 0x000e640008000800 */
[----:B------:R2:W5:Y:S01]  /*05b0*/  LDG.E.128 R36, desc[UR8][R164.64] ;  /* 0x00000008a4247981 */ /* 0x000562000c1e1d00 */
[----:B0-----:R-:W-:-:S02]  /*05c0*/  ISETP.NE.U32.AND P0, PT, R4, RZ, PT ;  /* 0x000000ff0400720c */ /* 0x001fc40003f05070 */
[----:B------:R-:W-:Y:S02]  /*05d0*/  CS2R R6, SRZ ;  /* 0x0000000000067805 */ /* 0x000fe4000001ff00 */
[----:B------:R-:W-:Y:S01]  /*05e0*/  MOV R0, RZ ;  /* 0x000000ff00007202 */ /* 0x000fe20000000f00 */
[----:B------:R-:W5:Y:S01]  /*05f0*/  LDG.E.128 R72, desc[UR8][R2.64+0x2000] ;  /* 0x0020000802487981 */ /* 0x000f62000c1e1d00 */
[----:B------:R-:W-:Y:S02]  /*0600*/  ISETP.NE.AND.EX P0, PT, R5, RZ, PT, P0 ;  /* 0x000000ff0500720c */ /* 0x000fe40003f05300 */
[----:B------:R-:W-:Y:S01]  /*0610*/  CS2R R4, SRZ ;  /* 0x0000000000047805 */ /* 0x000fe2000001ff00 */
[----:B------:R-:W0:Y:S01]  /*0620*/  LDCU.U8 UR7, c[0x0][0x410] ;  /* 0x00008200ff0777ac */ /* 0x000e220008000000 */
[----:B------:R-:W5:Y:S01]  /*0630*/  LDG.E.128 R68, desc[UR8][R2.64+0x3000] ;  /* 0x0030000802447981 */ /* 0x000f62000c1e1d00 */
[----:B--2---:R-:W-:Y:S01]  /*0640*/  HFMA2 R165, -RZ, RZ, 0, 0 ;  /* 0x00000000ffa57431 */ /* 0x004fe200000001ff */
[----:B------:R-:W2:Y:S02]  /*0650*/  LDCU UR13, c[0x0][0x400] ;  /* 0x00008000ff0d77ac */ /* 0x000ea40008000800 */
[----:B------:R-:W5:Y:S01]  /*0660*/  LDG.E.128 R64, desc[UR8][R2.64+0x4000] ;  /* 0x0040000802407981 */ /* 0x000f62000c1e1d00 */
[----:B------:R-:W3:Y:S03]  /*0670*/  LDCU.64 UR14, c[0x0][0x478] ;  /* 0x00008f00ff0e77ac */ /* 0x000ee60008000a00 */
[----:B------:R4:W5:Y:S01]  /*0680*/  LDG.E.128 R60, desc[UR8][R2.64+0x5000] ;  /* 0x00500008023c7981 */ /* 0x000962000c1e1d00 */
[----:B------:R-:W0:Y:S01]  /*0690*/  LDCU.64 UR10, c[0x0][0x438] ;  /* 0x00008700ff0a77ac */ /* 0x000e220008000a00 */
[----:B-1--4-:R-:W-:-:S07]  /*06a0*/  CS2R R2, SRZ ;  /* 0x0000000000027805 */ /* 0x012fce000001ff00 */
.L_x_9839:
[----:B------:R-:W1:Y:S01]  /*06b0*/  S2R R164, SR_TID.X ;  /* 0x0000000000a47919 */ /* 0x000e620000002100 */
[----:B------:R-:W4:Y:S01]  /*06c0*/  LDC.64 R84, c[0x0][0x3c0] ;  /* 0x0000f000ff547b82 */ /* 0x000f220000000a00 */
[----:B------:R-:W-:-:S05]  /*06d0*/  IMAD R86, R199, UR12, RZ ;  /* 0x0000000cc7567c24 */ /* 0x000fca000f8e02ff */
[----:B------:R-:W-:Y:S02]  /*06e0*/  SHF.R.S32.HI R87, RZ, 0x1f, R86 ;  /* 0x0000001fff577819 */ /* 0x000fe40000011456 */
[----:B------:R-:W2:Y:S02]  /*06f0*/  LDC.64 R156, c[0x0][0x3a8] ;  /* 0x0000ea00ff9c7b82 */ /* 0x000ea40000000a00 */
[----:B------:R-:W-:-:S06]  /*0700*/  LEA.HI R87, R87, R86, RZ, 0x2 ;  /* 0x0000005657577211 */ /* 0x000fcc00078f10ff */
[----:B------:R-:W3:Y:S08]  /*0710*/  LDC.64 R104, c[0x0][0x428] ;  /* 0x00010a00ff687b82 */ /* 0x000ef00000000a00 */
[----:B------:R-:W0:Y:S01]  /*0720*/  LDC.64 R200, c[0x0][0x3c8] ;  /* 0x0000f200ffc87b82 */ /* 0x000e220000000a00 */
[----:B----4-:R-:W-:-:S05]  /*0730*/  IMAD.WIDE R84, R199, 0x4, R84 ;  /* 0x00000004c7547825 */ /* 0x010fca00078e0254 */
[----:B------:R3:W4:Y:S01]  /*0740*/  LDG.E R205, desc[UR8][R84.64] ;  /* 0x0000000854cd7981 */ /* 0x000722000c1e1900 */
[----:B-1----:R-:W-:Y:S01]  /*0750*/  LEA.HI.SX32 R222, R87, R164, 0x1e ;  /* 0x000000a457de7211 */ /* 0x002fe200078ff2ff */
[----:B------:R-:W1:Y:S03]  /*0760*/  @P0 LDC.64 R220, c[0x0][0x3e0] ;  /* 0x0000f800ffdc0b82 */ /* 0x000e660000000a00 */
[C---:B------:R-:W-:Y:S01]  /*0770*/  IADD3 R204, PT, PT, R222.reuse, 0x200, RZ ;  /* 0x00000200decc7810 */ /* 0x040fe20007ffe0ff */
[C---:B--2---:R-:W-:Y:S01]  /*0780*/  IMAD.WIDE.U32 R136, R222.reuse, 0x10, R156 ;  /* 0x00000010de887825 */ /* 0x044fe200078e009c */
[----:B------:R-:W-:-:S03]  /*0790*/  IADD3 R202, PT, PT, R222, 0x400, RZ ;  /* 0x00000400deca7810 */ /* 0x000fc60007ffe0ff */
[----:B---3--:R-:W-:Y:S02]  /*07a0*/  IMAD.WIDE.U32 R84, R222, 0x10, R104 ;  /* 0x00000010de547825 */ /* 0x008fe400078e0068 */
[----:B------:R-:W2:Y:S02]  /*07b0*/  LDG.E.128 R136, desc[UR8][R136.64] ;  /* 0x0000000888887981 */ /* 0x000ea4000c1e1d00 */
[----:B------:R-:W-:Y:S02]  /*07c0*/  IMAD.WIDE.U32 R144, R204, 0x10, R156 ;  /* 0x00000010cc907825 */ /* 0x000fe400078e009c */
[----:B------:R-:W3:Y:S02]  /*07d0*/  LDG.E.128 R84, desc[UR8][R84.64] ;  /* 0x0000000854547981 */ /* 0x000ee4000c1e1d00 */
[----:B0-----:R-:W-:Y:S01]  /*07e0*/  IMAD.WIDE R200, R199, 0x4, R200 ;  /* 0x00000004c7c87825 */ /* 0x001fe200078e02c8 */
[----:B------:R-:W-:Y:S01]  /*07f0*/  IADD3 R213, PT, PT, R222, 0x100, RZ ;  /* 0x00000100ded57810 */ /* 0x000fe20007ffe0ff */
[----:B------:R-:W3:Y:S02]  /*0800*/  LDG.E.128 R144, desc[UR8][R144.64] ;  /* 0x0000000890907981 */ /* 0x000ee4000c1e1d00 */
[----:B------:R-:W-:-:S02]  /*0810*/  IMAD.WIDE.U32 R152, R202, 0x10, R156 ;  /* 0x00000010ca987825 */ /* 0x000fc400078e009c */
[----:B------:R0:W3:Y:S04]  /*0820*/  LDG.E R201, desc[UR8][R200.64] ;  /* 0x00000008c8c97981 */ /* 0x0000e8000c1e1900 */
[----:B------:R-:W3:Y:S01]  /*0830*/  LDG.E.128 R152, desc[UR8][R152.64] ;  /* 0x0000000898987981 */ /* 0x000ee2000c1e1d00 */
[----:B------:R-:W-:-:S04]  /*0840*/  IMAD.WIDE.U32 R140, R213, 0x10, R156 ;  /* 0x00000010d58c7825 */ /* 0x000fc800078e009c */
[----:B------:R-:W-:Y:S02]  /*0850*/  IMAD.WIDE.U32 R88, R213, 0x10, R104 ;  /* 0x00000010d5587825 */ /* 0x000fe400078e0068 */
[----:B------:R-:W3:Y:S01]  /*0860*/  LDG.E.128 R140, desc[UR8][R140.64] ;  /* 0x000000088c8c7981 */ /* 0x000ee2000c1e1d00 */
[C---:B------:R-:W-:Y:S02]  /*0870*/  IADD3 R203, PT, PT, R222.reuse, 0x300, RZ ;  /* 0x00000300decb7810 */ /* 0x040fe40007ffe0ff */
[----:B------:R-:W-:Y:S01]  /*0880*/  IADD3 R197, PT, PT, R222, 0x500, RZ ;  /* 0x00000500dec57810 */ /* 0x000fe20007ffe0ff */
[----:B------:R-:W3:Y:S02]  /*0890*/  LDG.E.128 R88, desc[UR8][R88.64] ;  /* 0x0000000858587981 */ /* 0x000ee4000c1e1d00 */
[----:B------:R-:W-:-:S04]  /*08a0*/  IMAD.WIDE.U32 R148, R203, 0x10, R156 ;  /* 0x00000010cb947825 */ /* 0x000fc800078e009c */
[----:B------:R-:W-:Y:S02]  /*08b0*/  IMAD.WIDE.U32 R156, R197, 0x10, R156 ;  /* 0x00000010c59c7825 */ /* 0x000fe400078e009c */
[----:B------:R-:W3:Y:S02]  /*08c0*/  LDG.E.128 R148, desc[UR8][R148.64] ;  /* 0x0000000894947981 */ /* 0x000ee4000c1e1d00 */
[--C-:B------:R-:W-:Y:S02]  /*08d0*/  IMAD.WIDE.U32 R92, R204, 0x10, R104.reuse ;  /* 0x00000010cc5c7825 */ /* 0x100fe400078e0068 */
[----:B------:R-:W3:Y:S04]  /*08e0*/  LDG.E.128 R156, desc[UR8][R156.64] ;  /* 0x000000089c9c7981 */ /* 0x000ee8000c1e1d00 */
[----:B------:R-:W3:Y:S01]  /*08f0*/  LDG.E.128 R92, desc[UR8][R92.64] ;  /* 0x000000085c5c7981 */ /* 0x000ee2000c1e1d00 */
[----:B------:R-:W-:-:S06]  /*0900*/  IMAD.WIDE.U32 R96, R203, 0x10, R104 ;  /* 0x00000010cb607825 */ /* 0x000fcc00078e0068 */
[----:B------:R-:W3:Y:S01]  /*0910*/  LDG.E.128 R96, desc[UR8][R96.64] ;  /* 0x0000000860607981 */ /* 0x000ee2000c1e1d00 */
[----:B------:R-:W-:-:S06]  /*0920*/  IMAD.WIDE.U32 R100, R202, 0x10, R104 ;  /* 0x00000010ca647825 */ /* 0x000fcc00078e0068 */
[----:B------:R-:W3:Y:S01]  /*0930*/  LDG.E.128 R100, desc[UR8][R100.64] ;  /* 0x0000000864647981 */ /* 0x000ee2000c1e1d00 */
[----:B------:R-:W-:-:S06]  /*0940*/  IMAD.WIDE.U32 R104, R197, 0x10, R104 ;  /* 0x00000010c5687825 */ /* 0x000fcc00078e0068 */
[----:B------:R-:W3:Y:S01]  /*0950*/  LDG.E.128 R104, desc[UR8][R104.64] ;  /* 0x0000000868687981 */ /* 0x000ee2000c1e1d00 */
[----:B------:R-:W-:-:S04]  /*0960*/  ISETP.NE.U32.AND P1, PT, RZ, UR10, PT ;  /* 0x0000000aff007c0c */ /* 0x000fc8000bf25070 */
[----:B------:R-:W-:-:S13]  /*0970*/  ISETP.NE.AND.EX P1, PT, RZ, UR11, PT, P1 ;  /* 0x0000000bff007c0c */ /* 0x000fda000bf25310 */
[----:B------:R-:W0:Y:S01]  /*0980*/  @P1 LDC.64 R214, c[0x0][0x438] ;  /* 0x00010e00ffd61b82 */ /* 0x000e220000000a00 */
[----:B------:R-:W-:Y:S01]  /*0990*/  ISETP.NE.AND P2, PT, RZ, UR7, PT ;  /* 0x00000007ff007c0c */ /* 0x000fe2000bf45270 */
[----:B-1----:R-:W-:Y:S01]  /*09a0*/  @P0 IMAD.WIDE R220, R199, 0x4, R220 ;  /* 0x00000004c7dc0825 */ /* 0x002fe200078e02dc */
[----:B0-----:R-:W-:-:S05]  /*09b0*/  MOV R200, 0x3f800000 ;  /* 0x3f80000000c87802 */ /* 0x001fca0000000f00 */
[----:B------:R-:W0:Y:S01]  /*09c0*/  @P1 LDC.64 R218, c[0x0][0x438] ;  /* 0x00010e00ffda1b82 */ /* 0x000e220000000a00 */
[----:B-----5:R2:W5:Y:S07]  /*09d0*/  @P0 LDG.E R200, desc[UR8][R220.64] ;  /* 0x00000008dcc80981 */ /* 0x02056e000c1e1900 */
[----:B------:R-:W1:Y:S01]  /*09e0*/  @P1 LDC.64 R216, c[0x0][0x438] ;  /* 0x00010e00ffd81b82 */ /* 0x000e620000000a00 */
[----:B------:R-:W-:-:S07]  /*09f0*/  @P1 IMAD.WIDE.U32 R214, R204, 0x10, R214 ;  /* 0x00000010ccd61825 */ /* 0x000fce00078e00d6 */
[----:B------:R-:W1:Y:S01]  /*0a00*/  @P1 LDC.64 R208, c[0x0][0x438] ;  /* 0x00010e00ffd01b82 */ /* 0x000e620000000a00 */
[----:B------:R3:W5:Y:S07]  /*0a10*/  @P1 LDG.E.128 R116, desc[UR8][R214.64] ;  /* 0x00000008d6741981 */ /* 0x00076e000c1e1d00 */
[----:B------:R-:W1:Y:S01]  /*0a20*/  @P1 LDC.64 R210, c[0x0][0x438] ;  /* 0x00010e00ffd21b82 */ /* 0x000e620000000a00 */
[----:B0-----:R-:W-:-:S05]  /*0a30*/  @P1 IMAD.WIDE.U32 R218, R222, 0x10, R218 ;  /* 0x00000010deda1825 */ /* 0x001fca00078e00da */
[----:B------:R0:W5:Y:S01]  /*0a40*/  @P1 LDG.E.128 R108, desc[UR8][R218.64] ;  /* 0x00000008da6c1981 */ /* 0x000162000c1e1d00 */
[----:B-1----:R-:W-:Y:S01]  /*0a50*/  @P1 IMAD.WIDE.U32 R216, R213, 0x10, R216 ;  /* 0x00000010d5d81825 */ /* 0x002fe200078e00d8 */
[----:B------:R-:W1:Y:S04]  /*0a60*/  @P1 LDC.64 R206, c[0x0][0x438] ;  /* 0x00010e00ffce1b82 */ /* 0x000e680000000a00 */
[----:B------:R0:W5:Y:S01]  /*0a70*/  @P1 LDG.E.128 R112, desc[UR8][R216.64] ;  /* 0x00000008d8701981 */ /* 0x000162000c1e1d00 */
[----:B------:R-:W-:-:S05]  /*0a80*/  @P1 IMAD.WIDE.U32 R208, R202, 0x10, R208 ;  /* 0x00000010cad01825 */ /* 0x000fca00078e00d0 */
[----:B------:R0:W5:Y:S01]  /*0a90*/  @P1 LDG.E.128 R124, desc[UR8][R208.64] ;  /* 0x00000008d07c1981 */ /* 0x000162000c1e1d00 */
[----:B------:R-:W-:-:S05]  /*0aa0*/  @P1 IMAD.WIDE.U32 R210, R203, 0x10, R210 ;  /* 0x00000010cbd21825 */ /* 0x000fca00078e00d2 */
[----:B------:R0:W5:Y:S01]  /*0ab0*/  @P1 LDG.E.128 R120, desc[UR8][R210.64] ;  /* 0x00000008d2781981 */ /* 0x000162000c1e1d00 */
[----:B-1----:R-:W-:-:S05]  /*0ac0*/  @P1 IMAD.WIDE.U32 R206, R197, 0x10, R206 ;  /* 0x00000010c5ce1825 */ /* 0x002fca00078e00ce */
[----:B------:R1:W5:Y:S01]  /*0ad0*/  @P1 LDG.E.128 R128, desc[UR8][R206.64] ;  /* 0x00000008ce801981 */ /* 0x000362000c1e1d00 */
[----:B----4-:R-:W-:-:S05]  /*0ae0*/  FSEL R205, R205, RZ, !P2 ;  /* 0x000000ffcdcd7208 */ /* 0x010fca0005000000 */
[C---:B--2---:R-:W-:Y:S01]  /*0af0*/  FADD.FTZ R220, -R205.reuse, R136 ;  /* 0x00000088cddc7221 */ /* 0x044fe20000010100 */
[----:B------:R-:W-:Y:S01]  /*0b00*/  FADD.FTZ R224, -R205, R137 ;  /* 0x00000089cde07221 */ /* 0x000fe20000010100 */
[----:B---3--:R-:W-:Y:S01]  /*0b10*/  FMUL.FTZ R236, R80, R84 ;  /* 0x0000005450ec7220 */ /* 0x008fe20000410000 */
[----:B------:R-:W-:Y:S01]  /*0b20*/  FMUL.FTZ R234, R81, R85 ;  /* 0x0000005551ea7220 */ /* 0x000fe20000410000 */
[C---:B------:R-:W-:Y:S01]  /*0b30*/  FADD.FTZ R226, -R205.reuse, R138 ;  /* 0x0000008acde27221 */ /* 0x040fe20000010100 */
[----:B------:R-:W-:Y:S01]  /*0b40*/  FADD.FTZ R214, -R205, R146 ;  /* 0x00000092cdd67221 */ /* 0x000fe20000010100 */
[----:B------:R-:W-:Y:S01]  /*0b50*/  FADD.FTZ R137, RZ, R236 ;  /* 0x000000ecff897221 */ /* 0x000fe20000010000 */
[C---:B------:R-:W-:Y:S01]  /*0b60*/  FMUL.FTZ R239, R201.reuse, R220 ;  /* 0x000000dcc9ef7220 */ /* 0x040fe20000410000 */
[----:B------:R-:W-:Y:S01]  /*0b70*/  FMUL.FTZ R237, R201, R224 ;  /* 0x000000e0c9ed7220 */ /* 0x000fe20000410000 */
[----:B------:R-:W-:Y:S02]  /*0b80*/  FADD.FTZ R146, -R205, R154 ;  /* 0x0000009acd927221 */ /* 0x000fe40000010100 */
[----:B------:R-:W-:Y:S01]  /*0b90*/  FFMA.FTZ R154, R239, R236, RZ ;  /* 0x000000ecef9a7223 */ /* 0x000fe200000100ff */
        /* <DEDUP_REMOVED lines=28> */
[----:B0-----:R-:W-:Y:S01]  /*0d60*/  FADD.FTZ R218, -R205, R144 ;  /* 0x00000090cdda7221 */ /* 0x001fe20000010100 */
        /* <DEDUP_REMOVED lines=26> */
[----:B------:R-:W-:Y:S01]  /*0f10*/  FADD.FTZ R150, -R205, R150 ;  /* 0x00000096cd967221 */ /* 0x000fe20000010100 */
[----:B------:R-:W-:Y:S01]  /*0f20*/  FMUL.FTZ R209, R69, R97 ;  /* 0x0000006145d17220 */ /* 0x000fe20000410000 */
[----:B------:R-:W-:Y:S01]  /*0f30*/  FMUL.FTZ R210, R201, R210 ;  /* 0x000000d2c9d27220 */ /* 0x000fe20000410000 */
[----:B------:R-:W-:Y:S01]  /*0f40*/  FADD.FTZ R156, R211, R156 ;  /* 0x0000009cd39c7221 */ /* 0x000fe20000010000 */
[----:B------:R-:W-:Y:S01]  /*0f50*/  FFMA.FTZ R137, R212, R211, R137 ;  /* 0x000000d3d4897223 */ /* 0x000fe20000010089 */
[----:B-1----:R-:W-:Y:S01]  /*0f60*/  FADD.FTZ R206, -R205, R151 ;  /* 0x00000097cdce7221 */ /* 0x002fe20000010100 */
        /* <DEDUP_REMOVED lines=79> */
.L_x_9812:
[----:B------:R-:W-:Y:S05]  /*1460*/  BSYNC.RECONVERGENT B0 ;  /* 0x0000000000007941 */ /* 0x000fea0003800200 */
.L_x_9811:
        /* <DEDUP_REMOVED lines=25> */
[----:B-1----:R-:W-:Y:S01]  /*1600*/  ULEA UR4, UR5, UR4, 0x18 ;  /* 0x0000000405047291 */ /* 0x002fe2000f8ec0ff */
[----:B------:R-:W-:Y:S01]  /*1610*/  FFMA.FTZ R13, R94, R217, R13 ;  /* 0x000000d95e0d7223 */ /* 0x000fe2000001000d */
[----:B------:R-:W-:Y:S01]  /*1620*/  UISETP.NE.AND.EX UP0, UPT, UR11, URZ, UPT, UP0 ;  /* 0x000000ff0b00728c */ /* 0x000fe2000bf05300 */
[C---:B------:R-:W-:Y:S01]  /*1630*/  FADD.FTZ R160, R97.reuse, R160 ;  /* 0x000000a061a07221 */ /* 0x040fe20000010000 */
[----:B------:R-:W-:Y:S01]  /*1640*/  UIADD3 UR5, UPT, UPT, UR4, 0x6040, URZ ;  /* 0x0000604004057890 */ /* 0x000fe2000fffe0ff */
[----:B------:R-:W-:Y:S01]  /*1650*/  FFMA.FTZ R12, R97, R210, R12 ;  /* 0x000000d2610c7223 */ /* 0x000fe2000001000c */
[----:B------:R-:W-:Y:S01]  /*1660*/  @!UP1 UIADD3 UR5, UPT, UPT, UR4, 0x6000, URZ ;  /* 0x0000600004059890 */ /* 0x000fe2000fffe0ff */
[C---:B------:R-:W-:Y:S01]  /*1670*/  FADD.FTZ R34, R95.reuse, R34 ;  /* 0x000000225f227221 */ /* 0x040fe20000010000 */
[----:B------:R-:W-:Y:S01]  /*1680*/  UIADD3 UR6, UPT, UPT, UR4, 0x6050, URZ ;  /* 0x0000605004067890 */ /* 0x000fe2000fffe0ff */
[----:B------:R-:W-:Y:S01]  /*1690*/  FFMA.FTZ R10, R95, R215, R10 ;  /* 0x000000d75f0a7223 */ /* 0x000fe2000001000a */
[----:B------:R-:W-:Y:S01]  /*16a0*/  @!UP1 UIADD3 UR6, UPT, UPT, UR4, 0x6010, URZ ;  /* 0x0000601004069890 */ /* 0x000fe2000fffe0ff */
[C---:B------:R-:W-:Y:S01]  /*16b0*/  FADD.FTZ R163, R96.reuse, R163 ;  /* 0x000000a360a37221 */ /* 0x040fe20000010000 */
[----:B------:R-:W-:Y:S01]  /*16c0*/  FFMA.FTZ R15, R96, R212, R15 ;  /* 0x000000d4600f7223 */ /* 0x000fe2000001000f */
[C---:B------:R-:W-:Y:S01]  /*16d0*/  FADD.FTZ R165, R98.reuse, R165 ;  /* 0x000000a562a57221 */ /* 0x040fe20000010000 */
[----:B------:R-:W-:Y:S01]  /*16e0*/  FFMA.FTZ R17, R98, R208, R17 ;  /* 0x000000d062117223 */ /* 0x000fe20000010011 */
[----:B0-----:R-:W0:Y:S01]  /*16f0*/  LDS.128 R136, [UR5] ;  /* 0x00000005ff887984 */ /* 0x001e220008000c00 */
[----:B------:R-:W-:Y:S01]  /*1700*/  UIADD3 UR5, UPT, UPT, UR4, 0x6060, URZ ;  /* 0x0000606004057890 */ /* 0x000fe2000fffe0ff */
[C---:B------:R-:W-:Y:S01]  /*1710*/  FADD.FTZ R162, R99.reuse, R162 ;  /* 0x000000a263a27221 */ /* 0x040fe20000010000 */
[----:B------:R-:W-:Y:S01]  /*1720*/  @!UP1 UIADD3 UR5, UPT, UPT, UR4, 0x6020, URZ ;  /* 0x0000602004059890 */ /* 0x000fe2000fffe0ff */
[----:B------:R-:W1:Y:S01]  /*1730*/  LDS.128 R84, [UR6] ;  /* 0x00000006ff547984 */ /* 0x000e620008000c00 */
[----:B------:R-:W-:Y:S01]  /*1740*/  UIADD3 UR6, UPT, UPT, UR4, 0x6070, URZ ;  /* 0x0000607004067890 */ /* 0x000fe2000fffe0ff */
[----:B------:R-:W-:Y:S01]  /*1750*/  FFMA.FTZ R14, R99, R206, R14 ;  /* 0x000000ce630e7223 */ /* 0x000fe2000001000e */
[----:B------:R-:W-:Y:S01]  /*1760*/  @!UP1 UIADD3 UR6, UPT, UPT, UR4, 0x6030, URZ ;  /* 0x0000603004069890 */ /* 0x000fe2000fffe0ff */
[C---:B------:R-:W-:Y:S01]  /*1770*/  FADD.FTZ R167, R100.reuse, R167 ;  /* 0x000000a764a77221 */ /* 0x040fe20000010000 */
[----:B------:R-:W-:Y:S01]  /*1780*/  FFMA.FTZ R19, R100, R159, R19 ;  /* 0x0000009f64137223 */ /* 0x000fe20000010013 */
[C---:B------:R-:W-:Y:S01]  /*1790*/  FADD.FTZ R166, R101.reuse, R166 ;  /* 0x000000a665a67221 */ /* 0x040fe20000010000 */
[----:B------:R-:W-:Y:S01]  /*17a0*/  FFMA.FTZ R16, R101, R157, R16 ;  /* 0x0000009d65107223 */ /* 0x000fe20000010010 */
[----:B------:R-:W2:Y:S01]  /*17b0*/  LDS.128 R88, [UR5] ;  /* 0x00000005ff587984 */ /* 0x000ea20008000c00 */
[C---:B------:R-:W-:Y:S01]  /*17c0*/  FADD.FTZ R169, R102.reuse, R169 ;  /* 0x000000a966a97221 */ /* 0x040fe20000010000 */
[----:B------:R-:W-:Y:S01]  /*17d0*/  FFMA.FTZ R21, R102, R155, R21 ;  /* 0x0000009b66157223 */ /* 0x000fe20000010015 */
[C---:B------:R-:W-:Y:S01]  /*17e0*/  FADD.FTZ R168, R103.reuse, R168 ;  /* 0x000000a867a87221 */ /* 0x040fe20000010000 */
[----:B------:R-:W3:Y:S01]  /*17f0*/  LDS.128 R140, [UR6] ;  /* 0x00000006ff8c7984 */ /* 0x000ee20008000c00 */
        /* <DEDUP_REMOVED lines=60> */
.L_x_9814:
        /* <DEDUP_REMOVED lines=24> */
.L_x_9815:
        /* <DEDUP_REMOVED lines=34> */
.L_x_9816:
        /* <DEDUP_REMOVED lines=23> */
[----:B------:R-:W-:-:S07]  /*20d0*/  FMUL.FTZ R87, R43, R102 ;  /* 0x000000662b577220 */ /* 0x000fce0000410000 */
.L_x_9817:
        /* <DEDUP_REMOVED lines=33> */
.L_x_9818:
        /* <DEDUP_REMOVED lines=24> */
.L_x_9819:
        /* <DEDUP_REMOVED lines=33> */
.L_x_9820:
        /* <DEDUP_REMOVED lines=24> */
.L_x_9821:
        /* <DEDUP_REMOVED lines=33> */
.L_x_9822:
        /* <DEDUP_REMOVED lines=24> */
.L_x_9823:
        /* <DEDUP_REMOVED lines=33> */
.L_x_9824:
        /* <DEDUP_REMOVED lines=24> */
.L_x_9825:
[----:B------:R-:W0:Y:S01]  /*2f20*/  @P1 LDC.64 R88, c[0x0][0x478] ;  /* 0x00011e00ff581b82 */ /* 0x000e220000000a00 */
[----:B------:R-:W-:-:S04]  /*2f30*/  IMAD.WIDE.U32 R136, R197, 0x10, R136 ;  /* 0x00000010c5887825 */ /* 0x000fc800078e0088 */
[----:B0-----:R-:W-:-:S05]  /*2f40*/  @P1 IMAD.WIDE.U32 R88, R197, 0x10, R88 ;  /* 0x00000010c5581825 */ /* 0x001fca00078e0058 */
[----:B------:R1:W-:Y:S04]  /*2f50*/  @P1 STG.E.128 desc[UR8][R88.64], R132 ;  /* 0x0000008458001986 */ /* 0x0003e8000c101d08 */
[----:B------:R1:W-:Y:S01]  /*2f60*/  STG.E.128 desc[UR8][R136.64], R84 ;  /* 0x0000005488007986 */ /* 0x0003e2000c101d08 */
[----:B------:R-:W-:Y:S05]  /*2f70*/  BRA `(.L_x_9826) ;  /* 0x0000001400707947 */ /* 0x000fea0003800000 */
.L_x_9813:
        /* <DEDUP_REMOVED lines=31> */
.L_x_9827:
        /* <DEDUP_REMOVED lines=24> */
.L_x_9828:
        /* <DEDUP_REMOVED lines=36> */
.L_x_9829:
        /* <DEDUP_REMOVED lines=24> */
.L_x_9830:
        /* <DEDUP_REMOVED lines=33> */
.L_x_9831:
        /* <DEDUP_REMOVED lines=24> */
.L_x_9832:
        /* <DEDUP_REMOVED lines=33> */
.L_x_9833:
        /* <DEDUP_REMOVED lines=24> */
.L_x_9834:
        /* <DEDUP_REMOVED lines=33> */
.L_x_9835:
        /* <DEDUP_REMOVED lines=24> */
.L_x_9836:
        /* <DEDUP_REMOVED lines=33> */
.L_x_9837:
        /* <DEDUP_REMOVED lines=9> */
[C---:B0-----:R-:W-:Y:S01]  /*4400*/  FFMA.FTZ R85, R201.reuse, R148, R129 ;  /* 0x00000094c9557223 */ /* 0x041fe20000010081 */
[C---:B------:R-:W-:Y:S01]  /*4410*/  FFMA.FTZ R147, R201.reuse, R147, R130 ;  /* 0x00000093c9937223 */ /* 0x040fe20000010082 */
[----:B------:R-:W-:Y:S01]  /*4420*/  FFMA.FTZ R201, R201, R144, R131 ;  /* 0x00000090c9c97223 */ /* 0x000fe20000010083 */
[-C--:B------:R-:W-:Y:S01]  /*4430*/  FMUL.FTZ R151, R151, R200.reuse ;  /* 0x000000c897977220 */ /* 0x080fe20000410000 */
[-C--:B------:R-:W-:Y:S01]  /*4440*/  FMUL.FTZ R86, R85, R200.reuse ;  /* 0x000000c855567220 */ /* 0x080fe20000410000 */
[-C--:B------:R-:W-:Y:S01]  /*4450*/  FMUL.FTZ R147, R147, R200.reuse ;  /* 0x000000c893937220 */ /* 0x080fe20000410000 */
[----:B------:R-:W-:Y:S01]  /*4460*/  FMUL.FTZ R200, R201, R200 ;  /* 0x000000c8c9c87220 */ /* 0x000fe20000410000 */
[----:B-----5:R-:W-:Y:S01]  /*4470*/  FMUL.FTZ R107, R88, R151 ;  /* 0x00000097586b7220 */ /* 0x020fe20000410000 */
[-C--:B------:R-:W-:Y:S01]  /*4480*/  FMUL.FTZ R94, R89, R86.reuse ;  /* 0x00000056595e7220 */ /* 0x080fe20000410000 */
[----:B------:R-:W-:Y:S01]  /*4490*/  FMUL.FTZ R85, R57, R86 ;  /* 0x0000005639557220 */ /* 0x000fe20000410000 */
[----:B------:R-:W-:Y:S01]  /*44a0*/  FMUL.FTZ R139, R90, R147 ;  /* 0x000000935a8b7220 */ /* 0x000fe20000410000 */
[-C--:B------:R-:W-:Y:S01]  /*44b0*/  FMUL.FTZ R91, R91, R200.reuse ;  /* 0x000000c85b5b7220 */ /* 0x080fe20000410000 */
[----:B------:R-:W-:Y:S01]  /*44c0*/  FMUL.FTZ R84, R56, R151 ;  /* 0x0000009738547220 */ /* 0x000fe20000410000 */
[----:B------:R-:W-:Y:S01]  /*44d0*/  FMUL.FTZ R86, R58, R147 ;  /* 0x000000933a567220 */ /* 0x000fe20000410000 */
[----:B------:R-:W-:-:S07]  /*44e0*/  FMUL.FTZ R87, R59, R200 ;  /* 0x000000c83b577220 */ /* 0x000fce0000410000 */
.L_x_9838:
[----:B------:R-:W0:Y:S01]  /*44f0*/  @P1 LDC.64 R88, c[0x0][0x478] ;  /* 0x00011e00ff581b82 */ /* 0x000e220000000a00 */
[----:B------:R-:W-:-:S04]  /*4500*/  IMAD.WIDE.U32 R136, R197, 0x10, R136 ;  /* 0x00000010c5887825 */ /* 0x000fc800078e0088 */
[----:B0-----:R-:W-:-:S05]  /*4510*/  @P1 IMAD.WIDE.U32 R88, R197, 0x10, R88 ;  /* 0x00000010c5581825 */ /* 0x001fca00078e0058 */
[----:B------:R0:W-:Y:S04]  /*4520*/  @P1 STG.E.128 desc[UR8][R88.64], R132 ;  /* 0x0000008458001986 */ /* 0x0001e8000c101d08 */
[----:B------:R0:W-:Y:S02]  /*4530*/  STG.E.128 desc[UR8][R136.64], R84 ;  /* 0x0000005488007986 */ /* 0x0001e4000c101d08 */
.L_x_9826:
        /* <DEDUP_REMOVED lines=101> */
.L_x_9810:
        /* <DEDUP_REMOVED lines=29> */
.L_x_9840:
        /* <DEDUP_REMOVED lines=10> */
.L_x_10839:


//--------------------- .text._ZN10layer_norm13ln_bwd_kernelINS_13Kernel_traitsIfffffjLj6144ELj1ELj1ELj8ELj16ENS_18Kernel_traits_baseILj6144EfffffjLj256EEEEELb0ELb1ELb1ELb0EEEvNS_9BwdParamsE --------------------------
	.section	.text._ZN10layer_norm13ln_bwd_kernelINS_13Kernel_traitsIfffffjLj6144ELj1ELj1ELj8ELj16ENS_18Kernel_traits_baseILj6144EfffffjLj256EEEEELb0ELb1ELb1ELb0EEEvNS_9BwdParamsE,"ax",@progbits
	.align	128
        .global         _ZN10layer_norm13ln_bwd_kernelINS_13Kernel_traitsIfffffjLj6144ELj1ELj1ELj8ELj16ENS_18Kernel_traits_baseILj6144EfffffjLj256EEEEELb0ELb1ELb1ELb0EEEvNS_9BwdParamsE
        .type           _ZN10layer_norm13ln_bwd_kernelINS_13Kernel_traitsIfffffjLj6144ELj1ELj1ELj8ELj16ENS_18Kernel_traits_baseILj6144EfffffjLj256EEEEELb0ELb1ELb1ELb0EEEvNS_9BwdParamsE,@function
        .size           _ZN10layer_norm13ln_bwd_kernelINS_13Kernel_traitsIfffffjLj6144ELj1ELj1ELj8ELj16ENS_18Kernel_traits_baseILj6144EfffffjLj256EEEEELb0ELb1ELb1ELb0EEEvNS_9BwdParamsE,(.L_x_10840 - _ZN10layer_norm13ln_bwd_kernelINS_13Kernel_traitsIfffffjLj6144ELj1ELj1ELj8ELj16ENS_18Kernel_traits_baseILj6144EfffffjLj256EEEEELb0ELb1ELb1ELb0EEEvNS_9BwdParamsE)
        .other          _ZN10layer_norm13ln_bwd_kernelINS_13Kernel_traitsIfffffjLj6144ELj1ELj1ELj8ELj16ENS_18Kernel_traits_baseILj6144EfffffjLj256EEEEELb0ELb1ELb1ELb0EEEvNS_9BwdParamsE,@"STO_CUDA_ENTRY STV_DEFAULT"
_ZN10layer_norm13ln_bwd_kernelINS_13Kernel_traitsIfffffjLj6144ELj1ELj1ELj8ELj16ENS_18Kernel_traits_baseILj6144EfffffjLj256EEEEELb0ELb1ELb1ELb0EEEvNS_9BwdParamsE:
.text._ZN10layer_norm13ln_bwd_kernelINS_13Kernel_traitsIfffffjLj6144ELj1ELj1ELj8ELj16ENS_18Kernel_traits_baseILj6144EfffffjLj256EEEEELb0ELb1ELb1ELb0EEEvNS_9BwdParamsE:
        /* <DEDUP_REMOVED lines=26> */
[----:B-1----:R-:W-:-:S05]  /*01a0*/  @P5 IMAD.WIDE.U32 R2, R31, 0x10, R2 ;  /* 0x000000101f025825 */ /* 0x002fca00078e0002 */
[----:B--2---:R-:W5:Y:S02]  /*01b0*/  @P5 LDG.E.128 R144, desc[UR10][R2.64] ;  /* 0x0000000a02905981 */ /* 0x004f64000c1e1d00 */
[----:B------:R-:W1:Y:S01]  /*01c0*/  @P0 LDC.64 R18, c[0x0][0x3d0] ;  /* 0x0000f400ff120b82 */ /* 0x000e620000000a00 */
[C---:B----4-:R-:W-:Y:S01]  /*01d0*/  @P5 IMAD.WIDE.U32 R8, R31.reuse, 0x10, R8 ;  /* 0x000000101f085825 */ /* 0x050fe200078e0008 */
[----:B------:R-:W-:-:S04]  /*01e0*/  @P5 LOP3.LUT R31, R31, 0x100, RZ, 0xfc, !PT ;  /* 0x000001001f1f5812 */ /* 0x000fc800078efcff */
[----:B------:R-:W5:Y:S02]  /*01f0*/  @P5 LDG.E.128 R140, desc[UR10][R8.64] ;  /* 0x0000000a088c5981 */ /* 0x000f64000c1e1d00 */
[----:B------:R-:W2:Y:S01]  /*0200*/  @P0 LDC.64 R20, c[0x0][0x3e8] ;  /* 0x0000fa00ff140b82 */ /* 0x000ea20000000a00 */
[----:B---3--:R-:W-:-:S05]  /*0210*/  @P4 IMAD.WIDE.U32 R14, R31, 0x10, R10 ;  /* 0x000000101f0e4825 */ /* 0x008fca00078e000a */
[----:B------:R-:W5:Y:S02]  /*0220*/  @P4 LDG.E.128 R136, desc[UR10][R14.64] ;  /* 0x0000000a0e884981 */ /* 0x000f64000c1e1d00 */
[----:B------:R-:W3:Y:S01]  /*0230*/  @P1 LDC.64 R22, c[0x0][0x3d0] ;  /* 0x0000f400ff161b82 */ /* 0x000ee20000000a00 */
[C---:B0-----:R-:W-:Y:S01]  /*0240*/  @P4 IMAD.WIDE.U32 R16, R31.reuse, 0x10, R12 ;  /* 0x000000101f104825 */ /* 0x041fe200078e000c */
[----:B------:R-:W-:-:S04]  /*0250*/  @P4 IADD3 R31, PT, PT, R31, 0x100, RZ ;  /* 0x000001001f1f4810 */ /* 0x000fc80007ffe0ff */
[----:B------:R-:W5:Y:S02]  /*0260*/  @P4 LDG.E.128 R132, desc[UR10][R16.64] ;  /* 0x0000000a10844981 */ /* 0x000f64000c1e1d00 */
[----:B------:R-:W0:Y:S01]  /*0270*/  @P1 LDC.64 R24, c[0x0][0x3e8] ;  /* 0x0000fa00ff181b82 */ /* 0x000e220000000a00 */
[----:B-1----:R-:W-:-:S05]  /*0280*/  @P0 IMAD.WIDE.U32 R18, R31, 0x10, R18 ;  /* 0x000000101f120825 */ /* 0x002fca00078e0012 */
[----:B------:R-:W5:Y:S02]  /*0290*/  @P0 LDG.E.128 R128, desc[UR10][R18.64] ;  /* 0x0000000a12800981 */ /* 0x000f64000c1e1d00 */
[----:B------:R-:W1:Y:S01]  /*02a0*/  @P2 LDC.64 R26, c[0x0][0x3d0] ;  /* 0x0000f400ff1a2b82 */ /* 0x000e620000000a00 */
[C---:B--2---:R-:W-:Y:S01]  /*02b0*/  @P0 IMAD.WIDE.U32 R20, R31.reuse, 0x10, R20 ;  /* 0x000000101f140825 */ /* 0x044fe200078e0014 */
[----:B------:R-:W-:-:S04]  /*02c0*/  @P0 IADD3 R31, PT, PT, R31, 0x100, RZ ;  /* 0x000001001f1f0810 */ /* 0x000fc80007ffe0ff */
[----:B------:R-:W5:Y:S01]  /*02d0*/  @P0 LDG.E.128 R124, desc[UR10][R20.64] ;  /* 0x0000000a147c0981 */ /* 0x000f62000c1e1d00 */
[C---:B---3--:R-:W-:Y:S01]  /*02e0*/  @P1 IMAD.WIDE.U32 R22, R31.reuse, 0x10, R22 ;  /* 0x000000101f161825 */ /* 0x048fe200078e0016 */
[----:B------:R-:W2:Y:S04]  /*02f0*/  @P2 LDC.64 R28, c[0x0][0x3e8] ;  /* 0x0000fa00ff1c2b82 */ /* 0x000ea80000000a00 */
[----:B------:R-:W5:Y:S01]  /*0300*/  @P1 LDG.E.128 R120, desc[UR10][R22.64] ;  /* 0x0000000a16781981 */ /* 0x000f62000c1e1d00 */
[C---:B0-----:R-:W-:Y:S01]  /*0310*/  @P1 IMAD.WIDE.U32 R24, R31.reuse, 0x10, R24 ;  /* 0x000000101f181825 */ /* 0x041fe200078e0018 */
[----:B------:R-:W-:Y:S02]  /*0320*/  @P1 IADD3 R31, PT, PT, R31, 0x100, RZ ;  /* 0x000001001f1f1810 */ /* 0x000fe40007ffe0ff */
[----:B------:R-:W0:Y:S02]  /*0330*/  @P3 LDC.64 R10, c[0x0][0x3d0] ;  /* 0x0000f400ff0a3b82 */ /* 0x000e240000000a00 */
[----:B------:R-:W5:Y:S01]  /*0340*/  @P1 LDG.E.128 R116, desc[UR10][R24.64] ;  /* 0x0000000a18741981 */ /* 0x000f62000c1e1d00 */
[----:B-1----:R-:W-:-:S05]  /*0350*/  @P2 IMAD.WIDE.U32 R26, R31, 0x10, R26 ;  /* 0x000000101f1a2825 */ /* 0x002fca00078e001a */
[----:B------:R-:W1:Y:S01]  /*0360*/  @P3 LDC.64 R12, c[0x0][0x3e8] ;  /* 0x0000fa00ff0c3b82 */ /* 0x000e620000000a00 */
[----:B------:R-:W5:Y:S01]  /*0370*/  @P2 LDG.E.128 R112, desc[UR10][R26.64] ;  /* 0x0000000a1a702981 */ /* 0x000f62000c1e1d00 */
[C---:B--2---:R-:W-:Y:S01]  /*0380*/  @P2 IMAD.WIDE.U32 R28, R31.reuse, 0x10, R28 ;  /* 0x000000101f1c2825 */ /* 0x044fe200078e001c */
[----:B------:R-:W-:Y:S02]  /*0390*/  @P2 IADD3 R31, PT, PT, R31, 0x100, RZ ;  /* 0x000001001f1f2810 */ /* 0x000fe40007ffe0ff */
[----:B------:R-:W-:Y:S02]  /*03a0*/  MOV R4, UR4 ;  /* 0x0000000400047c02 */ /* 0x000fe40008000f00 */
[----:B------:R-:W-:Y:S01]  /*03b0*/  CS2R R98, SRZ ;  /* 0x0000000000627805 */ /* 0x000fe2000001ff00 */
[----:B------:R2:W5:Y:S01]  /*03c0*/  @P2 LDG.E.128 R108, desc[UR10][R28.64] ;  /* 0x0000000a1c6c2981 */ /* 0x000562000c1e1d00 */
[----:B0-----:R-:W-:-:S05]  /*03d0*/  @P3 IMAD.WIDE.U32 R10, R31, 0x10, R10 ;  /* 0x000000101f0a3825 */ /* 0x001fca00078e000a */
[----:B------:R0:W5:Y:S01]  /*03e0*/  @P3 LDG.E.128 R104, desc[UR10][R10.64] ;  /* 0x0000000a0a683981 */ /* 0x000162000c1e1d00 */
[----:B-1----:R-:W-:-:S05]  /*03f0*/  @P3 IMAD.WIDE.U32 R12, R31, 0x10, R12 ;  /* 0x000000101f0c3825 */ /* 0x002fca00078e000c */
        /* <DEDUP_REMOVED lines=34> */
[----:B--2---:R-:W-:Y:S02]  /*0620*/  CS2R R28, SRZ ;  /* 0x00000000001c7805 */ /* 0x004fe4000001ff00 */
        /* <DEDUP_REMOVED lines=44> */
.L_x_9935:
        /* <DEDUP_REMOVED lines=14> */
[----:B------:R-:W0:Y:S02]  /*09d0*/  LDC.64 R6, c[0x0][0x3c0] ;  /* 0x0000f000ff067b82 */ /* 0x000e240000000a00 */
[----:B0-----:R-:W-:-:S06]  /*09e0*/  IMAD.WIDE R176, R4, 0x4, R6 ;  /* 0x0000000404b07825 */ /* 0x001fcc00078e0206 */
[----:B------:R-:W0:Y:S01]  /*09f0*/  LDC R7, c[0x0][0x388] ;  /* 0x0000e200ff077b82 */ /* 0x000e220000000800 */
[----:B------:R1:W2:Y:S01]  /*0a00*/  LDG.E R176, desc[UR10][R176.64] ;  /* 0x0000000ab0b07981 */ /* 0x0002a2000c1e1900 */
[----:B------:R-:W-:Y:S01]  /*0a10*/  IADD3 R180, PT, PT, R2, -0x1, RZ ;  /* 0xffffffff02b47810 */ /* 0x000fe20007ffe0ff */
[----:B------:R-:W-:Y:S01]  /*0a20*/  BSSY.RECONVERGENT B1, `(.L_x_9844) ;  /* 0x000003f000017945 */ /* 0x000fe20003800200 */
[C---:B------:R-:W-:Y:S01]  /*0a30*/  ISETP.GE.U32.AND P0, PT, R5.reuse, 0x100, PT ;  /* 0x000001000500780c */ /* 0x040fe20003f06070 */
[----:B------:R-:W3:Y:S01]  /*0a40*/  S2R R6, SR_TID.X ;  /* 0x0000000000067919 */ /* 0x000ee20000002100 */
[----:B------:R-:W-:Y:S02]  /*0a50*/  ISETP.NE.AND P6, PT, RZ, UR9, PT ;  /* 0x00000009ff007c0c */ /* 0x000fe4000bfc5270 */
[C---:B------:R-:W-:Y:S02]  /*0a60*/  ISETP.GE.U32.AND P1, PT, R5.reuse, 0x200, PT ;  /* 0x000002000500780c */ /* 0x040fe40003f26070 */
[----:B------:R-:W-:-:S02]  /*0a70*/  ISETP.GE.U32.AND P2, PT, R5, 0x300, PT ;  /* 0x000003000500780c */ /* 0x000fc40003f46070 */
[C---:B------:R-:W-:Y:S02]  /*0a80*/  ISETP.GE.U32.AND P4, PT, R5.reuse, 0x400, PT ;  /* 0x000004000500780c */ /* 0x040fe40003f86070 */
[----:B------:R-:W-:Y:S02]  /*0a90*/  ISETP.GE.U32.AND P5, PT, R5, 0x500, PT ;  /* 0x000005000500780c */ /* 0x000fe40003fa6070 */
[----:B------:R-:W-:Y:S02]  /*0aa0*/  MOV R187, RZ ;  /* 0x000000ff00bb7202 */ /* 0x000fe40000000f00 */
[----:B------:R-:W-:Y:S01]  /*0ab0*/  MOV R188, RZ ;  /* 0x000000ff00bc7202 */ /* 0x000fe20000000f00 */
[-C--:B0-----:R-:W-:Y:S02]  /*0ac0*/  IMAD R178, R4, R7.reuse, RZ ;  /* 0x0000000704b27224 */ /* 0x081fe400078e02ff */
[----:B------:R-:W-:-:S03]  /*0ad0*/  IMAD R180, R180, R7, RZ ;  /* 0x00000007b4b47224 */ /* 0x000fc600078e02ff */
[----:B------:R-:W-:Y:S02]  /*0ae0*/  SHF.R.S32.HI R179, RZ, 0x1f, R178 ;  /* 0x0000001fffb37819 */ /* 0x000fe400000114b2 */
[----:B-1----:R-:W-:Y:S02]  /*0af0*/  SHF.R.S32.HI R177, RZ, 0x1f, R180 ;  /* 0x0000001fffb17819 */ /* 0x002fe400000114b4 */
[----:B------:R-:W-:Y:S02]  /*0b00*/  LEA.HI R179, R179, R178, RZ, 0x2 ;  /* 0x000000b2b3b37211 */ /* 0x000fe400078f10ff */
[----:B------:R-:W-:Y:S02]  /*0b10*/  LEA.HI R177, R177, R180, RZ, 0x2 ;  /* 0x000000b4b1b17211 */ /* 0x000fe400078f10ff */
[-C--:B---3--:R-:W-:Y:S02]  /*0b20*/  LEA.HI.SX32 R225, R179, R6.reuse, 0x1e ;  /* 0x00000006b3e17211 */ /* 0x088fe400078ff2ff */
[----:B------:R-:W-:-:S02]  /*0b30*/  LEA.HI.SX32 R186, R177, R6, 0x1e ;  /* 0x00000006b1ba7211 */ /* 0x000fc400078ff2ff */
        /* <DEDUP_REMOVED lines=45> */
.L_x_9845:
[----:B----4-:R-:W-:Y:S05]  /*0e10*/  BSYNC.RECONVERGENT B1 ;  /* 0x0000000000017941 */ /* 0x010fea0003800200 */
.L_x_9844:
        /* <DEDUP_REMOVED lines=43> */
.L_x_9847:
[----:B------:R-:W-:Y:S05]  /*10d0*/  BSYNC.RECONVERGENT B1 ;  /* 0x0000000000017941 */ /* 0x000fea0003800200 */
.L_x_9846:
        /* <DEDUP_REMOVED lines=43> */
.L_x_9849:
[----:B------:R-:W-:Y:S05]  /*1390*/  BSYNC.RECONVERGENT B1 ;  /* 0x0000000000017941 */ /* 0x000fea0003800200 */
.L_x_9848:
        /* <DEDUP_REMOVED lines=43> */
.L_x_9851:
[----:B------:R-:W-:Y:S05]  /*1650*/  BSYNC.RECONVERGENT B1 ;  /* 0x0000000000017941 */ /* 0x000fea0003800200 */
.L_x_9850:
        /* <DEDUP_REMOVED lines=43> */
.L_x_9853:
[----:B------:R-:W-:Y:S05]  /*1910*/  BSYNC.RECONVERGENT B1 ;  /* 0x0000000000017941 */ /* 0x000fea0003800200 */
.L_x_9852:
        /* <DEDUP_REMOVED lines=41> */
.L_x_9843:
        /* <DEDUP_REMOVED lines=39> */
.L_x_9854:
[----:B----4-:R-:W-:Y:S05]  /*1e20*/  BSYNC.RECONVERGENT B0 ;  /* 0x0000000000007941 */ /* 0x010fea0003800200 */
.L_x_9842:
        /* <DEDUP_REMOVED lines=31> */
.L_x_9856:
[----:B------:R-:W-:Y:S05]  /*2020*/  BSYNC.RECONVERGENT B0 ;  /* 0x0000000000007941 */ /* 0x000fea0003800200 */
.L_x_9855:
        /* <DEDUP_REMOVED lines=27> */
[----:B------:R-:W-:Y:S01]  /*21e0*/  P2R R180, PR, RZ, 0x2 ;  /* 0x00000002ffb47803 */ /* 0x000fe20000000000 */
[----:B------:R-:W-:Y:S02]  /*21f0*/  @P4 IMAD R178, R178, R7, RZ ;  /* 0x00000007b2b24224 */ /* 0x000fe400078e02ff */
[----:B------:R-:W-:Y:S01]  /*2200*/  FADD.FTZ R229, R182, R229 ;  /* 0x000000e5b6e57221 */ /* 0x000fe20000010000 */
[----:B------:R-:W-:Y:S01]  /*2210*/  FADD.FTZ R176, R183, R176 ;  /* 0x000000b0b7b07221 */ /* 0x000fe20000010000 */
[----:B------:R-:W-:-:S02]  /*2220*/  HFMA2 R183, -RZ, RZ, 0, 0 ;  /* 0x00000000ffb77431 */ /* 0x000fc400000001ff */
        /* <DEDUP_REMOVED lines=21> */
.L_x_9859:
        /* <DEDUP_REMOVED lines=12> */
[----:B------:R-:W-:-:S04]  /*2440*/  FMUL.FTZ R177, R177, UR15 ;  /* 0x0000000fb1b17c20 */ /* 0x000fc80008410000 */
[-C--:B-----5:R-:W-:Y:S01]  /*2450*/  FFMA.FTZ R48, R164, R177.reuse, R48 ;  /* 0x000000b1a4307223 */ /* 0x0a0fe20000010030 */
[----:B------:R-:W-:-:S07]  /*2460*/  FMUL.FTZ R168, R140, R177 ;  /* 0x000000b18ca87220 */ /* 0x000fce0000410000 */
.L_x_9862:
        /* <DEDUP_REMOVED lines=9> */
.L_x_9863:
        /* <DEDUP_REMOVED lines=9> */
.L_x_9864:
        /* <DEDUP_REMOVED lines=8> */
[----:B------:R-:W-:Y:S01]  /*2610*/  FMUL.FTZ R171, R143, R176 ;  /* 0x000000b08fab7220 */ /* 0x000fe20000410000 */
[----:B------:R-:W-:Y:S06]  /*2620*/  BRA `(.L_x_9865) ;  /* 0x0000000400e07947 */ /* 0x000fec0003800000 */
.L_x_9861:
        /* <DEDUP_REMOVED lines=26> */
.L_x_9866:
        /* <DEDUP_REMOVED lines=9> */
.L_x_9867:
        /* <DEDUP_REMOVED lines=9> */
.L_x_9868:
[----:B------:R-:W-:Y:S05]  /*28f0*/  @!P4 BRA `(.L_x_9865) ;  /* 0x00000004002cc947 */ /* 0x000fea0003800000 */
[----:B------:R-:W-:-:S04]  /*2900*/  FMUL.FTZ R176, R175, UR15 ;  /* 0x0000000fafb07c20 */ /* 0x000fc80008410000 */
[-C--:B-----5:R-:W-:Y:S01]  /*2910*/  FFMA.FTZ R51, R167, R176.reuse, R51 ;  /* 0x000000b0a7337223 */ /* 0x0a0fe20000010033 */
[----:B------:R-:W-:Y:S01]  /*2920*/  FMUL.FTZ R171, R143, R176 ;  /* 0x000000b08fab7220 */ /* 0x000fe20000410000 */
[----:B------:R-:W-:Y:S06]  /*2930*/  BRA `(.L_x_9865) ;  /* 0x00000004001c7947 */ /* 0x000fec0003800000 */
.L_x_9860:
        /* <DEDUP_REMOVED lines=16> */
[----:B------:R-:W-:Y:S01]  /*2a40*/  MOV R179, R26 ;  /* 0x0000001a00b37202 */ /* 0x000fe20000000f00 */
[C---:B------:R-:W-:Y:S01]  /*2a50*/  @P3 FFMA.FTZ R178, R0.reuse, R184, R25 ;  /* 0x000000b800b23223 */ /* 0x040fe20000010019 */
[----:B------:R-:W-:-:S03]  /*2a60*/  @P3 FFMA.FTZ R179, R0, R189, R26 ;  /* 0x000000bd00b33223 */ /* 0x000fc6000001001a */
[----:B------:R-:W2:Y:S01]  /*2a70*/  @P4 LDC R186, c[0x0][0x40c] ;  /* 0x00010300ffba4b82 */ /* 0x000ea20000000800 */
[----:B0-----:R-:W-:-:S04]  /*2a80*/  @P4 FMUL.FTZ R177, R176, R181 ;  /* 0x000000b5b0b14220 */ /* 0x001fc80000410000 */
[-C--:B-----5:R-:W-:Y:S01]  /*2a90*/  @P4 FFMA.FTZ R48, R164, R177.reuse, R48 ;  /* 0x000000b1a4304223 */ /* 0x0a0fe20000010030 */
[----:B------:R-:W-:Y:S01]  /*2aa0*/  @P4 FMUL.FTZ R168, R140, R177 ;  /* 0x000000b18ca84220 */ /* 0x000fe20000410000 */
[----:B-1----:R-:W-:-:S04]  /*2ab0*/  @P4 FMUL.FTZ R176, R178, R187 ;  /* 0x000000bbb2b04220 */ /* 0x002fc80000410000 */
[-C--:B------:R-:W-:Y:S01]  /*2ac0*/  @P4 FFMA.FTZ R49, R165, R176.reuse, R49 ;  /* 0x000000b0a5314223 */ /* 0x080fe20000010031 */
[----:B------:R-:W-:Y:S01]  /*2ad0*/  @P4 FMUL.FTZ R169, R141, R176 ;  /* 0x000000b08da94220 */ /* 0x000fe20000410000 */
[----:B--2---:R-:W-:-:S04]  /*2ae0*/  @P4 FMUL.FTZ R179, R179, R186 ;  /* 0x000000bab3b34220 */ /* 0x004fc80000410000 */
[-C--:B------:R-:W-:Y:S01]  /*2af0*/  @P4 FFMA.FTZ R50, R166, R179.reuse, R50 ;  /* 0x000000b3a6324223 */ /* 0x080fe20000010032 */
[----:B------:R-:W-:Y:S01]  /*2b00*/  @P4 FMUL.FTZ R170, R142, R179 ;  /* 0x000000b38eaa4220 */ /* 0x000fe20000410000 */
[----:B------:R-:W-:Y:S06]  /*2b10*/  @!P4 BRA `(.L_x_9865) ;  /* 0x0000000000a4c947 */ /* 0x000fec0003800000 */
[----:B------:R-:W-:Y:S01]  /*2b20*/  @P3 FFMA.FTZ R176, R226, R182, R185 ;  /* 0x000000b6e2b03223 */ /* 0x000fe200000100b9 */
[----:B------:R-:W-:-:S03]  /*2b30*/  MOV R171, R27 ;  /* 0x0000001b00ab7202 */ /* 0x000fc60000000f00 */
[----:B------:R-:W-:-:S04]  /*2b40*/  @P3 FADD.FTZ R176, R223, -R176 ;  /* 0x800000b0dfb03221 */ /* 0x000fc80000010000 */
[----:B------:R-:W-:-:S04]  /*2b50*/  @P3 FFMA.FTZ R171, R0, R176, R27 ;  /* 0x000000b000ab3223 */ /* 0x000fc8000001001b */
[----:B------:R-:W-:-:S04]  /*2b60*/  FMUL.FTZ R176, R171, UR15 ;  /* 0x0000000fabb07c20 */ /* 0x000fc80008410000 */
[-C--:B------:R-:W-:Y:S01]  /*2b70*/  FFMA.FTZ R51, R167, R176.reuse, R51 ;  /* 0x000000b0a7337223 */ /* 0x080fe20000010033 */
[----:B------:R-:W-:Y:S01]  /*2b80*/  FMUL.FTZ R171, R143, R176 ;  /* 0x000000b08fab7220 */ /* 0x000fe20000410000 */
[----:B------:R-:W-:Y:S06]  /*2b90*/  BRA `(.L_x_9865) ;  /* 0x0000000000847947 */ /* 0x000fec0003800000 */
.L_x_9869:
[----:B------:R-:W0:Y:S01]  /*2ba0*/  @P4 LDC R187, c[0x0][0x40c] ;  /* 0x00010300ffbb4b82 */ /* 0x000e220000000800 */
        /* <DEDUP_REMOVED lines=10> */
[----:B------:R-:W-:Y:S01]  /*2c50*/  @P3 FADD.FTZ R179, R228, -R179 ;  /* 0x800000b3e4b33221 */ /* 0x000fe20000010000 */
[----:B------:R-:W-:Y:S01]  /*2c60*/  MOV R172, R24 ;  /* 0x0000001800ac7202 */ /* 0x000fe20000000f00 */
[C---:B------:R-:W-:Y:S01]  /*2c70*/  @P3 FFMA.FTZ R172, R0.reuse, R175, R24 ;  /* 0x000000af00ac3223 */ /* 0x040fe20000010018 */
[----:B------:R-:W-:Y:S01]  /*2c80*/  MOV R173, R25 ;  /* 0x0000001900ad7202 */ /* 0x000fe20000000f00 */
[C---:B------:R-:W-:Y:S01]  /*2c90*/  @P3 FFMA.FTZ R173, R0.reuse, R184, R25 ;  /* 0x000000b800ad3223 */ /* 0x040fe20000010019 */
[----:B------:R-:W2:Y:S01]  /*2ca0*/  @P4 LDC R186, c[0x0][0x40c] ;  /* 0x00010300ffba4b82 */ /* 0x000ea20000000800 */
[----:B------:R-:W-:Y:S01]  /*2cb0*/  MOV R174, R26 ;  /* 0x0000001a00ae7202 */ /* 0x000fe20000000f00 */
[----:B------:R-:W-:-:S06]  /*2cc0*/  @P3 FFMA.FTZ R174, R0, R179, R26 ;  /* 0x000000b300ae3223 */ /* 0x000fcc000001001a */
[----:B------:R-:W3:Y:S01]  /*2cd0*/  @P4 LDC R181, c[0x0][0x40c] ;  /* 0x00010300ffb54b82 */ /* 0x000ee20000000800 */
[----:B0-----:R-:W-:-:S04]  /*2ce0*/  @P4 FMUL.FTZ R176, R178, R187 ;  /* 0x000000bbb2b04220 */ /* 0x001fc80000410000 */
[-C--:B-----5:R-:W-:Y:S01]  /*2cf0*/  @P4 FFMA.FTZ R51, R167, R176.reuse, R51 ;  /* 0x000000b0a7334223 */ /* 0x0a0fe20000010033 */
[----:B------:R-:W-:Y:S01]  /*2d00*/  @P4 FMUL.FTZ R171, R143, R176 ;  /* 0x000000b08fab4220 */ /* 0x000fe20000410000 */
[----:B-1----:R-:W-:-:S04]  /*2d10*/  @P4 FMUL.FTZ R175, R172, R177 ;  /* 0x000000b1acaf4220 */ /* 0x002fc80000410000 */
[-C--:B------:R-:W-:Y:S01]  /*2d20*/  @P4 FFMA.FTZ R48, R164, R175.reuse, R48 ;  /* 0x000000afa4304223 */ /* 0x080fe20000010030 */
[----:B------:R-:W-:Y:S01]  /*2d30*/  @P4 FMUL.FTZ R168, R140, R175 ;  /* 0x000000af8ca84220 */ /* 0x000fe20000410000 */
[----:B------:R-:W-:Y:S01]  /*2d40*/  MOV R175, R178 ;  /* 0x000000b200af7202 */ /* 0x000fe20000000f00 */
[----:B--2---:R-:W-:-:S04]  /*2d50*/  @P4 FMUL.FTZ R176, R173, R186 ;  /* 0x000000baadb04220 */ /* 0x004fc80000410000 */
[-C--:B------:R-:W-:Y:S01]  /*2d60*/  @P4 FFMA.FTZ R49, R165, R176.reuse, R49 ;  /* 0x000000b0a5314223 */ /* 0x080fe20000010031 */
[----:B------:R-:W-:Y:S01]  /*2d70*/  @P4 FMUL.FTZ R169, R141, R176 ;  /* 0x000000b08da94220 */ /* 0x000fe20000410000 */
[----:B---3--:R-:W-:-:S04]  /*2d80*/  @P4 FMUL.FTZ R177, R174, R181 ;  /* 0x000000b5aeb14220 */ /* 0x008fc80000410000 */
[-C--:B------:R-:W-:Y:S01]  /*2d90*/  @P4 FFMA.FTZ R50, R166, R177.reuse, R50 ;  /* 0x000000b1a6324223 */ /* 0x080fe20000010032 */
[----:B------:R-:W-:-:S07]  /*2da0*/  @P4 FMUL.FTZ R170, R142, R177 ;  /* 0x000000b18eaa4220 */ /* 0x000fce0000410000 */
.L_x_9865:
        /* <DEDUP_REMOVED lines=10> */
.L_x_9858:
[----:B------:R-:W-:Y:S05]  /*2e50*/  BSYNC.RECONVERGENT B0 ;  /* 0x0000000000007941 */ /* 0x000fea0003800200 */
.L_x_9857:
        /* <DEDUP_REMOVED lines=10> */
.L_x_9872:
        /* <DEDUP_REMOVED lines=8> */
[-CC-:B------:R-:W-:Y:S01]  /*2f80*/  @P3 FFMA.FTZ R175, R193, R182.reuse, R185.reuse ;  /* 0x000000b6c1af3223 */ /* 0x180fe200000100b9 */
[----:B------:R-:W-:Y:S01]  /*2f90*/  @P3 FFMA.FTZ R184, R210, R182, R185 ;  /* 0x000000b6d2b83223 */ /* 0x000fe200000100b9 */
[----:B------:R-:W-:Y:S01]  /*2fa0*/  @P3 FADD.FTZ R173, R192, -R173 ;  /* 0x800000adc0ad3221 */ /* 0x000fe20000010000 */
[----:B------:R-:W-:Y:S01]  /*2fb0*/  @P3 FADD.FTZ R176, R207, -R176 ;  /* 0x800000b0cfb03221 */ /* 0x000fe20000010000 */
[----:B------:R-:W-:Y:S01]  /*2fc0*/  @P3 FADD.FTZ R175, R224, -R175 ;  /* 0x800000afe0af3221 */ /* 0x000fe20000010000 */
[----:B------:R-:W1:Y:S01]  /*2fd0*/  @P4 LDC R186, c[0x0][0x40c] ;  /* 0x00010300ffba4b82 */ /* 0x000e620000000800 */
[----:B------:R-:W-:Y:S01]  /*2fe0*/  MOV R172, R20 ;  /* 0x0000001400ac7202 */ /* 0x000fe20000000f00 */
[C---:B------:R-:W-:Y:S01]  /*2ff0*/  @P3 FFMA.FTZ R172, R0.reuse, R173, R20 ;  /* 0x000000ad00ac3223 */ /* 0x040fe20000010014 */
[----:B------:R-:W-:Y:S01]  /*3000*/  MOV R173, R21 ;  /* 0x0000001500ad7202 */ /* 0x000fe20000000f00 */
[----:B------:R-:W-:Y:S01]  /*3010*/  @P3 FADD.FTZ R184, R221, -R184 ;  /* 0x800000b8ddb83221 */ /* 0x000fe20000010000 */
[----:B------:R-:W-:Y:S01]  /*3020*/  MOV R174, R22 ;  /* 0x0000001600ae7202 */ /* 0x000fe20000000f00 */
[C---:B------:R-:W-:Y:S01]  /*3030*/  @P3 FFMA.FTZ R173, R0.reuse, R176, R21 ;  /* 0x000000b000ad3223 */ /* 0x040fe20000010015 */
[C---:B------:R-:W-:Y:S01]  /*3040*/  @P3 FFMA.FTZ R174, R0.reuse, R175, R22 ;  /* 0x000000af00ae3223 */ /* 0x040fe20000010016 */
[----:B------:R-:W2:Y:S01]  /*3050*/  @P4 LDC R179, c[0x0][0x40c] ;  /* 0x00010300ffb34b82 */ /* 0x000ea20000000800 */
[----:B------:R-:W-:Y:S01]  /*3060*/  MOV R178, R23 ;  /* 0x0000001700b27202 */ /* 0x000fe20000000f00 */
[----:B------:R-:W-:Y:S01]  /*3070*/  @P3 FFMA.FTZ R178, R0, R184, R23 ;  /* 0x000000b800b23223 */ /* 0x000fe20000010017 */
[----:B0-----:R-:W-:-:S04]  /*3080*/  @P4 FMUL.FTZ R175, R172, R177 ;  /* 0x000000b1acaf4220 */ /* 0x001fc80000410000 */
[-C--:B-----5:R-:W-:Y:S01]  /*3090*/  @P4 FFMA.FTZ R44, R164, R175.reuse, R44 ;  /* 0x000000afa42c4223 */ /* 0x0a0fe2000001002c */
[----:B------:R-:W-:Y:S01]  /*30a0*/  @P4 FMUL.FTZ R168, R132, R175 ;  /* 0x000000af84a84220 */ /* 0x000fe20000410000 */
[----:B------:R-:W-:Y:S01]  /*30b0*/  MOV R175, R178 ;  /* 0x000000b200af7202 */ /* 0x000fe20000000f00 */
[----:B-1----:R-:W-:-:S04]  /*30c0*/  @P4 FMUL.FTZ R176, R173, R186 ;  /* 0x000000baadb04220 */ /* 0x002fc80000410000 */
[-C--:B------:R-:W-:Y:S01]  /*30d0*/  @P4 FFMA.FTZ R45, R165, R176.reuse, R45 ;  /* 0x000000b0a52d4223 */ /* 0x080fe2000001002d */
[----:B------:R-:W-:Y:S01]  /*30e0*/  @P4 FMUL.FTZ R169, R133, R176 ;  /* 0x000000b085a94220 */ /* 0x000fe20000410000 */
[----:B--2---:R-:W-:-:S04]  /*30f0*/  @P4 FMUL.FTZ R177, R174, R179 ;  /* 0x000000b3aeb14220 */ /* 0x004fc80000410000 */
[-C--:B------:R-:W-:Y:S01]  /*3100*/  @P4 FFMA.FTZ R46, R166, R177.reuse, R46 ;  /* 0x000000b1a62e4223 */ /* 0x080fe2000001002e */
[----:B------:R-:W-:Y:S01]  /*3110*/  @P4 FMUL.FTZ R170, R134, R177 ;  /* 0x000000b186aa4220 */ /* 0x000fe20000410000 */
[----:B------:R-:W-:Y:S06]  /*3120*/  @!P4 BRA `(.L_x_9875) ;  /* 0x000000080008c947 */ /* 0x000fec0003800000 */
[----:B------:R-:W-:-:S04]  /*3130*/  FMUL.FTZ R176, R178, UR15 ;  /* 0x0000000fb2b07c20 */ /* 0x000fc80008410000 */
[-C--:B------:R-:W-:Y:S01]  /*3140*/  FFMA.FTZ R47, R167, R176.reuse, R47 ;  /* 0x000000b0a72f7223 */ /* 0x080fe2000001002f */
[----:B------:R-:W-:Y:S01]  /*3150*/  FMUL.FTZ R171, R135, R176 ;  /* 0x000000b087ab7220 */ /* 0x000fe20000410000 */
[----:B------:R-:W-:Y:S06]  /*3160*/  BRA `(.L_x_9875) ;  /* 0x0000000400f87947 */ /* 0x000fec0003800000 */
.L_x_9874:
        /* <DEDUP_REMOVED lines=11> */
[----:B------:R-:W-:Y:S01]  /*3220*/  MOV R179, R22 ;  /* 0x0000001600b37202 */ /* 0x000fe20000000f00 */
[C---:B------:R-:W-:Y:S01]  /*3230*/  @P3 FFMA.FTZ R178, R0.reuse, R184, R21 ;  /* 0x000000b800b23223 */ /* 0x040fe20000010015 */
[----:B------:R-:W-:-:S03]  /*3240*/  @P3 FFMA.FTZ R179, R0, R191, R22 ;  /* 0x000000bf00b33223 */ /* 0x000fc60000010016 */
[----:B------:R-:W2:Y:S01]  /*3250*/  @P4 LDC R186, c[0x0][0x40c] ;  /* 0x00010300ffba4b82 */ /* 0x000ea20000000800 */
[----:B-1----:R-:W-:-:S04]  /*3260*/  @P4 FMUL.FTZ R177, R176, R187 ;  /* 0x000000bbb0b14220 */ /* 0x002fc80000410000 */
[-C--:B-----5:R-:W-:Y:S01]  /*3270*/  @P4 FFMA.FTZ R44, R164, R177.reuse, R44 ;  /* 0x000000b1a42c4223 */ /* 0x0a0fe2000001002c */
[----:B------:R-:W-:Y:S01]  /*3280*/  @P4 FMUL.FTZ R168, R132, R177 ;  /* 0x000000b184a84220 */ /* 0x000fe20000410000 */
[----:B0-----:R-:W-:-:S04]  /*3290*/  @P4 FMUL.FTZ R176, R178, R189 ;  /* 0x000000bdb2b04220 */ /* 0x001fc80000410000 */
        /* <DEDUP_REMOVED lines=14> */
.L_x_9873:
        /* <DEDUP_REMOVED lines=30> */
.L_x_9877:
        /* <DEDUP_REMOVED lines=9> */
.L_x_9878:
        /* <DEDUP_REMOVED lines=9> */
.L_x_9879:
[----:B------:R-:W-:Y:S02]  /*3680*/  MOV R172, R176 ;  /* 0x000000b000ac7202 */ /* 0x000fe40000000f00 */
[----:B------:R-:W-:Y:S01]  /*3690*/  MOV R175, R177 ;  /* 0x000000b100af7202 */ /* 0x000fe20000000f00 */
[----:B------:R-:W-:Y:S06]  /*36a0*/  @!P4 BRA `(.L_x_9875) ;  /* 0x0000000000a8c947 */ /* 0x000fec0003800000 */
[----:B------:R-:W-:Y:S01]  /*36b0*/  FMUL.FTZ R178, R177, UR15 ;  /* 0x0000000fb1b27c20 */ /* 0x000fe20008410000 */
[----:B------:R-:W-:Y:S02]  /*36c0*/  MOV R172, R176 ;  /* 0x000000b000ac7202 */ /* 0x000fe40000000f00 */
[----:B------:R-:W-:Y:S01]  /*36d0*/  MOV R175, R177 ;  /* 0x000000b100af7202 */ /* 0x000fe20000000f00 */
[-C--:B-----5:R-:W-:Y:S01]  /*36e0*/  FFMA.FTZ R47, R167, R178.reuse, R47 ;  /* 0x000000b2a72f7223 */ /* 0x0a0fe2000001002f */
[----:B------:R-:W-:Y:S01]  /*36f0*/  FMUL.FTZ R171, R135, R178 ;  /* 0x000000b287ab7220 */ /* 0x000fe20000410000 */
[----:B------:R-:W-:Y:S06]  /*3700*/  BRA `(.L_x_9875) ;  /* 0x0000000000907947 */ /* 0x000fec0003800000 */
.L_x_9876:
        /* <DEDUP_REMOVED lines=9> */
.L_x_9880:
        /* <DEDUP_REMOVED lines=9> */
.L_x_9881:
        /* <DEDUP_REMOVED lines=9> */
.L_x_9882:
        /* <DEDUP_REMOVED lines=9> */
.L_x_9875:
        /* <DEDUP_REMOVED lines=8> */
.L_x_9871:
[----:B------:R-:W-:Y:S05]  /*39d0*/  BSYNC.RECONVERGENT B0 ;  /* 0x0000000000007941 */ /* 0x000fea0003800200 */
.L_x_9870:
        /* <DEDUP_REMOVED lines=9> */
.L_x_9885:
        /* <DEDUP_REMOVED lines=39> */
.L_x_9887:
        /* <DEDUP_REMOVED lines=33> */
.L_x_9886:
        /* <DEDUP_REMOVED lines=30> */
.L_x_9890:
        /* <DEDUP_REMOVED lines=9> */
.L_x_9891:
        /* <DEDUP_REMOVED lines=9> */
.L_x_9892:
        /* <DEDUP_REMOVED lines=9> */
.L_x_9889:
        /* <DEDUP_REMOVED lines=9> */
.L_x_9893:
        /* <DEDUP_REMOVED lines=9> */
.L_x_9894:
        /* <DEDUP_REMOVED lines=9> */
.L_x_9895:
        /* <DEDUP_REMOVED lines=9> */
.L_x_9888:
        /* <DEDUP_REMOVED lines=8> */
.L_x_9884:
[----:B------:R-:W-:Y:S05]  /*4540*/  BSYNC.RECONVERGENT B0 ;  /* 0x0000000000007941 */ /* 0x000fea0003800200 */
.L_x_9883:
        /* <DEDUP_REMOVED lines=9> */
.L_x_9898:
        /* <DEDUP_REMOVED lines=39> */
.L_x_9900:
        /* <DEDUP_REMOVED lines=33> */
.L_x_9899:
        /* <DEDUP_REMOVED lines=30> */
.L_x_9903:
        /* <DEDUP_REMOVED lines=9> */
.L_x_9904:
        /* <DEDUP_REMOVED lines=9> */
.L_x_9905:
        /* <DEDUP_REMOVED lines=9> */
.L_x_9902:
        /* <DEDUP_REMOVED lines=9> */
.L_x_9906:
        /* <DEDUP_REMOVED lines=9> */
.L_x_9907:
        /* <DEDUP_REMOVED lines=9> */
.L_x_9908:
        /* <DEDUP_REMOVED lines=9> */
.L_x_9901:
        /* <DEDUP_REMOVED lines=8> */
.L_x_9897:
[----:B------:R-:W-:Y:S05]  /*50b0*/  BSYNC.RECONVERGENT B0 ;  /* 0x0000000000007941 */ /* 0x000fea0003800200 */
.L_x_9896:
        /* <DEDUP_REMOVED lines=9> */
.L_x_9911:
        /* <DEDUP_REMOVED lines=39> */
.L_x_9913:
        /* <DEDUP_REMOVED lines=33> */
.L_x_9912:
        /* <DEDUP_REMOVED lines=30> */
.L_x_9916:
        /* <DEDUP_REMOVED lines=9> */
.L_x_9917:
        /* <DEDUP_REMOVED lines=9> */
.L_x_9918:
        /* <DEDUP_REMOVED lines=9> */
.L_x_9915:
        /* <DEDUP_REMOVED lines=9> */
.L_x_9919:
        /* <DEDUP_REMOVED lines=9> */
.L_x_9920:
        /* <DEDUP_REMOVED lines=9> */
.L_x_9921:
        /* <DEDUP_REMOVED lines=9> */
.L_x_9914:
        /* <DEDUP_REMOVED lines=8> */
.L_x_9910:
[----:B------:R-:W-:Y:S05]  /*5c20*/  BSYNC.RECONVERGENT B0 ;  /* 0x0000000000007941 */ /* 0x000fea0003800200 */
.L_x_9909:
        /* <DEDUP_REMOVED lines=10> */
.L_x_9924:
        /* <DEDUP_REMOVED lines=21> */
[----:B------:R-:W0:Y:S08]  /*5e20*/  @P4 LDC R175, c[0x0][0x40c] ;  /* 0x00010300ffaf4b82 */ /* 0x000e300000000800 */
[----:B------:R-:W1:Y:S08]  /*5e30*/  @P4 LDC R0, c[0x0][0x40c] ;  /* 0x00010300ff004b82 */ /* 0x000e700000000800 */
[----:B------:R-:W2:Y:S01]  /*5e40*/  @P4 LDC R177, c[0x0][0x40c] ;  /* 0x00010300ffb14b82 */ /* 0x000ea20000000800 */
        /* <DEDUP_REMOVED lines=15> */
.L_x_9926:
[----:B0-234-:R-:W0:Y:S01]  /*5f40*/  @P4 LDC R179, c[0x0][0x40c] ;  /* 0x00010300ffb34b82 */ /* 0x01de220000000800 */
        /* <DEDUP_REMOVED lines=32> */
.L_x_9925:
        /* <DEDUP_REMOVED lines=30> */
.L_x_9929:
        /* <DEDUP_REMOVED lines=9> */
.L_x_9930:
        /* <DEDUP_REMOVED lines=9> */
.L_x_9931:
[----:B------:R-:W-:Y:S01]  /*6450*/  MOV R175, R177 ;  /* 0x000000b100af7202 */ /* 0x000fe20000000f00 */
[----:B------:R-:W-:Y:S06]  /*6460*/  @!P4 BRA `(.L_x_9927) ;  /* 0x0000000000a0c947 */ /* 0x000fec0003800000 */
[----:B------:R-:W-:-:S04]  /*6470*/  FMUL.FTZ R0, R177, UR15 ;  /* 0x0000000fb1007c20 */ /* 0x000fc80008410000 */
[-C--:B-----5:R-:W-:Y:S01]  /*6480*/  FFMA.FTZ R31, R167, R0.reuse, R31 ;  /* 0x00000000a71f7223 */ /* 0x0a0fe2000001001f */
[----:B------:R-:W-:Y:S01]  /*6490*/  FMUL.FTZ R171, R103, R0 ;  /* 0x0000000067ab7220 */ /* 0x000fe20000410000 */
[----:B------:R-:W-:Y:S06]  /*64a0*/  BRA `(.L_x_9927) ;  /* 0x0000000000907947 */ /* 0x000fec0003800000 */
.L_x_9928:
[----:B------:R-:W-:Y:S01]  /*64b0*/  FFMA.FTZ R177, R214, R182, R185 ;  /* 0x000000b6d6b17223 */ /* 0x000fe200000100b9 */
[----:B------:R-:W-:-:S03]  /*64c0*/  ISETP.GT.AND P3, PT, R2, RZ, PT ;  /* 0x000000ff0200720c */ /* 0x000fc60003f64270 */
        /* <DEDUP_REMOVED lines=14> */
.L_x_9932:
        /* <DEDUP_REMOVED lines=9> */
.L_x_9933:
        /* <DEDUP_REMOVED lines=9> */
.L_x_9934:
[-C--:B-----5:R-:W-:Y:S01]  /*66d0*/  @P4 FFMA.FTZ R31, R167, R176.reuse, R31 ;  /* 0x000000b0a71f4223 */ /* 0x0a0fe2000001001f */
[----:B------:R-:W-:-:S07]  /*66e0*/  @P4 FMUL.FTZ R171, R103, R176 ;  /* 0x000000b067ab4220 */ /* 0x000fce0000410000 */
.L_x_9927:
[----:B------:R-:W0:Y:S02]  /*66f0*/  @P5 LDC.64 R176, c[0x0][0x478] ;  /* 0x00011e00ffb05b82 */ /* 0x000e240000000a00 */
[----:B0-----:R-:W-:-:S06]  /*6700*/  @P5 IMAD.WIDE.U32 R178, R225, 0x10, R176 ;  /* 0x00000010e1b25825 */ /* 0x001fcc00078e00b0 */
[----:B------:R-:W0:Y:S01]  /*6710*/  @P4 LDC.64 R176, c[0x0][0x468] ;  /* 0x00011a00ffb04b82 */ /* 0x000e220000000a00 */
[----:B------:R1:W-:Y:S01]  /*6720*/  @P5 STG.E.128 desc[UR10][R178.64], R172 ;  /* 0x000000acb2005986 */ /* 0x0003e2000c101d0a */
[----:B0-----:R-:W-:-:S05]  /*6730*/  @P4 IMAD.WIDE.U32 R176, R183, 0x10, R176 ;  /* 0x00000010b7b04825 */ /* 0x001fca00078e00b0 */
[----:B------:R1:W-:Y:S02]  /*6740*/  @P4 STG.E.128 desc[UR10][R176.64], R168 ;  /* 0x000000a8b0004986 */ /* 0x0003e4000c101d0a */
.L_x_9923:
[----:B------:R-:W-:Y:S05]  /*6750*/  BSYNC.RECONVERGENT B0 ;  /* 0x0000000000007941 */ /* 0x000fea0003800200 */
.L_x_9922:
[----:B01234-:R-:W0:Y:S01]  /*6760*/  LDC.64 R176, c[0x0][0x380] ;  /* 0x0000e000ffb07b82 */ /* 0x01fe220000000a00 */
[----:B------:R-:W-:Y:S01]  /*6770*/  UPLOP3.LUT UP1, UPT, UPT, UPT, UP1, 0x40, 0x4 ;  /* 0x000000000004789c */ /* 0x000fe20003f2e810 */
[----:B0-----:R-:W-:-:S04]  /*6780*/  IADD3 R4, PT, PT, R4, R176, RZ ;  /* 0x000000b004047210 */ /* 0x001fc80007ffe0ff */
[----:B------:R-:W-:-:S13]  /*6790*/  ISETP.GE.AND P3, PT, R4, R177, PT ;  /* 0x000000b10400720c */ /* 0x000fda0003f66270 */
[----:B------:R-:W-:Y:S05]  /*67a0*/  @!P3 BRA `(.L_x_9935) ;  /* 0xffffffa00050b947 */ /* 0x000fea000383ffff */
.L_x_9841:
[----:B------:R-:W0:Y:S01]  /*67b0*/  S2UR UR4, SR_CTAID.X ;  /* 0x00000000000479c3 */ /* 0x000e220000002500 */
[----:B------:R-:W-:Y:S01]  /*67c0*/  ISETP.NE.AND P3, PT, R180, RZ, PT ;  /* 0x000000ffb400720c */ /* 0x000fe20003f65270 */
[----:B------:R-:W-:Y:S01]  /*67d0*/  BSSY.RECONVERGENT B0, `(.L_x_9936) ;  /* 0x000000e000007945 */ /* 0x000fe20003800200 */
[----:B0-----:R-:W-:-:S05]  /*67e0*/  IMAD R7, R7, UR4, RZ ;  /* 0x0000000407077c24 */ /* 0x001fca000f8e02ff */
[----:B------:R-:W-:-:S06]  /*67f0*/  LEA.HI R9, R7, R6, RZ, 0x1e ;  /* 0x0000000607097211 */ /* 0x000fcc00078ff0ff */
[----:B------:R-:W-:Y:S05]  /*6800*/  @!P3 BRA `(.L_x_9937) ;  /* 0x000000000028b947 */ /* 0x000fea0003800000 */
        /* <DEDUP_REMOVED lines=10> */
.L_x_9937:
[----:B------:R-:W-:Y:S05]  /*68b0*/  BSYNC.RECONVERGENT B0 ;  /* 0x0000000000007941 */ /* 0x000fea0003800200 */
.L_x_9936:
[----:B------:R-:W-:Y:S01]  /*68c0*/  ISETP.NE.AND P3, PT, R181, RZ, PT ;  /* 0x000000ffb500720c */ /* 0x000fe20003f65270 */
[----:B------:R-:W-:-:S12]  /*68d0*/  BSSY.RECONVERGENT B0, `(.L_x_9938) ;  /* 0x000000c000007945 */ /* 0x000fd80003800200 */
        /* <DEDUP_REMOVED lines=11> */
.L_x_9939:
[----:B------:R-:W-:Y:S05]  /*6990*/  BSYNC.RECONVERGENT B0 ;  /* 0x0000000000007941 */ /* 0x000fea0003800200 */
.L_x_9938:
        /* <DEDUP_REMOVED lines=12> */
.L_x_9941:
[----:B------:R-:W-:Y:S05]  /*6a60*/  BSYNC.RECONVERGENT B0 ;  /* 0x0000000000007941 */ /* 0x000fea0003800200 */
.L_x_9940:
        /* <DEDUP_REMOVED lines=12> */
.L_x_9943:
[----:B------:R-:W-:Y:S05]  /*6b30*/  BSYNC.RECONVERGENT B0 ;  /* 0x0000000000007941 */ /* 0x000fea0003800200 */
.L_x_9942:
        /* <DEDUP_REMOVED lines=12> */
.L_x_9945:
[----:B------:R-:W-:Y:S05]  /*6c00*/  BSYNC.RECONVERGENT B0 ;  /* 0x0000000000007941 */ /* 0x000fea0003800200 */
.L_x_9944:
        /* <DEDUP_REMOVED lines=12> */
.L_x_9946:
        /* <DEDUP_REMOVED lines=11> */
.L_x_10840:


//--------------------- .text._ZN10layer_norm13ln_bwd_kernelINS_13Kernel_traitsIfffffjLj6144ELj1ELj1ELj8ELj16ENS_18Kernel_traits_baseILj6144EfffffjLj256EEEEELb0ELb1ELb1ELb1EEEvNS_9BwdParamsE --------------------------
	.section	.text._ZN10layer_norm13ln_bwd_kernelINS_13Kernel_traitsIfffffjLj6144ELj1ELj1ELj8ELj16ENS_18Kernel_traits_baseILj6144EfffffjLj256EEEEELb0ELb1ELb1ELb1EEEvNS_9BwdParamsE,"ax",@progbits
	.align	128
        .global         _ZN10layer_norm13ln_bwd_kernelINS_13Kernel_traitsIfffffjLj6144ELj1ELj1ELj8ELj16ENS_18Kernel_traits_baseILj6144EfffffjLj256EEEEELb0ELb1ELb1ELb1EEEvNS_9BwdParamsE
        .type           _ZN10layer_norm13ln_bwd_kernelINS_13Kernel_traitsIfffffjLj6144ELj1ELj1ELj8ELj16ENS_18Kernel_traits_baseILj6144EfffffjLj256EEEEELb0ELb1ELb1ELb1EEEvNS_9BwdParamsE,@function
        .size           _ZN10layer_norm13ln_bwd_kernelINS_13Kernel_traitsIfffffjLj6144ELj1ELj1ELj8ELj16ENS_18Kernel_traits_baseILj6144EfffffjLj256EEEEELb0ELb1ELb1ELb1EEEvNS_9BwdParamsE,(.L_x_10841 - _ZN10layer_norm13ln_bwd_kernelINS_13Kernel_traitsIfffffjLj6144ELj1ELj1ELj8ELj16ENS_18Kernel_traits_baseILj6144EfffffjLj256EEEEELb0ELb1ELb1ELb1EEEvNS_9BwdParamsE)
        .other          _ZN10layer_norm13ln_bwd_kernelINS_13Kernel_traitsIfffffjLj6144ELj1ELj1ELj8ELj16ENS_18Kernel_traits_baseILj6144EfffffjLj256EEEEELb0ELb1ELb1ELb1EEEvNS_9BwdParamsE,@"STO_CUDA_ENTRY STV_DEFAULT"
_ZN10layer_norm13ln_bwd_kernelINS_13Kernel_traitsIfffffjLj6144ELj1ELj1ELj8ELj16ENS_18Kernel_traits_baseILj6144EfffffjLj256EEEEELb0ELb1ELb1ELb1EEEvNS_9BwdParamsE:
.text._ZN10layer_norm13ln_bwd_kernelINS_13Kernel_traitsIfffffjLj6144ELj1ELj1ELj8ELj16ENS_18Kernel_traits_baseILj6144EfffffjLj256EEEEELb0ELb1ELb1ELb1EEEvNS_9BwdParamsE:
        /* <DEDUP_REMOVED lines=68> */
.L_x_10017:
        /* <DEDUP_REMOVED lines=9> */
[----:B------:R-:W-:Y:S02]  /*04d0*/  CS2R R182, SRZ ;  /* 0x0000000000b67805 */ /* 0x000fe4000001ff00 */
[----:B----4-:R-:W-:-:S13]  /*04e0*/  ISETP.GE.AND P2, PT, R12, 0x1, PT ;  /* 0x000000010c00780c */ /* 0x010fda0003f46270 */
[----:B-1----:R-:W-:Y:S05]  /*04f0*/  @!P2 BRA `(.L_x_9948) ;  /* 0x0000000c00c4a947 */ /* 0x002fea0003800000 */
[----:B------:R-:W1:Y:S01]  /*0500*/  S2R R205, SR_TID.X ;  /* 0x0000000000cd7919 */ /* 0x000e620000002100 */
[----:B------:R-:W2:Y:S01]  /*0510*/  LDC.64 R172, c[0x0][0x3c0] ;  /* 0x0000f000ffac7b82 */ /* 0x000ea20000000a00 */
[----:B------:R-:W-:Y:S01]  /*0520*/  IMAD R0, R13, UR14, RZ ;  /* 0x0000000e0d007c24 */ /* 0x000fe2000f8e02ff */
[----:B0-----:R-:W-:-:S04]  /*0530*/  IADD3 R2, PT, PT, R12, -0x1, RZ ;  /* 0xffffffff0c027810 */ /* 0x001fc80007ffe0ff */
[----:B------:R-:W-:Y:S01]  /*0540*/  SHF.R.S32.HI R3, RZ, 0x1f, R0 ;  /* 0x0000001fff037819 */ /* 0x000fe20000011400 */
[----:B------:R-:W-:Y:S01]  /*0550*/  IMAD R4, R2, UR14, RZ ;  /* 0x0000000e02047c24 */ /* 0x000fe2000f8e02ff */
[----:B------:R-:W0:Y:S02]  /*0560*/  LDC.64 R14, c[0x0][0x3a8] ;  /* 0x0000ea00ff0e7b82 */ /* 0x000e240000000a00 */
[----:B------:R-:W-:Y:S02]  /*0570*/  LEA.HI R2, R3, R0, RZ, 0x2 ;  /* 0x0000000003027211 */ /* 0x000fe400078f10ff */
[----:B------:R-:W-:-:S04]  /*0580*/  SHF.R.S32.HI R3, RZ, 0x1f, R4 ;  /* 0x0000001fff037819 */ /* 0x000fc80000011404 */
[----:B------:R-:W3:Y:S01]  /*0590*/  LDC.64 R8, c[0x0][0x428] ;  /* 0x00010a00ff087b82 */ /* 0x000ee20000000a00 */
[----:B------:R-:W-:Y:S01]  /*05a0*/  LEA.HI R3, R3, R4, RZ, 0x2 ;  /* 0x0000000403037211 */ /* 0x000fe200078f10ff */
[----:B--2---:R-:W-:-:S05]  /*05b0*/  IMAD.WIDE R172, R13, 0x4, R172 ;  /* 0x000000040dac7825 */ /* 0x004fca00078e02ac */
[----:B------:R-:W2:Y:S01]  /*05c0*/  LDG.E R0, desc[UR12][R172.64] ;  /* 0x0000000cac007981 */ /* 0x000ea2000c1e1900 */
[-C--:B-1----:R-:W-:Y:S02]  /*05d0*/  LEA.HI.SX32 R2, R2, R205.reuse, 0x1e ;  /* 0x000000cd02027211 */ /* 0x082fe400078ff2ff */
[----:B------:R-:W-:Y:S02]  /*05e0*/  LEA.HI.SX32 R205, R3, R205, 0x1e ;  /* 0x000000cd03cd7211 */ /* 0x000fe400078ff2ff */
[C---:B------:R-:W-:Y:S01]  /*05f0*/  IADD3 R3, PT, PT, R2.reuse, 0x100, RZ ;  /* 0x0000010002037810 */ /* 0x040fe20007ffe0ff */
[C---:B0-----:R-:W-:Y:S01]  /*0600*/  IMAD.WIDE.U32 R4, R2.reuse, 0x10, R14 ;  /* 0x0000001002047825 */ /* 0x041fe200078e000e */
[----:B------:R-:W-:-:S03]  /*0610*/  IADD3 R219, PT, PT, R2, 0x200, RZ ;  /* 0x0000020002db7810 */ /* 0x000fc60007ffe0ff */
[----:B------:R-:W-:Y:S01]  /*0620*/  IMAD.WIDE.U32 R208, R3, 0x10, R14 ;  /* 0x0000001003d07825 */ /* 0x000fe200078e000e */
[C---:B------:R-:W-:Y:S01]  /*0630*/  IADD3 R175, PT, PT, R205.reuse, 0x100, RZ ;  /* 0x00000100cdaf7810 */ /* 0x040fe20007ffe0ff */
[----:B------:R-:W4:Y:S02]  /*0640*/  LDG.E.128 R4, desc[UR12][R4.64] ;  /* 0x0000000c04047981 */ /* 0x000f24000c1e1d00 */
[----:B---3--:R-:W-:Y:S02]  /*0650*/  IMAD.WIDE.U32 R212, R205, 0x10, R8 ;  /* 0x00000010cdd47825 */ /* 0x008fe400078e0008 */
[----:B------:R-:W3:Y:S02]  /*0660*/  LDG.E.128 R208, desc[UR12][R208.64] ;  /* 0x0000000cd0d07981 */ /* 0x000ee4000c1e1d00 */
[----:B------:R-:W-:Y:S02]  /*0670*/  IMAD.WIDE.U32 R176, R219, 0x10, R14 ;  /* 0x00000010dbb07825 */ /* 0x000fe400078e000e */
[----:B------:R-:W3:Y:S02]  /*0680*/  LDG.E.128 R212, desc[UR12][R212.64] ;  /* 0x0000000cd4d47981 */ /* 0x000ee4000c1e1d00 */
[----:B------:R-:W-:-:S02]  /*0690*/  IMAD.WIDE.U32 R174, R175, 0x10, R8 ;  /* 0x00000010afae7825 */ /* 0x000fc400078e0008 */
[----:B------:R-:W3:Y:S04]  /*06a0*/  LDG.E.128 R176, desc[UR12][R176.64] ;  /* 0x0000000cb0b07981 */ /* 0x000ee8000c1e1d00 */
[----:B------:R-:W3:Y:S01]  /*06b0*/  LDG.E.128 R172, desc[UR12][R174.64] ;  /* 0x0000000caeac7981 */ /* 0x000ee2000c1e1d00 */
[----:B------:R-:W-:-:S05]  /*06c0*/  IADD3 R217, PT, PT, R2, 0x300, RZ ;  /* 0x0000030002d97810 */ /* 0x000fca0007ffe0ff */
[----:B------:R-:W-:Y:S01]  /*06d0*/  IMAD.WIDE.U32 R180, R217, 0x10, R14 ;  /* 0x00000010d9b47825 */ /* 0x000fe200078e000e */
[----:B------:R-:W-:-:S05]  /*06e0*/  IADD3 R225, PT, PT, R2, 0x400, RZ ;  /* 0x0000040002e17810 */ /* 0x000fca0007ffe0ff */
[----:B------:R-:W3:Y:S01]  /*06f0*/  LDG.E.128 R180, desc[UR12][R180.64] ;  /* 0x0000000cb4b47981 */ /* 0x000ee2000c1e1d00 */
[----:B------:R-:W-:Y:S01]  /*0700*/  IADD3 R185, PT, PT, R205, 0x200, RZ ;  /* 0x00000200cdb97810 */ /* 0x000fe20007ffe0ff */
[----:B------:R-:W-:-:S04]  /*0710*/  IMAD.WIDE.U32 R192, R225, 0x10, R14 ;  /* 0x00000010e1c07825 */ /* 0x000fc800078e000e */
[----:B------:R-:W-:Y:S02]  /*0720*/  IMAD.WIDE.U32 R184, R185, 0x10, R8 ;  /* 0x00000010b9b87825 */ /* 0x000fe400078e0008 */
[----:B------:R-:W3:Y:S04]  /*0730*/  LDG.E.128 R192, desc[UR12][R192.64] ;  /* 0x0000000cc0c07981 */ /* 0x000ee8000c1e1d00 */
[----:B------:R-:W3:Y:S01]  /*0740*/  LDG.E.128 R184, desc[UR12][R184.64] ;  /* 0x0000000cb8b87981 */ /* 0x000ee2000c1e1d00 */
[----:B------:R-:W-:-:S05]  /*0750*/  IADD3 R189, PT, PT, R205, 0x300, RZ ;  /* 0x00000300cdbd7810 */ /* 0x000fca0007ffe0ff */
[----:B------:R-:W-:Y:S01]  /*0760*/  IMAD.WIDE.U32 R188, R189, 0x10, R8 ;  /* 0x00000010bdbc7825 */ /* 0x000fe200078e0008 */
[----:B------:R-:W-:-:S05]  /*0770*/  IADD3 R197, PT, PT, R205, 0x400, RZ ;  /* 0x00000400cdc57810 */ /* 0x000fca0007ffe0ff */
[----:B------:R-:W3:Y:S01]  /*0780*/  LDG.E.128 R188, desc[UR12][R188.64] ;  /* 0x0000000cbcbc7981 */ /* 0x000ee2000c1e1d00 */
[----:B------:R-:W-:Y:S01]  /*0790*/  IMAD.WIDE.U32 R196, R197, 0x10, R8 ;  /* 0x00000010c5c47825 */ /* 0x000fe200078e0008 */
[----:B------:R-:W-:-:S05]  /*07a0*/  IADD3 R231, PT, PT, R2, 0x500, RZ ;  /* 0x0000050002e77810 */ /* 0x000fca0007ffe0ff */
[----:B------:R-:W3:Y:S01]  /*07b0*/  LDG.E.128 R196, desc[UR12][R196.64] ;  /* 0x0000000cc4c47981 */ /* 0x000ee2000c1e1d00 */
        /* <DEDUP_REMOVED lines=10> */
[----:B------:R-:W1:Y:S08]  /*0860*/  @P0 LDC.64 R8, c[0x0][0x438] ;  /* 0x00010e00ff080b82 */ /* 0x000e700000000a00 */
[----:B------:R-:W1:Y:S01]  /*0870*/  @P0 LDC.64 R14, c[0x0][0x438] ;  /* 0x00010e00ff0e0b82 */ /* 0x000e620000000a00 */
[----:B------:R-:W-:Y:S01]  /*0880*/  ISETP.NE.AND P1, PT, RZ, UR11, PT ;  /* 0x0000000bff007c0c */ /* 0x000fe2000bf25270 */
[----:B0-----:R-:W-:-:S05]  /*0890*/  @P0 IMAD.WIDE.U32 R218, R219, 0x10, R220 ;  /* 0x00000010dbda0825 */ /* 0x001fca00078e00dc */
[----:B------:R-:W5:Y:S01]  /*08a0*/  @P0 LDG.E.128 R28, desc[UR12][R218.64] ;  /* 0x0000000cda1c0981 */ /* 0x000f62000c1e1d00 */
[----:B-1----:R-:W-:Y:S01]  /*08b0*/  @P0 IMAD.WIDE.U32 R220, R225, 0x10, R226 ;  /* 0x00000010e1dc0825 */ /* 0x002fe200078e00e2 */
[----:B------:R-:W0:Y:S04]  /*08c0*/  @P0 LDC.64 R222, c[0x0][0x438] ;  /* 0x00010e00ffde0b82 */ /* 0x000e280000000a00 */
[----:B------:R-:W5:Y:S01]  /*08d0*/  @P0 LDG.E.128 R20, desc[UR12][R220.64] ;  /* 0x0000000cdc140981 */ /* 0x000f62000c1e1d00 */
[----:B------:R-:W-:-:S03]  /*08e0*/  @P0 IMAD.WIDE.U32 R8, R2, 0x10, R8 ;  /* 0x0000001002080825 */ /* 0x000fc600078e0008 */
[----:B------:R-:W1:Y:S02]  /*08f0*/  @P0 LDC.64 R228, c[0x0][0x438] ;  /* 0x00010e00ffe40b82 */ /* 0x000e640000000a00 */
[----:B------:R3:W5:Y:S01]  /*0900*/  @P0 LDG.E.128 R36, desc[UR12][R8.64] ;  /* 0x0000000c08240981 */ /* 0x000762000c1e1d00 */
[----:B------:R-:W-:-:S05]  /*0910*/  @P0 IMAD.WIDE.U32 R14, R3, 0x10, R14 ;  /* 0x00000010030e0825 */ /* 0x000fca00078e000e */
[----:B------:R3:W5:Y:S01]  /*0920*/  @P0 LDG.E.128 R32, desc[UR12][R14.64] ;  /* 0x0000000c0e200981 */ /* 0x000762000c1e1d00 */
[----:B0-----:R-:W-:-:S05]  /*0930*/  @P0 IMAD.WIDE.U32 R216, R217, 0x10, R222 ;  /* 0x00000010d9d80825 */ /* 0x001fca00078e00de */
[----:B------:R0:W5:Y:S01]  /*0940*/  @P0 LDG.E.128 R24, desc[UR12][R216.64] ;  /* 0x0000000cd8180981 */ /* 0x000162000c1e1d00 */
[----:B-1----:R-:W-:-:S05]  /*0950*/  @P0 IMAD.WIDE.U32 R222, R231, 0x10, R228 ;  /* 0x00000010e7de0825 */ /* 0x002fca00078e00e4 */
[----:B------:R1:W5:Y:S01]  /*0960*/  @P0 LDG.E.128 R16, desc[UR12][R222.64] ;  /* 0x0000000cde100981 */ /* 0x000362000c1e1d00 */
[----:B--2---:R-:W-:-:S05]  /*0970*/  FSEL R225, R0, RZ, !P1 ;  /* 0x000000ff00e17208 */ /* 0x004fca0004800000 */
[C---:B----4-:R-:W-:Y:S01]  /*0980*/  FADD.FTZ R4, -R225.reuse, R4 ;  /* 0x00000004e1047221 */ /* 0x050fe20000010100 */
[C---:B------:R-:W-:Y:S01]  /*0990*/  FADD.FTZ R10, -R225.reuse, R5 ;  /* 0x00000005e10a7221 */ /* 0x040fe20000010100 */
[C---:B---3--:R-:W-:Y:S01]  /*09a0*/  FADD.FTZ R208, -R225.reuse, R208 ;  /* 0x000000d0e1d07221 */ /* 0x048fe20000010100 */
[----:B------:R-:W-:-:S03]  /*09b0*/  FADD.FTZ R6, -R225, R6 ;  /* 0x00000006e1067221 */ /* 0x000fc60000010100 */
[----:B-----5:R-:W-:Y:S01]  /*09c0*/  FMUL.FTZ R5, R11, R208 ;  /* 0x000000d00b057220 */ /* 0x020fe20000410000 */
[----:B------:R-:W-:Y:S01]  /*09d0*/  FADD.FTZ R208, -R225, R211 ;  /* 0x000000d3e1d07221 */ /* 0x000fe20000010100 */
[----:B------:R-:W-:Y:S01]  /*09e0*/  FMUL.FTZ R3, R11, R4 ;  /* 0x000000040b037220 */ /* 0x000fe20000410000 */
[----:B------:R-:W-:Y:S01]  /*09f0*/  FMUL.FTZ R8, R84, R212 ;  /* 0x000000d454087220 */ /* 0x000fe20000410000 */
[C---:B------:R-:W-:Y:S01]  /*0a00*/  FADD.FTZ R178, -R225.reuse, R178 ;  /* 0x000000b2e1b27221 */ /* 0x040fe20000010100 */
[C---:B------:R-:W-:Y:S01]  /*0a10*/  FADD.FTZ R0, -R225.reuse, R7 ;  /* 0x00000007e1007221 */ /* 0x040fe20000010100 */
[----:B------:R-:W-:Y:S01]  /*0a20*/  FADD.FTZ R176, -R225, R176 ;  /* 0x000000b0e1b07221 */ /* 0x000fe20000010100 */
[----:B------:R-:W-:Y:S01]  /*0a30*/  FADD.FTZ R116, R116, R172 ;  /* 0x000000ac74747221 */ /* 0x000fe20000010000 */
[----:B------:R-:W-:Y:S01]  /*0a40*/  FFMA.FTZ R92, R172, R5, R92 ;  /* 0x00000005ac5c7223 */ /* 0x000fe2000001005c */
[----:B------:R-:W-:Y:S01]  /*0a50*/  FMUL.FTZ R14, R80, R172 ;  /* 0x000000ac500e7220 */ /* 0x000fe20000410000 */
[----:B------:R-:W-:Y:S01]  /*0a60*/  FMUL.FTZ R172, R11, R208 ;  /* 0x000000d00bac7220 */ /* 0x000fe20000410000 */
[----:B------:R-:W-:Y:S01]  /*0a70*/  FADD.FTZ R208, -R225, R177 ;  /* 0x000000b1e1d07221 */ /* 0x000fe20000010100 */
[C---:B------:R-:W-:Y:S01]  /*0a80*/  FMUL.FTZ R10, R11.reuse, R10 ;  /* 0x0000000a0b0a7220 */ /* 0x040fe20000410000 */
[----:B------:R-:W-:Y:S01]  /*0a90*/  FMUL.FTZ R9, R11, R6 ;  /* 0x000000060b097220 */ /* 0x000fe20000410000 */
[----:B------:R-:W-:Y:S01]  /*0aa0*/  FMUL.FTZ R7, R85, R213 ;  /* 0x000000d555077220 */ /* 0x000fe20000410000 */
[----:B------:R-:W-:Y:S01]  /*0ab0*/  FMUL.FTZ R211, R11, R178 ;  /* 0x000000b20bd37220 */ /* 0x000fe20000410000 */
[----:B------:R-:W-:Y:S01]  /*0ac0*/  FFMA.FTZ R177, R3, R8, RZ ;  /* 0x0000000803b17223 */ /* 0x000fe200000100ff */
[----:B------:R-:W-:Y:S01]  /*0ad0*/  FMUL.FTZ R6, R11, R0 ;  /* 0x000000000b067220 */ /* 0x000fe20000410000 */
[----:B------:R-:W-:Y:S01]  /*0ae0*/  FADD.FTZ R178, RZ, R8 ;  /* 0x00000008ffb27221 */ /* 0x000fe20000010000 */
[----:B------:R-:W-:Y:S01]  /*0af0*/  FADD.FTZ R0, -R225, R209 ;  /* 0x000000d1e1007221 */ /* 0x000fe20000010100 */
[----:B------:R-:W-:Y:S01]  /*0b00*/  FADD.FTZ R112, R112, R212 ;  /* 0x000000d470707221 */ /* 0x000fe20000010000 */
[----:B------:R-:W-:Y:S01]  /*0b10*/  FFMA.FTZ R88, R212, R3, R88 ;  /* 0x00000003d4587223 */ /* 0x000fe20000010058 */
[----:B------:R-:W-:Y:S01]  /*0b20*/  FMUL.FTZ R209, R11, R176 ;  /* 0x000000b00bd17220 */ /* 0x000fe20000410000 */
[----:B------:R-:W-:Y:S01]  /*0b30*/  FMUL.FTZ R4, R86, R214 ;  /* 0x000000d656047220 */ /* 0x000fe20000410000 */
[----:B------:R-:W-:Y:S01]  /*0b40*/  FADD.FTZ R212, -R225, R179 ;  /* 0x000000b3e1d47221 */ /* 0x000fe20000010100 */
[----:B------:R-:W-:Y:S01]  /*0b50*/  FFMA.FTZ R176, R10, R7, R177 ;  /* 0x000000070ab07223 */ /* 0x000fe200000100b1 */
[----:B------:R-:W-:Y:S01]  /*0b60*/  FADD.FTZ R179, R7, R178 ;  /* 0x000000b207b37221 */ /* 0x000fe20000010000 */
[----:B------:R-:W-:-:S02]  /*0b70*/  FMUL.FTZ R2, R87, R215 ;  /* 0x000000d757027220 */ /* 0x000fc40000410000 */
[----:B------:R-:W-:Y:S01]  /*0b80*/  FFMA.FTZ R177, R9, R4, R176 ;  /* 0x0000000409b17223 */ /* 0x000fe200000100b0 */
[----:B------:R-:W-:Y:S01]  /*0b90*/  FADD.FTZ R179, R4, R179 ;  /* 0x000000b304b37221 */ /* 0x000fe20000010000 */
[----:B------:R-:W-:Y:S01]  /*0ba0*/  FADD.FTZ R210, -R225, R210 ;  /* 0x000000d2e1d27221 */ /* 0x000fe20000010100 */
[----:B------:R-:W-:Y:S01]  /*0bb0*/  FMUL.FTZ R0, R11, R0 ;  /* 0x000000000b007220 */ /* 0x000fe20000410000 */
[----:B------:R-:W-:Y:S01]  /*0bc0*/  FADD.FTZ R182, -R225, R182 ;  /* 0x000000b6e1b67221 */ /* 0x000fe20000010100 */
[----:B------:R-:W-:Y:S01]  /*0bd0*/  FFMA.FTZ R176, R6, R2, R177 ;  /* 0x0000000206b07223 */ /* 0x000fe200000100b1 */
[----:B------:R-:W-:Y:S01]  /*0be0*/  FADD.FTZ R179, R2, R179 ;  /* 0x000000b302b37221 */ /* 0x000fe20000010000 */
[----:B------:R-:W-:Y:S01]  /*0bf0*/  FMUL.FTZ R15, R11, R210 ;  /* 0x000000d20b0f7220 */ /* 0x000fe20000410000 */
        /* <DEDUP_REMOVED lines=16> */
[C---:B------:R-:W-:Y:S01]  /*0d00*/  FADD.FTZ R192, -R225.reuse, R192 ;  /* 0x000000c0e1c07221 */ /* 0x040fe20000010100 */
[----:B------:R-:W-:Y:S01]  /*0d10*/  FMUL.FTZ R210, R76, R184 ;  /* 0x000000b84cd27220 */ /* 0x000fe20000410000 */
[----:B------:R-:W-:Y:S01]  /*0d20*/  FADD.FTZ R178, -R225, R193 ;  /* 0x000000c1e1b27221 */ /* 0x000fe20000010100 */
[----:B------:R-:W-:Y:S01]  /*0d30*/  FFMA.FTZ R176, R172, R175, R177 ;  /* 0x000000afacb07223 */ /* 0x000fe200000100b1 */
[----:B------:R-:W-:Y:S01]  /*0d40*/  FADD.FTZ R179, R175, R182 ;  /* 0x000000b6afb37221 */ /* 0x000fe20000010000 */
[----:B------:R-:W-:Y:S01]  /*0d50*/  FADD.FTZ R113, R113, R213 ;  /* 0x000000d571717221 */ /* 0x000fe20000010000 */
[----:B------:R-:W-:Y:S01]  /*0d60*/  FFMA.FTZ R89, R213, R10, R89 ;  /* 0x0000000ad5597223 */ /* 0x000fe20000010059 */
        /* <DEDUP_REMOVED lines=13> */
[----:B------:R-:W-:Y:S01]  /*0e40*/  FADD.FTZ R180, -R225, R180 ;  /* 0x000000b4e1b47221 */ /* 0x000fe20000010100 */
[----:B------:R-:W-:Y:S01]  /*0e50*/  FMUL.FTZ R212, R11, R212 ;  /* 0x000000d40bd47220 */ /* 0x000fe20000410000 */
[----:B------:R-:W-:Y:S01]  /*0e60*/  FMUL.FTZ R215, R79, R187 ;  /* 0x000000bb4fd77220 */ /* 0x000fe20000410000 */
[----:B------:R-:W-:Y:S01]  /*0e70*/  FFMA.FTZ R177, R211, R214, R176 ;  /* 0x000000d6d3b17223 */ /* 0x000fe200000100b0 */
[----:B------:R-:W-:Y:S01]  /*0e80*/  FADD.FTZ R178, R214, R179 ;  /* 0x000000b3d6b27221 */ /* 0x000fe20000010000 */
[----:B0-----:R-:W-:Y:S01]  /*0e90*/  FADD.FTZ R216, -R225, R181 ;  /* 0x000000b5e1d87221 */ /* 0x001fe20000010100 */
        /* <DEDUP_REMOVED lines=8> */
[----:B-1----:R-:W-:Y:S01]  /*0f20*/  FADD.FTZ R222, -R225, R183 ;  /* 0x000000b7e1de7221 */ /* 0x002fe20000010100 */
        /* <DEDUP_REMOVED lines=24> */
[----:B------:R-:W-:Y:S01]  /*10b0*/  FADD.FTZ R200, -R225, R200 ;  /* 0x000000c8e1c87221 */ /* 0x000fe20000010100 */
        /* <DEDUP_REMOVED lines=53> */
.L_x_9948:
[----:B------:R-:W-:-:S04]  /*1410*/  ISETP.NE.U32.AND P0, PT, RZ, UR6, PT ;  /* 0x00000006ff007c0c */ /* 0x000fc8000bf05070 */
[----:B------:R-:W-:-:S13]  /*1420*/  ISETP.NE.AND.EX P0, PT, RZ, UR7, PT, P0 ;  /* 0x00000007ff007c0c */ /* 0x000fda000bf05300 */
[----:B------:R-:W-:Y:S05]  /*1430*/  @!P0 BRA `(.L_x_9949) ;  /* 0x00000000005c8947 */ /* 0x000fea0003800000 */
[----:B------:R-:W1:Y:S01]  /*1440*/  S2R R20, SR_TID.X ;  /* 0x0000000000147919 */ /* 0x000e620000002100 */
[----:B------:R-:W2:Y:S01]  /*1450*/  LDC.64 R16, c[0x0][0x438] ;  /* 0x00010e00ff107b82 */ /* 0x000ea20000000a00 */
[----:B------:R-:W-:-:S05]  /*1460*/  IMAD R18, R13, UR14, RZ ;  /* 0x0000000e0d127c24 */ /* 0x000fca000f8e02ff */
[----:B------:R-:W-:-:S04]  /*1470*/  SHF.R.S32.HI R19, RZ, 0x1f, R18 ;  /* 0x0000001fff137819 */ /* 0x000fc80000011412 */
[----:B------:R-:W-:-:S04]  /*1480*/  LEA.HI R19, R19, R18, RZ, 0x2 ;  /* 0x0000001213137211 */ /* 0x000fc800078f10ff */
[----:B-1----:R-:W-:-:S04]  /*1490*/  LEA.HI.SX32 R37, R19, R20, 0x1e ;  /* 0x0000001413257211 */ /* 0x002fc800078ff2ff */
[C---:B------:R-:W-:Y:S02]  /*14a0*/  IADD3 R33, PT, PT, R37.reuse, 0x100, RZ ;  /* 0x0000010025217810 */ /* 0x040fe40007ffe0ff */
[C---:B------:R-:W-:Y:S02]  /*14b0*/  IADD3 R29, PT, PT, R37.reuse, 0x200, RZ ;  /* 0x00000200251d7810 */ /* 0x040fe40007ffe0ff */
[----:B------:R-:W-:Y:S01]  /*14c0*/  IADD3 R25, PT, PT, R37, 0x300, RZ ;  /* 0x0000030025197810 */ /* 0x000fe20007ffe0ff */
[--C-:B--2---:R-:W-:Y:S01]  /*14d0*/  IMAD.WIDE.U32 R32, R33, 0x10, R16.reuse ;  /* 0x0000001021207825 */ /* 0x104fe200078e0010 */
        /* <DEDUP_REMOVED lines=13> */
.L_x_9949:
[----:B------:R-:W1:Y:S01]  /*15b0*/  SHFL.DOWN PT, R177, R182, 0x10, 0x1f ;  /* 0x0a001f00b6b17f89 */ /* 0x000e6200000e0000 */
[----:B------:R-:W2:Y:S01]  /*15c0*/  LDC R226, c[0x0][0x388] ;  /* 0x0000e200ffe27b82 */ /* 0x000ea20000000800 */
[C---:B-----5:R-:W-:Y:S01]  /*15d0*/  ISETP.GE.AND P3, PT, R224.reuse, 0x1, PT ;  /* 0x00000001e000780c */ /* 0x060fe20003f66270 */
[----:B------:R-:W-:Y:S01]  /*15e0*/  BSSY.RECONVERGENT B0, `(.L_x_9950) ;  /* 0x0000027000007945 */ /* 0x000fe20003800200 */
[----:B------:R-:W3:Y:S01]  /*15f0*/  SHFL.DOWN PT, R176, R183, 0x10, 0x1f ;  /* 0x0a001f00b7b07f89 */ /* 0x000ee200000e0000 */
[----:B------:R-:W-:Y:S01]  /*1600*/  MOV R227, RZ ;  /* 0x000000ff00e37202 */ /* 0x000fe20000000f00 */
[----:B------:R-:W4:Y:S09]  /*1610*/  S2R R207, SR_TID.X ;  /* 0x0000000000cf7919 */ /* 0x000f320000002100 */
[----:B------:R-:W-:Y:S01]  /*1620*/  @P3 IADD3 R185, PT, PT, R224, -0x1, RZ ;  /* 0xffffffffe0b93810 */ /* 0x000fe20007ffe0ff */
[----:B-1----:R-:W-:-:S04]  /*1630*/  FADD.FTZ R177, R177, R182 ;  /* 0x000000b6b1b17221 */ /* 0x002fc80000010000 */
[----:B--2---:R-:W-:Y:S02]  /*1640*/  @P3 IMAD R185, R185, R226, RZ ;  /* 0x000000e2b9b93224 */ /* 0x004fe400078e02ff */
[----:B---3--:R-:W-:Y:S01]  /*1650*/  FADD.FTZ R176, R176, R183 ;  /* 0x000000b7b0b07221 */ /* 0x008fe20000010000 */
[----:B------:R-:W1:Y:S04]  /*1660*/  SHFL.DOWN PT, R178, R177, 0x8, 0x1f ;  /* 0x09001f00b1b27f89 */ /* 0x000e6800000e0000 */
[----:B------:R-:W2:Y:S01]  /*1670*/  SHFL.DOWN PT, R179, R176, 0x8, 0x1f ;  /* 0x09001f00b0b37f89 */ /* 0x000ea200000e0000 */
[----:B----4-:R-:W-:Y:S01]  /*1680*/  LOP3.LUT P1, RZ, R207, 0x1f, RZ, 0xc0, !PT ;  /* 0x0000001fcfff7812 */ /* 0x010fe2000782c0ff */
[----:B-1----:R-:W-:Y:S01]  /*1690*/  FADD.FTZ R178, R177, R178 ;  /* 0x000000b2b1b27221 */ /* 0x002fe20000010000 */
[----:B--2---:R-:W-:-:S04]  /*16a0*/  FADD.FTZ R179, R176, R179 ;  /* 0x000000b3b0b37221 */ /* 0x004fc80000010000 */
[----:B------:R-:W1:Y:S01]  /*16b0*/  SHFL.DOWN PT, R181, R178, 0x4, 0x1f ;  /* 0x08801f00b2b57f89 */ /* 0x000e6200000e0000 */
[----:B------:R-:W-:-:S03]  /*16c0*/  @P3 SHF.R.S32.HI R176, RZ, 0x1f, R185 ;  /* 0x0000001fffb03819 */ /* 0x000fc600000114b9 */
[----:B------:R-:W2:Y:S01]  /*16d0*/  SHFL.DOWN PT, R180, R179, 0x4, 0x1f ;  /* 0x08801f00b3b47f89 */ /* 0x000ea200000e0000 */
[----:B------:R-:W-:-:S04]  /*16e0*/  @P3 LEA.HI R176, R176, R185, RZ, 0x2 ;  /* 0x000000b9b0b03211 */ /* 0x000fc800078f10ff */
[----:B------:R-:W-:Y:S01]  /*16f0*/  @P3 LEA.HI.SX32 R227, R176, R207, 0x1e ;  /* 0x000000cfb0e33211 */ /* 0x000fe200078ff2ff */
[----:B-1----:R-:W-:Y:S01]  /*1700*/  FADD.FTZ R181, R178, R181 ;  /* 0x000000b5b2b57221 */ /* 0x002fe20000010000 */
[----:B--2---:R-:W-:-:S04]  /*1710*/  FADD.FTZ R180, R179, R180 ;  /* 0x000000b4b3b47221 */ /* 0x004fc80000010000 */
[----:B------:R-:W1:Y:S01]  /*1720*/  SHFL.DOWN PT, R182, R181, 0x2, 0x1f ;  /* 0x08401f00b5b67f89 */ /* 0x000e6200000e0000 */
[----:B------:R-:W2:Y:S03]  /*1730*/  @P3 LDC.64 R178, c[0x0][0x390] ;  /* 0x0000e400ffb23b82 */ /* 0x000ea60000000a00 */
[----:B------:R-:W3:Y:S01]  /*1740*/  SHFL.DOWN PT, R183, R180, 0x2, 0x1f ;  /* 0x08401f00b4b77f89 */ /* 0x000ee200000e0000 */
[----:B-1----:R-:W-:Y:S01]  /*1750*/  FADD.FTZ R182, R181, R182 ;  /* 0x000000b6b5b67221 */ /* 0x002fe20000010000 */
[----:B---3--:R-:W-:-:S04]  /*1760*/  FADD.FTZ R183, R180, R183 ;  /* 0x000000b7b4b77221 */ /* 0x008fc80000010000 */
[----:B------:R-:W1:Y:S01]  /*1770*/  SHFL.DOWN PT, R177, R182, 0x1, 0x1f ;  /* 0x08201f00b6b17f89 */ /* 0x000e6200000e0000 */
[----:B--2---:R-:W-:-:S03]  /*1780*/  @P3 IMAD.WIDE.U32 R180, R227, 0x10, R178 ;  /* 0x00000010e3b43825 */ /* 0x004fc600078e00b2 */
[----:B------:R-:W2:Y:S01]  /*1790*/  SHFL.DOWN PT, R184, R183, 0x1, 0x1f ;  /* 0x08201f00b7b87f89 */ /* 0x000ea200000e0000 */
[----:B-1----:R-:W-:Y:S01]  /*17a0*/  FADD.FTZ R176, R182, R177 ;  /* 0x000000b1b6b07221 */ /* 0x002fe20000010000 */
[----:B--2---:R-:W-:Y:S01]  /*17b0*/  FADD.FTZ R177, R183, R184 ;  /* 0x000000b8b7b17221 */ /* 0x004fe20000010000 */
        /* <DEDUP_REMOVED lines=9> */
.L_x_9951:
[----:B------:R-:W-:Y:S05]  /*1850*/  BSYNC.RECONVERGENT B0 ;  /* 0x0000000000007941 */ /* 0x000fea0003800200 */
.L_x_9950:
        /* <DEDUP_REMOVED lines=58> */
.L_x_9954:
        /* <DEDUP_REMOVED lines=9> */
.L_x_9955:
        /* <DEDUP_REMOVED lines=9> */
.L_x_9956:
        /* <DEDUP_REMOVED lines=10> */
.L_x_9953:
        /* <DEDUP_REMOVED lines=26> */
.L_x_9958:
        /* <DEDUP_REMOVED lines=9> */
.L_x_9959:
        /* <DEDUP_REMOVED lines=9> */
.L_x_9960:
[----:B------:R-:W-:Y:S05]  /*2080*/  @!P3 BRA `(.L_x_9957) ;  /* 0x00000004002cb947 */ /* 0x000fea0003800000 */
[----:B------:R-:W-:-:S04]  /*2090*/  FMUL.FTZ R176, R171, UR16 ;  /* 0x00000010abb07c20 */ /* 0x000fc80008410000 */
[-C--:B-----5:R-:W-:Y:S01]  /*20a0*/  FFMA.FTZ R159, R163, R176.reuse, R159 ;  /* 0x000000b0a39f7223 */ /* 0x0a0fe2000001009f */
[----:B------:R-:W-:Y:S01]  /*20b0*/  FMUL.FTZ R167, R43, R176 ;  /* 0x000000b02ba77220 */ /* 0x000fe20000410000 */
[----:B------:R-:W-:Y:S06]  /*20c0*/  BRA `(.L_x_9957) ;  /* 0x00000004001c7947 */ /* 0x000fec0003800000 */
.L_x_9952:
[----:B------:R-:W-:Y:S01]  /*20d0*/  UMOV UR4, UR8 ;  /* 0x0000000800047c82 */ /* 0x000fe20008000000 */
[----:B------:R-:W-:Y:S01]  /*20e0*/  UMOV UR5, UR9 ;  /* 0x0000000900057c82 */ /* 0x000fe20008000000 */
[----:B------:R-:W-:-:S04]  /*20f0*/  UISETP.NE.U32.AND UP0, UPT, UR4, URZ, UPT ;  /* 0x000000ff0400728c */ /* 0x000fc8000bf05070 */
[----:B------:R-:W-:-:S09]  /*2100*/  UISETP.NE.AND.EX UP0, UPT, UR5, URZ, UPT, UP0 ;  /* 0x000000ff0500728c */ /* 0x000fd2000bf05300 */
[----:B------:R-:W-:Y:S05]  /*2110*/  BRA.U UP0, `(.L_x_9961) ;  /* 0x0000000100847547 */ /* 0x000fea000b800000 */
[----:B------:R-:W1:Y:S01]  /*2120*/  @P3 LDC R185, c[0x0][0x40c] ;  /* 0x00010300ffb93b82 */ /* 0x000e620000000800 */
[-CC-:B------:R-:W-:Y:S01]  /*2130*/  @P2 FFMA.FTZ R177, R3, R180.reuse, R183.reuse ;  /* 0x000000b403b12223 */ /* 0x180fe200000100b7 */
[-CC-:B------:R-:W-:Y:S01]  /*2140*/  @P2 FFMA.FTZ R182, R10, R180.reuse, R183.reuse ;  /* 0x000000b40ab62223 */ /* 0x180fe200000100b7 */
[----:B------:R-:W-:Y:S01]  /*2150*/  @P2 FFMA.FTZ R189, R9, R180, R183 ;  /* 0x000000b409bd2223 */ /* 0x000fe200000100b7 */
[----:B------:R-:W-:Y:S01]  /*2160*/  MOV R176, R36 ;  /* 0x0000002400b07202 */ /* 0x000fe20000000f00 */
[----:B------:R-:W-:Y:S01]  /*2170*/  @P2 FADD.FTZ R177, R8, -R177 ;  /* 0x800000b108b12221 */ /* 0x000fe20000010000 */
[----:B------:R-:W-:Y:S01]  /*2180*/  @P2 FADD.FTZ R182, R7, -R182 ;  /* 0x800000b607b62221 */ /* 0x000fe20000010000 */
[----:B------:R-:W-:Y:S01]  /*2190*/  @P2 FADD.FTZ R189, R4, -R189 ;  /* 0x800000bd04bd2221 */ /* 0x000fe20000010000 */
[----:B------:R-:W2:Y:S01]  /*21a0*/  @P3 LDC R187, c[0x0][0x40c] ;  /* 0x00010300ffbb3b82 */ /* 0x000ea20000000800 */
[----:B------:R-:W-:Y:S01]  /*21b0*/  MOV R178, R37 ;  /* 0x0000002500b27202 */ /* 0x000fe20000000f00 */
[C---:B------:R-:W-:Y:S01]  /*21c0*/  @P2 FFMA.FTZ R176, R11.reuse, R177, R36 ;  /* 0x000000b10bb02223 */ /* 0x040fe20000010024 */
[----:B------:R-:W-:Y:S01]  /*21d0*/  MOV R179, R38 ;  /* 0x0000002600b37202 */ /* 0x000fe20000000f00 */
[C---:B------:R-:W-:Y:S01]  /*21e0*/  @P2 FFMA.FTZ R178, R11.reuse, R182, R37 ;  /* 0x000000b60bb22223 */ /* 0x040fe20000010025 */
[----:B------:R-:W-:-:S03]  /*21f0*/  @P2 FFMA.FTZ R179, R11, R189, R38 ;  /* 0x000000bd0bb32223 */ /* 0x000fc60000010026 */
[----:B------:R-:W3:Y:S01]  /*2200*/  @P3 LDC R184, c[0x0][0x40c] ;  /* 0x00010300ffb83b82 */ /* 0x000ee20000000800 */
[----:B-1----:R-:W-:-:S04]  /*2210*/  @P3 FMUL.FTZ R177, R176, R185 ;  /* 0x000000b9b0b13220 */ /* 0x002fc80000410000 */
[-C--:B-----5:R-:W-:Y:S01]  /*2220*/  @P3 FFMA.FTZ R156, R160, R177.reuse, R156 ;  /* 0x000000b1a09c3223 */ /* 0x0a0fe2000001009c */
[----:B------:R-:W-:Y:S01]  /*2230*/  @P3 FMUL.FTZ R164, R40, R177 ;  /* 0x000000b128a43220 */ /* 0x000fe20000410000 */
[----:B--2---:R-:W-:-:S04]  /*2240*/  @P3 FMUL.FTZ R176, R178, R187 ;  /* 0x000000bbb2b03220 */ /* 0x004fc80000410000 */
[-C--:B------:R-:W-:Y:S01]  /*2250*/  @P3 FFMA.FTZ R157, R161, R176.reuse, R157 ;  /* 0x000000b0a19d3223 */ /* 0x080fe2000001009d */
[----:B------:R-:W-:Y:S01]  /*2260*/  @P3 FMUL.FTZ R165, R41, R176 ;  /* 0x000000b029a53220 */ /* 0x000fe20000410000 */
[----:B---3--:R-:W-:-:S04]  /*2270*/  @P3 FMUL.FTZ R179, R179, R184 ;  /* 0x000000b8b3b33220 */ /* 0x008fc80000410000 */
        /* <DEDUP_REMOVED lines=11> */
.L_x_9961:
[----:B------:R-:W1:Y:S01]  /*2330*/  @P3 LDC R187, c[0x0][0x40c] ;  /* 0x00010300ffbb3b82 */ /* 0x000e620000000800 */
[-CC-:B------:R-:W-:Y:S01]  /*2340*/  @P2 FFMA.FTZ R169, R6, R180.reuse, R183.reuse ;  /* 0x000000b406a92223 */ /* 0x180fe200000100b7 */
[-CC-:B------:R-:W-:Y:S01]  /*2350*/  @P2 FFMA.FTZ R171, R3, R180.reuse, R183.reuse ;  /* 0x000000b403ab2223 */ /* 0x180fe200000100b7 */
[-CC-:B------:R-:W-:Y:S01]  /*2360*/  @P2 FFMA.FTZ R176, R10, R180.reuse, R183.reuse ;  /* 0x000000b40ab02223 */ /* 0x180fe200000100b7 */
[----:B------:R-:W-:Y:S01]  /*2370*/  @P2 FFMA.FTZ R179, R9, R180, R183 ;  /* 0x000000b409b32223 */ /* 0x000fe200000100b7 */
[----:B------:R-:W-:Y:S01]  /*2380*/  @P2 FADD.FTZ R168, R2, -R169 ;  /* 0x800000a902a82221 */ /* 0x000fe20000010000 */
[----:B------:R-:W-:Y:S01]  /*2390*/  MOV R178, R39 ;  /* 0x0000002700b27202 */ /* 0x000fe20000000f00 */
[----:B------:R-:W-:Y:S01]  /*23a0*/  @P2 FADD.FTZ R171, R8, -R171 ;  /* 0x800000ab08ab2221 */ /* 0x000fe20000010000 */
[----:B------:R-:W2:Y:S01]  /*23b0*/  @P3 LDC R177, c[0x0][0x40c] ;  /* 0x00010300ffb13b82 */ /* 0x000ea20000000800 */
[----:B------:R-:W-:Y:S01]  /*23c0*/  @P2 FFMA.FTZ R178, R11, R168, R39 ;  /* 0x000000a80bb22223 */ /* 0x000fe20000010027 */
[----:B------:R-:W-:Y:S01]  /*23d0*/  @P2 FADD.FTZ R182, R7, -R176 ;  /* 0x800000b007b62221 */ /* 0x000fe20000010000 */
[----:B------:R-:W-:Y:S01]  /*23e0*/  @P2 FADD.FTZ R179, R4, -R179 ;  /* 0x800000b304b32221 */ /* 0x000fe20000010000 */
[----:B------:R-:W-:Y:S01]  /*23f0*/  MOV R168, R36 ;  /* 0x0000002400a87202 */ /* 0x000fe20000000f00 */
[C---:B------:R-:W-:Y:S01]  /*2400*/  @P2 FFMA.FTZ R168, R11.reuse, R171, R36 ;  /* 0x000000ab0ba82223 */ /* 0x040fe20000010024 */
[----:B------:R-:W-:Y:S01]  /*2410*/  MOV R169, R37 ;  /* 0x0000002500a97202 */ /* 0x000fe20000000f00 */
[C---:B------:R-:W-:Y:S01]  /*2420*/  @P2 FFMA.FTZ R169, R11.reuse, R182, R37 ;  /* 0x000000b60ba92223 */ /* 0x040fe20000010025 */
[----:B------:R-:W3:Y:S01]  /*2430*/  @P3 LDC R184, c[0x0][0x40c] ;  /* 0x00010300ffb83b82 */ /* 0x000ee20000000800 */
[----:B------:R-:W-:Y:S01]  /*2440*/  MOV R170, R38 ;  /* 0x0000002600aa7202 */ /* 0x000fe20000000f00 */
[----:B------:R-:W-:-:S06]  /*2450*/  @P2 FFMA.FTZ R170, R11, R179, R38 ;  /* 0x000000b30baa2223 */ /* 0x000fcc0000010026 */
[----:B------:R-:W4:Y:S01]  /*2460*/  @P3 LDC R185, c[0x0][0x40c] ;  /* 0x00010300ffb93b82 */ /* 0x000f220000000800 */
[----:B-1----:R-:W-:-:S04]  /*2470*/  @P3 FMUL.FTZ R176, R178, R187 ;  /* 0x000000bbb2b03220 */ /* 0x002fc80000410000 */
[-C--:B-----5:R-:W-:Y:S01]  /*2480*/  @P3 FFMA.FTZ R159, R163, R176.reuse, R159 ;  /* 0x000000b0a39f3223 */ /* 0x0a0fe2000001009f */
[----:B------:R-:W-:Y:S01]  /*2490*/  @P3 FMUL.FTZ R167, R43, R176 ;  /* 0x000000b02ba73220 */ /* 0x000fe20000410000 */
[----:B--2---:R-:W-:-:S04]  /*24a0*/  @P3 FMUL.FTZ R171, R168, R177 ;  /* 0x000000b1a8ab3220 */ /* 0x004fc80000410000 */
[-C--:B------:R-:W-:Y:S01]  /*24b0*/  @P3 FFMA.FTZ R156, R160, R171.reuse, R156 ;  /* 0x000000aba09c3223 */ /* 0x080fe2000001009c */
[----:B------:R-:W-:Y:S01]  /*24c0*/  @P3 FMUL.FTZ R164, R40, R171 ;  /* 0x000000ab28a43220 */ /* 0x000fe20000410000 */
[----:B------:R-:W-:Y:S01]  /*24d0*/  MOV R171, R178 ;  /* 0x000000b200ab7202 */ /* 0x000fe20000000f00 */
[----:B---3--:R-:W-:-:S04]  /*24e0*/  @P3 FMUL.FTZ R176, R169, R184 ;  /* 0x000000b8a9b03220 */ /* 0x008fc80000410000 */
[-C--:B------:R-:W-:Y:S01]  /*24f0*/  @P3 FFMA.FTZ R157, R161, R176.reuse, R157 ;  /* 0x000000b0a19d3223 */ /* 0x080fe2000001009d */
[----:B------:R-:W-:Y:S01]  /*2500*/  @P3 FMUL.FTZ R165, R41, R176 ;  /* 0x000000b029a53220 */ /* 0x000fe20000410000 */
[----:B----4-:R-:W-:-:S04]  /*2510*/  @P3 FMUL.FTZ R177, R170, R185 ;  /* 0x000000b9aab13220 */ /* 0x010fc80000410000 */
[-C--:B------:R-:W-:Y:S01]  /*2520*/  @P3 FFMA.FTZ R158, R162, R177.reuse, R158 ;  /* 0x000000b1a29e3223 */ /* 0x080fe2000001009e */
[----:B------:R-:W-:-:S07]  /*2530*/  @P3 FMUL.FTZ R166, R42, R177 ;  /* 0x000000b12aa63220 */ /* 0x000fce0000410000 */
.L_x_9957:
[----:B------:R-:W-:Y:S01]  /*2540*/  ISETP.NE.U32.AND P1, PT, RZ, UR4, PT ;  /* 0x00000004ff007c0c */ /* 0x000fe2000bf25070 */
[----:B------:R-:W1:Y:S03]  /*2550*/  @P3 LDC.64 R178, c[0x0][0x468] ;  /* 0x00011a00ffb23b82 */ /* 0x000e660000000a00 */
[----:B------:R-:W-:-:S13]  /*2560*/  ISETP.NE.AND.EX P1, PT, RZ, UR5, PT, P1 ;  /* 0x00000005ff007c0c */ /* 0x000fda000bf25310 */
[----:B------:R-:W2:Y:S01]  /*2570*/  @P1 LDC.64 R176, c[0x0][0x478] ;  /* 0x00011e00ffb01b82 */ /* 0x000ea20000000a00 */
[----:B-1----:R-:W-:-:S04]  /*2580*/  @P3 IMAD.WIDE.U32 R178, R227, 0x10, R178 ;  /* 0x00000010e3b23825 */ /* 0x002fc800078e00b2 */
[----:B--2---:R-:W-:-:S05]  /*2590*/  @P1 IMAD.WIDE.U32 R176, R181, 0x10, R176 ;  /* 0x00000010b5b01825 */ /* 0x004fca00078e00b0 */
[----:B------:R1:W-:Y:S04]  /*25a0*/  @P1 STG.E.128 desc[UR12][R176.64], R168 ;  /* 0x000000a8b0001986 */ /* 0x0003e8000c101d0c */
[----:B------:R1:W-:Y:S01]  /*25b0*/  @P3 STG.E.128 desc[UR12][R178.64], R164 ;  /* 0x000000a4b2003986 */ /* 0x0003e2000c101d0c */
[----:B------:R-:W-:Y:S05]  /*25c0*/  @!P3 BRA `(.L_x_9962) ;  /* 0x000000000010b947 */ /* 0x000fea0003800000 */
[----:B-----5:R-:W2:Y:S01]  /*25d0*/  LDC.64 R160, c[0x0][0x390] ;  /* 0x0000e400ffa07b82 */ /* 0x020ea20000000a00 */
[----:B------:R-:W-:-:S05]  /*25e0*/  IADD3 R163, PT, PT, R227, 0x100, RZ ;  /* 0x00000100e3a37810 */ /* 0x000fca0007ffe0ff */
[----:B--2---:R-:W-:-:S06]  /*25f0*/  IMAD.WIDE.U32 R160, R163, 0x10, R160 ;  /* 0x00000010a3a07825 */ /* 0x004fcc00078e00a0 */
[----:B------:R-:W5:Y:S02]  /*2600*/  LDG.E.128 R160, desc[UR12][R160.64] ;  /* 0x0000000ca0a07981 */ /* 0x000f64000c1e1d00 */
.L_x_9962:
[----:B------:R-:W-:Y:S05]  /*2610*/  @!P0 BRA `(.L_x_9963) ;  /* 0x0000000400108947 */ /* 0x000fea0003800000 */
[----:B------:R-:W-:Y:S05]  /*2620*/  @!P1 BRA `(.L_x_9964) ;  /* 0x0000000000889947 */ /* 0x000fea0003800000 */
[----:B-1----:R-:W1:Y:S01]  /*2630*/  @P3 LDC R177, c[0x0][0x40c] ;  /* 0x00010300ffb13b82 */ /* 0x002e620000000800 */
        /* <DEDUP_REMOVED lines=8> */
[----:B------:R-:W-:Y:S01]  /*26c0*/  MOV R168, R32 ;  /* 0x0000002000a87202 */ /* 0x000fe20000000f00 */
[----:B------:R-:W-:Y:S01]  /*26d0*/  @P2 FFMA.FTZ R168, R11, R169, R32 ;  /* 0x000000a90ba82223 */ /* 0x000fe20000010020 */
[----:B------:R-:W-:Y:S01]  /*26e0*/  MOV R169, R33 ;  /* 0x0000002100a97202 */ /* 0x000fe20000000f00 */
[----:B------:R-:W-:Y:S01]  /*26f0*/  @P2 FADD.FTZ R182, R175, -R182 ;  /* 0x800000b6afb62221 */ /* 0x000fe20000010000 */
[----:B------:R-:W-:Y:S01]  /*2700*/  MOV R170, R34 ;  /* 0x0000002200aa7202 */ /* 0x000fe20000000f00 */
[C---:B------:R-:W-:Y:S01]  /*2710*/  @P2 FFMA.FTZ R169, R11.reuse, R176, R33 ;  /* 0x000000b00ba92223 */ /* 0x040fe20000010021 */
[C---:B------:R-:W-:Y:S01]  /*2720*/  @P2 FFMA.FTZ R170, R11.reuse, R171, R34 ;  /* 0x000000ab0baa2223 */ /* 0x040fe20000010022 */
[----:B------:R-:W3:Y:S01]  /*2730*/  @P3 LDC R179, c[0x0][0x40c] ;  /* 0x00010300ffb33b82 */ /* 0x000ee20000000800 */
[----:B------:R-:W-:Y:S01]  /*2740*/  MOV R178, R35 ;  /* 0x0000002300b27202 */ /* 0x000fe20000000f00 */
[----:B------:R-:W-:Y:S01]  /*2750*/  @P2 FFMA.FTZ R178, R11, R182, R35 ;  /* 0x000000b60bb22223 */ /* 0x000fe20000010023 */
[----:B-1----:R-:W-:-:S04]  /*2760*/  @P3 FMUL.FTZ R171, R168, R177 ;  /* 0x000000b1a8ab3220 */ /* 0x002fc80000410000 */
[-C--:B-----5:R-:W-:Y:S01]  /*2770*/  @P3 FFMA.FTZ R152, R160, R171.reuse, R152 ;  /* 0x000000aba0983223 */ /* 0x0a0fe20000010098 */
[----:B------:R-:W-:Y:S01]  /*2780*/  @P3 FMUL.FTZ R164, R44, R171 ;  /* 0x000000ab2ca43220 */ /* 0x000fe20000410000 */
[----:B------:R-:W-:Y:S01]  /*2790*/  MOV R171, R178 ;  /* 0x000000b200ab7202 */ /* 0x000fe20000000f00 */
[----:B--2---:R-:W-:-:S04]  /*27a0*/  @P3 FMUL.FTZ R176, R169, R184 ;  /* 0x000000b8a9b03220 */ /* 0x004fc80000410000 */
[-C--:B------:R-:W-:Y:S01]  /*27b0*/  @P3 FFMA.FTZ R153, R161, R176.reuse, R153 ;  /* 0x000000b0a1993223 */ /* 0x080fe20000010099 */
[----:B------:R-:W-:Y:S01]  /*27c0*/  @P3 FMUL.FTZ R165, R45, R176 ;  /* 0x000000b02da53220 */ /* 0x000fe20000410000 */
[----:B---3--:R-:W-:-:S04]  /*27d0*/  @P3 FMUL.FTZ R177, R170, R179 ;  /* 0x000000b3aab13220 */ /* 0x008fc80000410000 */
[-C--:B------:R-:W-:Y:S01]  /*27e0*/  @P3 FFMA.FTZ R154, R162, R177.reuse, R154 ;  /* 0x000000b1a29a3223 */ /* 0x080fe2000001009a */
[----:B------:R-:W-:Y:S01]  /*27f0*/  @P3 FMUL.FTZ R166, R46, R177 ;  /* 0x000000b12ea63220 */ /* 0x000fe20000410000 */
[----:B------:R-:W-:Y:S06]  /*2800*/  @!P3 BRA `(.L_x_9965) ;  /* 0x0000000400fcb947 */ /* 0x000fec0003800000 */
[----:B------:R-:W-:-:S04]  /*2810*/  FMUL.FTZ R176, R178, UR16 ;  /* 0x00000010b2b07c20 */ /* 0x000fc80008410000 */
[-C--:B------:R-:W-:Y:S01]  /*2820*/  FFMA.FTZ R155, R163, R176.reuse, R155 ;  /* 0x000000b0a39b7223 */ /* 0x080fe2000001009b */
[----:B------:R-:W-:Y:S01]  /*2830*/  FMUL.FTZ R167, R47, R176 ;  /* 0x000000b02fa77220 */ /* 0x000fe20000410000 */
[----:B------:R-:W-:Y:S06]  /*2840*/  BRA `(.L_x_9965) ;  /* 0x0000000400ec7947 */ /* 0x000fec0003800000 */
.L_x_9964:
[----:B------:R-:W2:Y:S01]  /*2850*/  @P3 LDC R185, c[0x0][0x40c] ;  /* 0x00010300ffb93b82 */ /* 0x000ea20000000800 */
[-CC-:B-1----:R-:W-:Y:S01]  /*2860*/  @P2 FFMA.FTZ R177, R5, R180.reuse, R183.reuse ;  /* 0x000000b405b12223 */ /* 0x182fe200000100b7 */
        /* <DEDUP_REMOVED lines=12> */
[----:B------:R-:W3:Y:S01]  /*2930*/  @P3 LDC R184, c[0x0][0x40c] ;  /* 0x00010300ffb83b82 */ /* 0x000ee20000000800 */
[----:B--2---:R-:W-:-:S04]  /*2940*/  @P3 FMUL.FTZ R177, R176, R185 ;  /* 0x000000b9b0b13220 */ /* 0x004fc80000410000 */
[-C--:B-----5:R-:W-:Y:S01]  /*2950*/  @P3 FFMA.FTZ R152, R160, R177.reuse, R152 ;  /* 0x000000b1a0983223 */ /* 0x0a0fe20000010098 */
[----:B------:R-:W-:Y:S01]  /*2960*/  @P3 FMUL.FTZ R164, R44, R177 ;  /* 0x000000b12ca43220 */ /* 0x000fe20000410000 */
[----:B-1----:R-:W-:-:S04]  /*2970*/  @P3 FMUL.FTZ R176, R178, R187 ;  /* 0x000000bbb2b03220 */ /* 0x002fc80000410000 */
        /* <DEDUP_REMOVED lines=14> */
.L_x_9963:
[----:B------:R-:W-:Y:S05]  /*2a60*/  @!P1 BRA `(.L_x_9966) ;  /* 0x0000000000d49947 */ /* 0x000fea0003800000 */
[-CC-:B-1----:R-:W-:Y:S01]  /*2a70*/  FFMA.FTZ R169, R15, R180.reuse, R183.reuse ;  /* 0x000000b40fa97223 */ /* 0x182fe200000100b7 */
        /* <DEDUP_REMOVED lines=25> */
.L_x_9967:
        /* <DEDUP_REMOVED lines=9> */
.L_x_9968:
        /* <DEDUP_REMOVED lines=9> */
.L_x_9969:
        /* <DEDUP_REMOVED lines=9> */
.L_x_9966:
[----:B------:R-:W-:Y:S05]  /*2dc0*/  @!P3 BRA `(.L_x_9970) ;  /* 0x000000000020b947 */ /* 0x000fea0003800000 */
[----:B-1----:R-:W-:Y:S01]  /*2dd0*/  FFMA.FTZ R177, R5, R180, R183 ;  /* 0x000000b405b17223 */ /* 0x002fe200000100b7 */
[----:B------:R-:W-:-:S03]  /*2de0*/  ISETP.GT.AND P4, PT, R12, RZ, PT ;  /* 0x000000ff0c00720c */ /* 0x000fc60003f84270 */
[----:B------:R-:W-:-:S04]  /*2df0*/  FADD.FTZ R164, R14, -R177 ;  /* 0x800000b10ea47221 */ /* 0x000fc80000010000 */
[----:B------:R-:W-:-:S05]  /*2e00*/  FMUL.FTZ R164, R11, R164 ;  /* 0x000000a40ba47220 */ /* 0x000fca0000410000 */
[----:B------:R-:W-:-:S05]  /*2e10*/  FSEL R164, R164, RZ, P4 ;  /* 0x000000ffa4a47208 */ /* 0x000fca0002000000 */
[----:B------:R-:W-:-:S04]  /*2e20*/  FMUL.FTZ R177, R164, UR16 ;  /* 0x00000010a4b17c20 */ /* 0x000fc80008410000 */
[-C--:B-----5:R-:W-:Y:S01]  /*2e30*/  FFMA.FTZ R152, R160, R177.reuse, R152 ;  /* 0x000000b1a0987223 */ /* 0x0a0fe20000010098 */
[----:B------:R-:W-:-:S07]  /*2e40*/  FMUL.FTZ R164, R44, R177 ;  /* 0x000000b12ca47220 */ /* 0x000fce0000410000 */
.L_x_9970:
        /* <DEDUP_REMOVED lines=9> */
.L_x_9971:
        /* <DEDUP_REMOVED lines=9> */
.L_x_9972:
        /* <DEDUP_REMOVED lines=9> */
.L_x_9965:
[----:B-1----:R-:W1:Y:S01]  /*3000*/  @P1 LDC.64 R176, c[0x0][0x478] ;  /* 0x00011e00ffb01b82 */ /* 0x002e620000000a00 */
[----:B------:R-:W-:Y:S02]  /*3010*/  @P1 IADD3 R185, PT, PT, R181, 0x100, RZ ;  /* 0x00000100b5b91810 */ /* 0x000fe40007ffe0ff */
[----:B------:R-:W-:-:S05]  /*3020*/  @P3 IADD3 R187, PT, PT, R227, 0x100, RZ ;  /* 0x00000100e3bb3810 */ /* 0x000fca0007ffe0ff */
[----:B------:R-:W2:Y:S01]  /*3030*/  @P3 LDC.64 R178, c[0x0][0x468] ;  /* 0x00011a00ffb23b82 */ /* 0x000ea20000000a00 */
[----:B-1----:R-:W-:-:S05]  /*3040*/  @P1 IMAD.WIDE.U32 R176, R185, 0x10, R176 ;  /* 0x00000010b9b01825 */ /* 0x002fca00078e00b0 */
[----:B------:R1:W-:Y:S01]  /*3050*/  @P1 STG.E.128 desc[UR12][R176.64], R168 ;  /* 0x000000a8b0001986 */ /* 0x0003e2000c101d0c */
[----:B--2---:R-:W-:-:S05]  /*3060*/  @P3 IMAD.WIDE.U32 R178, R187, 0x10, R178 ;  /* 0x00000010bbb23825 */ /* 0x004fca00078e00b2 */
[----:B------:R1:W-:Y:S01]  /*3070*/  @P3 STG.E.128 desc[UR12][R178.64], R164 ;  /* 0x000000a4b2003986 */ /* 0x0003e2000c101d0c */
[----:B------:R-:W-:Y:S05]  /*3080*/  @!P3 BRA `(.L_x_9973) ;  /* 0x000000000010b947 */ /* 0x000fea0003800000 */
[----:B-----5:R-:W2:Y:S01]  /*3090*/  LDC.64 R160, c[0x0][0x390] ;  /* 0x0000e400ffa07b82 */ /* 0x020ea20000000a00 */
[----:B------:R-:W-:-:S05]  /*30a0*/  IADD3 R163, PT, PT, R227, 0x200, RZ ;  /* 0x00000200e3a37810 */ /* 0x000fca0007ffe0ff */
[----:B--2---:R-:W-:-:S06]  /*30b0*/  IMAD.WIDE.U32 R160, R163, 0x10, R160 ;  /* 0x00000010a3a07825 */ /* 0x004fcc00078e00a0 */
[----:B------:R-:W5:Y:S02]  /*30c0*/  LDG.E.128 R160, desc[UR12][R160.64] ;  /* 0x0000000ca0a07981 */ /* 0x000f64000c1e1d00 */
.L_x_9973:
        /* <DEDUP_REMOVED lines=36> */
.L_x_9975:
        /* <DEDUP_REMOVED lines=33> */
.L_x_9974:
        /* <DEDUP_REMOVED lines=27> */
.L_x_9978:
        /* <DEDUP_REMOVED lines=9> */
.L_x_9979:
        /* <DEDUP_REMOVED lines=9> */
.L_x_9980:
        /* <DEDUP_REMOVED lines=9> */
.L_x_9977:
        /* <DEDUP_REMOVED lines=9> */
.L_x_9981:
        /* <DEDUP_REMOVED lines=9> */
.L_x_9982:
        /* <DEDUP_REMOVED lines=9> */
.L_x_9983:
        /* <DEDUP_REMOVED lines=9> */
.L_x_9976:
        /* <DEDUP_REMOVED lines=13> */
.L_x_9984:
        /* <DEDUP_REMOVED lines=36> */
.L_x_9986:
        /* <DEDUP_REMOVED lines=33> */
.L_x_9985:
        /* <DEDUP_REMOVED lines=27> */
.L_x_9989:
        /* <DEDUP_REMOVED lines=9> */
.L_x_9990:
        /* <DEDUP_REMOVED lines=9> */
.L_x_9991:
        /* <DEDUP_REMOVED lines=9> */
.L_x_9988:
        /* <DEDUP_REMOVED lines=9> */
.L_x_9992:
        /* <DEDUP_REMOVED lines=9> */
.L_x_9993:
        /* <DEDUP_REMOVED lines=9> */
.L_x_9994:
        /* <DEDUP_REMOVED lines=9> */
.L_x_9987:
        /* <DEDUP_REMOVED lines=13> */
.L_x_9995:
        /* <DEDUP_REMOVED lines=36> */
.L_x_9997:
        /* <DEDUP_REMOVED lines=33> */
.L_x_9996:
        /* <DEDUP_REMOVED lines=27> */
.L_x_10000:
        /* <DEDUP_REMOVED lines=9> */
.L_x_10001:
        /* <DEDUP_REMOVED lines=9> */
.L_x_10002:
        /* <DEDUP_REMOVED lines=9> */
.L_x_9999:
        /* <DEDUP_REMOVED lines=9> */
.L_x_10003:
        /* <DEDUP_REMOVED lines=9> */
.L_x_10004:
        /* <DEDUP_REMOVED lines=9> */
.L_x_10005:
        /* <DEDUP_REMOVED lines=9> */
.L_x_9998:
[----:B-1----:R-:W1:Y:S01]  /*5040*/  @P1 LDC.64 R178, c[0x0][0x478] ;  /* 0x00011e00ffb21b82 */ /* 0x002e620000000a00 */
[----:B------:R-:W-:Y:S02]  /*5050*/  @P1 IADD3 R185, PT, PT, R181, 0x400, RZ ;  /* 0x00000400b5b91810 */ /* 0x000fe40007ffe0ff */
[C---:B------:R-:W-:Y:S02]  /*5060*/  @P3 IADD3 R187, PT, PT, R227.reuse, 0x400, RZ ;  /* 0x00000400e3bb3810 */ /* 0x040fe40007ffe0ff */
[----:B------:R-:W-:-:S03]  /*5070*/  IADD3 R227, PT, PT, R227, 0x500, RZ ;  /* 0x00000500e3e37810 */ /* 0x000fc60007ffe0ff */
        /* <DEDUP_REMOVED lines=9> */
.L_x_10006:
        /* <DEDUP_REMOVED lines=11> */
[----:B------:R-:W-:Y:S01]  /*51c0*/  @P2 FADD.FTZ R183, R206, -R183 ;  /* 0x800000b7ceb72221 */ /* 0x000fe20000010000 */
        /* <DEDUP_REMOVED lines=24> */
.L_x_10008:
[----:B-1----:R-:W1:Y:S01]  /*5350*/  @P3 LDC R179, c[0x0][0x40c] ;  /* 0x00010300ffb33b82 */ /* 0x002e620000000800 */
        /* <DEDUP_REMOVED lines=32> */
.L_x_10007:
        /* <DEDUP_REMOVED lines=23> */
.L_x_10011:
        /* <DEDUP_REMOVED lines=9> */
.L_x_10012:
        /* <DEDUP_REMOVED lines=9> */
.L_x_10013:
[----:B------:R-:W-:Y:S02]  /*57f0*/  FSEL R171, R170, RZ, P0 ;  /* 0x000000ffaaab7208 */ /* 0x000fe40000000000 */
[----:B------:R-:W-:Y:S02]  /*5800*/  FSEL R170, R176, RZ, P0 ;  /* 0x000000ffb0aa7208 */ /* 0x000fe40000000000 */
[----:B------:R-:W-:Y:S02]  /*5810*/  FSEL R169, R178, RZ, P0 ;  /* 0x000000ffb2a97208 */ /* 0x000fe40000000000 */
[----:B------:R-:W-:Y:S01]  /*5820*/  FSEL R168, R182, RZ, P0 ;  /* 0x000000ffb6a87208 */ /* 0x000fe20000000000 */
[----:B------:R-:W-:Y:S06]  /*5830*/  @!P3 BRA `(.L_x_10009) ;  /* 0x0000000000a0b947 */ /* 0x000fec0003800000 */
[----:B------:R-:W-:-:S04]  /*5840*/  FMUL.FTZ R12, R171, UR16 ;  /* 0x00000010ab0c7c20 */ /* 0x000fc80008410000 */
[-C--:B-----5:R-:W-:Y:S01]  /*5850*/  FFMA.FTZ R139, R163, R12.reuse, R139 ;  /* 0x0000000ca38b7223 */ /* 0x0a0fe2000001008b */
[----:B------:R-:W-:Y:S01]  /*5860*/  FMUL.FTZ R167, R63, R12 ;  /* 0x0000000c3fa77220 */ /* 0x000fe20000410000 */
[----:B------:R-:W-:Y:S06]  /*5870*/  BRA `(.L_x_10009) ;  /* 0x0000000000907947 */ /* 0x000fec0003800000 */
.L_x_10010:
[----:B-1----:R-:W1:Y:S01]  /*5880*/  @P3 LDC R177, c[0x0][0x40c] ;  /* 0x00010300ffb13b82 */ /* 0x002e620000000800 */
        /* <DEDUP_REMOVED lines=15> */
.L_x_10014:
        /* <DEDUP_REMOVED lines=9> */
.L_x_10015:
        /* <DEDUP_REMOVED lines=9> */
.L_x_10016:
[-C--:B-----5:R-:W-:Y:S01]  /*5aa0*/  @P3 FFMA.FTZ R139, R163, R176.reuse, R139 ;  /* 0x000000b0a38b3223 */ /* 0x0a0fe2000001008b */
[----:B------:R-:W-:-:S07]  /*5ab0*/  @P3 FMUL.FTZ R167, R63, R176 ;  /* 0x000000b03fa73220 */ /* 0x000fce0000410000 */
.L_x_10009:
        /* <DEDUP_REMOVED lines=12> */
.L_x_9947:
        /* <DEDUP_REMOVED lines=29> */
.L_x_10018:
        /* <DEDUP_REMOVED lines=11> */
.L_x_10841:


//--------------------- .text._ZN10layer_norm13ln_bwd_kernelINS_13Kernel_traitsIfffffjLj6144ELj1ELj1ELj8ELj16ENS_18Kernel_traits_baseILj6144EfffffjLj256EEEEELb1ELb0ELb0ELb0EEEvNS_9BwdParamsE --------------------------
	.section	.text._ZN10layer_norm13ln_bwd_kernelINS_13Kernel_traitsIfffffjLj6144ELj1ELj1ELj8ELj16ENS_18Kernel_traits_baseILj6144EfffffjLj256EEEEELb1ELb0ELb0ELb0EEEvNS_9BwdParamsE,"ax",@progbits
	.align	128
        .global         _ZN10layer_norm13ln_bwd_kernelINS_13Kernel_traitsIfffffjLj6144ELj1ELj1ELj8ELj16ENS_18Kernel_traits_baseILj6144EfffffjLj256EEEEELb1ELb0ELb0ELb0EEEvNS_9BwdParamsE
        .type           _ZN10layer_norm13ln_bwd_kernelINS_13Kernel_traitsIfffffjLj6144ELj1ELj1ELj8ELj16ENS_18Kernel_traits_baseILj6144EfffffjLj256EEEEELb1ELb0ELb0ELb0EEEvNS_9BwdParamsE,@function
        .size           _ZN10layer_norm13ln_bwd_kernelINS_13Kernel_traitsIfffffjLj6144ELj1ELj1ELj8ELj16ENS_18Kernel_traits_baseILj6144EfffffjLj256EEEEELb1ELb0ELb0ELb0EEEvNS_9BwdParamsE,(.L_x_10842 - _ZN10layer_norm13ln_bwd_kernelINS_13Kernel_traitsIfffffjLj6144ELj1ELj1ELj8ELj16ENS_18Kernel_traits_baseILj6144EfffffjLj256EEEEELb1ELb0ELb0ELb0EEEvNS_9BwdParamsE)
        .other          _ZN10layer_norm13ln_bwd_kernelINS_13Kernel_traitsIfffffjLj6144ELj1ELj1ELj8ELj16ENS_18Kernel_traits_baseILj6144EfffffjLj256EEEEELb1ELb0ELb0ELb0EEEvNS_9BwdParamsE,@"STO_CUDA_ENTRY STV_DEFAULT"
_ZN10layer_norm13ln_bwd_kernelINS_13Kernel_traitsIfffffjLj6144ELj1ELj1ELj8ELj16ENS_18Kernel_traits_baseILj6144EfffffjLj256EEEEELb1ELb0ELb0ELb0EEEvNS_9BwdParamsE:
.text._ZN10layer_norm13ln_bwd_kernelINS_13Kernel_traitsIfffffjLj6144ELj1ELj1ELj8ELj16ENS_18Kernel_traits_baseILj6144EfffffjLj256EEEEELb1ELb0ELb0ELb0EEEvNS_9BwdParamsE:
        /* <DEDUP_REMOVED lines=25> */
[----:B--2---:R-:W5:Y:S02]  /*0190*/  @P5 LDG.E.128 R104, desc[UR8][R2.64] ;  /* 0x0000000802685981 */ /* 0x004f64000c1e1d00 */
[----:B------:R-:W1:Y:S01]  /*01a0*/  @P3 LDC.64 R16, c[0x0][0x3d0] ;  /* 0x0000f400ff103b82 */ /* 0x000e620000000a00 */
[C---:B----4-:R-:W-:Y:S01]  /*01b0*/  @P0 IMAD.WIDE.U32 R10, R9.reuse, 0x10, R4 ;  /* 0x00000010090a0825 */ /* 0x050fe200078e0004 */
[----:B------:R-:W-:-:S04]  /*01c0*/  @P0 IADD3 R9, PT, PT, R9, 0x100, RZ ;  /* 0x0000010009090810 */ /* 0x000fc80007ffe0ff */
[----:B------:R-:W5:Y:S01]  /*01d0*/  @P0 LDG.E.128 R100, desc[UR8][R10.64] ;  /* 0x000000080a640981 */ /* 0x000f62000c1e1d00 */
[C---:B---3--:R-:W-:Y:S01]  /*01e0*/  @P1 IMAD.WIDE.U32 R12, R9.reuse, 0x10, R12 ;  /* 0x00000010090c1825 */ /* 0x048fe200078e000c */
[----:B------:R-:W-:Y:S01]  /*01f0*/  @P1 IADD3 R9, PT, PT, R9, 0x100, RZ ;  /* 0x0000010009091810 */ /* 0x000fe20007ffe0ff */
[----:B------:R-:W2:Y:S03]  /*0200*/  @P4 LDC.64 R18, c[0x0][0x3d0] ;  /* 0x0000f400ff124b82 */ /* 0x000ea60000000a00 */
[----:B------:R-:W5:Y:S01]  /*0210*/  @P1 LDG.E.128 R96, desc[UR8][R12.64] ;  /* 0x000000080c601981 */ /* 0x000f62000c1e1d00 */
[C---:B0-----:R-:W-:Y:S01]  /*0220*/  @P2 IMAD.WIDE.U32 R14, R9.reuse, 0x10, R14 ;  /* 0x00000010090e2825 */ /* 0x041fe200078e000e */
[----:B------:R-:W-:-:S04]  /*0230*/  @P2 IADD3 R9, PT, PT, R9, 0x100, RZ ;  /* 0x0000010009092810 */ /* 0x000fc80007ffe0ff */
[----:B------:R-:W5:Y:S01]  /*0240*/  @P2 LDG.E.128 R92, desc[UR8][R14.64] ;  /* 0x000000080e5c2981 */ /* 0x000f62000c1e1d00 */
[C---:B-1----:R-:W-:Y:S01]  /*0250*/  @P3 IMAD.WIDE.U32 R16, R9.reuse, 0x10, R16 ;  /* 0x0000001009103825 */ /* 0x042fe200078e0010 */
[----:B------:R-:W-:-:S04]  /*0260*/  @P3 IADD3 R9, PT, PT, R9, 0x100, RZ ;  /* 0x0000010009093810 */ /* 0x000fc80007ffe0ff */
[----:B------:R-:W5:Y:S01]  /*0270*/  @P3 LDG.E.128 R88, desc[UR8][R16.64] ;  /* 0x0000000810583981 */ /* 0x000f62000c1e1d00 */
[----:B--2---:R-:W-:-:S05]  /*0280*/  @P4 IMAD.WIDE.U32 R4, R9, 0x10, R18 ;  /* 0x0000001009044825 */ /* 0x004fca00078e0012 */
        /* <DEDUP_REMOVED lines=56> */
[----:B------:R-:W0:Y:S03]  /*0610*/  LDCU UR13, c[0x0][0x408] ;  /* 0x00008100ff0d77ac */ /* 0x000e260008000800 */
[----:B------:R-:W-:Y:S01]  /*0620*/  P2R R4, PR, RZ, 0x1 ;  /* 0x00000001ff047803 */ /* 0x000fe20000000000 */
[----:B------:R-:W1:Y:S01]  /*0630*/  LDCU.U8 UR7, c[0x0][0x410] ;  /* 0x00008200ff0777ac */ /* 0x000e620008000000 */
[----:B------:R-:W2:Y:S01]  /*0640*/  LDCU UR12, c[0x0][0x400] ;  /* 0x00008000ff0c77ac */ /* 0x000ea20008000800 */
[----:B------:R-:W3:Y:S01]  /*0650*/  LDCU.64 UR10, c[0x0][0x438] ;  /* 0x00008700ff0a77ac */ /* 0x000ee20008000a00 */
[----:B------:R-:W4:Y:S05]  /*0660*/  LDCU.64 UR14, c[0x0][0x478] ;  /* 0x00008f00ff0e77ac */ /* 0x000f2a0008000a00 */
.L_x_10080:
[----:B------:R-:W0:Y:S01]  /*0670*/  LDC R8, c[0x0][0x388] ;  /* 0x0000e200ff087b82 */ /* 0x000e220000000800 */
[----:B------:R-:W-:-:S07]  /*0680*/  ISETP.NE.AND P0, PT, R4, RZ, PT ;  /* 0x000000ff0400720c */ /* 0x000fce0003f05270 */
[----:B-1234-:R-:W1:Y:S08]  /*0690*/  LDC.64 R136, c[0x0][0x3c0] ;  /* 0x0000f000ff887b82 */ /* 0x01ee700000000a00 */
[----:B------:R-:W2:Y:S01]  /*06a0*/  LDC.64 R138, c[0x0][0x3c8] ;  /* 0x0000f200ff8a7b82 */ /* 0x000ea20000000a00 */
[C---:B0-----:R-:W-:Y:S01]  /*06b0*/  IMAD R2, R5.reuse, R8, RZ ;  /* 0x0000000805027224 */ /* 0x041fe200078e02ff */
[----:B------:R-:W0:Y:S06]  /*06c0*/  S2R R7, SR_TID.X ;  /* 0x0000000000077919 */ /* 0x000e2c0000002100 */
[----:B------:R-:W3:Y:S01]  /*06d0*/  @P0 LDC.64 R140, c[0x0][0x3e0] ;  /* 0x0000f800ff8c0b82 */ /* 0x000ee20000000a00 */
[----:B-1----:R-:W-:Y:S01]  /*06e0*/  IMAD.WIDE R136, R5, 0x4, R136 ;  /* 0x0000000405887825 */ /* 0x002fe200078e0288 */
[----:B------:R-:W-:-:S05]  /*06f0*/  SHF.R.S32.HI R35, RZ, 0x1f, R2 ;  /* 0x0000001fff237819 */ /* 0x000fca0000011402 */
[----:B------:R-:W4:Y:S01]  /*0700*/  LDG.E R136, desc[UR8][R136.64] ;  /* 0x0000000888887981 */ /* 0x000f22000c1e1900 */
[----:B------:R-:W-:Y:S02]  /*0710*/  HFMA2 R34, -RZ, RZ, 1.875, 0 ;  /* 0x3f800000ff227431 */ /* 0x000fe400000001ff */
[----:B--2---:R-:W-:Y:S01]  /*0720*/  IMAD.WIDE R138, R5, 0x4, R138 ;  /* 0x00000004058a7825 */ /* 0x004fe200078e028a */
[----:B------:R-:W-:-:S04]  /*0730*/  LEA.HI R2, R35, R2, RZ, 0x2 ;  /* 0x0000000223027211 */ /* 0x000fc800078f10ff */
[----:B-----5:R1:W5:Y:S01]  /*0740*/  LDG.E R35, desc[UR8][R138.64] ;  /* 0x000000088a237981 */ /* 0x020362000c1e1900 */
[----:B------:R-:W-:Y:S01]  /*0750*/  ISETP.GE.U32.AND P3, PT, R6, 0x100, PT ;  /* 0x000001000600780c */ /* 0x000fe20003f66070 */
[----:B------:R-:W-:Y:S01]  /*0760*/  BSSY.RECONVERGENT B0, `(.L_x_10020) ;  /* 0x0000039000007945 */ /* 0x000fe20003800200 */
[----:B------:R-:W-:Y:S01]  /*0770*/  ISETP.NE.AND P5, PT, RZ, UR7, PT ;  /* 0x00000007ff007c0c */ /* 0x000fe2000bfa5270 */
[----:B---3--:R-:W-:-:S04]  /*0780*/  @P0 IMAD.WIDE R140, R5, 0x4, R140 ;  /* 0x00000004058c0825 */ /* 0x008fc800078e028c */
[----:B------:R-:W-:Y:S01]  /*0790*/  HFMA2 R146, -RZ, RZ, 0, 0 ;  /* 0x00000000ff927431 */ /* 0x000fe200000001ff */
[----:B------:R-:W-:Y:S02]  /*07a0*/  ISETP.GE.U32.AND P1, PT, R6, 0x300, PT ;  /* 0x000003000600780c */ /* 0x000fe40003f26070 */
[----:B0-----:R-:W-:Y:S01]  /*07b0*/  LEA.HI.SX32 R2, R2, R7, 0x1e ;  /* 0x0000000702027211 */ /* 0x001fe200078ff2ff */
[----:B------:R1:W5:Y:S01]  /*07c0*/  @P0 LDG.E R34, desc[UR8][R140.64] ;  /* 0x000000088c220981 */ /* 0x000362000c1e1900 */
[C---:B------:R-:W-:Y:S02]  /*07d0*/  ISETP.GE.U32.AND P0, PT, R6.reuse, 0x200, PT ;  /* 0x000002000600780c */ /* 0x040fe40003f06070 */
[----:B------:R-:W-:Y:S02]  /*07e0*/  ISETP.GE.U32.AND P2, PT, R6, 0x400, PT ;  /* 0x000004000600780c */ /* 0x000fe40003f46070 */
[----:B------:R-:W-:Y:S02]  /*07f0*/  P2R R24, PR, RZ, 0x8 ;  /* 0x00000008ff187803 */ /* 0x000fe40000000000 */
[----:B------:R-:W-:-:S02]  /*0800*/  MOV R145, RZ ;  /* 0x000000ff00917202 */ /* 0x000fc40000000f00 */
[----:B------:R-:W-:Y:S02]  /*0810*/  MOV R147, R2 ;  /* 0x0000000200937202 */ /* 0x000fe40000000f00 */
[----:B----4-:R-:W-:Y:S01]  /*0820*/  FSEL R144, R136, RZ, !P5 ;  /* 0x000000ff88907208 */ /* 0x010fe20006800000 */
        /* <DEDUP_REMOVED lines=13> */
[----:B0-----:R-:W-:-:S05]  /*0900*/  @P3 IMAD.WIDE.U32 R146, R2, 0x10, R146 ;  /* 0x0000001002923825 */ /* 0x001fca00078e0092 */
[----:B------:R0:W5:Y:S02]  /*0910*/  @P3 LDG.E.128 R108, desc[UR8][R146.64] ;  /* 0x00000008926c3981 */ /* 0x000164000c1e1d00 */
[----:B0-----:R-:W-:Y:S01]  /*0920*/  IADD3 R147, PT, PT, R2, 0x100, RZ ;  /* 0x0000010002937810 */ /* 0x001fe20007ffe0ff */
[C---:B---3--:R-:W-:Y:S01]  /*0930*/  FADD.FTZ R150, -R144.reuse, R136 ;  /* 0x0000008890967221 */ /* 0x048fe20000010100 */
[----:B------:R-:W-:-:S03]  /*0940*/  FADD.FTZ R156, -R144, R137 ;  /* 0x00000089909c7221 */ /* 0x000fc60000010100 */
[----:B-----5:R-:W-:Y:S01]  /*0950*/  FMUL.FTZ R3, R35, R150 ;  /* 0x0000009623037220 */ /* 0x020fe20000410000 */
[----:B----4-:R-:W-:Y:S01]  /*0960*/  FMUL.FTZ R158, R104, R140 ;  /* 0x0000008c689e7220 */ /* 0x010fe20000410000 */
[----:B------:R-:W-:Y:S01]  /*0970*/  FMUL.FTZ R167, R105, R141 ;  /* 0x0000008d69a77220 */ /* 0x000fe20000410000 */
[C---:B------:R-:W-:Y:S01]  /*0980*/  FADD.FTZ R138, -R144.reuse, R138 ;  /* 0x0000008a908a7221 */ /* 0x040fe20000010100 */
[----:B------:R-:W-:Y:S01]  /*0990*/  FMUL.FTZ R156, R35, R156 ;  /* 0x0000009c239c7220 */ /* 0x000fe20000410000 */
[----:B------:R-:W-:Y:S01]  /*09a0*/  FADD.FTZ R136, RZ, R158 ;  /* 0x0000009eff887221 */ /* 0x000fe20000010000 */
[----:B------:R-:W-:Y:S01]  /*09b0*/  FFMA.FTZ R137, R3, R158, RZ ;  /* 0x0000009e03897223 */ /* 0x000fe200000100ff */
        /* <DEDUP_REMOVED lines=19> */
.L_x_10021:
[----:B------:R-:W-:Y:S05]  /*0af0*/  BSYNC.RECONVERGENT B0 ;  /* 0x0000000000007941 */ /* 0x000fea0003800200 */
.L_x_10020:
        /* <DEDUP_REMOVED lines=16> */
[----:B------:R-:W-:Y:S01]  /*0c00*/  IADD3 R147, PT, PT, R147, 0x100, RZ ;  /* 0x0000010093937810 */ /* 0x000fe20007ffe0ff */
[----:B---3--:R-:W-:-:S04]  /*0c10*/  FADD.FTZ R10, -R144, R136 ;  /* 0x00000088900a7221 */ /* 0x008fc80000010100 */
[C---:B-----5:R-:W-:Y:S01]  /*0c20*/  FMUL.FTZ R11, R35.reuse, R10 ;  /* 0x0000000a230b7220 */ /* 0x060fe20000410000 */
[----:B------:R-:W-:Y:S01]  /*0c30*/  FADD.FTZ R148, -R144, R137 ;  /* 0x0000008990947221 */ /* 0x000fe20000010100 */
[----:B----4-:R-:W-:Y:S02]  /*0c40*/  FADD.FTZ R52, R52, R152 ;  /* 0x0000009834347221 */ /* 0x010fe40000010000 */
[----:B------:R-:W-:Y:S01]  /*0c50*/  FFMA.FTZ R76, R152, R11, R76 ;  /* 0x0000000b984c7223 */ /* 0x000fe2000001004c */
[----:B------:R-:W-:Y:S01]  /*0c60*/  FMUL.FTZ R152, R100, R152 ;  /* 0x0000009864987220 */ /* 0x000fe20000410000 */
[----:B------:R-:W-:Y:S01]  /*0c70*/  FMUL.FTZ R10, R35, R148 ;  /* 0x00000094230a7220 */ /* 0x000fe20000410000 */
        /* <DEDUP_REMOVED lines=21> */
.L_x_10023:
[----:B------:R-:W-:Y:S05]  /*0dd0*/  BSYNC.RECONVERGENT B0 ;  /* 0x0000000000007941 */ /* 0x000fea0003800200 */
.L_x_10022:
[----:B------:R-:W-:Y:S04]  /*0de0*/  BSSY.RECONVERGENT B0, `(.L_x_10024) ;  /* 0x000002d000007945 */ /* 0x000fe80003800200 */
[----:B------:R-:W-:Y:S05]  /*0df0*/  @!P1 BRA `(.L_x_10025) ;  /* 0x0000000000ac9947 */ /* 0x000fea0003800000 */
[----:B------:R-:W0:Y:S01]  /*0e00*/  LDC.64 R136, c[0x0][0x3a8] ;  /* 0x0000ea00ff887b82 */ /* 0x000e220000000a00 */
[----:B------:R-:W-:-:S04]  /*0e10*/  ISETP.NE.U32.AND P3, PT, RZ, UR10, PT ;  /* 0x0000000aff007c0c */ /* 0x000fc8000bf65070 */
[----:B------:R-:W-:-:S03]  /*0e20*/  ISETP.NE.AND.EX P3, PT, RZ, UR11, PT, P3 ;  /* 0x0000000bff007c0c */ /* 0x000fc6000bf65330 */
[----:B------:R-:W1:Y:S08]  /*0e30*/  LDC.64 R12, c[0x0][0x428] ;  /* 0x00010a00ff0c7b82 */ /* 0x000e700000000a00 */
[----:B------:R-:W2:Y:S01]  /*0e40*/  LDC.64 R148, c[0x0][0x3b0] ;  /* 0x0000ec00ff947b82 */ /* 0x000ea20000000a00 */
[----:B0-----:R-:W-:-:S06]  /*0e50*/  IMAD.WIDE.U32 R140, R147, 0x10, R136 ;  /* 0x00000010938c7825 */ /* 0x001fcc00078e0088 */
[----:B------:R-:W3:Y:S01]  /*0e60*/  LDG.E.128 R140, desc[UR8][R140.64] ;  /* 0x000000088c8c7981 */ /* 0x000ee2000c1e1d00 */
[C---:B-1----:R-:W-:Y:S02]  /*0e70*/  IMAD.WIDE.U32 R136, R147.reuse, 0x10, R12 ;  /* 0x0000001093887825 */ /* 0x042fe400078e000c */
[----:B------:R-:W0:Y:S04]  /*0e80*/  @P3 LDC.64 R12, c[0x0][0x438] ;  /* 0x00010e00ff0c3b82 */ /* 0x000e280000000a00 */
[----:B------:R-:W4:Y:S01]  /*0e90*/  LDG.E.128 R136, desc[UR8][R136.64] ;  /* 0x0000000888887981 */ /* 0x000f22000c1e1d00 */
[----:B--2---:R-:W-:-:S04]  /*0ea0*/  IMAD.WIDE.U32 R150, R147, 0x4, R148 ;  /* 0x0000000493967825 */ /* 0x004fc800078e0094 */
[C---:B0-----:R-:W-:Y:S02]  /*0eb0*/  @P3 IMAD.WIDE.U32 R148, R147.reuse, 0x10, R12 ;  /* 0x0000001093943825 */ /* 0x041fe400078e000c */
[----:B------:R0:W5:Y:S04]  /*0ec0*/  LDG.E R12, desc[UR8][R150.64] ;  /* 0x00000008960c7981 */ /* 0x000168000c1e1900 */
        /* <DEDUP_REMOVED lines=30> */
.L_x_10025:
[----:B------:R-:W-:Y:S05]  /*10b0*/  BSYNC.RECONVERGENT B0 ;  /* 0x0000000000007941 */ /* 0x000fea0003800200 */
.L_x_10024:
        /* <DEDUP_REMOVED lines=12> */
[----:B--2---:R-:W-:-:S05]  /*1180*/  IMAD.WIDE.U32 R150, R147, 0x4, R148 ;  /* 0x0000000493967825 */ /* 0x004fca00078e0094 */
[----:B------:R1:W5:Y:S01]  /*1190*/  LDG.E R15, desc[UR8][R150.64] ;  /* 0x00000008960f7981 */ /* 0x000362000c1e1900 */
[----:B0-----:R-:W-:-:S05]  /*11a0*/  @P3 IMAD.WIDE.U32 R148, R147, 0x10, R16 ;  /* 0x0000001093943825 */ /* 0x001fca00078e0010 */
        /* <DEDUP_REMOVED lines=30> */
.L_x_10027:
[----:B------:R-:W-:Y:S05]  /*1390*/  BSYNC.RECONVERGENT B0 ;  /* 0x0000000000007941 */ /* 0x000fea0003800200 */
.L_x_10026:
        /* <DEDUP_REMOVED lines=12> */
[C---:B-1----:R-:W-:Y:S02]  /*1460*/  IMAD.WIDE.U32 R136, R147.reuse, 0x10, R18 ;  /* 0x0000001093887825 */ /* 0x042fe400078e0012 */
[----:B------:R-:W1:Y:S04]  /*1470*/  LDC.64 R18, c[0x0][0x3b0] ;  /* 0x0000ec00ff127b82 */ /* 0x000e680000000a00 */
[----:B------:R-:W3:Y:S01]  /*1480*/  LDG.E.128 R136, desc[UR8][R136.64] ;  /* 0x0000000888887981 */ /* 0x000ee2000c1e1d00 */
[----:B-1----:R-:W-:-:S05]  /*1490*/  IMAD.WIDE.U32 R150, R147, 0x4, R18 ;  /* 0x0000000493967825 */ /* 0x002fca00078e0012 */
[----:B------:R0:W5:Y:S01]  /*14a0*/  LDG.E R18, desc[UR8][R150.64] ;  /* 0x0000000896127981 */ /* 0x000162000c1e1900 */
[----:B------:R-:W-:Y:S01]  /*14b0*/  IADD3 R147, PT, PT, R147, 0x100, RZ ;  /* 0x0000010093937810 */ /* 0x000fe20007ffe0ff */
        /* <DEDUP_REMOVED lines=28> */
.L_x_10029:
[----:B------:R-:W-:Y:S05]  /*1680*/  BSYNC.RECONVERGENT B0 ;  /* 0x0000000000007941 */ /* 0x000fea0003800200 */
.L_x_10028:
        /* <DEDUP_REMOVED lines=16> */
[----:B------:R0:W5:Y:S01]  /*1790*/  @P6 LDG.E.128 R128, desc[UR8][R22.64] ;  /* 0x0000000816806981 */ /* 0x000162000c1e1d00 */
[C---:B---3--:R-:W-:Y:S01]  /*17a0*/  FADD.FTZ R32, -R144.reuse, R140 ;  /* 0x0000008c90207221 */ /* 0x048fe20000010100 */
[----:B0-----:R-:W-:-:S03]  /*17b0*/  FADD.FTZ R22, -R144, R141 ;  /* 0x0000008d90167221 */ /* 0x001fc60000010100 */
[C---:B-----5:R-:W-:Y:S01]  /*17c0*/  FMUL.FTZ R23, R35.reuse, R32 ;  /* 0x0000002023177220 */ /* 0x060fe20000410000 */
        /* <DEDUP_REMOVED lines=8> */
[C---:B------:R-:W-:Y:S01]  /*1850*/  FADD.FTZ R142, -R144.reuse, R142 ;  /* 0x0000008e908e7221 */ /* 0x040fe20000010100 */
[----:B------:R-:W-:Y:S01]  /*1860*/  FFMA.FTZ R137, R23, R32, R146 ;  /* 0x0000002017897223 */ /* 0x000fe20000010092 */
        /* <DEDUP_REMOVED lines=15> */
.L_x_10031:
[----:B------:R-:W-:Y:S05]  /*1960*/  BSYNC.RECONVERGENT B0 ;  /* 0x0000000000007941 */ /* 0x000fea0003800200 */
.L_x_10030:
        /* <DEDUP_REMOVED lines=31> */
.L_x_10033:
[----:B------:R-:W-:Y:S05]  /*1b60*/  BSYNC.RECONVERGENT B0 ;  /* 0x0000000000007941 */ /* 0x000fea0003800200 */
.L_x_10032:
        /* <DEDUP_REMOVED lines=47> */
[----:B------:R-:W-:Y:S01]  /*1e60*/  LOP3.LUT P6, RZ, R0, 0xff, RZ, 0xc0, !PT ;  /* 0x000000ff00ff7812 */ /* 0x000fe200078cc0ff */
        /* <DEDUP_REMOVED lines=10> */
[----:B------:R-:W-:Y:S01]  /*1f10*/  FADD.FTZ R138, R184, -R139 ;  /* 0x8000008bb88a7221 */ /* 0x000fe20000010000 */
[----:B------:R-:W-:Y:S02]  /*1f20*/  LOP3.LUT P6, RZ, R0, 0xff00, RZ, 0xc0, !PT ;  /* 0x0000ff0000ff7812 */ /* 0x000fe400078cc0ff */
[----:B------:R-:W-:Y:S01]  /*1f30*/  FMUL.FTZ R137, R137, R34 ;  /* 0x0000002289897220 */ /* 0x000fe20000410000 */
[----:B------:R-:W-:-:S03]  /*1f40*/  FMUL.FTZ R139, R35, R138 ;  /* 0x0000008a238b7220 */ /* 0x000fc60000410000 */
[----:B------:R-:W-:Y:S01]  /*1f50*/  FMUL.FTZ R137, R137, UR13 ;  /* 0x0000000d89897c20 */ /* 0x000fe20008410000 */
[----:B------:R-:W-:-:S04]  /*1f60*/  FMUL.FTZ R139, R139, R34 ;  /* 0x000000228b8b7220 */ /* 0x000fc80000410000 */
[----:B------:R-:W-:Y:S01]  /*1f70*/  SEL R137, R137, RZ, P6 ;  /* 0x000000ff89897207 */ /* 0x000fe20003000000 */
[----:B------:R-:W-:Y:S01]  /*1f80*/  FMUL.FTZ R139, R139, UR13 ;  /* 0x0000000d8b8b7c20 */ /* 0x000fe20008410000 */
[----:B------:R-:W-:-:S04]  /*1f90*/  LOP3.LUT P6, RZ, R0, 0xff0000, RZ, 0xc0, !PT ;  /* 0x00ff000000ff7812 */ /* 0x000fc800078cc0ff */
[----:B------:R-:W-:Y:S01]  /*1fa0*/  SEL R138, R139, RZ, P6 ;  /* 0x000000ff8b8a7207 */ /* 0x000fe20003000000 */
[----:B------:R-:W-:Y:S01]  /*1fb0*/  FMUL.FTZ R139, R35, R142 ;  /* 0x0000008e238b7220 */ /* 0x000fe20000410000 */
[----:B------:R-:W-:-:S03]  /*1fc0*/  ISETP.GE.U32.AND P6, PT, R0, 0x1000000, PT ;  /* 0x010000000000780c */ /* 0x000fc60003fc6070 */
[----:B------:R-:W-:-:S04]  /*1fd0*/  FMUL.FTZ R139, R139, R34 ;  /* 0x000000228b8b7220 */ /* 0x000fc80000410000 */
[----:B------:R-:W-:-:S05]  /*1fe0*/  FMUL.FTZ R139, R139, UR13 ;  /* 0x0000000d8b8b7c20 */ /* 0x000fca0008410000 */
[----:B------:R-:W-:Y:S01]  /*1ff0*/  SEL R139, R139, RZ, P6 ;  /* 0x000000ff8b8b7207 */ /* 0x000fe20003000000 */
[----:B------:R-:W-:Y:S06]  /*2000*/  BRA `(.L_x_10039) ;  /* 0x0000000000707947 */ /* 0x000fec0003800000 */
.L_x_10038:
        /* <DEDUP_REMOVED lines=24> */
[----:B------:R-:W-:-:S03]  /*2190*/  ISETP.GE.U32.AND P6, PT, R0, 0x1000000, PT ;  /* 0x010000000000780c */ /* 0x000fc60003fc6070 */
[----:B------:R-:W-:-:S04]  /*21a0*/  FMUL.FTZ R139, R135, R34 ;  /* 0x00000022878b7220 */ /* 0x000fc80000410000 */
[----:B------:R-:W-:-:S05]  /*21b0*/  FMUL.FTZ R139, R139, UR13 ;  /* 0x0000000d8b8b7c20 */ /* 0x000fca0008410000 */
[----:B------:R-:W-:-:S07]  /*21c0*/  SEL R139, R139, RZ, P6 ;  /* 0x000000ff8b8b7207 */ /* 0x000fce0003000000 */
.L_x_10039:
[----:B------:R-:W0:Y:S08]  /*21d0*/  @P5 LDC.64 R142, c[0x0][0x478] ;  /* 0x00011e00ff8e5b82 */ /* 0x000e300000000a00 */
[----:B------:R-:W1:Y:S01]  /*21e0*/  LDC.64 R144, c[0x0][0x468] ;  /* 0x00011a00ff907b82 */ /* 0x000e620000000a00 */
[----:B0-----:R-:W-:-:S05]  /*21f0*/  @P5 IMAD.WIDE.U32 R142, R2, 0x10, R142 ;  /* 0x00000010028e5825 */ /* 0x001fca00078e008e */
[----:B------:R0:W-:Y:S01]  /*2200*/  @P5 STG.E.128 desc[UR8][R142.64], R132 ;  /* 0x000000848e005986 */ /* 0x0001e2000c101d08 */
[C---:B-1----:R-:W-:Y:S01]  /*2210*/  IMAD.WIDE.U32 R144, R2.reuse, 0x10, R144 ;  /* 0x0000001002907825 */ /* 0x042fe200078e0090 */
[----:B------:R-:W-:-:S04]  /*2220*/  IADD3 R2, PT, PT, R2, 0x100, RZ ;  /* 0x0000010002027810 */ /* 0x000fc80007ffe0ff */
[----:B------:R0:W-:Y:S03]  /*2230*/  STG.E.128 desc[UR8][R144.64], R136 ;  /* 0x0000008890007986 */ /* 0x0001e6000c101d08 */
.L_x_10037:
[----:B------:R-:W-:Y:S05]  /*2240*/  BSYNC.RECONVERGENT B1 ;  /* 0x0000000000017941 */ /* 0x000fea0003800200 */
.L_x_10036:
        /* <DEDUP_REMOVED lines=8> */
[----:B------:R-:W-:Y:S01]  /*22d0*/  FFMA.FTZ R135, R153, R141, R140 ;  /* 0x0000008d99877223 */ /* 0x000fe2000001008c */
[----:B------:R-:W-:Y:S01]  /*22e0*/  FADD.FTZ R132, R152, -R133 ;  /* 0x8000008598847221 */ /* 0x000fe20000010000 */
[----:B------:R-:W-:-:S03]  /*22f0*/  FADD.FTZ R134, R163, -R134 ;  /* 0x80000086a3867221 */ /* 0x000fc60000010000 */
[----:B-----5:R-:W-:-:S04]  /*2300*/  FMUL.FTZ R132, R35, R132 ;  /* 0x0000008423847220 */ /* 0x020fc80000410000 */
        /* <DEDUP_REMOVED lines=14> */
[----:B------:R-:W-:Y:S01]  /*23f0*/  FFMA.FTZ R135, R178, R141, R140 ;  /* 0x0000008db2877223 */ /* 0x000fe2000001008c */
[----:B------:R-:W-:-:S03]  /*2400*/  ISETP.GE.U32.AND P6, PT, R9, 0x1000000, PT ;  /* 0x010000000900780c */ /* 0x000fc60003fc6070 */
[----:B------:R-:W-:-:S04]  /*2410*/  FADD.FTZ R142, R154, -R135 ;  /* 0x800000879a8e7221 */ /* 0x000fc80000010000 */
[----:B------:R-:W-:-:S04]  /*2420*/  FMUL.FTZ R135, R35, R142 ;  /* 0x0000008e23877220 */ /* 0x000fc80000410000 */
[----:B------:R-:W-:-:S04]  /*2430*/  FMUL.FTZ R139, R135, R34 ;  /* 0x00000022878b7220 */ /* 0x000fc80000410000 */
[----:B------:R-:W-:-:S05]  /*2440*/  FMUL.FTZ R139, R139, UR13 ;  /* 0x0000000d8b8b7c20 */ /* 0x000fca0008410000 */
[----:B------:R-:W-:Y:S01]  /*2450*/  SEL R139, R139, RZ, P6 ;  /* 0x000000ff8b8b7207 */ /* 0x000fe20003000000 */
[----:B------:R-:W-:Y:S06]  /*2460*/  BRA `(.L_x_10043) ;  /* 0x0000000000707947 */ /* 0x000fec0003800000 */
.L_x_10042:
        /* <DEDUP_REMOVED lines=21> */
[----:B------:R-:W-:Y:S01]  /*25c0*/  FFMA.FTZ R139, R178, R141, R140 ;  /* 0x0000008db28b7223 */ /* 0x000fe2000001008c */
[----:B------:R-:W-:-:S03]  /*25d0*/  ISETP.GE.U32.AND P6, PT, R9, 0x1000000, PT ;  /* 0x010000000900780c */ /* 0x000fc60003fc6070 */
[----:B------:R-:W-:-:S04]  /*25e0*/  FADD.FTZ R142, R154, -R139 ;  /* 0x8000008b9a8e7221 */ /* 0x000fc80000010000 */
[----:B------:R-:W-:-:S04]  /*25f0*/  FMUL.FTZ R139, R35, R142 ;  /* 0x0000008e238b7220 */ /* 0x000fc80000410000 */
[----:B------:R-:W-:-:S04]  /*2600*/  FMUL.FTZ R139, R139, R34 ;  /* 0x000000228b8b7220 */ /* 0x000fc80000410000 */
[----:B------:R-:W-:-:S05]  /*2610*/  FMUL.FTZ R139, R139, UR13 ;  /* 0x0000000d8b8b7c20 */ /* 0x000fca0008410000 */
[----:B------:R-:W-:-:S07]  /*2620*/  SEL R139, R139, RZ, P6 ;  /* 0x000000ff8b8b7207 */ /* 0x000fce0003000000 */
.L_x_10043:
[----:B------:R-:W0:Y:S08]  /*2630*/  @P5 LDC.64 R142, c[0x0][0x478] ;  /* 0x00011e00ff8e5b82 */ /* 0x000e300000000a00 */
[----:B------:R-:W1:Y:S01]  /*2640*/  LDC.64 R144, c[0x0][0x468] ;  /* 0x00011a00ff907b82 */ /* 0x000e620000000a00 */
[----:B0-----:R-:W-:-:S05]  /*2650*/  @P5 IMAD.WIDE.U32 R142, R2, 0x10, R142 ;  /* 0x00000010028e5825 */ /* 0x001fca00078e008e */
[----:B------:R2:W-:Y:S01]  /*2660*/  @P5 STG.E.128 desc[UR8][R142.64], R132 ;  /* 0x000000848e005986 */ /* 0x0005e2000c101d08 */
[C---:B-1----:R-:W-:Y:S01]  /*2670*/  IMAD.WIDE.U32 R144, R2.reuse, 0x10, R144 ;  /* 0x0000001002907825 */ /* 0x042fe200078e0090 */
[----:B------:R-:W-:-:S04]  /*2680*/  IADD3 R2, PT, PT, R2, 0x100, RZ ;  /* 0x0000010002027810 */ /* 0x000fc80007ffe0ff */
[----:B------:R2:W-:Y:S03]  /*2690*/  STG.E.128 desc[UR8][R144.64], R136 ;  /* 0x0000008890007986 */ /* 0x0005e6000c101d08 */
.L_x_10041:
[----:B------:R-:W-:Y:S05]  /*26a0*/  BSYNC.RECONVERGENT B1 ;  /* 0x0000000000017941 */ /* 0x000fea0003800200 */
.L_x_10040:
[----:B------:R-:W-:Y:S04]  /*26b0*/  BSSY.RECONVERGENT B1, `(.L_x_10044) ;  /* 0x0000045000017945 */ /* 0x000fe80003800200 */
[----:B------:R-:W-:Y:S05]  /*26c0*/  @!P1 BRA `(.L_x_10045) ;  /* 0x00000004000c9947 */ /* 0x000fea0003800000 */
[----:B------:R-:W-:-:S04]  /*26d0*/  ISETP.NE.U32.AND P5, PT, RZ, UR14, PT ;  /* 0x0000000eff007c0c */ /* 0x000fc8000bfa5070 */
[----:B------:R-:W-:-:S13]  /*26e0*/  ISETP.NE.AND.EX P5, PT, RZ, UR15, PT, P5 ;  /* 0x0000000fff007c0c */ /* 0x000fda000bfa5350 */
[----:B------:R-:W-:Y:S05]  /*26f0*/  @!P5 BRA `(.L_x_10046) ;  /* 0x000000000074d947 */ /* 0x000fea0003800000 */
[-CC-:B0-2---:R-:W-:Y:S01]  /*2700*/  FFMA.FTZ R133, R13, R141.reuse, R140.reuse ;  /* 0x0000008d0d857223 */ /* 0x185fe2000001008c */
        /* <DEDUP_REMOVED lines=26> */
[----:B------:R-:W-:Y:S01]  /*28b0*/  SEL R139, R139, RZ, P6 ;  /* 0x000000ff8b8b7207 */ /* 0x000fe20003000000 */
[----:B------:R-:W-:Y:S06]  /*28c0*/  BRA `(.L_x_10047) ;  /* 0x0000000000707947 */ /* 0x000fec0003800000 */
.L_x_10046:
        /* <DEDUP_REMOVED lines=27> */
[----:B------:R-:W-:-:S07]  /*2a80*/  SEL R139, R139, RZ, P6 ;  /* 0x000000ff8b8b7207 */ /* 0x000fce0003000000 */
.L_x_10047:
[----:B------:R-:W0:Y:S08]  /*2a90*/  @P5 LDC.64 R142, c[0x0][0x478] ;  /* 0x00011e00ff8e5b82 */ /* 0x000e300000000a00 */
[----:B------:R-:W1:Y:S01]  /*2aa0*/  LDC.64 R144, c[0x0][0x468] ;  /* 0x00011a00ff907b82 */ /* 0x000e620000000a00 */
[----:B0-----:R-:W-:-:S05]  /*2ab0*/  @P5 IMAD.WIDE.U32 R142, R2, 0x10, R142 ;  /* 0x00000010028e5825 */ /* 0x001fca00078e008e */
[----:B------:R3:W-:Y:S01]  /*2ac0*/  @P5 STG.E.128 desc[UR8][R142.64], R132 ;  /* 0x000000848e005986 */ /* 0x0007e2000c101d08 */
[C---:B-1----:R-:W-:Y:S01]  /*2ad0*/  IMAD.WIDE.U32 R144, R2.reuse, 0x10, R144 ;  /* 0x0000001002907825 */ /* 0x042fe200078e0090 */
[----:B------:R-:W-:-:S04]  /*2ae0*/  IADD3 R2, PT, PT, R2, 0x100, RZ ;  /* 0x0000010002027810 */ /* 0x000fc80007ffe0ff */
[----:B------:R3:W-:Y:S03]  /*2af0*/  STG.E.128 desc[UR8][R144.64], R136 ;  /* 0x0000008890007986 */ /* 0x0007e6000c101d08 */
.L_x_10045:
[----:B------:R-:W-:Y:S05]  /*2b00*/  BSYNC.RECONVERGENT B1 ;  /* 0x0000000000017941 */ /* 0x000fea0003800200 */
.L_x_10044:
[----:B------:R-:W-:Y:S04]  /*2b10*/  BSSY.RECONVERGENT B1, `(.L_x_10048) ;  /* 0x0000045000017945 */ /* 0x000fe80003800200 */
[----:B------:R-:W-:Y:S05]  /*2b20*/  @!P2 BRA `(.L_x_10049) ;  /* 0x00000004000ca947 */ /* 0x000fea0003800000 */
[----:B------:R-:W-:-:S04]  /*2b30*/  ISETP.NE.U32.AND P5, PT, RZ, UR14, PT ;  /* 0x0000000eff007c0c */ /* 0x000fc8000bfa5070 */
[----:B------:R-:W-:-:S13]  /*2b40*/  ISETP.NE.AND.EX P5, PT, RZ, UR15, PT, P5 ;  /* 0x0000000fff007c0c */ /* 0x000fda000bfa5350 */
[----:B------:R-:W-:Y:S05]  /*2b50*/  @!P5 BRA `(.L_x_10050) ;  /* 0x000000000074d947 */ /* 0x000fea0003800000 */
[-CC-:B0-23--:R-:W-:Y:S01]  /*2b60*/  FFMA.FTZ R133, R17, R141.reuse, R140.reuse ;  /* 0x0000008d11857223 */ /* 0x18dfe2000001008c */
        /* <DEDUP_REMOVED lines=28> */
.L_x_10050:
        /* <DEDUP_REMOVED lines=28> */
.L_x_10051:
[----:B------:R-:W0:Y:S08]  /*2ef0*/  @P5 LDC.64 R142, c[0x0][0x478] ;  /* 0x00011e00ff8e5b82 */ /* 0x000e300000000a00 */
[----:B------:R-:W1:Y:S01]  /*2f00*/  LDC.64 R144, c[0x0][0x468] ;  /* 0x00011a00ff907b82 */ /* 0x000e620000000a00 */
[----:B0-----:R-:W-:-:S05]  /*2f10*/  @P5 IMAD.WIDE.U32 R142, R2, 0x10, R142 ;  /* 0x00000010028e5825 */ /* 0x001fca00078e008e */
[----:B------:R4:W-:Y:S01]  /*2f20*/  @P5 STG.E.128 desc[UR8][R142.64], R132 ;  /* 0x000000848e005986 */ /* 0x0009e2000c101d08 */
[C---:B-1----:R-:W-:Y:S01]  /*2f30*/  IMAD.WIDE.U32 R144, R2.reuse, 0x10, R144 ;  /* 0x0000001002907825 */ /* 0x042fe200078e0090 */
[----:B------:R-:W-:-:S04]  /*2f40*/  IADD3 R2, PT, PT, R2, 0x100, RZ ;  /* 0x0000010002027810 */ /* 0x000fc80007ffe0ff */
[----:B------:R4:W-:Y:S03]  /*2f50*/  STG.E.128 desc[UR8][R144.64], R136 ;  /* 0x0000008890007986 */ /* 0x0009e6000c101d08 */
.L_x_10049:
[----:B------:R-:W-:Y:S05]  /*2f60*/  BSYNC.RECONVERGENT B1 ;  /* 0x0000000000017941 */ /* 0x000fea0003800200 */
.L_x_10048:
[----:B------:R-:W-:Y:S04]  /*2f70*/  BSSY.RECONVERGENT B1, `(.L_x_10052) ;  /* 0x0000045000017945 */ /* 0x000fe80003800200 */
[----:B------:R-:W-:Y:S05]  /*2f80*/  @!P3 BRA `(.L_x_10053) ;  /* 0x00000004000cb947 */ /* 0x000fea0003800000 */
[----:B------:R-:W-:-:S04]  /*2f90*/  ISETP.NE.U32.AND P5, PT, RZ, UR14, PT ;  /* 0x0000000eff007c0c */ /* 0x000fc8000bfa5070 */
[----:B------:R-:W-:-:S13]  /*2fa0*/  ISETP.NE.AND.EX P5, PT, RZ, UR15, PT, P5 ;  /* 0x0000000fff007c0c */ /* 0x000fda000bfa5350 */
[----:B------:R-:W-:Y:S05]  /*2fb0*/  @!P5 BRA `(.L_x_10054) ;  /* 0x000000000074d947 */ /* 0x000fea0003800000 */
[-CC-:B0-234-:R-:W-:Y:S01]  /*2fc0*/  FFMA.FTZ R133, R19, R141.reuse, R140.reuse ;  /* 0x0000008d13857223 */ /* 0x19dfe2000001008c */
        /* <DEDUP_REMOVED lines=28> */
.L_x_10054:
        /* <DEDUP_REMOVED lines=28> */
.L_x_10055:
[----:B------:R-:W0:Y:S08]  /*3350*/  @P5 LDC.64 R142, c[0x0][0x478] ;  /* 0x00011e00ff8e5b82 */ /* 0x000e300000000a00 */
[----:B------:R-:W1:Y:S01]  /*3360*/  LDC.64 R144, c[0x0][0x468] ;  /* 0x00011a00ff907b82 */ /* 0x000e620000000a00 */
[----:B0-----:R-:W-:-:S05]  /*3370*/  @P5 IMAD.WIDE.U32 R142, R2, 0x10, R142 ;  /* 0x00000010028e5825 */ /* 0x001fca00078e008e */
[----:B------:R0:W-:Y:S01]  /*3380*/  @P5 STG.E.128 desc[UR8][R142.64], R132 ;  /* 0x000000848e005986 */ /* 0x0001e2000c101d08 */
[C---:B-1----:R-:W-:Y:S01]  /*3390*/  IMAD.WIDE.U32 R144, R2.reuse, 0x10, R144 ;  /* 0x0000001002907825 */ /* 0x042fe200078e0090 */
[----:B------:R-:W-:-:S04]  /*33a0*/  IADD3 R2, PT, PT, R2, 0x100, RZ ;  /* 0x0000010002027810 */ /* 0x000fc80007ffe0ff */
[----:B------:R0:W-:Y:S03]  /*33b0*/  STG.E.128 desc[UR8][R144.64], R136 ;  /* 0x0000008890007986 */ /* 0x0001e6000c101d08 */
.L_x_10053:
[----:B------:R-:W-:Y:S05]  /*33c0*/  BSYNC.RECONVERGENT B1 ;  /* 0x0000000000017941 */ /* 0x000fea0003800200 */
.L_x_10052:
[----:B------:R-:W-:Y:S05]  /*33d0*/  @!P4 BRA `(.L_x_10056) ;  /* 0x0000001c00e4c947 */ /* 0x000fea0003800000 */
[----:B------:R-:W-:-:S04]  /*33e0*/  ISETP.NE.U32.AND P5, PT, RZ, UR14, PT ;  /* 0x0000000eff007c0c */ /* 0x000fc8000bfa5070 */
[----:B------:R-:W-:-:S13]  /*33f0*/  ISETP.NE.AND.EX P5, PT, RZ, UR15, PT, P5 ;  /* 0x0000000fff007c0c */ /* 0x000fda000bfa5350 */
[----:B------:R-:W-:Y:S05]  /*3400*/  @!P5 BRA `(.L_x_10057) ;  /* 0x000000000074d947 */ /* 0x000fea0003800000 */
[-CC-:B0-234-:R-:W-:Y:S01]  /*3410*/  FFMA.FTZ R133, R168, R141.reuse, R140.reuse ;  /* 0x0000008da8857223 */ /* 0x19dfe2000001008c */
[----:B------:R-:W-:Y:S01]  /*3420*/  ISETP.GE.U32.AND P6, PT, R21, 0x1000000, PT ;  /* 0x010000001500780c */ /* 0x000fe20003fc6070 */
[-CC-:B------:R-:W-:Y:S02]  /*3430*/  FFMA.FTZ R134, R22, R141.reuse, R140.reuse ;  /* 0x0000008d16867223 */ /* 0x180fe4000001008c */
[----:B------:R-:W-:Y:S01]  /*3440*/  FADD.FTZ R132, R166, -R133 ;  /* 0x80000085a6847221 */ /* 0x000fe20000010000 */
[-C--:B------:R-:W-:Y:S01]  /*3450*/  FFMA.FTZ R133, R23, R141.reuse, R140 ;  /* 0x0000008d17857223 */ /* 0x080fe2000001008c */
[----:B------:R-:W-:Y:S01]  /*3460*/  FADD.FTZ R134, R31, -R134 ;  /* 0x800000861f867221 */ /* 0x000fe20000010000 */
[----:B------:R-:W-:Y:S01]  /*3470*/  FFMA.FTZ R141, R33, R141, R140 ;  /* 0x0000008d218d7223 */ /* 0x000fe2000001008c */
        /* <DEDUP_REMOVED lines=21> */
[----:B------:R-:W-:Y:S06]  /*35d0*/  BRA `(.L_x_10058) ;  /* 0x0000000000707947 */ /* 0x000fec0003800000 */
.L_x_10057:
[-CC-:B0-234-:R-:W-:Y:S01]  /*35e0*/  FFMA.FTZ R137, R168, R141.reuse, R140.reuse ;  /* 0x0000008da8897223 */ /* 0x19dfe2000001008c */
[----:B------:R-:W-:Y:S01]  /*35f0*/  ISETP.GE.U32.AND P6, PT, R21, 0x1000000, PT ;  /* 0x010000001500780c */ /* 0x000fe20003fc6070 */
[----:B------:R-:W-:Y:S02]  /*3600*/  FFMA.FTZ R138, R22, R141, R140 ;  /* 0x0000008d168a7223 */ /* 0x000fe4000001008c */
[----:B------:R-:W-:Y:S02]  /*3610*/  FADD.FTZ R136, R166, -R137 ;  /* 0x80000089a6887221 */ /* 0x000fe40000010000 */
[----:B------:R-:W-:Y:S02]  /*3620*/  FADD.FTZ R138, R31, -R138 ;  /* 0x8000008a1f8a7221 */ /* 0x000fe40000010000 */
[----:B-----5:R-:W-:-:S04]  /*3630*/  FMUL.FTZ R137, R35, R136 ;  /* 0x0000008823897220 */ /* 0x020fc80000410000 */
[----:B------:R-:W-:-:S04]  /*3640*/  FMUL.FTZ R137, R137, R34 ;  /* 0x0000002289897220 */ /* 0x000fc80000410000 */
[----:B------:R-:W-:-:S05]  /*3650*/  FMUL.FTZ R137, R137, UR13 ;  /* 0x0000000d89897c20 */ /* 0x000fca0008410000 */
[----:B------:R-:W-:Y:S01]  /*3660*/  SEL R139, R137, RZ, P6 ;  /* 0x000000ff898b7207 */ /* 0x000fe20003000000 */
[-CC-:B------:R-:W-:Y:S01]  /*3670*/  FFMA.FTZ R137, R23, R141.reuse, R140.reuse ;  /* 0x0000008d17897223 */ /* 0x180fe2000001008c */
[----:B------:R-:W-:Y:S01]  /*3680*/  LOP3.LUT P6, RZ, R21, 0xff, RZ, 0xc0, !PT ;  /* 0x000000ff15ff7812 */ /* 0x000fe200078cc0ff */
[----:B------:R-:W-:Y:S02]  /*3690*/  FFMA.FTZ R141, R33, R141, R140 ;  /* 0x0000008d218d7223 */ /* 0x000fe4000001008c */
[----:B------:R-:W-:-:S04]  /*36a0*/  FADD.FTZ R136, R32, -R137 ;  /* 0x8000008920887221 */ /* 0x000fc80000010000 */
[----:B------:R-:W-:-:S04]  /*36b0*/  FMUL.FTZ R137, R35, R136 ;  /* 0x0000008823897220 */ /* 0x000fc80000410000 */
        /* <DEDUP_REMOVED lines=13> */
[----:B------:R-:W-:-:S09]  /*3790*/  SEL R138, R35, RZ, P6 ;  /* 0x000000ff238a7207 */ /* 0x000fd20003000000 */
.L_x_10058:
[----:B------:R-:W0:Y:S08]  /*37a0*/  @P5 LDC.64 R34, c[0x0][0x478] ;  /* 0x00011e00ff225b82 */ /* 0x000e300000000a00 */
[----:B------:R-:W1:Y:S01]  /*37b0*/  LDC.64 R140, c[0x0][0x468] ;  /* 0x00011a00ff8c7b82 */ /* 0x000e620000000a00 */
[----:B0-----:R-:W-:-:S05]  /*37c0*/  @P5 IMAD.WIDE.U32 R34, R2, 0x10, R34 ;  /* 0x0000001002225825 */ /* 0x001fca00078e0022 */
[----:B------:R0:W-:Y:S01]  /*37d0*/  @P5 STG.E.128 desc[UR8][R34.64], R132 ;  /* 0x0000008422005986 */ /* 0x0001e2000c101d08 */
[----:B-1----:R-:W-:-:S05]  /*37e0*/  IMAD.WIDE.U32 R140, R2, 0x10, R140 ;  /* 0x00000010028c7825 */ /* 0x002fca00078e008c */
[----:B------:R0:W-:Y:S01]  /*37f0*/  STG.E.128 desc[UR8][R140.64], R136 ;  /* 0x000000888c007986 */ /* 0x0001e2000c101d08 */
[----:B------:R-:W-:Y:S05]  /*3800*/  BRA `(.L_x_10056) ;  /* 0x0000001800d87947 */ /* 0x000fea0003800000 */
.L_x_10035:
        /* <DEDUP_REMOVED lines=15> */
[----:B------:R-:W-:Y:S01]  /*3900*/  FFMA.FTZ R139, R35, R139, R110 ;  /* 0x0000008b238b7223 */ /* 0x000fe2000001006e */
[----:B------:R-:W-:-:S02]  /*3910*/  LOP3.LUT P5, RZ, R0, 0xff, RZ, 0xc0, !PT ;  /* 0x000000ff00ff7812 */ /* 0x000fc400078ac0ff */
[-C--:B------:R-:W-:Y:S01]  /*3920*/  FMUL.FTZ R137, R137, R34.reuse ;  /* 0x0000002289897220 */ /* 0x080fe20000410000 */
[----:B------:R-:W-:-:S03]  /*3930*/  FMUL.FTZ R139, R139, R34 ;  /* 0x000000228b8b7220 */ /* 0x000fc60000410000 */
[----:B------:R-:W-:Y:S01]  /*3940*/  FMUL.FTZ R136, R137, UR13 ;  /* 0x0000000d89887c20 */ /* 0x000fe20008410000 */
[----:B------:R-:W-:Y:S01]  /*3950*/  FFMA.FTZ R137, R35, R138, R109 ;  /* 0x0000008a23897223 */ /* 0x000fe2000001006d */
[----:B------:R-:W-:Y:S01]  /*3960*/  FMUL.FTZ R138, R139, UR13 ;  /* 0x0000000d8b8a7c20 */ /* 0x000fe20008410000 */
[----:B------:R-:W-:Y:S02]  /*3970*/  FFMA.FTZ R139, R35, R142, R111 ;  /* 0x0000008e238b7223 */ /* 0x000fe4000001006f */
[----:B------:R-:W0:Y:S01]  /*3980*/  LDC.64 R142, c[0x0][0x468] ;  /* 0x00011a00ff8e7b82 */ /* 0x000e220000000a00 */
[-C--:B------:R-:W-:Y:S01]  /*3990*/  FMUL.FTZ R137, R137, R34.reuse ;  /* 0x0000002289897220 */ /* 0x080fe20000410000 */
[----:B------:R-:W-:Y:S01]  /*39a0*/  SEL R136, R136, RZ, P5 ;  /* 0x000000ff88887207 */ /* 0x000fe20002800000 */
[----:B------:R-:W-:Y:S01]  /*39b0*/  FMUL.FTZ R139, R139, R34 ;  /* 0x000000228b8b7220 */ /* 0x000fe20000410000 */
[----:B------:R-:W-:Y:S01]  /*39c0*/  LOP3.LUT P5, RZ, R0, 0xff00, RZ, 0xc0, !PT ;  /* 0x0000ff0000ff7812 */ /* 0x000fe200078ac0ff */
[----:B------:R-:W-:-:S02]  /*39d0*/  FMUL.FTZ R137, R137, UR13 ;  /* 0x0000000d89897c20 */ /* 0x000fc40008410000 */
[----:B------:R-:W-:-:S03]  /*39e0*/  FMUL.FTZ R139, R139, UR13 ;  /* 0x0000000d8b8b7c20 */ /* 0x000fc60008410000 */
[----:B------:R-:W-:Y:S02]  /*39f0*/  SEL R137, R137, RZ, P5 ;  /* 0x000000ff89897207 */ /* 0x000fe40002800000 */
[----:B------:R-:W-:-:S04]  /*3a00*/  LOP3.LUT P5, RZ, R0, 0xff0000, RZ, 0xc0, !PT ;  /* 0x00ff000000ff7812 */ /* 0x000fc800078ac0ff */
[----:B------:R-:W-:Y:S02]  /*3a10*/  SEL R138, R138, RZ, P5 ;  /* 0x000000ff8a8a7207 */ /* 0x000fe40002800000 */
[----:B------:R-:W-:-:S04]  /*3a20*/  ISETP.GE.U32.AND P5, PT, R0, 0x1000000, PT ;  /* 0x010000000000780c */ /* 0x000fc80003fa6070 */
[----:B------:R-:W-:Y:S01]  /*3a30*/  SEL R139, R139, RZ, P5 ;  /* 0x000000ff8b8b7207 */ /* 0x000fe20002800000 */
[C---:B0-----:R-:W-:Y:S01]  /*3a40*/  IMAD.WIDE.U32 R142, R2.reuse, 0x10, R142 ;  /* 0x00000010028e7825 */ /* 0x041fe200078e008e */
[----:B------:R-:W-:-:S04]  /*3a50*/  IADD3 R2, PT, PT, R2, 0x100, RZ ;  /* 0x0000010002027810 */ /* 0x000fc80007ffe0ff */
[----:B------:R0:W-:Y:S03]  /*3a60*/  STG.E.128 desc[UR8][R142.64], R136 ;  /* 0x000000888e007986 */ /* 0x0001e6000c101d08 */
.L_x_10061:
[----:B------:R-:W-:Y:S05]  /*3a70*/  BSYNC.RECONVERGENT B1 ;  /* 0x0000000000017941 */ /* 0x000fea0003800200 */
.L_x_10060:
[----:B------:R-:W-:Y:S04]  /*3a80*/  BSSY.RECONVERGENT B1, `(.L_x_10062) ;  /* 0x0000022000017945 */ /* 0x000fe80003800200 */
[----:B------:R-:W-:Y:S05]  /*3a90*/  @!P0 BRA `(.L_x_10063) ;  /* 0x0000000000808947 */ /* 0x000fea0003800000 */
[-CC-:B0-----:R-:W-:Y:S01]  /*3aa0*/  FFMA.FTZ R137, R11, R141.reuse, R140.reuse ;  /* 0x0000008d0b897223 */ /* 0x181fe2000001008c */
[-CC-:B------:R-:W-:Y:S01]  /*3ab0*/  FFMA.FTZ R139, R153, R141.reuse, R140.reuse ;  /* 0x0000008d998b7223 */ /* 0x180fe2000001008c */
[----:B------:R-:W-:Y:S01]  /*3ac0*/  FFMA.FTZ R138, R10, R141, R140 ;  /* 0x0000008d0a8a7223 */ /* 0x000fe2000001008c */
[----:B------:R-:W-:Y:S01]  /*3ad0*/  LOP3.LUT P5, RZ, R9, 0xff, RZ, 0xc0, !PT ;  /* 0x000000ff09ff7812 */ /* 0x000fe200078ac0ff */
[----:B------:R-:W-:Y:S01]  /*3ae0*/  FADD.FTZ R137, R152, -R137 ;  /* 0x8000008998897221 */ /* 0x000fe20000010000 */
[----:B------:R-:W-:Y:S01]  /*3af0*/  FADD.FTZ R139, R180, -R139 ;  /* 0x8000008bb48b7221 */ /* 0x000fe20000010000 */
[----:B------:R-:W-:Y:S02]  /*3b00*/  FADD.FTZ R138, R163, -R138 ;  /* 0x8000008aa38a7221 */ /* 0x000fe40000010000 */
[C---:B-----5:R-:W-:Y:S01]  /*3b10*/  FFMA.FTZ R137, R35.reuse, R137, R112 ;  /* 0x0000008923897223 */ /* 0x060fe20000010070 */
[----:B------:R-:W-:-:S03]  /*3b20*/  FFMA.FTZ R139, R35, R139, R114 ;  /* 0x0000008b238b7223 */ /* 0x000fc60000010072 */
[-C--:B------:R-:W-:Y:S01]  /*3b30*/  FMUL.FTZ R137, R137, R34.reuse ;  /* 0x0000002289897220 */ /* 0x080fe20000410000 */
[----:B------:R-:W-:-:S03]  /*3b40*/  FMUL.FTZ R139, R139, R34 ;  /* 0x000000228b8b7220 */ /* 0x000fc60000410000 */
[----:B------:R-:W-:Y:S01]  /*3b50*/  FMUL.FTZ R136, R137, UR13 ;  /* 0x0000000d89887c20 */ /* 0x000fe20008410000 */
[----:B------:R-:W-:Y:S01]  /*3b60*/  FFMA.FTZ R137, R35, R138, R113 ;  /* 0x0000008a23897223 */ /* 0x000fe20000010071 */
[----:B------:R-:W-:Y:S01]  /*3b70*/  FMUL.FTZ R138, R139, UR13 ;  /* 0x0000000d8b8a7c20 */ /* 0x000fe20008410000 */
[----:B------:R-:W-:Y:S02]  /*3b80*/  FFMA.FTZ R139, R178, R141, R140 ;  /* 0x0000008db28b7223 */ /* 0x000fe4000001008c */
[----:B------:R-:W-:Y:S01]  /*3b90*/  FMUL.FTZ R137, R137, R34 ;  /* 0x0000002289897220 */ /* 0x000fe20000410000 */
[----:B------:R-:W-:Y:S01]  /*3ba0*/  SEL R136, R136, RZ, P5 ;  /* 0x000000ff88887207 */ /* 0x000fe20002800000 */
[----:B------:R-:W-:Y:S01]  /*3bb0*/  FADD.FTZ R142, R154, -R139 ;  /* 0x8000008b9a8e7221 */ /* 0x000fe20000010000 */
[----:B------:R-:W-:Y:S01]  /*3bc0*/  LOP3.LUT P5, RZ, R9, 0xff00, RZ, 0xc0, !PT ;  /* 0x0000ff0009ff7812 */ /* 0x000fe200078ac0ff */
[----:B------:R-:W-:Y:S02]  /*3bd0*/  FMUL.FTZ R137, R137, UR13 ;  /* 0x0000000d89897c20 */ /* 0x000fe40008410000 */
[----:B------:R-:W-:-:S02]  /*3be0*/  FFMA.FTZ R139, R35, R142, R115 ;  /* 0x0000008e238b7223 */ /* 0x000fc40000010073 */
[----:B------:R-:W0:Y:S01]  /*3bf0*/  LDC.64 R142, c[0x0][0x468] ;  /* 0x00011a00ff8e7b82 */ /* 0x000e220000000a00 */
[----:B------:R-:W-:Y:S01]  /*3c00*/  SEL R137, R137, RZ, P5 ;  /* 0x000000ff89897207 */ /* 0x000fe20002800000 */
[----:B------:R-:W-:Y:S01]  /*3c10*/  FMUL.FTZ R139, R139, R34 ;  /* 0x000000228b8b7220 */ /* 0x000fe20000410000 */
[----:B------:R-:W-:-:S03]  /*3c20*/  LOP3.LUT P5, RZ, R9, 0xff0000, RZ, 0xc0, !PT ;  /* 0x00ff000009ff7812 */ /* 0x000fc600078ac0ff */
[----:B------:R-:W-:Y:S01]  /*3c30*/  FMUL.FTZ R139, R139, UR13 ;  /* 0x0000000d8b8b7c20 */ /* 0x000fe20008410000 */
[----:B------:R-:W-:Y:S02]  /*3c40*/  SEL R138, R138, RZ, P5 ;  /* 0x000000ff8a8a7207 */ /* 0x000fe40002800000 */
[----:B------:R-:W-:-:S04]  /*3c50*/  ISETP.GE.U32.AND P5, PT, R9, 0x1000000, PT ;  /* 0x010000000900780c */ /* 0x000fc80003fa6070 */
[----:B------:R-:W-:Y:S01]  /*3c60*/  SEL R139, R139, RZ, P5 ;  /* 0x000000ff8b8b7207 */ /* 0x000fe20002800000 */
[C---:B0-----:R-:W-:Y:S01]  /*3c70*/  IMAD.WIDE.U32 R142, R2.reuse, 0x10, R142 ;  /* 0x00000010028e7825 */ /* 0x041fe200078e008e */
[----:B------:R-:W-:-:S04]  /*3c80*/  IADD3 R2, PT, PT, R2, 0x100, RZ ;  /* 0x0000010002027810 */ /* 0x000fc80007ffe0ff */
[----:B------:R1:W-:Y:S03]  /*3c90*/  STG.E.128 desc[UR8][R142.64], R136 ;  /* 0x000000888e007986 */ /* 0x0003e6000c101d08 */
.L_x_10063:
[----:B------:R-:W-:Y:S05]  /*3ca0*/  BSYNC.RECONVERGENT B1 ;  /* 0x0000000000017941 */ /* 0x000fea0003800200 */
.L_x_10062:
        /* <DEDUP_REMOVED lines=34> */
.L_x_10065:
[----:B------:R-:W-:Y:S05]  /*3ed0*/  BSYNC.RECONVERGENT B1 ;  /* 0x0000000000017941 */ /* 0x000fea0003800200 */
.L_x_10064:
        /* <DEDUP_REMOVED lines=34> */
.L_x_10067:
[----:B------:R-:W-:Y:S05]  /*4100*/  BSYNC.RECONVERGENT B1 ;  /* 0x0000000000017941 */ /* 0x000fea0003800200 */
.L_x_10066:
        /* <DEDUP_REMOVED lines=34> */
.L_x_10069:
[----:B------:R-:W-:Y:S05]  /*4330*/  BSYNC.RECONVERGENT B1 ;  /* 0x0000000000017941 */ /* 0x000fea0003800200 */
.L_x_10068:
[----:B------:R-:W-:Y:S05]  /*4340*/  @!P4 BRA `(.L_x_10056) ;  /* 0x000000100008c947 */ /* 0x000fea0003800000 */
[-CC-:B01234-:R-:W-:Y:S01]  /*4350*/  FFMA.FTZ R137, R168, R141.reuse, R140.reuse ;  /* 0x0000008da8897223 */ /* 0x19ffe2000001008c */
[----:B------:R-:W-:Y:S01]  /*4360*/  ISETP.GE.U32.AND P5, PT, R21, 0x1000000, PT ;  /* 0x010000001500780c */ /* 0x000fe20003fa6070 */
[----:B------:R-:W-:Y:S02]  /*4370*/  FFMA.FTZ R138, R22, R141, R140 ;  /* 0x0000008d168a7223 */ /* 0x000fe4000001008c */
[----:B------:R-:W-:Y:S02]  /*4380*/  FADD.FTZ R136, R166, -R137 ;  /* 0x80000089a6887221 */ /* 0x000fe40000010000 */
[----:B------:R-:W-:Y:S02]  /*4390*/  FADD.FTZ R138, R31, -R138 ;  /* 0x8000008a1f8a7221 */ /* 0x000fe40000010000 */
        /* <DEDUP_REMOVED lines=9> */
[----:B------:R-:W-:-:S04]  /*4430*/  FFMA.FTZ R137, R35, R137, R128 ;  /* 0x0000008923897223 */ /* 0x000fc80000010080 */
[----:B------:R-:W-:-:S04]  /*4440*/  FMUL.FTZ R137, R137, R34 ;  /* 0x0000002289897220 */ /* 0x000fc80000410000 */
[----:B------:R-:W-:Y:S01]  /*4450*/  FMUL.FTZ R136, R137, UR13 ;  /* 0x0000000d89887c20 */ /* 0x000fe20008410000 */
[C---:B------:R-:W-:Y:S01]  /*4460*/  FFMA.FTZ R137, R35.reuse, R138, R129 ;  /* 0x0000008a23897223 */ /* 0x040fe20000010081 */
[----:B------:R-:W-:-:S03]  /*4470*/  FFMA.FTZ R35, R35, R141, R130 ;  /* 0x0000008d23237223 */ /* 0x000fc60000010082 */
[-C--:B------:R-:W-:Y:S01]  /*4480*/  FMUL.FTZ R137, R137, R34.reuse ;  /* 0x0000002289897220 */ /* 0x080fe20000410000 */
[----:B------:R-:W-:Y:S01]  /*4490*/  SEL R136, R136, RZ, P5 ;  /* 0x000000ff88887207 */ /* 0x000fe20002800000 */
[----:B------:R-:W-:Y:S01]  /*44a0*/  FMUL.FTZ R35, R35, R34 ;  /* 0x0000002223237220 */ /* 0x000fe20000410000 */
[----:B------:R-:W-:Y:S01]  /*44b0*/  LOP3.LUT P5, RZ, R21, 0xff00, RZ, 0xc0, !PT ;  /* 0x0000ff0015ff7812 */ /* 0x000fe200078ac0ff */
[----:B------:R-:W-:Y:S02]  /*44c0*/  FMUL.FTZ R137, R137, UR13 ;  /* 0x0000000d89897c20 */ /* 0x000fe40008410000 */
[----:B------:R-:W-:-:S03]  /*44d0*/  FMUL.FTZ R35, R35, UR13 ;  /* 0x0000000d23237c20 */ /* 0x000fc60008410000 */
[----:B------:R-:W-:Y:S02]  /*44e0*/  SEL R137, R137, RZ, P5 ;  /* 0x000000ff89897207 */ /* 0x000fe40002800000 */
[----:B------:R-:W-:-:S04]  /*44f0*/  LOP3.LUT P5, RZ, R21, 0xff0000, RZ, 0xc0, !PT ;  /* 0x00ff000015ff7812 */ /* 0x000fc800078ac0ff */
[----:B------:R-:W-:Y:S02]  /*4500*/  SEL R138, R35, RZ, P5 ;  /* 0x000000ff238a7207 */ /* 0x000fe40002800000 */
[----:B------:R-:W0:Y:S02]  /*4510*/  LDC.64 R34, c[0x0][0x468] ;  /* 0x00011a00ff227b82 */ /* 0x000e240000000a00 */
[----:B0-----:R-:W-:-:S05]  /*4520*/  IMAD.WIDE.U32 R34, R2, 0x10, R34 ;  /* 0x0000001002227825 */ /* 0x001fca00078e0022 */
[----:B------:R0:W-:Y:S01]  /*4530*/  STG.E.128 desc[UR8][R34.64], R136 ;  /* 0x0000008822007986 */ /* 0x0001e2000c101d08 */
[----:B------:R-:W-:Y:S05]  /*4540*/  BRA `(.L_x_10056) ;  /* 0x0000000c00887947 */ /* 0x000fea0003800000 */
.L_x_10059:
        /* <DEDUP_REMOVED lines=31> */
[----:B------:R-:W-:-:S04]  /*4740*/  FMUL.FTZ R139, R135, R34 ;  /* 0x00000022878b7220 */ /* 0x000fc80000410000 */
[----:B------:R-:W-:-:S05]  /*4750*/  FMUL.FTZ R139, R139, UR13 ;  /* 0x0000000d8b8b7c20 */ /* 0x000fca0008410000 */
[----:B------:R-:W-:Y:S01]  /*4760*/  SEL R139, R139, RZ, P5 ;  /* 0x000000ff8b8b7207 */ /* 0x000fe20002800000 */
[C---:B0-----:R-:W-:Y:S01]  /*4770*/  IMAD.WIDE.U32 R142, R2.reuse, 0x10, R142 ;  /* 0x00000010028e7825 */ /* 0x041fe200078e008e */
[----:B------:R-:W-:-:S04]  /*4780*/  IADD3 R2, PT, PT, R2, 0x100, RZ ;  /* 0x0000010002027810 */ /* 0x000fc80007ffe0ff */
[----:B------:R0:W-:Y:S04]  /*4790*/  STG.E.128 desc[UR8][R142.64], R132 ;  /* 0x000000848e007986 */ /* 0x0001e8000c101d08 */
[----:B------:R0:W-:Y:S02]  /*47a0*/  STG.E.128 desc[UR8][R144.64], R136 ;  /* 0x0000008890007986 */ /* 0x0001e4000c101d08 */
.L_x_10071:
[----:B------:R-:W-:Y:S05]  /*47b0*/  BSYNC.RECONVERGENT B1 ;  /* 0x0000000000017941 */ /* 0x000fea0003800200 */
.L_x_10070:
[----:B------:R-:W-:Y:S04]  /*47c0*/  BSSY.RECONVERGENT B1, `(.L_x_10072) ;  /* 0x0000025000017945 */ /* 0x000fe80003800200 */
[----:B------:R-:W-:Y:S05]  /*47d0*/  @!P0 BRA `(.L_x_10073) ;  /* 0x00000000008c8947 */ /* 0x000fea0003800000 */
[-CC-:B0-----:R-:W-:Y:S01]  /*47e0*/  FFMA.FTZ R133, R11, R141.reuse, R140.reuse ;  /* 0x0000008d0b857223 */ /* 0x181fe2000001008c */
[-CC-:B------:R-:W-:Y:S01]  /*47f0*/  FFMA.FTZ R134, R10, R141.reuse, R140.reuse ;  /* 0x0000008d0a867223 */ /* 0x180fe2000001008c */
[----:B------:R-:W-:Y:S01]  /*4800*/  LOP3.LUT P5, RZ, R9, 0xff, RZ, 0xc0, !PT ;  /* 0x000000ff09ff7812 */ /* 0x000fe200078ac0ff */
[----:B------:R-:W-:Y:S01]  /*4810*/  FFMA.FTZ R135, R153, R141, R140 ;  /* 0x0000008d99877223 */ /* 0x000fe2000001008c */
[----:B------:R-:W-:Y:S01]  /*4820*/  FADD.FTZ R133, R152, -R133 ;  /* 0x8000008598857221 */ /* 0x000fe20000010000 */
[----:B------:R-:W-:Y:S01]  /*4830*/  FADD.FTZ R134, R163, -R134 ;  /* 0x80000086a3867221 */ /* 0x000fe20000010000 */
[----:B------:R-:W0:Y:S01]  /*4840*/  LDC.64 R144, c[0x0][0x468] ;  /* 0x00011a00ff907b82 */ /* 0x000e220000000a00 */
[----:B------:R-:W-:Y:S01]  /*4850*/  FADD.FTZ R135, R180, -R135 ;  /* 0x80000087b4877221 */ /* 0x000fe20000010000 */
[----:B-----5:R-:W-:-:S04]  /*4860*/  FFMA.FTZ R132, R35, R133, R112 ;  /* 0x0000008523847223 */ /* 0x020fc80000010070 */
        /* <DEDUP_REMOVED lines=15> */
[----:B------:R-:W-:-:S03]  /*4960*/  ISETP.GE.U32.AND P5, PT, R9, 0x1000000, PT ;  /* 0x010000000900780c */ /* 0x000fc60003fa6070 */
[----:B------:R-:W-:-:S04]  /*4970*/  FADD.FTZ R142, R154, -R135 ;  /* 0x800000879a8e7221 */ /* 0x000fc80000010000 */
[----:B------:R-:W-:Y:S02]  /*4980*/  FFMA.FTZ R135, R35, R142, R115 ;  /* 0x0000008e23877223 */ /* 0x000fe40000010073 */
        /* <DEDUP_REMOVED lines=8> */
.L_x_10073:
[----:B------:R-:W-:Y:S05]  /*4a10*/  BSYNC.RECONVERGENT B1 ;  /* 0x0000000000017941 */ /* 0x000fea0003800200 */
.L_x_10072:
[----:B------:R-:W-:Y:S04]  /*4a20*/  BSSY.RECONVERGENT B1, `(.L_x_10074) ;  /* 0x0000025000017945 */ /* 0x000fe80003800200 */
[----:B------:R-:W-:Y:S05]  /*4a30*/  @!P1 BRA `(.L_x_10075) ;  /* 0x00000000008c9947 */ /* 0x000fea0003800000 */
[-CC-:B01----:R-:W-:Y:S01]  /*4a40*/  FFMA.FTZ R133, R13, R141.reuse, R140.reuse ;  /* 0x0000008d0d857223 */ /* 0x183fe2000001008c */
        /* <DEDUP_REMOVED lines=34> */
.L_x_10075:
[----:B------:R-:W-:Y:S05]  /*4c70*/  BSYNC.RECONVERGENT B1 ;  /* 0x0000000000017941 */ /* 0x000fea0003800200 */
.L_x_10074:
[----:B------:R-:W-:Y:S04]  /*4c80*/  BSSY.RECONVERGENT B1, `(.L_x_10076) ;  /* 0x0000025000017945 */ /* 0x000fe80003800200 */
[----:B------:R-:W-:Y:S05]  /*4c90*/  @!P2 BRA `(.L_x_10077) ;  /* 0x00000000008ca947 */ /* 0x000fea0003800000 */
[-CC-:B012---:R-:W-:Y:S01]  /*4ca0*/  FFMA.FTZ R133, R17, R141.reuse, R140.reuse ;  /* 0x0000008d11857223 */ /* 0x187fe2000001008c */
        /* <DEDUP_REMOVED lines=34> */
.L_x_10077:
[----:B------:R-:W-:Y:S05]  /*4ed0*/  BSYNC.RECONVERGENT B1 ;  /* 0x0000000000017941 */ /* 0x000fea0003800200 */
.L_x_10076:
[----:B------:R-:W-:Y:S04]  /*4ee0*/  BSSY.RECONVERGENT B1, `(.L_x_10078) ;  /* 0x0000025000017945 */ /* 0x000fe80003800200 */
[----:B------:R-:W-:Y:S05]  /*4ef0*/  @!P3 BRA `(.L_x_10079) ;  /* 0x00000000008cb947 */ /* 0x000fea0003800000 */
[-CC-:B0123--:R-:W-:Y:S01]  /*4f00*/  FFMA.FTZ R133, R19, R141.reuse, R140.reuse ;  /* 0x0000008d13857223 */ /* 0x18ffe2000001008c */
        /* <DEDUP_REMOVED lines=34> */
.L_x_10079:
[----:B------:R-:W-:Y:S05]  /*5130*/  BSYNC.RECONVERGENT B1 ;  /* 0x0000000000017941 */ /* 0x000fea0003800200 */
.L_x_10078:
[----:B------:R-:W-:Y:S05]  /*5140*/  @!P4 BRA `(.L_x_10056) ;  /* 0x000000000088c947 */ /* 0x000fea0003800000 */
[-CC-:B01234-:R-:W-:Y:S01]  /*5150*/  FFMA.FTZ R133, R168, R141.reuse, R140.reuse ;  /* 0x0000008da8857223 */ /* 0x19ffe2000001008c */
[----:B------:R-:W-:Y:S01]  /*5160*/  ISETP.GE.U32.AND P5, PT, R21, 0x1000000, PT ;  /* 0x010000001500780c */ /* 0x000fe20003fa6070 */
[-CC-:B------:R-:W-:Y:S02]  /*5170*/  FFMA.FTZ R134, R22, R141.reuse, R140.reuse ;  /* 0x0000008d16867223 */ /* 0x180fe4000001008c */
[----:B------:R-:W-:Y:S01]  /*5180*/  FADD.FTZ R132, R166, -R133 ;  /* 0x80000085a6847221 */ /* 0x000fe20000010000 */
[-C--:B------:R-:W-:Y:S01]  /*5190*/  FFMA.FTZ R133, R23, R141.reuse, R140 ;  /* 0x0000008d17857223 */ /* 0x080fe2000001008c */
[----:B------:R-:W-:Y:S01]  /*51a0*/  FADD.FTZ R134, R31, -R134 ;  /* 0x800000861f867221 */ /* 0x000fe20000010000 */
[----:B------:R-:W-:Y:S01]  /*51b0*/  FFMA.FTZ R141, R33, R141, R140 ;  /* 0x0000008d218d7223 */ /* 0x000fe2000001008c */
[----:B-----5:R-:W-:Y:S01]  /*51c0*/  FFMA.FTZ R135, R35, R132, R131 ;  /* 0x0000008423877223 */ /* 0x020fe20000010083 */
[----:B------:R-:W-:Y:S02]  /*51d0*/  FADD.FTZ R133, R32, -R133 ;  /* 0x8000008520857221 */ /* 0x000fe40000010000 */
[----:B------:R-:W-:Y:S01]  /*51e0*/  FADD.FTZ R141, R170, -R141 ;  /* 0x8000008daa8d7221 */ /* 0x000fe20000010000 */
[----:B------:R-:W-:-:S04]  /*51f0*/  FMUL.FTZ R132, R135, R34 ;  /* 0x0000002287847220 */ /* 0x000fc80000410000 */
[----:B------:R-:W-:-:S05]  /*5200*/  FMUL.FTZ R132, R132, UR13 ;  /* 0x0000000d84847c20 */ /* 0x000fca0008410000 */
[----:B------:R-:W-:Y:S01]  /*5210*/  SEL R139, R132, RZ, P5 ;  /* 0x000000ff848b7207 */ /* 0x000fe20002800000 */
[----:B------:R-:W-:Y:S01]  /*5220*/  FFMA.FTZ R132, R35, R133, R128 ;  /* 0x0000008523847223 */ /* 0x000fe20000010080 */
[----:B------:R-:W-:-:S03]  /*5230*/  LOP3.LUT P5, RZ, R21, 0xff, RZ, 0xc0, !PT ;  /* 0x000000ff15ff7812 */ /* 0x000fc600078ac0ff */
        /* <DEDUP_REMOVED lines=13> */
[----:B------:R-:W-:Y:S02]  /*5310*/  SEL R138, R34, RZ, P5 ;  /* 0x000000ff228a7207 */ /* 0x000fe40002800000 */
[----:B------:R-:W1:Y:S01]  /*5320*/  LDC.64 R34, c[0x0][0x478] ;  /* 0x00011e00ff227b82 */ /* 0x000e620000000a00 */
[----:B0-----:R-:W-:-:S04]  /*5330*/  IMAD.WIDE.U32 R140, R2, 0x10, R140 ;  /* 0x00000010028c7825 */ /* 0x001fc800078e008c */
[----:B-1----:R-:W-:-:S05]  /*5340*/  IMAD.WIDE.U32 R34, R2, 0x10, R34 ;  /* 0x0000001002227825 */ /* 0x002fca00078e0022 */
[----:B------:R0:W-:Y:S04]  /*5350*/  STG.E.128 desc[UR8][R34.64], R132 ;  /* 0x0000008422007986 */ /* 0x0001e8000c101d08 */
[----:B------:R0:W-:Y:S02]  /*5360*/  STG.E.128 desc[UR8][R140.64], R136 ;  /* 0x000000888c007986 */ /* 0x0001e4000c101d08 */
.L_x_10056:
[----:B------:R-:W-:Y:S05]  /*5370*/  BSYNC.RECONVERGENT B0 ;  /* 0x0000000000007941 */ /* 0x000fea0003800200 */
.L_x_10034:
[----:B0----5:R-:W0:Y:S01]  /*5380*/  LDC.64 R34, c[0x0][0x380] ;  /* 0x0000e000ff227b82 */ /* 0x021e220000000a00 */
[----:B------:R-:W-:Y:S01]  /*5390*/  UPLOP3.LUT UP1, UPT, UPT, UPT, UP1, 0x40, 0x4 ;  /* 0x000000000004789c */ /* 0x000fe20003f2e810 */
[----:B0-----:R-:W-:-:S04]  /*53a0*/  IADD3 R5, PT, PT, R5, R34, RZ ;  /* 0x0000002205057210 */ /* 0x001fc80007ffe0ff */
[----:B------:R-:W-:-:S13]  /*53b0*/  ISETP.GE.AND P5, PT, R5, R35, PT ;  /* 0x000000230500720c */ /* 0x000fda0003fa6270 */
[----:B------:R-:W-:Y:S05]  /*53c0*/  @!P5 BRA `(.L_x_10080) ;  /* 0xffffffb000a8d947 */ /* 0x000fea000383ffff */
.L_x_10019:
        /* <DEDUP_REMOVED lines=47> */
.L_x_10081:
        /* <DEDUP_REMOVED lines=12> */
.L_x_10842:


//--------------------- .text._ZN10layer_norm13ln_bwd_kernelINS_13Kernel_traitsIfffffjLj6144ELj1ELj1ELj8ELj16ENS_18Kernel_traits_baseILj6144EfffffjLj256EEEEELb1ELb0ELb0ELb1EEEvNS_9BwdParamsE --------------------------
	.section	.text._ZN10layer_norm13ln_bwd_kernelINS_13Kernel_traitsIfffffjLj6144ELj1ELj1ELj8ELj16ENS_18Kernel_traits_baseILj6144EfffffjLj256EEEEELb1ELb0ELb0ELb1EEEvNS_9BwdParamsE,"ax",@progbits
	.align	128
        .global         _ZN10layer_norm13ln_bwd_kernelINS_13Kernel_traitsIfffffjLj6144ELj1ELj1ELj8ELj16ENS_18Kernel_traits_baseILj6144EfffffjLj256EEEEELb1ELb0ELb0ELb1EEEvNS_9BwdParamsE
        .type           _ZN10layer_norm13ln_bwd_kernelINS_13Kernel_traitsIfffffjLj6144ELj1ELj1ELj8ELj16ENS_18Kernel_traits_baseILj6144EfffffjLj256EEEEELb1ELb0ELb0ELb1EEEvNS_9BwdParamsE,@function
        .size           _ZN10layer_norm13ln_bwd_kernelINS_13Kernel_traitsIfffffjLj6144ELj1ELj1ELj8ELj16ENS_18Kernel_traits_baseILj6144EfffffjLj256EEEEELb1ELb0ELb0ELb1EEEvNS_9BwdParamsE,(.L_x_10843 - _ZN10layer_norm13ln_bwd_kernelINS_13Kernel_traitsIfffffjLj6144ELj1ELj1ELj8ELj16ENS_18Kernel_traits_baseILj6144EfffffjLj256EEEEELb1ELb0ELb0ELb1EEEvNS_9BwdParamsE)
        .other          _ZN10layer_norm13ln_bwd_kernelINS_13Kernel_traitsIfffffjLj6144ELj1ELj1ELj8ELj16ENS_18Kernel_traits_baseILj6144EfffffjLj256EEEEELb1ELb0ELb0ELb1EEEvNS_9BwdParamsE,@"STO_CUDA_ENTRY STV_DEFAULT"
_ZN10layer_norm13ln_bwd_kernelINS_13Kernel_traitsIfffffjLj6144ELj1ELj1ELj8ELj16ENS_18Kernel_traits_baseILj6144EfffffjLj256EEEEELb1ELb0ELb0ELb1EEEvNS_9BwdParamsE:
.text._ZN10layer_norm13ln_bwd_kernelINS_13Kernel_traitsIfffffjLj6144ELj1ELj1ELj8ELj16ENS_18Kernel_traits_baseILj6144EfffffjLj256EEEEELb1ELb0ELb0ELb1EEEvNS_9BwdParamsE:
        /* <DEDUP_REMOVED lines=64> */
[----:B------:R-:W-:Y:S01]  /*0400*/  CS2R R4, SRZ ;  /* 0x0000000000047805 */ /* 0x000fe2000001ff00 */
[----:B------:R-:W0:Y:S02]  /*0410*/  LDCU.64 UR14, c[0x0][0x478] ;  /* 0x00008f00ff0e77ac */ /* 0x000e240008000a00 */
[----:B------:R-:W5:Y:S01]  /*0420*/  LDG.E.128 R48, desc[UR6][R146.64+0x3000] ;  /* 0x0030000692307981 */ /* 0x000f62000c1e1d00 */
[----:B------:R-:W-:Y:S01]  /*0430*/  MOV R0, RZ ;  /* 0x000000ff00007202 */ /* 0x000fe20000000f00 */
[----:B------:R-:W0:Y:S02]  /*0440*/  LDCU.64 UR10, c[0x0][0x438] ;  /* 0x00008700ff0a77ac */ /* 0x000e240008000a00 */
[----:B------:R-:W5:Y:S04]  /*0450*/  LDG.E.128 R44, desc[UR6][R146.64+0x4000] ;  /* 0x00400006922c7981 */ /* 0x000f68000c1e1d00 */
[----:B------:R2:W5:Y:S01]  /*0460*/  LDG.E.128 R40, desc[UR6][R146.64+0x5000] ;  /* 0x0050000692287981 */ /* 0x000562000c1e1d00 */
[----:B-1----:R-:W-:-:S04]  /*0470*/  ISETP.NE.U32.AND P1, PT, R2, RZ, PT ;  /* 0x000000ff0200720c */ /* 0x002fc80003f25070 */
[----:B------:R-:W-:Y:S02]  /*0480*/  ISETP.NE.AND.EX P1, PT, R3, RZ, PT, P1 ;  /* 0x000000ff0300720c */ /* 0x000fe40003f25310 */
[----:B------:R-:W-:Y:S01]  /*0490*/  CS2R R2, SRZ ;  /* 0x0000000000027805 */ /* 0x000fe2000001ff00 */
[----:B0-234-:R-:W-:-:S10]  /*04a0*/  HFMA2 R147, -RZ, RZ, 0, 0 ;  /* 0x00000000ff937431 */ /* 0x01dfd400000001ff */
.L_x_10098:
        /* <DEDUP_REMOVED lines=10> */
[----:B0-----:R-:W-:Y:S02]  /*0550*/  LEA.HI.SX32 R157, R93, R146, 0x1e ;  /* 0x000000925d9d7211 */ /* 0x001fe400078ff2ff */
[----:B------:R-:W-:-:S04]  /*0560*/  ISETP.NE.U32.AND P2, PT, RZ, UR10, PT ;  /* 0x0000000aff007c0c */ /* 0x000fc8000bf45070 */
[----:B------:R-:W0:Y:S01]  /*0570*/  @P1 LDC.64 R162, c[0x0][0x3e0] ;  /* 0x0000f800ffa21b82 */ /* 0x000e220000000a00 */
[----:B------:R-:W-:-:S05]  /*0580*/  IADD3 R155, PT, PT, R157, 0x200, RZ ;  /* 0x000002009d9b7810 */ /* 0x000fca0007ffe0ff */
[----:B--2---:R-:W-:-:S06]  /*0590*/  IMAD.WIDE.U32 R102, R155, 0x10, R112 ;  /* 0x000000109b667825 */ /* 0x004fcc00078e0070 */
[----:B------:R-:W2:Y:S01]  /*05a0*/  LDG.E.128 R100, desc[UR6][R102.64] ;  /* 0x0000000666647981 */ /* 0x000ea2000c1e1d00 */
[C---:B------:R-:W-:Y:S01]  /*05b0*/  IMAD.WIDE.U32 R92, R157.reuse, 0x10, R112 ;  /* 0x000000109d5c7825 */ /* 0x040fe200078e0070 */
[----:B------:R-:W-:-:S05]  /*05c0*/  IADD3 R153, PT, PT, R157, 0x400, RZ ;  /* 0x000004009d997810 */ /* 0x000fca0007ffe0ff */
[----:B------:R-:W2:Y:S01]  /*05d0*/  LDG.E.128 R92, desc[UR6][R92.64] ;  /* 0x000000065c5c7981 */ /* 0x000ea2000c1e1d00 */
[----:B------:R-:W-:-:S04]  /*05e0*/  IMAD.WIDE.U32 R108, R153, 0x10, R112 ;  /* 0x00000010996c7825 */ /* 0x000fc800078e0070 */
[C---:B---3--:R-:W-:Y:S02]  /*05f0*/  IMAD.WIDE.U32 R116, R157.reuse, 0x10, R136 ;  /* 0x000000109d747825 */ /* 0x048fe400078e0088 */
[----:B------:R-:W3:Y:S02]  /*0600*/  LDG.E.128 R108, desc[UR6][R108.64] ;  /* 0x000000066c6c7981 */ /* 0x000ee4000c1e1d00 */
[----:B-1----:R-:W-:Y:S02]  /*0610*/  IMAD.WIDE R158, R150, 0x4, R158 ;  /* 0x00000004969e7825 */ /* 0x002fe400078e029e */
[----:B------:R-:W3:Y:S01]  /*0620*/  LDG.E.128 R116, desc[UR6][R116.64] ;  /* 0x0000000674747981 */ /* 0x000ee2000c1e1d00 */
[----:B------:R-:W-:-:S03]  /*0630*/  IADD3 R156, PT, PT, R157, 0x100, RZ ;  /* 0x000001009d9c7810 */ /* 0x000fc60007ffe0ff */
[----:B------:R1:W3:Y:S02]  /*0640*/  LDG.E R152, desc[UR6][R158.64] ;  /* 0x000000069e987981 */ /* 0x0002e4000c1e1900 */
[----:B------:R-:W-:-:S04]  /*0650*/  IMAD.WIDE.U32 R96, R156, 0x10, R112 ;  /* 0x000000109c607825 */ /* 0x000fc800078e0070 */
[--C-:B------:R-:W-:Y:S02]  /*0660*/  IMAD.WIDE.U32 R120, R156, 0x10, R136.reuse ;  /* 0x000000109c787825 */ /* 0x100fe400078e0088 */
[----:B------:R-:W3:Y:S04]  /*0670*/  LDG.E.128 R96, desc[UR6][R96.64] ;  /* 0x0000000660607981 */ /* 0x000ee8000c1e1d00 */
[----:B------:R-:W3:Y:S01]  /*0680*/  LDG.E.128 R120, desc[UR6][R120.64] ;  /* 0x0000000678787981 */ /* 0x000ee2000c1e1d00 */
[----:B------:R-:W-:Y:S01]  /*0690*/  IMAD.WIDE.U32 R124, R155, 0x10, R136 ;  /* 0x000000109b7c7825 */ /* 0x000fe200078e0088 */
[----:B------:R-:W-:-:S05]  /*06a0*/  IADD3 R154, PT, PT, R157, 0x300, RZ ;  /* 0x000003009d9a7810 */ /* 0x000fca0007ffe0ff */
[----:B------:R-:W3:Y:S01]  /*06b0*/  LDG.E.128 R124, desc[UR6][R124.64] ;  /* 0x000000067c7c7981 */ /* 0x000ee2000c1e1d00 */
        /* <DEDUP_REMOVED lines=8> */
[----:B------:R-:W-:Y:S02]  /*0740*/  IMAD.WIDE.U32 R136, R151, 0x10, R136 ;  /* 0x0000001097887825 */ /* 0x000fe400078e0088 */
[----:B------:R-:W3:Y:S04]  /*0750*/  LDG.E.128 R112, desc[UR6][R112.64] ;  /* 0x0000000670707981 */ /* 0x000ee8000c1e1d00 */
[----:B------:R-:W3:Y:S01]  /*0760*/  LDG.E.128 R136, desc[UR6][R136.64] ;  /* 0x0000000688887981 */ /* 0x000ee2000c1e1d00 */
[----:B------:R-:W-:Y:S02]  /*0770*/  ISETP.NE.AND.EX P2, PT, RZ, UR11, PT, P2 ;  /* 0x0000000bff007c0c */ /* 0x000fe4000bf45320 */
[----:B------:R-:W-:Y:S01]  /*0780*/  ISETP.NE.AND P5, PT, RZ, UR8, PT ;  /* 0x00000008ff007c0c */ /* 0x000fe2000bfa5270 */
[----:B0-----:R-:W-:Y:S01]  /*0790*/  @P1 IMAD.WIDE R162, R150, 0x4, R162 ;  /* 0x0000000496a21825 */ /* 0x001fe200078e02a2 */
[----:B-1----:R-:W-:-:S06]  /*07a0*/  MOV R158, 0x3f800000 ;  /* 0x3f800000009e7802 */ /* 0x002fcc0000000f00 */
[----:B-----5:R-:W5:Y:S01]  /*07b0*/  @P1 LDG.E R158, desc[UR6][R162.64] ;  /* 0x00000006a29e1981 */ /* 0x020f62000c1e1900 */
[----:B----4-:R-:W-:Y:S02]  /*07c0*/  FSEL R187, R160, RZ, !P5 ;  /* 0x000000ffa0bb7208 */ /* 0x010fe40006800000 */
[----:B------:R-:W0:Y:S03]  /*07d0*/  LDC.64 R160, c[0x0][0x3b0] ;  /* 0x0000ec00ffa07b82 */ /* 0x000e260000000a00 */
[C---:B--2---:R-:W-:Y:S01]  /*07e0*/  FADD.FTZ R209, -R187.reuse, R102 ;  /* 0x00000066bbd17221 */ /* 0x044fe20000010100 */
[----:B------:R-:W-:-:S04]  /*07f0*/  FADD.FTZ R171, -R187, R103 ;  /* 0x00000067bbab7221 */ /* 0x000fc80000010100 */
[----:B------:R-:W1:Y:S01]  /*0800*/  @P2 LDC.64 R102, c[0x0][0x438] ;  /* 0x00010e00ff662b82 */ /* 0x000e620000000a00 */
[C---:B------:R-:W-:Y:S01]  /*0810*/  FADD.FTZ R177, -R187.reuse, R92 ;  /* 0x0000005cbbb17221 */ /* 0x040fe20000010100 */
[----:B------:R-:W-:-:S06]  /*0820*/  FADD.FTZ R211, -R187, R93 ;  /* 0x0000005dbbd37221 */ /* 0x000fcc0000010100 */
[----:B------:R-:W2:Y:S01]  /*0830*/  @P2 LDC.64 R92, c[0x0][0x438] ;  /* 0x00010e00ff5c2b82 */ /* 0x000ea20000000a00 */
[C---:B------:R-:W-:Y:S01]  /*0840*/  FADD.FTZ R213, -R187.reuse, R94 ;  /* 0x0000005ebbd57221 */ /* 0x040fe20000010100 */
[C---:B------:R-:W-:Y:S01]  /*0850*/  FADD.FTZ R215, -R187.reuse, R95 ;  /* 0x0000005fbbd77221 */ /* 0x040fe20000010100 */
[C---:B---3--:R-:W-:Y:S01]  /*0860*/  FADD.FTZ R197, -R187.reuse, R108 ;  /* 0x0000006cbbc57221 */ /* 0x048fe20000010100 */
[----:B------:R-:W-:-:S04]  /*0870*/  FADD.FTZ R179, -R187, R109 ;  /* 0x0000006dbbb37221 */ /* 0x000fc80000010100 */
[----:B------:R-:W3:Y:S01]  /*0880*/  @P2 LDC.64 R94, c[0x0][0x438] ;  /* 0x00010e00ff5e2b82 */ /* 0x000ee20000000a00 */
[----:B0-----:R-:W-:-:S04]  /*0890*/  IMAD.WIDE.U32 R108, R157, 0x4, R160 ;  /* 0x000000049d6c7825 */ /* 0x001fc800078e00a0 */
[----:B------:R-:W-:Y:S01]  /*08a0*/  FMUL.FTZ R201, R60, R116 ;  /* 0x000000743cc97220 */ /* 0x000fe20000410000 */
[----:B------:R-:W-:Y:S01]  /*08b0*/  FMUL.FTZ R186, R61, R117 ;  /* 0x000000753dba7220 */ /* 0x000fe20000410000 */
[----:B------:R0:W5:Y:S01]  /*08c0*/  LDG.E R109, desc[UR6][R108.64] ;  /* 0x000000066c6d7981 */ /* 0x000162000c1e1900 */
[----:B-1----:R-:W-:-:S04]  /*08d0*/  @P2 IMAD.WIDE.U32 R102, R157, 0x10, R102 ;  /* 0x000000109d662825 */ /* 0x002fc800078e0066 */
[C---:B------:R-:W-:Y:S01]  /*08e0*/  FMUL.FTZ R211, R152.reuse, R211 ;  /* 0x000000d398d37220 */ /* 0x040fe20000410000 */
[----:B------:R1:W5:Y:S01]  /*08f0*/  @P2 LDG.E.128 R64, desc[UR6][R102.64] ;  /* 0x0000000666402981 */ /* 0x000362000c1e1d00 */
[----:B0-----:R-:W-:Y:S01]  /*0900*/  FMUL.FTZ R108, R152, R177 ;  /* 0x000000b1986c7220 */ /* 0x001fe20000410000 */
[----:B------:R-:W-:Y:S01]  /*0910*/  FMUL.FTZ R188, R62, R118 ;  /* 0x000000763ebc7220 */ /* 0x000fe20000410000 */
[----:B-1----:R-:W-:Y:S02]  /*0920*/  FADD.FTZ R103, RZ, R201 ;  /* 0x000000c9ff677221 */ /* 0x002fe40000010000 */
[----:B------:R-:W-:Y:S01]  /*0930*/  FFMA.FTZ R102, R108, R201, RZ ;  /* 0x000000c96c667223 */ /* 0x000fe200000100ff */
[----:B------:R-:W-:Y:S01]  /*0940*/  FMUL.FTZ R213, R152, R213 ;  /* 0x000000d598d57220 */ /* 0x000fe20000410000 */
[----:B------:R-:W-:Y:S02]  /*0950*/  FADD.FTZ R103, R186, R103 ;  /* 0x00000067ba677221 */ /* 0x000fe40000010000 */
[----:B------:R-:W-:Y:S01]  /*0960*/  FFMA.FTZ R102, R211, R186, R102 ;  /* 0x000000bad3667223 */ /* 0x000fe20000010066 */
[----:B--2---:R-:W-:-:S04]  /*0970*/  @P2 IMAD.WIDE.U32 R92, R151, 0x10, R92 ;  /* 0x00000010975c2825 */ /* 0x004fc800078e005c */
[----:B------:R-:W-:Y:S01]  /*0980*/  FMUL.FTZ R192, R63, R119 ;  /* 0x000000773fc07220 */ /* 0x000fe20000410000 */
[----:B------:R-:W-:Y:S01]  /*0990*/  FADD.FTZ R103, R188, R103 ;  /* 0x00000067bc677221 */ /* 0x000fe20000010000 */
[----:B------:R-:W-:Y:S01]  /*09a0*/  FADD.FTZ R185, -R187, R96 ;  /* 0x00000060bbb97221 */ /* 0x000fe20000010100 */
[----:B------:R-:W-:Y:S01]  /*09b0*/  FMUL.FTZ R215, R152, R215 ;  /* 0x000000d798d77220 */ /* 0x000fe20000410000 */
[----:B------:R-:W-:Y:S01]  /*09c0*/  FFMA.FTZ R102, R213, R188, R102 ;  /* 0x000000bcd5667223 */ /* 0x000fe20000010066 */
[----:B---3--:R-:W-:Y:S01]  /*09d0*/  @P2 IMAD.WIDE.U32 R94, R153, 0x10, R94 ;  /* 0x00000010995e2825 */ /* 0x008fe200078e005e */
[----:B------:R0:W5:Y:S03]  /*09e0*/  @P2 LDG.E.128 R84, desc[UR6][R92.64] ;  /* 0x000000065c542981 */ /* 0x000166000c1e1d00 */
[----:B------:R-:W-:Y:S01]  /*09f0*/  FMUL.FTZ R183, R56, R120 ;  /* 0x0000007838b77220 */ /* 0x000fe20000410000 */
[----:B------:R-:W-:Y:S01]  /*0a00*/  FADD.FTZ R207, -R187, R97 ;  /* 0x00000061bbcf7221 */ /* 0x000fe20000010100 */
[----:B------:R-:W-:Y:S01]  /*0a10*/  FMUL.FTZ R196, R152, R185 ;  /* 0x000000b998c47220 */ /* 0x000fe20000410000 */
[----:B------:R1:W5:Y:S01]  /*0a20*/  @P2 LDG.E.128 R80, desc[UR6][R94.64] ;  /* 0x000000065e502981 */ /* 0x000362000c1e1d00 */
[----:B------:R-:W-:Y:S01]  /*0a30*/  FMUL.FTZ R184, R57, R121 ;  /* 0x0000007939b87220 */ /* 0x000fe20000410000 */
[----:B0-----:R-:W-:Y:S01]  /*0a40*/  FADD.FTZ R92, R192, R103 ;  /* 0x00000067c05c7221 */ /* 0x001fe20000010000 */
[----:B------:R-:W-:Y:S01]  /*0a50*/  FFMA.FTZ R93, R215, R192, R102 ;  /* 0x000000c0d75d7223 */ /* 0x000fe20000010066 */
[----:B------:R-:W-:Y:S01]  /*0a60*/  FADD.FTZ R217, -R187, R98 ;  /* 0x00000062bbd97221 */ /* 0x000fe20000010100 */
[----:B------:R-:W-:Y:S01]  /*0a70*/  FMUL.FTZ R207, R152, R207 ;  /* 0x000000cf98cf7220 */ /* 0x000fe20000410000 */
[----:B-1----:R-:W-:Y:S01]  /*0a80*/  FADD.FTZ R95, R183, R92 ;  /* 0x0000005cb75f7221 */ /* 0x002fe20000010000 */
[----:B------:R-:W-:Y:S01]  /*0a90*/  FFMA.FTZ R92, R196, R183, R93 ;  /* 0x000000b7c45c7223 */ /* 0x000fe2000001005d */
[----:B------:R-:W-:Y:S01]  /*0aa0*/  FMUL.FTZ R185, R58, R122 ;  /* 0x0000007a3ab97220 */ /* 0x000fe20000410000 */
[----:B------:R-:W-:Y:S01]  /*0ab0*/  FADD.FTZ R219, -R187, R99 ;  /* 0x00000063bbdb7221 */ /* 0x000fe20000010100 */
[----:B------:R-:W-:Y:S01]  /*0ac0*/  FADD.FTZ R94, R184, R95 ;  /* 0x0000005fb85e7221 */ /* 0x000fe20000010000 */
[C---:B------:R-:W-:Y:S01]  /*0ad0*/  FMUL.FTZ R202, R152.reuse, R217 ;  /* 0x000000d998ca7220 */ /* 0x040fe20000410000 */
[----:B------:R-:W-:Y:S01]  /*0ae0*/  FFMA.FTZ R93, R207, R184, R92 ;  /* 0x000000b8cf5d7223 */ /* 0x000fe2000001005c */
[----:B------:R-:W-:Y:S01]  /*0af0*/  FMUL.FTZ R178, R59, R123 ;  /* 0x0000007b3bb27220 */ /* 0x000fe20000410000 */
[----:B------:R-:W-:Y:S01]  /*0b00*/  FADD.FTZ R95, R185, R94 ;  /* 0x0000005eb95f7221 */ /* 0x000fe20000010000 */
[C---:B------:R-:W-:Y:S01]  /*0b10*/  FADD.FTZ R175, -R187.reuse, R100 ;  /* 0x00000064bbaf7221 */ /* 0x040fe20000010100 */
[----:B------:R-:W-:Y:S01]  /*0b20*/  FMUL.FTZ R217, R152, R219 ;  /* 0x000000db98d97220 */ /* 0x000fe20000410000 */
[----:B------:R-:W-:Y:S01]  /*0b30*/  FFMA.FTZ R92, R202, R185, R93 ;  /* 0x000000b9ca5c7223 */ /* 0x000fe2000001005d */
[----:B------:R-:W-:Y:S01]  /*0b40*/  FMUL.FTZ R177, R52, R124 ;  /* 0x0000007c34b17220 */ /* 0x000fe20000410000 */
[----:B------:R-:W-:Y:S01]  /*0b50*/  FADD.FTZ R94, R178, R95 ;  /* 0x0000005fb25e7221 */ /* 0x000fe20000010000 */
[----:B------:R-:W-:Y:S01]  /*0b60*/  FADD.FTZ R205, -R187, R101 ;  /* 0x00000065bbcd7221 */ /* 0x000fe20000010100 */
        /* <DEDUP_REMOVED lines=36> */
[----:B------:R-:W-:-:S04]  /*0db0*/  IMAD.WIDE.U32 R166, R154, 0x4, R160 ;  /* 0x000000049aa67825 */ /* 0x000fc800078e00a0 */
[C---:B------:R-:W-:Y:S01]  /*0dc0*/  FMUL.FTZ R180, R152.reuse, R197 ;  /* 0x000000c598b47220 */ /* 0x040fe20000410000 */
[----:B------:R-:W-:Y:S01]  /*0dd0*/  FFMA.FTZ R95, R199, R170, R92 ;  /* 0x000000aac75f7223 */ /* 0x000fe2000001005c */
[----:B------:R-:W-:Y:S01]  /*0de0*/  FMUL.FTZ R168, R45, R133 ;  /* 0x000000852da87220 */ /* 0x000fe20000410000 */
[----:B------:R-:W-:Y:S01]  /*0df0*/  FADD.FTZ R93, R169, R94 ;  /* 0x0000005ea95d7221 */ /* 0x000fe20000010000 */
[C---:B------:R-:W-:Y:S01]  /*0e00*/  FADD.FTZ R193, -R187.reuse, R110 ;  /* 0x0000006ebbc17221 */ /* 0x040fe20000010100 */
[----:B------:R-:W-:Y:S01]  /*0e10*/  FMUL.FTZ R179, R152, R179 ;  /* 0x000000b398b37220 */ /* 0x000fe20000410000 */
[----:B------:R-:W-:Y:S01]  /*0e20*/  FFMA.FTZ R92, R180, R169, R95 ;  /* 0x000000a9b45c7223 */ /* 0x000fe2000001005f */
[----:B------:R0:W5:Y:S01]  /*0e30*/  LDG.E R166, desc[UR6][R166.64] ;  /* 0x00000006a6a67981 */ /* 0x000162000c1e1900 */
[----:B------:R-:W-:Y:S01]  /*0e40*/  FADD.FTZ R181, -R187, R111 ;  /* 0x0000006fbbb57221 */ /* 0x000fe20000010100 */
[----:B------:R-:W-:Y:S01]  /*0e50*/  FADD.FTZ R94, R168, R93 ;  /* 0x0000005da85e7221 */ /* 0x000fe20000010000 */
[----:B------:R-:W-:-:S04]  /*0e60*/  IMAD.WIDE.U32 R110, R156, 0x4, R160 ;  /* 0x000000049c6e7825 */ /* 0x000fc800078e00a0 */
[----:B------:R-:W-:Y:S01]  /*0e70*/  FMUL.FTZ R182, R152, R193 ;  /* 0x000000c198b67220 */ /* 0x000fe20000410000 */
[----:B------:R-:W-:Y:S01]  /*0e80*/  FFMA.FTZ R93, R179, R168, R92 ;  /* 0x000000a8b35d7223 */ /* 0x000fe2000001005c */
[----:B------:R-:W-:Y:S01]  /*0e90*/  FMUL.FTZ R164, R47, R135 ;  /* 0x000000872fa47220 */ /* 0x000fe20000410000 */
[----:B------:R-:W-:-:S04]  /*0ea0*/  IMAD.WIDE.U32 R106, R155, 0x4, R160 ;  /* 0x000000049b6a7825 */ /* 0x000fc800078e00a0 */
[C---:B------:R-:W-:Y:S01]  /*0eb0*/  FADD.FTZ R195, -R187.reuse, R112 ;  /* 0x00000070bbc37221 */ /* 0x040fe20000010100 */
[----:B------:R-:W-:Y:S01]  /*0ec0*/  FADD.FTZ R191, -R187, R113 ;  /* 0x00000071bbbf7221 */ /* 0x000fe20000010100 */
[----:B0-----:R-:W-:Y:S01]  /*0ed0*/  FMUL.FTZ R167, R46, R134 ;  /* 0x000000862ea77220 */ /* 0x001fe20000410000 */
[----:B------:R-:W-:-:S04]  /*0ee0*/  IMAD.WIDE.U32 R104, R153, 0x4, R160 ;  /* 0x0000000499687825 */ /* 0x000fc800078e00a0 */
[----:B------:R-:W-:Y:S01]  /*0ef0*/  FMUL.FTZ R181, R152, R181 ;  /* 0x000000b598b57220 */ /* 0x000fe20000410000 */
[----:B------:R-:W-:Y:S01]  /*0f00*/  FADD.FTZ R189, -R187, R114 ;  /* 0x00000072bbbd7221 */ /* 0x000fe20000010100 */
[----:B------:R-:W5:Y:S01]  /*0f10*/  LDG.E R112, desc[UR6][R110.64] ;  /* 0x000000066e707981 */ /* 0x000f62000c1e1900 */
[----:B------:R-:W-:-:S04]  /*0f20*/  IMAD.WIDE.U32 R160, R151, 0x4, R160 ;  /* 0x0000000497a07825 */ /* 0x000fc800078e00a0 */
[----:B------:R-:W-:Y:S01]  /*0f30*/  FADD.FTZ R95, R167, R94 ;  /* 0x0000005ea75f7221 */ /* 0x000fe20000010000 */
[----:B------:R-:W-:Y:S01]  /*0f40*/  FFMA.FTZ R92, R182, R167, R93 ;  /* 0x000000a7b65c7223 */ /* 0x000fe2000001005d */
[----:B------:R-:W-:Y:S01]  /*0f50*/  FMUL.FTZ R113, R152, R195 ;  /* 0x000000c398717220 */ /* 0x000fe20000410000 */
[----:B------:R-:W-:Y:S01]  /*0f60*/  FMUL.FTZ R162, R42, R138 ;  /* 0x0000008a2aa27220 */ /* 0x000fe20000410000 */
[----:B------:R0:W5:Y:S01]  /*0f70*/  LDG.E R159, desc[UR6][R160.64] ;  /* 0x00000006a09f7981 */ /* 0x000162000c1e1900 */
[----:B------:R-:W-:Y:S01]  /*0f80*/  FADD.FTZ R95, R164, R95 ;  /* 0x0000005fa45f7221 */ /* 0x000fe20000010000 */
[----:B------:R-:W-:Y:S01]  /*0f90*/  FFMA.FTZ R94, R181, R164, R92 ;  /* 0x000000a4b55e7223 */ /* 0x000fe2000001005c */
[----:B------:R-:W-:Y:S01]  /*0fa0*/  FMUL.FTZ R114, R152, R191 ;  /* 0x000000bf98727220 */ /* 0x000fe20000410000 */
[----:B------:R-:W-:Y:S01]  /*0fb0*/  FMUL.FTZ R163, R43, R139 ;  /* 0x0000008b2ba37220 */ /* 0x000fe20000410000 */
[----:B------:R-:W1:Y:S01]  /*0fc0*/  @P2 LDC.64 R96, c[0x0][0x438] ;  /* 0x00010e00ff602b82 */ /* 0x000e620000000a00 */
[----:B------:R-:W-:Y:S01]  /*0fd0*/  LOP3.LUT P4, RZ, R146, 0x1f, RZ, 0xc0, !PT ;  /* 0x0000001f92ff7812 */ /* 0x000fe2000788c0ff */
[----:B------:R-:W5:Y:S01]  /*0fe0*/  LDG.E R165, desc[UR6][R104.64] ;  /* 0x0000000668a57981 */ /* 0x000f62000c1e1900 */
[----:B0-----:R-:W-:Y:S01]  /*0ff0*/  FMUL.FTZ R160, R40, R136 ;  /* 0x0000008828a07220 */ /* 0x001fe20000410000 */
[----:B------:R-:W-:-:S04]  /*1000*/  FMUL.FTZ R161, R41, R137 ;  /* 0x0000008929a17220 */ /* 0x000fc80000410000 */
[----:B------:R-:W0:Y:S01]  /*1010*/  @P2 LDC.64 R98, c[0x0][0x438] ;  /* 0x00010e00ff622b82 */ /* 0x000e220000000a00 */
[----:B------:R-:W-:Y:S01]  /*1020*/  FADD.FTZ R92, R160, R95 ;  /* 0x0000005fa05c7221 */ /* 0x000fe20000010000 */
[----:B------:R-:W-:Y:S01]  /*1030*/  FFMA.FTZ R93, R113, R160, R94 ;  /* 0x000000a0715d7223 */ /* 0x000fe2000001005e */
[----:B------:R-:W-:Y:S01]  /*1040*/  FADD.FTZ R187, -R187, R115 ;  /* 0x00000073bbbb7221 */ /* 0x000fe20000010100 */
[----:B------:R-:W-:Y:S01]  /*1050*/  FMUL.FTZ R111, R152, R189 ;  /* 0x000000bd986f7220 */ /* 0x000fe20000410000 */
[----:B------:R-:W-:Y:S01]  /*1060*/  FADD.FTZ R95, R92, R161 ;  /* 0x000000a15c5f7221 */ /* 0x000fe20000010000 */
[----:B------:R-:W-:Y:S01]  /*1070*/  FFMA.FTZ R92, R114, R161, R93 ;  /* 0x000000a1725c7223 */ /* 0x000fe2000001005d */
[----:B------:R-:W-:Y:S01]  /*1080*/  FMUL.FTZ R110, R152, R187 ;  /* 0x000000bb986e7220 */ /* 0x000fe20000410000 */
[----:B------:R-:W2:Y:S01]  /*1090*/  @P2 LDC.64 R100, c[0x0][0x438] ;  /* 0x00010e00ff642b82 */ /* 0x000ea20000000a00 */
[----:B------:R-:W-:Y:S01]  /*10a0*/  FADD.FTZ R94, R95, R162 ;  /* 0x000000a25f5e7221 */ /* 0x000fe20000010000 */
[----:B------:R-:W-:Y:S01]  /*10b0*/  FFMA.FTZ R93, R111, R162, R92 ;  /* 0x000000a26f5d7223 */ /* 0x000fe2000001005c */
[----:B------:R-:W-:Y:S01]  /*10c0*/  PLOP3.LUT P0, PT, PT, PT, PT, 0x80, 0x8 ;  /* 0x000000000008781c */ /* 0x000fe20003f0f070 */
[----:B------:R-:W5:Y:S01]  /*10d0*/  LDG.E R115, desc[UR6][R106.64] ;  /* 0x000000066a737981 */ /* 0x000f62000c1e1900 */
        /* <DEDUP_REMOVED lines=16> */
[----:B--2---:R-:W-:-:S05]  /*11e0*/  @P2 IMAD.WIDE.U32 R100, R156, 0x10, R100 ;  /* 0x000000109c642825 */ /* 0x004fca00078e0064 */
[----:B------:R2:W5:Y:S01]  /*11f0*/  @P2 LDG.E.128 R68, desc[UR6][R100.64] ;  /* 0x0000000664442981 */ /* 0x000562000c1e1d00 */
[----:B0-----:R-:W-:Y:S01]  /*1200*/  FADD.FTZ R99, R96, R99 ;  /* 0x0000006360637221 */ /* 0x001fe20000010000 */
[----:B-1----:R-:W-:-:S04]  /*1210*/  FADD.FTZ R98, R97, R98 ;  /* 0x0000006261627221 */ /* 0x002fc80000010000 */
[----:B------:R-:W0:Y:S04]  /*1220*/  SHFL.DOWN PT, R94, R99, 0x2, 0x1f ;  /* 0x08401f00635e7f89 */ /* 0x000e2800000e0000 */
[----:B------:R-:W1:Y:S01]  /*1230*/  SHFL.DOWN PT, R93, R98, 0x2, 0x1f ;  /* 0x08401f00625d7f89 */ /* 0x000e6200000e0000 */
[----:B--2---:R-:W2:Y:S01]  /*1240*/  S2R R101, SR_CgaCtaId ;  /* 0x0000000000657919 */ /* 0x004ea20000008800 */
[----:B------:R-:W-:Y:S02]  /*1250*/  MOV R96, 0x400 ;  /* 0x0000040000607802 */ /* 0x000fe40000000f00 */
[----:B------:R-:W-:Y:S01]  /*1260*/  @!P4 PLOP3.LUT P0, PT, P3, PT, PT, 0x80, 0x8 ;  /* 0x000000000008c81c */ /* 0x000fe20001f0f070 */
[----:B0-----:R-:W-:Y:S01]  /*1270*/  FADD.FTZ R94, R99, R94 ;  /* 0x0000005e635e7221 */ /* 0x001fe20000010000 */
[----:B-1----:R-:W-:-:S04]  /*1280*/  FADD.FTZ R93, R98, R93 ;  /* 0x0000005d625d7221 */ /* 0x002fc80000010000 */
[----:B------:R-:W0:Y:S04]  /*1290*/  SHFL.DOWN PT, R95, R94, 0x1, 0x1f ;  /* 0x08201f005e5f7f89 */ /* 0x000e2800000e0000 */
[----:B------:R-:W1:Y:S01]  /*12a0*/  SHFL.DOWN PT, R92, R93, 0x1, 0x1f ;  /* 0x08201f005d5c7f89 */ /* 0x000e6200000e0000 */
[----:B------:R-:W-:Y:S02]  /*12b0*/  @!P4 SHF.R.U32.HI R97, RZ, 0x2, R146 ;  /* 0x00000002ff61c819 */ /* 0x000fe40000011692 */
[----:B--2---:R-:W-:-:S04]  /*12c0*/  LEA R104, R101, R96, 0x18 ;  /* 0x0000006065687211 */ /* 0x004fc800078ec0ff */
[C---:B------:R-:W-:Y:S02]  /*12d0*/  IADD3 R99, PT, PT, R104.reuse, 0x6040, RZ ;  /* 0x0000604068637810 */ /* 0x040fe40007ffe0ff */
[----:B------:R-:W-:Y:S02]  /*12e0*/  @!P4 LOP3.LUT R97, R97, 0x38, RZ, 0xc0, !PT ;  /* 0x000000386161c812 */ /* 0x000fe400078ec0ff */
[----:B------:R-:W-:Y:S02]  /*12f0*/  @!P4 MOV R96, R99 ;  /* 0x000000630060c202 */ /* 0x000fe40000000f00 */
        /* <DEDUP_REMOVED lines=15> */
[----:B------:R-:W-:-:S06]  /*13f0*/  @!P3 IADD3 R105, PT, PT, R104, 0x6030, RZ ;  /* 0x000060306869b810 */ /* 0x000fcc0007ffe0ff */
[----:B------:R-:W3:Y:S01]  /*1400*/  LDS.128 R104, [R105] ;  /* 0x0000000069687984 */ /* 0x000ee20000000c00 */
        /* <DEDUP_REMOVED lines=81> */
[--C-:B------:R-:W-:Y:S01]  /*1920*/  FFMA.FTZ R196, R196, R102, R103.reuse ;  /* 0x00000066c4c47223 */ /* 0x100fe20000010067 */
[----:B------:R-:W-:Y:S01]  /*1930*/  LOP3.LUT P5, RZ, R109, 0xff00, RZ, 0xc0, !PT ;  /* 0x0000ff006dff7812 */ /* 0x000fe200078ac0ff */
[-C--:B------:R-:W-:Y:S01]  /*1940*/  FMUL.FTZ R93, R93, R158.reuse ;  /* 0x0000009e5d5d7220 */ /* 0x080fe20000410000 */
[----:B------:R-:W-:Y:S01]  /*1950*/  FMUL.FTZ R211, R211, R158 ;  /* 0x0000009ed3d37220 */ /* 0x000fe20000410000 */
[----:B------:R-:W-:Y:S01]  /*1960*/  LOP3.LUT P0, RZ, R109, 0xff0000, RZ, 0xc0, !PT ;  /* 0x00ff00006dff7812 */ /* 0x000fe2000780c0ff */
[----:B------:R-:W-:Y:S01]  /*1970*/  FADD.FTZ R183, R183, -R196 ;  /* 0x800000c4b7b77221 */ /* 0x000fe20000010000 */
[----:B------:R-:W-:Y:S01]  /*1980*/  FMUL.FTZ R93, R93, UR4 ;  /* 0x000000045d5d7c20 */ /* 0x000fe20008410000 */
[----:B------:R-:W-:Y:S01]  /*1990*/  LOP3.LUT P2, RZ, R109, 0xff, RZ, 0xc0, !PT ;  /* 0x000000ff6dff7812 */ /* 0x000fe2000784c0ff */
[----:B------:R-:W-:Y:S01]  /*19a0*/  FMUL.FTZ R109, R211, UR4 ;  /* 0x00000004d36d7c20 */ /* 0x000fe20008410000 */
[----:B------:R-:W-:Y:S01]  /*19b0*/  FFMA.FTZ R205, R205, R102, R103 ;  /* 0x00000066cdcd7223 */ /* 0x000fe20000010067 */
[C---:B------:R-:W-:Y:S01]  /*19c0*/  FFMA.FTZ R183, R152.reuse, R183, R68 ;  /* 0x000000b798b77223 */ /* 0x040fe20000010044 */
[----:B------:R-:W-:Y:S01]  /*19d0*/  SEL R111, R93, RZ, P4 ;  /* 0x000000ff5d6f7207 */ /* 0x000fe20002000000 */
[----:B------:R-:W-:Y:S01]  /*19e0*/  FFMA.FTZ R93, R152, R184, R69 ;  /* 0x000000b8985d7223 */ /* 0x000fe20000010045 */
[----:B------:R-:W-:Y:S01]  /*19f0*/  SEL R109, R109, RZ, P5 ;  /* 0x000000ff6d6d7207 */ /* 0x000fe20002800000 */
[----:B------:R-:W-:Y:S01]  /*1a00*/  FFMA.FTZ R108, R108, R102, R103 ;  /* 0x000000666c6c7223 */ /* 0x000fe20000010067 */
[----:B------:R-:W-:Y:S01]  /*1a10*/  LOP3.LUT P5, RZ, R112, 0xff00, RZ, 0xc0, !PT ;  /* 0x0000ff0070ff7812 */ /* 0x000fe200078ac0ff */
[-C--:B------:R-:W-:Y:S01]  /*1a20*/  FMUL.FTZ R93, R93, R158.reuse ;  /* 0x0000009e5d5d7220 */ /* 0x080fe20000410000 */
[----:B------:R-:W-:Y:S01]  /*1a30*/  FADD.FTZ R176, R176, -R205 ;  /* 0x800000cdb0b07221 */ /* 0x000fe20000010000 */
[----:B------:R-:W-:Y:S01]  /*1a40*/  FMUL.FTZ R183, R183, R158 ;  /* 0x0000009eb7b77220 */ /* 0x000fe20000410000 */
[-CC-:B------:R-:W-:Y:S01]  /*1a50*/  FFMA.FTZ R213, R213, R102.reuse, R103.reuse ;  /* 0x00000066d5d57223 */ /* 0x180fe20000010067 */
[----:B------:R-:W-:Y:S01]  /*1a60*/  FMUL.FTZ R93, R93, UR4 ;  /* 0x000000045d5d7c20 */ /* 0x000fe20008410000 */
[----:B------:R-:W-:Y:S01]  /*1a70*/  FADD.FTZ R201, R201, -R108 ;  /* 0x8000006cc9c97221 */ /* 0x000fe20000010000 */
[----:B------:R-:W-:Y:S01]  /*1a80*/  FFMA.FTZ R194, R194, R102, R103 ;  /* 0x00000066c2c27223 */ /* 0x000fe20000010067 */
[----:B------:R-:W-:Y:S01]  /*1a90*/  FMUL.FTZ R104, R183, UR4 ;  /* 0x00000004b7687c20 */ /* 0x000fe20008410000 */
[----:B------:R-:W-:Y:S01]  /*1aa0*/  FADD.FTZ R213, R188, -R213 ;  /* 0x800000d5bcd57221 */ /* 0x000fe20000010000 */
[----:B------:R-:W-:Y:S01]  /*1ab0*/  SEL R105, R93, RZ, P5 ;  /* 0x000000ff5d697207 */ /* 0x000fe20002800000 */
[----:B------:R-:W-:Y:S01]  /*1ac0*/  FFMA.FTZ R93, R152, R176, R73 ;  /* 0x000000b0985d7223 */ /* 0x000fe20000010049 */
[----:B------:R-:W-:Y:S01]  /*1ad0*/  LOP3.LUT P6, RZ, R112, 0xff, RZ, 0xc0, !PT ;  /* 0x000000ff70ff7812 */ /* 0x000fe200078cc0ff */
[----:B------:R-:W-:Y:S01]  /*1ae0*/  FFMA.FTZ R201, R152, R201, R64 ;  /* 0x000000c998c97223 */ /* 0x000fe20000010040 */
[--C-:B------:R-:W-:Y:S01]  /*1af0*/  FFMA.FTZ R202, R202, R102, R103.reuse ;  /* 0x00000066caca7223 */ /* 0x100fe20000010067 */
[----:B------:R-:W-:Y:S01]  /*1b00*/  FMUL.FTZ R93, R93, R158 ;  /* 0x0000009e5d5d7220 */ /* 0x000fe20000410000 */
[----:B------:R-:W-:Y:S01]  /*1b10*/  FADD.FTZ R177, R177, -R194 ;  /* 0x800000c2b1b17221 */ /* 0x000fe20000010000 */
[--C-:B------:R-:W-:Y:S01]  /*1b20*/  FFMA.FTZ R203, R203, R102, R103.reuse ;  /* 0x00000066cbcb7223 */ /* 0x100fe20000010067 */
[----:B------:R-:W-:Y:S01]  /*1b30*/  FFMA.FTZ R213, R152, R213, R66 ;  /* 0x000000d598d57223 */ /* 0x000fe20000010042 */
[----:B------:R-:W-:Y:S01]  /*1b40*/  FMUL.FTZ R201, R201, R158 ;  /* 0x0000009ec9c97220 */ /* 0x000fe20000410000 */
[----:B------:R-:W-:Y:S01]  /*1b50*/  SEL R104, R104, RZ, P6 ;  /* 0x000000ff68687207 */ /* 0x000fe20003000000 */
[----:B------:R-:W-:Y:S01]  /*1b60*/  FMUL.FTZ R93, R93, UR4 ;  /* 0x000000045d5d7c20 */ /* 0x000fe20008410000 */
[----:B------:R-:W-:Y:S01]  /*1b70*/  FADD.FTZ R185, R185, -R202 ;  /* 0x800000cab9b97221 */ /* 0x000fe20000010000 */
[----:B------:R-:W-:Y:S01]  /*1b80*/  LOP3.LUT P6, RZ, R115, 0xff00, RZ, 0xc0, !PT ;  /* 0x0000ff0073ff7812 */ /* 0x000fe200078cc0ff */
[----:B------:R-:W-:Y:S01]  /*1b90*/  FFMA.FTZ R177, R152, R177, R72 ;  /* 0x000000b198b17223 */ /* 0x000fe20000010048 */
[----:B------:R-:W-:Y:S01]  /*1ba0*/  FFMA.FTZ R217, R217, R102, R103 ;  /* 0x00000066d9d97223 */ /* 0x000fe20000010067 */
[----:B------:R-:W-:Y:S01]  /*1bb0*/  FADD.FTZ R172, R172, -R203 ;  /* 0x800000cbacac7221 */ /* 0x000fe20000010000 */
[-C--:B------:R-:W-:Y:S01]  /*1bc0*/  FMUL.FTZ R213, R213, R158.reuse ;  /* 0x0000009ed5d57220 */ /* 0x080fe20000410000 */
[----:B------:R-:W-:Y:S01]  /*1bd0*/  FMUL.FTZ R108, R201, UR4 ;  /* 0x00000004c96c7c20 */ /* 0x000fe20008410000 */
[----:B------:R-:W-:Y:S01]  /*1be0*/  FFMA.FTZ R185, R152, R185, R70 ;  /* 0x000000b998b97223 */ /* 0x000fe20000010046 */
[----:B------:R-:W-:Y:S01]  /*1bf0*/  FMUL.FTZ R177, R177, R158 ;  /* 0x0000009eb1b17220 */ /* 0x000fe20000410000 */
[----:B------:R-:W-:Y:S01]  /*1c00*/  SEL R101, R93, RZ, P6 ;  /* 0x000000ff5d657207 */ /* 0x000fe20003000000 */
[----:B------:R-:W-:Y:S01]  /*1c10*/  FADD.FTZ R217, R178, -R217 ;  /* 0x800000d9b2d97221 */ /* 0x000fe20000010000 */
[----:B------:R-:W-:Y:S01]  /*1c20*/  FFMA.FTZ R93, R152, R172, R77 ;  /* 0x000000ac985d7223 */ /* 0x000fe2000001004d */
[-CC-:B------:R-:W-:Y:S01]  /*1c30*/  FFMA.FTZ R200, R200, R102.reuse, R103.reuse ;  /* 0x00000066c8c87223 */ /* 0x180fe20000010067 */
[-CC-:B------:R-:W-:Y:S01]  /*1c40*/  FFMA.FTZ R209, R209, R102.reuse, R103.reuse ;  /* 0x00000066d1d17223 */ /* 0x180fe20000010067 */
[-CC-:B------:R-:W-:Y:S01]  /*1c50*/  FFMA.FTZ R190, R190, R102.reuse, R103.reuse ;  /* 0x00000066bebe7223 */ /* 0x180fe20000010067 */
[----:B------:R-:W-:Y:S01]  /*1c60*/  FFMA.FTZ R116, R110, R102, R103 ;  /* 0x000000666e747223 */ /* 0x000fe20000010067 */
[----:B------:R-:W-:Y:S01]  /*1c70*/  FMUL.FTZ R110, R213, UR4 ;  /* 0x00000004d56e7c20 */ /* 0x000fe20008410000 */
[-C--:B------:R-:W-:Y:S01]  /*1c80*/  FMUL.FTZ R185, R185, R158.reuse ;  /* 0x0000009eb9b97220 */ /* 0x080fe20000410000 */
[----:B------:R-:W-:Y:S01]  /*1c90*/  SEL R108, R108, RZ, P2 ;  /* 0x000000ff6c6c7207 */ /* 0x000fe20001000000 */
[----:B------:R-:W-:Y:S01]  /*1ca0*/  FMUL.FTZ R100, R177, UR4 ;  /* 0x00000004b1647c20 */ /* 0x000fe20008410000 */
[----:B------:R-:W0:Y:S01]  /*1cb0*/  LDC.64 R118, c[0x0][0x468] ;  /* 0x00011a00ff767b82 */ /* 0x000e220000000a00 */
        /* <DEDUP_REMOVED lines=10> */
[-CC-:B------:R-:W-:Y:S01]  /*1d60*/  FFMA.FTZ R182, R182, R102.reuse, R103.reuse ;  /* 0x00000066b6b67223 */ /* 0x180fe20000010067 */
[----:B------:R-:W-:Y:S01]  /*1d70*/  SEL R110, R110, RZ, P0 ;  /* 0x000000ff6e6e7207 */ /* 0x000fe20000000000 */
[----:B------:R-:W-:Y:S01]  /*1d80*/  FMUL.FTZ R106, R185, UR4 ;  /* 0x00000004b96a7c20 */ /* 0x000fe20008410000 */
[--C-:B------:R-:W-:Y:S01]  /*1d90*/  FFMA.FTZ R113, R113, R102, R103.reuse ;  /* 0x0000006671717223 */ /* 0x100fe20000010067 */
[----:B------:R-:W-:Y:S01]  /*1da0*/  LOP3.LUT P0, RZ, R112, 0xff0000, RZ, 0xc0, !PT ;  /* 0x00ff000070ff7812 */ /* 0x000fe2000780c0ff */
[----:B------:R-:W-:Y:S01]  /*1db0*/  FMUL.FTZ R217, R217, R158 ;  /* 0x0000009ed9d97220 */ /* 0x000fe20000410000 */
[----:B------:R-:W-:Y:S01]  /*1dc0*/  SEL R100, R100, RZ, P2 ;  /* 0x000000ff64647207 */ /* 0x000fe20001000000 */
[----:B------:R-:W-:Y:S01]  /*1dd0*/  FMUL.FTZ R93, R93, UR4 ;  /* 0x000000045d5d7c20 */ /* 0x000fe20008410000 */
[-C--:B------:R-:W-:Y:S01]  /*1de0*/  FFMA.FTZ R114, R114, R102.reuse, R103 ;  /* 0x0000006672727223 */ /* 0x080fe20000010067 */
[----:B------:R-:W-:Y:S01]  /*1df0*/  FFMA.FTZ R175, R152, R175, R74 ;  /* 0x000000af98af7223 */ /* 0x000fe2000001004a */
[----:B------:R-:W-:Y:S01]  /*1e00*/  LOP3.LUT P2, RZ, R166, 0xff00, RZ, 0xc0, !PT ;  /* 0x0000ff00a6ff7812 */ /* 0x000fe2000784c0ff */
[C---:B------:R-:W-:Y:S01]  /*1e10*/  FFMA.FTZ R209, R152.reuse, R209, R75 ;  /* 0x000000d198d17223 */ /* 0x040fe2000001004b */
[----:B------:R-:W-:Y:S01]  /*1e20*/  FADD.FTZ R173, R173, -R198 ;  /* 0x800000c6adad7221 */ /* 0x000fe20000010000 */
[----:B------:R-:W-:Y:S01]  /*1e30*/  FFMA.FTZ R171, R152, R171, R76 ;  /* 0x000000ab98ab7223 */ /* 0x000fe2000001004c */
[----:B------:R-:W-:Y:S01]  /*1e40*/  FFMA.FTZ R181, R181, R102, R103 ;  /* 0x00000066b5b57223 */ /* 0x000fe20000010067 */
[----:B------:R-:W-:Y:S01]  /*1e50*/  FADD.FTZ R199, R170, -R199 ;  /* 0x800000c7aac77221 */ /* 0x000fe20000010000 */
[----:B------:R-:W-:Y:S01]  /*1e60*/  FADD.FTZ R169, R169, -R180 ;  /* 0x800000b4a9a97221 */ /* 0x000fe20000010000 */
[----:B------:R-:W-:Y:S01]  /*1e70*/  FADD.FTZ R168, R168, -R179 ;  /* 0x800000b3a8a87221 */ /* 0x000fe20000010000 */
[----:B------:R-:W-:Y:S01]  /*1e80*/  FADD.FTZ R167, R167, -R182 ;  /* 0x800000b6a7a77221 */ /* 0x000fe20000010000 */
[----:B------:R-:W-:Y:S01]  /*1e90*/  SEL R106, R106, RZ, P0 ;  /* 0x000000ff6a6a7207 */ /* 0x000fe20000000000 */
[----:B------:R-:W-:Y:S01]  /*1ea0*/  FMUL.FTZ R107, R217, UR4 ;  /* 0x00000004d96b7c20 */ /* 0x000fe20008410000 */
[----:B------:R-:W-:Y:S01]  /*1eb0*/  FADD.FTZ R113, R160, -R113 ;  /* 0x80000071a0717221 */ /* 0x000fe20000010000 */
[----:B------:R-:W-:Y:S01]  /*1ec0*/  ISETP.GE.U32.AND P4, PT, R112, 0x1000000, PT ;  /* 0x010000007000780c */ /* 0x000fe20003f86070 */
[-C--:B------:R-:W-:Y:S01]  /*1ed0*/  FMUL.FTZ R175, R175, R158.reuse ;  /* 0x0000009eafaf7220 */ /* 0x080fe20000410000 */
[----:B------:R-:W-:Y:S01]  /*1ee0*/  LOP3.LUT P5, RZ, R115, 0xff0000, RZ, 0xc0, !PT ;  /* 0x00ff000073ff7812 */ /* 0x000fe200078ac0ff */
[-C--:B------:R-:W-:Y:S01]  /*1ef0*/  FMUL.FTZ R209, R209, R158.reuse ;  /* 0x0000009ed1d17220 */ /* 0x080fe20000410000 */
[----:B------:R-:W-:Y:S01]  /*1f00*/  ISETP.GE.U32.AND P0, PT, R115, 0x1000000, PT ;  /* 0x010000007300780c */ /* 0x000fe20003f06070 */
[C---:B------:R-:W-:Y:S01]  /*1f10*/  FFMA.FTZ R173, R152.reuse, R173, R78 ;  /* 0x000000ad98ad7223 */ /* 0x040fe2000001004e */
[----:B------:R-:W-:Y:S01]  /*1f20*/  FMUL.FTZ R171, R171, R158 ;  /* 0x0000009eabab7220 */ /* 0x000fe20000410000 */
[----:B------:R-:W-:Y:S01]  /*1f30*/  SEL R97, R93, RZ, P2 ;  /* 0x000000ff5d617207 */ /* 0x000fe20001000000 */
[----:B------:R-:W-:Y:S01]  /*1f40*/  FADD.FTZ R114, R161, -R114 ;  /* 0x80000072a1727221 */ /* 0x000fe20000010000 */
[C---:B------:R-:W-:Y:S01]  /*1f50*/  FFMA.FTZ R199, R152.reuse, R199, R79 ;  /* 0x000000c798c77223 */ /* 0x040fe2000001004f */
[C---:B------:R-:W-:Y:S01]  /*1f60*/  FFMA.FTZ R169, R152.reuse, R169, R80 ;  /* 0x000000a998a97223 */ /* 0x040fe20000010050 */
[C---:B------:R-:W-:Y:S01]  /*1f70*/  FFMA.FTZ R93, R152.reuse, R168, R81 ;  /* 0x000000a8985d7223 */ /* 0x040fe20000010051 */
[----:B------:R-:W-:Y:S01]  /*1f80*/  FFMA.FTZ R167, R152, R167, R82 ;  /* 0x000000a798a77223 */ /* 0x000fe20000010052 */
[----:B------:R-:W-:Y:S01]  /*1f90*/  FADD.FTZ R181, R164, -R181 ;  /* 0x800000b5a4b57221 */ /* 0x000fe20000010000 */
[----:B------:R-:W-:Y:S01]  /*1fa0*/  FADD.FTZ R115, R162, -R95 ;  /* 0x8000005fa2737221 */ /* 0x000fe20000010000 */
[----:B------:R-:W-:Y:S01]  /*1fb0*/  FADD.FTZ R116, R163, -R116 ;  /* 0x80000074a3747221 */ /* 0x000fe20000010000 */
[C---:B------:R-:W-:Y:S01]  /*1fc0*/  FFMA.FTZ R113, R152.reuse, R113, R84 ;  /* 0x0000007198717223 */ /* 0x040fe20000010054 */
[----:B------:R-:W-:Y:S01]  /*1fd0*/  SEL R107, R107, RZ, P4 ;  /* 0x000000ff6b6b7207 */ /* 0x000fe20002000000 */
[----:B------:R-:W-:Y:S01]  /*1fe0*/  FMUL.FTZ R102, R175, UR4 ;  /* 0x00000004af667c20 */ /* 0x000fe20008410000 */
[----:B------:R-:W-:Y:S01]  /*1ff0*/  FMUL.FTZ R103, R209, UR4 ;  /* 0x00000004d1677c20 */ /* 0x000fe20008410000 */
[----:B------:R-:W-:Y:S01]  /*2000*/  FMUL.FTZ R173, R173, R158 ;  /* 0x0000009eadad7220 */ /* 0x000fe20000410000 */
[----:B------:R-:W-:Y:S01]  /*2010*/  FMUL.FTZ R96, R171, UR4 ;  /* 0x00000004ab607c20 */ /* 0x000fe20008410000 */
[----:B------:R-:W-:Y:S01]  /*2020*/  FFMA.FTZ R95, R152, R114, R85 ;  /* 0x00000072985f7223 */ /* 0x000fe20000010055 */
[----:B------:R-:W-:Y:S01]  /*2030*/  LOP3.LUT P4, RZ, R166, 0xff, RZ, 0xc0, !PT ;  /* 0x000000ffa6ff7812 */ /* 0x000fe2000788c0ff */
[-C--:B------:R-:W-:Y:S01]  /*2040*/  FMUL.FTZ R199, R199, R158.reuse ;  /* 0x0000009ec7c77220 */ /* 0x080fe20000410000 */
[-C--:B------:R-:W-:Y:S01]  /*2050*/  FMUL.FTZ R169, R169, R158.reuse ;  /* 0x0000009ea9a97220 */ /* 0x080fe20000410000 */
[-C--:B------:R-:W-:Y:S01]  /*2060*/  FMUL.FTZ R93, R93, R158.reuse ;  /* 0x0000009e5d5d7220 */ /* 0x080fe20000410000 */
[----:B------:R-:W-:Y:S01]  /*2070*/  FMUL.FTZ R167, R167, R158 ;  /* 0x0000009ea7a77220 */ /* 0x000fe20000410000 */
[C---:B------:R-:W-:Y:S01]  /*2080*/  FFMA.FTZ R181, R152.reuse, R181, R83 ;  /* 0x000000b598b57223 */ /* 0x040fe20000010053 */
[C---:B------:R-:W-:Y:S01]  /*2090*/  FFMA.FTZ R115, R152.reuse, R115, R86 ;  /* 0x0000007398737223 */ /* 0x040fe20000010056 */
[----:B------:R-:W-:Y:S01]  /*20a0*/  FFMA.FTZ R117, R152, R116, R87 ;  /* 0x0000007498757223 */ /* 0x000fe20000010057 */
[-C--:B------:R-:W-:Y:S01]  /*20b0*/  FMUL.FTZ R113, R113, R158.reuse ;  /* 0x0000009e71717220 */ /* 0x080fe20000410000 */
[----:B------:R-:W-:Y:S01]  /*20c0*/  FMUL.FTZ R98, R173, UR4 ;  /* 0x00000004ad627c20 */ /* 0x000fe20008410000 */
[-C--:B------:R-:W-:Y:S01]  /*20d0*/  FMUL.FTZ R114, R95, R158.reuse ;  /* 0x0000009e5f727220 */ /* 0x080fe20000410000 */
        /* <DEDUP_REMOVED lines=10> */
[----:B------:R-:W-:Y:S01]  /*2180*/  ISETP.GE.U32.AND P5, PT, R166, 0x1000000, PT ;  /* 0x01000000a600780c */ /* 0x000fe20003fa6070 */
[----:B------:R-:W-:Y:S01]  /*2190*/  FMUL.FTZ R158, R117, R158 ;  /* 0x0000009e759e7220 */ /* 0x000fe20000410000 */
[----:B------:R-:W-:Y:S01]  /*21a0*/  LOP3.LUT P0, RZ, R165, 0xff, RZ, 0xc0, !PT ;  /* 0x000000ffa5ff7812 */ /* 0x000fe2000780c0ff */
[----:B------:R-:W-:Y:S01]  /*21b0*/  FMUL.FTZ R112, R113, UR4 ;  /* 0x0000000471707c20 */ /* 0x000fe20008410000 */
[C---:B------:R-:W-:Y:S01]  /*21c0*/  LOP3.LUT P4, RZ, R165.reuse, 0xff00, RZ, 0xc0, !PT ;  /* 0x0000ff00a5ff7812 */ /* 0x040fe2000788c0ff */
[----:B------:R-:W-:Y:S01]  /*21d0*/  FMUL.FTZ R113, R114, UR4 ;  /* 0x0000000472717c20 */ /* 0x000fe20008410000 */
[----:B------:R-:W-:Y:S01]  /*21e0*/  LOP3.LUT P2, RZ, R165, 0xff0000, RZ, 0xc0, !PT ;  /* 0x00ff0000a5ff7812 */ /* 0x000fe2000784c0ff */
[----:B------:R-:W-:Y:S01]  /*21f0*/  FMUL.FTZ R95, R181, UR4 ;  /* 0x00000004b55f7c20 */ /* 0x000fe20008410000 */
[----:B------:R-:W-:Y:S01]  /*2200*/  SEL R98, R98, RZ, P6 ;  /* 0x000000ff62627207 */ /* 0x000fe20003000000 */
[----:B------:R-:W-:Y:S01]  /*2210*/  FMUL.FTZ R114, R115, UR4 ;  /* 0x0000000473727c20 */ /* 0x000fe20008410000 */
[----:B------:R-:W-:Y:S01]  /*2220*/  ISETP.GE.U32.AND P6, PT, R165, 0x1000000, PT ;  /* 0x01000000a500780c */ /* 0x000fe20003fc6070 */
[----:B0-----:R-:W-:Y:S01]  /*2230*/  IMAD.WIDE.U32 R116, R157, 0x10, R118 ;  /* 0x000000109d747825 */ /* 0x001fe200078e0076 */
[----:B------:R-:W-:-:S03]  /*2240*/  SEL R99, R99, RZ, P5 ;  /* 0x000000ff63637207 */ /* 0x000fc60002800000 */
[----:B------:R-:W-:Y:S01]  /*2250*/  FMUL.FTZ R115, R158, UR4 ;  /* 0x000000049e737c20 */ /* 0x000fe20008410000 */
        /* <DEDUP_REMOVED lines=8> */
[C---:B------:R-:W-:Y:S01]  /*22e0*/  LOP3.LUT P0, RZ, R159.reuse, 0xff00, RZ, 0xc0, !PT ;  /* 0x0000ff009fff7812 */ /* 0x040fe2000780c0ff */
[--C-:B------:R-:W-:Y:S01]  /*22f0*/  IMAD.WIDE.U32 R154, R154, 0x10, R118.reuse ;  /* 0x000000109a9a7825 */ /* 0x100fe200078e0076 */
[C---:B------:R-:W-:Y:S01]  /*2300*/  LOP3.LUT P4, RZ, R159.reuse, 0xff0000, RZ, 0xc0, !PT ;  /* 0x00ff00009fff7812 */ /* 0x040fe2000788c0ff */
[----:B------:R0:W-:Y:S01]  /*2310*/  STG.E.128 desc[UR6][R120.64], R100 ;  /* 0x0000006478007986 */ /* 0x0001e2000c101d06 */
[----:B------:R-:W-:Y:S01]  /*2320*/  ISETP.GE.U32.AND P2, PT, R159, 0x1000000, PT ;  /* 0x010000009f00780c */ /* 0x000fe20003f46070 */
[--C-:B------:R-:W-:Y:S01]  /*2330*/  IMAD.WIDE.U32 R122, R153, 0x10, R118.reuse ;  /* 0x00000010997a7825 */ /* 0x100fe200078e0076 */
[----:B------:R-:W-:Y:S01]  /*2340*/  SEL R95, R95, RZ, P6 ;  /* 0x000000ff5f5f7207 */ /* 0x000fe20003000000 */
[----:B------:R0:W-:Y:S01]  /*2350*/  STG.E.128 desc[UR6][R154.64], R96 ;  /* 0x000000609a007986 */ /* 0x0001e2000c101d06 */
[----:B------:R-:W-:Y:S01]  /*2360*/  SEL R112, R112, RZ, P5 ;  /* 0x000000ff70707207 */ /* 0x000fe20002800000 */
[----:B------:R-:W-:Y:S01]  /*2370*/  IMAD.WIDE.U32 R118, R151, 0x10, R118 ;  /* 0x0000001097767825 */ /* 0x000fe200078e0076 */
[----:B------:R-:W-:Y:S01]  /*2380*/  SEL R113, R113, RZ, P0 ;  /* 0x000000ff71717207 */ /* 0x000fe20000000000 */
[----:B------:R0:W-:Y:S01]  /*2390*/  STG.E.128 desc[UR6][R122.64], R92 ;  /* 0x0000005c7a007986 */ /* 0x0001e2000c101d06 */
[----:B------:R-:W-:-:S02]  /*23a0*/  SEL R114, R114, RZ, P4 ;  /* 0x000000ff72727207 */ /* 0x000fc40002000000 */
[----:B------:R-:W-:-:S05]  /*23b0*/  SEL R115, R115, RZ, P2 ;  /* 0x000000ff73737207 */ /* 0x000fca0001000000 */
[----:B------:R0:W-:Y:S01]  /*23c0*/  STG.E.128 desc[UR6][R118.64], R112 ;  /* 0x0000007076007986 */ /* 0x0001e2000c101d06 */
[----:B------:R-:W-:Y:S05]  /*23d0*/  BRA `(.L_x_10085) ;  /* 0x0000002400007947 */ /* 0x000fea0003800000 */
.L_x_10084:
        /* <DEDUP_REMOVED lines=38> */
[----:B------:R-:W-:Y:S01]  /*2640*/  ISETP.GE.U32.AND P2, PT, R109, 0x1000000, PT ;  /* 0x010000006d00780c */ /* 0x000fe20003f46070 */
        /* <DEDUP_REMOVED lines=28> */
[--C-:B------:R-:W-:Y:S01]  /*2810*/  FFMA.FTZ R198, R198, R102, R103.reuse ;  /* 0x00000066c6c67223 */ /* 0x100fe20000010067 */
[----:B------:R-:W-:Y:S01]  /*2820*/  SEL R112, R94, RZ, P6 ;  /* 0x000000ff5e707207 */ /* 0x000fe20003000000 */
[----:B------:R-:W-:Y:S01]  /*2830*/  FMUL.FTZ R93, R116, R158 ;  /* 0x0000009e745d7220 */ /* 0x000fe20000410000 */
[----:B------:R-:W-:Y:S01]  /*2840*/  FFMA.FTZ R99, R113, R102, R103 ;  /* 0x0000006671637223 */ /* 0x000fe20000010067 */
        /* <DEDUP_REMOVED lines=67> */
[----:B------:R-:W-:Y:S01]  /*2c80*/  LOP3.LUT P6, RZ, R166, 0xff0000, RZ, 0xc0, !PT ;  /* 0x00ff0000a6ff7812 */ /* 0x000fe200078cc0ff */
[----:B------:R-:W-:Y:S01]  /*2c90*/  FADD.FTZ R170, R163, -R134 ;  /* 0x80000086a3aa7221 */ /* 0x000fe20000010000 */
[----:B------:R-:W-:Y:S01]  /*2ca0*/  SEL R95, R95, RZ, P5 ;  /* 0x000000ff5f5f7207 */ /* 0x000fe20002800000 */
[----:B------:R0:W-:Y:S01]  /*2cb0*/  STG.E.128 desc[UR6][R136.64], R88 ;  /* 0x0000005888007986 */ /* 0x0001e2000c101d06 */
[----:B------:R-:W-:Y:S01]  /*2cc0*/  SEL R100, R100, RZ, P0 ;  /* 0x000000ff64647207 */ /* 0x000fe20000000000 */
[----:B------:R-:W-:Y:S01]  /*2cd0*/  FFMA.FTZ R99, R152, R181, R83 ;  /* 0x000000b598637223 */ /* 0x000fe20000010053 */
[----:B------:R-:W-:Y:S01]  /*2ce0*/  SEL R101, R101, RZ, P4 ;  /* 0x000000ff65657207 */ /* 0x000fe20002000000 */
[----:B------:R-:W-:Y:S01]  /*2cf0*/  IMAD.WIDE.U32 R138, R156, 0x10, R132 ;  /* 0x000000109c8a7825 */ /* 0x000fe200078e0084 */
[----:B------:R-:W-:-:S02]  /*2d00*/  SEL R102, R102, RZ, P2 ;  /* 0x000000ff66667207 */ /* 0x000fc40001000000 */
[----:B------:R-:W-:Y:S01]  /*2d10*/  SEL R94, R94, RZ, P6 ;  /* 0x000000ff5e5e7207 */ /* 0x000fe20003000000 */
[----:B------:R-:W-:Y:S01]  /*2d20*/  IMAD.WIDE.U32 R160, R155, 0x10, R132 ;  /* 0x000000109ba07825 */ /* 0x000fe200078e0084 */
[C---:B------:R-:W-:Y:S02]  /*2d30*/  LOP3.LUT P5, RZ, R159.reuse, 0xff, RZ, 0xc0, !PT ;  /* 0x000000ff9fff7812 */ /* 0x040fe400078ac0ff */
[----:B------:R-:W-:Y:S01]  /*2d40*/  LOP3.LUT P0, RZ, R159, 0xff00, RZ, 0xc0, !PT ;  /* 0x0000ff009fff7812 */ /* 0x000fe2000780c0ff */
[----:B-1----:R-:W-:Y:S01]  /*2d50*/  IMAD.WIDE.U32 R166, R155, 0x10, R128 ;  /* 0x000000109ba67825 */ /* 0x002fe200078e0080 */
[C---:B------:R-:W-:Y:S02]  /*2d60*/  LOP3.LUT P4, RZ, R159.reuse, 0xff0000, RZ, 0xc0, !PT ;  /* 0x00ff00009fff7812 */ /* 0x040fe4000788c0ff */
[----:B------:R-:W-:Y:S01]  /*2d70*/  ISETP.GE.U32.AND P2, PT, R159, 0x1000000, PT ;  /* 0x010000009f00780c */ /* 0x000fe20003f46070 */
[----:B------:R-:W-:Y:S01]  /*2d80*/  FADD.FTZ R159, R162, -R131 ;  /* 0x80000083a29f7221 */ /* 0x000fe20000010000 */
[----:B------:R-:W-:Y:S01]  /*2d90*/  ISETP.GE.U32.AND P6, PT, R165, 0x1000000, PT ;  /* 0x01000000a500780c */ /* 0x000fe20003fc6070 */
[----:B------:R-:W-:-:S04]  /*2da0*/  IMAD.WIDE.U32 R164, R157, 0x10, R128 ;  /* 0x000000109da47825 */ /* 0x000fc800078e0080 */
[C---:B0-----:R-:W-:Y:S01]  /*2db0*/  FFMA.FTZ R88, R152.reuse, R103, R84 ;  /* 0x0000006798587223 */ /* 0x041fe20000010054 */
[C---:B------:R-:W-:Y:S01]  /*2dc0*/  FFMA.FTZ R89, R152.reuse, R168, R85 ;  /* 0x000000a898597223 */ /* 0x040fe20000010055 */
[C---:B------:R-:W-:Y:S01]  /*2dd0*/  FFMA.FTZ R91, R152.reuse, R170, R87 ;  /* 0x000000aa985b7223 */ /* 0x040fe20000010057 */
[----:B------:R-:W-:Y:S01]  /*2de0*/  FFMA.FTZ R90, R152, R159, R86 ;  /* 0x0000009f985a7223 */ /* 0x000fe20000010056 */
[----:B------:R0:W-:Y:S01]  /*2df0*/  STG.E.128 desc[UR6][R164.64], R104 ;  /* 0x00000068a4007986 */ /* 0x0001e2000c101d06 */
[----:B------:R-:W-:Y:S01]  /*2e00*/  FMUL.FTZ R103, R99, R158 ;  /* 0x0000009e63677220 */ /* 0x000fe20000410000 */
[----:B------:R-:W-:Y:S02]  /*2e10*/  IMAD.WIDE.U32 R156, R156, 0x10, R128 ;  /* 0x000000109c9c7825 */ /* 0x000fe400078e0080 */
[----:B------:R1:W-:Y:S02]  /*2e20*/  STG.E.128 desc[UR6][R138.64], R108 ;  /* 0x0000006c8a007986 */ /* 0x0003e4000c101d06 */
[----:B------:R-:W-:Y:S01]  /*2e30*/  FMUL.FTZ R103, R103, UR4 ;  /* 0x0000000467677c20 */ /* 0x000fe20008410000 */
[C---:B------:R-:W-:Y:S01]  /*2e40*/  IMAD.WIDE.U32 R162, R154.reuse, 0x10, R132 ;  /* 0x000000109aa27825 */ /* 0x040fe200078e0084 */
[----:B------:R1:W-:Y:S03]  /*2e50*/  STG.E.128 desc[UR6][R156.64], R112 ;  /* 0x000000709c007986 */ /* 0x0003e6000c101d06 */
[----:B------:R-:W-:Y:S01]  /*2e60*/  IMAD.WIDE.U32 R154, R154, 0x10, R128 ;  /* 0x000000109a9a7825 */ /* 0x000fe200078e0080 */
[----:B------:R-:W-:Y:S01]  /*2e70*/  SEL R103, R103, RZ, P6 ;  /* 0x000000ff67677207 */ /* 0x000fe20003000000 */
[----:B------:R1:W-:Y:S02]  /*2e80*/  STG.E.128 desc[UR6][R160.64], R116 ;  /* 0x00000074a0007986 */ /* 0x0003e4000c101d06 */
[----:B------:R-:W-:-:S02]  /*2e90*/  IMAD.WIDE.U32 R130, R153, 0x10, R132 ;  /* 0x0000001099827825 */ /* 0x000fc400078e0084 */
[----:B------:R1:W-:Y:S02]  /*2ea0*/  STG.E.128 desc[UR6][R166.64], R120 ;  /* 0x00000078a6007986 */ /* 0x0003e4000c101d06 */
        /* <DEDUP_REMOVED lines=12> */
[----:B------:R-:W-:Y:S01]  /*2f70*/  SEL R105, R105, RZ, P0 ;  /* 0x000000ff69697207 */ /* 0x000fe20000000000 */
[----:B------:R1:W-:Y:S01]  /*2f80*/  STG.E.128 desc[UR6][R154.64], R92 ;  /* 0x0000005c9a007986 */ /* 0x0003e2000c101d06 */
[----:B------:R-:W-:Y:S01]  /*2f90*/  SEL R107, R107, RZ, P2 ;  /* 0x000000ff6b6b7207 */ /* 0x000fe20001000000 */
[----:B------:R-:W-:Y:S01]  /*2fa0*/  IMAD.WIDE.U32 R128, R151, 0x10, R128 ;  /* 0x0000001097807825 */ /* 0x000fe200078e0080 */
[----:B------:R-:W-:Y:S01]  /*2fb0*/  SEL R106, R106, RZ, P4 ;  /* 0x000000ff6a6a7207 */ /* 0x000fe20002000000 */
[----:B------:R1:W-:Y:S04]  /*2fc0*/  STG.E.128 desc[UR6][R130.64], R96 ;  /* 0x0000006082007986 */ /* 0x0003e8000c101d06 */
[----:B------:R1:W-:Y:S04]  /*2fd0*/  STG.E.128 desc[UR6][R134.64], R100 ;  /* 0x0000006486007986 */ /* 0x0003e8000c101d06 */
[----:B------:R1:W-:Y:S04]  /*2fe0*/  STG.E.128 desc[UR6][R132.64], R88 ;  /* 0x0000005884007986 */ /* 0x0003e8000c101d06 */
[----:B------:R1:W-:Y:S01]  /*2ff0*/  STG.E.128 desc[UR6][R128.64], R104 ;  /* 0x0000006880007986 */ /* 0x0003e2000c101d06 */
[----:B------:R-:W-:Y:S05]  /*3000*/  BRA `(.L_x_10085) ;  /* 0x0000001400f47947 */ /* 0x000fea0003800000 */
.L_x_10083:
        /* <DEDUP_REMOVED lines=32> */
.L_x_10086:
        /* <DEDUP_REMOVED lines=28> */
.L_x_10087:
        /* <DEDUP_REMOVED lines=36> */
.L_x_10088:
        /* <DEDUP_REMOVED lines=28> */
.L_x_10089:
        /* <DEDUP_REMOVED lines=35> */
.L_x_10090:
        /* <DEDUP_REMOVED lines=28> */
.L_x_10091:
        /* <DEDUP_REMOVED lines=35> */
.L_x_10092:
        /* <DEDUP_REMOVED lines=28> */
.L_x_10093:
        /* <DEDUP_REMOVED lines=35> */
.L_x_10094:
        /* <DEDUP_REMOVED lines=28> */
.L_x_10095:
        /* <DEDUP_REMOVED lines=35> */
.L_x_10096:
        /* <DEDUP_REMOVED lines=28> */
.L_x_10097:
[----:B------:R-:W0:Y:S01]  /*4790*/  @P0 LDC.64 R98, c[0x0][0x478] ;  /* 0x00011e00ff620b82 */ /* 0x000e220000000a00 */
[----:B------:R-:W-:-:S04]  /*47a0*/  IMAD.WIDE.U32 R96, R151, 0x10, R96 ;  /* 0x0000001097607825 */ /* 0x000fc800078e0060 */
[----:B0-----:R-:W-:-:S05]  /*47b0*/  @P0 IMAD.WIDE.U32 R98, R151, 0x10, R98 ;  /* 0x0000001097620825 */ /* 0x001fca00078e0062 */
[----:B------:R2:W-:Y:S04]  /*47c0*/  @P0 STG.E.128 desc[UR6][R98.64], R88 ;  /* 0x0000005862000986 */ /* 0x0005e8000c101d06 */
[----:B------:R2:W-:Y:S02]  /*47d0*/  STG.E.128 desc[UR6][R96.64], R92 ;  /* 0x0000005c60007986 */ /* 0x0005e4000c101d06 */
.L_x_10085:
        /* <DEDUP_REMOVED lines=53> */
.L_x_10082:
        /* <DEDUP_REMOVED lines=21> */
.L_x_10099:
        /* <DEDUP_REMOVED lines=16> */
.L_x_10843:


//--------------------- .text._ZN10layer_norm22ln_bwd_finalize_kernelINS_22Kernel_traits_finalizeILj6144EfffffjLb0ELj1024ELj4ENS_18Kernel_traits_baseILj6144EfffffjLj1024EEEEELb0ELb0EEEvNS_9BwdParamsE --------------------------
	.section	.text._ZN10layer_norm22ln_bwd_finalize_kernelINS_22Kernel_traits_finalizeILj6144EfffffjLb0ELj1024ELj4ENS_18Kernel_traits_baseILj6144EfffffjLj1024EEEEELb0ELb0EEEvNS_9BwdParamsE,"ax",@progbits
	.align	128
        .global         _ZN10layer_norm22ln_bwd_finalize_kernelINS_22Kernel_traits_finalizeILj6144EfffffjLb0ELj1024ELj4ENS_18Kernel_traits_baseILj6144EfffffjLj1024EEEEELb0ELb0EEEvNS_9BwdParamsE
        .type           _ZN10layer_norm22ln_bwd_finalize_kernelINS_22Kernel_traits_finalizeILj6144EfffffjLb0ELj1024ELj4ENS_18Kernel_traits_baseILj6144EfffffjLj1024EEEEELb0ELb0EEEvNS_9BwdParamsE,@function
        .size           _ZN10layer_norm22ln_bwd_finalize_kernelINS_22Kernel_traits_finalizeILj6144EfffffjLb0ELj1024ELj4ENS_18Kernel_traits_baseILj6144EfffffjLj1024EEEEELb0ELb0EEEvNS_9BwdParamsE,(.L_x_10844 - _ZN10layer_norm22ln_bwd_finalize_kernelINS_22Kernel_traits_finalizeILj6144EfffffjLb0ELj1024ELj4ENS_18Kernel_traits_baseILj6144EfffffjLj1024EEEEELb0ELb0EEEvNS_9BwdParamsE)
        .other          _ZN10layer_norm22ln_bwd_finalize_kernelINS_22Kernel_traits_finalizeILj6144EfffffjLb0ELj1024ELj4ENS_18Kernel_traits_baseILj6144EfffffjLj1024EEEEELb0ELb0EEEvNS_9BwdParamsE,@"STO_CUDA_ENTRY STV_DEFAULT"
_ZN10layer_norm22ln_bwd_finalize_kernelINS_22Kernel_traits_finalizeILj6144EfffffjLb0ELj1024ELj4ENS_18Kernel_traits_baseILj6144EfffffjLj1024EEEEELb0ELb0EEEvNS_9BwdParamsE:
.text._ZN10layer_norm22ln_bwd_finalize_kernelINS_22Kernel_traits_finalizeILj6144EfffffjLb0ELj1024ELj4ENS_18Kernel_traits_baseILj6144EfffffjLj1024EEEEELb0ELb0EEEvNS_9BwdParamsE:
        /* <DEDUP_REMOVED lines=78> */
.L_x_10104:
        /* <DEDUP_REMOVED lines=118> */
.L_x_10103:
[----:B------:R-:W-:Y:S05]  /*0c40*/  BSYNC.RECONVERGENT B1 ;  /* 0x0000000000017941 */ /* 0x000fea0003800200 */
.L_x_10102:
        /* <DEDUP_REMOVED lines=68> */
.L_x_10106:
[----:B------:R-:W-:Y:S05]  /*1090*/  BSYNC.RECONVERGENT B1 ;  /* 0x0000000000017941 */ /* 0x000fea0003800200 */
.L_x_10105:
        /* <DEDUP_REMOVED lines=37> */
.L_x_10108:
[----:B------:R-:W-:Y:S05]  /*12f0*/  BSYNC.RECONVERGENT B1 ;  /* 0x0000000000017941 */ /* 0x000fea0003800200 */
.L_x_10107:
[----:B------:R-:W-:Y:S05]  /*1300*/  @!P1 BRA `(.L_x_10101) ;  /* 0x00000000003c9947 */ /* 0x000fea0003800000 */
[----:B------:R-:W0:Y:S01]  /*1310*/  LDC.64 R8, c[0x0][0x440] ;  /* 0x00011000ff087b82 */ /* 0x000e220000000a00 */
[----:B------:R-:W-:Y:S01]  /*1320*/  IMAD R0, R3, R54, R0 ;  /* 0x0000003603007224 */ /* 0x000fe200078e0200 */
[----:B------:R-:W-:-:S04]  /*1330*/  IADD3 R12, PT, PT, -R55, RZ, RZ ;  /* 0x000000ff370c7210 */ /* 0x000fc80007ffe1ff */
[----:B------:R-:W-:Y:S02]  /*1340*/  IADD3 R3, PT, PT, R57, R0, RZ ;  /* 0x0000000039037210 */ /* 0x000fe40007ffe0ff */
[----:B------:R-:W1:Y:S05]  /*1350*/  LDC.64 R10, c[0x0][0x448] ;  /* 0x00011200ff0a7b82 */ /* 0x000e6a0000000a00 */
.L_x_10109:
        /* <DEDUP_REMOVED lines=10> */
.L_x_10101:
[----:B------:R-:W-:Y:S05]  /*1400*/  BSYNC.RECONVERGENT B0 ;  /* 0x0000000000007941 */ /* 0x000fea0003800200 */
.L_x_10100:
        /* <DEDUP_REMOVED lines=60> */
.L_x_10110:
        /* <DEDUP_REMOVED lines=11> */
.L_x_10844:


//--------------------- .text._ZN10layer_norm13ln_bwd_kernelINS_13Kernel_traitsIfffffjLj6144ELj1ELj1ELj8ELj16ENS_18Kernel_traits_baseILj6144EfffffjLj256EEEEELb1ELb0ELb1ELb0EEEvNS_9BwdParamsE --------------------------
	.section	.text._ZN10layer_norm13ln_bwd_kernelINS_13Kernel_traitsIfffffjLj6144ELj1ELj1ELj8ELj16ENS_18Kernel_traits_baseILj6144EfffffjLj256EEEEELb1ELb0ELb1ELb0EEEvNS_9BwdParamsE,"ax",@progbits
	.align	128
        .global         _ZN10layer_norm13ln_bwd_kernelINS_13Kernel_traitsIfffffjLj6144ELj1ELj1ELj8ELj16ENS_18Kernel_traits_baseILj6144EfffffjLj256EEEEELb1ELb0ELb1ELb0EEEvNS_9BwdParamsE
        .type           _ZN10layer_norm13ln_bwd_kernelINS_13Kernel_traitsIfffffjLj6144ELj1ELj1ELj8ELj16ENS_18Kernel_traits_baseILj6144EfffffjLj256EEEEELb1ELb0ELb1ELb0EEEvNS_9BwdParamsE,@function
        .size           _ZN10layer_norm13ln_bwd_kernelINS_13Kernel_traitsIfffffjLj6144ELj1ELj1ELj8ELj16ENS_18Kernel_traits_baseILj6144EfffffjLj256EEEEELb1ELb0ELb1ELb0EEEvNS_9BwdParamsE,(.L_x_10845 - _ZN10layer_norm13ln_bwd_kernelINS_13Kernel_traitsIfffffjLj6144ELj1ELj1ELj8ELj16ENS_18Kernel_traits_baseILj6144EfffffjLj256EEEEELb1ELb0ELb1ELb0EEEvNS_9BwdParamsE)
        .other          _ZN10layer_norm13ln_bwd_kernelINS_13Kernel_traitsIfffffjLj6144ELj1ELj1ELj8ELj16ENS_18Kernel_traits_baseILj6144EfffffjLj256EEEEELb1ELb0ELb1ELb0EEEvNS_9BwdParamsE,@"STO_CUDA_ENTRY STV_DEFAULT"
_ZN10layer_norm13ln_bwd_kernelINS_13Kernel_traitsIfffffjLj6144ELj1ELj1ELj8ELj16ENS_18Kernel_traits_baseILj6144EfffffjLj256EEEEELb1ELb0ELb1ELb0EEEvNS_9BwdParamsE:
.text._ZN10layer_norm13ln_bwd_kernelINS_13Kernel_traitsIfffffjLj6144ELj1ELj1ELj8ELj16ENS_18Kernel_traits_baseILj6144EfffffjLj256EEEEELb1ELb0ELb1ELb0EEEvNS_9BwdParamsE:
        /* <DEDUP_REMOVED lines=36> */
[----:B------:R3:W5:Y:S01]  /*0240*/  @P0 LDG.E.128 R112, desc[UR10][R12.64] ;  /* 0x0000000a0c700981 */ /* 0x000762000c1e1d00 */
[C---:B0-----:R-:W-:Y:S01]  /*0250*/  @P1 IMAD.WIDE.U32 R18, R11.reuse, 0x10, R18 ;  /* 0x000000100b121825 */ /* 0x041fe200078e0012 */
[----:B------:R-:W-:-:S04]  /*0260*/  @P1 IADD3 R11, PT, PT, R11, 0x100, RZ ;  /* 0x000001000b0b1810 */ /* 0x000fc80007ffe0ff */
[----:B------:R0:W5:Y:S01]  /*0270*/  @P1 LDG.E.128 R108, desc[UR10][R18.64] ;  /* 0x0000000a126c1981 */ /* 0x000162000c1e1d00 */
[C---:B-1----:R-:W-:Y:S01]  /*0280*/  @P2 IMAD.WIDE.U32 R20, R11.reuse, 0x10, R20 ;  /* 0x000000100b142825 */ /* 0x042fe200078e0014 */
[----:B------:R-:W-:-:S04]  /*0290*/  @P2 IADD3 R11, PT, PT, R11, 0x100, RZ ;  /* 0x000001000b0b2810 */ /* 0x000fc80007ffe0ff */
[----:B------:R0:W5:Y:S01]  /*02a0*/  @P2 LDG.E.128 R104, desc[UR10][R20.64] ;  /* 0x0000000a14682981 */ /* 0x000162000c1e1d00 */
[----:B---3--:R-:W-:Y:S01]  /*02b0*/  MOV R12, UR4 ;  /* 0x00000004000c7c02 */ /* 0x008fe20008000f00 */
[----:B--2---:R-:W-:-:S05]  /*02c0*/  @P3 IMAD.WIDE.U32 R4, R11, 0x10, R22 ;  /* 0x000000100b043825 */ /* 0x004fca00078e0016 */
        /* <DEDUP_REMOVED lines=56> */
.L_x_10199:
[----:B------:R-:W0:Y:S08]  /*0650*/  LDC.64 R8, c[0x0][0x3f8] ;  /* 0x0000fe00ff087b82 */ /* 0x000e300000000a00 */
[----:B------:R-:W1:Y:S08]  /*0660*/  LDC.64 R14, c[0x0][0x3c8] ;  /* 0x0000f200ff0e7b82 */ /* 0x000e700000000a00 */
[----:B--2---:R-:W2:Y:S01]  /*0670*/  LDC.64 R16, c[0x0][0x3f0] ;  /* 0x0000fc00ff107b82 */ /* 0x004ea20000000a00 */
[----:B0-----:R-:W-:-:S07]  /*0680*/  IMAD.WIDE R8, R12, 0x4, R8 ;  /* 0x000000040c087825 */ /* 0x001fce00078e0208 */
[----:B------:R-:W0:Y:S01]  /*0690*/  LDC.64 R140, c[0x0][0x3c0] ;  /* 0x0000f000ff8c7b82 */ /* 0x000e220000000a00 */
[----:B---3--:R-:W3:Y:S01]  /*06a0*/  LDG.E R11, desc[UR10][R8.64] ;  /* 0x0000000a080b7981 */ /* 0x008ee2000c1e1900 */
[----:B-1----:R-:W-:-:S06]  /*06b0*/  IMAD.WIDE R14, R12, 0x4, R14 ;  /* 0x000000040c0e7825 */ /* 0x002fcc00078e020e */
[----:B-----5:R1:W5:Y:S01]  /*06c0*/  LDG.E R14, desc[UR10][R14.64] ;  /* 0x0000000a0e0e7981 */ /* 0x020362000c1e1900 */
[----:B--2---:R-:W-:-:S05]  /*06d0*/  IMAD.WIDE R16, R12, 0x4, R16 ;  /* 0x000000040c107825 */ /* 0x004fca00078e0210 */
[----:B------:R1:W5:Y:S01]  /*06e0*/  LDG.E R13, desc[UR10][R16.64] ;  /* 0x0000000a100d7981 */ /* 0x000362000c1e1900 */
[----:B------:R-:W-:Y:S01]  /*06f0*/  BSSY.RECONVERGENT B0, `(.L_x_10112) ;  /* 0x00001ae000007945 */ /* 0x000fe20003800200 */
[----:B---3--:R-:W-:-:S13]  /*0700*/  ISETP.GE.AND P3, PT, R11, 0x1, PT ;  /* 0x000000010b00780c */ /* 0x008fda0003f66270 */
[----:B01--4-:R-:W-:Y:S05]  /*0710*/  @!P3 BRA `(.L_x_10113) ;  /* 0x0000001000f4b947 */ /* 0x013fea0003800000 */
[----:B------:R-:W-:Y:S01]  /*0720*/  IMAD.WIDE R16, R12, 0x4, R140 ;  /* 0x000000040c107825 */ /* 0x000fe200078e028c */
[----:B------:R-:W0:Y:S04]  /*0730*/  LDC R9, c[0x0][0x388] ;  /* 0x0000e200ff097b82 */ /* 0x000e280000000800 */
[----:B------:R1:W2:Y:S01]  /*0740*/  LDG.E R148, desc[UR10][R16.64] ;  /* 0x0000000a10947981 */ /* 0x0002a2000c1e1900 */
[----:B-----5:R-:W-:Y:S01]  /*0750*/  ISETP.GE.AND P4, PT, R13, 0x1, PT ;  /* 0x000000010d00780c */ /* 0x020fe20003f86270 */
[----:B------:R-:W-:Y:S01]  /*0760*/  HFMA2 R149, -RZ, RZ, 0, 0 ;  /* 0x00000000ff957431 */ /* 0x000fe200000001ff */
[C---:B------:R-:W-:Y:S01]  /*0770*/  ISETP.GE.U32.AND P6, PT, R10.reuse, 0x100, PT ;  /* 0x000001000a00780c */ /* 0x040fe20003fc6070 */
[----:B------:R-:W3:Y:S01]  /*0780*/  S2R R8, SR_TID.X ;  /* 0x0000000000087919 */ /* 0x000ee20000002100 */
[----:B------:R-:W-:Y:S01]  /*0790*/  ISETP.GE.U32.AND P5, PT, R10, 0x200, PT ;  /* 0x000002000a00780c */ /* 0x000fe20003fa6070 */
[----:B------:R-:W-:Y:S01]  /*07a0*/  BSSY.RECONVERGENT B1, `(.L_x_10114) ;  /* 0x0000045000017945 */ /* 0x000fe20003800200 */
[----:B------:R-:W-:-:S02]  /*07b0*/  ISETP.NE.AND P2, PT, RZ, UR9, PT ;  /* 0x00000009ff007c0c */ /* 0x000fc4000bf45270 */
[----:B------:R-:W-:Y:S02]  /*07c0*/  CS2R R152, SRZ ;  /* 0x0000000000987805 */ /* 0x000fe4000001ff00 */
[C---:B------:R-:W-:Y:S02]  /*07d0*/  ISETP.GE.U32.AND P0, PT, R10.reuse, 0x300, PT ;  /* 0x000003000a00780c */ /* 0x040fe40003f06070 */
[----:B------:R-:W-:Y:S02]  /*07e0*/  ISETP.GE.U32.AND P1, PT, R10, 0x400, PT ;  /* 0x000004000a00780c */ /* 0x000fe40003f26070 */
[----:B------:R-:W-:-:S05]  /*07f0*/  @P4 IADD3 R140, PT, PT, R13, -0x1, RZ ;  /* 0xffffffff0d8c4810 */ /* 0x000fca0007ffe0ff */
[-C--:B0-----:R-:W-:Y:S01]  /*0800*/  @P4 IMAD R141, R140, R9.reuse, RZ ;  /* 0x000000098c8d4224 */ /* 0x081fe200078e02ff */
[----:B------:R-:W-:Y:S01]  /*0810*/  IADD3 R140, PT, PT, R11, -0x1, RZ ;  /* 0xffffffff0b8c7810 */ /* 0x000fe20007ffe0ff */
[----:B------:R-:W-:-:S03]  /*0820*/  IMAD R15, R12, R9, RZ ;  /* 0x000000090c0f7224 */ /* 0x000fc600078e02ff */
[----:B------:R-:W-:Y:S01]  /*0830*/  @P4 SHF.R.S32.HI R142, RZ, 0x1f, R141 ;  /* 0x0000001fff8e4819 */ /* 0x000fe2000001148d */
[----:B------:R-:W-:Y:S01]  /*0840*/  IMAD R140, R140, R9, RZ ;  /* 0x000000098c8c7224 */ /* 0x000fe200078e02ff */
[----:B-1----:R-:W-:Y:S02]  /*0850*/  SHF.R.S32.HI R16, RZ, 0x1f, R15 ;  /* 0x0000001fff107819 */ /* 0x002fe4000001140f */
[----:B------:R-:W-:Y:S02]  /*0860*/  @P4 LEA.HI R145, R142, R141, RZ, 0x2 ;  /* 0x0000008d8e914211 */ /* 0x000fe400078f10ff */
[----:B------:R-:W-:Y:S02]  /*0870*/  SHF.R.S32.HI R17, RZ, 0x1f, R140 ;  /* 0x0000001fff117819 */ /* 0x000fe4000001148c */
[----:B------:R-:W-:Y:S02]  /*0880*/  LEA.HI R141, R16, R15, RZ, 0x2 ;  /* 0x0000000f108d7211 */ /* 0x000fe400078f10ff */
[----:B------:R-:W-:-:S02]  /*0890*/  LEA.HI R143, R17, R140, RZ, 0x2 ;  /* 0x0000008c118f7211 */ /* 0x000fc400078f10ff */
[-C--:B---3--:R-:W-:Y:S02]  /*08a0*/  LEA.HI.SX32 R16, R141, R8.reuse, 0x1e ;  /* 0x000000088d107211 */ /* 0x088fe400078ff2ff */
        /* <DEDUP_REMOVED lines=19> */
[----:B0-----:R-:W-:Y:S01]  /*09e0*/  @P2 IMAD.WIDE.U32 R152, R151, 0x10, R152 ;  /* 0x0000001097982825 */ /* 0x001fe200078e0098 */
[----:B------:R-:W-:Y:S02]  /*09f0*/  IADD3 R149, PT, PT, R149, 0x100, RZ ;  /* 0x0000010095957810 */ /* 0x000fe40007ffe0ff */
[----:B------:R-:W-:Y:S02]  /*0a00*/  IADD3 R150, PT, PT, R150, 0x100, RZ ;  /* 0x0000010096967810 */ /* 0x000fe40007ffe0ff */
[----:B------:R0:W5:Y:S01]  /*0a10*/  @P2 LDG.E.128 R48, desc[UR10][R152.64] ;  /* 0x0000000a98302981 */ /* 0x000162000c1e1d00 */
[----:B------:R-:W-:Y:S01]  /*0a20*/  IADD3 R151, PT, PT, R151, 0x100, RZ ;  /* 0x0000010097977810 */ /* 0x000fe20007ffe0ff */
[C---:B---3--:R-:W-:Y:S01]  /*0a30*/  FADD.FTZ R3, -R148.reuse, R144 ;  /* 0x0000009094037221 */ /* 0x048fe20000010100 */
[----:B------:R-:W-:-:S03]  /*0a40*/  FADD.FTZ R31, -R148, R145 ;  /* 0x00000091941f7221 */ /* 0x000fc60000010100 */
[C---:B------:R-:W-:Y:S01]  /*0a50*/  FMUL.FTZ R3, R14.reuse, R3 ;  /* 0x000000030e037220 */ /* 0x040fe20000410000 */
[----:B------:R-:W-:Y:S01]  /*0a60*/  FMUL.FTZ R18, R14, R31 ;  /* 0x0000001f0e127220 */ /* 0x000fe20000410000 */
[----:B----4-:R-:W-:Y:S01]  /*0a70*/  FMUL.FTZ R32, R120, R140 ;  /* 0x0000008c78207220 */ /* 0x010fe20000410000 */
[----:B------:R-:W-:Y:S01]  /*0a80*/  FADD.FTZ R145, -R148, R146 ;  /* 0x0000009294917221 */ /* 0x000fe20000010100 */
        /* <DEDUP_REMOVED lines=20> */
[----:B0-----:R-:W-:Y:S01]  /*0bd0*/  FADD.FTZ R153, R142, R175 ;  /* 0x000000af8e997221 */ /* 0x001fe20000010000 */
[----:B------:R-:W-:-:S07]  /*0be0*/  FFMA.FTZ R152, R178, R175, R141 ;  /* 0x000000afb2987223 */ /* 0x000fce000001008d */
.L_x_10115:
[----:B----4-:R-:W-:Y:S05]  /*0bf0*/  BSYNC.RECONVERGENT B1 ;  /* 0x0000000000017941 */ /* 0x010fea0003800200 */
.L_x_10114:
        /* <DEDUP_REMOVED lines=16> */
[----:B------:R-:W-:Y:S02]  /*0d00*/  IADD3 R149, PT, PT, R149, 0x100, RZ ;  /* 0x0000010095957810 */ /* 0x000fe40007ffe0ff */
[----:B------:R-:W-:Y:S02]  /*0d10*/  IADD3 R150, PT, PT, R150, 0x100, RZ ;  /* 0x0000010096967810 */ /* 0x000fe40007ffe0ff */
        /* <DEDUP_REMOVED lines=17> */
[----:B-1----:R-:W-:Y:S01]  /*0e30*/  FMUL.FTZ R176, R118, R142 ;  /* 0x0000008e76b07220 */ /* 0x002fe20000410000 */
        /* <DEDUP_REMOVED lines=11> */
.L_x_10117:
[----:B------:R-:W-:Y:S05]  /*0ef0*/  BSYNC.RECONVERGENT B1 ;  /* 0x0000000000017941 */ /* 0x000fea0003800200 */
.L_x_10116:
        /* <DEDUP_REMOVED lines=47> */
.L_x_10119:
[----:B------:R-:W-:Y:S05]  /*11f0*/  BSYNC.RECONVERGENT B1 ;  /* 0x0000000000017941 */ /* 0x000fea0003800200 */
.L_x_10118:
        /* <DEDUP_REMOVED lines=47> */
.L_x_10121:
[----:B------:R-:W-:Y:S05]  /*14f0*/  BSYNC.RECONVERGENT B1 ;  /* 0x0000000000017941 */ /* 0x000fea0003800200 */
.L_x_10120:
        /* <DEDUP_REMOVED lines=10> */
[----:B0-----:R-:W-:Y:S01]  /*15a0*/  IMAD.WIDE.U32 R144, R151, 0x10, R142 ;  /* 0x0000001097907825 */ /* 0x001fe200078e008e */
[----:B------:R0:W5:Y:S05]  /*15b0*/  @P5 LDG.E.128 R124, desc[UR10][R154.64] ;  /* 0x0000000a9a7c5981 */ /* 0x00016a000c1e1d00 */
[----:B------:R-:W3:Y:S01]  /*15c0*/  LDG.E.128 R144, desc[UR10][R144.64] ;  /* 0x0000000a90907981 */ /* 0x000ee2000c1e1d00 */
[----:B--2---:R-:W-:-:S06]  /*15d0*/  IMAD.WIDE.U32 R140, R150, 0x10, R140 ;  /* 0x00000010968c7825 */ /* 0x004fcc00078e008c */
[----:B------:R-:W2:Y:S01]  /*15e0*/  LDG.E.128 R140, desc[UR10][R140.64] ;  /* 0x0000000a8c8c7981 */ /* 0x000ea2000c1e1d00 */
[----:B-1----:R-:W-:-:S05]  /*15f0*/  IMAD.WIDE.U32 R186, R149, 0x4, R186 ;  /* 0x0000000495ba7825 */ /* 0x002fca00078e00ba */
[----:B------:R1:W5:Y:S01]  /*1600*/  LDG.E R2, desc[UR10][R186.64] ;  /* 0x0000000aba027981 */ /* 0x000362000c1e1900 */
[----:B------:R-:W-:Y:S02]  /*1610*/  IADD3 R149, PT, PT, R149, 0x100, RZ ;  /* 0x0000010095957810 */ /* 0x000fe40007ffe0ff */
[----:B------:R-:W-:Y:S02]  /*1620*/  IADD3 R150, PT, PT, R150, 0x100, RZ ;  /* 0x0000010096967810 */ /* 0x000fe40007ffe0ff */
[----:B------:R-:W-:Y:S01]  /*1630*/  IADD3 R151, PT, PT, R151, 0x100, RZ ;  /* 0x0000010097977810 */ /* 0x000fe20007ffe0ff */
[C---:B---3--:R-:W-:Y:S01]  /*1640*/  FADD.FTZ R25, -R148.reuse, R144 ;  /* 0x0000009094197221 */ /* 0x048fe20000010100 */
[C---:B0-----:R-:W-:Y:S01]  /*1650*/  FADD.FTZ R155, -R148.reuse, R145 ;  /* 0x00000091949b7221 */ /* 0x041fe20000010100 */
[C---:B------:R-:W-:Y:S01]  /*1660*/  FADD.FTZ R157, -R148.reuse, R146 ;  /* 0x00000092949d7221 */ /* 0x040fe20000010100 */
[----:B------:R-:W-:Y:S01]  /*1670*/  FADD.FTZ R147, -R148, R147 ;  /* 0x0000009394937221 */ /* 0x000fe20000010100 */
[C---:B------:R-:W-:Y:S01]  /*1680*/  FMUL.FTZ R25, R14.reuse, R25 ;  /* 0x000000190e197220 */ /* 0x040fe20000410000 */
[C---:B------:R-:W-:Y:S01]  /*1690*/  FMUL.FTZ R26, R14.reuse, R155 ;  /* 0x0000009b0e1a7220 */ /* 0x040fe20000410000 */
[C---:B------:R-:W-:Y:S01]  /*16a0*/  FMUL.FTZ R157, R14.reuse, R157 ;  /* 0x0000009d0e9d7220 */ /* 0x040fe20000410000 */
        /* <DEDUP_REMOVED lines=21> */
.L_x_10123:
[----:B------:R-:W-:Y:S05]  /*1800*/  BSYNC.RECONVERGENT B1 ;  /* 0x0000000000017941 */ /* 0x000fea0003800200 */
.L_x_10122:
[----:B------:R-:W-:-:S04]  /*1810*/  ISETP.GE.U32.AND P5, PT, R10, 0x600, PT ;  /* 0x000006000a00780c */ /* 0x000fc80003fa6070 */
[----:B------:R-:W-:-:S09]  /*1820*/  P2R R185, PR, RZ, 0x20 ;  /* 0x00000020ffb97803 */ /* 0x000fd20000000000 */
        /* <DEDUP_REMOVED lines=8> */
[----:B-1----:R-:W-:-:S06]  /*18b0*/  IMAD.WIDE.U32 R144, R150, 0x10, R144 ;  /* 0x0000001096907825 */ /* 0x002fcc00078e0090 */
[----:B------:R-:W4:Y:S01]  /*18c0*/  LDG.E.128 R144, desc[UR10][R144.64] ;  /* 0x0000000a90907981 */ /* 0x000f22000c1e1d00 */
[----:B--2---:R-:W-:Y:S02]  /*18d0*/  @P5 IMAD.WIDE.U32 R154, R151, 0x10, R154 ;  /* 0x00000010979a5825 */ /* 0x004fe400078e009a */
[----:B------:R-:W0:Y:S03]  /*18e0*/  LDC.64 R150, c[0x0][0x3b0] ;  /* 0x0000ec00ff967b82 */ /* 0x000e260000000a00 */
[----:B------:R1:W5:Y:S01]  /*18f0*/  @P5 LDG.E.128 R128, desc[UR10][R154.64] ;  /* 0x0000000a9a805981 */ /* 0x000362000c1e1d00 */
[----:B0-----:R-:W-:-:S05]  /*1900*/  IMAD.WIDE.U32 R150, R149, 0x4, R150 ;  /* 0x0000000495967825 */ /* 0x001fca00078e0096 */
[----:B------:R0:W5:Y:S01]  /*1910*/  LDG.E R0, desc[UR10][R150.64] ;  /* 0x0000000a96007981 */ /* 0x000162000c1e1900 */
[C---:B---3--:R-:W-:Y:S01]  /*1920*/  FADD.FTZ R35, -R148.reuse, R140 ;  /* 0x0000008c94237221 */ /* 0x048fe20000010100 */
[----:B------:R-:W-:-:S03]  /*1930*/  FADD.FTZ R149, -R148, R141 ;  /* 0x0000008d94957221 */ /* 0x000fc60000010100 */
[----:B------:R-:W-:Y:S01]  /*1940*/  FMUL.FTZ R35, R14, R35 ;  /* 0x000000230e237220 */ /* 0x000fe20000410000 */
[----:B----4-:R-:W-:Y:S01]  /*1950*/  FMUL.FTZ R160, R100, R144 ;  /* 0x0000009064a07220 */ /* 0x010fe20000410000 */
[----:B------:R-:W-:Y:S01]  /*1960*/  FMUL.FTZ R169, R101, R145 ;  /* 0x0000009165a97220 */ /* 0x000fe20000410000 */
[----:B------:R-:W-:Y:S01]  /*1970*/  FADD.FTZ R171, -R148, R142 ;  /* 0x0000008e94ab7221 */ /* 0x000fe20000010100 */
[----:B------:R-:W-:Y:S01]  /*1980*/  FMUL.FTZ R156, R14, R149 ;  /* 0x000000950e9c7220 */ /* 0x000fe20000410000 */
[----:B------:R-:W-:Y:S01]  /*1990*/  FADD.FTZ R140, R153, R160 ;  /* 0x000000a0998c7221 */ /* 0x000fe20000010000 */
[----:B------:R-:W-:Y:S01]  /*19a0*/  FFMA.FTZ R141, R35, R160, R152 ;  /* 0x000000a0238d7223 */ /* 0x000fe20000010098 */
[----:B-1----:R-:W-:Y:S01]  /*19b0*/  FADD.FTZ R155, -R148, R143 ;  /* 0x0000008f949b7221 */ /* 0x002fe20000010100 */
        /* <DEDUP_REMOVED lines=19> */
.L_x_10113:
        /* <DEDUP_REMOVED lines=23> */
[----:B------:R-:W-:Y:S02]  /*1c60*/  CS2R R152, SRZ ;  /* 0x0000000000987805 */ /* 0x000fe4000001ff00 */
        /* <DEDUP_REMOVED lines=21> */
[----:B------:R-:W-:Y:S02]  /*1dc0*/  @P2 IADD3 R197, PT, PT, R197, 0x100, RZ ;  /* 0x00000100c5c52810 */ /* 0x000fe40007ffe0ff */
[----:B------:R-:W-:-:S09]  /*1dd0*/  P2R R185, PR, RZ, 0x20 ;  /* 0x00000020ffb97803 */ /* 0x000fd20000000000 */
[----:B0-----:R-:W-:Y:S05]  /*1de0*/  @!P5 BRA `(.L_x_10124) ;  /* 0x0000000000f8d947 */ /* 0x001fea0003800000 */
[----:B------:R-:W0:Y:S02]  /*1df0*/  LDC.64 R140, c[0x0][0x3b0] ;  /* 0x0000ec00ff8c7b82 */ /* 0x000e240000000a00 */
[----:B0-----:R-:W-:-:S05]  /*1e00*/  IMAD.WIDE.U32 R140, R197, 0x4, R140 ;  /* 0x00000004c58c7825 */ /* 0x001fca00078e008c */
[----:B------:R0:W5:Y:S01]  /*1e10*/  LDG.E R0, desc[UR10][R140.64] ;  /* 0x0000000a8c007981 */ /* 0x000162000c1e1900 */
[----:B------:R-:W-:Y:S05]  /*1e20*/  BRA `(.L_x_10124) ;  /* 0x0000000000e87947 */ /* 0x000fea0003800000 */
.L_x_10125:
        /* <DEDUP_REMOVED lines=20> */
[----:B------:R-:W5:Y:S02]  /*1f70*/  @P3 LDG.E R7, desc[UR10][R144.64] ;  /* 0x0000000a90073981 */ /* 0x000f64000c1e1900 */
[----:B------:R-:W1:Y:S01]  /*1f80*/  @P0 LDC.64 R186, c[0x0][0x3b0] ;  /* 0x0000ec00ffba0b82 */ /* 0x000e620000000a00 */
[C---:B--2---:R-:W-:Y:S01]  /*1f90*/  @P6 IMAD.WIDE.U32 R150, R195.reuse, 0x10, R150 ;  /* 0x00000010c3966825 */ /* 0x044fe200078e0096 */
[----:B------:R-:W-:-:S04]  /*1fa0*/  @P6 IADD3 R195, PT, PT, R195, 0x100, RZ ;  /* 0x00000100c3c36810 */ /* 0x000fc80007ffe0ff */
[----:B------:R-:W5:Y:S02]  /*1fb0*/  @P6 LDG.E.128 R44, desc[UR10][R150.64] ;  /* 0x0000000a962c6981 */ /* 0x000f64000c1e1d00 */
[----:B------:R-:W2:Y:S01]  /*1fc0*/  @P1 LDC.64 R188, c[0x0][0x438] ;  /* 0x00010e00ffbc1b82 */ /* 0x000ea20000000a00 */
[C---:B---3--:R-:W-:Y:S01]  /*1fd0*/  @P6 IMAD.WIDE.U32 R152, R197.reuse, 0x4, R152 ;  /* 0x00000004c5986825 */ /* 0x048fe200078e0098 */
[----:B------:R-:W-:-:S06]  /*1fe0*/  @P6 IADD3 R197, PT, PT, R197, 0x100, RZ ;  /* 0x00000100c5c56810 */ /* 0x000fcc0007ffe0ff */
[----:B------:R-:W3:Y:S01]  /*1ff0*/  @P1 LDC.64 R190, c[0x0][0x3b0] ;  /* 0x0000ec00ffbe1b82 */ /* 0x000ee20000000a00 */
[C---:B0-----:R-:W-:Y:S01]  /*2000*/  @P0 IMAD.WIDE.U32 R154, R195.reuse, 0x10, R154 ;  /* 0x00000010c39a0825 */ /* 0x041fe200078e009a */
[----:B------:R-:W-:Y:S01]  /*2010*/  @P0 IADD3 R195, PT, PT, R195, 0x100, RZ ;  /* 0x00000100c3c30810 */ /* 0x000fe20007ffe0ff */
[----:B------:R0:W5:Y:S04]  /*2020*/  @P6 LDG.E R6, desc[UR10][R152.64] ;  /* 0x0000000a98066981 */ /* 0x000168000c1e1900 */
[----:B------:R0:W5:Y:S01]  /*2030*/  @P0 LDG.E.128 R40, desc[UR10][R154.64] ;  /* 0x0000000a9a280981 */ /* 0x000162000c1e1d00 */
[----:B------:R-:W4:Y:S01]  /*2040*/  @P2 LDC.64 R192, c[0x0][0x438] ;  /* 0x00010e00ffc02b82 */ /* 0x000f220000000a00 */
[C---:B-1----:R-:W-:Y:S01]  /*2050*/  @P0 IMAD.WIDE.U32 R186, R197.reuse, 0x4, R186 ;  /* 0x00000004c5ba0825 */ /* 0x042fe200078e00ba */
[----:B------:R-:W-:-:S04]  /*2060*/  @P0 IADD3 R197, PT, PT, R197, 0x100, RZ ;  /* 0x00000100c5c50810 */ /* 0x000fc80007ffe0ff */
[----:B------:R1:W5:Y:S02]  /*2070*/  @P0 LDG.E R5, desc[UR10][R186.64] ;  /* 0x0000000aba050981 */ /* 0x000364000c1e1900 */
[----:B------:R-:W0:Y:S01]  /*2080*/  @P2 LDC.64 R140, c[0x0][0x3b0] ;  /* 0x0000ec00ff8c2b82 */ /* 0x000e220000000a00 */
[C---:B--2---:R-:W-:Y:S01]  /*2090*/  @P1 IMAD.WIDE.U32 R188, R195.reuse, 0x10, R188 ;  /* 0x00000010c3bc1825 */ /* 0x044fe200078e00bc */
[----:B------:R-:W-:-:S04]  /*20a0*/  @P1 IADD3 R195, PT, PT, R195, 0x100, RZ ;  /* 0x00000100c3c31810 */ /* 0x000fc80007ffe0ff */
[----:B------:R1:W5:Y:S02]  /*20b0*/  @P1 LDG.E.128 R36, desc[UR10][R188.64] ;  /* 0x0000000abc241981 */ /* 0x000364000c1e1d00 */
[----:B------:R-:W2:Y:S01]  /*20c0*/  @P5 LDC.64 R146, c[0x0][0x438] ;  /* 0x00010e00ff925b82 */ /* 0x000ea20000000a00 */
[C---:B---3--:R-:W-:Y:S01]  /*20d0*/  @P1 IMAD.WIDE.U32 R190, R197.reuse, 0x4, R190 ;  /* 0x00000004c5be1825 */ /* 0x048fe200078e00be */
[----:B------:R-:W-:-:S04]  /*20e0*/  @P1 IADD3 R197, PT, PT, R197, 0x100, RZ ;  /* 0x00000100c5c51810 */ /* 0x000fc80007ffe0ff */
[----:B------:R1:W5:Y:S02]  /*20f0*/  @P1 LDG.E R4, desc[UR10][R190.64] ;  /* 0x0000000abe041981 */ /* 0x000364000c1e1900 */
[----:B------:R-:W3:Y:S01]  /*2100*/  @P5 LDC.64 R148, c[0x0][0x3b0] ;  /* 0x0000ec00ff945b82 */ /* 0x000ee20000000a00 */
[C---:B----4-:R-:W-:Y:S01]  /*2110*/  @P2 IMAD.WIDE.U32 R192, R195.reuse, 0x10, R192 ;  /* 0x00000010c3c02825 */ /* 0x050fe200078e00c0 */
[----:B------:R-:W-:-:S04]  /*2120*/  @P2 IADD3 R195, PT, PT, R195, 0x100, RZ ;  /* 0x00000100c3c32810 */ /* 0x000fc80007ffe0ff */
[----:B------:R1:W5:Y:S01]  /*2130*/  @P2 LDG.E.128 R124, desc[UR10][R192.64] ;  /* 0x0000000ac07c2981 */ /* 0x000362000c1e1d00 */
[C---:B0-----:R-:W-:Y:S01]  /*2140*/  @P2 IMAD.WIDE.U32 R140, R197.reuse, 0x4, R140 ;  /* 0x00000004c58c2825 */ /* 0x041fe200078e008c */
[----:B------:R-:W-:-:S04]  /*2150*/  @P2 IADD3 R197, PT, PT, R197, 0x100, RZ ;  /* 0x00000100c5c52810 */ /* 0x000fc80007ffe0ff */
[----:B------:R1:W5:Y:S01]  /*2160*/  @P2 LDG.E R2, desc[UR10][R140.64] ;  /* 0x0000000a8c022981 */ /* 0x000362000c1e1900 */
[----:B--2---:R-:W-:-:S05]  /*2170*/  @P5 IMAD.WIDE.U32 R146, R195, 0x10, R146 ;  /* 0x00000010c3925825 */ /* 0x004fca00078e0092 */
[----:B------:R1:W5:Y:S01]  /*2180*/  @P5 LDG.E.128 R128, desc[UR10][R146.64] ;  /* 0x0000000a92805981 */ /* 0x000362000c1e1d00 */
[----:B---3--:R-:W-:-:S05]  /*2190*/  @P5 IMAD.WIDE.U32 R148, R197, 0x4, R148 ;  /* 0x00000004c5945825 */ /* 0x008fca00078e0094 */
[----:B------:R1:W5:Y:S01]  /*21a0*/  @P5 LDG.E R0, desc[UR10][R148.64] ;  /* 0x0000000a94005981 */ /* 0x000362000c1e1900 */
[----:B------:R-:W-:Y:S02]  /*21b0*/  ISETP.NE.AND P3, PT, R194, RZ, PT ;  /* 0x000000ffc200720c */ /* 0x000fe40003f65270 */
[----:B------:R-:W-:-:S11]  /*21c0*/  CS2R R152, SRZ ;  /* 0x0000000000987805 */ /* 0x000fd6000001ff00 */
.L_x_10124:
[----:B------:R-:W-:Y:S05]  /*21d0*/  BSYNC.RECONVERGENT B0 ;  /* 0x0000000000007941 */ /* 0x000fea0003800200 */
.L_x_10112:
        /* <DEDUP_REMOVED lines=31> */
.L_x_10127:
[----:B------:R-:W-:Y:S05]  /*23d0*/  BSYNC.RECONVERGENT B0 ;  /* 0x0000000000007941 */ /* 0x000fea0003800200 */
.L_x_10126:
        /* <DEDUP_REMOVED lines=19> */
[----:B0-----:R-:W-:-:S04]  /*2510*/  FADD.FTZ R187, RZ, R140 ;  /* 0x0000008cffbb7221 */ /* 0x001fc80000010000 */
[----:B------:R-:W-:Y:S01]  /*2520*/  FADD.FTZ R187, R142, R187 ;  /* 0x000000bb8ebb7221 */ /* 0x000fe20000010000 */
[----:B------:R-:W-:-:S03]  /*2530*/  FADD.FTZ R142, RZ, R141 ;  /* 0x0000008dff8e7221 */ /* 0x000fc60000010000 */
[----:B-1----:R-:W-:Y:S01]  /*2540*/  FADD.FTZ R187, R187, R144 ;  /* 0x00000090bbbb7221 */ /* 0x002fe20000010000 */
[----:B------:R-:W-:Y:S01]  /*2550*/  FADD.FTZ R142, R143, R142 ;  /* 0x0000008e8f8e7221 */ /* 0x000fe20000010000 */
[----:B------:R-:W-:Y:S02]  /*2560*/  @P4 IADD3 R144, PT, PT, R13, -0x1, RZ ;  /* 0xffffffff0d904810 */ /* 0x000fe40007ffe0ff */
[----:B------:R-:W-:Y:S01]  /*2570*/  FADD.FTZ R187, R146, R187 ;  /* 0x000000bb92bb7221 */ /* 0x000fe20000010000 */
[----:B------:R-:W-:Y:S02]  /*2580*/  FADD.FTZ R142, R142, R145 ;  /* 0x000000918e8e7221 */ /* 0x000fe40000010000 */
[----:B------:R-:W-:Y:S02]  /*2590*/  @P4 IMAD R144, R144, R9, RZ ;  /* 0x0000000990904224 */ /* 0x000fe400078e02ff */
[----:B--2---:R-:W-:Y:S01]  /*25a0*/  FADD.FTZ R187, R187, R148 ;  /* 0x00000094bbbb7221 */ /* 0x004fe20000010000 */
[----:B------:R-:W-:-:S03]  /*25b0*/  FADD.FTZ R142, R147, R142 ;  /* 0x0000008e938e7221 */ /* 0x000fc60000010000 */
[----:B------:R-:W-:Y:S01]  /*25c0*/  FADD.FTZ R187, R150, R187 ;  /* 0x000000bb96bb7221 */ /* 0x000fe20000010000 */
[----:B------:R-:W-:Y:S01]  /*25d0*/  FADD.FTZ R142, R142, R149 ;  /* 0x000000958e8e7221 */ /* 0x000fe20000010000 */
[----:B------:R-:W-:Y:S02]  /*25e0*/  @P4 SHF.R.S32.HI R13, RZ, 0x1f, R144 ;  /* 0x0000001fff0d4819 */ /* 0x000fe40000011490 */
[----:B---3--:R-:W-:Y:S01]  /*25f0*/  FADD.FTZ R187, R187, R152 ;  /* 0x00000098bbbb7221 */ /* 0x008fe20000010000 */
[----:B------:R-:W-:Y:S01]  /*2600*/  FADD.FTZ R142, R151, R142 ;  /* 0x0000008e978e7221 */ /* 0x000fe20000010000 */
[----:B------:R-:W-:Y:S01]  /*2610*/  @P4 LEA.HI R143, R13, R144, RZ, 0x2 ;  /* 0x000000900d8f4211 */ /* 0x000fe200078f10ff */
[----:B------:R-:W-:Y:S02]  /*2620*/  HFMA2 R13, -RZ, RZ, 0, 0 ;  /* 0x00000000ff0d7431 */ /* 0x000fe400000001ff */
[----:B------:R-:W-:Y:S01]  /*2630*/  FADD.FTZ R140, R154, R187 ;  /* 0x000000bb9a8c7221 */ /* 0x000fe20000010000 */
[----:B------:R-:W-:-:S03]  /*2640*/  FADD.FTZ R142, R142, R153 ;  /* 0x000000998e8e7221 */ /* 0x000fc60000010000 */
[----:B------:R-:W-:Y:S01]  /*2650*/  FMUL.FTZ R140, R140, UR14 ;  /* 0x0000000e8c8c7c20 */ /* 0x000fe20008410000 */
[----:B------:R-:W-:Y:S01]  /*2660*/  FADD.FTZ R141, R155, R142 ;  /* 0x0000008e9b8d7221 */ /* 0x000fe20000010000 */
[----:B------:R-:W-:-:S03]  /*2670*/  @P4 LEA.HI.SX32 R13, R143, R8, 0x1e ;  /* 0x000000088f0d4211 */ /* 0x000fc600078ff2ff */
[----:B------:R-:W-:Y:S01]  /*2680*/  FSEL R140, R140, RZ, !P5 ;  /* 0x000000ff8c8c7208 */ /* 0x000fe20006800000 */
[----:B------:R-:W-:Y:S01]  /*2690*/  FMUL.FTZ R141, R141, UR14 ;  /* 0x0000000e8d8d7c20 */ /* 0x000fe20008410000 */
        /* <DEDUP_REMOVED lines=19> */
.L_x_10132:
        /* <DEDUP_REMOVED lines=10> */
.L_x_10133:
        /* <DEDUP_REMOVED lines=10> */
.L_x_10134:
        /* <DEDUP_REMOVED lines=11> */
.L_x_10131:
        /* <DEDUP_REMOVED lines=27> */
.L_x_10136:
        /* <DEDUP_REMOVED lines=10> */
.L_x_10137:
        /* <DEDUP_REMOVED lines=10> */
.L_x_10138:
[----:B------:R-:W-:Y:S05]  /*2cb0*/  @!P4 BRA `(.L_x_10135) ;  /* 0x000000040050c947 */ /* 0x000fea0003800000 */
[----:B------:R-:W-:Y:S01]  /*2cc0*/  FMUL.FTZ R135, R139, UR17 ;  /* 0x000000118b877c20 */ /* 0x000fe20008410000 */
[----:B-----5:R-:W-:-:S03]  /*2cd0*/  ISETP.GE.U32.AND P5, PT, R7, 0x1000000, PT ;  /* 0x010000000700780c */ /* 0x020fc60003fa6070 */
[----:B------:R-:W-:-:S05]  /*2ce0*/  FMUL.FTZ R135, R135, UR16 ;  /* 0x0000001087877c20 */ /* 0x000fca0008410000 */
[----:B------:R-:W-:Y:S01]  /*2cf0*/  SEL R135, R135, RZ, P5 ;  /* 0x000000ff87877207 */ /* 0x000fe20002800000 */
[----:B------:R-:W-:Y:S06]  /*2d00*/  BRA `(.L_x_10135) ;  /* 0x00000004003c7947 */ /* 0x000fec0003800000 */
.L_x_10130:
        /* <DEDUP_REMOVED lines=9> */
[----:B------:R-:W-:-:S03]  /*2da0*/  @P3 FADD.FTZ R143, R32, -R143 ;  /* 0x8000008f208f3221 */ /* 0x000fc60000010000 */
[----:B------:R-:W1:Y:S01]  /*2db0*/  @P4 LDC.64 R146, c[0x0][0x408] ;  /* 0x00010200ff924b82 */ /* 0x000e620000000a00 */
[----:B------:R-:W-:-:S04]  /*2dc0*/  @P3 FFMA.FTZ R142, R14, R143, R48 ;  /* 0x0000008f0e8e3223 */ /* 0x000fc80000010030 */
[----:B0-----:R-:W-:Y:S01]  /*2dd0*/  @P4 FMUL.FTZ R143, R142, R145 ;  /* 0x000000918e8f4220 */ /* 0x001fe20000410000 */
[----:B------:R-:W-:-:S03]  /*2de0*/  MOV R142, R49 ;  /* 0x00000031008e7202 */ /* 0x000fc60000000f00 */
[----:B------:R-:W-:Y:S01]  /*2df0*/  @P4 FMUL.FTZ R143, R143, R144 ;  /* 0x000000908f8f4220 */ /* 0x000fe20000410000 */
[----:B------:R-:W-:-:S04]  /*2e00*/  @P3 FFMA.FTZ R144, R18, R141, R140 ;  /* 0x0000008d12903223 */ /* 0x000fc8000001008c */
[----:B------:R-:W-:Y:S01]  /*2e10*/  @P3 FADD.FTZ R144, R165, -R144 ;  /* 0x80000090a5903221 */ /* 0x000fe20000010000 */
[----:B------:R-:W-:Y:S02]  /*2e20*/  @P4 SEL R132, R143, RZ, P5 ;  /* 0x000000ff8f844207 */ /* 0x000fe40002800000 */
[----:B------:R-:W-:Y:S01]  /*2e30*/  @P4 LOP3.LUT P5, RZ, R7, 0xff00, RZ, 0xc0, !PT ;  /* 0x0000ff0007ff4812 */ /* 0x000fe200078ac0ff */
[----:B------:R-:W-:Y:S02]  /*2e40*/  @P3 FFMA.FTZ R142, R14, R144, R49 ;  /* 0x000000900e8e3223 */ /* 0x000fe40000010031 */
[----:B------:R-:W0:Y:S02]  /*2e50*/  @P4 LDC.64 R144, c[0x0][0x408] ;  /* 0x00010200ff904b82 */ /* 0x000e240000000a00 */
[----:B-1----:R-:W-:Y:S01]  /*2e60*/  @P4 FMUL.FTZ R143, R142, R147 ;  /* 0x000000938e8f4220 */ /* 0x002fe20000410000 */
[----:B------:R-:W-:-:S03]  /*2e70*/  MOV R142, R50 ;  /* 0x00000032008e7202 */ /* 0x000fc60000000f00 */
[----:B------:R-:W-:-:S05]  /*2e80*/  @P4 FMUL.FTZ R143, R143, R146 ;  /* 0x000000928f8f4220 */ /* 0x000fca0000410000 */
[----:B------:R-:W-:Y:S01]  /*2e90*/  @P4 SEL R133, R143, RZ, P5 ;  /* 0x000000ff8f854207 */ /* 0x000fe20002800000 */
[----:B------:R-:W-:Y:S01]  /*2ea0*/  @P3 FFMA.FTZ R143, R31, R141, R140 ;  /* 0x0000008d1f8f3223 */ /* 0x000fe2000001008c */
[----:B------:R-:W-:-:S03]  /*2eb0*/  @P4 LOP3.LUT P5, RZ, R7, 0xff0000, RZ, 0xc0, !PT ;  /* 0x00ff000007ff4812 */ /* 0x000fc600078ac0ff */
[----:B------:R-:W-:-:S04]  /*2ec0*/  @P3 FADD.FTZ R143, R180, -R143 ;  /* 0x8000008fb48f3221 */ /* 0x000fc80000010000 */
[----:B------:R-:W-:-:S04]  /*2ed0*/  @P3 FFMA.FTZ R142, R14, R143, R50 ;  /* 0x0000008f0e8e3223 */ /* 0x000fc80000010032 */
        /* <DEDUP_REMOVED lines=13> */
.L_x_10139:
[----:B------:R-:W0:Y:S01]  /*2fb0*/  @P4 LDC.64 R138, c[0x0][0x408] ;  /* 0x00010200ff8a4b82 */ /* 0x000e220000000a00 */
[----:B------:R-:W-:Y:S01]  /*2fc0*/  @P3 FFMA.FTZ R136, R178, R141, R140 ;  /* 0x0000008db2883223 */ /* 0x000fe2000001008c */
[----:B-----5:R-:W-:Y:S02]  /*2fd0*/  MOV R142, R51 ;  /* 0x00000033008e7202 */ /* 0x020fe40000000f00 */
[----:B------:R-:W-:Y:S01]  /*2fe0*/  @P4 ISETP.GE.U32.AND P5, PT, R7, 0x1000000, PT ;  /* 0x010000000700480c */ /* 0x000fe20003fa6070 */
[----:B------:R-:W-:-:S03]  /*2ff0*/  @P3 FADD.FTZ R136, R175, -R136 ;  /* 0x80000088af883221 */ /* 0x000fc60000010000 */
[----:B------:R-:W1:Y:S01]  /*3000*/  @P4 LDC.64 R144, c[0x0][0x408] ;  /* 0x00010200ff904b82 */ /* 0x000e620000000a00 */
[----:B------:R-:W-:Y:S01]  /*3010*/  @P3 FFMA.FTZ R142, R14, R136, R51 ;  /* 0x000000880e8e3223 */ /* 0x000fe20000010033 */
[----:B------:R-:W-:-:S03]  /*3020*/  MOV R136, R48 ;  /* 0x0000003000887202 */ /* 0x000fc60000000f00 */
[----:B0-----:R-:W-:-:S04]  /*3030*/  @P4 FMUL.FTZ R137, R142, R139 ;  /* 0x0000008b8e894220 */ /* 0x001fc80000410000 */
[----:B------:R-:W-:Y:S02]  /*3040*/  @P4 FMUL.FTZ R137, R137, R138 ;  /* 0x0000008a89894220 */ /* 0x000fe40000410000 */
[----:B------:R-:W0:Y:S03]  /*3050*/  @P4 LDC.64 R138, c[0x0][0x408] ;  /* 0x00010200ff8a4b82 */ /* 0x000e260000000a00 */
[----:B------:R-:W-:Y:S01]  /*3060*/  @P4 SEL R135, R137, RZ, P5 ;  /* 0x000000ff89874207 */ /* 0x000fe20002800000 */
[----:B------:R-:W-:Y:S01]  /*3070*/  @P3 FFMA.FTZ R137, R3, R141, R140 ;  /* 0x0000008d03893223 */ /* 0x000fe2000001008c */
[----:B------:R-:W-:-:S03]  /*3080*/  @P4 LOP3.LUT P5, RZ, R7, 0xff, RZ, 0xc0, !PT ;  /* 0x000000ff07ff4812 */ /* 0x000fc600078ac0ff */
[----:B------:R-:W-:-:S04]  /*3090*/  @P3 FADD.FTZ R137, R32, -R137 ;  /* 0x8000008920893221 */ /* 0x000fc80000010000 */
[----:B------:R-:W-:-:S04]  /*30a0*/  @P3 FFMA.FTZ R136, R14, R137, R48 ;  /* 0x000000890e883223 */ /* 0x000fc80000010030 */
        /* <DEDUP_REMOVED lines=18> */
[----:B------:R-:W-:-:S05]  /*31d0*/  @P4 FMUL.FTZ R139, R139, R144 ;  /* 0x000000908b8b4220 */ /* 0x000fca0000410000 */
[----:B------:R-:W-:Y:S02]  /*31e0*/  @P4 SEL R134, R139, RZ, P5 ;  /* 0x000000ff8b864207 */ /* 0x000fe40002800000 */
[----:B------:R-:W-:-:S07]  /*31f0*/  MOV R139, R142 ;  /* 0x0000008e008b7202 */ /* 0x000fce0000000f00 */
.L_x_10135:
        /* <DEDUP_REMOVED lines=10> */
.L_x_10129:
[----:B------:R-:W-:Y:S05]  /*32a0*/  BSYNC.RECONVERGENT B0 ;  /* 0x0000000000007941 */ /* 0x000fea0003800200 */
.L_x_10128:
        /* <DEDUP_REMOVED lines=11> */
[----:B------:R-:W-:Y:S01]  /*3360*/  @P3 FFMA.FTZ R137, R19, R141, R140 ;  /* 0x0000008d13893223 */ /* 0x000fe2000001008c */
[----:B-----5:R-:W-:Y:S02]  /*3370*/  MOV R136, R44 ;  /* 0x0000002c00887202 */ /* 0x020fe40000000f00 */
[----:B------:R-:W-:Y:S01]  /*3380*/  @P4 LOP3.LUT P6, RZ, R6, 0xff, RZ, 0xc0, !PT ;  /* 0x000000ff06ff4812 */ /* 0x000fe200078cc0ff */
[----:B------:R-:W-:-:S03]  /*3390*/  @P3 FADD.FTZ R137, R30, -R137 ;  /* 0x800000891e893221 */ /* 0x000fc60000010000 */
[----:B------:R-:W1:Y:S01]  /*33a0*/  @P4 LDC.64 R142, c[0x0][0x408] ;  /* 0x00010200ff8e4b82 */ /* 0x000e620000000a00 */
        /* <DEDUP_REMOVED lines=25> */
[----:B------:R-:W-:Y:S06]  /*3540*/  @!P4 BRA `(.L_x_10144) ;  /* 0x00000008002cc947 */ /* 0x000fec0003800000 */
[----:B------:R-:W-:Y:S01]  /*3550*/  FMUL.FTZ R135, R139, UR17 ;  /* 0x000000118b877c20 */ /* 0x000fe20008410000 */
[----:B------:R-:W-:-:S03]  /*3560*/  ISETP.GE.U32.AND P6, PT, R6, 0x1000000, PT ;  /* 0x010000000600780c */ /* 0x000fc60003fc6070 */
[----:B------:R-:W-:-:S05]  /*3570*/  FMUL.FTZ R135, R135, UR16 ;  /* 0x0000001087877c20 */ /* 0x000fca0008410000 */
[----:B------:R-:W-:Y:S01]  /*3580*/  SEL R135, R135, RZ, P6 ;  /* 0x000000ff87877207 */ /* 0x000fe20003000000 */
[----:B------:R-:W-:Y:S06]  /*3590*/  BRA `(.L_x_10144) ;  /* 0x0000000800187947 */ /* 0x000fec0003800000 */
.L_x_10143:
[----:B0-----:R-:W0:Y:S01]  /*35a0*/  @P4 LDC.64 R144, c[0x0][0x408] ;  /* 0x00010200ff904b82 */ /* 0x001e220000000a00 */
        /* <DEDUP_REMOVED lines=36> */
.L_x_10142:
        /* <DEDUP_REMOVED lines=31> */
.L_x_10146:
        /* <DEDUP_REMOVED lines=10> */
.L_x_10147:
        /* <DEDUP_REMOVED lines=10> */
.L_x_10148:
[----:B------:R-:W-:Y:S05]  /*3b20*/  @!P4 BRA `(.L_x_10144) ;  /* 0x0000000000b4c947 */ /* 0x000fea0003800000 */
[----:B------:R-:W-:Y:S01]  /*3b30*/  FMUL.FTZ R135, R139, UR17 ;  /* 0x000000118b877c20 */ /* 0x000fe20008410000 */
[----:B-----5:R-:W-:-:S03]  /*3b40*/  ISETP.GE.U32.AND P6, PT, R6, 0x1000000, PT ;  /* 0x010000000600780c */ /* 0x020fc60003fc6070 */
[----:B------:R-:W-:-:S05]  /*3b50*/  FMUL.FTZ R135, R135, UR16 ;  /* 0x0000001087877c20 */ /* 0x000fca0008410000 */
[----:B------:R-:W-:Y:S01]  /*3b60*/  SEL R135, R135, RZ, P6 ;  /* 0x000000ff87877207 */ /* 0x000fe20003000000 */
[----:B------:R-:W-:Y:S06]  /*3b70*/  BRA `(.L_x_10144) ;  /* 0x0000000000a07947 */ /* 0x000fec0003800000 */
.L_x_10145:
        /* <DEDUP_REMOVED lines=10> */
.L_x_10149:
        /* <DEDUP_REMOVED lines=10> */
.L_x_10150:
        /* <DEDUP_REMOVED lines=10> */
.L_x_10151:
        /* <DEDUP_REMOVED lines=10> */
.L_x_10144:
        /* <DEDUP_REMOVED lines=8> */
.L_x_10141:
[----:B------:R-:W-:Y:S05]  /*3e80*/  BSYNC.RECONVERGENT B0 ;  /* 0x0000000000007941 */ /* 0x000fea0003800200 */
.L_x_10140:
        /* <DEDUP_REMOVED lines=46> */
.L_x_10155:
[----:B0-2---:R-:W0:Y:S01]  /*4170*/  @P4 LDC.64 R144, c[0x0][0x408] ;  /* 0x00010200ff904b82 */ /* 0x005e220000000a00 */
        /* <DEDUP_REMOVED lines=36> */
.L_x_10154:
        /* <DEDUP_REMOVED lines=31> */
.L_x_10158:
        /* <DEDUP_REMOVED lines=10> */
.L_x_10159:
        /* <DEDUP_REMOVED lines=10> */
.L_x_10160:
[----:B------:R-:W-:Y:S05]  /*46f0*/  @!P4 BRA `(.L_x_10156) ;  /* 0x0000000000b4c947 */ /* 0x000fea0003800000 */
[----:B------:R-:W-:Y:S01]  /*4700*/  FMUL.FTZ R135, R139, UR17 ;  /* 0x000000118b877c20 */ /* 0x000fe20008410000 */
[----:B-----5:R-:W-:-:S03]  /*4710*/  ISETP.GE.U32.AND P6, PT, R5, 0x1000000, PT ;  /* 0x010000000500780c */ /* 0x020fc60003fc6070 */
[----:B------:R-:W-:-:S05]  /*4720*/  FMUL.FTZ R135, R135, UR16 ;  /* 0x0000001087877c20 */ /* 0x000fca0008410000 */
[----:B------:R-:W-:Y:S01]  /*4730*/  SEL R135, R135, RZ, P6 ;  /* 0x000000ff87877207 */ /* 0x000fe20003000000 */
[----:B------:R-:W-:Y:S06]  /*4740*/  BRA `(.L_x_10156) ;  /* 0x0000000000a07947 */ /* 0x000fec0003800000 */
.L_x_10157:
        /* <DEDUP_REMOVED lines=10> */
.L_x_10161:
        /* <DEDUP_REMOVED lines=10> */
.L_x_10162:
        /* <DEDUP_REMOVED lines=10> */
.L_x_10163:
        /* <DEDUP_REMOVED lines=10> */
.L_x_10156:
        /* <DEDUP_REMOVED lines=8> */
.L_x_10153:
[----:B------:R-:W-:Y:S05]  /*4a50*/  BSYNC.RECONVERGENT B0 ;  /* 0x0000000000007941 */ /* 0x000fea0003800200 */
.L_x_10152:
        /* <DEDUP_REMOVED lines=46> */
.L_x_10167:
[----:B0-23--:R-:W0:Y:S01]  /*4d40*/  @P4 LDC.64 R144, c[0x0][0x408] ;  /* 0x00010200ff904b82 */ /* 0x00de220000000a00 */
        /* <DEDUP_REMOVED lines=36> */
.L_x_10166:
        /* <DEDUP_REMOVED lines=31> */
.L_x_10170:
        /* <DEDUP_REMOVED lines=10> */
.L_x_10171:
        /* <DEDUP_REMOVED lines=10> */
.L_x_10172:
[----:B------:R-:W-:Y:S05]  /*52c0*/  @!P4 BRA `(.L_x_10168) ;  /* 0x0000000000b4c947 */ /* 0x000fea0003800000 */
[----:B------:R-:W-:Y:S01]  /*52d0*/  FMUL.FTZ R135, R139, UR17 ;  /* 0x000000118b877c20 */ /* 0x000fe20008410000 */
[----:B-----5:R-:W-:-:S03]  /*52e0*/  ISETP.GE.U32.AND P6, PT, R4, 0x1000000, PT ;  /* 0x010000000400780c */ /* 0x020fc60003fc6070 */
[----:B------:R-:W-:-:S05]  /*52f0*/  FMUL.FTZ R135, R135, UR16 ;  /* 0x0000001087877c20 */ /* 0x000fca0008410000 */
[----:B------:R-:W-:Y:S01]  /*5300*/  SEL R135, R135, RZ, P6 ;  /* 0x000000ff87877207 */ /* 0x000fe20003000000 */
[----:B------:R-:W-:Y:S06]  /*5310*/  BRA `(.L_x_10168) ;  /* 0x0000000000a07947 */ /* 0x000fec0003800000 */
.L_x_10169:
        /* <DEDUP_REMOVED lines=10> */
.L_x_10173:
        /* <DEDUP_REMOVED lines=10> */
.L_x_10174:
        /* <DEDUP_REMOVED lines=10> */
.L_x_10175:
        /* <DEDUP_REMOVED lines=10> */
.L_x_10168:
        /* <DEDUP_REMOVED lines=8> */
.L_x_10165:
[----:B------:R-:W-:Y:S05]  /*5620*/  BSYNC.RECONVERGENT B0 ;  /* 0x0000000000007941 */ /* 0x000fea0003800200 */
.L_x_10164:
        /* <DEDUP_REMOVED lines=46> */
.L_x_10179:
[----:B0-234-:R-:W0:Y:S01]  /*5910*/  @P4 LDC.64 R144, c[0x0][0x408] ;  /* 0x00010200ff904b82 */ /* 0x01de220000000a00 */
        /* <DEDUP_REMOVED lines=36> */
.L_x_10178:
        /* <DEDUP_REMOVED lines=31> */
.L_x_10182:
        /* <DEDUP_REMOVED lines=10> */
.L_x_10183:
        /* <DEDUP_REMOVED lines=10> */
.L_x_10184:
[----:B------:R-:W-:Y:S05]  /*5e90*/  @!P4 BRA `(.L_x_10180) ;  /* 0x0000000000b4c947 */ /* 0x000fea0003800000 */
[----:B------:R-:W-:Y:S01]  /*5ea0*/  FMUL.FTZ R135, R139, UR17 ;  /* 0x000000118b877c20 */ /* 0x000fe20008410000 */
[----:B-----5:R-:W-:-:S03]  /*5eb0*/  ISETP.GE.U32.AND P6, PT, R2, 0x1000000, PT ;  /* 0x010000000200780c */ /* 0x020fc60003fc6070 */
[----:B------:R-:W-:-:S05]  /*5ec0*/  FMUL.FTZ R135, R135, UR16 ;  /* 0x0000001087877c20 */ /* 0x000fca0008410000 */
[----:B------:R-:W-:Y:S01]  /*5ed0*/  SEL R135, R135, RZ, P6 ;  /* 0x000000ff87877207 */ /* 0x000fe20003000000 */
[----:B------:R-:W-:Y:S06]  /*5ee0*/  BRA `(.L_x_10180) ;  /* 0x0000000000a07947 */ /* 0x000fec0003800000 */
.L_x_10181:
        /* <DEDUP_REMOVED lines=10> */
.L_x_10185:
        /* <DEDUP_REMOVED lines=10> */
.L_x_10186:
        /* <DEDUP_REMOVED lines=10> */
.L_x_10187:
        /* <DEDUP_REMOVED lines=10> */
.L_x_10180:
        /* <DEDUP_REMOVED lines=8> */
.L_x_10177:
[----:B------:R-:W-:Y:S05]  /*61f0*/  BSYNC.RECONVERGENT B0 ;  /* 0x0000000000007941 */ /* 0x000fea0003800200 */
.L_x_10176:
        /* <DEDUP_REMOVED lines=14> */
[----:B-----5:R-:W-:Y:S01]  /*62e0*/  MOV R138, R130 ;  /* 0x00000082008a7202 */ /* 0x020fe20000000f00 */
[----:B------:R-:W-:Y:S01]  /*62f0*/  @P3 FADD.FTZ R11, R160, -R11 ;  /* 0x8000000ba00b3221 */ /* 0x000fe20000010000 */
[----:B------:R-:W-:Y:S01]  /*6300*/  MOV R136, R128 ;  /* 0x0000008000887202 */ /* 0x000fe20000000f00 */
[----:B------:R-:W-:Y:S01]  /*6310*/  @P3 FADD.FTZ R141, R182, -R141 ;  /* 0x8000008db68d3221 */ /* 0x000fe20000010000 */
[----:B------:R-:W-:Y:S01]  /*6320*/  @P3 FADD.FTZ R144, R173, -R144 ;  /* 0x80000090ad903221 */ /* 0x000fe20000010000 */
[C---:B------:R-:W-:Y:S01]  /*6330*/  @P3 FFMA.FTZ R136, R14.reuse, R11, R128 ;  /* 0x0000000b0e883223 */ /* 0x040fe20000010080 */
[----:B------:R-:W-:Y:S01]  /*6340*/  @P3 FADD.FTZ R142, R169, -R142 ;  /* 0x8000008ea98e3221 */ /* 0x000fe20000010000 */
[C---:B------:R-:W-:Y:S01]  /*6350*/  @P3 FFMA.FTZ R138, R14.reuse, R141, R130 ;  /* 0x0000008d0e8a3223 */ /* 0x040fe20000010082 */
[----:B------:R-:W-:Y:S01]  /*6360*/  MOV R139, R131 ;  /* 0x00000083008b7202 */ /* 0x000fe20000000f00 */
[----:B------:R-:W0:Y:S01]  /*6370*/  @P4 LDC.64 R140, c[0x0][0x408] ;  /* 0x00010200ff8c4b82 */ /* 0x000e220000000a00 */
[----:B------:R-:W-:Y:S01]  /*6380*/  MOV R137, R129 ;  /* 0x0000008100897202 */ /* 0x000fe20000000f00 */
[C---:B------:R-:W-:Y:S01]  /*6390*/  @P3 FFMA.FTZ R139, R14.reuse, R144, R131 ;  /* 0x000000900e8b3223 */ /* 0x040fe20000010083 */
[----:B------:R-:W-:Y:S01]  /*63a0*/  @P3 FFMA.FTZ R137, R14, R142, R129 ;  /* 0x0000008e0e893223 */ /* 0x000fe20000010081 */
[----:B------:R-:W-:Y:S01]  /*63b0*/  @P4 LOP3.LUT P3, RZ, R0, 0xff, RZ, 0xc0, !PT ;  /* 0x000000ff00ff4812 */ /* 0x000fe2000786c0ff */
[----:B0-----:R-:W-:-:S04]  /*63c0*/  @P4 FMUL.FTZ R11, R136, R141 ;  /* 0x0000008d880b4220 */ /* 0x001fc80000410000 */
[----:B------:R-:W-:Y:S02]  /*63d0*/  @P4 FMUL.FTZ R11, R11, R140 ;  /* 0x0000008c0b0b4220 */ /* 0x000fe40000410000 */
[----:B------:R-:W0:Y:S03]  /*63e0*/  @P4 LDC.64 R140, c[0x0][0x408] ;  /* 0x00010200ff8c4b82 */ /* 0x000e260000000a00 */
[----:B------:R-:W-:Y:S02]  /*63f0*/  @P4 SEL R132, R11, RZ, P3 ;  /* 0x000000ff0b844207 */ /* 0x000fe40001800000 */
[----:B------:R-:W-:Y:S01]  /*6400*/  @P4 LOP3.LUT P3, RZ, R0, 0xff00, RZ, 0xc0, !PT ;  /* 0x0000ff0000ff4812 */ /* 0x000fe2000786c0ff */
[----:B0-----:R-:W-:-:S04]  /*6410*/  @P4 FMUL.FTZ R11, R137, R141 ;  /* 0x0000008d890b4220 */ /* 0x001fc80000410000 */
[----:B------:R-:W-:Y:S02]  /*6420*/  @P4 FMUL.FTZ R11, R11, R140 ;  /* 0x0000008c0b0b4220 */ /* 0x000fe40000410000 */
[----:B------:R-:W0:Y:S03]  /*6430*/  @P4 LDC.64 R140, c[0x0][0x408] ;  /* 0x00010200ff8c4b82 */ /* 0x000e260000000a00 */
[----:B------:R-:W-:Y:S02]  /*6440*/  @P4 SEL R133, R11, RZ, P3 ;  /* 0x000000ff0b854207 */ /* 0x000fe40001800000 */
        /* <DEDUP_REMOVED lines=10> */
.L_x_10191:
        /* <DEDUP_REMOVED lines=37> */
.L_x_10190:
        /* <DEDUP_REMOVED lines=31> */
.L_x_10194:
        /* <DEDUP_REMOVED lines=10> */
.L_x_10195:
        /* <DEDUP_REMOVED lines=10> */
.L_x_10196:
[----:B------:R-:W-:Y:S05]  /*6a70*/  @!P4 BRA `(.L_x_10192) ;  /* 0x0000000000b4c947 */ /* 0x000fea0003800000 */
[----:B------:R-:W-:Y:S01]  /*6a80*/  FMUL.FTZ R11, R139, UR17 ;  /* 0x000000118b0b7c20 */ /* 0x000fe20008410000 */
[----:B-----5:R-:W-:-:S03]  /*6a90*/  ISETP.GE.U32.AND P3, PT, R0, 0x1000000, PT ;  /* 0x010000000000780c */ /* 0x020fc60003f66070 */
[----:B------:R-:W-:-:S05]  /*6aa0*/  FMUL.FTZ R11, R11, UR16 ;  /* 0x000000100b0b7c20 */ /* 0x000fca0008410000 */
[----:B------:R-:W-:Y:S01]  /*6ab0*/  SEL R135, R11, RZ, P3 ;  /* 0x000000ff0b877207 */ /* 0x000fe20001800000 */
[----:B------:R-:W-:Y:S06]  /*6ac0*/  BRA `(.L_x_10192) ;  /* 0x0000000000a07947 */ /* 0x000fec0003800000 */
.L_x_10193:
[----:B------:R-:W0:Y:S01]  /*6ad0*/  @P4 LDC.64 R144, c[0x0][0x408] ;  /* 0x00010200ff904b82 */ /* 0x000e220000000a00 */
[----:B------:R-:W-:Y:S01]  /*6ae0*/  FFMA.FTZ R142, R184, R141, R140 ;  /* 0x0000008db88e7223 */ /* 0x000fe2000001008c */
[----:B------:R-:W-:-:S03]  /*6af0*/  ISETP.GT.AND P3, PT, R11, RZ, PT ;  /* 0x000000ff0b00720c */ /* 0x000fc60003f64270 */
[----:B------:R-:W-:-:S04]  /*6b00*/  FADD.FTZ R143, R173, -R142 ;  /* 0x8000008ead8f7221 */ /* 0x000fc80000010000 */
[----:B------:R-:W-:-:S05]  /*6b10*/  FMUL.FTZ R143, R14, R143 ;  /* 0x0000008f0e8f7220 */ /* 0x000fca0000410000 */
[----:B------:R-:W-:Y:S02]  /*6b20*/  FSEL R142, R143, RZ, P3 ;  /* 0x000000ff8f8e7208 */ /* 0x000fe40001800000 */
[----:B-----5:R-:W-:-:S03]  /*6b30*/  @P4 ISETP.GE.U32.AND P3, PT, R0, 0x1000000, PT ;  /* 0x010000000000480c */ /* 0x020fc60003f66070 */
        /* <DEDUP_REMOVED lines=13> */
.L_x_10197:
        /* <DEDUP_REMOVED lines=10> */
.L_x_10198:
        /* <DEDUP_REMOVED lines=10> */
.L_x_10192:
[----:B------:R-:W0:Y:S08]  /*6d50*/  @P5 LDC.64 R140, c[0x0][0x478] ;  /* 0x00011e00ff8c5b82 */ /* 0x000e300000000a00 */
[----:B------:R-:W1:Y:S01]  /*6d60*/  @P4 LDC.64 R142, c[0x0][0x468] ;  /* 0x00011a00ff8e4b82 */ /* 0x000e620000000a00 */
[----:B0-----:R-:W-:-:S05]  /*6d70*/  @P5 IMAD.WIDE.U32 R140, R16, 0x10, R140 ;  /* 0x00000010108c5825 */ /* 0x001fca00078e008c */
[----:B------:R0:W-:Y:S01]  /*6d80*/  @P5 STG.E.128 desc[UR10][R140.64], R136 ;  /* 0x000000888c005986 */ /* 0x0001e2000c101d0a */
[----:B-1----:R-:W-:-:S05]  /*6d90*/  @P4 IMAD.WIDE.U32 R142, R13, 0x10, R142 ;  /* 0x000000100d8e4825 */ /* 0x002fca00078e008e */
[----:B------:R0:W-:Y:S02]  /*6da0*/  @P4 STG.E.128 desc[UR10][R142.64], R132 ;  /* 0x000000848e004986 */ /* 0x0001e4000c101d0a */
.L_x_10189:
[----:B------:R-:W-:Y:S05]  /*6db0*/  BSYNC.RECONVERGENT B0 ;  /* 0x0000000000007941 */ /* 0x000fea0003800200 */
.L_x_10188:
[----:B0-----:R-:W0:Y:S01]  /*6dc0*/  LDC.64 R140, c[0x0][0x380] ;  /* 0x0000e000ff8c7b82 */ /* 0x001e220000000a00 */
[----:B------:R-:W-:Y:S01]  /*6dd0*/  UPLOP3.LUT UP1, UPT, UPT, UPT, UP1, 0x40, 0x4 ;  /* 0x000000000004789c */ /* 0x000fe20003f2e810 */
[----:B0-----:R-:W-:-:S04]  /*6de0*/  IADD3 R12, PT, PT, R12, R140, RZ ;  /* 0x0000008c0c0c7210 */ /* 0x001fc80007ffe0ff */
[----:B------:R-:W-:-:S13]  /*6df0*/  ISETP.GE.AND P3, PT, R12, R141, PT ;  /* 0x0000008d0c00720c */ /* 0x000fda0003f66270 */
[----:B------:R-:W-:Y:S05]  /*6e00*/  @!P3 BRA `(.L_x_10199) ;  /* 0xffffff980010b947 */ /* 0x000fea000383ffff */
.L_x_10111:
        /* <DEDUP_REMOVED lines=49> */
.L_x_10200:
        /* <DEDUP_REMOVED lines=14> */
.L_x_10845:


//--------------------- .text._ZN10layer_norm22ln_bwd_finalize_kernelINS_22Kernel_traits_finalizeILj6144EfffffjLb0ELj1024ELj4ENS_18Kernel_traits_baseILj6144EfffffjLj1024EEEEELb0ELb1EEEvNS_9BwdParamsE --------------------------
	.section	.text._ZN10layer_norm22ln_bwd_finalize_kernelINS_22Kernel_traits_finalizeILj6144EfffffjLb0ELj1024ELj4ENS_18Kernel_traits_baseILj6144EfffffjLj1024EEEEELb0ELb1EEEvNS_9BwdParamsE,"ax",@progbits
	.align	128
        .global         _ZN10layer_norm22ln_bwd_finalize_kernelINS_22Kernel_traits_finalizeILj6144EfffffjLb0ELj1024ELj4ENS_18Kernel_traits_baseILj6144EfffffjLj1024EEEEELb0ELb1EEEvNS_9BwdParamsE
        .type           _ZN10layer_norm22ln_bwd_finalize_kernelINS_22Kernel_traits_finalizeILj6144EfffffjLb0ELj1024ELj4ENS_18Kernel_traits_baseILj6144EfffffjLj1024EEEEELb0ELb1EEEvNS_9BwdParamsE,@function
        .size           _ZN10layer_norm22ln_bwd_finalize_kernelINS_22Kernel_traits_finalizeILj6144EfffffjLb0ELj1024ELj4ENS_18Kernel_traits_baseILj6144EfffffjLj1024EEEEELb0ELb1EEEvNS_9BwdParamsE,(.L_x_10846 - _ZN10layer_norm22ln_bwd_finalize_kernelINS_22Kernel_traits_finalizeILj6144EfffffjLb0ELj1024ELj4ENS_18Kernel_traits_baseILj6144EfffffjLj1024EEEEELb0ELb1EEEvNS_9BwdParamsE)
        .other          _ZN10layer_norm22ln_bwd_finalize_kernelINS_22Kernel_traits_finalizeILj6144EfffffjLb0ELj1024ELj4ENS_18Kernel_traits_baseILj6144EfffffjLj1024EEEEELb0ELb1EEEvNS_9BwdParamsE,@"STO_CUDA_ENTRY STV_DEFAULT"
_ZN10layer_norm22ln_bwd_finalize_kernelINS_22Kernel_traits_finalizeILj6144EfffffjLb0ELj1024ELj4ENS_18Kernel_traits_baseILj6144EfffffjLj1024EEEEELb0ELb1EEEvNS_9BwdParamsE:
.text._ZN10layer_norm22ln_bwd_finalize_kernelINS_22Kernel_traits_finalizeILj6144EfffffjLb0ELj1024ELj4ENS_18Kernel_traits_baseILj6144EfffffjLj1024EEEEELb0ELb1EEEvNS_9BwdParamsE:
        /* <DEDUP_REMOVED lines=77> */
.L_x_10205:
        /* <DEDUP_REMOVED lines=118> */
.L_x_10204:
[----:B------:R-:W-:Y:S05]  /*0c30*/  BSYNC.RECONVERGENT B1 ;  /* 0x0000000000017941 */ /* 0x000fea0003800200 */
.L_x_10203:
        /* <DEDUP_REMOVED lines=69> */
.L_x_10207:
[----:B------:R-:W-:Y:S05]  /*1090*/  BSYNC.RECONVERGENT B1 ;  /* 0x0000000000017941 */ /* 0x000fea0003800200 */
.L_x_10206:
        /* <DEDUP_REMOVED lines=38> */
.L_x_10209:
[----:B------:R-:W-:Y:S05]  /*1300*/  BSYNC.RECONVERGENT B1 ;  /* 0x0000000000017941 */ /* 0x000fea0003800200 */
.L_x_10208:
[----:B------:R-:W-:Y:S05]  /*1310*/  @!P1 BRA `(.L_x_10202) ;  /* 0x0000000000409947 */ /* 0x000fea0003800000 */
[----:B------:R-:W0:Y:S01]  /*1320*/  LDC R14, c[0x0][0x388] ;  /* 0x0000e200ff0e7b82 */ /* 0x000e220000000800 */
[----:B------:R-:W-:-:S07]  /*1330*/  IADD3 R12, PT, PT, -R54, RZ, RZ ;  /* 0x000000ff360c7210 */ /* 0x000fce0007ffe1ff */
[----:B------:R-:W1:Y:S08]  /*1340*/  LDC.64 R8, c[0x0][0x440] ;  /* 0x00011000ff087b82 */ /* 0x000e700000000a00 */
[----:B------:R-:W2:Y:S01]  /*1350*/  LDC.64 R10, c[0x0][0x448] ;  /* 0x00011200ff0a7b82 */ /* 0x000ea20000000a00 */
[----:B0-----:R-:W-:-:S05]  /*1360*/  IMAD R0, R3, R14, R0 ;  /* 0x0000000e03007224 */ /* 0x001fca00078e0200 */
[----:B------:R-:W-:-:S07]  /*1370*/  IADD3 R3, PT, PT, R57, R0, RZ ;  /* 0x0000000039037210 */ /* 0x000fce0007ffe0ff */
.L_x_10210:
        /* <DEDUP_REMOVED lines=10> */
.L_x_10202:
[----:B------:R-:W-:Y:S05]  /*1420*/  BSYNC.RECONVERGENT B0 ;  /* 0x0000000000007941 */ /* 0x000fea0003800200 */
.L_x_10201:
        /* <DEDUP_REMOVED lines=57> */
.L_x_10211:
        /* <DEDUP_REMOVED lines=12> */
.L_x_10846:


//--------------------- .text._ZN10layer_norm13ln_bwd_kernelINS_13Kernel_traitsIfffffjLj6144ELj1ELj1ELj8ELj16ENS_18Kernel_traits_baseILj6144EfffffjLj256EEEEELb1ELb0ELb1ELb1EEEvNS_9BwdParamsE --------------------------
	.section	.text._ZN10layer_norm13ln_bwd_kernelINS_13Kernel_traitsIfffffjLj6144ELj1ELj1ELj8ELj16ENS_18Kernel_traits_baseILj6144EfffffjLj256EEEEELb1ELb0ELb1ELb1EEEvNS_9BwdParamsE,"ax",@progbits
	.align	128
        .global         _ZN10layer_norm13ln_bwd_kernelINS_13Kernel_traitsIfffffjLj6144ELj1ELj1ELj8ELj16ENS_18Kernel_traits_baseILj6144EfffffjLj256EEEEELb1ELb0ELb1ELb1EEEvNS_9BwdParamsE
        .type           _ZN10layer_norm13ln_bwd_kernelINS_13Kernel_traitsIfffffjLj6144ELj1ELj1ELj8ELj16ENS_18Kernel_traits_baseILj6144EfffffjLj256EEEEELb1ELb0ELb1ELb1EEEvNS_9BwdParamsE,@function
        .size           _ZN10layer_norm13ln_bwd_kernelINS_13Kernel_traitsIfffffjLj6144ELj1ELj1ELj8ELj16ENS_18Kernel_traits_baseILj6144EfffffjLj256EEEEELb1ELb0ELb1ELb1EEEvNS_9BwdParamsE,(.L_x_10847 - _ZN10layer_norm13ln_bwd_kernelINS_13Kernel_traitsIfffffjLj6144ELj1ELj1ELj8ELj16ENS_18Kernel_traits_baseILj6144EfffffjLj256EEEEELb1ELb0ELb1ELb1EEEvNS_9BwdParamsE)
        .other          _ZN10layer_norm13ln_bwd_kernelINS_13Kernel_traitsIfffffjLj6144ELj1ELj1ELj8ELj16ENS_18Kernel_traits_baseILj6144EfffffjLj256EEEEELb1ELb0ELb1ELb1EEEvNS_9BwdParamsE,@"STO_CUDA_ENTRY STV_DEFAULT"
_ZN10layer_norm13ln_bwd_kernelINS_13Kernel_traitsIfffffjLj6144ELj1ELj1ELj8ELj16ENS_18Kernel_traits_baseILj6144EfffffjLj256EEEEELb1ELb0ELb1ELb1EEEvNS_9BwdParamsE:
.text._ZN10layer_norm13ln_bwd_kernelINS_13Kernel_traitsIfffffjLj6144ELj1ELj1ELj8ELj16ENS_18Kernel_traits_baseILj6144EfffffjLj256EEEEELb1ELb0ELb1ELb1EEEvNS_9BwdParamsE:
        /* <DEDUP_REMOVED lines=48> */
.L_x_10279:
[----:B------:R-:W1:Y:S08]  /*0300*/  LDC.64 R108, c[0x0][0x3f8] ;  /* 0x0000fe00ff6c7b82 */ /* 0x000e700000000a00 */
[----:B-----5:R-:W2:Y:S08]  /*0310*/  LDC.64 R144, c[0x0][0x3c8] ;  /* 0x0000f200ff907b82 */ /* 0x020eb00000000a00 */
        /* <DEDUP_REMOVED lines=15> */
[----:B------:R3:W4:Y:S07]  /*0410*/  LDG.E R180, desc[UR12][R180.64] ;  /* 0x0000000cb4b47981 */ /* 0x00072e000c1e1900 */
[----:B------:R-:W3:Y:S01]  /*0420*/  LDC.64 R132, c[0x0][0x428] ;  /* 0x00010a00ff847b82 */ /* 0x000ee20000000a00 */
[-C--:B0-----:R-:W-:Y:S01]  /*0430*/  IMAD R3, R0, R130.reuse, RZ ;  /* 0x0000008200037224 */ /* 0x081fe200078e02ff */
[----:B-----5:R-:W-:Y:S01]  /*0440*/  ISETP.GE.AND P2, PT, R175, 0x1, PT ;  /* 0x00000001af00780c */ /* 0x020fe20003f46270 */
[----:B------:R-:W-:-:S05]  /*0450*/  IMAD R109, R109, R130, RZ ;  /* 0x000000826d6d7224 */ /* 0x000fca00078e02ff */
[----:B------:R-:W0:Y:S01]  /*0460*/  LDC.64 R188, c[0x0][0x3b0] ;  /* 0x0000ec00ffbc7b82 */ /* 0x000e220000000a00 */
[----:B------:R-:W-:Y:S02]  /*0470*/  SHF.R.S32.HI R108, RZ, 0x1f, R3 ;  /* 0x0000001fff6c7819 */ /* 0x000fe40000011403 */
[----:B------:R-:W-:Y:S02]  /*0480*/  SHF.R.S32.HI R110, RZ, 0x1f, R109 ;  /* 0x0000001fff6e7819 */ /* 0x000fe4000001146d */
[----:B------:R-:W-:Y:S02]  /*0490*/  LEA.HI R108, R108, R3, RZ, 0x2 ;  /* 0x000000036c6c7211 */ /* 0x000fe400078f10ff */
[----:B------:R-:W-:Y:S02]  /*04a0*/  LEA.HI R110, R110, R109, RZ, 0x2 ;  /* 0x0000006d6e6e7211 */ /* 0x000fe400078f10ff */
[-C--:B-1----:R-:W-:Y:S02]  /*04b0*/  LEA.HI.SX32 R197, R108, R145.reuse, 0x1e ;  /* 0x000000916cc57211 */ /* 0x082fe400078ff2ff */
[----:B------:R-:W-:-:S02]  /*04c0*/  LEA.HI.SX32 R135, R110, R145, 0x1e ;  /* 0x000000916e877211 */ /* 0x000fc400078ff2ff */
[C---:B------:R-:W-:Y:S01]  /*04d0*/  IADD3 R191, PT, PT, R197.reuse, 0x100, RZ ;  /* 0x00000100c5bf7810 */ /* 0x040fe20007ffe0ff */
[C---:B--2---:R-:W-:Y:S01]  /*04e0*/  IMAD.WIDE.U32 R152, R197.reuse, 0x10, R128 ;  /* 0x00000010c5987825 */ /* 0x044fe200078e0080 */
[----:B---3--:R-:W-:-:S03]  /*04f0*/  IADD3 R181, PT, PT, R197, 0x200, RZ ;  /* 0x00000200c5b57810 */ /* 0x008fc60007ffe0ff */
[----:B------:R-:W-:Y:S02]  /*0500*/  IMAD.WIDE.U32 R160, R191, 0x10, R128 ;  /* 0x00000010bfa07825 */ /* 0x000fe400078e0080 */
[----:B------:R-:W2:Y:S02]  /*0510*/  LDG.E.128 R152, desc[UR12][R152.64] ;  /* 0x0000000c98987981 */ /* 0x000ea4000c1e1d00 */
[----:B------:R-:W-:Y:S02]  /*0520*/  IMAD.WIDE.U32 R156, R135, 0x10, R132 ;  /* 0x00000010879c7825 */ /* 0x000fe400078e0084 */
[----:B------:R-:W3:Y:S02]  /*0530*/  LDG.E.128 R160, desc[UR12][R160.64] ;  /* 0x0000000ca0a07981 */ /* 0x000ee4000c1e1d00 */
[----:B------:R-:W-:Y:S01]  /*0540*/  IMAD.WIDE.U32 R136, R181, 0x10, R128 ;  /* 0x00000010b5887825 */ /* 0x000fe200078e0080 */
[----:B------:R-:W-:Y:S01]  /*0550*/  IADD3 R109, PT, PT, R135, 0x200, RZ ;  /* 0x00000200876d7810 */ /* 0x000fe20007ffe0ff */
[----:B------:R-:W3:Y:S04]  /*0560*/  LDG.E.128 R156, desc[UR12][R156.64] ;  /* 0x0000000c9c9c7981 */ /* 0x000ee8000c1e1d00 */
[----:B------:R-:W3:Y:S01]  /*0570*/  LDG.E.128 R136, desc[UR12][R136.64] ;  /* 0x0000000c88887981 */ /* 0x000ee2000c1e1d00 */
[----:B------:R-:W-:Y:S01]  /*0580*/  IMAD.WIDE.U32 R108, R109, 0x10, R132 ;  /* 0x000000106d6c7825 */ /* 0x000fe200078e0084 */
[----:B------:R-:W-:-:S05]  /*0590*/  IADD3 R141, PT, PT, R135, 0x100, RZ ;  /* 0x00000100878d7810 */ /* 0x000fca0007ffe0ff */
[----:B------:R-:W3:Y:S01]  /*05a0*/  LDG.E.128 R108, desc[UR12][R108.64] ;  /* 0x0000000c6c6c7981 */ /* 0x000ee2000c1e1d00 */
[----:B------:R-:W-:-:S06]  /*05b0*/  IMAD.WIDE.U32 R140, R141, 0x10, R132 ;  /* 0x000000108d8c7825 */ /* 0x000fcc00078e0084 */
[----:B------:R-:W3:Y:S01]  /*05c0*/  LDG.E.128 R140, desc[UR12][R140.64] ;  /* 0x0000000c8c8c7981 */ /* 0x000ee2000c1e1d00 */
[----:B------:R-:W-:Y:S02]  /*05d0*/  IADD3 R193, PT, PT, R197, 0x300, RZ ;  /* 0x00000300c5c17810 */ /* 0x000fe40007ffe0ff */
[----:B------:R-:W-:-:S03]  /*05e0*/  IADD3 R117, PT, PT, R135, 0x300, RZ ;  /* 0x0000030087757810 */ /* 0x000fc60007ffe0ff */
[----:B------:R-:W-:Y:S01]  /*05f0*/  IMAD.WIDE.U32 R112, R193, 0x10, R128 ;  /* 0x00000010c1707825 */ /* 0x000fe200078e0080 */
[----:B------:R-:W-:-:S03]  /*0600*/  IADD3 R195, PT, PT, R197, 0x400, RZ ;  /* 0x00000400c5c37810 */ /* 0x000fc60007ffe0ff */
[----:B------:R-:W-:Y:S02]  /*0610*/  IMAD.WIDE.U32 R116, R117, 0x10, R132 ;  /* 0x0000001075747825 */ /* 0x000fe400078e0084 */
[----:B------:R-:W3:Y:S02]  /*0620*/  LDG.E.128 R112, desc[UR12][R112.64] ;  /* 0x0000000c70707981 */ /* 0x000ee4000c1e1d00 */
[----:B------:R-:W-:Y:S02]  /*0630*/  IMAD.WIDE.U32 R120, R195, 0x10, R128 ;  /* 0x00000010c3787825 */ /* 0x000fe400078e0080 */
[----:B------:R-:W3:Y:S01]  /*0640*/  LDG.E.128 R116, desc[UR12][R116.64] ;  /* 0x0000000c74747981 */ /* 0x000ee2000c1e1d00 */
[----:B------:R-:W-:Y:S02]  /*0650*/  IADD3 R125, PT, PT, R135, 0x400, RZ ;  /* 0x00000400877d7810 */ /* 0x000fe40007ffe0ff */
[----:B------:R-:W-:Y:S01]  /*0660*/  IADD3 R199, PT, PT, R197, 0x500, RZ ;  /* 0x00000500c5c77810 */ /* 0x000fe20007ffe0ff */
[----:B------:R-:W3:Y:S02]  /*0670*/  LDG.E.128 R120, desc[UR12][R120.64] ;  /* 0x0000000c78787981 */ /* 0x000ee4000c1e1d00 */
[----:B------:R-:W-:Y:S01]  /*0680*/  IMAD.WIDE.U32 R124, R125, 0x10, R132 ;  /* 0x000000107d7c7825 */ /* 0x000fe200078e0084 */
[----:B------:R-:W-:-:S03]  /*0690*/  @P2 IADD3 R3, PT, PT, R175, -0x1, RZ ;  /* 0xffffffffaf032810 */ /* 0x000fc60007ffe0ff */
[----:B------:R-:W-:Y:S02]  /*06a0*/  IMAD.WIDE.U32 R128, R199, 0x10, R128 ;  /* 0x00000010c7807825 */ /* 0x000fe400078e0080 */
[----:B------:R-:W3:Y:S02]  /*06b0*/  LDG.E.128 R124, desc[UR12][R124.64] ;  /* 0x0000000c7c7c7981 */ /* 0x000ee4000c1e1d00 */
[----:B------:R-:W-:Y:S01]  /*06c0*/  @P2 IMAD R3, R3, R130, RZ ;  /* 0x0000008203032224 */ /* 0x000fe200078e02ff */
[----:B------:R-:W-:Y:S01]  /*06d0*/  IADD3 R135, PT, PT, R135, 0x500, RZ ;  /* 0x0000050087877810 */ /* 0x000fe20007ffe0ff */
[----:B------:R-:W3:Y:S03]  /*06e0*/  LDG.E.128 R128, desc[UR12][R128.64] ;  /* 0x0000000c80807981 */ /* 0x000ee6000c1e1d00 */
[----:B------:R-:W-:Y:S01]  /*06f0*/  @P2 SHF.R.S32.HI R134, RZ, 0x1f, R3 ;  /* 0x0000001fff862819 */ /* 0x000fe20000011403 */
[----:B------:R-:W-:-:S03]  /*0700*/  IMAD.WIDE.U32 R132, R135, 0x10, R132 ;  /* 0x0000001087847825 */ /* 0x000fc600078e0084 */
[----:B------:R-:W-:Y:S02]  /*0710*/  @P2 LEA.HI R134, R134, R3, RZ, 0x2 ;  /* 0x0000000386862211 */ /* 0x000fe400078f10ff */
[----:B------:R-:W-:Y:S02]  /*0720*/  MOV R3, RZ ;  /* 0x000000ff00037202 */ /* 0x000fe40000000f00 */
[----:B------:R-:W-:Y:S02]  /*0730*/  @P2 LEA.HI.SX32 R3, R134, R145, 0x1e ;  /* 0x0000009186032211 */ /* 0x000fe400078ff2ff */
[----:B------:R-:W3:Y:S02]  /*0740*/  LDG.E.128 R132, desc[UR12][R132.64] ;  /* 0x0000000c84847981 */ /* 0x000ee4000c1e1d00 */
[C---:B------:R-:W-:Y:S01]  /*0750*/  IADD3 R167, PT, PT, R3.reuse, 0x100, RZ ;  /* 0x0000010003a77810 */ /* 0x040fe20007ffe0ff */
[C---:B0-----:R-:W-:Y:S01]  /*0760*/  IMAD.WIDE.U32 R146, R3.reuse, 0x4, R188 ;  /* 0x0000000403927825 */ /* 0x041fe200078e00bc */
[----:B------:R-:W-:-:S02]  /*0770*/  IADD3 R171, PT, PT, R3, 0x200, RZ ;  /* 0x0000020003ab7810 */ /* 0x000fc40007ffe0ff */
[C---:B------:R-:W-:Y:S02]  /*0780*/  IADD3 R179, PT, PT, R3.reuse, 0x300, RZ ;  /* 0x0000030003b37810 */ /* 0x040fe40007ffe0ff */
[----:B------:R-:W-:Y:S01]  /*0790*/  IADD3 R185, PT, PT, R3, 0x400, RZ ;  /* 0x0000040003b97810 */ /* 0x000fe20007ffe0ff */
[--C-:B------:R-:W-:Y:S01]  /*07a0*/  IMAD.WIDE.U32 R166, R167, 0x4, R188.reuse ;  /* 0x00000004a7a67825 */ /* 0x100fe200078e00bc */
[----:B------:R-:W-:Y:S01]  /*07b0*/  IADD3 R3, PT, PT, R3, 0x500, RZ ;  /* 0x0000050003037810 */ /* 0x000fe20007ffe0ff */
[----:B------:R-:W5:Y:S02]  /*07c0*/  LDG.E R174, desc[UR12][R146.64] ;  /* 0x0000000c92ae7981 */ /* 0x000f64000c1e1900 */
[--C-:B------:R-:W-:Y:S01]  /*07d0*/  IMAD.WIDE.U32 R170, R171, 0x4, R188.reuse ;  /* 0x00000004abaa7825 */ /* 0x100fe200078e00bc */
[----:B------:R-:W-:Y:S01]  /*07e0*/  MOV R173, UR7 ;  /* 0x0000000700ad7c02 */ /* 0x000fe20008000f00 */
[----:B------:R0:W5:Y:S02]  /*07f0*/  LDG.E R149, desc[UR12][R166.64] ;  /* 0x0000000ca6957981 */ /* 0x000164000c1e1900 */
[--C-:B------:R-:W-:Y:S01]  /*0800*/  IMAD.WIDE.U32 R178, R179, 0x4, R188.reuse ;  /* 0x00000004b3b27825 */ /* 0x100fe200078e00bc */
[----:B------:R-:W-:Y:S01]  /*0810*/  ISETP.NE.U32.AND P0, PT, RZ, UR6, PT ;  /* 0x00000006ff007c0c */ /* 0x000fe2000bf05070 */
[----:B------:R-:W5:Y:S02]  /*0820*/  LDG.E R145, desc[UR12][R170.64] ;  /* 0x0000000caa917981 */ /* 0x000f64000c1e1900 */
[----:B------:R-:W-:-:S02]  /*0830*/  IMAD.WIDE.U32 R184, R185, 0x4, R188 ;  /* 0x00000004b9b87825 */ /* 0x000fc400078e00bc */
[----:B------:R-:W5:Y:S02]  /*0840*/  LDG.E R146, desc[UR12][R178.64] ;  /* 0x0000000cb2927981 */ /* 0x000f64000c1e1900 */
[----:B------:R-:W-:Y:S02]  /*0850*/  IMAD.WIDE.U32 R188, R3, 0x4, R188 ;  /* 0x0000000403bc7825 */ /* 0x000fe400078e00bc */
[----:B------:R-:W5:Y:S04]  /*0860*/  LDG.E R147, desc[UR12][R184.64] ;  /* 0x0000000cb8937981 */ /* 0x000f68000c1e1900 */
[----:B------:R-:W5:Y:S01]  /*0870*/  LDG.E R148, desc[UR12][R188.64] ;  /* 0x0000000cbc947981 */ /* 0x000f62000c1e1900 */
[----:B------:R-:W-:-:S13]  /*0880*/  ISETP.NE.AND.EX P0, PT, R173, RZ, PT, P0 ;  /* 0x000000ffad00720c */ /* 0x000fda0003f05300 */
[----:B------:R-:W1:Y:S08]  /*0890*/  @P0 LDC.64 R150, c[0x0][0x438] ;  /* 0x00010e00ff960b82 */ /* 0x000e700000000a00 */
[----:B------:R-:W0:Y:S08]  /*08a0*/  @P0 LDC.64 R164, c[0x0][0x438] ;  /* 0x00010e00ffa40b82 */ /* 0x000e300000000a00 */
[----:B------:R-:W0:Y:S08]  /*08b0*/  @P0 LDC.64 R168, c[0x0][0x438] ;  /* 0x00010e00ffa80b82 */ /* 0x000e300000000a00 */
[----:B------:R-:W0:Y:S08]  /*08c0*/  @P0 LDC.64 R176, c[0x0][0x438] ;  /* 0x00010e00ffb00b82 */ /* 0x000e300000000a00 */
[----:B------:R-:W0:Y:S08]  /*08d0*/  @P0 LDC.64 R182, c[0x0][0x438] ;  /* 0x00010e00ffb60b82 */ /* 0x000e300000000a00 */
[----:B------:R-:W4:Y:S01]  /*08e0*/  @P0 LDC.64 R186, c[0x0][0x438] ;  /* 0x00010e00ffba0b82 */ /* 0x000f220000000a00 */
[----:B-1----:R-:W-:-:S04]  /*08f0*/  @P0 IMAD.WIDE.U32 R150, R197, 0x10, R150 ;  /* 0x00000010c5960825 */ /* 0x002fc800078e0096 */
[----:B0-----:R-:W-:Y:S01]  /*0900*/  @P0 IMAD.WIDE.U32 R164, R191, 0x10, R164 ;  /* 0x00000010bfa40825 */ /* 0x001fe200078e00a4 */
[----:B------:R0:W5:Y:S03]  /*0910*/  @P0 LDG.E.128 R24, desc[UR12][R150.64] ;  /* 0x0000000c96180981 */ /* 0x000166000c1e1d00 */
[----:B------:R-:W-:Y:S01]  /*0920*/  @P0 IMAD.WIDE.U32 R168, R181, 0x10, R168 ;  /* 0x00000010b5a80825 */ /* 0x000fe200078e00a8 */
[----:B------:R1:W5:Y:S03]  /*0930*/  @P0 LDG.E.128 R20, desc[UR12][R164.64] ;  /* 0x0000000ca4140981 */ /* 0x000366000c1e1d00 */
[----:B------:R-:W-:Y:S01]  /*0940*/  @P0 IMAD.WIDE.U32 R176, R193, 0x10, R176 ;  /* 0x00000010c1b00825 */ /* 0x000fe200078e00b0 */
[----:B------:R1:W5:Y:S03]  /*0950*/  @P0 LDG.E.128 R16, desc[UR12][R168.64] ;  /* 0x0000000ca8100981 */ /* 0x000366000c1e1d00 */
[----:B------:R-:W-:Y:S01]  /*0960*/  @P0 IMAD.WIDE.U32 R182, R195, 0x10, R182 ;  /* 0x00000010c3b60825 */ /* 0x000fe200078e00b6 */
[----:B------:R1:W5:Y:S04]  /*0970*/  @P0 LDG.E.128 R12, desc[UR12][R176.64] ;  /* 0x0000000cb00c0981 */ /* 0x000368000c1e1d00 */
[----:B------:R0:W5:Y:S01]  /*0980*/  @P0 LDG.E.128 R8, desc[UR12][R182.64] ;  /* 0x0000000cb6080981 */ /* 0x000162000c1e1d00 */
[----:B----4-:R-:W-:-:S05]  /*0990*/  @P0 IMAD.WIDE.U32 R186, R199, 0x10, R186 ;  /* 0x00000010c7ba0825 */ /* 0x010fca00078e00ba */
[----:B------:R4:W5:Y:S01]  /*09a0*/  @P0 LDG.E.128 R4, desc[UR12][R186.64] ;  /* 0x0000000cba040981 */ /* 0x000962000c1e1d00 */
[----:B------:R-:W-:-:S04]  /*09b0*/  ISETP.NE.AND P0, PT, RZ, UR11, PT ;  /* 0x0000000bff007c0c */ /* 0x000fc8000bf05270 */
[----:B------:R-:W-:-:S05]  /*09c0*/  FSEL R180, R180, RZ, !P0 ;  /* 0x000000ffb4b47208 */ /* 0x000fca0004000000 */
[C---:B--2---:R-:W-:Y:S01]  /*09d0*/  FADD.FTZ R3, -R180.reuse, R152 ;  /* 0x00000098b4037221 */ /* 0x044fe20000010100 */
[C---:B------:R-:W-:Y:S01]  /*09e0*/  FADD.FTZ R153, -R180.reuse, R153 ;  /* 0x00000099b4997221 */ /* 0x040fe20000010100 */
[----:B------:R-:W-:Y:S02]  /*09f0*/  FADD.FTZ R167, -R180, R154 ;  /* 0x0000009ab4a77221 */ /* 0x000fe40000010100 */
[C---:B------:R-:W-:Y:S01]  /*0a00*/  FMUL.FTZ R3, R144.reuse, R3 ;  /* 0x0000000390037220 */ /* 0x040fe20000410000 */
[C---:B0-----:R-:W-:Y:S01]  /*0a10*/  FMUL.FTZ R150, R144.reuse, R153 ;  /* 0x0000009990967220 */ /* 0x041fe20000410000 */
[----:B------:R-:W-:Y:S01]  /*0a20*/  FMUL.FTZ R151, R144, R167 ;  /* 0x000000a790977220 */ /* 0x000fe20000410000 */
[C---:B---3--:R-:W-:Y:S01]  /*0a30*/  FADD.FTZ R161, -R180.reuse, R161 ;  /* 0x000000a1b4a17221 */ /* 0x048fe20000010100 */
[----:B------:R-:W-:Y:S01]  /*0a40*/  FADD.FTZ R163, -R180, R163 ;  /* 0x000000a3b4a37221 */ /* 0x000fe20000010100 */
        /* <DEDUP_REMOVED lines=11> */
[C---:B------:R-:W-:Y:S01]  /*0b00*/  FMUL.FTZ R158, R144.reuse, R161 ;  /* 0x000000a1909e7220 */ /* 0x040fe20000410000 */
[----:B------:R-:W-:Y:S01]  /*0b10*/  FMUL.FTZ R160, R144, R163 ;  /* 0x000000a390a07220 */ /* 0x000fe20000410000 */
[C---:B------:R-:W-:Y:S01]  /*0b20*/  FADD.FTZ R161, -R180.reuse, R136 ;  /* 0x00000088b4a17221 */ /* 0x040fe20000010100 */
[----:B------:R-:W-:Y:S01]  /*0b30*/  FADD.FTZ R163, -R180, R137 ;  /* 0x00000089b4a37221 */ /* 0x000fe20000010100 */
[----:B------:R-:W-:Y:S01]  /*0b40*/  FMUL.FTZ R154, R144, R155 ;  /* 0x0000009b909a7220 */ /* 0x000fe20000410000 */
[----:B------:R-:W-:Y:S01]  /*0b50*/  FADD.FTZ R167, -R180, R139 ;  /* 0x0000008bb4a77221 */ /* 0x000fe20000010100 */
[C---:B------:R-:W-:Y:S01]  /*0b60*/  FMUL.FTZ R137, R144.reuse, R161 ;  /* 0x000000a190897220 */ /* 0x040fe20000410000 */
[----:B------:R-:W-:Y:S01]  /*0b70*/  FMUL.FTZ R136, R144, R163 ;  /* 0x000000a390887220 */ /* 0x000fe20000410000 */
[----:B------:R-:W-:Y:S01]  /*0b80*/  FADD.FTZ R99, R99, R159 ;  /* 0x0000009f63637221 */ /* 0x000fe20000010000 */
[----:B------:R-:W-:Y:S01]  /*0b90*/  FFMA.FTZ R55, R159, R154, R55 ;  /* 0x0000009a9f377223 */ /* 0x000fe20000010037 */
[----:B------:R-:W-:Y:S01]  /*0ba0*/  FMUL.FTZ R155, R51, R159 ;  /* 0x0000009f339b7220 */ /* 0x000fe20000410000 */
[C---:B------:R-:W-:Y:S01]  /*0bb0*/  FADD.FTZ R159, -R180.reuse, R162 ;  /* 0x000000a2b49f7221 */ /* 0x040fe20000010100 */
[----:B-1----:R-:W-:Y:S01]  /*0bc0*/  FADD.FTZ R165, -R180, R138 ;  /* 0x0000008ab4a57221 */ /* 0x002fe20000010100 */
[----:B------:R-:W-:Y:S01]  /*0bd0*/  FADD.FTZ R88, R88, R108 ;  /* 0x0000006c58587221 */ /* 0x000fe20000010000 */
[----:B------:R-:W-:Y:S01]  /*0be0*/  FFMA.FTZ R60, R108, R137, R60 ;  /* 0x000000896c3c7223 */ /* 0x000fe2000001003c */
[----:B------:R-:W-:Y:S01]  /*0bf0*/  FMUL.FTZ R138, R40, R108 ;  /* 0x0000006c288a7220 */ /* 0x000fe20000410000 */
[C---:B------:R-:W-:Y:S01]  /*0c00*/  FMUL.FTZ R162, R144.reuse, R167 ;  /* 0x000000a790a27220 */ /* 0x040fe20000410000 */
[----:B------:R-:W-:Y:S01]  /*0c10*/  FADD.FTZ R89, R89, R109 ;  /* 0x0000006d59597221 */ /* 0x000fe20000010000 */
[----:B------:R-:W-:Y:S01]  /*0c20*/  FFMA.FTZ R61, R109, R136, R61 ;  /* 0x000000886d3d7223 */ /* 0x000fe2000001003d */
[----:B------:R-:W-:Y:S01]  /*0c30*/  FMUL.FTZ R161, R41, R109 ;  /* 0x0000006d29a17220 */ /* 0x000fe20000410000 */
[----:B------:R-:W-:Y:S01]  /*0c40*/  FADD.FTZ R108, RZ, R152 ;  /* 0x00000098ff6c7221 */ /* 0x000fe20000010000 */
[----:B------:R-:W-:Y:S01]  /*0c50*/  FFMA.FTZ R109, R3, R152, RZ ;  /* 0x00000098036d7223 */ /* 0x000fe200000100ff */
        /* <DEDUP_REMOVED lines=55> */
[----:B------:R-:W-:Y:S01]  /*0fd0*/  FADD.FTZ R115, -R180, R115 ;  /* 0x00000073b4737221 */ /* 0x000fe20000010100 */
[----:B------:R-:W-:Y:S01]  /*0fe0*/  FMUL.FTZ R169, R144, R169 ;  /* 0x000000a990a97220 */ /* 0x000fe20000410000 */
[----:B------:R-:W-:Y:S01]  /*0ff0*/  FFMA.FTZ R108, R166, R167, R109 ;  /* 0x000000a7a66c7223 */ /* 0x000fe2000001006d */
[----:B------:R-:W-:Y:S01]  /*1000*/  FADD.FTZ R121, -R180, R121 ;  /* 0x00000079b4797221 */ /* 0x000fe20000010100 */
[----:B------:R-:W-:Y:S01]  /*1010*/  FMUL.FTZ R177, R144, R177 ;  /* 0x000000b190b17220 */ /* 0x000fe20000410000 */
[----:B------:R-:W-:Y:S01]  /*1020*/  FMUL.FTZ R171, R39, R119 ;  /* 0x0000007727ab7220 */ /* 0x000fe20000410000 */
[----:B------:R-:W-:Y:S01]  /*1030*/  FADD.FTZ R110, R170, R113 ;  /* 0x00000071aa6e7221 */ /* 0x000fe20000010000 */
[----:B------:R-:W-:Y:S01]  /*1040*/  FMUL.FTZ R172, R144, R115 ;  /* 0x0000007390ac7220 */ /* 0x000fe20000410000 */
        /* <DEDUP_REMOVED lines=9> */
[----:B------:R-:W-:Y:S01]  /*10e0*/  FADD.FTZ R81, R81, R125 ;  /* 0x0000007d51517221 */ /* 0x000fe20000010000 */
[----:B------:R-:W-:Y:S01]  /*10f0*/  FFMA.FTZ R69, R125, R176, R69 ;  /* 0x000000b07d457223 */ /* 0x000fe20000010045 */
[----:B------:R-:W-:Y:S01]  /*1100*/  FMUL.FTZ R179, R144, R179 ;  /* 0x000000b390b37220 */ /* 0x000fe20000410000 */
[----:B------:R-:W-:Y:S01]  /*1110*/  FADD.FTZ R111, -R180, R128 ;  /* 0x00000080b46f7221 */ /* 0x000fe20000010100 */
[----:B------:R-:W-:Y:S01]  /*1120*/  FMUL.FTZ R125, R33, R125 ;  /* 0x0000007d217d7220 */ /* 0x000fe20000410000 */
[----:B------:R-:W-:Y:S01]  /*1130*/  FADD.FTZ R108, R124, R113 ;  /* 0x000000717c6c7221 */ /* 0x000fe20000010000 */
[----:B------:R-:W-:Y:S01]  /*1140*/  FFMA.FTZ R109, R177, R124, R110 ;  /* 0x0000007cb16d7223 */ /* 0x000fe2000001006e */
[----:B------:R-:W-:Y:S01]  /*1150*/  FADD.FTZ R115, -R180, R129 ;  /* 0x00000081b4737221 */ /* 0x000fe20000010100 */
        /* <DEDUP_REMOVED lines=47> */
[----:B----4-:R-:W-:Y:S06]  /*1450*/  BRA `(.L_x_10214) ;  /* 0x0000000400287947 */ /* 0x010fec0003800000 */
.L_x_10213:
[----:B-----5:R-:W-:Y:S01]  /*1460*/  ISETP.GE.AND P2, PT, R175, 0x1, PT ;  /* 0x00000001af00780c */ /* 0x020fe20003f46270 */
[----:B------:R-:W-:Y:S01]  /*1470*/  HFMA2 R109, -RZ, RZ, 0, 0 ;  /* 0x00000000ff6d7431 */ /* 0x000fe200000001ff */
[----:B------:R-:W-:Y:S02]  /*1480*/  MOV R173, UR7 ;  /* 0x0000000700ad7c02 */ /* 0x000fe40008000f00 */
[----:B------:R-:W-:-:S04]  /*1490*/  ISETP.NE.U32.AND P0, PT, RZ, UR6, PT ;  /* 0x00000006ff007c0c */ /* 0x000fc8000bf05070 */
[----:B------:R-:W-:-:S05]  /*14a0*/  ISETP.NE.AND.EX P0, PT, R173, RZ, PT, P0 ;  /* 0x000000ffad00720c */ /* 0x000fca0003f05300 */
[----:B------:R-:W-:Y:S08]  /*14b0*/  @!P2 BRA `(.L_x_10215) ;  /* 0x000000000018a947 */ /* 0x000ff00003800000 */
[----:B------:R-:W0:Y:S01]  /*14c0*/  S2R R110, SR_TID.X ;  /* 0x00000000006e7919 */ /* 0x000e220000002100 */
[----:B------:R-:W-:-:S05]  /*14d0*/  IADD3 R108, PT, PT, R175, -0x1, RZ ;  /* 0xffffffffaf6c7810 */ /* 0x000fca0007ffe0ff */
[----:B------:R-:W-:-:S05]  /*14e0*/  IMAD R108, R108, UR15, RZ ;  /* 0x0000000f6c6c7c24 */ /* 0x000fca000f8e02ff */
[----:B------:R-:W-:-:S04]  /*14f0*/  SHF.R.S32.HI R109, RZ, 0x1f, R108 ;  /* 0x0000001fff6d7819 */ /* 0x000fc8000001146c */
[----:B------:R-:W-:-:S04]  /*1500*/  LEA.HI R109, R109, R108, RZ, 0x2 ;  /* 0x0000006c6d6d7211 */ /* 0x000fc800078f10ff */
[----:B0-----:R-:W-:-:S07]  /*1510*/  LEA.HI.SX32 R109, R109, R110, 0x1e ;  /* 0x0000006e6d6d7211 */ /* 0x001fce00078ff2ff */
.L_x_10215:
[----:B------:R-:W-:Y:S01]  /*1520*/  CS2R R120, SRZ ;  /* 0x0000000000787805 */ /* 0x000fe2000001ff00 */
        /* <DEDUP_REMOVED lines=20> */
.L_x_10216:
[----:B------:R-:W0:Y:S01]  /*1670*/  S2R R9, SR_TID.X ;  /* 0x0000000000097919 */ /* 0x000e220000002100 */
[----:B------:R-:W-:Y:S01]  /*1680*/  IMAD R4, R0, UR15, RZ ;  /* 0x0000000f00047c24 */ /* 0x000fe2000f8e02ff */
[----:B------:R-:W1:Y:S01]  /*1690*/  LDC.64 R6, c[0x0][0x3b0] ;  /* 0x0000ec00ff067b82 */ /* 0x000e620000000a00 */
[C---:B------:R-:W-:Y:S02]  /*16a0*/  IADD3 R11, PT, PT, R109.reuse, 0x100, RZ ;  /* 0x000001006d0b7810 */ /* 0x040fe40007ffe0ff */
[C---:B------:R-:W-:Y:S02]  /*16b0*/  IADD3 R13, PT, PT, R109.reuse, 0x200, RZ ;  /* 0x000002006d0d7810 */ /* 0x040fe40007ffe0ff */
[----:B------:R-:W-:Y:S02]  /*16c0*/  SHF.R.S32.HI R5, RZ, 0x1f, R4 ;  /* 0x0000001fff057819 */ /* 0x000fe40000011404 */
[----:B------:R-:W-:Y:S02]  /*16d0*/  IADD3 R15, PT, PT, R109, 0x300, RZ ;  /* 0x000003006d0f7810 */ /* 0x000fe40007ffe0ff */
[----:B------:R-:W-:-:S02]  /*16e0*/  LEA.HI R8, R5, R4, RZ, 0x2 ;  /* 0x0000000405087211 */ /* 0x000fc400078f10ff */
[----:B------:R-:W2:Y:S01]  /*16f0*/  LDC.64 R4, c[0x0][0x438] ;  /* 0x00010e00ff047b82 */ /* 0x000ea20000000a00 */
[C---:B------:R-:W-:Y:S02]  /*1700*/  IADD3 R19, PT, PT, R109.reuse, 0x400, RZ ;  /* 0x000004006d137810 */ /* 0x040fe40007ffe0ff */
[----:B------:R-:W-:Y:S01]  /*1710*/  IADD3 R17, PT, PT, R109, 0x500, RZ ;  /* 0x000005006d117810 */ /* 0x000fe20007ffe0ff */
[----:B-1----:R-:W-:-:S04]  /*1720*/  IMAD.WIDE.U32 R10, R11, 0x4, R6 ;  /* 0x000000040b0a7825 */ /* 0x002fc800078e0006 */
[--C-:B------:R-:W-:Y:S01]  /*1730*/  IMAD.WIDE.U32 R12, R13, 0x4, R6.reuse ;  /* 0x000000040d0c7825 */ /* 0x100fe200078e0006 */
[----:B------:R-:W5:Y:S01]  /*1740*/  LDG.E R149, desc[UR12][R10.64] ;  /* 0x0000000c0a957981 */ /* 0x000f62000c1e1900 */
[----:B0-----:R-:W-:Y:S02]  /*1750*/  LEA.HI.SX32 R25, R8, R9, 0x1e ;  /* 0x0000000908197211 */ /* 0x001fe400078ff2ff */
        /* <DEDUP_REMOVED lines=13> */
[----:B--2---:R-:W-:-:S02]  /*1830*/  IMAD.WIDE.U32 R24, R25, 0x10, R4 ;  /* 0x0000001019187825 */ /* 0x004fc400078e0004 */
[----:B------:R2:W5:Y:S02]  /*1840*/  LDG.E R148, desc[UR12][R6.64] ;  /* 0x0000000c06947981 */ /* 0x000564000c1e1900 */
[----:B------:R-:W-:-:S04]  /*1850*/  IMAD.WIDE.U32 R20, R21, 0x10, R4 ;  /* 0x0000001015147825 */ /* 0x000fc800078e0004 */
[----:B------:R-:W-:-:S04]  /*1860*/  IMAD.WIDE.U32 R16, R17, 0x10, R4 ;  /* 0x0000001011107825 */ /* 0x000fc800078e0004 */
[--C-:B0-----:R-:W-:Y:S02]  /*1870*/  IMAD.WIDE.U32 R12, R23, 0x10, R4.reuse ;  /* 0x00000010170c7825 */ /* 0x101fe400078e0004 */
[----:B------:R-:W5:Y:S02]  /*1880*/  LDG.E.128 R20, desc[UR12][R20.64] ;  /* 0x0000000c14147981 */ /* 0x000f64000c1e1d00 */
[--C-:B-1----:R-:W-:Y:S02]  /*1890*/  IMAD.WIDE.U32 R8, R27, 0x10, R4.reuse ;  /* 0x000000101b087825 */ /* 0x102fe400078e0004 */
[----:B------:R-:W5:Y:S02]  /*18a0*/  LDG.E.128 R24, desc[UR12][R24.64] ;  /* 0x0000000c18187981 */ /* 0x000f64000c1e1d00 */
[----:B------:R-:W-:Y:S02]  /*18b0*/  IMAD.WIDE.U32 R4, R109, 0x10, R4 ;  /* 0x000000106d047825 */ /* 0x000fe400078e0004 */
[----:B------:R-:W5:Y:S04]  /*18c0*/  LDG.E.128 R16, desc[UR12][R16.64] ;  /* 0x0000000c10107981 */ /* 0x000f68000c1e1d00 */
[----:B------:R-:W5:Y:S04]  /*18d0*/  LDG.E.128 R12, desc[UR12][R12.64] ;  /* 0x0000000c0c0c7981 */ /* 0x000f68000c1e1d00 */
[----:B------:R-:W5:Y:S04]  /*18e0*/  LDG.E.128 R8, desc[UR12][R8.64] ;  /* 0x0000000c08087981 */ /* 0x000f68000c1e1d00 */
[----:B--2---:R-:W5:Y:S02]  /*18f0*/  LDG.E.128 R4, desc[UR12][R4.64] ;  /* 0x0000000c04047981 */ /* 0x004f64000c1e1d00 */
.L_x_10214:
        /* <DEDUP_REMOVED lines=32> */
.L_x_10218:
[----:B------:R-:W-:Y:S05]  /*1b00*/  BSYNC.RECONVERGENT B0 ;  /* 0x0000000000007941 */ /* 0x000fea0003800200 */
.L_x_10217:
        /* <DEDUP_REMOVED lines=65> */
.L_x_10221:
        /* <DEDUP_REMOVED lines=10> */
.L_x_10222:
        /* <DEDUP_REMOVED lines=10> */
.L_x_10223:
        /* <DEDUP_REMOVED lines=11> */
.L_x_10220:
        /* <DEDUP_REMOVED lines=27> */
.L_x_10225:
        /* <DEDUP_REMOVED lines=10> */
.L_x_10226:
        /* <DEDUP_REMOVED lines=10> */
.L_x_10227:
[----:B------:R-:W-:Y:S05]  /*2400*/  @!P2 BRA `(.L_x_10224) ;  /* 0x00000004004ca947 */ /* 0x000fea0003800000 */
[----:B------:R-:W-:Y:S01]  /*2410*/  FMUL.FTZ R103, R107, UR17 ;  /* 0x000000116b677c20 */ /* 0x000fe20008410000 */
[----:B-----5:R-:W-:-:S03]  /*2420*/  ISETP.GE.U32.AND P0, PT, R174, 0x1000000, PT ;  /* 0x01000000ae00780c */ /* 0x020fc60003f06070 */
[----:B------:R-:W-:-:S05]  /*2430*/  FMUL.FTZ R103, R103, UR16 ;  /* 0x0000001067677c20 */ /* 0x000fca0008410000 */
[----:B------:R-:W-:Y:S01]  /*2440*/  SEL R103, R103, RZ, P0 ;  /* 0x000000ff67677207 */ /* 0x000fe20000000000 */
[----:B------:R-:W-:Y:S06]  /*2450*/  BRA `(.L_x_10224) ;  /* 0x0000000400387947 */ /* 0x000fec0003800000 */
.L_x_10219:
[----:B------:R-:W-:Y:S01]  /*2460*/  UMOV UR4, UR8 ;  /* 0x0000000800047c82 */ /* 0x000fe20008000000 */
[----:B------:R-:W-:Y:S01]  /*2470*/  UMOV UR5, UR9 ;  /* 0x0000000900057c82 */ /* 0x000fe20008000000 */
[----:B------:R-:W-:-:S04]  /*2480*/  UISETP.NE.U32.AND UP0, UPT, UR4, URZ, UPT ;  /* 0x000000ff0400728c */ /* 0x000fc8000bf05070 */
[----:B------:R-:W-:-:S09]  /*2490*/  UISETP.NE.AND.EX UP0, UPT, UR5, URZ, UPT, UP0 ;  /* 0x000000ff0500728c */ /* 0x000fd2000bf05300 */
[----:B------:R-:W-:Y:S05]  /*24a0*/  BRA.U UP0, `(.L_x_10228) ;  /* 0x0000000100947547 */ /* 0x000fea000b800000 */
[----:B------:R-:W0:Y:S01]  /*24b0*/  @P2 LDC.64 R116, c[0x0][0x408] ;  /* 0x00010200ff742b82 */ /* 0x000e220000000a00 */
[-CC-:B------:R-:W-:Y:S01]  /*24c0*/  @P3 FFMA.FTZ R119, R3, R110.reuse, R111.reuse ;  /* 0x0000006e03773223 */ /* 0x180fe2000001006f */
[-CC-:B------:R-:W-:Y:S01]  /*24d0*/  @P3 FFMA.FTZ R122, R150, R110.reuse, R111.reuse ;  /* 0x0000006e967a3223 */ /* 0x180fe2000001006f */
[----:B------:R-:W-:Y:S01]  /*24e0*/  @P3 FFMA.FTZ R121, R151, R110, R111 ;  /* 0x0000006e97793223 */ /* 0x000fe2000001006f */
[----:B-----5:R-:W-:Y:S01]  /*24f0*/  MOV R118, R24 ;  /* 0x0000001800767202 */ /* 0x020fe20000000f00 */
[----:B------:R-:W-:Y:S01]  /*2500*/  @P3 FADD.FTZ R119, R152, -R119 ;  /* 0x8000007798773221 */ /* 0x000fe20000010000 */
[----:B------:R-:W-:Y:S01]  /*2510*/  @P3 FADD.FTZ R180, R153, -R122 ;  /* 0x8000007a99b43221 */ /* 0x000fe20000010000 */
[----:B------:R-:W-:Y:S01]  /*2520*/  @P3 FADD.FTZ R121, R156, -R121 ;  /* 0x800000799c793221 */ /* 0x000fe20000010000 */
[----:B------:R-:W1:Y:S01]  /*2530*/  @P2 LDC.64 R114, c[0x0][0x408] ;  /* 0x00010200ff722b82 */ /* 0x000e620000000a00 */
[----:B------:R-:W-:Y:S01]  /*2540*/  MOV R120, R25 ;  /* 0x0000001900787202 */ /* 0x000fe20000000f00 */
[C---:B------:R-:W-:Y:S01]  /*2550*/  @P3 FFMA.FTZ R118, R144.reuse, R119, R24 ;  /* 0x0000007790763223 */ /* 0x040fe20000010018 */
[----:B------:R-:W-:Y:S01]  /*2560*/  MOV R122, R26 ;  /* 0x0000001a007a7202 */ /* 0x000fe20000000f00 */
[C---:B------:R-:W-:Y:S01]  /*2570*/  @P3 FFMA.FTZ R120, R144.reuse, R180, R25 ;  /* 0x000000b490783223 */ /* 0x040fe20000010019 */
[----:B------:R-:W-:Y:S01]  /*2580*/  @P3 FFMA.FTZ R122, R144, R121, R26 ;  /* 0x00000079907a3223 */ /* 0x000fe2000001001a */
[----:B------:R-:W-:-:S02]  /*2590*/  @P2 LOP3.LUT P0, RZ, R174, 0xff, RZ, 0xc0, !PT ;  /* 0x000000ffaeff2812 */ /* 0x000fc4000780c0ff */
[----:B------:R-:W2:Y:S01]  /*25a0*/  @P2 LDC.64 R112, c[0x0][0x408] ;  /* 0x00010200ff702b82 */ /* 0x000ea20000000a00 */
[C---:B------:R-:W-:Y:S02]  /*25b0*/  @P2 LOP3.LUT P1, RZ, R174.reuse, 0xff00, RZ, 0xc0, !PT ;  /* 0x0000ff00aeff2812 */ /* 0x040fe4000782c0ff */
[----:B------:R-:W-:Y:S01]  /*25c0*/  @P2 LOP3.LUT P4, RZ, R174, 0xff0000, RZ, 0xc0, !PT ;  /* 0x00ff0000aeff2812 */ /* 0x000fe2000788c0ff */
        /* <DEDUP_REMOVED lines=19> */
.L_x_10228:
[----:B------:R-:W0:Y:S01]  /*2700*/  @P2 LDC.64 R118, c[0x0][0x408] ;  /* 0x00010200ff762b82 */ /* 0x000e220000000a00 */
        /* <DEDUP_REMOVED lines=9> */
[----:B-----5:R-:W-:Y:S01]  /*27a0*/  MOV R107, R27 ;  /* 0x0000001b006b7202 */ /* 0x020fe20000000f00 */
        /* <DEDUP_REMOVED lines=10> */
[C---:B------:R-:W-:Y:S01]  /*2850*/  @P2 LOP3.LUT P4, RZ, R174.reuse, 0xff0000, RZ, 0xc0, !PT ;  /* 0x00ff0000aeff2812 */ /* 0x040fe2000788c0ff */
[----:B------:R-:W3:Y:S01]  /*2860*/  @P2 LDC.64 R112, c[0x0][0x408] ;  /* 0x00010200ff702b82 */ /* 0x000ee20000000a00 */
[----:B0-----:R-:W-:Y:S01]  /*2870*/  @P2 FMUL.FTZ R119, R107, R119 ;  /* 0x000000776b772220 */ /* 0x001fe20000410000 */
[----:B------:R-:W-:-:S03]  /*2880*/  @P2 ISETP.GE.U32.AND P5, PT, R174, 0x1000000, PT ;  /* 0x01000000ae00280c */ /* 0x000fc60003fa6070 */
[----:B------:R-:W-:Y:S01]  /*2890*/  @P2 FMUL.FTZ R118, R119, R118 ;  /* 0x0000007677762220 */ /* 0x000fe20000410000 */
[----:B-1----:R-:W-:-:S04]  /*28a0*/  @P2 FMUL.FTZ R117, R104, R117 ;  /* 0x0000007568752220 */ /* 0x002fc80000410000 */
[----:B------:R-:W-:Y:S01]  /*28b0*/  @P2 SEL R103, R118, RZ, P5 ;  /* 0x000000ff76672207 */ /* 0x000fe20002800000 */
[----:B------:R-:W-:Y:S01]  /*28c0*/  @P2 FMUL.FTZ R116, R117, R116 ;  /* 0x0000007475742220 */ /* 0x000fe20000410000 */
[----:B--2---:R-:W-:-:S04]  /*28d0*/  @P2 FMUL.FTZ R115, R105, R115 ;  /* 0x0000007369732220 */ /* 0x004fc80000410000 */
[----:B------:R-:W-:Y:S01]  /*28e0*/  @P2 SEL R100, R116, RZ, P0 ;  /* 0x000000ff74642207 */ /* 0x000fe20000000000 */
[----:B------:R-:W-:Y:S01]  /*28f0*/  @P2 FMUL.FTZ R114, R115, R114 ;  /* 0x0000007273722220 */ /* 0x000fe20000410000 */
[----:B---3--:R-:W-:-:S04]  /*2900*/  @P2 FMUL.FTZ R113, R106, R113 ;  /* 0x000000716a712220 */ /* 0x008fc80000410000 */
[----:B------:R-:W-:Y:S01]  /*2910*/  @P2 SEL R101, R114, RZ, P1 ;  /* 0x000000ff72652207 */ /* 0x000fe20000800000 */
[----:B------:R-:W-:-:S05]  /*2920*/  @P2 FMUL.FTZ R112, R113, R112 ;  /* 0x0000007071702220 */ /* 0x000fca0000410000 */
[----:B------:R-:W-:-:S07]  /*2930*/  @P2 SEL R102, R112, RZ, P4 ;  /* 0x000000ff70662207 */ /* 0x000fce0002000000 */
.L_x_10224:
        /* <DEDUP_REMOVED lines=26> */
[----:B------:R-:W-:Y:S01]  /*2ae0*/  @P3 FFMA.FTZ R116, R160, R110, R111 ;  /* 0x0000006ea0743223 */ /* 0x000fe2000001006f */
[C---:B------:R-:W-:Y:S01]  /*2af0*/  @P2 LOP3.LUT P4, RZ, R149.reuse, 0xff, RZ, 0xc0, !PT ;  /* 0x000000ff95ff2812 */ /* 0x040fe2000788c0ff */
[----:B------:R-:W2:Y:S01]  /*2b00*/  @P2 LDC.64 R114, c[0x0][0x408] ;  /* 0x00010200ff722b82 */ /* 0x000ea20000000a00 */
[----:B------:R-:W-:Y:S01]  /*2b10*/  @P2 LOP3.LUT P5, RZ, R149, 0xff00, RZ, 0xc0, !PT ;  /* 0x0000ff0095ff2812 */ /* 0x000fe200078ac0ff */
[----:B------:R-:W-:Y:S01]  /*2b20*/  @P3 FADD.FTZ R116, R143, -R116 ;  /* 0x800000748f743221 */ /* 0x000fe20000010000 */
[----:B------:R-:W-:Y:S01]  /*2b30*/  @P2 LOP3.LUT P6, RZ, R149, 0xff0000, RZ, 0xc0, !PT ;  /* 0x00ff000095ff2812 */ /* 0x000fe200078cc0ff */
[----:B0-----:R-:W-:-:S04]  /*2b40*/  @P2 FMUL.FTZ R113, R106, R113 ;  /* 0x000000716a712220 */ /* 0x001fc80000410000 */
[----:B------:R-:W-:Y:S01]  /*2b50*/  @P2 FMUL.FTZ R112, R113, R112 ;  /* 0x0000007071702220 */ /* 0x000fe20000410000 */
[----:B------:R-:W-:Y:S01]  /*2b60*/  MOV R113, R23 ;  /* 0x0000001700717202 */ /* 0x000fe20000000f00 */
[----:B------:R-:W-:Y:S01]  /*2b70*/  @P3 FFMA.FTZ R113, R144, R116, R23 ;  /* 0x0000007490713223 */ /* 0x000fe20000010017 */
[----:B-1----:R-:W-:Y:S02]  /*2b80*/  @P2 FMUL.FTZ R107, R104, R119 ;  /* 0x00000077686b2220 */ /* 0x002fe40000410000 */
[----:B------:R-:W-:Y:S02]  /*2b90*/  @P2 SEL R102, R112, RZ, P6 ;  /* 0x000000ff70662207 */ /* 0x000fe40003000000 */
[----:B------:R-:W-:Y:S01]  /*2ba0*/  @P2 FMUL.FTZ R107, R107, R118 ;  /* 0x000000766b6b2220 */ /* 0x000fe20000410000 */
[----:B--2---:R-:W-:-:S04]  /*2bb0*/  @P2 FMUL.FTZ R115, R105, R115 ;  /* 0x0000007369732220 */ /* 0x004fc80000410000 */
[----:B------:R-:W-:Y:S02]  /*2bc0*/  @P2 SEL R100, R107, RZ, P4 ;  /* 0x000000ff6b642207 */ /* 0x000fe40002000000 */
[----:B------:R-:W-:Y:S01]  /*2bd0*/  MOV R107, R113 ;  /* 0x00000071006b7202 */ /* 0x000fe20000000f00 */
        /* <DEDUP_REMOVED lines=8> */
.L_x_10230:
[----:B------:R-:W1:Y:S01]  /*2c60*/  @P2 LDC.64 R116, c[0x0][0x408] ;  /* 0x00010200ff742b82 */ /* 0x000e620000000a00 */
[-CC-:B------:R-:W-:Y:S01]  /*2c70*/  @P3 FFMA.FTZ R119, R157, R110.reuse, R111.reuse ;  /* 0x0000006e9d773223 */ /* 0x180fe2000001006f */
[-CC-:B------:R-:W-:Y:S01]  /*2c80*/  @P3 FFMA.FTZ R122, R158, R110.reuse, R111.reuse ;  /* 0x0000006e9e7a3223 */ /* 0x180fe2000001006f */
[----:B------:R-:W-:Y:S01]  /*2c90*/  @P3 FFMA.FTZ R121, R159, R110, R111 ;  /* 0x0000006e9f793223 */ /* 0x000fe2000001006f */
[----:B-----5:R-:W-:Y:S01]  /*2ca0*/  MOV R118, R20 ;  /* 0x0000001400767202 */ /* 0x020fe20000000f00 */
[----:B------:R-:W-:Y:S01]  /*2cb0*/  @P3 FADD.FTZ R119, R140, -R119 ;  /* 0x800000778c773221 */ /* 0x000fe20000010000 */
[----:B------:R-:W-:Y:S01]  /*2cc0*/  @P3 FADD.FTZ R174, R141, -R122 ;  /* 0x8000007a8dae3221 */ /* 0x000fe20000010000 */
[----:B------:R-:W-:Y:S01]  /*2cd0*/  @P3 FADD.FTZ R121, R142, -R121 ;  /* 0x800000798e793221 */ /* 0x000fe20000010000 */
[----:B0-----:R-:W0:Y:S01]  /*2ce0*/  @P2 LDC.64 R114, c[0x0][0x408] ;  /* 0x00010200ff722b82 */ /* 0x001e220000000a00 */
        /* <DEDUP_REMOVED lines=9> */
[----:B-1----:R-:W-:-:S04]  /*2d80*/  @P2 FMUL.FTZ R117, R118, R117 ;  /* 0x0000007576752220 */ /* 0x002fc80000410000 */
[----:B------:R-:W-:Y:S01]  /*2d90*/  @P2 FMUL.FTZ R116, R117, R116 ;  /* 0x0000007475742220 */ /* 0x000fe20000410000 */
[----:B0-----:R-:W-:-:S04]  /*2da0*/  @P2 FMUL.FTZ R115, R120, R115 ;  /* 0x0000007378732220 */ /* 0x001fc80000410000 */
        /* <DEDUP_REMOVED lines=16> */
.L_x_10229:
        /* <DEDUP_REMOVED lines=28> */
.L_x_10233:
        /* <DEDUP_REMOVED lines=10> */
.L_x_10234:
        /* <DEDUP_REMOVED lines=10> */
.L_x_10235:
[----:B------:R-:W-:Y:S05]  /*31b0*/  @!P2 BRA `(.L_x_10231) ;  /* 0x0000000000b4a947 */ /* 0x000fea0003800000 */
[----:B------:R-:W-:Y:S01]  /*31c0*/  FMUL.FTZ R103, R107, UR17 ;  /* 0x000000116b677c20 */ /* 0x000fe20008410000 */
[----:B-----5:R-:W-:-:S03]  /*31d0*/  ISETP.GE.U32.AND P4, PT, R149, 0x1000000, PT ;  /* 0x010000009500780c */ /* 0x020fc60003f86070 */
[----:B------:R-:W-:-:S05]  /*31e0*/  FMUL.FTZ R103, R103, UR16 ;  /* 0x0000001067677c20 */ /* 0x000fca0008410000 */
[----:B------:R-:W-:Y:S01]  /*31f0*/  SEL R103, R103, RZ, P4 ;  /* 0x000000ff67677207 */ /* 0x000fe20002000000 */
[----:B------:R-:W-:Y:S06]  /*3200*/  BRA `(.L_x_10231) ;  /* 0x0000000000a07947 */ /* 0x000fec0003800000 */
.L_x_10232:
        /* <DEDUP_REMOVED lines=10> */
.L_x_10236:
        /* <DEDUP_REMOVED lines=10> */
.L_x_10237:
        /* <DEDUP_REMOVED lines=10> */
.L_x_10238:
        /* <DEDUP_REMOVED lines=10> */
.L_x_10231:
        /* <DEDUP_REMOVED lines=48> */
.L_x_10240:
        /* <DEDUP_REMOVED lines=37> */
.L_x_10239:
        /* <DEDUP_REMOVED lines=28> */
.L_x_10243:
        /* <DEDUP_REMOVED lines=10> */
.L_x_10244:
        /* <DEDUP_REMOVED lines=10> */
.L_x_10245:
[----:B------:R-:W-:Y:S05]  /*3ce0*/  @!P2 BRA `(.L_x_10241) ;  /* 0x0000000000b4a947 */ /* 0x000fea0003800000 */
[----:B------:R-:W-:Y:S01]  /*3cf0*/  FMUL.FTZ R103, R107, UR17 ;  /* 0x000000116b677c20 */ /* 0x000fe20008410000 */
[----:B-----5:R-:W-:-:S03]  /*3d00*/  ISETP.GE.U32.AND P4, PT, R145, 0x1000000, PT ;  /* 0x010000009100780c */ /* 0x020fc60003f86070 */
[----:B------:R-:W-:-:S05]  /*3d10*/  FMUL.FTZ R103, R103, UR16 ;  /* 0x0000001067677c20 */ /* 0x000fca0008410000 */
[----:B------:R-:W-:Y:S01]  /*3d20*/  SEL R103, R103, RZ, P4 ;  /* 0x000000ff67677207 */ /* 0x000fe20002000000 */
[----:B------:R-:W-:Y:S06]  /*3d30*/  BRA `(.L_x_10241) ;  /* 0x0000000000a07947 */ /* 0x000fec0003800000 */
.L_x_10242:
        /* <DEDUP_REMOVED lines=10> */
.L_x_10246:
        /* <DEDUP_REMOVED lines=10> */
.L_x_10247:
        /* <DEDUP_REMOVED lines=10> */
.L_x_10248:
        /* <DEDUP_REMOVED lines=10> */
.L_x_10241:
        /* <DEDUP_REMOVED lines=27> */
[C---:B------:R-:W-:Y:S01]  /*4170*/  @P2 LOP3.LUT P5, RZ, R146.reuse, 0xff00, RZ, 0xc0, !PT ;  /* 0x0000ff0092ff2812 */ /* 0x040fe200078ac0ff */
        /* <DEDUP_REMOVED lines=20> */
.L_x_10250:
        /* <DEDUP_REMOVED lines=37> */
.L_x_10249:
        /* <DEDUP_REMOVED lines=28> */
.L_x_10253:
        /* <DEDUP_REMOVED lines=10> */
.L_x_10254:
        /* <DEDUP_REMOVED lines=10> */
.L_x_10255:
[----:B------:R-:W-:Y:S05]  /*4810*/  @!P2 BRA `(.L_x_10251) ;  /* 0x0000000000b4a947 */ /* 0x000fea0003800000 */
[----:B------:R-:W-:Y:S01]  /*4820*/  FMUL.FTZ R103, R107, UR17 ;  /* 0x000000116b677c20 */ /* 0x000fe20008410000 */
[----:B-----5:R-:W-:-:S03]  /*4830*/  ISETP.GE.U32.AND P4, PT, R146, 0x1000000, PT ;  /* 0x010000009200780c */ /* 0x020fc60003f86070 */
[----:B------:R-:W-:-:S05]  /*4840*/  FMUL.FTZ R103, R103, UR16 ;  /* 0x0000001067677c20 */ /* 0x000fca0008410000 */
[----:B------:R-:W-:Y:S01]  /*4850*/  SEL R103, R103, RZ, P4 ;  /* 0x000000ff67677207 */ /* 0x000fe20002000000 */
[----:B------:R-:W-:Y:S06]  /*4860*/  BRA `(.L_x_10251) ;  /* 0x0000000000a07947 */ /* 0x000fec0003800000 */
.L_x_10252:
        /* <DEDUP_REMOVED lines=10> */
.L_x_10256:
        /* <DEDUP_REMOVED lines=10> */
.L_x_10257:
        /* <DEDUP_REMOVED lines=10> */
.L_x_10258:
        /* <DEDUP_REMOVED lines=10> */
.L_x_10251:
        /* <DEDUP_REMOVED lines=11> */
[--C-:B------:R-:W-:Y:S01]  /*4ba0*/  @P3 FFMA.FTZ R107, R177, R110, R111.reuse ;  /* 0x0000006eb16b3223 */ /* 0x100fe2000001006f */
[----:B-----5:R-:W-:Y:S01]  /*4bb0*/  MOV R104, R8 ;  /* 0x0000000800687202 */ /* 0x020fe20000000f00 */
[-CC-:B------:R-:W-:Y:S01]  /*4bc0*/  @P3 FFMA.FTZ R112, R176, R110.reuse, R111.reuse ;  /* 0x0000006eb0703223 */ /* 0x180fe2000001006f */
[----:B------:R-:W-:Y:S01]  /*4bd0*/  @P3 FFMA.FTZ R113, R179, R110, R111 ;  /* 0x0000006eb3713223 */ /* 0x000fe2000001006f */
[----:B------:R-:W-:Y:S01]  /*4be0*/  @P3 FADD.FTZ R107, R124, -R107 ;  /* 0x8000006b7c6b3221 */ /* 0x000fe20000010000 */
[----:B------:R-:W-:Y:S01]  /*4bf0*/  MOV R105, R9 ;  /* 0x0000000900697202 */ /* 0x000fe20000000f00 */
[----:B------:R-:W-:Y:S01]  /*4c00*/  @P3 FADD.FTZ R112, R125, -R112 ;  /* 0x800000707d703221 */ /* 0x000fe20000010000 */
[----:B------:R-:W1:Y:S01]  /*4c10*/  @P2 LDC.64 R116, c[0x0][0x408] ;  /* 0x00010200ff742b82 */ /* 0x000e620000000a00 */
[----:B------:R-:W-:Y:S01]  /*4c20*/  @P3 FFMA.FTZ R104, R144, R107, R8 ;  /* 0x0000006b90683223 */ /* 0x000fe20000010008 */
[----:B------:R-:W-:Y:S01]  /*4c30*/  @P3 FADD.FTZ R113, R126, -R113 ;  /* 0x800000717e713221 */ /* 0x000fe20000010000 */
[----:B------:R-:W-:Y:S01]  /*4c40*/  MOV R106, R10 ;  /* 0x0000000a006a7202 */ /* 0x000fe20000000f00 */
[C---:B------:R-:W-:Y:S01]  /*4c50*/  @P3 FFMA.FTZ R105, R144.reuse, R112, R9 ;  /* 0x0000007090693223 */ /* 0x040fe20000010009 */
[----:B------:R-:W-:Y:S01]  /*4c60*/  MOV R112, R11 ;  /* 0x0000000b00707202 */ /* 0x000fe20000000f00 */
[----:B------:R-:W-:Y:S01]  /*4c70*/  @P3 FFMA.FTZ R106, R144, R113, R10 ;  /* 0x00000071906a3223 */ /* 0x000fe2000001000a */
[C---:B------:R-:W-:Y:S01]  /*4c80*/  @P2 LOP3.LUT P4, RZ, R147.reuse, 0xff, RZ, 0xc0, !PT ;  /* 0x000000ff93ff2812 */ /* 0x040fe2000788c0ff */
[----:B------:R-:W2:Y:S01]  /*4c90*/  @P2 LDC.64 R118, c[0x0][0x408] ;  /* 0x00010200ff762b82 */ /* 0x000ea20000000a00 */
[----:B------:R-:W-:-:S02]  /*4ca0*/  @P2 LOP3.LUT P5, RZ, R147, 0xff00, RZ, 0xc0, !PT ;  /* 0x0000ff0093ff2812 */ /* 0x000fc400078ac0ff */
[----:B------:R-:W-:Y:S01]  /*4cb0*/  @P2 LOP3.LUT P6, RZ, R147, 0xff0000, RZ, 0xc0, !PT ;  /* 0x00ff000093ff2812 */ /* 0x000fe200078cc0ff */
[----:B0-----:R-:W-:-:S04]  /*4cc0*/  @P2 FMUL.FTZ R107, R104, R115 ;  /* 0x00000073686b2220 */ /* 0x001fc80000410000 */
[----:B------:R-:W-:Y:S01]  /*4cd0*/  @P2 FMUL.FTZ R107, R107, R114 ;  /* 0x000000726b6b2220 */ /* 0x000fe20000410000 */
[----:B------:R-:W-:Y:S01]  /*4ce0*/  @P3 FFMA.FTZ R114, R178, R110, R111 ;  /* 0x0000006eb2723223 */ /* 0x000fe2000001006f */
[----:B-1----:R-:W-:-:S03]  /*4cf0*/  @P2 FMUL.FTZ R113, R105, R117 ;  /* 0x0000007569712220 */ /* 0x002fc60000410000 */
[----:B------:R-:W-:Y:S01]  /*4d00*/  @P3 FADD.FTZ R114, R127, -R114 ;  /* 0x800000727f723221 */ /* 0x000fe20000010000 */
[----:B------:R-:W-:Y:S01]  /*4d10*/  @P2 SEL R100, R107, RZ, P4 ;  /* 0x000000ff6b642207 */ /* 0x000fe20002000000 */
[----:B------:R-:W-:Y:S02]  /*4d20*/  @P2 FMUL.FTZ R113, R113, R116 ;  /* 0x0000007471712220 */ /* 0x000fe40000410000 */
[----:B------:R-:W-:Y:S01]  /*4d30*/  @P3 FFMA.FTZ R112, R144, R114, R11 ;  /* 0x0000007290703223 */ /* 0x000fe2000001000b */
[----:B--2---:R-:W-:Y:S02]  /*4d40*/  @P2 FMUL.FTZ R115, R106, R119 ;  /* 0x000000776a732220 */ /* 0x004fe40000410000 */
        /* <DEDUP_REMOVED lines=10> */
.L_x_10260:
        /* <DEDUP_REMOVED lines=37> */
.L_x_10259:
        /* <DEDUP_REMOVED lines=28> */
.L_x_10263:
        /* <DEDUP_REMOVED lines=10> */
.L_x_10264:
        /* <DEDUP_REMOVED lines=10> */
.L_x_10265:
[----:B------:R-:W-:Y:S05]  /*5340*/  @!P2 BRA `(.L_x_10261) ;  /* 0x0000000000b4a947 */ /* 0x000fea0003800000 */
[----:B------:R-:W-:Y:S01]  /*5350*/  FMUL.FTZ R103, R107, UR17 ;  /* 0x000000116b677c20 */ /* 0x000fe20008410000 */
[----:B-----5:R-:W-:-:S03]  /*5360*/  ISETP.GE.U32.AND P4, PT, R147, 0x1000000, PT ;  /* 0x010000009300780c */ /* 0x020fc60003f86070 */
[----:B------:R-:W-:-:S05]  /*5370*/  FMUL.FTZ R103, R103, UR16 ;  /* 0x0000001067677c20 */ /* 0x000fca0008410000 */
[----:B------:R-:W-:Y:S01]  /*5380*/  SEL R103, R103, RZ, P4 ;  /* 0x000000ff67677207 */ /* 0x000fe20002000000 */
[----:B------:R-:W-:Y:S06]  /*5390*/  BRA `(.L_x_10261) ;  /* 0x0000000000a07947 */ /* 0x000fec0003800000 */
.L_x_10262:
        /* <DEDUP_REMOVED lines=10> */
.L_x_10266:
        /* <DEDUP_REMOVED lines=10> */
.L_x_10267:
        /* <DEDUP_REMOVED lines=10> */
.L_x_10268:
        /* <DEDUP_REMOVED lines=10> */
.L_x_10261:
        /* <DEDUP_REMOVED lines=25> */
[----:B------:R-:W-:Y:S01]  /*57b0*/  MOV R2, R7 ;  /* 0x0000000700027202 */ /* 0x000fe20000000f00 */
[----:B------:R-:W2:Y:S01]  /*57c0*/  @P2 LDC.64 R118, c[0x0][0x408] ;  /* 0x00010200ff762b82 */ /* 0x000ea20000000a00 */
[C---:B------:R-:W-:Y:S01]  /*57d0*/  @P2 LOP3.LUT P1, RZ, R148.reuse, 0xff, RZ, 0xc0, !PT ;  /* 0x000000ff94ff2812 */ /* 0x040fe2000782c0ff */
[----:B------:R-:W-:Y:S01]  /*57e0*/  @P3 FADD.FTZ R110, R181, -R110 ;  /* 0x8000006eb56e3221 */ /* 0x000fe20000010000 */
[----:B------:R-:W-:-:S02]  /*57f0*/  @P2 LOP3.LUT P4, RZ, R148, 0xff00, RZ, 0xc0, !PT ;  /* 0x0000ff0094ff2812 */ /* 0x000fc4000788c0ff */
[----:B------:R-:W-:Y:S01]  /*5800*/  @P2 LOP3.LUT P5, RZ, R148, 0xff0000, RZ, 0xc0, !PT ;  /* 0x00ff000094ff2812 */ /* 0x000fe200078ac0ff */
[----:B------:R-:W-:Y:S01]  /*5810*/  @P3 FFMA.FTZ R2, R144, R110, R7 ;  /* 0x0000006e90023223 */ /* 0x000fe20000010007 */
        /* <DEDUP_REMOVED lines=16> */
.L_x_10270:
[----:B------:R-:W1:Y:S01]  /*5920*/  @P2 LDC.64 R116, c[0x0][0x408] ;  /* 0x00010200ff742b82 */ /* 0x000e620000000a00 */
[-CC-:B0-----:R-:W-:Y:S01]  /*5930*/  @P3 FFMA.FTZ R113, R129, R110.reuse, R111.reuse ;  /* 0x0000006e81713223 */ /* 0x181fe2000001006f */
[-CC-:B------:R-:W-:Y:S01]  /*5940*/  @P3 FFMA.FTZ R114, R128, R110.reuse, R111.reuse ;  /* 0x0000006e80723223 */ /* 0x180fe2000001006f */
[----:B------:R-:W-:Y:S01]  /*5950*/  @P3 FFMA.FTZ R115, R131, R110, R111 ;  /* 0x0000006e83733223 */ /* 0x000fe2000001006f */
[----:B-----5:R-:W-:Y:S01]  /*5960*/  MOV R2, R4 ;  /* 0x0000000400027202 */ /* 0x020fe20000000f00 */
[----:B------:R-:W-:Y:S01]  /*5970*/  @P3 FADD.FTZ R113, R132, -R113 ;  /* 0x8000007184713221 */ /* 0x000fe20000010000 */
[----:B------:R-:W-:Y:S01]  /*5980*/  @P3 FADD.FTZ R118, R133, -R114 ;  /* 0x8000007285763221 */ /* 0x000fe20000010000 */
[----:B------:R-:W-:Y:S01]  /*5990*/  @P3 FADD.FTZ R115, R134, -R115 ;  /* 0x8000007386733221 */ /* 0x000fe20000010000 */
[----:B------:R-:W0:Y:S01]  /*59a0*/  @P2 LDC.64 R120, c[0x0][0x408] ;  /* 0x00010200ff782b82 */ /* 0x000e220000000a00 */
        /* <DEDUP_REMOVED lines=28> */
.L_x_10269:
        /* <DEDUP_REMOVED lines=24> */
.L_x_10273:
        /* <DEDUP_REMOVED lines=10> */
.L_x_10274:
        /* <DEDUP_REMOVED lines=10> */
.L_x_10275:
[----:B------:R-:W-:Y:S02]  /*5e30*/  FSEL R107, R104, RZ, P1 ;  /* 0x000000ff686b7208 */ /* 0x000fe40000800000 */
[----:B------:R-:W-:Y:S02]  /*5e40*/  FSEL R106, R112, RZ, P1 ;  /* 0x000000ff706a7208 */ /* 0x000fe40000800000 */
[----:B------:R-:W-:Y:S02]  /*5e50*/  FSEL R105, R113, RZ, P1 ;  /* 0x000000ff71697208 */ /* 0x000fe40000800000 */
[----:B------:R-:W-:Y:S01]  /*5e60*/  FSEL R104, R115, RZ, P1 ;  /* 0x000000ff73687208 */ /* 0x000fe20000800000 */
[----:B------:R-:W-:Y:S06]  /*5e70*/  @!P2 BRA `(.L_x_10271) ;  /* 0x0000000000b4a947 */ /* 0x000fec0003800000 */
[----:B------:R-:W-:Y:S01]  /*5e80*/  FMUL.FTZ R2, R107, UR17 ;  /* 0x000000116b027c20 */ /* 0x000fe20008410000 */
[----:B-----5:R-:W-:-:S03]  /*5e90*/  ISETP.GE.U32.AND P1, PT, R148, 0x1000000, PT ;  /* 0x010000009400780c */ /* 0x020fc60003f26070 */
[----:B------:R-:W-:-:S05]  /*5ea0*/  FMUL.FTZ R2, R2, UR16 ;  /* 0x0000001002027c20 */ /* 0x000fca0008410000 */
[----:B------:R-:W-:Y:S01]  /*5eb0*/  SEL R103, R2, RZ, P1 ;  /* 0x000000ff02677207 */ /* 0x000fe20000800000 */
[----:B------:R-:W-:Y:S06]  /*5ec0*/  BRA `(.L_x_10271) ;  /* 0x0000000000a07947 */ /* 0x000fec0003800000 */
.L_x_10272:
[----:B0-----:R-:W0:Y:S01]  /*5ed0*/  @P2 LDC.64 R114, c[0x0][0x408] ;  /* 0x00010200ff722b82 */ /* 0x001e220000000a00 */
[----:B------:R-:W-:Y:S01]  /*5ee0*/  FFMA.FTZ R112, R130, R110, R111 ;  /* 0x0000006e82707223 */ /* 0x000fe2000001006f */
[----:B------:R-:W-:-:S03]  /*5ef0*/  ISETP.GT.AND P1, PT, R2, RZ, PT ;  /* 0x000000ff0200720c */ /* 0x000fc60003f24270 */
[----:B------:R-:W-:-:S04]  /*5f00*/  FADD.FTZ R113, R181, -R112 ;  /* 0x80000070b5717221 */ /* 0x000fc80000010000 */
[----:B------:R-:W-:-:S05]  /*5f10*/  FMUL.FTZ R113, R144, R113 ;  /* 0x0000007190717220 */ /* 0x000fca0000410000 */
[----:B------:R-:W-:Y:S02]  /*5f20*/  FSEL R112, R113, RZ, P1 ;  /* 0x000000ff71707208 */ /* 0x000fe40000800000 */
[----:B-----5:R-:W-:-:S03]  /*5f30*/  @P2 ISETP.GE.U32.AND P1, PT, R148, 0x1000000, PT ;  /* 0x010000009400280c */ /* 0x020fc60003f26070 */
        /* <DEDUP_REMOVED lines=12> */
.L_x_10276:
        /* <DEDUP_REMOVED lines=10> */
.L_x_10277:
        /* <DEDUP_REMOVED lines=10> */
.L_x_10278:
[----:B------:R-:W-:-:S07]  /*6140*/  @P2 SEL R103, R113, RZ, P1 ;  /* 0x000000ff71672207 */ /* 0x000fce0000800000 */
.L_x_10271:
        /* <DEDUP_REMOVED lines=13> */
.L_x_10212:
        /* <DEDUP_REMOVED lines=21> */
.L_x_10280:
        /* <DEDUP_REMOVED lines=9> */
.L_x_10847:


//--------------------- .text._ZN10layer_norm13ln_bwd_kernelINS_13Kernel_traitsIfffffjLj6144ELj1ELj1ELj8ELj16ENS_18Kernel_traits_baseILj6144EfffffjLj256EEEEELb1ELb1ELb0ELb0EEEvNS_9BwdParamsE --------------------------
	.section	.text._ZN10layer_norm13ln_bwd_kernelINS_13Kernel_traitsIfffffjLj6144ELj1ELj1ELj8ELj16ENS_18Kernel_traits_baseILj6144EfffffjLj256EEEEELb1ELb1ELb0ELb0EEEvNS_9BwdParamsE,"ax",@progbits
	.align	128
        .global         _ZN10layer_norm13ln_bwd_kernelINS_13Kernel_traitsIfffffjLj6144ELj1ELj1ELj8ELj16ENS_18Kernel_traits_baseILj6144EfffffjLj256EEEEELb1ELb1ELb0ELb0EEEvNS_9BwdParamsE
        .type           _ZN10layer_norm13ln_bwd_kernelINS_13Kernel_traitsIfffffjLj6144ELj1ELj1ELj8ELj16ENS_18Kernel_traits_baseILj6144EfffffjLj256EEEEELb1ELb1ELb0ELb0EEEvNS_9BwdParamsE,@function
        .size           _ZN10layer_norm13ln_bwd_kernelINS_13Kernel_traitsIfffffjLj6144ELj1ELj1ELj8ELj16ENS_18Kernel_traits_baseILj6144EfffffjLj256EEEEELb1ELb1ELb0ELb0EEEvNS_9BwdParamsE,(.L_x_10848 - _ZN10layer_norm13ln_bwd_kernelINS_13Kernel_traitsIfffffjLj6144ELj1ELj1ELj8ELj16ENS_18Kernel_traits_baseILj6144EfffffjLj256EEEEELb1ELb1ELb0ELb0EEEvNS_9BwdParamsE)
        .other          _ZN10layer_norm13ln_bwd_kernelINS_13Kernel_traitsIfffffjLj6144ELj1ELj1ELj8ELj16ENS_18Kernel_traits_baseILj6144EfffffjLj256EEEEELb1ELb1ELb0ELb0EEEvNS_9BwdParamsE,@"STO_CUDA_ENTRY STV_DEFAULT"
_ZN10layer_norm13ln_bwd_kernelINS_13Kernel_traitsIfffffjLj6144ELj1ELj1ELj8ELj16ENS_18Kernel_traits_baseILj6144EfffffjLj256EEEEELb1ELb1ELb0ELb0EEEvNS_9BwdParamsE:
.text._ZN10layer_norm13ln_bwd_kernelINS_13Kernel_traitsIfffffjLj6144ELj1ELj1ELj8ELj16ENS_18Kernel_traits_baseILj6144EfffffjLj256EEEEELb1ELb1ELb0ELb0EEEvNS_9BwdParamsE:
        /* <DEDUP_REMOVED lines=27> */
[----:B------:R-:W5:Y:S02]  /*01b0*/  @P0 LDG.E.128 R28, desc[UR8][R4.64] ;  /* 0x00000008041c0981 */ /* 0x000f64000c1e1d00 */
[----:B------:R-:W1:Y:S01]  /*01c0*/  @P2 LDC.64 R16, c[0x0][0x3e8] ;  /* 0x0000fa00ff102b82 */ /* 0x000e620000000a00 */
[----:B----4-:R-:W-:-:S05]  /*01d0*/  @P1 IMAD.WIDE.U32 R10, R83, 0x10, R6 ;  /* 0x00000010530a1825 */ /* 0x010fca00078e0006 */
[----:B------:R-:W5:Y:S02]  /*01e0*/  @P1 LDG.E.128 R32, desc[UR8][R10.64] ;  /* 0x000000080a201981 */ /* 0x000f64000c1e1d00 */
[----:B------:R-:W2:Y:S01]  /*01f0*/  @P3 LDC.64 R18, c[0x0][0x3d0] ;  /* 0x0000f400ff123b82 */ /* 0x000ea20000000a00 */
[C---:B---3--:R-:W-:Y:S01]  /*0200*/  @P1 IMAD.WIDE.U32 R12, R83.reuse, 0x10, R8 ;  /* 0x00000010530c1825 */ /* 0x048fe200078e0008 */
[----:B------:R-:W-:-:S04]  /*0210*/  @P1 IADD3 R83, PT, PT, R83, 0x100, RZ ;  /* 0x0000010053531810 */ /* 0x000fc80007ffe0ff */
[----:B------:R-:W5:Y:S01]  /*0220*/  @P1 LDG.E.128 R36, desc[UR8][R12.64] ;  /* 0x000000080c241981 */ /* 0x000f62000c1e1d00 */
[C---:B0-----:R-:W-:Y:S01]  /*0230*/  @P2 IMAD.WIDE.U32 R14, R83.reuse, 0x10, R14 ;  /* 0x00000010530e2825 */ /* 0x041fe200078e000e */
[----:B------:R-:W0:Y:S04]  /*0240*/  @P3 LDC.64 R72, c[0x0][0x3e8] ;  /* 0x0000fa00ff483b82 */ /* 0x000e280000000a00 */
[----:B------:R-:W5:Y:S01]  /*0250*/  @P2 LDG.E.128 R40, desc[UR8][R14.64] ;  /* 0x000000080e282981 */ /* 0x000f62000c1e1d00 */
[C---:B-1----:R-:W-:Y:S01]  /*0260*/  @P2 IMAD.WIDE.U32 R16, R83.reuse, 0x10, R16 ;  /* 0x0000001053102825 */ /* 0x042fe200078e0010 */
[----:B------:R-:W-:Y:S02]  /*0270*/  @P2 IADD3 R83, PT, PT, R83, 0x100, RZ ;  /* 0x0000010053532810 */ /* 0x000fe40007ffe0ff */
[----:B------:R-:W1:Y:S02]  /*0280*/  @P4 LDC.64 R74, c[0x0][0x3d0] ;  /* 0x0000f400ff4a4b82 */ /* 0x000e640000000a00 */
[----:B------:R-:W5:Y:S01]  /*0290*/  @P2 LDG.E.128 R44, desc[UR8][R16.64] ;  /* 0x00000008102c2981 */ /* 0x000f62000c1e1d00 */
[----:B--2---:R-:W-:-:S05]  /*02a0*/  @P3 IMAD.WIDE.U32 R18, R83, 0x10, R18 ;  /* 0x0000001053123825 */ /* 0x004fca00078e0012 */
[----:B------:R-:W2:Y:S01]  /*02b0*/  @P4 LDC.64 R80, c[0x0][0x3e8] ;  /* 0x0000fa00ff504b82 */ /* 0x000ea20000000a00 */
[----:B------:R-:W5:Y:S01]  /*02c0*/  @P3 LDG.E.128 R48, desc[UR8][R18.64] ;  /* 0x0000000812303981 */ /* 0x000f62000c1e1d00 */
[----:B0-----:R-:W-:-:S06]  /*02d0*/  @P3 IMAD.WIDE.U32 R76, R83, 0x10, R72 ;  /* 0x00000010534c3825 */ /* 0x001fcc00078e0048 */
[----:B------:R-:W0:Y:S01]  /*02e0*/  @P5 LDC.64 R6, c[0x0][0x3d0] ;  /* 0x0000f400ff065b82 */ /* 0x000e220000000a00 */
[----:B------:R-:W-:-:S07]  /*02f0*/  @P3 IADD3 R83, PT, PT, R83, 0x100, RZ ;  /* 0x0000010053533810 */ /* 0x000fce0007ffe0ff */
[----:B------:R-:W3:Y:S01]  /*0300*/  @P5 LDC.64 R8, c[0x0][0x3e8] ;  /* 0x0000fa00ff085b82 */ /* 0x000ee20000000a00 */
[C---:B-1----:R-:W-:Y:S01]  /*0310*/  @P4 IMAD.WIDE.U32 R78, R83.reuse, 0x10, R74 ;  /* 0x00000010534e4825 */ /* 0x042fe200078e004a */
[----:B------:R1:W5:Y:S06]  /*0320*/  @P3 LDG.E.128 R52, desc[UR8][R76.64] ;  /* 0x000000084c343981 */ /* 0x00036c000c1e1d00 */
[----:B------:R-:W4:Y:S01]  /*0330*/  S2UR UR4, SR_CTAID.X ;  /* 0x00000000000479c3 */ /* 0x000f220000002500 */
[C---:B--2---:R-:W-:Y:S01]  /*0340*/  @P4 IMAD.WIDE.U32 R80, R83.reuse, 0x10, R80 ;  /* 0x0000001053504825 */ /* 0x044fe200078e0050 */
[----:B------:R-:W-:Y:S01]  /*0350*/  @P4 IADD3 R83, PT, PT, R83, 0x100, RZ ;  /* 0x0000010053534810 */ /* 0x000fe20007ffe0ff */
[----:B------:R2:W5:Y:S01]  /*0360*/  @P4 LDG.E.128 R56, desc[UR8][R78.64] ;  /* 0x000000084e384981 */ /* 0x000562000c1e1d00 */
[----:B------:R-:W-:-:S02]  /*0370*/  CS2R R72, SRZ ;  /* 0x0000000000487805 */ /* 0x000fc4000001ff00 */
[----:B------:R-:W-:Y:S02]  /*0380*/  CS2R R74, SRZ ;  /* 0x00000000004a7805 */ /* 0x000fe4000001ff00 */
[----:B-1----:R-:W-:Y:S01]  /*0390*/  CS2R R76, SRZ ;  /* 0x00000000004c7805 */ /* 0x002fe2000001ff00 */
[----:B------:R1:W5:Y:S01]  /*03a0*/  @P4 LDG.E.128 R60, desc[UR8][R80.64] ;  /* 0x00000008503c4981 */ /* 0x000362000c1e1d00 */
[----:B0-----:R-:W-:-:S05]  /*03b0*/  @P5 IMAD.WIDE.U32 R6, R83, 0x10, R6 ;  /* 0x0000001053065825 */ /* 0x001fca00078e0006 */
[----:B------:R0:W5:Y:S01]  /*03c0*/  @P5 LDG.E.128 R64, desc[UR8][R6.64] ;  /* 0x0000000806405981 */ /* 0x000162000c1e1d00 */
[----:B---3--:R-:W-:-:S05]  /*03d0*/  @P5 IMAD.WIDE.U32 R8, R83, 0x10, R8 ;  /* 0x0000001053085825 */ /* 0x008fca00078e0008 */
[----:B------:R0:W5:Y:S01]  /*03e0*/  @P5 LDG.E.128 R68, desc[UR8][R8.64] ;  /* 0x0000000808445981 */ /* 0x000162000c1e1d00 */
[----:B----4-:R-:W-:-:S04]  /*03f0*/  MOV R20, UR4 ;  /* 0x0000000400147c02 */ /* 0x010fc80008000f00 */
[----:B------:R-:W-:Y:S02]  /*0400*/  ISETP.GE.AND P5, PT, R20, UR5, PT ;  /* 0x0000000514007c0c */ /* 0x000fe4000bfa6270 */
[----:B--2---:R-:W-:Y:S02]  /*0410*/  CS2R R78, SRZ ;  /* 0x00000000004e7805 */ /* 0x004fe4000001ff00 */
[----:B-1----:R-:W-:Y:S02]  /*0420*/  CS2R R80, SRZ ;  /* 0x0000000000507805 */ /* 0x002fe4000001ff00 */
        /* <DEDUP_REMOVED lines=78> */
.L_x_10343:
[----:B------:R-:W-:Y:S01]  /*0910*/  ISETP.NE.AND P0, PT, R19, RZ, PT ;  /* 0x000000ff1300720c */ /* 0x000fe20003f05270 */
[----:B0-----:R-:W0:-:S12]  /*0920*/  LDC.64 R22, c[0x0][0x3c0] ;  /* 0x0000f000ff167b82 */ /* 0x001e180000000a00 */
[----:B------:R-:W1:Y:S01]  /*0930*/  @P0 LDC.64 R16, c[0x0][0x3e0] ;  /* 0x0000f800ff100b82 */ /* 0x000e620000000a00 */
[----:B0-----:R-:W-:-:S07]  /*0940*/  IMAD.WIDE R176, R20, 0x4, R22 ;  /* 0x0000000414b07825 */ /* 0x001fce00078e0216 */
[----:B------:R-:W0:Y:S01]  /*0950*/  LDC R23, c[0x0][0x388] ;  /* 0x0000e200ff177b82 */ /* 0x000e220000000800 */
[----:B--2---:R-:W2:Y:S01]  /*0960*/  LDG.E R176, desc[UR8][R176.64] ;  /* 0x00000008b0b07981 */ /* 0x004ea2000c1e1900 */
[----:B------:R-:W-:Y:S02]  /*0970*/  HFMA2 R18, -RZ, RZ, 1.875, 0 ;  /* 0x3f800000ff127431 */ /* 0x000fe400000001ff */
[----:B-1-34-:R-:W-:-:S04]  /*0980*/  @P0 IMAD.WIDE R174, R20, 0x4, R16 ;  /* 0x0000000414ae0825 */ /* 0x01afc800078e0210 */
[----:B------:R-:W1:Y:S01]  /*0990*/  LDC.64 R16, c[0x0][0x3c8] ;  /* 0x0000f200ff107b82 */ /* 0x000e620000000a00 */
[----:B------:R-:W3:Y:S01]  /*09a0*/  S2R R22, SR_TID.X ;  /* 0x0000000000167919 */ /* 0x000ee20000002100 */
[----:B-----5:R0:W5:Y:S01]  /*09b0*/  @P0 LDG.E R18, desc[UR8][R174.64] ;  /* 0x00000008ae120981 */ /* 0x020162000c1e1900 */
[C---:B------:R-:W-:Y:S02]  /*09c0*/  ISETP.GE.U32.AND P0, PT, R21.reuse, 0x100, PT ;  /* 0x000001001500780c */ /* 0x040fe40003f06070 */
[C---:B------:R-:W-:Y:S02]  /*09d0*/  ISETP.GE.U32.AND P1, PT, R21.reuse, 0x200, PT ;  /* 0x000002001500780c */ /* 0x040fe40003f26070 */
[C---:B------:R-:W-:Y:S01]  /*09e0*/  ISETP.GE.U32.AND P2, PT, R21.reuse, 0x300, PT ;  /* 0x000003001500780c */ /* 0x040fe20003f46070 */
[----:B0-----:R-:W-:Y:S01]  /*09f0*/  IMAD R172, R20, R23, RZ ;  /* 0x0000001714ac7224 */ /* 0x001fe200078e02ff */
[----:B------:R-:W-:-:S04]  /*0a00*/  ISETP.GE.U32.AND P3, PT, R21, 0x400, PT ;  /* 0x000004001500780c */ /* 0x000fc80003f66070 */
[----:B------:R-:W-:-:S04]  /*0a10*/  SHF.R.S32.HI R173, RZ, 0x1f, R172 ;  /* 0x0000001fffad7819 */ /* 0x000fc800000114ac */
[----:B------:R-:W-:Y:S01]  /*0a20*/  LEA.HI R179, R173, R172, RZ, 0x2 ;  /* 0x000000acadb37211 */ /* 0x000fe200078f10ff */
[----:B-1----:R-:W-:-:S05]  /*0a30*/  IMAD.WIDE R172, R20, 0x4, R16 ;  /* 0x0000000414ac7825 */ /* 0x002fca00078e0210 */
[----:B------:R0:W5:Y:S01]  /*0a40*/  LDG.E R17, desc[UR8][R172.64] ;  /* 0x00000008ac117981 */ /* 0x000162000c1e1900 */
[----:B------:R-:W-:Y:S01]  /*0a50*/  ISETP.NE.AND P5, PT, RZ, UR7, PT ;  /* 0x00000007ff007c0c */ /* 0x000fe2000bfa5270 */
[----:B------:R-:W-:Y:S01]  /*0a60*/  BSSY.RECONVERGENT B0, `(.L_x_10282) ;  /* 0x0000031000007945 */ /* 0x000fe20003800200 */
[----:B------:R-:W-:Y:S02]  /*0a70*/  CS2R R182, SRZ ;  /* 0x0000000000b67805 */ /* 0x000fe4000001ff00 */
[----:B---3--:R-:W-:-:S04]  /*0a80*/  LEA.HI.SX32 R16, R179, R22, 0x1e ;  /* 0x00000016b3107211 */ /* 0x008fc800078ff2ff */
[----:B------:R-:W-:Y:S02]  /*0a90*/  MOV R181, R16 ;  /* 0x0000001000b57202 */ /* 0x000fe40000000f00 */
[----:B--2---:R-:W-:Y:S01]  /*0aa0*/  FSEL R180, R176, RZ, !P5 ;  /* 0x000000ffb0b47208 */ /* 0x004fe20006800000 */
[----:B0-----:R-:W-:Y:S06]  /*0ab0*/  @!P0 BRA `(.L_x_10283) ;  /* 0x0000000000ac8947 */ /* 0x001fec0003800000 */
[----:B------:R-:W0:Y:S01]  /*0ac0*/  LDC.64 R172, c[0x0][0x3a8] ;  /* 0x0000ea00ffac7b82 */ /* 0x000e220000000a00 */
[----:B----4-:R-:W-:-:S04]  /*0ad0*/  ISETP.NE.U32.AND P4, PT, RZ, UR10, PT ;  /* 0x0000000aff007c0c */ /* 0x010fc8000bf85070 */
        /* <DEDUP_REMOVED lines=10> */
[C---:B0-----:R-:W-:Y:S01]  /*0b80*/  @P4 IMAD.WIDE.U32 R182, R16.reuse, 0x10, R182 ;  /* 0x0000001010b64825 */ /* 0x041fe200078e00b6 */
[----:B------:R-:W-:-:S04]  /*0b90*/  IADD3 R181, PT, PT, R16, 0x100, RZ ;  /* 0x0000010010b57810 */ /* 0x000fc80007ffe0ff */
[----:B------:R0:W5:Y:S01]  /*0ba0*/  @P4 LDG.E.128 R144, desc[UR8][R182.64] ;  /* 0x00000008b6904981 */ /* 0x000162000c1e1d00 */
        /* <DEDUP_REMOVED lines=28> */
.L_x_10283:
[----:B----4-:R-:W-:Y:S05]  /*0d70*/  BSYNC.RECONVERGENT B0 ;  /* 0x0000000000007941 */ /* 0x010fea0003800200 */
.L_x_10282:
        /* <DEDUP_REMOVED lines=23> */
[C---:B------:R-:W-:Y:S02]  /*0ef0*/  FADD.FTZ R174, -R180.reuse, R174 ;  /* 0x000000aeb4ae7221 */ /* 0x040fe40000010100 */
[----:B------:R-:W-:Y:S01]  /*0f00*/  FADD.FTZ R172, R183, R200 ;  /* 0x000000c8b7ac7221 */ /* 0x000fe20000010000 */
        /* <DEDUP_REMOVED lines=20> */
.L_x_10285:
[----:B------:R-:W-:Y:S05]  /*1050*/  BSYNC.RECONVERGENT B0 ;  /* 0x0000000000007941 */ /* 0x000fea0003800200 */
.L_x_10284:
        /* <DEDUP_REMOVED lines=45> */
.L_x_10287:
[----:B------:R-:W-:Y:S05]  /*1330*/  BSYNC.RECONVERGENT B0 ;  /* 0x0000000000007941 */ /* 0x000fea0003800200 */
.L_x_10286:
        /* <DEDUP_REMOVED lines=45> */
.L_x_10289:
[----:B------:R-:W-:Y:S05]  /*1610*/  BSYNC.RECONVERGENT B0 ;  /* 0x0000000000007941 */ /* 0x000fea0003800200 */
.L_x_10288:
        /* <DEDUP_REMOVED lines=17> */
[----:B------:R-:W-:Y:S01]  /*1730*/  IADD3 R181, PT, PT, R181, 0x100, RZ ;  /* 0x00000100b5b57810 */ /* 0x000fe20007ffe0ff */
[C---:B---3--:R-:W-:Y:S01]  /*1740*/  FADD.FTZ R4, -R180.reuse, R176 ;  /* 0x000000b0b4047221 */ /* 0x048fe20000010100 */
[----:B0-----:R-:W-:-:S03]  /*1750*/  FADD.FTZ R186, -R180, R177 ;  /* 0x000000b1b4ba7221 */ /* 0x001fc60000010100 */
        /* <DEDUP_REMOVED lines=26> */
.L_x_10291:
[----:B------:R-:W-:Y:S05]  /*1900*/  BSYNC.RECONVERGENT B0 ;  /* 0x0000000000007941 */ /* 0x000fea0003800200 */
.L_x_10290:
[----:B------:R-:W-:Y:S01]  /*1910*/  ISETP.GE.U32.AND P6, PT, R21, 0x600, PT ;  /* 0x000006001500780c */ /* 0x000fe20003fc6070 */
[----:B------:R-:W-:Y:S03]  /*1920*/  BSSY.RECONVERGENT B0, `(.L_x_10292) ;  /* 0x000002d000007945 */ /* 0x000fe60003800200 */
[----:B------:R-:W-:-:S09]  /*1930*/  P2R R225, PR, RZ, 0x40 ;  /* 0x00000040ffe17803 */ /* 0x000fd20000000000 */
        /* <DEDUP_REMOVED lines=15> */
[C---:B---3--:R-:W-:Y:S01]  /*1a30*/  FADD.FTZ R0, -R180.reuse, R176 ;  /* 0x000000b0b4007221 */ /* 0x048fe20000010100 */
[C---:B0-----:R-:W-:Y:S01]  /*1a40*/  FADD.FTZ R186, -R180.reuse, R177 ;  /* 0x000000b1b4ba7221 */ /* 0x041fe20000010100 */
[C---:B------:R-:W-:Y:S01]  /*1a50*/  FADD.FTZ R178, -R180.reuse, R178 ;  /* 0x000000b2b4b27221 */ /* 0x040fe20000010100 */
[----:B------:R-:W-:Y:S01]  /*1a60*/  FADD.FTZ R212, -R180, R179 ;  /* 0x000000b3b4d47221 */ /* 0x000fe20000010100 */
[C---:B-----5:R-:W-:Y:S01]  /*1a70*/  FMUL.FTZ R5, R17.reuse, R0 ;  /* 0x0000000011057220 */ /* 0x060fe20000410000 */
        /* <DEDUP_REMOVED lines=23> */
.L_x_10293:
[----:B------:R-:W-:Y:S05]  /*1bf0*/  BSYNC.RECONVERGENT B0 ;  /* 0x0000000000007941 */ /* 0x000fea0003800200 */
.L_x_10292:
        /* <DEDUP_REMOVED lines=31> */
.L_x_10295:
[----:B------:R-:W-:Y:S05]  /*1df0*/  BSYNC.RECONVERGENT B0 ;  /* 0x0000000000007941 */ /* 0x000fea0003800200 */
.L_x_10294:
        /* <DEDUP_REMOVED lines=48> */
[----:B------:R-:W-:-:S03]  /*2100*/  LOP3.LUT P6, RZ, R15, 0xff, RZ, 0xc0, !PT ;  /* 0x000000ff0fff7812 */ /* 0x000fc600078cc0ff */
[----:B------:R-:W-:-:S04]  /*2110*/  FADD.FTZ R178, R202, -R179 ;  /* 0x800000b3cab27221 */ /* 0x000fc80000010000 */
[----:B-----5:R-:W-:-:S04]  /*2120*/  FMUL.FTZ R179, R17, R178 ;  /* 0x000000b211b37220 */ /* 0x020fc80000410000 */
[----:B------:R-:W-:-:S04]  /*2130*/  FMUL.FTZ R179, R179, R18 ;  /* 0x00000012b3b37220 */ /* 0x000fc80000410000 */
[----:B------:R-:W-:-:S04]  /*2140*/  FMUL.FTZ R179, R179, UR13 ;  /* 0x0000000db3b37c20 */ /* 0x000fc80008410000 */
[-C--:B------:R-:W-:Y:S01]  /*2150*/  FMUL.FTZ R172, R172, R179.reuse ;  /* 0x000000b3acac7220 */ /* 0x080fe20000410000 */
[----:B------:R-:W-:-:S04]  /*2160*/  FMUL.FTZ R178, R28, R179 ;  /* 0x000000b31cb27220 */ /* 0x000fc80000410000 */
[----:B------:R-:W-:Y:S02]  /*2170*/  FSEL R179, R172, RZ, P6 ;  /* 0x000000ffacb37208 */ /* 0x000fe40003000000 */
[----:B------:R-:W-:Y:S01]  /*2180*/  SEL R172, R178, RZ, P6 ;  /* 0x000000ffb2ac7207 */ /* 0x000fe20003000000 */
[----:B------:R-:W-:Y:S01]  /*2190*/  FFMA.FTZ R178, R190, R177, R176 ;  /* 0x000000b1beb27223 */ /* 0x000fe200000100b0 */
[----:B------:R-:W-:-:S03]  /*21a0*/  LOP3.LUT P6, RZ, R15, 0xff00, RZ, 0xc0, !PT ;  /* 0x0000ff000fff7812 */ /* 0x000fc600078cc0ff */
[----:B------:R-:W-:-:S04]  /*21b0*/  FADD.FTZ R178, R213, -R178 ;  /* 0x800000b2d5b27221 */ /* 0x000fc80000010000 */
[----:B------:R-:W-:-:S04]  /*21c0*/  FMUL.FTZ R181, R17, R178 ;  /* 0x000000b211b57220 */ /* 0x000fc80000410000 */
[----:B------:R-:W-:-:S04]  /*21d0*/  FMUL.FTZ R181, R181, R18 ;  /* 0x00000012b5b57220 */ /* 0x000fc80000410000 */
[----:B------:R-:W-:Y:S01]  /*21e0*/  FMUL.FTZ R178, R181, UR13 ;  /* 0x0000000db5b27c20 */ /* 0x000fe20008410000 */
[----:B------:R-:W-:-:S03]  /*21f0*/  FFMA.FTZ R181, R211, R177, R176 ;  /* 0x000000b1d3b57223 */ /* 0x000fc600000100b0 */
[-C--:B------:R-:W-:Y:S01]  /*2200*/  FMUL.FTZ R173, R173, R178.reuse ;  /* 0x000000b2adad7220 */ /* 0x080fe20000410000 */
[----:B------:R-:W-:-:S04]  /*2210*/  FMUL.FTZ R180, R29, R178 ;  /* 0x000000b21db47220 */ /* 0x000fc80000410000 */
[----:B------:R-:W-:Y:S02]  /*2220*/  FSEL R178, R173, RZ, P6 ;  /* 0x000000ffadb27208 */ /* 0x000fe40003000000 */
[----:B------:R-:W-:Y:S01]  /*2230*/  SEL R173, R180, RZ, P6 ;  /* 0x000000ffb4ad7207 */ /* 0x000fe20003000000 */
[----:B------:R-:W-:Y:S01]  /*2240*/  FADD.FTZ R180, R228, -R181 ;  /* 0x800000b5e4b47221 */ /* 0x000fe20000010000 */
[----:B------:R-:W-:-:S03]  /*2250*/  LOP3.LUT P6, RZ, R15, 0xff0000, RZ, 0xc0, !PT ;  /* 0x00ff00000fff7812 */ /* 0x000fc600078cc0ff */
[----:B------:R-:W-:-:S04]  /*2260*/  FMUL.FTZ R181, R17, R180 ;  /* 0x000000b411b57220 */ /* 0x000fc80000410000 */
[----:B------:R-:W-:-:S04]  /*2270*/  FMUL.FTZ R181, R181, R18 ;  /* 0x00000012b5b57220 */ /* 0x000fc80000410000 */
[----:B------:R-:W-:-:S04]  /*2280*/  FMUL.FTZ R181, R181, UR13 ;  /* 0x0000000db5b57c20 */ /* 0x000fc80008410000 */
[-C--:B------:R-:W-:Y:S01]  /*2290*/  FMUL.FTZ R174, R174, R181.reuse ;  /* 0x000000b5aeae7220 */ /* 0x080fe20000410000 */
[----:B------:R-:W-:-:S04]  /*22a0*/  FMUL.FTZ R180, R30, R181 ;  /* 0x000000b51eb47220 */ /* 0x000fc80000410000 */
[----:B------:R-:W-:Y:S02]  /*22b0*/  FSEL R181, R174, RZ, P6 ;  /* 0x000000ffaeb57208 */ /* 0x000fe40003000000 */
[----:B------:R-:W-:Y:S01]  /*22c0*/  SEL R174, R180, RZ, P6 ;  /* 0x000000ffb4ae7207 */ /* 0x000fe20003000000 */
[----:B------:R-:W-:Y:S01]  /*22d0*/  FFMA.FTZ R180, R226, R177, R176 ;  /* 0x000000b1e2b47223 */ /* 0x000fe200000100b0 */
[----:B------:R-:W-:Y:S01]  /*22e0*/  ISETP.GE.U32.AND P6, PT, R15, 0x1000000, PT ;  /* 0x010000000f00780c */ /* 0x000fe20003fc6070 */
[----:B------:R-:W-:Y:S02]  /*22f0*/  FADD.FTZ R122, R122, R181 ;  /* 0x000000b57a7a7221 */ /* 0x000fe40000010000 */
[----:B------:R-:W-:-:S04]  /*2300*/  FADD.FTZ R180, R223, -R180 ;  /* 0x800000b4dfb47221 */ /* 0x000fc80000010000 */
[----:B------:R-:W-:-:S04]  /*2310*/  FMUL.FTZ R183, R17, R180 ;  /* 0x000000b411b77220 */ /* 0x000fc80000410000 */
[----:B------:R-:W-:-:S04]  /*2320*/  FMUL.FTZ R183, R183, R18 ;  /* 0x00000012b7b77220 */ /* 0x000fc80000410000 */
[----:B------:R-:W-:Y:S01]  /*2330*/  FMUL.FTZ R180, R183, UR13 ;  /* 0x0000000db7b47c20 */ /* 0x000fe20008410000 */
[----:B------:R-:W-:-:S03]  /*2340*/  FADD.FTZ R183, R121, R178 ;  /* 0x000000b279b77221 */ /* 0x000fc60000010000 */
[-C--:B------:R-:W-:Y:S01]  /*2350*/  FMUL.FTZ R175, R175, R180.reuse ;  /* 0x000000b4afaf7220 */ /* 0x080fe20000410000 */
[----:B------:R-:W-:-:S04]  /*2360*/  FMUL.FTZ R182, R31, R180 ;  /* 0x000000b41fb67220 */ /* 0x000fc80000410000 */
[----:B------:R-:W-:Y:S02]  /*2370*/  FSEL R180, R175, RZ, P6 ;  /* 0x000000ffafb47208 */ /* 0x000fe40003000000 */
[----:B------:R-:W-:Y:S01]  /*2380*/  SEL R175, R182, RZ, P6 ;  /* 0x000000ffb6af7207 */ /* 0x000fe20003000000 */
[----:B------:R-:W-:Y:S02]  /*2390*/  FADD.FTZ R182, R120, R179 ;  /* 0x000000b378b67221 */ /* 0x000fe40000010000 */
[----:B------:R-:W-:Y:S01]  /*23a0*/  FADD.FTZ R123, R123, R180 ;  /* 0x000000b47b7b7221 */ /* 0x000fe20000010000 */
[----:B------:R-:W-:Y:S06]  /*23b0*/  BRA `(.L_x_10301) ;  /* 0x0000000000b07947 */ /* 0x000fec0003800000 */
.L_x_10300:
        /* <DEDUP_REMOVED lines=10> */
[----:B------:R-:W-:-:S04]  /*2460*/  FMUL.FTZ R169, R169, UR13 ;  /* 0x0000000da9a97c20 */ /* 0x000fc80008410000 */
[-C--:B------:R-:W-:Y:S01]  /*2470*/  FMUL.FTZ R172, R172, R169.reuse ;  /* 0x000000a9acac7220 */ /* 0x080fe20000410000 */
[----:B------:R-:W-:-:S04]  /*2480*/  FMUL.FTZ R169, R28, R169 ;  /* 0x000000a91ca97220 */ /* 0x000fc80000410000 */
[----:B------:R-:W-:Y:S02]  /*2490*/  FSEL R179, R172, RZ, P6 ;  /* 0x000000ffacb37208 */ /* 0x000fe40003000000 */
[----:B------:R-:W-:Y:S01]  /*24a0*/  SEL R172, R169, RZ, P6 ;  /* 0x000000ffa9ac7207 */ /* 0x000fe20003000000 */
[----:B------:R-:W-:Y:S01]  /*24b0*/  FMUL.FTZ R169, R17, R170 ;  /* 0x000000aa11a97220 */ /* 0x000fe20000410000 */
[----:B------:R-:W-:-:S03]  /*24c0*/  LOP3.LUT P6, RZ, R15, 0xff00, RZ, 0xc0, !PT ;  /* 0x0000ff000fff7812 */ /* 0x000fc600078cc0ff */
[----:B------:R-:W-:-:S04]  /*24d0*/  FMUL.FTZ R170, R169, R18 ;  /* 0x00000012a9aa7220 */ /* 0x000fc80000410000 */
[----:B------:R-:W-:-:S04]  /*24e0*/  FMUL.FTZ R170, R170, UR13 ;  /* 0x0000000daaaa7c20 */ /* 0x000fc80008410000 */
[-C--:B------:R-:W-:Y:S01]  /*24f0*/  FMUL.FTZ R173, R173, R170.reuse ;  /* 0x000000aaadad7220 */ /* 0x080fe20000410000 */
[----:B------:R-:W-:-:S04]  /*2500*/  FMUL.FTZ R170, R29, R170 ;  /* 0x000000aa1daa7220 */ /* 0x000fc80000410000 */
[----:B------:R-:W-:Y:S02]  /*2510*/  FSEL R178, R173, RZ, P6 ;  /* 0x000000ffadb27208 */ /* 0x000fe40003000000 */
[----:B------:R-:W-:Y:S01]  /*2520*/  SEL R173, R170, RZ, P6 ;  /* 0x000000ffaaad7207 */ /* 0x000fe20003000000 */
[----:B------:R-:W-:Y:S01]  /*2530*/  FADD.FTZ R170, R228, -R171 ;  /* 0x800000abe4aa7221 */ /* 0x000fe20000010000 */
[----:B------:R-:W-:Y:S01]  /*2540*/  LOP3.LUT P6, RZ, R15, 0xff0000, RZ, 0xc0, !PT ;  /* 0x00ff00000fff7812 */ /* 0x000fe200078cc0ff */
[----:B------:R-:W-:Y:S02]  /*2550*/  FADD.FTZ R183, R121, R178 ;  /* 0x000000b279b77221 */ /* 0x000fe40000010000 */
[----:B------:R-:W-:-:S04]  /*2560*/  FMUL.FTZ R170, R17, R170 ;  /* 0x000000aa11aa7220 */ /* 0x000fc80000410000 */
[----:B------:R-:W-:-:S04]  /*2570*/  FMUL.FTZ R171, R170, R18 ;  /* 0x00000012aaab7220 */ /* 0x000fc80000410000 */
[----:B------:R-:W-:-:S04]  /*2580*/  FMUL.FTZ R171, R171, UR13 ;  /* 0x0000000dabab7c20 */ /* 0x000fc80008410000 */
[-C--:B------:R-:W-:Y:S01]  /*2590*/  FMUL.FTZ R174, R174, R171.reuse ;  /* 0x000000abaeae7220 */ /* 0x080fe20000410000 */
[----:B------:R-:W-:-:S04]  /*25a0*/  FMUL.FTZ R171, R30, R171 ;  /* 0x000000ab1eab7220 */ /* 0x000fc80000410000 */
[----:B------:R-:W-:Y:S02]  /*25b0*/  FSEL R181, R174, RZ, P6 ;  /* 0x000000ffaeb57208 */ /* 0x000fe40003000000 */
[----:B------:R-:W-:Y:S01]  /*25c0*/  SEL R174, R171, RZ, P6 ;  /* 0x000000ffabae7207 */ /* 0x000fe20003000000 */
[----:B------:R-:W-:Y:S01]  /*25d0*/  FMUL.FTZ R171, R17, R180 ;  /* 0x000000b411ab7220 */ /* 0x000fe20000410000 */
[----:B------:R-:W-:Y:S01]  /*25e0*/  ISETP.GE.U32.AND P6, PT, R15, 0x1000000, PT ;  /* 0x010000000f00780c */ /* 0x000fe20003fc6070 */
[----:B------:R-:W-:Y:S02]  /*25f0*/  FADD.FTZ R122, R122, R181 ;  /* 0x000000b57a7a7221 */ /* 0x000fe40000010000 */
[----:B------:R-:W-:-:S04]  /*2600*/  FMUL.FTZ R180, R171, R18 ;  /* 0x00000012abb47220 */ /* 0x000fc80000410000 */
[----:B------:R-:W-:-:S04]  /*2610*/  FMUL.FTZ R180, R180, UR13 ;  /* 0x0000000db4b47c20 */ /* 0x000fc80008410000 */
[-C--:B------:R-:W-:Y:S01]  /*2620*/  FMUL.FTZ R175, R175, R180.reuse ;  /* 0x000000b4afaf7220 */ /* 0x080fe20000410000 */
[----:B------:R-:W-:-:S04]  /*2630*/  FMUL.FTZ R182, R31, R180 ;  /* 0x000000b41fb67220 */ /* 0x000fc80000410000 */
[----:B------:R-:W-:Y:S02]  /*2640*/  FSEL R180, R175, RZ, P6 ;  /* 0x000000ffafb47208 */ /* 0x000fe40003000000 */
[----:B------:R-:W-:Y:S01]  /*2650*/  SEL R175, R182, RZ, P6 ;  /* 0x000000ffb6af7207 */ /* 0x000fe20003000000 */
[----:B------:R-:W-:Y:S02]  /*2660*/  FADD.FTZ R182, R120, R179 ;  /* 0x000000b378b67221 */ /* 0x000fe40000010000 */
[----:B------:R-:W-:-:S07]  /*2670*/  FADD.FTZ R123, R123, R180 ;  /* 0x000000b47b7b7221 */ /* 0x000fce0000010000 */
.L_x_10301:
        /* <DEDUP_REMOVED lines=9> */
.L_x_10299:
[----:B------:R-:W-:Y:S05]  /*2710*/  BSYNC.RECONVERGENT B1 ;  /* 0x0000000000017941 */ /* 0x000fea0003800200 */
.L_x_10298:
        /* <DEDUP_REMOVED lines=24> */
[----:B------:R-:W-:Y:S01]  /*28a0*/  LOP3.LUT P6, RZ, R14, 0xff00, RZ, 0xc0, !PT ;  /* 0x0000ff000eff7812 */ /* 0x000fe200078cc0ff */
[----:B------:R-:W-:Y:S02]  /*28b0*/  FADD.FTZ R124, R124, R179 ;  /* 0x000000b37c7c7221 */ /* 0x000fe40000010000 */
        /* <DEDUP_REMOVED lines=24> */
[----:B------:R-:W-:-:S03]  /*2a40*/  SEL R175, R182, RZ, P6 ;  /* 0x000000ffb6af7207 */ /* 0x000fc60003000000 */
[----:B------:R-:W-:Y:S01]  /*2a50*/  FADD.FTZ R127, R127, R180 ;  /* 0x000000b47f7f7221 */ /* 0x000fe20000010000 */
[----:B------:R-:W-:Y:S06]  /*2a60*/  BRA `(.L_x_10305) ;  /* 0x0000000000b07947 */ /* 0x000fec0003800000 */
.L_x_10304:
        /* <DEDUP_REMOVED lines=11> */
[----:B------:R-:W-:Y:S01]  /*2b20*/  LOP3.LUT P6, RZ, R14, 0xff00, RZ, 0xc0, !PT ;  /* 0x0000ff000eff7812 */ /* 0x000fe200078cc0ff */
[----:B------:R-:W-:Y:S02]  /*2b30*/  FADD.FTZ R124, R124, R179 ;  /* 0x000000b37c7c7221 */ /* 0x000fe40000010000 */
        /* <DEDUP_REMOVED lines=25> */
[----:B------:R-:W-:-:S04]  /*2cd0*/  FMUL.FTZ R180, R183, UR13 ;  /* 0x0000000db7b47c20 */ /* 0x000fc80008410000 */
[-C--:B------:R-:W-:Y:S01]  /*2ce0*/  FMUL.FTZ R175, R175, R180.reuse ;  /* 0x000000b4afaf7220 */ /* 0x080fe20000410000 */
[----:B------:R-:W-:-:S04]  /*2cf0*/  FMUL.FTZ R182, R39, R180 ;  /* 0x000000b427b67220 */ /* 0x000fc80000410000 */
[----:B------:R-:W-:Y:S02]  /*2d00*/  FSEL R180, R175, RZ, P6 ;  /* 0x000000ffafb47208 */ /* 0x000fe40003000000 */
[----:B------:R-:W-:-:S03]  /*2d10*/  SEL R175, R182, RZ, P6 ;  /* 0x000000ffb6af7207 */ /* 0x000fc60003000000 */
[----:B------:R-:W-:-:S07]  /*2d20*/  FADD.FTZ R127, R127, R180 ;  /* 0x000000b47f7f7221 */ /* 0x000fce0000010000 */
.L_x_10305:
[----:B------:R-:W0:Y:S08]  /*2d30*/  @P5 LDC.64 R180, c[0x0][0x478] ;  /* 0x00011e00ffb45b82 */ /* 0x000e300000000a00 */
[----:B------:R-:W1:Y:S01]  /*2d40*/  LDC.64 R178, c[0x0][0x468] ;  /* 0x00011a00ffb27b82 */ /* 0x000e620000000a00 */
[----:B0-----:R-:W-:-:S05]  /*2d50*/  @P5 IMAD.WIDE.U32 R180, R16, 0x10, R180 ;  /* 0x0000001010b45825 */ /* 0x001fca00078e00b4 */
[----:B------:R0:W-:Y:S01]  /*2d60*/  @P5 STG.E.128 desc[UR8][R180.64], R168 ;  /* 0x000000a8b4005986 */ /* 0x0001e2000c101d08 */
[C---:B-1----:R-:W-:Y:S01]  /*2d70*/  IMAD.WIDE.U32 R178, R16.reuse, 0x10, R178 ;  /* 0x0000001010b27825 */ /* 0x042fe200078e00b2 */
[----:B------:R-:W-:-:S04]  /*2d80*/  IADD3 R16, PT, PT, R16, 0x100, RZ ;  /* 0x0000010010107810 */ /* 0x000fc80007ffe0ff */
[----:B------:R0:W-:Y:S03]  /*2d90*/  STG.E.128 desc[UR8][R178.64], R172 ;  /* 0x000000acb2007986 */ /* 0x0001e6000c101d08 */
.L_x_10303:
[----:B------:R-:W-:Y:S05]  /*2da0*/  BSYNC.RECONVERGENT B1 ;  /* 0x0000000000017941 */ /* 0x000fea0003800200 */
.L_x_10302:
        /* <DEDUP_REMOVED lines=53> */
.L_x_10308:
        /* <DEDUP_REMOVED lines=44> */
.L_x_10309:
[----:B------:R-:W0:Y:S08]  /*33c0*/  @P5 LDC.64 R180, c[0x0][0x478] ;  /* 0x00011e00ffb45b82 */ /* 0x000e300000000a00 */
[----:B------:R-:W1:Y:S01]  /*33d0*/  LDC.64 R178, c[0x0][0x468] ;  /* 0x00011a00ffb27b82 */ /* 0x000e620000000a00 */
[----:B0-----:R-:W-:-:S05]  /*33e0*/  @P5 IMAD.WIDE.U32 R180, R16, 0x10, R180 ;  /* 0x0000001010b45825 */ /* 0x001fca00078e00b4 */
[----:B------:R2:W-:Y:S01]  /*33f0*/  @P5 STG.E.128 desc[UR8][R180.64], R168 ;  /* 0x000000a8b4005986 */ /* 0x0005e2000c101d08 */
[C---:B-1----:R-:W-:Y:S01]  /*3400*/  IMAD.WIDE.U32 R178, R16.reuse, 0x10, R178 ;  /* 0x0000001010b27825 */ /* 0x042fe200078e00b2 */
[----:B------:R-:W-:-:S04]  /*3410*/  IADD3 R16, PT, PT, R16, 0x100, RZ ;  /* 0x0000010010107810 */ /* 0x000fc80007ffe0ff */
[----:B------:R2:W-:Y:S03]  /*3420*/  STG.E.128 desc[UR8][R178.64], R172 ;  /* 0x000000acb2007986 */ /* 0x0005e6000c101d08 */
.L_x_10307:
[----:B------:R-:W-:Y:S05]  /*3430*/  BSYNC.RECONVERGENT B1 ;  /* 0x0000000000017941 */ /* 0x000fea0003800200 */
.L_x_10306:
        /* <DEDUP_REMOVED lines=53> */
.L_x_10312:
        /* <DEDUP_REMOVED lines=44> */
.L_x_10313:
[----:B------:R-:W0:Y:S08]  /*3a50*/  @P5 LDC.64 R180, c[0x0][0x478] ;  /* 0x00011e00ffb45b82 */ /* 0x000e300000000a00 */
[----:B------:R-:W1:Y:S01]  /*3a60*/  LDC.64 R178, c[0x0][0x468] ;  /* 0x00011a00ffb27b82 */ /* 0x000e620000000a00 */
[----:B0-----:R-:W-:-:S05]  /*3a70*/  @P5 IMAD.WIDE.U32 R180, R16, 0x10, R180 ;  /* 0x0000001010b45825 */ /* 0x001fca00078e00b4 */
[----:B------:R3:W-:Y:S01]  /*3a80*/  @P5 STG.E.128 desc[UR8][R180.64], R168 ;  /* 0x000000a8b4005986 */ /* 0x0007e2000c101d08 */
[C---:B-1----:R-:W-:Y:S01]  /*3a90*/  IMAD.WIDE.U32 R178, R16.reuse, 0x10, R178 ;  /* 0x0000001010b27825 */ /* 0x042fe200078e00b2 */
[----:B------:R-:W-:-:S04]  /*3aa0*/  IADD3 R16, PT, PT, R16, 0x100, RZ ;  /* 0x0000010010107810 */ /* 0x000fc80007ffe0ff */
[----:B------:R3:W-:Y:S03]  /*3ab0*/  STG.E.128 desc[UR8][R178.64], R172 ;  /* 0x000000acb2007986 */ /* 0x0007e6000c101d08 */
.L_x_10311:
[----:B------:R-:W-:Y:S05]  /*3ac0*/  BSYNC.RECONVERGENT B1 ;  /* 0x0000000000017941 */ /* 0x000fea0003800200 */
.L_x_10310:
        /* <DEDUP_REMOVED lines=53> */
.L_x_10316:
        /* <DEDUP_REMOVED lines=44> */
.L_x_10317:
[----:B------:R-:W0:Y:S08]  /*40e0*/  @P5 LDC.64 R180, c[0x0][0x478] ;  /* 0x00011e00ffb45b82 */ /* 0x000e300000000a00 */
[----:B------:R-:W1:Y:S01]  /*40f0*/  LDC.64 R178, c[0x0][0x468] ;  /* 0x00011a00ffb27b82 */ /* 0x000e620000000a00 */
[----:B0-----:R-:W-:-:S05]  /*4100*/  @P5 IMAD.WIDE.U32 R180, R16, 0x10, R180 ;  /* 0x0000001010b45825 */ /* 0x001fca00078e00b4 */
[----:B------:R4:W-:Y:S01]  /*4110*/  @P5 STG.E.128 desc[UR8][R180.64], R168 ;  /* 0x000000a8b4005986 */ /* 0x0009e2000c101d08 */
[C---:B-1----:R-:W-:Y:S01]  /*4120*/  IMAD.WIDE.U32 R178, R16.reuse, 0x10, R178 ;  /* 0x0000001010b27825 */ /* 0x042fe200078e00b2 */
[----:B------:R-:W-:-:S04]  /*4130*/  IADD3 R16, PT, PT, R16, 0x100, RZ ;  /* 0x0000010010107810 */ /* 0x000fc80007ffe0ff */
[----:B------:R4:W-:Y:S03]  /*4140*/  STG.E.128 desc[UR8][R178.64], R172 ;  /* 0x000000acb2007986 */ /* 0x0009e6000c101d08 */
.L_x_10315:
[----:B------:R-:W-:Y:S05]  /*4150*/  BSYNC.RECONVERGENT B1 ;  /* 0x0000000000017941 */ /* 0x000fea0003800200 */
.L_x_10314:
        /* <DEDUP_REMOVED lines=53> */
.L_x_10319:
[----:B------:R-:W-:Y:S01]  /*44b0*/  FFMA.FTZ R179, R212, R177, R176 ;  /* 0x000000b1d4b37223 */ /* 0x000fe200000100b0 */
[----:B------:R-:W-:-:S03]  /*44c0*/  ISETP.GE.U32.AND P6, PT, R2, 0x1000000, PT ;  /* 0x010000000200780c */ /* 0x000fc60003fc6070 */
[----:B------:R-:W-:-:S04]  /*44d0*/  FADD.FTZ R178, R210, -R179 ;  /* 0x800000b3d2b27221 */ /* 0x000fc80000010000 */
[----:B-----5:R-:W-:-:S04]  /*44e0*/  FMUL.FTZ R179, R17, R178 ;  /* 0x000000b211b37220 */ /* 0x020fc80000410000 */
        /* <DEDUP_REMOVED lines=17> */
[-CC-:B------:R-:W-:Y:S01]  /*4600*/  FFMA.FTZ R178, R0, R177.reuse, R176.reuse ;  /* 0x000000b100b27223 */ /* 0x180fe200000100b0 */
[----:B------:R-:W-:Y:S01]  /*4610*/  FFMA.FTZ R177, R197, R177, R176 ;  /* 0x000000b1c5b17223 */ /* 0x000fe200000100b0 */
[----:B------:R-:W-:Y:S01]  /*4620*/  LOP3.LUT P6, RZ, R2, 0xff00, RZ, 0xc0, !PT ;  /* 0x0000ff0002ff7812 */ /* 0x000fe200078cc0ff */
[----:B------:R-:W-:Y:S01]  /*4630*/  FADD.FTZ R179, R140, R179 ;  /* 0x000000b38cb37221 */ /* 0x000fe20000010000 */
[----:B------:R-:W-:Y:S01]  /*4640*/  FADD.FTZ R178, R199, -R178 ;  /* 0x800000b2c7b27221 */ /* 0x000fe20000010000 */
[----:B------:R-:W-:-:S03]  /*4650*/  FADD.FTZ R176, R214, -R177 ;  /* 0x800000b1d6b07221 */ /* 0x000fc60000010000 */
[C---:B------:R-:W-:Y:S01]  /*4660*/  FMUL.FTZ R181, R17.reuse, R178 ;  /* 0x000000b211b57220 */ /* 0x040fe20000410000 */
[----:B------:R-:W-:-:S03]  /*4670*/  FMUL.FTZ R17, R17, R176 ;  /* 0x000000b011117220 */ /* 0x000fc60000410000 */
[-C--:B------:R-:W-:Y:S01]  /*4680*/  FMUL.FTZ R181, R181, R18.reuse ;  /* 0x00000012b5b57220 */ /* 0x080fe20000410000 */
[----:B------:R-:W-:-:S03]  /*4690*/  FMUL.FTZ R17, R17, R18 ;  /* 0x0000001211117220 */ /* 0x000fc60000410000 */
[----:B------:R-:W-:Y:S01]  /*46a0*/  FMUL.FTZ R178, R181, UR13 ;  /* 0x0000000db5b27c20 */ /* 0x000fe20008410000 */
[----:B------:R-:W-:-:S03]  /*46b0*/  FMUL.FTZ R17, R17, UR13 ;  /* 0x0000000d11117c20 */ /* 0x000fc60008410000 */
[-C--:B------:R-:W-:Y:S01]  /*46c0*/  FMUL.FTZ R173, R173, R178.reuse ;  /* 0x000000b2adad7220 */ /* 0x080fe20000410000 */
[----:B------:R-:W-:Y:S01]  /*46d0*/  FMUL.FTZ R180, R69, R178 ;  /* 0x000000b245b47220 */ /* 0x000fe20000410000 */
[-C--:B------:R-:W-:Y:S01]  /*46e0*/  FMUL.FTZ R174, R174, R17.reuse ;  /* 0x00000011aeae7220 */ /* 0x080fe20000410000 */
[----:B------:R-:W-:Y:S02]  /*46f0*/  FMUL.FTZ R18, R70, R17 ;  /* 0x0000001146127220 */ /* 0x000fe40000410000 */
[----:B------:R-:W-:Y:S02]  /*4700*/  FSEL R178, R173, RZ, P6 ;  /* 0x000000ffadb27208 */ /* 0x000fe40003000000 */
[----:B------:R-:W-:Y:S02]  /*4710*/  SEL R173, R180, RZ, P6 ;  /* 0x000000ffb4ad7207 */ /* 0x000fe40003000000 */
[----:B------:R-:W-:Y:S01]  /*4720*/  LOP3.LUT P6, RZ, R2, 0xff0000, RZ, 0xc0, !PT ;  /* 0x00ff000002ff7812 */ /* 0x000fe200078cc0ff */
[----:B------:R-:W-:-:S03]  /*4730*/  FADD.FTZ R178, R141, R178 ;  /* 0x000000b28db27221 */ /* 0x000fc60000010000 */
[----:B------:R-:W-:Y:S02]  /*4740*/  FSEL R17, R174, RZ, P6 ;  /* 0x000000ffae117208 */ /* 0x000fe40003000000 */
[----:B------:R-:W-:-:S03]  /*4750*/  SEL R174, R18, RZ, P6 ;  /* 0x000000ff12ae7207 */ /* 0x000fc60003000000 */
[----:B------:R-:W-:-:S07]  /*4760*/  FADD.FTZ R142, R142, R17 ;  /* 0x000000118e8e7221 */ /* 0x000fce0000010000 */
.L_x_10320:
        /* <DEDUP_REMOVED lines=9> */
.L_x_10297:
        /* <DEDUP_REMOVED lines=8> */
[----:B------:R-:W-:Y:S01]  /*4880*/  FFMA.FTZ R179, R3, R177, R176 ;  /* 0x000000b103b37223 */ /* 0x000fe200000100b0 */
[----:B------:R-:W-:-:S03]  /*4890*/  LOP3.LUT P5, RZ, R15, 0xff, RZ, 0xc0, !PT ;  /* 0x000000ff0fff7812 */ /* 0x000fc600078ac0ff */
[----:B------:R-:W-:-:S04]  /*48a0*/  FADD.FTZ R179, R202, -R179 ;  /* 0x800000b3cab37221 */ /* 0x000fc80000010000 */
[----:B-----5:R-:W-:-:S04]  /*48b0*/  FFMA.FTZ R179, R17, R179, R144 ;  /* 0x000000b311b37223 */ /* 0x020fc80000010090 */
        /* <DEDUP_REMOVED lines=10> */
[----:B------:R-:W-:-:S04]  /*4960*/  FFMA.FTZ R181, R17, R178, R145 ;  /* 0x000000b211b57223 */ /* 0x000fc80000010091 */
[----:B------:R-:W-:-:S04]  /*4970*/  FMUL.FTZ R181, R181, R18 ;  /* 0x00000012b5b57220 */ /* 0x000fc80000410000 */
[----:B------:R-:W-:Y:S01]  /*4980*/  FMUL.FTZ R178, R181, UR13 ;  /* 0x0000000db5b27c20 */ /* 0x000fe20008410000 */
[----:B------:R-:W-:-:S03]  /*4990*/  FFMA.FTZ R181, R211, R177, R176 ;  /* 0x000000b1d3b57223 */ /* 0x000fc600000100b0 */
[-C--:B------:R-:W-:Y:S01]  /*49a0*/  FMUL.FTZ R173, R173, R178.reuse ;  /* 0x000000b2adad7220 */ /* 0x080fe20000410000 */
[----:B------:R-:W-:Y:S01]  /*49b0*/  FADD.FTZ R181, R228, -R181 ;  /* 0x800000b5e4b57221 */ /* 0x000fe20000010000 */
[----:B------:R-:W-:-:S03]  /*49c0*/  FMUL.FTZ R180, R29, R178 ;  /* 0x000000b21db47220 */ /* 0x000fc60000410000 */
[----:B------:R-:W-:Y:S01]  /*49d0*/  FFMA.FTZ R181, R17, R181, R146 ;  /* 0x000000b511b57223 */ /* 0x000fe20000010092 */
[----:B------:R-:W-:Y:S02]  /*49e0*/  FSEL R178, R173, RZ, P5 ;  /* 0x000000ffadb27208 */ /* 0x000fe40002800000 */
[----:B------:R-:W-:Y:S01]  /*49f0*/  SEL R173, R180, RZ, P5 ;  /* 0x000000ffb4ad7207 */ /* 0x000fe20002800000 */
[----:B------:R-:W-:Y:S01]  /*4a00*/  FMUL.FTZ R181, R181, R18 ;  /* 0x00000012b5b57220 */ /* 0x000fe20000410000 */
[----:B------:R-:W-:Y:S01]  /*4a10*/  LOP3.LUT P5, RZ, R15, 0xff0000, RZ, 0xc0, !PT ;  /* 0x00ff00000fff7812 */ /* 0x000fe200078ac0ff */
[----:B------:R-:W-:Y:S02]  /*4a20*/  FADD.FTZ R121, R121, R178 ;  /* 0x000000b279797221 */ /* 0x000fe40000010000 */
        /* <DEDUP_REMOVED lines=9> */
[----:B------:R-:W-:-:S04]  /*4ac0*/  FFMA.FTZ R183, R17, R180, R147 ;  /* 0x000000b411b77223 */ /* 0x000fc80000010093 */
        /* <DEDUP_REMOVED lines=8> */
.L_x_10323:
        /* <DEDUP_REMOVED lines=8> */
[----:B-----5:R-:W-:Y:S02]  /*4bd0*/  FFMA.FTZ R168, R17, R169, R144 ;  /* 0x000000a911a87223 */ /* 0x020fe40000010090 */
[----:B------:R-:W-:-:S02]  /*4be0*/  FADD.FTZ R180, R223, -R180 ;  /* 0x800000b4dfb47221 */ /* 0x000fc40000010000 */
        /* <DEDUP_REMOVED lines=33> */
[----:B------:R-:W-:-:S07]  /*4e00*/  FADD.FTZ R123, R123, R180 ;  /* 0x000000b47b7b7221 */ /* 0x000fce0000010000 */
.L_x_10324:
        /* <DEDUP_REMOVED lines=9> */
.L_x_10322:
[----:B------:R-:W-:Y:S05]  /*4ea0*/  BSYNC.RECONVERGENT B1 ;  /* 0x0000000000017941 */ /* 0x000fea0003800200 */
.L_x_10321:
        /* <DEDUP_REMOVED lines=53> */
.L_x_10327:
        /* <DEDUP_REMOVED lines=43> */
[----:B------:R-:W-:-:S07]  /*54b0*/  FADD.FTZ R127, R127, R180 ;  /* 0x000000b47f7f7221 */ /* 0x000fce0000010000 */
.L_x_10328:
[----:B------:R-:W0:Y:S08]  /*54c0*/  @P5 LDC.64 R180, c[0x0][0x478] ;  /* 0x00011e00ffb45b82 */ /* 0x000e300000000a00 */
[----:B------:R-:W1:Y:S01]  /*54d0*/  LDC.64 R178, c[0x0][0x468] ;  /* 0x00011a00ffb27b82 */ /* 0x000e620000000a00 */
[----:B0-----:R-:W-:-:S05]  /*54e0*/  @P5 IMAD.WIDE.U32 R180, R16, 0x10, R180 ;  /* 0x0000001010b45825 */ /* 0x001fca00078e00b4 */
[----:B------:R2:W-:Y:S01]  /*54f0*/  @P5 STG.E.128 desc[UR8][R180.64], R168 ;  /* 0x000000a8b4005986 */ /* 0x0005e2000c101d08 */
[C---:B-1----:R-:W-:Y:S01]  /*5500*/  IMAD.WIDE.U32 R178, R16.reuse, 0x10, R178 ;  /* 0x0000001010b27825 */ /* 0x042fe200078e00b2 */
[----:B------:R-:W-:-:S04]  /*5510*/  IADD3 R16, PT, PT, R16, 0x100, RZ ;  /* 0x0000010010107810 */ /* 0x000fc80007ffe0ff */
[----:B------:R2:W-:Y:S03]  /*5520*/  STG.E.128 desc[UR8][R178.64], R172 ;  /* 0x000000acb2007986 */ /* 0x0005e6000c101d08 */
.L_x_10326:
[----:B------:R-:W-:Y:S05]  /*5530*/  BSYNC.RECONVERGENT B1 ;  /* 0x0000000000017941 */ /* 0x000fea0003800200 */
.L_x_10325:
        /* <DEDUP_REMOVED lines=53> */
.L_x_10331:
        /* <DEDUP_REMOVED lines=44> */
.L_x_10332:
[----:B------:R-:W0:Y:S08]  /*5b50*/  @P5 LDC.64 R180, c[0x0][0x478] ;  /* 0x00011e00ffb45b82 */ /* 0x000e300000000a00 */
[----:B------:R-:W1:Y:S01]  /*5b60*/  LDC.64 R178, c[0x0][0x468] ;  /* 0x00011a00ffb27b82 */ /* 0x000e620000000a00 */
[----:B0-----:R-:W-:-:S05]  /*5b70*/  @P5 IMAD.WIDE.U32 R180, R16, 0x10, R180 ;  /* 0x0000001010b45825 */ /* 0x001fca00078e00b4 */
[----:B------:R3:W-:Y:S01]  /*5b80*/  @P5 STG.E.128 desc[UR8][R180.64], R168 ;  /* 0x000000a8b4005986 */ /* 0x0007e2000c101d08 */
[C---:B-1----:R-:W-:Y:S01]  /*5b90*/  IMAD.WIDE.U32 R178, R16.reuse, 0x10, R178 ;  /* 0x0000001010b27825 */ /* 0x042fe200078e00b2 */
[----:B------:R-:W-:-:S04]  /*5ba0*/  IADD3 R16, PT, PT, R16, 0x100, RZ ;  /* 0x0000010010107810 */ /* 0x000fc80007ffe0ff */
[----:B------:R3:W-:Y:S03]  /*5bb0*/  STG.E.128 desc[UR8][R178.64], R172 ;  /* 0x000000acb2007986 */ /* 0x0007e6000c101d08 */
.L_x_10330:
[----:B------:R-:W-:Y:S05]  /*5bc0*/  BSYNC.RECONVERGENT B1 ;  /* 0x0000000000017941 */ /* 0x000fea0003800200 */
.L_x_10329:
        /* <DEDUP_REMOVED lines=53> */
.L_x_10335:
        /* <DEDUP_REMOVED lines=44> */
.L_x_10336:
[----:B------:R-:W0:Y:S08]  /*61e0*/  @P5 LDC.64 R180, c[0x0][0x478] ;  /* 0x00011e00ffb45b82 */ /* 0x000e300000000a00 */
[----:B------:R-:W1:Y:S01]  /*61f0*/  LDC.64 R178, c[0x0][0x468] ;  /* 0x00011a00ffb27b82 */ /* 0x000e620000000a00 */
[----:B0-----:R-:W-:-:S05]  /*6200*/  @P5 IMAD.WIDE.U32 R180, R16, 0x10, R180 ;  /* 0x0000001010b45825 */ /* 0x001fca00078e00b4 */
[----:B------:R4:W-:Y:S01]  /*6210*/  @P5 STG.E.128 desc[UR8][R180.64], R168 ;  /* 0x000000a8b4005986 */ /* 0x0009e2000c101d08 */
[C---:B-1----:R-:W-:Y:S01]  /*6220*/  IMAD.WIDE.U32 R178, R16.reuse, 0x10, R178 ;  /* 0x0000001010b27825 */ /* 0x042fe200078e00b2 */
[----:B------:R-:W-:-:S04]  /*6230*/  IADD3 R16, PT, PT, R16, 0x100, RZ ;  /* 0x0000010010107810 */ /* 0x000fc80007ffe0ff */
[----:B------:R4:W-:Y:S03]  /*6240*/  STG.E.128 desc[UR8][R178.64], R172 ;  /* 0x000000acb2007986 */ /* 0x0009e6000c101d08 */
.L_x_10334:
[----:B------:R-:W-:Y:S05]  /*6250*/  BSYNC.RECONVERGENT B1 ;  /* 0x0000000000017941 */ /* 0x000fea0003800200 */
.L_x_10333:
        /* <DEDUP_REMOVED lines=53> */
.L_x_10339:
        /* <DEDUP_REMOVED lines=44> */
.L_x_10340:
[----:B------:R-:W0:Y:S08]  /*6870*/  @P5 LDC.64 R180, c[0x0][0x478] ;  /* 0x00011e00ffb45b82 */ /* 0x000e300000000a00 */
[----:B------:R-:W1:Y:S01]  /*6880*/  LDC.64 R178, c[0x0][0x468] ;  /* 0x00011a00ffb27b82 */ /* 0x000e620000000a00 */
[----:B0-----:R-:W-:-:S05]  /*6890*/  @P5 IMAD.WIDE.U32 R180, R16, 0x10, R180 ;  /* 0x0000001010b45825 */ /* 0x001fca00078e00b4 */
[----:B------:R0:W-:Y:S01]  /*68a0*/  @P5 STG.E.128 desc[UR8][R180.64], R168 ;  /* 0x000000a8b4005986 */ /* 0x0001e2000c101d08 */
[C---:B-1----:R-:W-:Y:S01]  /*68b0*/  IMAD.WIDE.U32 R178, R16.reuse, 0x10, R178 ;  /* 0x0000001010b27825 */ /* 0x042fe200078e00b2 */
[----:B------:R-:W-:-:S04]  /*68c0*/  IADD3 R16, PT, PT, R16, 0x100, RZ ;  /* 0x0000010010107810 */ /* 0x000fc80007ffe0ff */
[----:B------:R0:W-:Y:S03]  /*68d0*/  STG.E.128 desc[UR8][R178.64], R172 ;  /* 0x000000acb2007986 */ /* 0x0001e6000c101d08 */
.L_x_10338:
[----:B------:R-:W-:Y:S05]  /*68e0*/  BSYNC.RECONVERGENT B1 ;  /* 0x0000000000017941 */ /* 0x000fea0003800200 */
.L_x_10337:
        /* <DEDUP_REMOVED lines=53> */
.L_x_10341:
[----:B------:R-:W-:Y:S01]  /*6c40*/  FFMA.FTZ R179, R212, R177, R176 ;  /* 0x000000b1d4b37223 */ /* 0x000fe200000100b0 */
[----:B------:R-:W-:-:S03]  /*6c50*/  ISETP.GE.U32.AND P6, PT, R2, 0x1000000, PT ;  /* 0x010000000200780c */ /* 0x000fc60003fc6070 */
[----:B------:R-:W-:-:S04]  /*6c60*/  FADD.FTZ R178, R210, -R179 ;  /* 0x800000b3d2b27221 */ /* 0x000fc80000010000 */
[----:B-----5:R-:W-:-:S04]  /*6c70*/  FFMA.FTZ R179, R17, R178, R167 ;  /* 0x000000b211b37223 */ /* 0x020fc800000100a7 */
        /* <DEDUP_REMOVED lines=23> */
[C---:B------:R-:W-:Y:S01]  /*6df0*/  FFMA.FTZ R181, R17.reuse, R178, R165 ;  /* 0x000000b211b57223 */ /* 0x040fe200000100a5 */
[----:B------:R-:W-:-:S03]  /*6e00*/  FFMA.FTZ R177, R17, R177, R166 ;  /* 0x000000b111b17223 */ /* 0x000fc600000100a6 */
        /* <DEDUP_REMOVED lines=15> */
.L_x_10342:
        /* <DEDUP_REMOVED lines=8> */
.L_x_10318:
[----:B------:R-:W-:Y:S05]  /*6f80*/  BSYNC.RECONVERGENT B0 ;  /* 0x0000000000007941 */ /* 0x000fea0003800200 */
.L_x_10296:
[----:B-1---5:R-:W1:Y:S01]  /*6f90*/  LDC.64 R16, c[0x0][0x380] ;  /* 0x0000e000ff107b82 */ /* 0x022e620000000a00 */
[----:B------:R-:W-:Y:S01]  /*6fa0*/  UPLOP3.LUT UP1, UPT, UPT, UPT, UP1, 0x40, 0x4 ;  /* 0x000000000004789c */ /* 0x000fe20003f2e810 */
[----:B-1----:R-:W-:-:S04]  /*6fb0*/  IADD3 R20, PT, PT, R20, R16, RZ ;  /* 0x0000001014147210 */ /* 0x002fc80007ffe0ff */
[----:B------:R-:W-:-:S13]  /*6fc0*/  ISETP.GE.AND P5, PT, R20, R17, PT ;  /* 0x000000111400720c */ /* 0x000fda0003fa6270 */
[----:B------:R-:W-:Y:S05]  /*6fd0*/  @!P5 BRA `(.L_x_10343) ;  /* 0xffffff98004cd947 */ /* 0x000fea000383ffff */
.L_x_10281:
[----:B------:R-:W1:Y:S01]  /*6fe0*/  S2UR UR4, SR_CTAID.X ;  /* 0x00000000000479c3 */ /* 0x000e620000002500 */
[----:B------:R-:W-:Y:S01]  /*6ff0*/  BSSY.RECONVERGENT B0, `(.L_x_10344) ;  /* 0x000000e000007945 */ /* 0x000fe20003800200 */
[----:B-1----:R-:W-:-:S05]  /*7000*/  IMAD R23, R23, UR4, RZ ;  /* 0x0000000417177c24 */ /* 0x002fca000f8e02ff */
[----:B------:R-:W-:Y:S01]  /*7010*/  LEA.HI R23, R23, R22, RZ, 0x1e ;  /* 0x0000001617177211 */ /* 0x000fe200078ff0ff */
[----:B------:R-:W-:Y:S06]  /*7020*/  @!P0 BRA `(.L_x_10345) ;  /* 0x0000000000288947 */ /* 0x000fec0003800000 */
[----:B------:R-:W1:Y:S08]  /*7030*/  LDC.64 R2, c[0x0][0x440] ;  /* 0x00011000ff027b82 */ /* 0x000e700000000a00 */
[----:B------:R-:W0:Y:S08]  /*7040*/  LDC.64 R4, c[0x0][0x448] ;  /* 0x00011200ff047b82 */ /* 0x000e300000000a00 */
[----:B------:R-:W2:Y:S01]  /*7050*/  LDC.64 R6, c[0x0][0x460] ;  /* 0x00011800ff067b82 */ /* 0x000ea20000000a00 */
[----:B-1----:R-:W-:-:S05]  /*7060*/  IMAD.WIDE.U32 R2, R23, 0x10, R2 ;  /* 0x0000001017027825 */ /* 0x002fca00078e0002 */
[----:B------:R1:W-:Y:S01]  /*7070*/  STG.E.128 desc[UR8][R2.64], R96 ;  /* 0x0000006002007986 */ /* 0x0003e2000c101d08 */
[----:B0-----:R-:W-:-:S05]  /*7080*/  IMAD.WIDE.U32 R4, R23, 0x10, R4 ;  /* 0x0000001017047825 */ /* 0x001fca00078e0004 */
[----:B------:R1:W-:Y:S01]  /*7090*/  STG.E.128 desc[UR8][R4.64], R72 ;  /* 0x0000004804007986 */ /* 0x0003e2000c101d08 */
[C---:B--2---:R-:W-:Y:S01]  /*70a0*/  IMAD.WIDE.U32 R6, R23.reuse, 0x10, R6 ;  /* 0x0000001017067825 */ /* 0x044fe200078e0006 */
[----:B------:R-:W-:-:S04]  /*70b0*/  IADD3 R23, PT, PT, R23, 0x100, RZ ;  /* 0x0000010017177810 */ /* 0x000fc80007ffe0ff */
[----:B------:R1:W-:Y:S03]  /*70c0*/  STG.E.128 desc[UR8][R6.64], R120 ;  /* 0x0000007806007986 */ /* 0x0003e6000c101d08 */
.L_x_10345:
[----:B------:R-:W-:Y:S05]  /*70d0*/  BSYNC.RECONVERGENT B0 ;  /* 0x0000000000007941 */ /* 0x000fea0003800200 */
.L_x_10344:
[----:B------:R-:W-:Y:S04]  /*70e0*/  BSSY.RECONVERGENT B0, `(.L_x_10346) ;  /* 0x000000c000007945 */ /* 0x000fe80003800200 */
[----:B------:R-:W-:Y:S05]  /*70f0*/  @!P1 BRA `(.L_x_10347) ;  /* 0x0000000000289947 */ /* 0x000fea0003800000 */
[----:B-1----:R-:W1:Y:S08]  /*7100*/  LDC.64 R2, c[0x0][0x440] ;  /* 0x00011000ff027b82 */ /* 0x002e700000000a00 */
        /* <DEDUP_REMOVED lines=9> */
.L_x_10347:
[----:B------:R-:W-:Y:S05]  /*71a0*/  BSYNC.RECONVERGENT B0 ;  /* 0x0000000000007941 */ /* 0x000fea0003800200 */
.L_x_10346:
        /* <DEDUP_REMOVED lines=12> */
.L_x_10349:
[----:B------:R-:W-:Y:S05]  /*7270*/  BSYNC.RECONVERGENT B0 ;  /* 0x0000000000007941 */ /* 0x000fea0003800200 */
.L_x_10348:
        /* <DEDUP_REMOVED lines=12> */
.L_x_10351:
[----:B------:R-:W-:Y:S05]  /*7340*/  BSYNC.RECONVERGENT B0 ;  /* 0x0000000000007941 */ /* 0x000fea0003800200 */
.L_x_10350:
        /* <DEDUP_REMOVED lines=12> */
.L_x_10353:
[----:B------:R-:W-:Y:S05]  /*7410*/  BSYNC.RECONVERGENT B0 ;  /* 0x0000000000007941 */ /* 0x000fea0003800200 */
.L_x_10352:
[----:B------:R-:W-:-:S13]  /*7420*/  ISETP.NE.AND P0, PT, R225, RZ, PT ;  /* 0x000000ffe100720c */ /* 0x000fda0003f05270 */
[----:B------:R-:W-:Y:S05]  /*7430*/  @!P0 EXIT ;  /* 0x000000000000894d */ /* 0x000fea0003800000 */
[----:B-1----:R-:W1:Y:S08]  /*7440*/  LDC.64 R2, c[0x0][0x440] ;  /* 0x00011000ff027b82 */ /* 0x002e700000000a00 */
[----:B------:R-:W0:Y:S08]  /*7450*/  LDC.64 R4, c[0x0][0x448] ;  /* 0x00011200ff047b82 */ /* 0x000e300000000a00 */
[----:B------:R-:W2:Y:S01]  /*7460*/  LDC.64 R6, c[0x0][0x460] ;  /* 0x00011800ff067b82 */ /* 0x000ea20000000a00 */
[----:B-1----:R-:W-:-:S05]  /*7470*/  IMAD.WIDE.U32 R2, R23, 0x10, R2 ;  /* 0x0000001017027825 */ /* 0x002fca00078e0002 */
[----:B------:R-:W-:Y:S01]  /*7480*/  STG.E.128 desc[UR8][R2.64], R116 ;  /* 0x0000007402007986 */ /* 0x000fe2000c101d08 */
[----:B0-----:R-:W-:-:S05]  /*7490*/  IMAD.WIDE.U32 R4, R23, 0x10, R4 ;  /* 0x0000001017047825 */ /* 0x001fca00078e0004 */
[----:B------:R-:W-:Y:S01]  /*74a0*/  STG.E.128 desc[UR8][R4.64], R92 ;  /* 0x0000005c04007986 */ /* 0x000fe2000c101d08 */
[----:B--2---:R-:W-:-:S05]  /*74b0*/  IMAD.WIDE.U32 R6, R23, 0x10, R6 ;  /* 0x0000001017067825 */ /* 0x004fca00078e0006 */
[----:B------:R-:W-:Y:S01]  /*74c0*/  STG.E.128 desc[UR8][R6.64], R140 ;  /* 0x0000008c06007986 */ /* 0x000fe2000c101d08 */
[----:B------:R-:W-:Y:S05]  /*74d0*/  EXIT ;  /* 0x000000000000794d */ /* 0x000fea0003800000 */
.L_x_10354:
        /* <DEDUP_REMOVED lines=10> */
.L_x_10848:


//--------------------- .text._ZN10layer_norm13ln_bwd_kernelINS_13Kernel_traitsIfffffjLj6144ELj1ELj1ELj8ELj16ENS_18Kernel_traits_baseILj6144EfffffjLj256EEEEELb1ELb1ELb0ELb1EEEvNS_9BwdParamsE --------------------------
	.section	.text._ZN10layer_norm13ln_bwd_kernelINS_13Kernel_traitsIfffffjLj6144ELj1ELj1ELj8ELj16ENS_18Kernel_traits_baseILj6144EfffffjLj256EEEEELb1ELb1ELb0ELb1EEEvNS_9BwdParamsE,"ax",@progbits
	.align	128
        .global         _ZN10layer_norm13ln_bwd_kernelINS_13Kernel_traitsIfffffjLj6144ELj1ELj1ELj8ELj16ENS_18Kernel_traits_baseILj6144EfffffjLj256EEEEELb1ELb1ELb0ELb1EEEvNS_9BwdParamsE
        .type           _ZN10layer_norm13ln_bwd_kernelINS_13Kernel_traitsIfffffjLj6144ELj1ELj1ELj8ELj16ENS_18Kernel_traits_baseILj6144EfffffjLj256EEEEELb1ELb1ELb0ELb1EEEvNS_9BwdParamsE,@function
        .size           _ZN10layer_norm13ln_bwd_kernelINS_13Kernel_traitsIfffffjLj6144ELj1ELj1ELj8ELj16ENS_18Kernel_traits_baseILj6144EfffffjLj256EEEEELb1ELb1ELb0ELb1EEEvNS_9BwdParamsE,(.L_x_10849 - _ZN10layer_norm13ln_bwd_kernelINS_13Kernel_traitsIfffffjLj6144ELj1ELj1ELj8ELj16ENS_18Kernel_traits_baseILj6144EfffffjLj256EEEEELb1ELb1ELb0ELb1EEEvNS_9BwdParamsE)
        .other          _ZN10layer_norm13ln_bwd_kernelINS_13Kernel_traitsIfffffjLj6144ELj1ELj1ELj8ELj16ENS_18Kernel_traits_baseILj6144EfffffjLj256EEEEELb1ELb1ELb0ELb1EEEvNS_9BwdParamsE,@"STO_CUDA_ENTRY STV_DEFAULT"
_ZN10layer_norm13ln_bwd_kernelINS_13Kernel_traitsIfffffjLj6144ELj1ELj1ELj8ELj16ENS_18Kernel_traits_baseILj6144EfffffjLj256EEEEELb1ELb1ELb0ELb1EEEvNS_9BwdParamsE:
.text._ZN10layer_norm13ln_bwd_kernelINS_13Kernel_traitsIfffffjLj6144ELj1ELj1ELj8ELj16ENS_18Kernel_traits_baseILj6144EfffffjLj256EEEEELb1ELb1ELb0ELb1EEEvNS_9BwdParamsE:
        /* <DEDUP_REMOVED lines=46> */
[----:B------:R-:W-:-:S02]  /*02e0*/  PLOP3.LUT P2, PT, PT, PT, PT, 0x8, 0x80 ;  /* 0x000000000080781c */ /* 0x000fc40003f4e170 */
[----:B------:R-:W-:Y:S02]  /*02f0*/  CS2R R194, SRZ ;  /* 0x0000000000c27805 */ /* 0x000fe4000001ff00 */
[----:B------:R-:W-:Y:S02]  /*0300*/  MOV R199, UR5 ;  /* 0x0000000500c77c02 */ /* 0x000fe40008000f00 */
[----:B------:R-:W-:Y:S02]  /*0310*/  CS2R R192, SRZ ;  /* 0x0000000000c07805 */ /* 0x000fe4000001ff00 */
[----:B------:R-:W-:Y:S02]  /*0320*/  MOV R196, RZ ;  /* 0x000000ff00c47202 */ /* 0x000fe40000000f00 */
        /* <DEDUP_REMOVED lines=36> */
[----:B------:R-:W1:Y:S02]  /*0570*/  LDCU UR4, c[0x0][0x408] ;  /* 0x00008100ff0477ac */ /* 0x000e640008000800 */
[----:B------:R-:W5:Y:S01]  /*0580*/  LDG.E.128 R36, desc[UR6][R166.64+0x1000] ;  /* 0x00100006a6247981 */ /* 0x000f62000c1e1d00 */
[----:B------:R-:W-:Y:S01]  /*0590*/  CS2R R10, SRZ ;  /* 0x00000000000a7805 */ /* 0x000fe2000001ff00 */
[----:B------:R-:W2:Y:S02]  /*05a0*/  LDCU UR9, c[0x0][0x388] ;  /* 0x00007100ff0977ac */ /* 0x000ea40008000800 */
[----:B------:R3:W5:Y:S01]  /*05b0*/  LDG.E.128 R32, desc[UR6][R166.64] ;  /* 0x00000006a6207981 */ /* 0x000762000c1e1d00 */
[----:B0-----:R-:W-:-:S02]  /*05c0*/  ISETP.NE.U32.AND P1, PT, R4, RZ, PT ;  /* 0x000000ff0400720c */ /* 0x001fc40003f25070 */
[----:B------:R-:W-:Y:S02]  /*05d0*/  CS2R R8, SRZ ;  /* 0x0000000000087805 */ /* 0x000fe4000001ff00 */
[----:B------:R-:W-:Y:S01]  /*05e0*/  CS2R R6, SRZ ;  /* 0x0000000000067805 */ /* 0x000fe2000001ff00 */
[----:B------:R-:W5:Y:S01]  /*05f0*/  LDG.E.128 R68, desc[UR6][R2.64+0x2000] ;  /* 0x0020000602447981 */ /* 0x000f62000c1e1d00 */
[----:B------:R-:W-:Y:S02]  /*0600*/  ISETP.NE.AND.EX P1, PT, R5, RZ, PT, P1 ;  /* 0x000000ff0500720c */ /* 0x000fe40003f25310 */
[----:B------:R-:W-:Y:S02]  /*0610*/  CS2R R4, SRZ ;  /* 0x0000000000047805 */ /* 0x000fe4000001ff00 */
[----:B------:R-:W-:Y:S01]  /*0620*/  MOV R0, RZ ;  /* 0x000000ff00007202 */ /* 0x000fe20000000f00 */
[----:B------:R-:W5:Y:S01]  /*0630*/  LDG.E.128 R64, desc[UR6][R2.64+0x3000] ;  /* 0x0030000602407981 */ /* 0x000f62000c1e1d00 */
[----:B------:R-:W0:Y:S01]  /*0640*/  LDCU.U8 UR8, c[0x0][0x410] ;  /* 0x00008200ff0877ac */ /* 0x000e220008000000 */
[----:B---3--:R-:W-:-:S02]  /*0650*/  HFMA2 R167, -RZ, RZ, 0, 0 ;  /* 0x00000000ffa77431 */ /* 0x008fc400000001ff */
[----:B------:R-:W5:Y:S01]  /*0660*/  LDG.E.128 R60, desc[UR6][R2.64+0x4000] ;  /* 0x00400006023c7981 */ /* 0x000f62000c1e1d00 */
[----:B------:R-:W3:Y:S03]  /*0670*/  LDCU UR12, c[0x0][0x400] ;  /* 0x00008000ff0c77ac */ /* 0x000ee60008000800 */
[----:B------:R4:W5:Y:S01]  /*0680*/  LDG.E.128 R56, desc[UR6][R2.64+0x5000] ;  /* 0x0050000602387981 */ /* 0x000962000c1e1d00 */
[----:B------:R-:W0:Y:S01]  /*0690*/  LDCU.64 UR14, c[0x0][0x478] ;  /* 0x00008f00ff0e77ac */ /* 0x000e220008000a00 */
[----:B------:R-:W0:Y:S01]  /*06a0*/  LDCU.64 UR10, c[0x0][0x438] ;  /* 0x00008700ff0a77ac */ /* 0x000e220008000a00 */
[----:B-12-4-:R-:W-:-:S07]  /*06b0*/  CS2R R2, SRZ ;  /* 0x0000000000027805 */ /* 0x016fce000001ff00 */
.L_x_10382:
[----:B------:R-:W1:Y:S01]  /*06c0*/  S2R R166, SR_TID.X ;  /* 0x0000000000a67919 */ /* 0x000e620000002100 */
[----:B------:R-:W2:Y:S01]  /*06d0*/  LDC.64 R118, c[0x0][0x3c0] ;  /* 0x0000f000ff767b82 */ /* 0x000ea20000000a00 */
[----:B------:R-:W-:-:S05]  /*06e0*/  IMAD R108, R199, UR9, RZ ;  /* 0x00000009c76c7c24 */ /* 0x000fca000f8e02ff */
[----:B------:R-:W-:Y:S02]  /*06f0*/  SHF.R.S32.HI R109, RZ, 0x1f, R108 ;  /* 0x0000001fff6d7819 */ /* 0x000fe4000001146c */
[----:B------:R-:W4:Y:S02]  /*0700*/  LDC.64 R128, c[0x0][0x3a8] ;  /* 0x0000ea00ff807b82 */ /* 0x000f240000000a00 */
[----:B------:R-:W-:-:S06]  /*0710*/  LEA.HI R109, R109, R108, RZ, 0x2 ;  /* 0x0000006c6d6d7211 */ /* 0x000fcc00078f10ff */
[----:B------:R-:W3:Y:S01]  /*0720*/  LDC.64 R152, c[0x0][0x428] ;  /* 0x00010a00ff987b82 */ /* 0x000ee20000000a00 */
[----:B--2---:R-:W-:-:S07]  /*0730*/  IMAD.WIDE R118, R199, 0x4, R118 ;  /* 0x00000004c7767825 */ /* 0x004fce00078e0276 */
[----:B------:R-:W2:Y:S01]  /*0740*/  LDC.64 R136, c[0x0][0x3c8] ;  /* 0x0000f200ff887b82 */ /* 0x000ea20000000a00 */
[----:B------:R-:W2:Y:S01]  /*0750*/  LDG.E R202, desc[UR6][R118.64] ;  /* 0x0000000676ca7981 */ /* 0x000ea2000c1e1900 */
[----:B-1----:R-:W-:-:S05]  /*0760*/  LEA.HI.SX32 R234, R109, R166, 0x1e ;  /* 0x000000a66dea7211 */ /* 0x002fca00078ff2ff */
[----:B----4-:R-:W-:-:S06]  /*0770*/  IMAD.WIDE.U32 R108, R234, 0x10, R128 ;  /* 0x00000010ea6c7825 */ /* 0x010fcc00078e0080 */
[----:B------:R-:W4:Y:S01]  /*0780*/  LDG.E.128 R108, desc[UR6][R108.64] ;  /* 0x000000066c6c7981 */ /* 0x000f22000c1e1d00 */
[C---:B------:R-:W-:Y:S02]  /*0790*/  IADD3 R224, PT, PT, R234.reuse, 0x100, RZ ;  /* 0x00000100eae07810 */ /* 0x040fe40007ffe0ff */
[C---:B------:R-:W-:Y:S02]  /*07a0*/  IADD3 R214, PT, PT, R234.reuse, 0x200, RZ ;  /* 0x00000200ead67810 */ /* 0x040fe40007ffe0ff */
[C---:B------:R-:W-:Y:S02]  /*07b0*/  IADD3 R204, PT, PT, R234.reuse, 0x300, RZ ;  /* 0x00000300eacc7810 */ /* 0x040fe40007ffe0ff */
[C---:B------:R-:W-:Y:S02]  /*07c0*/  IADD3 R201, PT, PT, R234.reuse, 0x400, RZ ;  /* 0x00000400eac97810 */ /* 0x040fe40007ffe0ff */
[----:B------:R-:W-:Y:S01]  /*07d0*/  IADD3 R197, PT, PT, R234, 0x500, RZ ;  /* 0x00000500eac57810 */ /* 0x000fe20007ffe0ff */
[----:B------:R-:W-:-:S04]  /*07e0*/  IMAD.WIDE.U32 R112, R224, 0x10, R128 ;  /* 0x00000010e0707825 */ /* 0x000fc800078e0080 */
[--C-:B------:R-:W-:Y:S02]  /*07f0*/  IMAD.WIDE.U32 R116, R214, 0x10, R128.reuse ;  /* 0x00000010d6747825 */ /* 0x100fe400078e0080 */
[----:B------:R-:W4:Y:S02]  /*0800*/  LDG.E.128 R112, desc[UR6][R112.64] ;  /* 0x0000000670707981 */ /* 0x000f24000c1e1d00 */
[--C-:B------:R-:W-:Y:S02]  /*0810*/  IMAD.WIDE.U32 R120, R204, 0x10, R128.reuse ;  /* 0x00000010cc787825 */ /* 0x100fe400078e0080 */
[----:B------:R-:W4:Y:S02]  /*0820*/  LDG.E.128 R116, desc[UR6][R116.64] ;  /* 0x0000000674747981 */ /* 0x000f24000c1e1d00 */
[--C-:B------:R-:W-:Y:S02]  /*0830*/  IMAD.WIDE.U32 R124, R201, 0x10, R128.reuse ;  /* 0x00000010c97c7825 */ /* 0x100fe400078e0080 */
[----:B------:R-:W4:Y:S02]  /*0840*/  LDG.E.128 R120, desc[UR6][R120.64] ;  /* 0x0000000678787981 */ /* 0x000f24000c1e1d00 */
[----:B------:R-:W-:-:S02]  /*0850*/  IMAD.WIDE.U32 R128, R197, 0x10, R128 ;  /* 0x00000010c5807825 */ /* 0x000fc400078e0080 */
[----:B------:R-:W4:Y:S02]  /*0860*/  LDG.E.128 R124, desc[UR6][R124.64] ;  /* 0x000000067c7c7981 */ /* 0x000f24000c1e1d00 */
[----:B---3--:R-:W-:Y:S02]  /*0870*/  IMAD.WIDE.U32 R132, R234, 0x10, R152 ;  /* 0x00000010ea847825 */ /* 0x008fe400078e0098 */
[----:B------:R-:W3:Y:S02]  /*0880*/  LDG.E.128 R128, desc[UR6][R128.64] ;  /* 0x0000000680807981 */ /* 0x000ee4000c1e1d00 */
[----:B--2---:R-:W-:Y:S02]  /*0890*/  IMAD.WIDE R136, R199, 0x4, R136 ;  /* 0x00000004c7887825 */ /* 0x004fe400078e0288 */
[----:B0-----:R-:W2:Y:S04]  /*08a0*/  LDG.E.128 R132, desc[UR6][R132.64] ;  /* 0x0000000684847981 */ /* 0x001ea8000c1e1d00 */
[----:B------:R1:W2:Y:S02]  /*08b0*/  LDG.E R200, desc[UR6][R136.64] ;  /* 0x0000000688c87981 */ /* 0x0002a4000c1e1900 */
[----:B-1----:R-:W-:-:S06]  /*08c0*/  IMAD.WIDE.U32 R136, R224, 0x10, R152 ;  /* 0x00000010e0887825 */ /* 0x002fcc00078e0098 */
[----:B------:R-:W2:Y:S01]  /*08d0*/  LDG.E.128 R136, desc[UR6][R136.64] ;  /* 0x0000000688887981 */ /* 0x000ea2000c1e1d00 */
[----:B------:R-:W-:-:S06]  /*08e0*/  IMAD.WIDE.U32 R140, R214, 0x10, R152 ;  /* 0x00000010d68c7825 */ /* 0x000fcc00078e0098 */
[----:B------:R-:W2:Y:S01]  /*08f0*/  LDG.E.128 R140, desc[UR6][R140.64] ;  /* 0x000000068c8c7981 */ /* 0x000ea2000c1e1d00 */
[----:B------:R-:W-:-:S06]  /*0900*/  IMAD.WIDE.U32 R144, R204, 0x10, R152 ;  /* 0x00000010cc907825 */ /* 0x000fcc00078e0098 */
[----:B------:R-:W2:Y:S01]  /*0910*/  LDG.E.128 R144, desc[UR6][R144.64] ;  /* 0x0000000690907981 */ /* 0x000ea2000c1e1d00 */
[----:B------:R-:W-:-:S06]  /*0920*/  IMAD.WIDE.U32 R148, R201, 0x10, R152 ;  /* 0x00000010c9947825 */ /* 0x000fcc00078e0098 */
[----:B------:R-:W2:Y:S01]  /*0930*/  LDG.E.128 R148, desc[UR6][R148.64] ;  /* 0x0000000694947981 */ /* 0x000ea2000c1e1d00 */
[----:B------:R-:W-:-:S06]  /*0940*/  IMAD.WIDE.U32 R152, R197, 0x10, R152 ;  /* 0x00000010c5987825 */ /* 0x000fcc00078e0098 */
[----:B------:R-:W2:Y:S01]  /*0950*/  LDG.E.128 R152, desc[UR6][R152.64] ;  /* 0x0000000698987981 */ /* 0x000ea2000c1e1d00 */
[----:B0-----:R-:W-:Y:S02]  /*0960*/  ISETP.NE.AND P4, PT, RZ, UR8, PT ;  /* 0x00000008ff007c0c */ /* 0x001fe4000bf85270 */
[----:B------:R-:W-:-:S04]  /*0970*/  ISETP.NE.U32.AND P0, PT, RZ, UR10, PT ;  /* 0x0000000aff007c0c */ /* 0x000fc8000bf05070 */
[----:B------:R-:W-:Y:S02]  /*0980*/  ISETP.NE.AND.EX P0, PT, RZ, UR11, PT, P0 ;  /* 0x0000000bff007c0c */ /* 0x000fe4000bf05300 */
[----:B------:R-:W-:Y:S02]  /*0990*/  FSEL R205, R202, RZ, !P4 ;  /* 0x000000ffcacd7208 */ /* 0x000fe40006000000 */
[----:B------:R-:W0:Y:S03]  /*09a0*/  @P1 LDC.64 R202, c[0x0][0x3e0] ;  /* 0x0000f800ffca1b82 */ /* 0x000e260000000a00 */
[C---:B----4-:R-:W-:Y:S01]  /*09b0*/  FADD.FTZ R251, -R205.reuse, R108 ;  /* 0x0000006ccdfb7221 */ /* 0x050fe20000010100 */
[----:B------:R-:W-:-:S04]  /*09c0*/  FADD.FTZ R249, -R205, R109 ;  /* 0x0000006dcdf97221 */ /* 0x000fc80000010100 */
[----:B------:R-:W1:Y:S01]  /*09d0*/  LDC.64 R108, c[0x0][0x3b0] ;  /* 0x0000ec00ff6c7b82 */ /* 0x000e620000000a00 */
[C---:B------:R-:W-:Y:S01]  /*09e0*/  FADD.FTZ R247, -R205.reuse, R110 ;  /* 0x0000006ecdf77221 */ /* 0x040fe20000010100 */
[----:B------:R-:W-:-:S06]  /*09f0*/  FADD.FTZ R245, -R205, R111 ;  /* 0x0000006fcdf57221 */ /* 0x000fcc0000010100 */
[----:B------:R-:W4:Y:S01]  /*0a00*/  @P0 LDC.64 R110, c[0x0][0x438] ;  /* 0x00010e00ff6e0b82 */ /* 0x000f220000000a00 */
[----:B0-----:R-:W-:-:S04]  /*0a10*/  @P1 IMAD.WIDE R216, R199, 0x4, R202 ;  /* 0x00000004c7d81825 */ /* 0x001fc800078e02ca */
[----:B-1----:R-:W-:-:S04]  /*0a20*/  IMAD.WIDE.U32 R210, R234, 0x4, R108 ;  /* 0x00000004ead27825 */ /* 0x002fc800078e006c */
[----:B------:R-:W-:-:S04]  /*0a30*/  IMAD.WIDE.U32 R206, R224, 0x4, R108 ;  /* 0x00000004e0ce7825 */ /* 0x000fc800078e006c */
[C---:B------:R-:W-:Y:S01]  /*0a40*/  FADD.FTZ R208, -R205.reuse, R126 ;  /* 0x0000007ecdd07221 */ /* 0x040fe20000010100 */
[C---:B---3--:R-:W-:Y:S01]  /*0a50*/  FADD.FTZ R202, -R205.reuse, R128 ;  /* 0x00000080cdca7221 */ /* 0x048fe20000010100 */
[C---:B------:R-:W-:Y:S01]  /*0a60*/  FADD.FTZ R128, -R205.reuse, R130 ;  /* 0x00000082cd807221 */ /* 0x040fe20000010100 */
[----:B------:R-:W-:Y:S01]  /*0a70*/  FADD.FTZ R126, -R205, R131 ;  /* 0x00000083cd7e7221 */ /* 0x000fe20000010100 */
[----:B-----5:R0:W5:Y:S01]  /*0a80*/  LDG.E R252, desc[UR6][R210.64] ;  /* 0x00000006d2fc7981 */ /* 0x020162000c1e1900 */
[----:B------:R-:W-:-:S03]  /*0a90*/  IMAD.WIDE.U32 R130, R201, 0x4, R108 ;  /* 0x00000004c9827825 */ /* 0x000fc600078e006c */
[----:B------:R1:W5:Y:S01]  /*0aa0*/  LDG.E R243, desc[UR6][R206.64] ;  /* 0x00000006cef37981 */ /* 0x000362000c1e1900 */
[----:B--2---:R-:W-:Y:S01]  /*0ab0*/  FMUL.FTZ R250, R76, R132 ;  /* 0x000000844cfa7220 */ /* 0x004fe20000410000 */
[C---:B------:R-:W-:Y:S01]  /*0ac0*/  FMUL.FTZ R251, R200.reuse, R251 ;  /* 0x000000fbc8fb7220 */ /* 0x040fe20000410000 */
[----:B------:R-:W-:Y:S01]  /*0ad0*/  FMUL.FTZ R248, R77, R133 ;  /* 0x000000854df87220 */ /* 0x000fe20000410000 */
[----:B------:R-:W-:Y:S01]  /*0ae0*/  FMUL.FTZ R249, R200, R249 ;  /* 0x000000f9c8f97220 */ /* 0x000fe20000410000 */
[----:B------:R-:W-:Y:S01]  /*0af0*/  FMUL.FTZ R246, R78, R134 ;  /* 0x000000864ef67220 */ /* 0x000fe20000410000 */
[----:B0-----:R-:W-:-:S04]  /*0b00*/  IMAD.WIDE.U32 R210, R214, 0x4, R108 ;  /* 0x00000004d6d27825 */ /* 0x001fc800078e006c */
[----:B------:R-:W-:Y:S01]  /*0b10*/  FMUL.FTZ R247, R200, R247 ;  /* 0x000000f7c8f77220 */ /* 0x000fe20000410000 */
[----:B------:R-:W-:Y:S01]  /*0b20*/  FMUL.FTZ R244, R79, R135 ;  /* 0x000000874ff47220 */ /* 0x000fe20000410000 */
[----:B----4-:R-:W-:-:S04]  /*0b30*/  @P0 IMAD.WIDE.U32 R110, R197, 0x10, R110 ;  /* 0x00000010c56e0825 */ /* 0x010fc800078e006e */
[C---:B------:R-:W-:Y:S01]  /*0b40*/  FADD.FTZ R242, -R205.reuse, R112 ;  /* 0x00000070cdf27221 */ /* 0x040fe20000010100 */
[----:B------:R-:W-:Y:S01]  /*0b50*/  FMUL.FTZ R245, R200, R245 ;  /* 0x000000f5c8f57220 */ /* 0x000fe20000410000 */
[----:B------:R-:W-:Y:S01]  /*0b60*/  FADD.FTZ R240, -R205, R113 ;  /* 0x00000071cdf07221 */ /* 0x000fe20000010100 */
[--C-:B-1----:R-:W-:Y:S01]  /*0b70*/  IMAD.WIDE.U32 R206, R204, 0x4, R108.reuse ;  /* 0x00000004ccce7825 */ /* 0x102fe200078e006c */
[----:B------:R-:W5:Y:S03]  /*0b80*/  @P0 LDG.E.128 R100, desc[UR6][R110.64] ;  /* 0x000000066e640981 */ /* 0x000f66000c1e1d00 */
[----:B------:R-:W-:Y:S01]  /*0b90*/  FMUL.FTZ R241, R72, R136 ;  /* 0x0000008848f17220 */ /* 0x000fe20000410000 */
[----:B------:R-:W-:Y:S01]  /*0ba0*/  FMUL.FTZ R242, R200, R242 ;  /* 0x000000f2c8f27220 */ /* 0x000fe20000410000 */
[----:B------:R-:W-:-:S04]  /*0bb0*/  IMAD.WIDE.U32 R108, R197, 0x4, R108 ;  /* 0x00000004c56c7825 */ /* 0x000fc800078e006c */
[----:B------:R-:W-:Y:S01]  /*0bc0*/  FMUL.FTZ R239, R73, R137 ;  /* 0x0000008949ef7220 */ /* 0x000fe20000410000 */
[C---:B------:R-:W-:Y:S01]  /*0bd0*/  FADD.FTZ R238, -R205.reuse, R114 ;  /* 0x00000072cdee7221 */ /* 0x040fe20000010100 */
[----:B------:R-:W-:Y:S01]  /*0be0*/  FMUL.FTZ R240, R200, R240 ;  /* 0x000000f0c8f07220 */ /* 0x000fe20000410000 */
[----:B------:R-:W-:Y:S01]  /*0bf0*/  FMUL.FTZ R237, R74, R138 ;  /* 0x0000008a4aed7220 */ /* 0x000fe20000410000 */
[----:B------:R0:W5:Y:S01]  /*0c00*/  LDG.E R203, desc[UR6][R108.64] ;  /* 0x000000066ccb7981 */ /* 0x000162000c1e1900 */
        /* <DEDUP_REMOVED lines=8> */
[----:B------:R-:W-:Y:S01]  /*0c90*/  FMUL.FTZ R227, R70, R142 ;  /* 0x0000008e46e37220 */ /* 0x000fe20000410000 */
[----:B0-----:R-:W-:Y:S01]  /*0ca0*/  FADD.FTZ R109, RZ, R250 ;  /* 0x000000faff6d7221 */ /* 0x001fe20000010000 */
[----:B------:R-:W-:Y:S01]  /*0cb0*/  FFMA.FTZ R108, R251, R250, RZ ;  /* 0x000000fafb6c7223 */ /* 0x000fe200000100ff */
[C---:B------:R-:W-:Y:S01]  /*0cc0*/  FMUL.FTZ R236, R200.reuse, R236 ;  /* 0x000000ecc8ec7220 */ /* 0x040fe20000410000 */
        /* <DEDUP_REMOVED lines=11> */
[C---:B------:R-:W-:Y:S01]  /*0d80*/  FADD.FTZ R222, -R205.reuse, R120 ;  /* 0x00000078cdde7221 */ /* 0x040fe20000010100 */
        /* <DEDUP_REMOVED lines=8> */
[----:B------:R-:W-:Y:S01]  /*0e10*/  MOV R124, 0x3f800000 ;  /* 0x3f800000007c7802 */ /* 0x000fe20000000f00 */
        /* <DEDUP_REMOVED lines=10> */
[----:B------:R0:W5:Y:S01]  /*0ec0*/  @P1 LDG.E R124, desc[UR6][R216.64] ;  /* 0x00000006d87c1981 */ /* 0x000162000c1e1900 */
[----:B------:R-:W-:Y:S01]  /*0ed0*/  FADD.FTZ R123, -R205, R123 ;  /* 0x0000007bcd7b7221 */ /* 0x000fe20000010100 */
[----:B------:R-:W-:Y:S01]  /*0ee0*/  FADD.FTZ R110, R229, R110 ;  /* 0x0000006ee56e7221 */ /* 0x000fe20000010000 */
[----:B------:R-:W-:Y:S01]  /*0ef0*/  FFMA.FTZ R109, R230, R229, R109 ;  /* 0x000000e5e66d7223 */ /* 0x000fe2000001006d */
[----:B------:R-:W-:Y:S01]  /*0f00*/  FMUL.FTZ R215, R67, R147 ;  /* 0x0000009343d77220 */ /* 0x000fe20000410000 */
[----:B------:R1:W5:Y:S01]  /*0f10*/  LDG.E R233, desc[UR6][R210.64] ;  /* 0x00000006d2e97981 */ /* 0x000362000c1e1900 */
[----:B------:R-:W-:Y:S01]  /*0f20*/  FADD.FTZ R110, R227, R110 ;  /* 0x0000006ee36e7221 */ /* 0x000fe20000010000 */
[----:B------:R-:W-:Y:S01]  /*0f30*/  FFMA.FTZ R109, R228, R227, R109 ;  /* 0x000000e3e46d7223 */ /* 0x000fe2000001006d */
[----:B------:R-:W-:Y:S01]  /*0f40*/  FADD.FTZ R125, -R205, R125 ;  /* 0x0000007dcd7d7221 */ /* 0x000fe20000010100 */
[----:B------:R-:W-:Y:S01]  /*0f50*/  FMUL.FTZ R212, R200, R212 ;  /* 0x000000d4c8d47220 */ /* 0x000fe20000410000 */
[----:B------:R-:W-:Y:S01]  /*0f60*/  FADD.FTZ R110, R225, R110 ;  /* 0x0000006ee16e7221 */ /* 0x000fe20000010000 */
[----:B------:R-:W-:Y:S01]  /*0f70*/  FFMA.FTZ R109, R226, R225, R109 ;  /* 0x000000e1e26d7223 */ /* 0x000fe2000001006d */
[----:B------:R-:W-:Y:S01]  /*0f80*/  FMUL.FTZ R209, R61, R149 ;  /* 0x000000953dd17220 */ /* 0x000fe20000410000 */
[----:B------:R2:W5:Y:S01]  /*0f90*/  LDG.E R223, desc[UR6][R206.64] ;  /* 0x00000006cedf7981 */ /* 0x000562000c1e1900 */
[----:B------:R-:W-:Y:S01]  /*0fa0*/  FADD.FTZ R110, R221, R110 ;  /* 0x0000006edd6e7221 */ /* 0x000fe20000010000 */
[----:B------:R-:W-:Y:S01]  /*0fb0*/  FFMA.FTZ R109, R222, R221, R109 ;  /* 0x000000ddde6d7223 */ /* 0x000fe2000001006d */
[----:B0-----:R-:W-:Y:S01]  /*0fc0*/  FMUL.FTZ R217, R66, R146 ;  /* 0x0000009242d97220 */ /* 0x001fe20000410000 */
[----:B------:R-:W-:Y:S01]  /*0fd0*/  FMUL.FTZ R218, R200, R122 ;  /* 0x0000007ac8da7220 */ /* 0x000fe20000410000 */
[----:B------:R-:W-:Y:S01]  /*0fe0*/  FADD.FTZ R110, R219, R110 ;  /* 0x0000006edb6e7221 */ /* 0x000fe20000010000 */
[----:B------:R-:W-:Y:S01]  /*0ff0*/  FFMA.FTZ R109, R220, R219, R109 ;  /* 0x000000dbdc6d7223 */ /* 0x000fe2000001006d */
[----:B------:R-:W-:Y:S01]  /*1000*/  FMUL.FTZ R216, R200, R123 ;  /* 0x0000007bc8d87220 */ /* 0x000fe20000410000 */
[----:B------:R-:W-:Y:S01]  /*1010*/  FADD.FTZ R127, -R205, R127 ;  /* 0x0000007fcd7f7221 */ /* 0x000fe20000010100 */
[----:B------:R-:W-:Y:S01]  /*1020*/  FADD.FTZ R110, R217, R110 ;  /* 0x0000006ed96e7221 */ /* 0x000fe20000010000 */
[----:B------:R-:W-:Y:S01]  /*1030*/  FFMA.FTZ R109, R218, R217, R109 ;  /* 0x000000d9da6d7223 */ /* 0x000fe2000001006d */
[----:B-1----:R-:W-:Y:S01]  /*1040*/  FMUL.FTZ R211, R60, R148 ;  /* 0x000000943cd37220 */ /* 0x002fe20000410000 */
[----:B------:R-:W-:Y:S01]  /*1050*/  FMUL.FTZ R208, R200, R208 ;  /* 0x000000d0c8d07220 */ /* 0x000fe20000410000 */
[----:B------:R-:W-:Y:S01]  /*1060*/  FADD.FTZ R110, R215, R110 ;  /* 0x0000006ed76e7221 */ /* 0x000fe20000010000 */
[----:B------:R-:W-:Y:S01]  /*1070*/  FFMA.FTZ R109, R216, R215, R109 ;  /* 0x000000d7d86d7223 */ /* 0x000fe2000001006d */
[----:B------:R-:W-:Y:S01]  /*1080*/  FMUL.FTZ R210, R200, R125 ;  /* 0x0000007dc8d27220 */ /* 0x000fe20000410000 */
[----:B------:R-:W-:Y:S01]  /*1090*/  FADD.FTZ R129, -R205, R129 ;  /* 0x00000081cd817221 */ /* 0x000fe20000010100 */
[----:B------:R-:W-:Y:S01]  /*10a0*/  FADD.FTZ R110, R211, R110 ;  /* 0x0000006ed36e7221 */ /* 0x000fe20000010000 */
[----:B------:R-:W-:Y:S01]  /*10b0*/  FFMA.FTZ R109, R212, R211, R109 ;  /* 0x000000d3d46d7223 */ /* 0x000fe2000001006d */
[----:B--2---:R-:W-:Y:S01]  /*10c0*/  FMUL.FTZ R207, R62, R150 ;  /* 0x000000963ecf7220 */ /* 0x004fe20000410000 */
[----:B------:R0:W5:Y:S01]  /*10d0*/  LDG.E R213, desc[UR6][R130.64] ;  /* 0x0000000682d57981 */ /* 0x000162000c1e1900 */
        /* <DEDUP_REMOVED lines=9> */
[----:B0-----:R-:W-:Y:S01]  /*1170*/  FMUL.FTZ R131, R56, R152 ;  /* 0x0000009838837220 */ /* 0x001fe20000410000 */
        /* <DEDUP_REMOVED lines=10> */
[----:B------:R-:W0:Y:S01]  /*1220*/  @P0 LDC.64 R112, c[0x0][0x438] ;  /* 0x00010e00ff700b82 */ /* 0x000e220000000a00 */
[----:B------:R-:W-:Y:S01]  /*1230*/  FADD.FTZ R110, R110, R127 ;  /* 0x0000007f6e6e7221 */ /* 0x000fe20000010000 */
[----:B------:R-:W-:-:S03]  /*1240*/  FFMA.FTZ R109, R128, R127, R109 ;  /* 0x0000007f806d7223 */ /* 0x000fc6000001006d */
[----:B------:R-:W-:Y:S01]  /*1250*/  FADD.FTZ R110, R110, R125 ;  /* 0x0000007d6e6e7221 */ /* 0x000fe20000010000 */
[----:B------:R-:W-:Y:S02]  /*1260*/  FFMA.FTZ R109, R126, R125, R109 ;  /* 0x0000007d7e6d7223 */ /* 0x000fe4000001006d */
[----:B------:R-:W1:Y:S02]  /*1270*/  @P0 LDC.64 R114, c[0x0][0x438] ;  /* 0x00010e00ff720b82 */ /* 0x000e640000000a00 */
[----:B------:R-:W2:Y:S04]  /*1280*/  SHFL.DOWN PT, R111, R110, 0x10, 0x1f ;  /* 0x0a001f006e6f7f89 */ /* 0x000ea800000e0000 */
[----:B------:R-:W3:Y:S02]  /*1290*/  SHFL.DOWN PT, R108, R109, 0x10, 0x1f ;  /* 0x0a001f006d6c7f89 */ /* 0x000ee400000e0000 */
[----:B------:R-:W4:Y:S01]  /*12a0*/  @P0 LDC.64 R116, c[0x0][0x438] ;  /* 0x00010e00ff740b82 */ /* 0x000f220000000a00 */
[----:B0-----:R-:W-:-:S07]  /*12b0*/  @P0 IMAD.WIDE.U32 R112, R201, 0x10, R112 ;  /* 0x00000010c9700825 */ /* 0x001fce00078e0070 */
[----:B------:R-:W0:Y:S01]  /*12c0*/  @P0 LDC.64 R120, c[0x0][0x438] ;  /* 0x00010e00ff780b82 */ /* 0x000e220000000a00 */
[----:B------:R1:W5:Y:S07]  /*12d0*/  @P0 LDG.E.128 R96, desc[UR6][R112.64] ;  /* 0x0000000670600981 */ /* 0x00036e000c1e1d00 */
[----:B------:R-:W0:Y:S01]  /*12e0*/  @P0 LDC.64 R118, c[0x0][0x438] ;  /* 0x00010e00ff760b82 */ /* 0x000e220000000a00 */
[----:B--2---:R-:W-:Y:S01]  /*12f0*/  FADD.FTZ R111, R110, R111 ;  /* 0x0000006f6e6f7221 */ /* 0x004fe20000010000 */
[----:B---3--:R-:W-:-:S04]  /*1300*/  FADD.FTZ R108, R109, R108 ;  /* 0x0000006c6d6c7221 */ /* 0x008fc80000010000 */
[----:B-1----:R-:W1:Y:S04]  /*1310*/  SHFL.DOWN PT, R112, R111, 0x8, 0x1f ;  /* 0x09001f006f707f89 */ /* 0x002e6800000e0000 */
[----:B------:R-:W2:Y:S01]  /*1320*/  SHFL.DOWN PT, R113, R108, 0x8, 0x1f ;  /* 0x09001f006c717f89 */ /* 0x000ea200000e0000 */
[----:B------:R-:W-:-:S05]  /*1330*/  @P0 IMAD.WIDE.U32 R114, R204, 0x10, R114 ;  /* 0x00000010cc720825 */ /* 0x000fca00078e0072 */
[----:B------:R3:W5:Y:S01]  /*1340*/  @P0 LDG.E.128 R92, desc[UR6][R114.64] ;  /* 0x00000006725c0981 */ /* 0x000762000c1e1d00 */
[----:B-1----:R-:W-:Y:S01]  /*1350*/  FADD.FTZ R112, R111, R112 ;  /* 0x000000706f707221 */ /* 0x002fe20000010000 */
[----:B--2---:R-:W-:-:S04]  /*1360*/  FADD.FTZ R113, R108, R113 ;  /* 0x000000716c717221 */ /* 0x004fc80000010000 */
[----:B---3--:R-:W1:Y:S04]  /*1370*/  SHFL.DOWN PT, R115, R112, 0x4, 0x1f ;  /* 0x08801f0070737f89 */ /* 0x008e6800000e0000 */
[----:B------:R-:W2:Y:S01]  /*1380*/  SHFL.DOWN PT, R114, R113, 0x4, 0x1f ;  /* 0x08801f0071727f89 */ /* 0x000ea200000e0000 */
[----:B----4-:R-:W-:-:S05]  /*1390*/  @P0 IMAD.WIDE.U32 R116, R214, 0x10, R116 ;  /* 0x00000010d6740825 */ /* 0x010fca00078e0074 */
[----:B------:R3:W5:Y:S01]  /*13a0*/  @P0 LDG.E.128 R88, desc[UR6][R116.64] ;  /* 0x0000000674580981 */ /* 0x000762000c1e1d00 */
[----:B-1----:R-:W-:Y:S01]  /*13b0*/  FADD.FTZ R115, R112, R115 ;  /* 0x0000007370737221 */ /* 0x002fe20000010000 */
[----:B--2---:R-:W-:-:S04]  /*13c0*/  FADD.FTZ R114, R113, R114 ;  /* 0x0000007271727221 */ /* 0x004fc80000010000 */
[----:B------:R-:W1:Y:S04]  /*13d0*/  SHFL.DOWN PT, R110, R115, 0x2, 0x1f ;  /* 0x08401f00736e7f89 */ /* 0x000e6800000e0000 */
[----:B------:R-:W2:Y:S01]  /*13e0*/  SHFL.DOWN PT, R109, R114, 0x2, 0x1f ;  /* 0x08401f00726d7f89 */ /* 0x000ea200000e0000 */
[----:B---3--:R-:W3:Y:S01]  /*13f0*/  S2R R117, SR_CgaCtaId ;  /* 0x0000000000757919 */ /* 0x008ee20000008800 */
[----:B------:R-:W-:Y:S01]  /*1400*/  LOP3.LUT P3, RZ, R166, 0x1f, RZ, 0xc0, !PT ;  /* 0x0000001fa6ff7812 */ /* 0x000fe2000786c0ff */
[----:B0-----:R-:W-:-:S04]  /*1410*/  @P0 IMAD.WIDE.U32 R120, R234, 0x10, R120 ;  /* 0x00000010ea780825 */ /* 0x001fc800078e0078 */
[----:B------:R-:W-:Y:S01]  /*1420*/  @P0 IMAD.WIDE.U32 R118, R224, 0x10, R118 ;  /* 0x00000010e0760825 */ /* 0x000fe200078e0076 */
[----:B------:R0:W5:Y:S01]  /*1430*/  @P0 LDG.E.128 R80, desc[UR6][R120.64] ;  /* 0x0000000678500981 */ /* 0x000162000c1e1d00 */
[----:B------:R-:W-:-:S03]  /*1440*/  MOV R108, 0x400 ;  /* 0x00000400006c7802 */ /* 0x000fc60000000f00 */
[----:B------:R4:W5:Y:S01]  /*1450*/  @P0 LDG.E.128 R84, desc[UR6][R118.64] ;  /* 0x0000000676540981 */ /* 0x000962000c1e1d00 */
[----:B-1----:R-:W-:Y:S01]  /*1460*/  FADD.FTZ R110, R115, R110 ;  /* 0x0000006e736e7221 */ /* 0x002fe20000010000 */
[----:B--2---:R-:W-:-:S04]  /*1470*/  FADD.FTZ R111, R114, R109 ;  /* 0x0000006d726f7221 */ /* 0x004fc80000010000 */
[----:B------:R-:W1:Y:S04]  /*1480*/  SHFL.DOWN PT, R109, R110, 0x1, 0x1f ;  /* 0x08201f006e6d7f89 */ /* 0x000e6800000e0000 */
[----:B------:R-:W2:Y:S01]  /*1490*/  SHFL.DOWN PT, R112, R111, 0x1, 0x1f ;  /* 0x08201f006f707f89 */ /* 0x000ea200000e0000 */
[----:B------:R-:W-:Y:S02]  /*14a0*/  PLOP3.LUT P0, PT, PT, PT, PT, 0x80, 0x8 ;  /* 0x000000000008781c */ /* 0x000fe40003f0f070 */
[----:B------:R-:W-:Y:S02]  /*14b0*/  @!P3 PLOP3.LUT P0, PT, P2, PT, PT, 0x80, 0x8 ;  /* 0x000000000008b81c */ /* 0x000fe4000170f070 */
[----:B---3--:R-:W-:Y:S02]  /*14c0*/  LEA R116, R117, R108, 0x18 ;  /* 0x0000006c75747211 */ /* 0x008fe400078ec0ff */
[----:B------:R-:W-:-:S02]  /*14d0*/  @!P3 SHF.R.U32.HI R113, RZ, 0x2, R166 ;  /* 0x00000002ff71b819 */ /* 0x000fc400000116a6 */
[----:B0-----:R-:W-:Y:S02]  /*14e0*/  IADD3 R121, PT, PT, R116, 0x6040, RZ ;  /* 0x0000604074797810 */ /* 0x001fe40007ffe0ff */
[----:B------:R-:W-:Y:S02]  /*14f0*/  @!P3 LOP3.LUT R113, R113, 0x38, RZ, 0xc0, !PT ;  /* 0x000000387171b812 */ /* 0x000fe400078ec0ff */
[----:B------:R-:W-:-:S03]  /*1500*/  @!P3 MOV R108, R121 ;  /* 0x00000079006cb202 */ /* 0x000fc60000000f00 */
[----:B------:R-:W-:-:S04]  /*1510*/  @!P0 IADD3 R108, PT, PT, R116, 0x6000, RZ ;  /* 0x00006000746c8810 */ /* 0x000fc80007ffe0ff */
[----:B------:R-:W-:Y:S01]  /*1520*/  @!P3 IADD3 R113, PT, PT, R113, R108, RZ ;  /* 0x0000006c7171b210 */ /* 0x000fe20007ffe0ff */
[----:B-1----:R-:W-:Y:S01]  /*1530*/  FADD.FTZ R108, R110, R109 ;  /* 0x0000006d6e6c7221 */ /* 0x002fe20000010000 */
[----:B--2---:R-:W-:-:S05]  /*1540*/  FADD.FTZ R109, R111, R112 ;  /* 0x000000706f6d7221 */ /* 0x004fca0000010000 */
[----:B------:R-:W-:Y:S01]  /*1550*/  @!P3 STS.64 [R113], R108 ;  /* 0x0000006c7100b388 */ /* 0x000fe20000000a00 */
[C---:B------:R-:W-:Y:S01]  /*1560*/  @!P2 IADD3 R121, PT, PT, R116.reuse, 0x6000, RZ ;  /* 0x000060007479a810 */ /* 0x040fe20007ffe0ff */
[----:B------:R-:W-:Y:S01]  /*1570*/  BAR.SYNC.DEFER_BLOCKING 0x0 ;  /* 0x0000000000007b1d */ /* 0x000fe20000010000 */
[C---:B------:R-:W-:Y:S02]  /*1580*/  IADD3 R112, PT, PT, R116.reuse, 0x6050, RZ ;  /* 0x0000605074707810 */ /* 0x040fe40007ffe0ff */
[C---:B------:R-:W-:Y:S02]  /*1590*/  @!P2 IADD3 R112, PT, PT, R116.reuse, 0x6010, RZ ;  /* 0x000060107470a810 */ /* 0x040fe40007ffe0ff */
[C---:B------:R-:W-:Y:S02]  /*15a0*/  IADD3 R117, PT, PT, R116.reuse, 0x6060, RZ ;  /* 0x0000606074757810 */ /* 0x040fe40007ffe0ff */
[C---:B------:R-:W-:Y:S02]  /*15b0*/  @!P2 IADD3 R117, PT, PT, R116.reuse, 0x6020, RZ ;  /* 0x000060207475a810 */ /* 0x040fe40007ffe0ff */
[C---:B------:R-:W-:Y:S01]  /*15c0*/  IADD3 R120, PT, PT, R116.reuse, 0x6070, RZ ;  /* 0x0000607074787810 */ /* 0x040fe20007ffe0ff */
[----:B------:R-:W0:Y:S04]  /*15d0*/  LDS.128 R108, [R121] ;  /* 0x00000000796c7984 */ /* 0x000e280000000c00 */
[----:B------:R-:W1:Y:S01]  /*15e0*/  LDS.128 R112, [R112] ;  /* 0x0000000070707984 */ /* 0x000e620000000c00 */
[----:B------:R-:W-:-:S03]  /*15f0*/  @!P2 IADD3 R120, PT, PT, R116, 0x6030, RZ ;  /* 0x000060307478a810 */ /* 0x000fc60007ffe0ff */
[----:B----4-:R-:W2:Y:S04]  /*1600*/  LDS.128 R116, [R117] ;  /* 0x0000000075747984 */ /* 0x010ea80000000c00 */
        /* <DEDUP_REMOVED lines=97> */
[----:B------:R-:W-:Y:S01]  /*1c20*/  FMUL.FTZ R109, R109, R114 ;  /* 0x000000726d6d7220 */ /* 0x000fe20000410000 */
[----:B------:R-:W-:Y:S01]  /*1c30*/  FMUL.FTZ R115, R110, R247 ;  /* 0x000000f76e737220 */ /* 0x000fe20000410000 */
[----:B------:R-:W-:Y:S01]  /*1c40*/  LOP3.LUT P4, RZ, R252, 0xff00, RZ, 0xc0, !PT ;  /* 0x0000ff00fcff7812 */ /* 0x000fe2000788c0ff */
[-C--:B------:R-:W-:Y:S01]  /*1c50*/  FMUL.FTZ R108, R108, R251.reuse ;  /* 0x000000fb6c6c7220 */ /* 0x080fe20000410000 */
[----:B------:R-:W-:Y:S01]  /*1c60*/  FMUL.FTZ R111, R111, R116 ;  /* 0x000000746f6f7220 */ /* 0x000fe20000410000 */
[----:B------:R-:W-:Y:S01]  /*1c70*/  FMUL.FTZ R110, R33, R114 ;  /* 0x00000072216e7220 */ /* 0x000fe20000410000 */
[----:B------:R-:W-:Y:S01]  /*1c80*/  LOP3.LUT P3, RZ, R252, 0xff, RZ, 0xc0, !PT ;  /* 0x000000fffcff7812 */ /* 0x000fe2000786c0ff */
[----:B------:R-:W-:Y:S01]  /*1c90*/  FMUL.FTZ R251, R32, R251 ;  /* 0x000000fb20fb7220 */ /* 0x000fe20000410000 */
[----:B------:R-:W-:Y:S01]  /*1ca0*/  ISETP.GE.U32.AND P6, PT, R252, 0x1000000, PT ;  /* 0x01000000fc00780c */ /* 0x000fe20003fc6070 */
[----:B------:R-:W-:Y:S01]  /*1cb0*/  FMUL.FTZ R247, R34, R247 ;  /* 0x000000f722f77220 */ /* 0x000fe20000410000 */
[----:B------:R-:W-:Y:S01]  /*1cc0*/  FMUL.FTZ R118, R35, R116 ;  /* 0x0000007423767220 */ /* 0x000fe20000410000 */
[----:B------:R-:W-:-:S02]  /*1cd0*/  LOP3.LUT P5, RZ, R252, 0xff0000, RZ, 0xc0, !PT ;  /* 0x00ff0000fcff7812 */ /* 0x000fc400078ac0ff */
[----:B------:R-:W-:Y:S02]  /*1ce0*/  FSEL R116, R109, RZ, P4 ;  /* 0x000000ff6d747208 */ /* 0x000fe40002000000 */
[----:B------:R-:W-:Y:S02]  /*1cf0*/  FSEL R117, R108, RZ, P3 ;  /* 0x000000ff6c757208 */ /* 0x000fe40001800000 */
[----:B------:R-:W-:Y:S02]  /*1d00*/  FSEL R114, R111, RZ, P6 ;  /* 0x000000ff6f727208 */ /* 0x000fe40003000000 */
[----:B------:R-:W-:Y:S02]  /*1d10*/  SEL R109, R110, RZ, P4 ;  /* 0x000000ff6e6d7207 */ /* 0x000fe40002000000 */
[----:B------:R-:W-:Y:S02]  /*1d20*/  FSEL R115, R115, RZ, P5 ;  /* 0x000000ff73737208 */ /* 0x000fe40002800000 */
[----:B------:R-:W-:-:S02]  /*1d30*/  SEL R108, R251, RZ, P3 ;  /* 0x000000fffb6c7207 */ /* 0x000fc40001800000 */
[----:B------:R-:W-:Y:S02]  /*1d40*/  SEL R110, R247, RZ, P5 ;  /* 0x000000fff76e7207 */ /* 0x000fe40002800000 */
[----:B------:R-:W-:Y:S01]  /*1d50*/  SEL R111, R118, RZ, P6 ;  /* 0x000000ff766f7207 */ /* 0x000fe20003000000 */
[----:B------:R-:W-:Y:S06]  /*1d60*/  BRA `(.L_x_10358) ;  /* 0x0000000000a07947 */ /* 0x000fec0003800000 */
.L_x_10357:
        /* <DEDUP_REMOVED lines=23> */
[----:B------:R-:W-:Y:S01]  /*1ee0*/  FMUL.FTZ R118, R110, R117 ;  /* 0x000000756e767220 */ /* 0x000fe20000410000 */
[----:B------:R-:W-:Y:S01]  /*1ef0*/  FMUL.FTZ R109, R32, R115 ;  /* 0x00000073206d7220 */ /* 0x000fe20000410000 */
[----:B------:R-:W-:Y:S01]  /*1f00*/  FMUL.FTZ R119, R111, R120 ;  /* 0x000000786f777220 */ /* 0x000fe20000410000 */
[----:B------:R-:W-:Y:S01]  /*1f10*/  FMUL.FTZ R110, R33, R116 ;  /* 0x00000074216e7220 */ /* 0x000fe20000410000 */
[----:B------:R-:W-:Y:S01]  /*1f20*/  LOP3.LUT P4, RZ, R252, 0xff00, RZ, 0xc0, !PT ;  /* 0x0000ff00fcff7812 */ /* 0x000fe2000788c0ff */
[----:B------:R-:W-:Y:S01]  /*1f30*/  FMUL.FTZ R111, R34, R117 ;  /* 0x00000075226f7220 */ /* 0x000fe20000410000 */
[C---:B------:R-:W-:Y:S01]  /*1f40*/  LOP3.LUT P5, RZ, R252.reuse, 0xff0000, RZ, 0xc0, !PT ;  /* 0x00ff0000fcff7812 */ /* 0x040fe200078ac0ff */
[----:B------:R-:W-:Y:S01]  /*1f50*/  FMUL.FTZ R120, R35, R120 ;  /* 0x0000007823787220 */ /* 0x000fe20000410000 */
[----:B------:R-:W-:-:S02]  /*1f60*/  ISETP.GE.U32.AND P6, PT, R252, 0x1000000, PT ;  /* 0x01000000fc00780c */ /* 0x000fc40003fc6070 */
[----:B------:R-:W-:Y:S02]  /*1f70*/  FSEL R117, R108, RZ, P3 ;  /* 0x000000ff6c757208 */ /* 0x000fe40001800000 */
[----:B------:R-:W-:Y:S02]  /*1f80*/  SEL R108, R109, RZ, P3 ;  /* 0x000000ff6d6c7207 */ /* 0x000fe40001800000 */
[----:B------:R-:W-:Y:S02]  /*1f90*/  SEL R109, R110, RZ, P4 ;  /* 0x000000ff6e6d7207 */ /* 0x000fe40002000000 */
[----:B------:R-:W-:Y:S02]  /*1fa0*/  FSEL R116, R114, RZ, P4 ;  /* 0x000000ff72747208 */ /* 0x000fe40002000000 */
[----:B------:R-:W-:Y:S02]  /*1fb0*/  SEL R110, R111, RZ, P5 ;  /* 0x000000ff6f6e7207 */ /* 0x000fe40002800000 */
[----:B------:R-:W-:-:S02]  /*1fc0*/  FSEL R115, R118, RZ, P5 ;  /* 0x000000ff76737208 */ /* 0x000fc40002800000 */
[----:B------:R-:W-:Y:S02]  /*1fd0*/  FSEL R114, R119, RZ, P6 ;  /* 0x000000ff77727208 */ /* 0x000fe40003000000 */
[----:B------:R-:W-:-:S07]  /*1fe0*/  SEL R111, R120, RZ, P6 ;  /* 0x000000ff786f7207 */ /* 0x000fce0003000000 */
.L_x_10358:
[----:B------:R-:W0:Y:S01]  /*1ff0*/  @P0 LDC.64 R118, c[0x0][0x478] ;  /* 0x00011e00ff760b82 */ /* 0x000e220000000a00 */
[----:B------:R-:W-:-:S07]  /*2000*/  IMAD.WIDE.U32 R120, R224, 0x10, R134 ;  /* 0x00000010e0787825 */ /* 0x000fce00078e0086 */
[----:B------:R-:W1:Y:S01]  /*2010*/  LDC.64 R136, c[0x0][0x468] ;  /* 0x00011a00ff887b82 */ /* 0x000e620000000a00 */
[----:B0-----:R-:W-:-:S05]  /*2020*/  @P0 IMAD.WIDE.U32 R118, R234, 0x10, R118 ;  /* 0x00000010ea760825 */ /* 0x001fca00078e0076 */
[----:B------:R-:W-:Y:S01]  /*2030*/  @P0 STG.E.128 desc[UR6][R118.64], R104 ;  /* 0x0000006876000986 */ /* 0x000fe2000c101d06 */
[----:B-1----:R-:W-:-:S05]  /*2040*/  IMAD.WIDE.U32 R122, R234, 0x10, R136 ;  /* 0x00000010ea7a7825 */ /* 0x002fca00078e0088 */
[----:B------:R0:W-:Y:S04]  /*2050*/  STG.E.128 desc[UR6][R122.64], R108 ;  /* 0x0000006c7a007986 */ /* 0x0001e8000c101d06 */
[----:B0-----:R0:W5:Y:S01]  /*2060*/  LDG.E.128 R108, desc[UR6][R120.64] ;  /* 0x00000006786c7981 */ /* 0x001162000c1e1d00 */
        /* <DEDUP_REMOVED lines=14> */
[-C--:B0-----:R-:W-:Y:S01]  /*2150*/  FMUL.FTZ R120, R105, R124.reuse ;  /* 0x0000007c69787220 */ /* 0x081fe20000410000 */
[-C--:B------:R-:W-:Y:S01]  /*2160*/  FMUL.FTZ R121, R106, R124.reuse ;  /* 0x0000007c6a797220 */ /* 0x080fe20000410000 */
[----:B------:R-:W-:Y:S01]  /*2170*/  FMUL.FTZ R122, R107, R124 ;  /* 0x0000007c6b7a7220 */ /* 0x000fe20000410000 */
[----:B------:R-:W-:Y:S01]  /*2180*/  FMUL.FTZ R119, R118, UR4 ;  /* 0x0000000476777c20 */ /* 0x000fe20008410000 */
[----:B------:R-:W-:Y:S01]  /*2190*/  FMUL.FTZ R120, R120, UR4 ;  /* 0x0000000478787c20 */ /* 0x000fe20008410000 */
[----:B------:R-:W-:Y:S01]  /*21a0*/  FMUL.FTZ R121, R121, UR4 ;  /* 0x0000000479797c20 */ /* 0x000fe20008410000 */
[----:B------:R-:W-:Y:S01]  /*21b0*/  FMUL.FTZ R132, R122, UR4 ;  /* 0x000000047a847c20 */ /* 0x000fe20008410000 */
[----:B-----5:R-:W-:Y:S01]  /*21c0*/  FMUL.FTZ R108, R108, R119 ;  /* 0x000000776c6c7220 */ /* 0x020fe20000410000 */
[----:B------:R-:W-:Y:S01]  /*21d0*/  FMUL.FTZ R118, R109, R120 ;  /* 0x000000786d767220 */ /* 0x000fe20000410000 */
[----:B------:R-:W-:Y:S01]  /*21e0*/  LOP3.LUT P3, RZ, R243, 0xff, RZ, 0xc0, !PT ;  /* 0x000000fff3ff7812 */ /* 0x000fe2000786c0ff */
[----:B------:R-:W-:Y:S01]  /*21f0*/  FMUL.FTZ R122, R110, R121 ;  /* 0x000000796e7a7220 */ /* 0x000fe20000410000 */
[----:B------:R-:W-:Y:S01]  /*2200*/  FMUL.FTZ R109, R36, R119 ;  /* 0x00000077246d7220 */ /* 0x000fe20000410000 */
[----:B------:R-:W-:Y:S01]  /*2210*/  FMUL.FTZ R123, R111, R132 ;  /* 0x000000846f7b7220 */ /* 0x000fe20000410000 */
[----:B------:R-:W-:Y:S01]  /*2220*/  FMUL.FTZ R110, R37, R120 ;  /* 0x00000078256e7220 */ /* 0x000fe20000410000 */
[C---:B------:R-:W-:Y:S01]  /*2230*/  LOP3.LUT P4, RZ, R243.reuse, 0xff00, RZ, 0xc0, !PT ;  /* 0x0000ff00f3ff7812 */ /* 0x040fe2000788c0ff */
[----:B------:R-:W-:Y:S01]  /*2240*/  FMUL.FTZ R111, R38, R121 ;  /* 0x00000079266f7220 */ /* 0x000fe20000410000 */
[----:B------:R-:W-:Y:S01]  /*2250*/  LOP3.LUT P5, RZ, R243, 0xff0000, RZ, 0xc0, !PT ;  /* 0x00ff0000f3ff7812 */ /* 0x000fe200078ac0ff */
        /* <DEDUP_REMOVED lines=9> */
[----:B------:R-:W-:Y:S01]  /*22f0*/  SEL R111, R132, RZ, P6 ;  /* 0x000000ff846f7207 */ /* 0x000fe20003000000 */
[----:B------:R-:W-:Y:S06]  /*2300*/  BRA `(.L_x_10360) ;  /* 0x0000000000a07947 */ /* 0x000fec0003800000 */
.L_x_10359:
        /* <DEDUP_REMOVED lines=19> */
[----:B0-----:R-:W-:Y:S01]  /*2440*/  FMUL.FTZ R120, R235, UR4 ;  /* 0x00000004eb787c20 */ /* 0x001fe20008410000 */
[----:B-----5:R-:W-:Y:S01]  /*2450*/  FMUL.FTZ R109, R109, R118 ;  /* 0x000000766d6d7220 */ /* 0x020fe20000410000 */
[----:B------:R-:W-:Y:S01]  /*2460*/  FMUL.FTZ R119, R110, R237 ;  /* 0x000000ed6e777220 */ /* 0x000fe20000410000 */
[----:B------:R-:W-:Y:S01]  /*2470*/  LOP3.LUT P4, RZ, R243, 0xff00, RZ, 0xc0, !PT ;  /* 0x0000ff00f3ff7812 */ /* 0x000fe2000788c0ff */
[-C--:B------:R-:W-:Y:S01]  /*2480*/  FMUL.FTZ R108, R108, R241.reuse ;  /* 0x000000f16c6c7220 */ /* 0x080fe20000410000 */
[----:B------:R-:W-:Y:S01]  /*2490*/  FMUL.FTZ R111, R111, R120 ;  /* 0x000000786f6f7220 */ /* 0x000fe20000410000 */
[----:B------:R-:W-:Y:S01]  /*24a0*/  FMUL.FTZ R110, R37, R118 ;  /* 0x00000076256e7220 */ /* 0x000fe20000410000 */
[C---:B------:R-:W-:Y:S01]  /*24b0*/  LOP3.LUT P3, RZ, R243.reuse, 0xff, RZ, 0xc0, !PT ;  /* 0x000000fff3ff7812 */ /* 0x040fe2000786c0ff */
        /* <DEDUP_REMOVED lines=12> */
[----:B------:R-:W-:-:S07]  /*2580*/  SEL R111, R122, RZ, P6 ;  /* 0x000000ff7a6f7207 */ /* 0x000fce0003000000 */
.L_x_10360:
[----:B------:R-:W0:Y:S01]  /*2590*/  @P0 LDC.64 R122, c[0x0][0x478] ;  /* 0x00011e00ff7a0b82 */ /* 0x000e220000000a00 */
[----:B------:R-:W-:-:S04]  /*25a0*/  IMAD.WIDE.U32 R138, R224, 0x10, R136 ;  /* 0x00000010e08a7825 */ /* 0x000fc800078e0088 */
[----:B------:R-:W-:-:S04]  /*25b0*/  IMAD.WIDE.U32 R132, R214, 0x10, R134 ;  /* 0x00000010d6847825 */ /* 0x000fc800078e0086 */
[----:B0-----:R-:W-:-:S05]  /*25c0*/  @P0 IMAD.WIDE.U32 R122, R224, 0x10, R122 ;  /* 0x00000010e07a0825 */ /* 0x001fca00078e007a */
[----:B------:R-:W-:Y:S04]  /*25d0*/  @P0 STG.E.128 desc[UR6][R122.64], R104 ;  /* 0x000000687a000986 */ /* 0x000fe8000c101d06 */
        /* <DEDUP_REMOVED lines=38> */
[----:B------:R-:W-:Y:S02]  /*2840*/  SEL R110, R111, RZ, P5 ;  /* 0x000000ff6f6e7207 */ /* 0x000fe40002800000 */
[----:B------:R-:W-:Y:S02]  /*2850*/  FSEL R122, R122, RZ, P4 ;  /* 0x000000ff7a7a7208 */ /* 0x000fe40002000000 */
[----:B------:R-:W-:-:S02]  /*2860*/  FSEL R123, R138, RZ, P5 ;  /* 0x000000ff8a7b7208 */ /* 0x000fc40002800000 */
[----:B------:R-:W-:Y:S02]  /*2870*/  FSEL R132, R139, RZ, P6 ;  /* 0x000000ff8b847208 */ /* 0x000fe40003000000 */
[----:B------:R-:W-:Y:S01]  /*2880*/  SEL R111, R140, RZ, P6 ;  /* 0x000000ff8c6f7207 */ /* 0x000fe20003000000 */
[----:B------:R-:W-:Y:S06]  /*2890*/  BRA `(.L_x_10362) ;  /* 0x0000000000a07947 */ /* 0x000fec0003800000 */
.L_x_10361:
        /* <DEDUP_REMOVED lines=40> */
.L_x_10362:
        /* <DEDUP_REMOVED lines=32> */
[C---:B------:R-:W-:Y:S01]  /*2d20*/  LOP3.LUT P3, RZ, R223.reuse, 0xff, RZ, 0xc0, !PT ;  /* 0x000000ffdfff7812 */ /* 0x040fe2000786c0ff */
[----:B------:R-:W-:Y:S01]  /*2d30*/  FMUL.FTZ R139, R44, R139 ;  /* 0x0000008b2c8b7220 */ /* 0x000fe20000410000 */
[----:B------:R-:W-:Y:S01]  /*2d40*/  LOP3.LUT P4, RZ, R223, 0xff00, RZ, 0xc0, !PT ;  /* 0x0000ff00dfff7812 */ /* 0x000fe2000788c0ff */
[----:B------:R-:W-:Y:S01]  /*2d50*/  FMUL.FTZ R140, R45, R140 ;  /* 0x0000008c2d8c7220 */ /* 0x000fe20000410000 */
[C---:B------:R-:W-:Y:S01]  /*2d60*/  LOP3.LUT P5, RZ, R223.reuse, 0xff0000, RZ, 0xc0, !PT ;  /* 0x00ff0000dfff7812 */ /* 0x040fe200078ac0ff */
[----:B------:R-:W-:Y:S01]  /*2d70*/  FMUL.FTZ R141, R46, R141 ;  /* 0x0000008d2e8d7220 */ /* 0x000fe20000410000 */
[----:B------:R-:W-:Y:S01]  /*2d80*/  ISETP.GE.U32.AND P6, PT, R223, 0x1000000, PT ;  /* 0x01000000df00780c */ /* 0x000fe20003fc6070 */
[----:B------:R-:W-:Y:S01]  /*2d90*/  FMUL.FTZ R142, R47, R142 ;  /* 0x0000008e2f8e7220 */ /* 0x000fe20000410000 */
[----:B------:R-:W-:-:S02]  /*2da0*/  FSEL R144, R108, RZ, P3 ;  /* 0x000000ff6c907208 */ /* 0x000fc40001800000 */
[----:B------:R-:W-:Y:S02]  /*2db0*/  FSEL R145, R109, RZ, P4 ;  /* 0x000000ff6d917208 */ /* 0x000fe40002000000 */
[----:B------:R-:W-:Y:S02]  /*2dc0*/  FSEL R146, R110, RZ, P5 ;  /* 0x000000ff6e927208 */ /* 0x000fe40002800000 */
[----:B------:R-:W-:Y:S02]  /*2dd0*/  FSEL R147, R111, RZ, P6 ;  /* 0x000000ff6f937208 */ /* 0x000fe40003000000 */
[----:B------:R-:W-:Y:S02]  /*2de0*/  SEL R108, R139, RZ, P3 ;  /* 0x000000ff8b6c7207 */ /* 0x000fe40001800000 */
[----:B------:R-:W-:Y:S02]  /*2df0*/  SEL R109, R140, RZ, P4 ;  /* 0x000000ff8c6d7207 */ /* 0x000fe40002000000 */
[----:B------:R-:W-:-:S02]  /*2e00*/  SEL R110, R141, RZ, P5 ;  /* 0x000000ff8d6e7207 */ /* 0x000fc40002800000 */
[----:B------:R-:W-:Y:S01]  /*2e10*/  SEL R111, R142, RZ, P6 ;  /* 0x000000ff8e6f7207 */ /* 0x000fe20003000000 */
[----:B------:R-:W-:Y:S06]  /*2e20*/  BRA `(.L_x_10364) ;  /* 0x0000000000a07947 */ /* 0x000fec0003800000 */
.L_x_10363:
        /* <DEDUP_REMOVED lines=39> */
[----:B------:R-:W-:-:S07]  /*30a0*/  SEL R111, R140, RZ, P6 ;  /* 0x000000ff8c6f7207 */ /* 0x000fce0003000000 */
.L_x_10364:
        /* <DEDUP_REMOVED lines=49> */
.L_x_10365:
        /* <DEDUP_REMOVED lines=40> */
.L_x_10366:
        /* <DEDUP_REMOVED lines=49> */
.L_x_10367:
        /* <DEDUP_REMOVED lines=28> */
[----:B------:R-:W-:Y:S01]  /*3b10*/  FMUL.FTZ R112, R53, R112 ;  /* 0x0000007035707220 */ /* 0x000fe20000410000 */
[----:B------:R-:W-:Y:S01]  /*3b20*/  FMUL.FTZ R124, R55, R124 ;  /* 0x0000007c377c7220 */ /* 0x000fe20000410000 */
[----:B------:R-:W-:-:S02]  /*3b30*/  LOP3.LUT P4, RZ, R203, 0xff00, RZ, 0xc0, !PT ;  /* 0x0000ff00cbff7812 */ /* 0x000fc4000788c0ff */
[----:B------:R-:W-:Y:S02]  /*3b40*/  ISETP.GE.U32.AND P6, PT, R203, 0x1000000, PT ;  /* 0x01000000cb00780c */ /* 0x000fe40003fc6070 */
[----:B------:R-:W-:Y:S02]  /*3b50*/  FSEL R127, R108, RZ, P3 ;  /* 0x000000ff6c7f7208 */ /* 0x000fe40001800000 */
[----:B------:R-:W-:Y:S02]  /*3b60*/  FSEL R129, R110, RZ, P5 ;  /* 0x000000ff6e817208 */ /* 0x000fe40002800000 */
[----:B------:R-:W-:Y:S02]  /*3b70*/  SEL R108, R109, RZ, P3 ;  /* 0x000000ff6d6c7207 */ /* 0x000fe40001800000 */
[----:B------:R-:W-:Y:S02]  /*3b80*/  SEL R110, R111, RZ, P5 ;  /* 0x000000ff6f6e7207 */ /* 0x000fe40002800000 */
[----:B------:R-:W-:-:S02]  /*3b90*/  FSEL R126, R126, RZ, P4 ;  /* 0x000000ff7e7e7208 */ /* 0x000fc40002000000 */
[----:B------:R-:W-:Y:S02]  /*3ba0*/  FSEL R131, R113, RZ, P6 ;  /* 0x000000ff71837208 */ /* 0x000fe40003000000 */
[----:B------:R-:W-:Y:S02]  /*3bb0*/  SEL R109, R112, RZ, P4 ;  /* 0x000000ff706d7207 */ /* 0x000fe40002000000 */
[----:B------:R-:W-:-:S07]  /*3bc0*/  SEL R111, R124, RZ, P6 ;  /* 0x000000ff7c6f7207 */ /* 0x000fce0003000000 */
.L_x_10368:
[----:B------:R-:W1:Y:S01]  /*3bd0*/  @P0 LDC.64 R112, c[0x0][0x478] ;  /* 0x00011e00ff700b82 */ /* 0x000e620000000a00 */
[----:B------:R-:W-:-:S04]  /*3be0*/  IMAD.WIDE.U32 R136, R197, 0x10, R136 ;  /* 0x00000010c5887825 */ /* 0x000fc800078e0088 */
[----:B-1----:R-:W-:-:S05]  /*3bf0*/  @P0 IMAD.WIDE.U32 R112, R197, 0x10, R112 ;  /* 0x00000010c5700825 */ /* 0x002fca00078e0070 */
[----:B------:R1:W-:Y:S04]  /*3c00*/  @P0 STG.E.128 desc[UR6][R112.64], R104 ;  /* 0x0000006870000986 */ /* 0x0003e8000c101d06 */
[----:B------:R1:W-:Y:S01]  /*3c10*/  STG.E.128 desc[UR6][R136.64], R108 ;  /* 0x0000006c88007986 */ /* 0x0003e2000c101d06 */
[----:B------:R-:W-:Y:S05]  /*3c20*/  BRA `(.L_x_10369) ;  /* 0x0000002000707947 */ /* 0x000fea0003800000 */
.L_x_10356:
        /* <DEDUP_REMOVED lines=35> */
[C---:B------:R-:W-:Y:S01]  /*3e60*/  ISETP.GE.U32.AND P5, PT, R252.reuse, 0x1000000, PT ;  /* 0x01000000fc00780c */ /* 0x040fe20003fa6070 */
[----:B------:R-:W-:Y:S01]  /*3e70*/  FMUL.FTZ R120, R35, R120 ;  /* 0x0000007823787220 */ /* 0x000fe20000410000 */
[----:B------:R-:W-:-:S02]  /*3e80*/  LOP3.LUT P4, RZ, R252, 0xff0000, RZ, 0xc0, !PT ;  /* 0x00ff0000fcff7812 */ /* 0x000fc4000788c0ff */
[----:B------:R-:W-:Y:S02]  /*3e90*/  FSEL R117, R108, RZ, P0 ;  /* 0x000000ff6c757208 */ /* 0x000fe40000000000 */
[----:B------:R-:W-:Y:S02]  /*3ea0*/  SEL R108, R109, RZ, P0 ;  /* 0x000000ff6d6c7207 */ /* 0x000fe40000000000 */
[----:B------:R-:W-:Y:S02]  /*3eb0*/  FSEL R114, R111, RZ, P5 ;  /* 0x000000ff6f727208 */ /* 0x000fe40002800000 */
[----:B------:R-:W-:Y:S02]  /*3ec0*/  SEL R109, R110, RZ, P3 ;  /* 0x000000ff6e6d7207 */ /* 0x000fe40001800000 */
[----:B------:R-:W-:Y:S02]  /*3ed0*/  FSEL R116, R116, RZ, P3 ;  /* 0x000000ff74747208 */ /* 0x000fe40001800000 */
[----:B------:R-:W-:-:S02]  /*3ee0*/  FSEL R115, R118, RZ, P4 ;  /* 0x000000ff76737208 */ /* 0x000fc40002000000 */
[----:B------:R-:W-:Y:S02]  /*3ef0*/  SEL R110, R119, RZ, P4 ;  /* 0x000000ff776e7207 */ /* 0x000fe40002000000 */
[----:B------:R-:W-:Y:S01]  /*3f00*/  SEL R111, R120, RZ, P5 ;  /* 0x000000ff786f7207 */ /* 0x000fe20002800000 */
[----:B------:R-:W-:Y:S06]  /*3f10*/  BRA `(.L_x_10371) ;  /* 0x0000000000a07947 */ /* 0x000fec0003800000 */
.L_x_10370:
        /* <DEDUP_REMOVED lines=40> */
.L_x_10371:
[----:B------:R-:W-:Y:S01]  /*41a0*/  ISETP.NE.U32.AND P0, PT, RZ, UR14, PT ;  /* 0x0000000eff007c0c */ /* 0x000fe2000bf05070 */
[----:B------:R-:W0:Y:S01]  /*41b0*/  LDC.64 R136, c[0x0][0x468] ;  /* 0x00011a00ff887b82 */ /* 0x000e220000000a00 */
[----:B------:R-:W-:Y:S02]  /*41c0*/  IMAD.WIDE.U32 R120, R224, 0x10, R134 ;  /* 0x00000010e0787825 */ /* 0x000fe400078e0086 */
[----:B------:R-:W-:-:S13]  /*41d0*/  ISETP.NE.AND.EX P0, PT, RZ, UR15, PT, P0 ;  /* 0x0000000fff007c0c */ /* 0x000fda000bf05300 */
[----:B------:R-:W1:Y:S01]  /*41e0*/  @P0 LDC.64 R118, c[0x0][0x478] ;  /* 0x00011e00ff760b82 */ /* 0x000e620000000a00 */
[----:B0-----:R-:W-:-:S04]  /*41f0*/  IMAD.WIDE.U32 R122, R234, 0x10, R136 ;  /* 0x00000010ea7a7825 */ /* 0x001fc800078e0088 */
[----:B-1----:R-:W-:-:S05]  /*4200*/  @P0 IMAD.WIDE.U32 R118, R234, 0x10, R118 ;  /* 0x00000010ea760825 */ /* 0x002fca00078e0076 */
        /* <DEDUP_REMOVED lines=45> */
.L_x_10372:
        /* <DEDUP_REMOVED lines=11> */
[----:B0-----:R-:W-:Y:S01]  /*4590*/  FFMA.FTZ R121, R200, R236, R87 ;  /* 0x000000ecc8797223 */ /* 0x001fe20000010057 */
        /* <DEDUP_REMOVED lines=28> */
.L_x_10373:
        /* <DEDUP_REMOVED lines=49> */
.L_x_10374:
        /* <DEDUP_REMOVED lines=40> */
.L_x_10375:
        /* <DEDUP_REMOVED lines=49> */
.L_x_10376:
        /* <DEDUP_REMOVED lines=40> */
.L_x_10377:
        /* <DEDUP_REMOVED lines=49> */
.L_x_10378:
        /* <DEDUP_REMOVED lines=40> */
.L_x_10379:
        /* <DEDUP_REMOVED lines=49> */
.L_x_10380:
        /* <DEDUP_REMOVED lines=40> */
.L_x_10381:
[----:B------:R-:W1:Y:S01]  /*5da0*/  @P0 LDC.64 R112, c[0x0][0x478] ;  /* 0x00011e00ff700b82 */ /* 0x000e620000000a00 */
[----:B------:R-:W-:-:S04]  /*5db0*/  IMAD.WIDE.U32 R136, R197, 0x10, R136 ;  /* 0x00000010c5887825 */ /* 0x000fc800078e0088 */
[----:B-1----:R-:W-:-:S05]  /*5dc0*/  @P0 IMAD.WIDE.U32 R112, R197, 0x10, R112 ;  /* 0x00000010c5700825 */ /* 0x002fca00078e0070 */
[----:B------:R2:W-:Y:S04]  /*5dd0*/  @P0 STG.E.128 desc[UR6][R112.64], R104 ;  /* 0x0000006870000986 */ /* 0x0005e8000c101d06 */
[----:B------:R2:W-:Y:S02]  /*5de0*/  STG.E.128 desc[UR6][R136.64], R108 ;  /* 0x0000006c88007986 */ /* 0x0005e4000c101d06 */
.L_x_10369:
        /* <DEDUP_REMOVED lines=101> */
.L_x_10355:
        /* <DEDUP_REMOVED lines=29> */
.L_x_10383:
        /* <DEDUP_REMOVED lines=15> */
.L_x_10849:


//--------------------- .text._ZN10layer_norm22ln_bwd_finalize_kernelINS_22Kernel_traits_finalizeILj6144EfffffjLb1ELj1024ELj4ENS_18Kernel_traits_baseILj6144EfffffjLj1024EEEEELb1ELb0EEEvNS_9BwdParamsE --------------------------
	.section	.text._ZN10layer_norm22ln_bwd_finalize_kernelINS_22Kernel_traits_finalizeILj6144EfffffjLb1ELj1024ELj4ENS_18Kernel_traits_baseILj6144EfffffjLj1024EEEEELb1ELb0EEEvNS_9BwdParamsE,"ax",@progbits
	.align	128
        .global         _ZN10layer_norm22ln_bwd_finalize_kernelINS_22Kernel_traits_finalizeILj6144EfffffjLb1ELj1024ELj4ENS_18Kernel_traits_baseILj6144EfffffjLj1024EEEEELb1ELb0EEEvNS_9BwdParamsE
        .type           _ZN10layer_norm22ln_bwd_finalize_kernelINS_22Kernel_traits_finalizeILj6144EfffffjLb1ELj1024ELj4ENS_18Kernel_traits_baseILj6144EfffffjLj1024EEEEELb1ELb0EEEvNS_9BwdParamsE,@function
        .size           _ZN10layer_norm22ln_bwd_finalize_kernelINS_22Kernel_traits_finalizeILj6144EfffffjLb1ELj1024ELj4ENS_18Kernel_traits_baseILj6144EfffffjLj1024EEEEELb1ELb0EEEvNS_9BwdParamsE,(.L_x_10850 - _ZN10layer_norm22ln_bwd_finalize_kernelINS_22Kernel_traits_finalizeILj6144EfffffjLb1ELj1024ELj4ENS_18Kernel_traits_baseILj6144EfffffjLj1024EEEEELb1ELb0EEEvNS_9BwdParamsE)
        .other          _ZN10layer_norm22ln_bwd_finalize_kernelINS_22Kernel_traits_finalizeILj6144EfffffjLb1ELj1024ELj4ENS_18Kernel_traits_baseILj6144EfffffjLj1024EEEEELb1ELb0EEEvNS_9BwdParamsE,@"STO_CUDA_ENTRY STV_DEFAULT"
_ZN10layer_norm22ln_bwd_finalize_kernelINS_22Kernel_traits_finalizeILj6144EfffffjLb1ELj1024ELj4ENS_18Kernel_traits_baseILj6144EfffffjLj1024EEEEELb1ELb0EEEvNS_9BwdParamsE:
.text._ZN10layer_norm22ln_bwd_finalize_kernelINS_22Kernel_traits_finalizeILj6144EfffffjLb1ELj1024ELj4ENS_18Kernel_traits_baseILj6144EfffffjLj1024EEEEELb1ELb0EEEvNS_9BwdParamsE:
        /* <DEDUP_REMOVED lines=57> */
.L_x_10388:
        /* <DEDUP_REMOVED lines=87> */
.L_x_10387:
[----:B------:R-:W-:Y:S05]  /*0900*/  BSYNC.RECONVERGENT B1 ;  /* 0x0000000000017941 */ /* 0x000fea0003800200 */
.L_x_10386:
        /* <DEDUP_REMOVED lines=50> */
.L_x_10390:
[----:B------:R-:W-:Y:S05]  /*0c30*/  BSYNC.RECONVERGENT B1 ;  /* 0x0000000000017941 */ /* 0x000fea0003800200 */
.L_x_10389:
        /* <DEDUP_REMOVED lines=29> */
.L_x_10392:
[----:B------:R-:W-:Y:S05]  /*0e10*/  BSYNC.RECONVERGENT B1 ;  /* 0x0000000000017941 */ /* 0x000fea0003800200 */
.L_x_10391:
        /* <DEDUP_REMOVED lines=14> */
.L_x_10385:
[----:B------:R-:W-:Y:S05]  /*0f00*/  BSYNC.RECONVERGENT B0 ;  /* 0x0000000000007941 */ /* 0x000fea0003800200 */
.L_x_10384:
        /* <DEDUP_REMOVED lines=75> */
.L_x_10393:
        /* <DEDUP_REMOVED lines=12> */
.L_x_10850:


//--------------------- .text._ZN10layer_norm13ln_bwd_kernelINS_13Kernel_traitsIfffffjLj6144ELj1ELj1ELj8ELj16ENS_18Kernel_traits_baseILj6144EfffffjLj256EEEEELb1ELb1ELb1ELb0EEEvNS_9BwdParamsE --------------------------
	.section	.text._ZN10layer_norm13ln_bwd_kernelINS_13Kernel_traitsIfffffjLj6144ELj1ELj1ELj8ELj16ENS_18Kernel_traits_baseILj6144EfffffjLj256EEEEELb1ELb1ELb1ELb0EEEvNS_9BwdParamsE,"ax",@progbits
	.align	128
        .global         _ZN10layer_norm13ln_bwd_kernelINS_13Kernel_traitsIfffffjLj6144ELj1ELj1ELj8ELj16ENS_18Kernel_traits_baseILj6144EfffffjLj256EEEEELb1ELb1ELb1ELb0EEEvNS_9BwdParamsE
        .type           _ZN10layer_norm13ln_bwd_kernelINS_13Kernel_traitsIfffffjLj6144ELj1ELj1ELj8ELj16ENS_18Kernel_traits_baseILj6144EfffffjLj256EEEEELb1ELb1ELb1ELb0EEEvNS_9BwdParamsE,@function
        .size           _ZN10layer_norm13ln_bwd_kernelINS_13Kernel_traitsIfffffjLj6144ELj1ELj1ELj8ELj16ENS_18Kernel_traits_baseILj6144EfffffjLj256EEEEELb1ELb1ELb1ELb0EEEvNS_9BwdParamsE,(.L_x_10851 - _ZN10layer_norm13ln_bwd_kernelINS_13Kernel_traitsIfffffjLj6144ELj1ELj1ELj8ELj16ENS_18Kernel_traits_baseILj6144EfffffjLj256EEEEELb1ELb1ELb1ELb0EEEvNS_9BwdParamsE)
        .other          _ZN10layer_norm13ln_bwd_kernelINS_13Kernel_traitsIfffffjLj6144ELj1ELj1ELj8ELj16ENS_18Kernel_traits_baseILj6144EfffffjLj256EEEEELb1ELb1ELb1ELb0EEEvNS_9BwdParamsE,@"STO_CUDA_ENTRY STV_DEFAULT"
_ZN10layer_norm13ln_bwd_kernelINS_13Kernel_traitsIfffffjLj6144ELj1ELj1ELj8ELj16ENS_18Kernel_traits_baseILj6144EfffffjLj256EEEEELb1ELb1ELb1ELb0EEEvNS_9BwdParamsE:
.text._ZN10layer_norm13ln_bwd_kernelINS_13Kernel_traitsIfffffjLj6144ELj1ELj1ELj8ELj16ENS_18Kernel_traits_baseILj6144EfffffjLj256EEEEELb1ELb1ELb1ELb0EEEvNS_9BwdParamsE:
[----:B------:R-:W-:Y:S01]  /*0000*/  LDC R1, c[0x0][0x37c] ;  /* 0x0000df00ff017b82 */ /* 0x000fe20000000800 */
[----:B------:R-:W0:Y:S01]  /*0010*/  S2R R5, SR_TID.X ;  /* 0x0000000000057919 */ /* 0x000e220000002100 */
[----:B------:R-:W1:Y:S01]  /*0020*/  LDCU UR10, c[0x0][0x388] ;  /* 0x00007100ff0a77ac */ /* 0x000e620008000800 */
[----:B------:R-:W2:Y:S01]  /*0030*/  LDCU.64 UR20, c[0x0][0x358] ;  /* 0x00006b00ff1477ac */ /* 0x000ea20008000a00 */
[----:B-1----:R-:W-:-:S04]  /*0040*/  USHF.R.S32.HI UR4, URZ, 0x1f, UR10 ;  /* 0x0000001fff047899 */ /* 0x002fc8000801140a */
[----:B------:R-:W-:-:S06]  /*0050*/  ULEA.HI UR4, UR4, UR10, URZ, 0x2 ;  /* 0x0000000a04047291 */ /* 0x000fcc000f8f10ff */
[----:B------:R-:W-:Y:S02]  /*0060*/  MOV R3, UR4 ;  /* 0x0000000400037c02 */ /* 0x000fe40008000f00 */
[----:B0-----:R-:W-:Y:S02]  /*0070*/  LOP3.LUT R4, R5, 0xff, RZ, 0x3c, !PT ;  /* 0x000000ff05047812 */ /* 0x001fe400078e3cff */
[----:B------:R-:W-:Y:S01]  /*0080*/  MOV R11, R5 ;  /* 0x00000005000b7202 */ /* 0x000fe20000000f00 */
[----:B------:R-:W0:Y:S01]  /*0090*/  S2UR UR9, SR_CTAID.X ;  /* 0x00000000000979c3 */ /* 0x000e220000002500 */
[----:B------:R-:W-:Y:S01]  /*00a0*/  LEA.HI.SX32 R4, R3, R4, 0x1e ;  /* 0x0000000403047211 */ /* 0x000fe200078ff2ff */
[----:B------:R-:W0:Y:S03]  /*00b0*/  LDCU UR4, c[0x0][0x384] ;  /* 0x00007080ff0477ac */ /* 0x000e260008000800 */
[----:B------:R-:W-:-:S02]  /*00c0*/  ISETP.GE.U32.AND P0, PT, R4, 0x200, PT ;  /* 0x000002000400780c */ /* 0x000fc40003f06070 */
[C---:B------:R-:W-:Y:S02]  /*00d0*/  ISETP.GE.U32.AND P1, PT, R4.reuse, 0x300, PT ;  /* 0x000003000400780c */ /* 0x040fe40003f26070 */
[C---:B------:R-:W-:Y:S02]  /*00e0*/  ISETP.GE.U32.AND P2, PT, R4.reuse, 0x400, PT ;  /* 0x000004000400780c */ /* 0x040fe40003f46070 */
[C---:B------:R-:W-:Y:S02]  /*00f0*/  ISETP.GE.U32.AND P4, PT, R4.reuse, 0x100, PT ;  /* 0x000001000400780c */ /* 0x040fe40003f86070 */
[C---:B------:R-:W-:Y:S02]  /*0100*/  ISETP.GE.U32.AND P3, PT, R4.reuse, 0x500, PT ;  /* 0x000005000400780c */ /* 0x040fe40003f66070 */
[----:B------:R-:W-:Y:S02]  /*0110*/  ISETP.GE.U32.AND P5, PT, R4, 0x600, PT ;  /* 0x000006000400780c */ /* 0x000fe40003fa6070 */
[----:B------:R-:W-:-:S02]  /*0120*/  CS2R R96, SRZ ;  /* 0x0000000000607805 */ /* 0x000fc4000001ff00 */
[----:B------:R-:W-:Y:S01]  /*0130*/  P2R R10, PR, RZ, 0x10 ;  /* 0x00000010ff0a7803 */ /* 0x000fe20000000000 */
[----:B------:R-:W1:Y:S01]  /*0140*/  @P0 LDC.64 R8, c[0x0][0x3d0] ;  /* 0x0000f400ff080b82 */ /* 0x000e620000000a00 */
[----:B------:R-:W-:-:S03]  /*0150*/  P2R R231, PR, RZ, 0x20 ;  /* 0x00000020ffe77803 */ /* 0x000fc60000000000 */
[----:B------:R-:W-:-:S04]  /*0160*/  @P4 LOP3.LUT R11, R5, 0x100, RZ, 0xfc, !PT ;  /* 0x00000100050b4812 */ /* 0x000fc800078efcff */
[----:B------:R-:W3:Y:S08]  /*0170*/  @P0 LDC.64 R12, c[0x0][0x3e8] ;  /* 0x0000fa00ff0c0b82 */ /* 0x000ef00000000a00 */
[----:B------:R-:W4:Y:S08]  /*0180*/  @P1 LDC.64 R2, c[0x0][0x3d0] ;  /* 0x0000f400ff021b82 */ /* 0x000f300000000a00 */
[----:B------:R-:W0:Y:S01]  /*0190*/  @P1 LDC.64 R6, c[0x0][0x3e8] ;  /* 0x0000fa00ff061b82 */ /* 0x000e220000000a00 */
[----:B-1----:R-:W-:-:S05]  /*01a0*/  @P0 IMAD.WIDE.U32 R8, R11, 0x10, R8 ;  /* 0x000000100b080825 */ /* 0x002fca00078e0008 */
[----:B--2---:R-:W5:Y:S02]  /*01b0*/  @P0 LDG.E.128 R144, desc[UR20][R8.64] ;  /* 0x0000001408900981 */ /* 0x004f64000c1e1d00 */
[----:B------:R-:W1:Y:S01]  /*01c0*/  @P2 LDC.64 R14, c[0x0][0x3d0] ;  /* 0x0000f400ff0e2b82 */ /* 0x000e620000000a00 */
[C---:B---3--:R-:W-:Y:S01]  /*01d0*/  @P0 IMAD.WIDE.U32 R12, R11.reuse, 0x10, R12 ;  /* 0x000000100b0c0825 */ /* 0x048fe200078e000c */
[----:B------:R-:W-:-:S04]  /*01e0*/  @P0 IADD3 R11, PT, PT, R11, 0x100, RZ ;  /* 0x000001000b0b0810 */ /* 0x000fc80007ffe0ff */
[----:B------:R-:W5:Y:S02]  /*01f0*/  @P0 LDG.E.128 R140, desc[UR20][R12.64] ;  /* 0x000000140c8c0981 */ /* 0x000f64000c1e1d00 */
[----:B------:R-:W2:Y:S01]  /*0200*/  @P2 LDC.64 R16, c[0x0][0x3e8] ;  /* 0x0000fa00ff102b82 */ /* 0x000ea20000000a00 */
[----:B----4-:R-:W-:-:S05]  /*0210*/  @P1 IMAD.WIDE.U32 R18, R11, 0x10, R2 ;  /* 0x000000100b121825 */ /* 0x010fca00078e0002 */
        /* <DEDUP_REMOVED lines=11> */
[----:B------:R-:W5:Y:S02]  /*02d0*/  @P2 LDG.E.128 R124, desc[UR20][R24.64] ;  /* 0x00000014187c2981 */ /* 0x000f64000c1e1d00 */
[----:B------:R-:W2:Y:S01]  /*02e0*/  @P5 LDC.64 R32, c[0x0][0x3e8] ;  /* 0x0000fa00ff205b82 */ /* 0x000ea20000000a00 */
[----:B---3--:R-:W-:-:S05]  /*02f0*/  @P3 IMAD.WIDE.U32 R26, R11, 0x10, R26 ;  /* 0x000000100b1a3825 */ /* 0x008fca00078e001a */
[----:B------:R-:W5:Y:S02]  /*0300*/  @P3 LDG.E.128 R120, desc[UR20][R26.64] ;  /* 0x000000141a783981 */ /* 0x000f64000c1e1d00 */
[----:B------:R-:W3:Y:S01]  /*0310*/  @P4 LDC.64 R2, c[0x0][0x3d0] ;  /* 0x0000f400ff024b82 */ /* 0x000ee20000000a00 */
[C---:B0-----:R-:W-:Y:S01]  /*0320*/  @P3 IMAD.WIDE.U32 R28, R11.reuse, 0x10, R28 ;  /* 0x000000100b1c3825 */ /* 0x041fe200078e001c */
[----:B------:R-:W-:Y:S01]  /*0330*/  @P3 IADD3 R11, PT, PT, R11, 0x100, RZ ;  /* 0x000001000b0b3810 */ /* 0x000fe20007ffe0ff */
[----:B------:R-:W-:Y:S01]  /*0340*/  UISETP.GE.AND UP0, UPT, UR9, UR4, UPT ;  /* 0x000000040900728c */ /* 0x000fe2000bf06270 */
[----:B------:R-:W-:Y:S02]  /*0350*/  CS2R R98, SRZ ;  /* 0x0000000000627805 */ /* 0x000fe4000001ff00 */
[----:B------:R-:W-:Y:S01]  /*0360*/  CS2R R92, SRZ ;  /* 0x00000000005c7805 */ /* 0x000fe2000001ff00 */
[----:B------:R0:W5:Y:S01]  /*0370*/  @P3 LDG.E.128 R116, desc[UR20][R28.64] ;  /* 0x000000141c743981 */ /* 0x000162000c1e1d00 */
[----:B------:R-:W4:Y:S01]  /*0380*/  @P4 LDC.64 R6, c[0x0][0x3e8] ;  /* 0x0000fa00ff064b82 */ /* 0x000f220000000a00 */
[----:B-1----:R-:W-:-:S05]  /*0390*/  @P5 IMAD.WIDE.U32 R14, R11, 0x10, R30 ;  /* 0x000000100b0e5825 */ /* 0x002fca00078e001e */
[----:B------:R1:W5:Y:S01]  /*03a0*/  @P5 LDG.E.128 R112, desc[UR20][R14.64] ;  /* 0x000000140e705981 */ /* 0x000362000c1e1d00 */
[----:B--2---:R-:W-:-:S05]  /*03b0*/  @P5 IMAD.WIDE.U32 R16, R11, 0x10, R32 ;  /* 0x000000100b105825 */ /* 0x004fca00078e0020 */
[----:B------:R1:W5:Y:S01]  /*03c0*/  @P5 LDG.E.128 R108, desc[UR20][R16.64] ;  /* 0x00000014106c5981 */ /* 0x000362000c1e1d00 */
[----:B---3--:R-:W-:-:S05]  /*03d0*/  @P4 IMAD.WIDE.U32 R2, R5, 0x10, R2 ;  /* 0x0000001005024825 */ /* 0x008fca00078e0002 */
[----:B------:R1:W5:Y:S01]  /*03e0*/  @P4 LDG.E.128 R104, desc[UR20][R2.64] ;  /* 0x0000001402684981 */ /* 0x000362000c1e1d00 */
[----:B----4-:R-:W-:-:S05]  /*03f0*/  @P4 IMAD.WIDE.U32 R6, R5, 0x10, R6 ;  /* 0x0000001005064825 */ /* 0x010fca00078e0006 */
[----:B------:R1:W5:Y:S01]  /*0400*/  @P4 LDG.E.128 R100, desc[UR20][R6.64] ;  /* 0x0000001406644981 */ /* 0x000362000c1e1d00 */
        /* <DEDUP_REMOVED lines=31> */
[----:B0-----:R-:W-:Y:S02]  /*0600*/  CS2R R28, SRZ ;  /* 0x00000000001c7805 */ /* 0x001fe4000001ff00 */
        /* <DEDUP_REMOVED lines=43> */
[----:B------:R-:W4:Y:S01]  /*08c0*/  LDCU.64 UR24, c[0x0][0x438] ;  /* 0x00008700ff1877ac */ /* 0x000f220008000a00 */
[----:B------:R-:W0:Y:S01]  /*08d0*/  LDCU.64 UR4, c[0x0][0x478] ;  /* 0x00008f00ff0477ac */ /* 0x000e220008000a00 */
[----:B------:R-:W0:Y:S01]  /*08e0*/  LDCU.128 UR12, c[0x0][0x3c0] ;  /* 0x00007800ff0c77ac */ /* 0x000e220008000c00 */
[----:B------:R-:W0:Y:S01]  /*08f0*/  LDCU.128 UR16, c[0x0][0x3f0] ;  /* 0x00007e00ff1077ac */ /* 0x000e220008000c00 */
[----:B------:R-:W0:Y:S01]  /*0900*/  LDCU.64 UR26, c[0x0][0x380] ;  /* 0x00007000ff1a77ac */ /* 0x000e220008000a00 */
[----:B------:R-:W-:-:S05]  /*0910*/  UMOV UR6, UR9 ;  /* 0x0000000900067c82 */ /* 0x000fca0008000000 */
.L_x_10525:
[----:B0-----:R-:W-:-:S06]  /*0920*/  UIMAD.WIDE UR28, UR6, 0x4, UR18 ;  /* 0x00000004061c78a5 */ /* 0x001fcc000f8e0212 */
[----:B-1234-:R-:W-:Y:S02]  /*0930*/  MOV R178, UR28 ;  /* 0x0000001c00b27c02 */ /* 0x01efe40008000f00 */
[----:B------:R-:W-:Y:S01]  /*0940*/  MOV R179, UR29 ;  /* 0x0000001d00b37c02 */ /* 0x000fe20008000f00 */
[----:B------:R-:W-:-:S04]  /*0950*/  UIMAD.WIDE UR28, UR6, 0x4, UR14 ;  /* 0x00000004061c78a5 */ /* 0x000fc8000f8e020e */
[----:B------:R-:W2:Y:S02]  /*0960*/  LDG.E R178, desc[UR20][R178.64] ;  /* 0x00000014b2b27981 */ /* 0x000ea4000c1e1900 */
[----:B------:R-:W-:Y:S02]  /*0970*/  MOV R180, UR28 ;  /* 0x0000001c00b47c02 */ /* 0x000fe40008000f00 */
[----:B------:R-:W-:Y:S01]  /*0980*/  MOV R181, UR29 ;  /* 0x0000001d00b57c02 */ /* 0x000fe20008000f00 */
[----:B------:R-:W-:-:S04]  /*0990*/  UIMAD.WIDE UR28, UR6, 0x4, UR16 ;  /* 0x00000004061c78a5 */ /* 0x000fc8000f8e0210 */
[----:B------:R-:W3:Y:S02]  /*09a0*/  LDG.E R180, desc[UR20][R180.64] ;  /* 0x00000014b4b47981 */ /* 0x000ee4000c1e1900 */
[----:B------:R-:W-:Y:S02]  /*09b0*/  MOV R176, UR28 ;  /* 0x0000001c00b07c02 */ /* 0x000fe40008000f00 */
[----:B------:R-:W-:-:S05]  /*09c0*/  MOV R177, UR29 ;  /* 0x0000001d00b17c02 */ /* 0x000fca0008000f00 */
[----:B-----5:R0:W5:Y:S01]  /*09d0*/  LDG.E R229, desc[UR20][R176.64] ;  /* 0x00000014b0e57981 */ /* 0x020162000c1e1900 */
[----:B------:R-:W-:Y:S01]  /*09e0*/  BSSY.RECONVERGENT B0, `(.L_x_10395) ;  /* 0x00001af000007945 */ /* 0x000fe20003800200 */
[----:B--2---:R-:W-:Y:S02]  /*09f0*/  R2UR UR33, R178 ;  /* 0x00000000b22172ca */ /* 0x004fe400000e0000 */
[----:B---3--:R-:W-:-:S11]  /*0a00*/  R2UR UR32, R180 ;  /* 0x00000000b42072ca */ /* 0x008fd600000e0000 */
[----:B------:R-:W-:-:S09]  /*0a10*/  UISETP.GE.AND UP2, UPT, UR33, 0x1, UPT ;  /* 0x000000012100788c */ /* 0x000fd2000bf46270 */
[----:B0-----:R-:W-:Y:S05]  /*0a20*/  BRA.U !UP2, `(.L_x_10396) ;  /* 0x000000110afc7547 */ /* 0x001fea000b800000 */
[----:B------:R-:W-:-:S06]  /*0a30*/  UIMAD.WIDE UR28, UR6, 0x4, UR12 ;  /* 0x00000004061c78a5 */ /* 0x000fcc000f8e020c */
[----:B------:R-:W-:Y:S02]  /*0a40*/  MOV R176, UR28 ;  /* 0x0000001c00b07c02 */ /* 0x000fe40008000f00 */
[----:B------:R-:W-:-:S05]  /*0a50*/  MOV R177, UR29 ;  /* 0x0000001d00b17c02 */ /* 0x000fca0008000f00 */
[----:B------:R0:W2:Y:S01]  /*0a60*/  LDG.E R176, desc[UR20][R176.64] ;  /* 0x00000014b0b07981 */ /* 0x0000a2000c1e1900 */
[----:B-----5:R-:W-:Y:S01]  /*0a70*/  ISETP.GE.AND P4, PT, R229, 0x1, PT ;  /* 0x00000001e500780c */ /* 0x020fe20003f86270 */
[----:B------:R-:W-:Y:S01]  /*0a80*/  UIADD3 UR7, UPT, UPT, UR33, -0x1, URZ ;  /* 0xffffffff21077890 */ /* 0x000fe2000fffe0ff */
[----:B------:R-:W-:Y:S01]  /*0a90*/  HFMA2 R185, -RZ, RZ, 0, 0 ;  /* 0x00000000ffb97431 */ /* 0x000fe200000001ff */
[C---:B------:R-:W-:Y:S01]  /*0aa0*/  ISETP.GE.U32.AND P6, PT, R4.reuse, 0x100, PT ;  /* 0x000001000400780c */ /* 0x040fe20003fc6070 */
[----:B------:R-:W-:Y:S01]  /*0ab0*/  BSSY.RECONVERGENT B1, `(.L_x_10397) ;  /* 0x0000048000017945 */ /* 0x000fe20003800200 */
[----:B------:R-:W-:Y:S01]  /*0ac0*/  ISETP.NE.AND P5, PT, RZ, UR30, PT ;  /* 0x0000001eff007c0c */ /* 0x000fe2000bfa5270 */
[----:B------:R-:W-:Y:S01]  /*0ad0*/  HFMA2 R188, -RZ, RZ, 0, 0 ;  /* 0x00000000ffbc7431 */ /* 0x000fe200000001ff */
[----:B------:R-:W-:Y:S01]  /*0ae0*/  MOV R179, UR7 ;  /* 0x0000000700b37c02 */ /* 0x000fe20008000f00 */
[----:B-1----:R-:W-:Y:S01]  /*0af0*/  UIMAD UR7, UR6, UR10, URZ ;  /* 0x0000000a060772a4 */ /* 0x002fe2000f8e02ff */
[----:B------:R-:W-:-:S02]  /*0b00*/  ISETP.GE.U32.AND P0, PT, R4, 0x200, PT ;  /* 0x000002000400780c */ /* 0x000fc40003f06070 */
[C---:B------:R-:W-:Y:S01]  /*0b10*/  ISETP.GE.U32.AND P1, PT, R4.reuse, 0x300, PT ;  /* 0x000003000400780c */ /* 0x040fe20003f26070 */
[----:B------:R-:W-:Y:S01]  /*0b20*/  USHF.R.S32.HI UR8, URZ, 0x1f, UR7 ;  /* 0x0000001fff087899 */ /* 0x000fe20008011407 */
[----:B------:R-:W-:Y:S02]  /*0b30*/  @P4 IADD3 R10, PT, PT, R229, -0x1, RZ ;  /* 0xffffffffe50a4810 */ /* 0x000fe40007ffe0ff */
[C---:B------:R-:W-:Y:S01]  /*0b40*/  ISETP.GE.U32.AND P2, PT, R4.reuse, 0x400, PT ;  /* 0x000004000400780c */ /* 0x040fe20003f46070 */
[----:B------:R-:W-:Y:S01]  /*0b50*/  ULEA.HI UR8, UR8, UR7, URZ, 0x2 ;  /* 0x0000000708087291 */ /* 0x000fe2000f8f10ff */
[----:B------:R-:W-:Y:S01]  /*0b60*/  ISETP.GE.U32.AND P3, PT, R4, 0x500, PT ;  /* 0x000005000400780c */ /* 0x000fe20003f66070 */
[----:B------:R-:W-:Y:S01]  /*0b70*/  @P4 IMAD R178, R10, UR10, RZ ;  /* 0x0000000a0ab24c24 */ /* 0x000fe2000f8e02ff */
[----:B------:R-:W-:Y:S01]  /*0b80*/  MOV R187, RZ ;  /* 0x000000ff00bb7202 */ /* 0x000fe20000000f00 */
[----:B------:R-:W-:-:S03]  /*0b90*/  IMAD R10, R179, UR10, RZ ;  /* 0x0000000ab30a7c24 */ /* 0x000fc6000f8e02ff */
[----:B------:R-:W-:Y:S02]  /*0ba0*/  @P4 SHF.R.S32.HI R179, RZ, 0x1f, R178 ;  /* 0x0000001fffb34819 */ /* 0x000fe400000114b2 */
[----:B0-----:R-:W-:Y:S02]  /*0bb0*/  SHF.R.S32.HI R177, RZ, 0x1f, R10 ;  /* 0x0000001fffb17819 */ /* 0x001fe4000001140a */
[----:B------:R-:W-:Y:S02]  /*0bc0*/  @P4 LEA.HI R178, R179, R178, RZ, 0x2 ;  /* 0x000000b2b3b24211 */ /* 0x000fe400078f10ff */
[----:B------:R-:W-:Y:S02]  /*0bd0*/  LEA.HI R186, R177, R10, RZ, 0x2 ;  /* 0x0000000ab1ba7211 */ /* 0x000fe400078f10ff */
[----:B------:R-:W-:Y:S02]  /*0be0*/  @P4 LEA.HI.SX32 R185, R178, R5, 0x1e ;  /* 0x00000005b2b94211 */ /* 0x000fe400078ff2ff */
[----:B------:R-:W-:-:S02]  /*0bf0*/  MOV R178, UR8 ;  /* 0x0000000800b27c02 */ /* 0x000fc40008000f00 */
[----:B------:R-:W-:Y:S02]  /*0c00*/  P2R R10, PR, RZ, 0x40 ;  /* 0x00000040ff0a7803 */ /* 0x000fe40000000000 */
[-C--:B------:R-:W-:Y:S02]  /*0c10*/  LEA.HI.SX32 R227, R178, R5.reuse, 0x1e ;  /* 0x00000005b2e37211 */ /* 0x080fe400078ff2ff */
[----:B------:R-:W-:Y:S02]  /*0c20*/  LEA.HI.SX32 R186, R186, R5, 0x1e ;  /* 0x00000005baba7211 */ /* 0x000fe400078ff2ff */
[----:B------:R-:W-:Y:S02]  /*0c30*/  MOV R189, R227 ;  /* 0x000000e300bd7202 */ /* 0x000fe40000000f00 */
[----:B--2---:R-:W-:Y:S01]  /*0c40*/  FSEL R184, R176, RZ, !P5 ;  /* 0x000000ffb0b87208 */ /* 0x004fe20006800000 */
[----:B------:R-:W-:Y:S06]  /*0c50*/  @!P6 BRA `(.L_x_10398) ;  /* 0x0000000000b4e947 */ /* 0x000fec0003800000 */
        /* <DEDUP_REMOVED lines=18> */
[C---:B------:R-:W-:Y:S01]  /*0d80*/  FADD.FTZ R196, -R184.reuse, R177 ;  /* 0x000000b1b8c47221 */ /* 0x040fe20000010100 */
[----:B------:R-:W-:Y:S02]  /*0d90*/  FADD.FTZ R179, -R184, R179 ;  /* 0x000000b3b8b37221 */ /* 0x000fe40000010100 */
[----:B------:R-:W-:Y:S01]  /*0da0*/  FMUL.FTZ R3, R3, UR32 ;  /* 0x0000002003037c20 */ /* 0x000fe20008410000 */
[----:B----4-:R-:W-:Y:S01]  /*0db0*/  FMUL.FTZ R206, R104, R180 ;  /* 0x000000b468ce7220 */ /* 0x010fe20000410000 */
[----:B------:R-:W-:Y:S01]  /*0dc0*/  FMUL.FTZ R215, R105, R181 ;  /* 0x000000b569d77220 */ /* 0x000fe20000410000 */
[----:B------:R-:W-:Y:S01]  /*0dd0*/  FADD.FTZ R178, -R184, R178 ;  /* 0x000000b2b8b27221 */ /* 0x000fe20000010100 */
[----:B------:R-:W-:Y:S01]  /*0de0*/  FMUL.FTZ R196, R196, UR32 ;  /* 0x00000020c4c47c20 */ /* 0x000fe20008410000 */
[----:B------:R-:W-:Y:S01]  /*0df0*/  FADD.FTZ R176, RZ, R206 ;  /* 0x000000ceffb07221 */ /* 0x000fe20000010000 */
[----:B------:R-:W-:Y:S01]  /*0e00*/  FFMA.FTZ R177, R3, R206, RZ ;  /* 0x000000ce03b17223 */ /* 0x000fe200000100ff */
[----:B-1----:R-:W-:Y:S01]  /*0e10*/  FMUL.FTZ R230, R179, UR32 ;  /* 0x00000020b3e67c20 */ /* 0x002fe20008410000 */
[----:B------:R-:W-:Y:S01]  /*0e20*/  FMUL.FTZ R201, R178, UR32 ;  /* 0x00000020b2c97c20 */ /* 0x000fe20008410000 */
[----:B------:R-:W-:Y:S01]  /*0e30*/  FADD.FTZ R179, R176, R215 ;  /* 0x000000d7b0b37221 */ /* 0x000fe20000010000 */
[----:B------:R-:W-:Y:S01]  /*0e40*/  FMUL.FTZ R232, R106, R182 ;  /* 0x000000b66ae87220 */ /* 0x000fe20000410000 */
        /* <DEDUP_REMOVED lines=14> */
.L_x_10398:
[----:B----4-:R-:W-:Y:S05]  /*0f30*/  BSYNC.RECONVERGENT B1 ;  /* 0x0000000000017941 */ /* 0x010fea0003800200 */
.L_x_10397:
        /* <DEDUP_REMOVED lines=21> */
[----:B------:R-:W-:Y:S01]  /*1090*/  FMUL.FTZ R17, R17, UR32 ;  /* 0x0000002011117c20 */ /* 0x000fe20008410000 */
[----:B------:R-:W-:Y:S01]  /*10a0*/  FMUL.FTZ R192, R192, UR32 ;  /* 0x00000020c0c07c20 */ /* 0x000fe20008410000 */
        /* <DEDUP_REMOVED lines=9> */
[----:B------:R-:W-:Y:S01]  /*1140*/  FMUL.FTZ R199, R182, UR32 ;  /* 0x00000020b6c77c20 */ /* 0x000fe20008410000 */
[----:B------:R-:W-:Y:S01]  /*1150*/  FADD.FTZ R183, -R184, R183 ;  /* 0x000000b7b8b77221 */ /* 0x000fe20000010100 */
[----:B------:R-:W-:Y:S01]  /*1160*/  FADD.FTZ R181, R176, R203 ;  /* 0x000000cbb0b57221 */ /* 0x000fe20000010000 */
[----:B------:R-:W-:Y:S01]  /*1170*/  FMUL.FTZ R228, R146, R178 ;  /* 0x000000b292e47220 */ /* 0x000fe20000410000 */
[----:B------:R-:W-:Y:S01]  /*1180*/  FFMA.FTZ R176, R192, R203, R177 ;  /* 0x000000cbc0b07223 */ /* 0x000fe200000100b1 */
        /* <DEDUP_REMOVED lines=9> */
[----:B-1----:R-:W-:-:S07]  /*1220*/  FFMA.FTZ R188, R214, R223, R177 ;  /* 0x000000dfd6bc7223 */ /* 0x002fce00000100b1 */
.L_x_10400:
[----:B------:R-:W-:Y:S05]  /*1230*/  BSYNC.RECONVERGENT B1 ;  /* 0x0000000000017941 */ /* 0x000fea0003800200 */
.L_x_10399:
        /* <DEDUP_REMOVED lines=47> */
.L_x_10402:
[----:B------:R-:W-:Y:S05]  /*1530*/  BSYNC.RECONVERGENT B1 ;  /* 0x0000000000017941 */ /* 0x000fea0003800200 */
.L_x_10401:
        /* <DEDUP_REMOVED lines=47> */
.L_x_10404:
[----:B------:R-:W-:Y:S05]  /*1830*/  BSYNC.RECONVERGENT B1 ;  /* 0x0000000000017941 */ /* 0x000fea0003800200 */
.L_x_10403:
        /* <DEDUP_REMOVED lines=29> */
[----:B-1----:R-:W-:Y:S01]  /*1a10*/  FMUL.FTZ R209, R121, R177 ;  /* 0x000000b179d17220 */ /* 0x002fe20000410000 */
        /* <DEDUP_REMOVED lines=16> */
[----:B0-----:R-:W-:-:S07]  /*1b20*/  FFMA.FTZ R188, R208, R217, R177 ;  /* 0x000000d9d0bc7223 */ /* 0x001fce00000100b1 */
.L_x_10406:
[----:B------:R-:W-:Y:S05]  /*1b30*/  BSYNC.RECONVERGENT B1 ;  /* 0x0000000000017941 */ /* 0x000fea0003800200 */
.L_x_10405:
[----:B------:R-:W-:-:S04]  /*1b40*/  ISETP.GE.U32.AND P5, PT, R4, 0x600, PT ;  /* 0x000006000400780c */ /* 0x000fc80003fa6070 */
        /* <DEDUP_REMOVED lines=16> */
[C---:B---3--:R-:W-:Y:S01]  /*1c50*/  FADD.FTZ R19, -R184.reuse, R180 ;  /* 0x000000b4b8137221 */ /* 0x048fe20000010100 */
[C---:B------:R-:W-:Y:S01]  /*1c60*/  FADD.FTZ R12, -R184.reuse, R181 ;  /* 0x000000b5b80c7221 */ /* 0x040fe20000010100 */
[C---:B------:R-:W-:Y:S01]  /*1c70*/  FADD.FTZ R182, -R184.reuse, R182 ;  /* 0x000000b6b8b67221 */ /* 0x040fe20000010100 */
[----:B------:R-:W-:Y:S01]  /*1c80*/  FADD.FTZ R183, -R184, R183 ;  /* 0x000000b7b8b77221 */ /* 0x000fe20000010100 */
[----:B------:R-:W-:Y:S01]  /*1c90*/  FMUL.FTZ R19, R19, UR32 ;  /* 0x0000002013137c20 */ /* 0x000fe20008410000 */
[----:B------:R-:W-:Y:S01]  /*1ca0*/  FMUL.FTZ R12, R12, UR32 ;  /* 0x000000200c0c7c20 */ /* 0x000fe20008410000 */
[----:B------:R-:W-:Y:S01]  /*1cb0*/  FMUL.FTZ R213, R182, UR32 ;  /* 0x00000020b6d57c20 */ /* 0x000fe20008410000 */
[----:B------:R-:W-:Y:S01]  /*1cc0*/  FMUL.FTZ R218, R183, UR32 ;  /* 0x00000020b7da7c20 */ /* 0x000fe20008410000 */
        /* <DEDUP_REMOVED lines=21> */
.L_x_10396:
[----:B-----5:R-:W-:Y:S01]  /*1e20*/  ISETP.GE.AND P4, PT, R229, 0x1, PT ;  /* 0x00000001e500780c */ /* 0x020fe20003f86270 */
[----:B-1----:R-:W-:Y:S01]  /*1e30*/  UIMAD UR7, UR6, UR10, URZ ;  /* 0x0000000a060772a4 */ /* 0x002fe2000f8e02ff */
[----:B------:R-:W-:Y:S01]  /*1e40*/  HFMA2 R189, -RZ, RZ, 0, 0 ;  /* 0x00000000ffbd7431 */ /* 0x000fe200000001ff */
[----:B----4-:R-:W-:Y:S02]  /*1e50*/  UISETP.NE.U32.AND UP0, UPT, UR24, URZ, UPT ;  /* 0x000000ff1800728c */ /* 0x010fe4000bf05070 */
[----:B------:R-:W-:Y:S02]  /*1e60*/  USHF.R.S32.HI UR8, URZ, 0x1f, UR7 ;  /* 0x0000001fff087899 */ /* 0x000fe40008011407 */
[----:B------:R-:W-:Y:S02]  /*1e70*/  UISETP.NE.AND.EX UP0, UPT, UR25, URZ, UPT, UP0 ;  /* 0x000000ff1900728c */ /* 0x000fe4000bf05300 */
[----:B------:R-:W-:-:S04]  /*1e80*/  ULEA.HI UR8, UR8, UR7, URZ, 0x2 ;  /* 0x0000000708087291 */ /* 0x000fc8000f8f10ff */
[----:B------:R-:W-:Y:S02]  /*1e90*/  @P4 IADD3 R10, PT, PT, R229, -0x1, RZ ;  /* 0xffffffffe50a4810 */ /* 0x000fe40007ffe0ff */
[----:B------:R-:W-:-:S03]  /*1ea0*/  MOV R176, UR8 ;  /* 0x0000000800b07c02 */ /* 0x000fc60008000f00 */
[----:B------:R-:W-:Y:S01]  /*1eb0*/  @P4 IMAD R10, R10, UR10, RZ ;  /* 0x0000000a0a0a4c24 */ /* 0x000fe2000f8e02ff */
[----:B------:R-:W-:-:S04]  /*1ec0*/  LEA.HI.SX32 R227, R176, R5, 0x1e ;  /* 0x00000005b0e37211 */ /* 0x000fc800078ff2ff */
[----:B------:R-:W-:Y:S02]  /*1ed0*/  @P4 SHF.R.S32.HI R177, RZ, 0x1f, R10 ;  /* 0x0000001fffb14819 */ /* 0x000fe4000001140a */
[----:B------:R-:W-:Y:S02]  /*1ee0*/  MOV R233, R227 ;  /* 0x000000e300e97202 */ /* 0x000fe40000000f00 */
[----:B------:R-:W-:-:S04]  /*1ef0*/  @P4 LEA.HI R10, R177, R10, RZ, 0x2 ;  /* 0x0000000ab10a4211 */ /* 0x000fc800078f10ff */
[----:B------:R-:W-:Y:S01]  /*1f00*/  @P4 LEA.HI.SX32 R189, R10, R5, 0x1e ;  /* 0x000000050abd4211 */ /* 0x000fe200078ff2ff */
[----:B------:R-:W-:Y:S06]  /*1f10*/  BRA.U UP0, `(.L_x_10408) ;  /* 0x00000001008c7547 */ /* 0x000fec000b800000 */
[C---:B------:R-:W-:Y:S02]  /*1f20*/  ISETP.GE.U32.AND P5, PT, R4.reuse, 0x100, PT ;  /* 0x000001000400780c */ /* 0x040fe40003fa6070 */
[C---:B------:R-:W-:Y:S02]  /*1f30*/  ISETP.GE.U32.AND P0, PT, R4.reuse, 0x200, PT ;  /* 0x000002000400780c */ /* 0x040fe40003f06070 */
[C---:B------:R-:W-:Y:S02]  /*1f40*/  ISETP.GE.U32.AND P1, PT, R4.reuse, 0x300, PT ;  /* 0x000003000400780c */ /* 0x040fe40003f26070 */
[C---:B------:R-:W-:Y:S02]  /*1f50*/  ISETP.GE.U32.AND P2, PT, R4.reuse, 0x400, PT ;  /* 0x000004000400780c */ /* 0x040fe40003f46070 */
[----:B------:R-:W-:Y:S02]  /*1f60*/  ISETP.GE.U32.AND P3, PT, R4, 0x500, PT ;  /* 0x000005000400780c */ /* 0x000fe40003f66070 */
[----:B------:R-:W-:-:S03]  /*1f70*/  P2R R10, PR, RZ, 0x20 ;  /* 0x00000020ff0a7803 */ /* 0x000fc60000000000 */
        /* <DEDUP_REMOVED lines=29> */
.L_x_10408:
[C---:B------:R-:W-:Y:S02]  /*2150*/  ISETP.GE.U32.AND P6, PT, R4.reuse, 0x100, PT ;  /* 0x000001000400780c */ /* 0x040fe40003fc6070 */
[C---:B------:R-:W-:Y:S02]  /*2160*/  ISETP.GE.U32.AND P0, PT, R4.reuse, 0x200, PT ;  /* 0x000002000400780c */ /* 0x040fe40003f06070 */
[C---:B------:R-:W-:Y:S02]  /*2170*/  ISETP.GE.U32.AND P1, PT, R4.reuse, 0x300, PT ;  /* 0x000003000400780c */ /* 0x040fe40003f26070 */
[C---:B------:R-:W-:Y:S02]  /*2180*/  ISETP.GE.U32.AND P2, PT, R4.reuse, 0x400, PT ;  /* 0x000004000400780c */ /* 0x040fe40003f46070 */
[C---:B------:R-:W-:Y:S02]  /*2190*/  ISETP.GE.U32.AND P3, PT, R4.reuse, 0x500, PT ;  /* 0x000005000400780c */ /* 0x040fe40003f66070 */
[----:B------:R-:W-:-:S02]  /*21a0*/  ISETP.GE.U32.AND P5, PT, R4, 0x600, PT ;  /* 0x000006000400780c */ /* 0x000fc40003fa6070 */
[----:B------:R-:W-:Y:S01]  /*21b0*/  P2R R10, PR, RZ, 0x40 ;  /* 0x00000040ff0a7803 */ /* 0x000fe20000000000 */
[----:B------:R-:W0:Y:S01]  /*21c0*/  @P6 LDC.64 R242, c[0x0][0x3b0] ;  /* 0x0000ec00fff26b82 */ /* 0x000e220000000a00 */
[----:B------:R-:W-:-:S07]  /*21d0*/  P2R R231, PR, RZ, 0x20 ;  /* 0x00000020ffe77803 */ /* 0x000fce0000000000 */
[----:B------:R-:W1:Y:S08]  /*21e0*/  @P6 LDC.64 R238, c[0x0][0x438] ;  /* 0x00010e00ffee6b82 */ /* 0x000e700000000a00 */
[----:B------:R-:W2:Y:S08]  /*21f0*/  @P0 LDC.64 R240, c[0x0][0x3b0] ;  /* 0x0000ec00fff00b82 */ /* 0x000eb00000000a00 */
[----:B------:R-:W3:Y:S01]  /*2200*/  @P0 LDC.64 R236, c[0x0][0x438] ;  /* 0x00010e00ffec0b82 */ /* 0x000ee20000000a00 */
[C---:B0-----:R-:W-:Y:S01]  /*2210*/  @P6 IMAD.WIDE.U32 R242, R189.reuse, 0x4, R242 ;  /* 0x00000004bdf26825 */ /* 0x041fe200078e00f2 */
[----:B------:R-:W-:-:S04]  /*2220*/  @P6 IADD3 R189, PT, PT, R189, 0x100, RZ ;  /* 0x00000100bdbd6810 */ /* 0x000fc80007ffe0ff */
[----:B------:R-:W5:Y:S02]  /*2230*/  @P6 LDG.E R2, desc[UR20][R242.64] ;  /* 0x00000014f2026981 */ /* 0x000f64000c1e1900 */
[----:B------:R-:W0:Y:S08]  /*2240*/  @P1 LDC.64 R186, c[0x0][0x3b0] ;  /* 0x0000ec00ffba1b82 */ /* 0x000e300000000a00 */
[----:B------:R-:W4:Y:S01]  /*2250*/  @P1 LDC.64 R234, c[0x0][0x438] ;  /* 0x00010e00ffea1b82 */ /* 0x000f220000000a00 */
[----:B-1----:R-:W-:-:S07]  /*2260*/  @P6 IMAD.WIDE.U32 R238, R233, 0x10, R238 ;  /* 0x00000010e9ee6825 */ /* 0x002fce00078e00ee */
[----:B------:R-:W1:Y:S01]  /*2270*/  @P2 LDC.64 R184, c[0x0][0x3b0] ;  /* 0x0000ec00ffb82b82 */ /* 0x000e620000000a00 */
[----:B------:R-:W-:Y:S01]  /*2280*/  @P6 IADD3 R233, PT, PT, R233, 0x100, RZ ;  /* 0x00000100e9e96810 */ /* 0x000fe20007ffe0ff */
[C---:B--2---:R-:W-:Y:S01]  /*2290*/  @P0 IMAD.WIDE.U32 R240, R189.reuse, 0x4, R240 ;  /* 0x00000004bdf00825 */ /* 0x044fe200078e00f0 */
[----:B------:R-:W-:Y:S01]  /*22a0*/  @P0 IADD3 R189, PT, PT, R189, 0x100, RZ ;  /* 0x00000100bdbd0810 */ /* 0x000fe20007ffe0ff */
[----:B------:R-:W5:Y:S04]  /*22b0*/  @P6 LDG.E.128 R24, desc[UR20][R238.64] ;  /* 0x00000014ee186981 */ /* 0x000f68000c1e1d00 */
[----:B------:R-:W2:Y:S01]  /*22c0*/  @P2 LDC.64 R190, c[0x0][0x438] ;  /* 0x00010e00ffbe2b82 */ /* 0x000ea20000000a00 */
[----:B---3--:R-:W-:-:S07]  /*22d0*/  @P0 IMAD.WIDE.U32 R236, R233, 0x10, R236 ;  /* 0x00000010e9ec0825 */ /* 0x008fce00078e00ec */
[----:B------:R-:W3:Y:S01]  /*22e0*/  @P3 LDC.64 R180, c[0x0][0x3b0] ;  /* 0x0000ec00ffb43b82 */ /* 0x000ee20000000a00 */
[----:B------:R-:W-:-:S07]  /*22f0*/  @P0 IADD3 R233, PT, PT, R233, 0x100, RZ ;  /* 0x00000100e9e90810 */ /* 0x000fce0007ffe0ff */
[----:B------:R-:W3:Y:S01]  /*2300*/  @P3 LDC.64 R182, c[0x0][0x438] ;  /* 0x00010e00ffb63b82 */ /* 0x000ee20000000a00 */
[----:B0-----:R-:W-:-:S07]  /*2310*/  @P1 IMAD.WIDE.U32 R186, R189, 0x4, R186 ;  /* 0x00000004bdba1825 */ /* 0x001fce00078e00ba */
[----:B------:R-:W0:Y:S01]  /*2320*/  @P5 LDC.64 R176, c[0x0][0x3b0] ;  /* 0x0000ec00ffb05b82 */ /* 0x000e220000000a00 */
[----:B----4-:R-:W-:-:S07]  /*2330*/  @P1 IMAD.WIDE.U32 R234, R233, 0x10, R234 ;  /* 0x00000010e9ea1825 */ /* 0x010fce00078e00ea */
[----:B------:R-:W4:Y:S01]  /*2340*/  @P5 LDC.64 R178, c[0x0][0x438] ;  /* 0x00010e00ffb25b82 */ /* 0x000f220000000a00 */
[----:B------:R-:W-:Y:S01]  /*2350*/  @P1 IADD3 R189, PT, PT, R189, 0x100, RZ ;  /* 0x00000100bdbd1810 */ /* 0x000fe20007ffe0ff */
[----:B------:R-:W5:Y:S01]  /*2360*/  @P0 LDG.E R0, desc[UR20][R240.64] ;  /* 0x00000014f0000981 */ /* 0x000f62000c1e1900 */
[----:B------:R-:W-:-:S03]  /*2370*/  @P1 IADD3 R233, PT, PT, R233, 0x100, RZ ;  /* 0x00000100e9e91810 */ /* 0x000fc60007ffe0ff */
[C---:B-1----:R-:W-:Y:S01]  /*2380*/  @P2 IMAD.WIDE.U32 R184, R189.reuse, 0x4, R184 ;  /* 0x00000004bdb82825 */ /* 0x042fe200078e00b8 */
[----:B------:R-:W-:Y:S01]  /*2390*/  @P2 IADD3 R189, PT, PT, R189, 0x100, RZ ;  /* 0x00000100bdbd2810 */ /* 0x000fe20007ffe0ff */
[----:B------:R-:W5:Y:S02]  /*23a0*/  @P0 LDG.E.128 R20, desc[UR20][R236.64] ;  /* 0x00000014ec140981 */ /* 0x000f64000c1e1d00 */
[C---:B--2---:R-:W-:Y:S01]  /*23b0*/  @P2 IMAD.WIDE.U32 R190, R233.reuse, 0x10, R190 ;  /* 0x00000010e9be2825 */ /* 0x044fe200078e00be */
[----:B------:R-:W-:Y:S01]  /*23c0*/  @P2 IADD3 R233, PT, PT, R233, 0x100, RZ ;  /* 0x00000100e9e92810 */ /* 0x000fe20007ffe0ff */
[----:B------:R-:W5:Y:S02]  /*23d0*/  @P2 LDG.E R7, desc[UR20][R184.64] ;  /* 0x00000014b8072981 */ /* 0x000f64000c1e1900 */
[C---:B---3--:R-:W-:Y:S01]  /*23e0*/  @P3 IMAD.WIDE.U32 R180, R189.reuse, 0x4, R180 ;  /* 0x00000004bdb43825 */ /* 0x048fe200078e00b4 */
[----:B------:R-:W-:Y:S01]  /*23f0*/  @P3 IADD3 R189, PT, PT, R189, 0x100, RZ ;  /* 0x00000100bdbd3810 */ /* 0x000fe20007ffe0ff */
[----:B------:R-:W5:Y:S02]  /*2400*/  @P1 LDG.E.128 R148, desc[UR20][R234.64] ;  /* 0x00000014ea941981 */ /* 0x000f64000c1e1d00 */
[C---:B------:R-:W-:Y:S01]  /*2410*/  @P3 IMAD.WIDE.U32 R182, R233.reuse, 0x10, R182 ;  /* 0x00000010e9b63825 */ /* 0x040fe200078e00b6 */
[----:B------:R-:W-:Y:S01]  /*2420*/  @P3 IADD3 R233, PT, PT, R233, 0x100, RZ ;  /* 0x00000100e9e93810 */ /* 0x000fe20007ffe0ff */
[----:B------:R-:W5:Y:S02]  /*2430*/  @P3 LDG.E R8, desc[UR20][R180.64] ;  /* 0x00000014b4083981 */ /* 0x000f64000c1e1900 */
[----:B0-----:R-:W-:-:S02]  /*2440*/  @P5 IMAD.WIDE.U32 R176, R189, 0x4, R176 ;  /* 0x00000004bdb05825 */ /* 0x001fc400078e00b0 */
[----:B------:R-:W5:Y:S02]  /*2450*/  @P2 LDG.E.128 R152, desc[UR20][R190.64] ;  /* 0x00000014be982981 */ /* 0x000f64000c1e1d00 */
[----:B----4-:R-:W-:Y:S02]  /*2460*/  @P5 IMAD.WIDE.U32 R178, R233, 0x10, R178 ;  /* 0x00000010e9b25825 */ /* 0x010fe400078e00b2 */
[----:B------:R-:W5:Y:S04]  /*2470*/  @P5 LDG.E R9, desc[UR20][R176.64] ;  /* 0x00000014b0095981 */ /* 0x000f68000c1e1900 */
[----:B------:R-:W5:Y:S04]  /*2480*/  @P3 LDG.E.128 R156, desc[UR20][R182.64] ;  /* 0x00000014b69c3981 */ /* 0x000f68000c1e1d00 */
[----:B------:R-:W5:Y:S01]  /*2490*/  @P5 LDG.E.128 R160, desc[UR20][R178.64] ;  /* 0x00000014b2a05981 */ /* 0x000f62000c1e1d00 */
[----:B------:R-:W-:-:S03]  /*24a0*/  MOV R188, RZ ;  /* 0x000000ff00bc7202 */ /* 0x000fc60000000f00 */
[----:B------:R0:W5:Y:S02]  /*24b0*/  @P1 LDG.E R6, desc[UR20][R186.64] ;  /* 0x00000014ba061981 */ /* 0x000164000c1e1900 */
[----:B0-----:R-:W-:-:S07]  /*24c0*/  MOV R187, RZ ;  /* 0x000000ff00bb7202 */ /* 0x001fce0000000f00 */
.L_x_10407:
[----:B------:R-:W-:Y:S05]  /*24d0*/  BSYNC.RECONVERGENT B0 ;  /* 0x0000000000007941 */ /* 0x000fea0003800200 */
.L_x_10395:
        /* <DEDUP_REMOVED lines=32> */
.L_x_10410:
[----:B------:R-:W-:Y:S05]  /*26e0*/  BSYNC.RECONVERGENT B0 ;  /* 0x0000000000007941 */ /* 0x000fea0003800200 */
.L_x_10409:
[----:B------:R-:W1:Y:S08]  /*26f0*/  S2UR UR8, SR_CgaCtaId ;  /* 0x00000000000879c3 */ /* 0x000e700000008800 */
[----:B------:R-:W-:Y:S01]  /*2700*/  BAR.SYNC.DEFER_BLOCKING 0x0 ;  /* 0x0000000000007b1d */ /* 0x000fe20000010000 */
[----:B------:R-:W-:Y:S02]  /*2710*/  @P4 IADD3 R229, PT, PT, R229, -0x1, RZ ;  /* 0xffffffffe5e54810 */ /* 0x000fe40007ffe0ff */
[----:B------:R-:W-:-:S02]  /*2720*/  ISETP.NE.AND P6, PT, R10, RZ, PT ;  /* 0x000000ff0a00720c */ /* 0x000fc40003fc5270 */
[----:B------:R-:W-:Y:S01]  /*2730*/  ISETP.NE.AND P5, PT, RZ, UR30, PT ;  /* 0x0000001eff007c0c */ /* 0x000fe2000bfa5270 */
[----:B------:R-:W-:Y:S01]  /*2740*/  UMOV UR7, 0x400 ;  /* 0x0000040000077882 */ /* 0x000fe20000000000 */
[----:B------:R-:W-:Y:S01]  /*2750*/  @P4 IMAD R229, R229, UR10, RZ ;  /* 0x0000000ae5e54c24 */ /* 0x000fe2000f8e02ff */
        /* <DEDUP_REMOVED lines=20> */
[----:B------:R-:W-:Y:S02]  /*28a0*/  HFMA2 R181, -RZ, RZ, 0, 0 ;  /* 0x00000000ffb57431 */ /* 0x000fe400000001ff */
        /* <DEDUP_REMOVED lines=11> */
[----:B------:R-:W-:Y:S01]  /*2960*/  FMUL.FTZ R177, R176, UR31 ;  /* 0x0000001fb0b17c20 */ /* 0x000fe20008410000 */
[----:B------:R-:W-:-:S03]  /*2970*/  @P4 SHF.R.S32.HI R176, RZ, 0x1f, R229 ;  /* 0x0000001fffb04819 */ /* 0x000fc600000114e5 */
[----:B------:R-:W-:Y:S02]  /*2980*/  FSEL R180, R180, RZ, !P5 ;  /* 0x000000ffb4b47208 */ /* 0x000fe40006800000 */
[----:B------:R-:W-:Y:S02]  /*2990*/  @P4 LEA.HI R176, R176, R229, RZ, 0x2 ;  /* 0x000000e5b0b04211 */ /* 0x000fe400078f10ff */
[----:B------:R-:W-:Y:S02]  /*29a0*/  R2UR UR7, R177 ;  /* 0x00000000b10772ca */ /* 0x000fe400000e0000 */
[----:B------:R-:W-:Y:S01]  /*29b0*/  @P4 LEA.HI.SX32 R181, R176, R5, 0x1e ;  /* 0x00000005b0b54211 */ /* 0x000fe200078ff2ff */
[----:B------:R-:W-:-:S12]  /*29c0*/  @!P6 BRA `(.L_x_10412) ;  /* 0x00000010002ce947 */ /* 0x000fd80003800000 */
[----:B------:R-:W-:-:S04]  /*29d0*/  UISETP.NE.U32.AND UP0, UPT, UR24, URZ, UPT ;  /* 0x000000ff1800728c */ /* 0x000fc8000bf05070 */
[----:B------:R-:W-:Y:S01]  /*29e0*/  UISETP.NE.AND.EX UP0, UPT, UR25, URZ, UPT, UP0 ;  /* 0x000000ff1900728c */ /* 0x000fe2000bf05300 */
[----:B------:R-:W-:Y:S10]  /*29f0*/  @!P4 BRA `(.L_x_10413) ;  /* 0x00000000000cc947 */ /* 0x000ff40003800000 */
[----:B------:R-:W0:Y:S02]  /*2a00*/  LDC.64 R164, c[0x0][0x390] ;  /* 0x0000e400ffa47b82 */ /* 0x000e240000000a00 */
[----:B0-----:R-:W-:-:S06]  /*2a10*/  IMAD.WIDE.U32 R164, R181, 0x10, R164 ;  /* 0x00000010b5a47825 */ /* 0x001fcc00078e00a4 */
[----:B------:R-:W5:Y:S02]  /*2a20*/  LDG.E.128 R164, desc[UR20][R164.64] ;  /* 0x00000014a4a47981 */ /* 0x000f64000c1e1d00 */
.L_x_10413:
[----:B------:R-:W-:Y:S05]  /*2a30*/  BRA.U UP0, `(.L_x_10414) ;  /* 0x0000000500d07547 */ /* 0x000fea000b800000 */
[----:B------:R-:W-:-:S04]  /*2a40*/  UISETP.NE.U32.AND UP0, UPT, UR4, URZ, UPT ;  /* 0x000000ff0400728c */ /* 0x000fc8000bf05070 */
[----:B------:R-:W-:-:S09]  /*2a50*/  UISETP.NE.AND.EX UP0, UPT, UR5, URZ, UPT, UP0 ;  /* 0x000000ff0500728c */ /* 0x000fd2000bf05300 */
[----:B------:R-:W-:Y:S05]  /*2a60*/  BRA.U UP0, `(.L_x_10415) ;  /* 0x0000000100e47547 */ /* 0x000fea000b800000 */
[----:B------:R-:W-:Y:S05]  /*2a70*/  @!P4 BRA `(.L_x_10416) ;  /* 0x000000000034c947 */ /* 0x000fea0003800000 */
[----:B------:R-:W-:Y:S01]  /*2a80*/  FFMA.FTZ R177, R3, UR7, R180 ;  /* 0x0000000703b17c23 */ /* 0x000fe200080100b4 */
[----:B------:R-:W-:-:S03]  /*2a90*/  ISETP.LT.AND P5, PT, RZ, UR33, PT ;  /* 0x00000021ff007c0c */ /* 0x000fc6000bfa1270 */
[----:B------:R-:W-:-:S04]  /*2aa0*/  FADD.FTZ R168, R206, -R177 ;  /* 0x800000b1cea87221 */ /* 0x000fc80000010000 */
[----:B------:R-:W-:-:S05]  /*2ab0*/  FMUL.FTZ R168, R168, UR32 ;  /* 0x00000020a8a87c20 */ /* 0x000fca0008410000 */
[----:B------:R-:W-:Y:S02]  /*2ac0*/  FSEL R168, R168, RZ, P5 ;  /* 0x000000ffa8a87208 */ /* 0x000fe40002800000 */
[----:B-----5:R-:W-:-:S03]  /*2ad0*/  LOP3.LUT P5, RZ, R2, 0xff, RZ, 0xc0, !PT ;  /* 0x000000ff02ff7812 */ /* 0x020fc600078ac0ff */
[----:B------:R-:W-:-:S04]  /*2ae0*/  FMUL.FTZ R168, R168, UR23 ;  /* 0x00000017a8a87c20 */ /* 0x000fc80008410000 */
[----:B------:R-:W-:-:S04]  /*2af0*/  FMUL.FTZ R177, R168, UR22 ;  /* 0x00000016a8b17c20 */ /* 0x000fc80008410000 */
[-C--:B------:R-:W-:Y:S01]  /*2b00*/  FMUL.FTZ R168, R164, R177.reuse ;  /* 0x000000b1a4a87220 */ /* 0x080fe20000410000 */
[----:B------:R-:W-:-:S04]  /*2b10*/  FMUL.FTZ R176, R100, R177 ;  /* 0x000000b164b07220 */ /* 0x000fc80000410000 */
[----:B------:R-:W-:Y:S02]  /*2b20*/  FSEL R177, R168, RZ, P5 ;  /* 0x000000ffa8b17208 */ /* 0x000fe40002800000 */
[----:B------:R-:W-:-:S03]  /*2b30*/  SEL R168, R176, RZ, P5 ;  /* 0x000000ffb0a87207 */ /* 0x000fc60002800000 */
[----:B------:R-:W-:-:S07]  /*2b40*/  FADD.FTZ R48, R48, R177 ;  /* 0x000000b130307221 */ /* 0x000fce0000010000 */
.L_x_10416:
        /* <DEDUP_REMOVED lines=14> */
.L_x_10417:
        /* <DEDUP_REMOVED lines=14> */
.L_x_10418:
[----:B------:R-:W-:Y:S05]  /*2d10*/  @!P4 BRA `(.L_x_10419) ;  /* 0x0000000c0030c947 */ /* 0x000fea0003800000 */
[----:B------:R-:W-:Y:S01]  /*2d20*/  FFMA.FTZ R176, R230, UR7, R180 ;  /* 0x00000007e6b07c23 */ /* 0x000fe200080100b4 */
[----:B------:R-:W-:-:S03]  /*2d30*/  ISETP.LT.AND P5, PT, RZ, UR33, PT ;  /* 0x00000021ff007c0c */ /* 0x000fc6000bfa1270 */
[----:B------:R-:W-:-:S04]  /*2d40*/  FADD.FTZ R171, R225, -R176 ;  /* 0x800000b0e1ab7221 */ /* 0x000fc80000010000 */
[----:B------:R-:W-:-:S05]  /*2d50*/  FMUL.FTZ R171, R171, UR32 ;  /* 0x00000020abab7c20 */ /* 0x000fca0008410000 */
[----:B------:R-:W-:Y:S02]  /*2d60*/  FSEL R171, R171, RZ, P5 ;  /* 0x000000ffabab7208 */ /* 0x000fe40002800000 */
[----:B-----5:R-:W-:-:S03]  /*2d70*/  ISETP.GE.U32.AND P5, PT, R2, 0x1000000, PT ;  /* 0x010000000200780c */ /* 0x020fc60003fa6070 */
[----:B------:R-:W-:-:S04]  /*2d80*/  FMUL.FTZ R171, R171, UR23 ;  /* 0x00000017abab7c20 */ /* 0x000fc80008410000 */
[----:B------:R-:W-:-:S04]  /*2d90*/  FMUL.FTZ R176, R171, UR22 ;  /* 0x00000016abb07c20 */ /* 0x000fc80008410000 */
[-C--:B------:R-:W-:Y:S01]  /*2da0*/  FMUL.FTZ R171, R167, R176.reuse ;  /* 0x000000b0a7ab7220 */ /* 0x080fe20000410000 */
[----:B------:R-:W-:-:S04]  /*2db0*/  FMUL.FTZ R177, R103, R176 ;  /* 0x000000b067b17220 */ /* 0x000fc80000410000 */
[----:B------:R-:W-:Y:S02]  /*2dc0*/  FSEL R176, R171, RZ, P5 ;  /* 0x000000ffabb07208 */ /* 0x000fe40002800000 */
[----:B------:R-:W-:-:S03]  /*2dd0*/  SEL R171, R177, RZ, P5 ;  /* 0x000000ffb1ab7207 */ /* 0x000fc60002800000 */
[----:B------:R-:W-:Y:S01]  /*2de0*/  FADD.FTZ R51, R51, R176 ;  /* 0x000000b033337221 */ /* 0x000fe20000010000 */
[----:B------:R-:W-:Y:S06]  /*2df0*/  BRA `(.L_x_10419) ;  /* 0x0000000800f87947 */ /* 0x000fec0003800000 */
.L_x_10415:
        /* <DEDUP_REMOVED lines=16> */
[----:B------:R-:W-:Y:S01]  /*2f00*/  FSEL R175, R175, RZ, P5 ;  /* 0x000000ffafaf7208 */ /* 0x000fe20002800000 */
[----:B------:R-:W-:Y:S06]  /*2f10*/  @!P4 BRA `(.L_x_10420) ;  /* 0x000000000020c947 */ /* 0x000fec0003800000 */
[----:B------:R-:W-:Y:S01]  /*2f20*/  FMUL.FTZ R168, R176, UR23 ;  /* 0x00000017b0a87c20 */ /* 0x000fe20008410000 */
[----:B-----5:R-:W-:-:S03]  /*2f30*/  LOP3.LUT P5, RZ, R2, 0xff, RZ, 0xc0, !PT ;  /* 0x000000ff02ff7812 */ /* 0x020fc600078ac0ff */
[----:B------:R-:W-:-:S04]  /*2f40*/  FMUL.FTZ R173, R168, UR22 ;  /* 0x00000016a8ad7c20 */ /* 0x000fc80008410000 */
[-C--:B------:R-:W-:Y:S01]  /*2f50*/  FMUL.FTZ R168, R164, R173.reuse ;  /* 0x000000ada4a87220 */ /* 0x080fe20000410000 */
[----:B------:R-:W-:-:S04]  /*2f60*/  FMUL.FTZ R172, R100, R173 ;  /* 0x000000ad64ac7220 */ /* 0x000fc80000410000 */
[----:B------:R-:W-:Y:S02]  /*2f70*/  FSEL R173, R168, RZ, P5 ;  /* 0x000000ffa8ad7208 */ /* 0x000fe40002800000 */
[----:B------:R-:W-:-:S03]  /*2f80*/  SEL R168, R172, RZ, P5 ;  /* 0x000000ffaca87207 */ /* 0x000fc60002800000 */
[----:B------:R-:W-:-:S07]  /*2f90*/  FADD.FTZ R48, R48, R173 ;  /* 0x000000ad30307221 */ /* 0x000fce0000010000 */
.L_x_10420:
[----:B------:R-:W-:Y:S05]  /*2fa0*/  @!P4 BRA `(.L_x_10421) ;  /* 0x000000000020c947 */ /* 0x000fea0003800000 */
        /* <DEDUP_REMOVED lines=8> */
.L_x_10421:
        /* <DEDUP_REMOVED lines=9> */
.L_x_10422:
[----:B------:R-:W-:Y:S02]  /*30c0*/  MOV R173, R177 ;  /* 0x000000b100ad7202 */ /* 0x000fe40000000f00 */
[----:B------:R-:W-:Y:S01]  /*30d0*/  MOV R172, R176 ;  /* 0x000000b000ac7202 */ /* 0x000fe20000000f00 */
[----:B------:R-:W-:Y:S06]  /*30e0*/  @!P4 BRA `(.L_x_10419) ;  /* 0x00000008003cc947 */ /* 0x000fec0003800000 */
[----:B------:R-:W-:Y:S01]  /*30f0*/  FMUL.FTZ R171, R175, UR23 ;  /* 0x00000017afab7c20 */ /* 0x000fe20008410000 */
[----:B-----5:R-:W-:-:S03]  /*3100*/  ISETP.GE.U32.AND P5, PT, R2, 0x1000000, PT ;  /* 0x010000000200780c */ /* 0x020fc60003fa6070 */
[----:B------:R-:W-:-:S04]  /*3110*/  FMUL.FTZ R176, R171, UR22 ;  /* 0x00000016abb07c20 */ /* 0x000fc80008410000 */
[-C--:B------:R-:W-:Y:S01]  /*3120*/  FMUL.FTZ R171, R167, R176.reuse ;  /* 0x000000b0a7ab7220 */ /* 0x080fe20000410000 */
[----:B------:R-:W-:-:S04]  /*3130*/  FMUL.FTZ R177, R103, R176 ;  /* 0x000000b067b17220 */ /* 0x000fc80000410000 */
[----:B------:R-:W-:Y:S02]  /*3140*/  FSEL R176, R171, RZ, P5 ;  /* 0x000000ffabb07208 */ /* 0x000fe40002800000 */
[----:B------:R-:W-:-:S03]  /*3150*/  SEL R171, R177, RZ, P5 ;  /* 0x000000ffb1ab7207 */ /* 0x000fc60002800000 */
[----:B------:R-:W-:Y:S01]  /*3160*/  FADD.FTZ R51, R51, R176 ;  /* 0x000000b033337221 */ /* 0x000fe20000010000 */
[----:B------:R-:W-:Y:S06]  /*3170*/  BRA `(.L_x_10419) ;  /* 0x0000000800187947 */ /* 0x000fec0003800000 */
.L_x_10414:
[----:B------:R-:W-:-:S04]  /*3180*/  UISETP.NE.U32.AND UP0, UPT, UR4, URZ, UPT ;  /* 0x000000ff0400728c */ /* 0x000fc8000bf05070 */
[----:B------:R-:W-:-:S09]  /*3190*/  UISETP.NE.AND.EX UP0, UPT, UR5, URZ, UPT, UP0 ;  /* 0x000000ff0500728c */ /* 0x000fd2000bf05300 */
[----:B------:R-:W-:Y:S05]  /*31a0*/  BRA.U UP0, `(.L_x_10423) ;  /* 0x0000000500047547 */ /* 0x000fea000b800000 */
[----:B------:R-:W-:Y:S05]  /*31b0*/  @!P4 BRA `(.L_x_10424) ;  /* 0x00000000003cc947 */ /* 0x000fea0003800000 */
[----:B------:R-:W-:Y:S02]  /*31c0*/  PLOP3.LUT P5, PT, PT, PT, UP2, 0x80, 0x8 ;  /* 0x000000000008781c */ /* 0x000fe40003faf028 */
[----:B-----5:R-:W-:-:S11]  /*31d0*/  MOV R168, R24 ;  /* 0x0000001800a87202 */ /* 0x020fd60000000f00 */
[----:B------:R-:W-:Y:S01]  /*31e0*/  @P5 FFMA.FTZ R177, R3, UR7, R180 ;  /* 0x0000000703b15c23 */ /* 0x000fe200080100b4 */
[----:B------:R-:W-:-:S13]  /*31f0*/  PLOP3.LUT P5, PT, PT, PT, UP2, 0x80, 0x8 ;  /* 0x000000000008781c */ /* 0x000fda0003faf028 */
[----:B------:R-:W-:Y:S01]  /*3200*/  @P5 FADD.FTZ R177, R206, -R177 ;  /* 0x800000b1ceb15221 */ /* 0x000fe20000010000 */
[----:B------:R-:W-:-:S13]  /*3210*/  PLOP3.LUT P5, PT, PT, PT, UP2, 0x80, 0x8 ;  /* 0x000000000008781c */ /* 0x000fda0003faf028 */
[----:B------:R-:W-:Y:S01]  /*3220*/  @P5 FFMA.FTZ R168, R177, UR32, R24 ;  /* 0x00000020b1a85c23 */ /* 0x000fe20008010018 */
[----:B------:R-:W-:-:S03]  /*3230*/  LOP3.LUT P5, RZ, R2, 0xff, RZ, 0xc0, !PT ;  /* 0x000000ff02ff7812 */ /* 0x000fc600078ac0ff */
[----:B------:R-:W-:-:S04]  /*3240*/  FMUL.FTZ R168, R168, UR23 ;  /* 0x00000017a8a87c20 */ /* 0x000fc80008410000 */
[----:B------:R-:W-:-:S04]  /*3250*/  FMUL.FTZ R177, R168, UR22 ;  /* 0x00000016a8b17c20 */ /* 0x000fc80008410000 */
[-C--:B------:R-:W-:Y:S01]  /*3260*/  FMUL.FTZ R168, R164, R177.reuse ;  /* 0x000000b1a4a87220 */ /* 0x080fe20000410000 */
[----:B------:R-:W-:-:S04]  /*3270*/  FMUL.FTZ R176, R100, R177 ;  /* 0x000000b164b07220 */ /* 0x000fc80000410000 */
[----:B------:R-:W-:Y:S02]  /*3280*/  FSEL R177, R168, RZ, P5 ;  /* 0x000000ffa8b17208 */ /* 0x000fe40002800000 */
[----:B------:R-:W-:-:S03]  /*3290*/  SEL R168, R176, RZ, P5 ;  /* 0x000000ffb0a87207 */ /* 0x000fc60002800000 */
[----:B------:R-:W-:-:S07]  /*32a0*/  FADD.FTZ R48, R48, R177 ;  /* 0x000000b130307221 */ /* 0x000fce0000010000 */
.L_x_10424:
        /* <DEDUP_REMOVED lines=16> */
.L_x_10425:
        /* <DEDUP_REMOVED lines=16> */
.L_x_10426:
        /* <DEDUP_REMOVED lines=8> */
[----:B------:R-:W-:-:S03]  /*3530*/  ISETP.GE.U32.AND P5, PT, R2, 0x1000000, PT ;  /* 0x010000000200780c */ /* 0x000fc60003fa6070 */
        /* <DEDUP_REMOVED lines=8> */
.L_x_10423:
[----:B------:R-:W-:Y:S02]  /*35c0*/  PLOP3.LUT P5, PT, PT, PT, UP2, 0x80, 0x8 ;  /* 0x000000000008781c */ /* 0x000fe40003faf028 */
[----:B-----5:R-:W-:Y:S02]  /*35d0*/  MOV R176, R25 ;  /* 0x0000001900b07202 */ /* 0x020fe40000000f00 */
[----:B------:R-:W-:-:S09]  /*35e0*/  MOV R177, R27 ;  /* 0x0000001b00b17202 */ /* 0x000fd20000000f00 */
[----:B------:R-:W-:Y:S01]  /*35f0*/  @P5 FFMA.FTZ R173, R3, UR7, R180 ;  /* 0x0000000703ad5c23 */ /* 0x000fe200080100b4 */
[----:B------:R-:W-:-:S13]  /*3600*/  PLOP3.LUT P5, PT, PT, PT, UP2, 0x80, 0x8 ;  /* 0x000000000008781c */ /* 0x000fda0003faf028 */
[----:B------:R-:W-:Y:S01]  /*3610*/  @P5 FFMA.FTZ R172, R196, UR7, R180 ;  /* 0x00000007c4ac5c23 */ /* 0x000fe200080100b4 */
[----:B------:R-:W-:-:S13]  /*3620*/  PLOP3.LUT P5, PT, PT, PT, UP2, 0x80, 0x8 ;  /* 0x000000000008781c */ /* 0x000fda0003faf028 */
[----:B------:R-:W-:Y:S01]  /*3630*/  @P5 FFMA.FTZ R175, R201, UR7, R180 ;  /* 0x00000007c9af5c23 */ /* 0x000fe200080100b4 */
[----:B------:R-:W-:-:S13]  /*3640*/  PLOP3.LUT P5, PT, PT, PT, UP2, 0x80, 0x8 ;  /* 0x000000000008781c */ /* 0x000fda0003faf028 */
[----:B------:R-:W-:Y:S01]  /*3650*/  @P5 FADD.FTZ R173, R206, -R173 ;  /* 0x800000adcead5221 */ /* 0x000fe20000010000 */
[----:B------:R-:W-:-:S13]  /*3660*/  PLOP3.LUT P5, PT, PT, PT, UP2, 0x80, 0x8 ;  /* 0x000000000008781c */ /* 0x000fda0003faf028 */
[----:B------:R-:W-:Y:S01]  /*3670*/  @P5 FADD.FTZ R174, R215, -R172 ;  /* 0x800000acd7ae5221 */ /* 0x000fe20000010000 */
[----:B------:R-:W-:Y:S02]  /*3680*/  PLOP3.LUT P5, PT, PT, PT, UP2, 0x80, 0x8 ;  /* 0x000000000008781c */ /* 0x000fe40003faf028 */
[----:B------:R-:W-:-:S11]  /*3690*/  MOV R172, R24 ;  /* 0x0000001800ac7202 */ /* 0x000fd60000000f00 */
[----:B------:R-:W-:Y:S01]  /*36a0*/  @P5 FADD.FTZ R175, R232, -R175 ;  /* 0x800000afe8af5221 */ /* 0x000fe20000010000 */
[----:B------:R-:W-:-:S13]  /*36b0*/  PLOP3.LUT P5, PT, PT, PT, UP2, 0x80, 0x8 ;  /* 0x000000000008781c */ /* 0x000fda0003faf028 */
[----:B------:R-:W-:Y:S01]  /*36c0*/  @P5 FFMA.FTZ R172, R173, UR32, R24 ;  /* 0x00000020adac5c23 */ /* 0x000fe20008010018 */
[----:B------:R-:W-:-:S13]  /*36d0*/  PLOP3.LUT P5, PT, PT, PT, UP2, 0x80, 0x8 ;  /* 0x000000000008781c */ /* 0x000fda0003faf028 */
[----:B------:R-:W-:Y:S01]  /*36e0*/  @P5 FFMA.FTZ R176, R174, UR32, R25 ;  /* 0x00000020aeb05c23 */ /* 0x000fe20008010019 */
[----:B------:R-:W-:Y:S02]  /*36f0*/  PLOP3.LUT P5, PT, PT, PT, UP2, 0x80, 0x8 ;  /* 0x000000000008781c */ /* 0x000fe40003faf028 */
[----:B------:R-:W-:-:S11]  /*3700*/  MOV R174, R26 ;  /* 0x0000001a00ae7202 */ /* 0x000fd60000000f00 */
[----:B------:R-:W-:Y:S01]  /*3710*/  @P5 FFMA.FTZ R174, R175, UR32, R26 ;  /* 0x00000020afae5c23 */ /* 0x000fe2000801001a */
[----:B------:R-:W-:-:S13]  /*3720*/  PLOP3.LUT P5, PT, PT, PT, UP2, 0x80, 0x8 ;  /* 0x000000000008781c */ /* 0x000fda0003faf028 */
[----:B------:R-:W-:Y:S01]  /*3730*/  @P5 FFMA.FTZ R178, R230, UR7, R180 ;  /* 0x00000007e6b25c23 */ /* 0x000fe200080100b4 */
[----:B------:R-:W-:-:S13]  /*3740*/  PLOP3.LUT P5, PT, PT, PT, UP2, 0x80, 0x8 ;  /* 0x000000000008781c */ /* 0x000fda0003faf028 */
[----:B------:R-:W-:Y:S01]  /*3750*/  @P5 FADD.FTZ R178, R225, -R178 ;  /* 0x800000b2e1b25221 */ /* 0x000fe20000010000 */
[----:B------:R-:W-:-:S13]  /*3760*/  PLOP3.LUT P5, PT, PT, PT, UP2, 0x80, 0x8 ;  /* 0x000000000008781c */ /* 0x000fda0003faf028 */
[----:B------:R-:W-:Y:S01]  /*3770*/  @P5 FFMA.FTZ R177, R178, UR32, R27 ;  /* 0x00000020b2b15c23 */ /* 0x000fe2000801001b */
[----:B------:R-:W-:Y:S06]  /*3780*/  @!P4 BRA `(.L_x_10427) ;  /* 0x000000000020c947 */ /* 0x000fec0003800000 */
[----:B------:R-:W-:Y:S01]  /*3790*/  FMUL.FTZ R168, R172, UR23 ;  /* 0x00000017aca87c20 */ /* 0x000fe20008410000 */
[----:B------:R-:W-:-:S03]  /*37a0*/  LOP3.LUT P5, RZ, R2, 0xff, RZ, 0xc0, !PT ;  /* 0x000000ff02ff7812 */ /* 0x000fc600078ac0ff */
[----:B------:R-:W-:-:S04]  /*37b0*/  FMUL.FTZ R173, R168, UR22 ;  /* 0x00000016a8ad7c20 */ /* 0x000fc80008410000 */
[-C--:B------:R-:W-:Y:S01]  /*37c0*/  FMUL.FTZ R168, R164, R173.reuse ;  /* 0x000000ada4a87220 */ /* 0x080fe20000410000 */
[----:B------:R-:W-:-:S04]  /*37d0*/  FMUL.FTZ R175, R100, R173 ;  /* 0x000000ad64af7220 */ /* 0x000fc80000410000 */
[----:B------:R-:W-:Y:S02]  /*37e0*/  FSEL R173, R168, RZ, P5 ;  /* 0x000000ffa8ad7208 */ /* 0x000fe40002800000 */
[----:B------:R-:W-:-:S03]  /*37f0*/  SEL R168, R175, RZ, P5 ;  /* 0x000000ffafa87207 */ /* 0x000fc60002800000 */
[----:B------:R-:W-:-:S07]  /*3800*/  FADD.FTZ R48, R48, R173 ;  /* 0x000000ad30307221 */ /* 0x000fce0000010000 */
.L_x_10427:
[----:B------:R-:W-:Y:S05]  /*3810*/  @!P4 BRA `(.L_x_10428) ;  /* 0x000000000020c947 */ /* 0x000fea0003800000 */
        /* <DEDUP_REMOVED lines=8> */
.L_x_10428:
        /* <DEDUP_REMOVED lines=9> */
.L_x_10429:
[----:B------:R-:W-:Y:S02]  /*3930*/  MOV R173, R176 ;  /* 0x000000b000ad7202 */ /* 0x000fe40000000f00 */
[----:B------:R-:W-:Y:S01]  /*3940*/  MOV R175, R177 ;  /* 0x000000b100af7202 */ /* 0x000fe20000000f00 */
[----:B------:R-:W-:Y:S06]  /*3950*/  @!P4 BRA `(.L_x_10419) ;  /* 0x000000000020c947 */ /* 0x000fec0003800000 */
[----:B------:R-:W-:Y:S01]  /*3960*/  FMUL.FTZ R171, R177, UR23 ;  /* 0x00000017b1ab7c20 */ /* 0x000fe20008410000 */
[----:B------:R-:W-:-:S03]  /*3970*/  ISETP.GE.U32.AND P5, PT, R2, 0x1000000, PT ;  /* 0x010000000200780c */ /* 0x000fc60003fa6070 */
[----:B------:R-:W-:-:S04]  /*3980*/  FMUL.FTZ R176, R171, UR22 ;  /* 0x00000016abb07c20 */ /* 0x000fc80008410000 */
[-C--:B------:R-:W-:Y:S01]  /*3990*/  FMUL.FTZ R171, R167, R176.reuse ;  /* 0x000000b0a7ab7220 */ /* 0x080fe20000410000 */
[----:B------:R-:W-:-:S04]  /*39a0*/  FMUL.FTZ R177, R103, R176 ;  /* 0x000000b067b17220 */ /* 0x000fc80000410000 */
[----:B------:R-:W-:Y:S02]  /*39b0*/  FSEL R176, R171, RZ, P5 ;  /* 0x000000ffabb07208 */ /* 0x000fe40002800000 */
[----:B------:R-:W-:-:S03]  /*39c0*/  SEL R171, R177, RZ, P5 ;  /* 0x000000ffb1ab7207 */ /* 0x000fc60002800000 */
[----:B------:R-:W-:-:S07]  /*39d0*/  FADD.FTZ R51, R51, R176 ;  /* 0x000000b033337221 */ /* 0x000fce0000010000 */
.L_x_10419:
[----:B------:R-:W-:-:S04]  /*39e0*/  ISETP.NE.U32.AND P5, PT, RZ, UR4, PT ;  /* 0x00000004ff007c0c */ /* 0x000fc8000bfa5070 */
[----:B------:R-:W-:-:S13]  /*39f0*/  ISETP.NE.AND.EX P5, PT, RZ, UR5, PT, P5 ;  /* 0x00000005ff007c0c */ /* 0x000fda000bfa5350 */
[----:B------:R-:W0:Y:S02]  /*3a00*/  @P5 LDC.64 R176, c[0x0][0x478] ;  /* 0x00011e00ffb05b82 */ /* 0x000e240000000a00 */
[C---:B0-----:R-:W-:Y:S01]  /*3a10*/  @P5 IMAD.WIDE.U32 R178, R227.reuse, 0x10, R176 ;  /* 0x00000010e3b25825 */ /* 0x041fe200078e00b0 */
[----:B------:R-:W-:-:S05]  /*3a20*/  IADD3 R227, PT, PT, R227, 0x100, RZ ;  /* 0x00000100e3e37810 */ /* 0x000fca0007ffe0ff */
[----:B------:R-:W0:Y:S01]  /*3a30*/  @P4 LDC.64 R176, c[0x0][0x468] ;  /* 0x00011a00ffb04b82 */ /* 0x000e220000000a00 */
[----:B------:R1:W-:Y:S01]  /*3a40*/  @P5 STG.E.128 desc[UR20][R178.64], R172 ;  /* 0x000000acb2005986 */ /* 0x0003e2000c101d14 */
[C---:B0-----:R-:W-:Y:S01]  /*3a50*/  @P4 IMAD.WIDE.U32 R176, R181.reuse, 0x10, R176 ;  /* 0x00000010b5b04825 */ /* 0x041fe200078e00b0 */
[----:B------:R-:W-:-:S04]  /*3a60*/  IADD3 R181, PT, PT, R181, 0x100, RZ ;  /* 0x00000100b5b57810 */ /* 0x000fc80007ffe0ff */
[----:B------:R1:W-:Y:S03]  /*3a70*/  @P4 STG.E.128 desc[UR20][R176.64], R168 ;  /* 0x000000a8b0004986 */ /* 0x0003e6000c101d14 */
.L_x_10412:
[----:B------:R-:W-:Y:S05]  /*3a80*/  BSYNC.RECONVERGENT B0 ;  /* 0x0000000000007941 */ /* 0x000fea0003800200 */
.L_x_10411:
[----:B------:R-:W-:Y:S04]  /*3a90*/  BSSY.RECONVERGENT B0, `(.L_x_10430) ;  /* 0x000010d000007945 */ /* 0x000fe80003800200 */
[----:B------:R-:W-:Y:S05]  /*3aa0*/  @!P0 BRA `(.L_x_10431) ;  /* 0x00000010002c8947 */ /* 0x000fea0003800000 */
[----:B------:R-:W-:-:S04]  /*3ab0*/  UISETP.NE.U32.AND UP0, UPT, UR24, URZ, UPT ;  /* 0x000000ff1800728c */ /* 0x000fc8000bf05070 */
[----:B------:R-:W-:Y:S01]  /*3ac0*/  UISETP.NE.AND.EX UP0, UPT, UR25, URZ, UPT, UP0 ;  /* 0x000000ff1900728c */ /* 0x000fe2000bf05300 */
[----:B------:R-:W-:Y:S10]  /*3ad0*/  @!P4 BRA `(.L_x_10432) ;  /* 0x00000000000cc947 */ /* 0x000ff40003800000 */
[----:B-----5:R-:W0:Y:S02]  /*3ae0*/  LDC.64 R164, c[0x0][0x390] ;  /* 0x0000e400ffa47b82 */ /* 0x020e240000000a00 */
[----:B0-----:R-:W-:-:S06]  /*3af0*/  IMAD.WIDE.U32 R164, R181, 0x10, R164 ;  /* 0x00000010b5a47825 */ /* 0x001fcc00078e00a4 */
[----:B------:R-:W5:Y:S02]  /*3b00*/  LDG.E.128 R164, desc[UR20][R164.64] ;  /* 0x00000014a4a47981 */ /* 0x000f64000c1e1d00 */
.L_x_10432:
[----:B------:R-:W-:Y:S05]  /*3b10*/  BRA.U !UP0, `(.L_x_10433) ;  /* 0x0000000908207547 */ /* 0x000fea000b800000 */
[----:B------:R-:W-:-:S04]  /*3b20*/  UISETP.NE.U32.AND UP0, UPT, UR4, URZ, UPT ;  /* 0x000000ff0400728c */ /* 0x000fc8000bf05070 */
[----:B------:R-:W-:-:S06]  /*3b30*/  UISETP.NE.AND.EX UP0, UPT, UR5, URZ, UPT, UP0 ;  /* 0x000000ff0500728c */ /* 0x000fcc000bf05300 */
[----:B------:R-:W-:-:S13]  /*3b40*/  PLOP3.LUT P5, PT, PT, PT, UP0, 0x80, 0x8 ;  /* 0x000000000008781c */ /* 0x000fda0003faf008 */
[----:B------:R-:W-:Y:S05]  /*3b50*/  @!P5 BRA `(.L_x_10434) ;  /* 0x00000004000cd947 */ /* 0x000fea0003800000 */
[----:B------:R-:W-:Y:S02]  /*3b60*/  PLOP3.LUT P6, PT, PT, PT, UP2, 0x80, 0x8 ;  /* 0x000000000008781c */ /* 0x000fe40003fcf028 */
[----:B-1---5:R-:W-:Y:S02]  /*3b70*/  MOV R176, R21 ;  /* 0x0000001500b07202 */ /* 0x022fe40000000f00 */
        /* <DEDUP_REMOVED lines=35> */
.L_x_10435:
        /* <DEDUP_REMOVED lines=9> */
.L_x_10436:
        /* <DEDUP_REMOVED lines=9> */
.L_x_10437:
        /* <DEDUP_REMOVED lines=10> */
[----:B------:R-:W-:Y:S01]  /*3f70*/  FADD.FTZ R47, R47, R176 ;  /* 0x000000b02f2f7221 */ /* 0x000fe20000010000 */
[----:B------:R-:W-:Y:S06]  /*3f80*/  BRA `(.L_x_10438) ;  /* 0x0000000800d47947 */ /* 0x000fec0003800000 */
.L_x_10434:
[----:B------:R-:W-:Y:S05]  /*3f90*/  @!P4 BRA `(.L_x_10439) ;  /* 0x00000000003cc947 */ /* 0x000fea0003800000 */
[----:B------:R-:W-:Y:S02]  /*3fa0*/  PLOP3.LUT P6, PT, PT, PT, UP2, 0x80, 0x8 ;  /* 0x000000000008781c */ /* 0x000fe40003fcf028 */
[----:B-1---5:R-:W-:-:S11]  /*3fb0*/  MOV R168, R20 ;  /* 0x0000001400a87202 */ /* 0x022fd60000000f00 */
        /* <DEDUP_REMOVED lines=13> */
.L_x_10439:
        /* <DEDUP_REMOVED lines=16> */
.L_x_10440:
        /* <DEDUP_REMOVED lines=16> */
.L_x_10441:
        /* <DEDUP_REMOVED lines=17> */
.L_x_10433:
[----:B-1----:R-:W0:Y:S02]  /*43a0*/  LDC.64 R176, c[0x0][0x478] ;  /* 0x00011e00ffb07b82 */ /* 0x002e240000000a00 */
[----:B0-----:R-:W-:-:S04]  /*43b0*/  ISETP.NE.U32.AND P5, PT, R176, RZ, PT ;  /* 0x000000ffb000720c */ /* 0x001fc80003fa5070 */
[----:B------:R-:W-:-:S13]  /*43c0*/  ISETP.NE.AND.EX P5, PT, R177, RZ, PT, P5 ;  /* 0x000000ffb100720c */ /* 0x000fda0003fa5350 */
[----:B------:R-:W-:Y:S05]  /*43d0*/  @!P5 BRA `(.L_x_10442) ;  /* 0x0000000000e0d947 */ /* 0x000fea0003800000 */
        /* <DEDUP_REMOVED lines=26> */
.L_x_10443:
        /* <DEDUP_REMOVED lines=9> */
.L_x_10444:
        /* <DEDUP_REMOVED lines=9> */
.L_x_10445:
        /* <DEDUP_REMOVED lines=12> */
.L_x_10442:
        /* <DEDUP_REMOVED lines=14> */
.L_x_10446:
        /* <DEDUP_REMOVED lines=14> */
.L_x_10447:
        /* <DEDUP_REMOVED lines=14> */
.L_x_10448:
        /* <DEDUP_REMOVED lines=13> */
[----:B------:R-:W-:-:S07]  /*4ad0*/  FADD.FTZ R47, R47, R176 ;  /* 0x000000b02f2f7221 */ /* 0x000fce0000010000 */
.L_x_10438:
[----:B-1----:R-:W0:Y:S08]  /*4ae0*/  @P5 LDC.64 R178, c[0x0][0x478] ;  /* 0x00011e00ffb25b82 */ /* 0x002e300000000a00 */
[----:B------:R-:W1:Y:S01]  /*4af0*/  @P4 LDC.64 R176, c[0x0][0x468] ;  /* 0x00011a00ffb04b82 */ /* 0x000e620000000a00 */
[C---:B0-----:R-:W-:Y:S01]  /*4b00*/  @P5 IMAD.WIDE.U32 R178, R227.reuse, 0x10, R178 ;  /* 0x00000010e3b25825 */ /* 0x041fe200078e00b2 */
[----:B------:R-:W-:-:S04]  /*4b10*/  IADD3 R227, PT, PT, R227, 0x100, RZ ;  /* 0x00000100e3e37810 */ /* 0x000fc80007ffe0ff */
[----:B------:R0:W-:Y:S01]  /*4b20*/  @P5 STG.E.128 desc[UR20][R178.64], R172 ;  /* 0x000000acb2005986 */ /* 0x0001e2000c101d14 */
[C---:B-1----:R-:W-:Y:S01]  /*4b30*/  @P4 IMAD.WIDE.U32 R176, R181.reuse, 0x10, R176 ;  /* 0x00000010b5b04825 */ /* 0x042fe200078e00b0 */
[----:B------:R-:W-:-:S04]  /*4b40*/  IADD3 R181, PT, PT, R181, 0x100, RZ ;  /* 0x00000100b5b57810 */ /* 0x000fc80007ffe0ff */
[----:B------:R0:W-:Y:S03]  /*4b50*/  @P4 STG.E.128 desc[UR20][R176.64], R168 ;  /* 0x000000a8b0004986 */ /* 0x0001e6000c101d14 */
.L_x_10431:
[----:B------:R-:W-:Y:S05]  /*4b60*/  BSYNC.RECONVERGENT B0 ;  /* 0x0000000000007941 */ /* 0x000fea0003800200 */
.L_x_10430:
[----:B------:R-:W-:Y:S04]  /*4b70*/  BSSY.RECONVERGENT B0, `(.L_x_10449) ;  /* 0x000010d000007945 */ /* 0x000fe80003800200 */
[----:B------:R-:W-:Y:S05]  /*4b80*/  @!P1 BRA `(.L_x_10450) ;  /* 0x00000010002c9947 */ /* 0x000fea0003800000 */
[----:B------:R-:W-:-:S04]  /*4b90*/  UISETP.NE.U32.AND UP0, UPT, UR24, URZ, UPT ;  /* 0x000000ff1800728c */ /* 0x000fc8000bf05070 */
[----:B------:R-:W-:Y:S01]  /*4ba0*/  UISETP.NE.AND.EX UP0, UPT, UR25, URZ, UPT, UP0 ;  /* 0x000000ff1900728c */ /* 0x000fe2000bf05300 */
[----:B------:R-:W-:Y:S10]  /*4bb0*/  @!P4 BRA `(.L_x_10451) ;  /* 0x00000000000cc947 */ /* 0x000ff40003800000 */
[----:B-----5:R-:W2:Y:S02]  /*4bc0*/  LDC.64 R164, c[0x0][0x390] ;  /* 0x0000e400ffa47b82 */ /* 0x020ea40000000a00 */
[----:B--2---:R-:W-:-:S06]  /*4bd0*/  IMAD.WIDE.U32 R164, R181, 0x10, R164 ;  /* 0x00000010b5a47825 */ /* 0x004fcc00078e00a4 */
[----:B------:R-:W5:Y:S02]  /*4be0*/  LDG.E.128 R164, desc[UR20][R164.64] ;  /* 0x00000014a4a47981 */ /* 0x000f64000c1e1d00 */
.L_x_10451:
[----:B------:R-:W-:Y:S05]  /*4bf0*/  BRA.U !UP0, `(.L_x_10452) ;  /* 0x0000000908207547 */ /* 0x000fea000b800000 */
[----:B------:R-:W-:-:S04]  /*4c00*/  UISETP.NE.U32.AND UP0, UPT, UR4, URZ, UPT ;  /* 0x000000ff0400728c */ /* 0x000fc8000bf05070 */
[----:B------:R-:W-:-:S06]  /*4c10*/  UISETP.NE.AND.EX UP0, UPT, UR5, URZ, UPT, UP0 ;  /* 0x000000ff0500728c */ /* 0x000fcc000bf05300 */
[----:B------:R-:W-:-:S13]  /*4c20*/  PLOP3.LUT P5, PT, PT, PT, UP0, 0x80, 0x8 ;  /* 0x000000000008781c */ /* 0x000fda0003faf008 */
[----:B------:R-:W-:Y:S05]  /*4c30*/  @!P5 BRA `(.L_x_10453) ;  /* 0x00000004000cd947 */ /* 0x000fea0003800000 */
[----:B------:R-:W-:Y:S02]  /*4c40*/  PLOP3.LUT P6, PT, PT, PT, UP2, 0x80, 0x8 ;  /* 0x000000000008781c */ /* 0x000fe40003fcf028 */
[----:B01---5:R-:W-:Y:S02]  /*4c50*/  MOV R176, R149 ;  /* 0x0000009500b07202 */ /* 0x023fe40000000f00 */
        /* <DEDUP_REMOVED lines=35> */
.L_x_10454:
        /* <DEDUP_REMOVED lines=9> */
.L_x_10455:
        /* <DEDUP_REMOVED lines=9> */
.L_x_10456:
        /* <DEDUP_REMOVED lines=12> */
.L_x_10453:
[----:B------:R-:W-:Y:S05]  /*5070*/  @!P4 BRA `(.L_x_10458) ;  /* 0x00000000003cc947 */ /* 0x000fea0003800000 */
[----:B------:R-:W-:Y:S02]  /*5080*/  PLOP3.LUT P6, PT, PT, PT, UP2, 0x80, 0x8 ;  /* 0x000000000008781c */ /* 0x000fe40003fcf028 */
[----:B01---5:R-:W-:-:S11]  /*5090*/  MOV R168, R148 ;  /* 0x0000009400a87202 */ /* 0x023fd60000000f00 */
        /* <DEDUP_REMOVED lines=13> */
.L_x_10458:
        /* <DEDUP_REMOVED lines=16> */
.L_x_10459:
        /* <DEDUP_REMOVED lines=16> */
.L_x_10460:
        /* <DEDUP_REMOVED lines=17> */
.L_x_10452:
[----:B01----:R-:W0:Y:S02]  /*5480*/  LDC.64 R176, c[0x0][0x478] ;  /* 0x00011e00ffb07b82 */ /* 0x003e240000000a00 */
        /* <DEDUP_REMOVED lines=29> */
.L_x_10462:
        /* <DEDUP_REMOVED lines=9> */
.L_x_10463:
        /* <DEDUP_REMOVED lines=9> */
.L_x_10464:
        /* <DEDUP_REMOVED lines=12> */
.L_x_10461:
        /* <DEDUP_REMOVED lines=14> */
.L_x_10465:
        /* <DEDUP_REMOVED lines=14> */
.L_x_10466:
        /* <DEDUP_REMOVED lines=14> */
.L_x_10467:
        /* <DEDUP_REMOVED lines=14> */
.L_x_10457:
[----:B01----:R-:W0:Y:S08]  /*5bc0*/  @P5 LDC.64 R178, c[0x0][0x478] ;  /* 0x00011e00ffb25b82 */ /* 0x003e300000000a00 */
[----:B------:R-:W1:Y:S01]  /*5bd0*/  @P4 LDC.64 R176, c[0x0][0x468] ;  /* 0x00011a00ffb04b82 */ /* 0x000e620000000a00 */
[C---:B0-----:R-:W-:Y:S01]  /*5be0*/  @P5 IMAD.WIDE.U32 R178, R227.reuse, 0x10, R178 ;  /* 0x00000010e3b25825 */ /* 0x041fe200078e00b2 */
[----:B------:R-:W-:-:S04]  /*5bf0*/  IADD3 R227, PT, PT, R227, 0x100, RZ ;  /* 0x00000100e3e37810 */ /* 0x000fc80007ffe0ff */
[----:B------:R2:W-:Y:S01]  /*5c00*/  @P5 STG.E.128 desc[UR20][R178.64], R172 ;  /* 0x000000acb2005986 */ /* 0x0005e2000c101d14 */
[C---:B-1----:R-:W-:Y:S01]  /*5c10*/  @P4 IMAD.WIDE.U32 R176, R181.reuse, 0x10, R176 ;  /* 0x00000010b5b04825 */ /* 0x042fe200078e00b0 */
[----:B------:R-:W-:-:S04]  /*5c20*/  IADD3 R181, PT, PT, R181, 0x100, RZ ;  /* 0x00000100b5b57810 */ /* 0x000fc80007ffe0ff */
[----:B------:R2:W-:Y:S03]  /*5c30*/  @P4 STG.E.128 desc[UR20][R176.64], R168 ;  /* 0x000000a8b0004986 */ /* 0x0005e6000c101d14 */
.L_x_10450:
[----:B------:R-:W-:Y:S05]  /*5c40*/  BSYNC.RECONVERGENT B0 ;  /* 0x0000000000007941 */ /* 0x000fea0003800200 */
.L_x_10449:
[----:B------:R-:W-:Y:S04]  /*5c50*/  BSSY.RECONVERGENT B0, `(.L_x_10468) ;  /* 0x000010d000007945 */ /* 0x000fe80003800200 */
[----:B------:R-:W-:Y:S05]  /*5c60*/  @!P2 BRA `(.L_x_10469) ;  /* 0x00000010002ca947 */ /* 0x000fea0003800000 */
[----:B------:R-:W-:-:S04]  /*5c70*/  UISETP.NE.U32.AND UP0, UPT, UR24, URZ, UPT ;  /* 0x000000ff1800728c */ /* 0x000fc8000bf05070 */
[----:B------:R-:W-:Y:S01]  /*5c80*/  UISETP.NE.AND.EX UP0, UPT, UR25, URZ, UPT, UP0 ;  /* 0x000000ff1900728c */ /* 0x000fe2000bf05300 */
[----:B------:R-:W-:Y:S10]  /*5c90*/  @!P4 BRA `(.L_x_10470) ;  /* 0x00000000000cc947 */ /* 0x000ff40003800000 */
[----:B-----5:R-:W3:Y:S02]  /*5ca0*/  LDC.64 R164, c[0x0][0x390] ;  /* 0x0000e400ffa47b82 */ /* 0x020ee40000000a00 */
[----:B---3--:R-:W-:-:S06]  /*5cb0*/  IMAD.WIDE.U32 R164, R181, 0x10, R164 ;  /* 0x00000010b5a47825 */ /* 0x008fcc00078e00a4 */
[----:B------:R-:W5:Y:S02]  /*5cc0*/  LDG.E.128 R164, desc[UR20][R164.64] ;  /* 0x00000014a4a47981 */ /* 0x000f64000c1e1d00 */
.L_x_10470:
[----:B------:R-:W-:Y:S05]  /*5cd0*/  BRA.U !UP0, `(.L_x_10471) ;  /* 0x0000000908207547 */ /* 0x000fea000b800000 */
[----:B------:R-:W-:-:S04]  /*5ce0*/  UISETP.NE.U32.AND UP0, UPT, UR4, URZ, UPT ;  /* 0x000000ff0400728c */ /* 0x000fc8000bf05070 */
[----:B------:R-:W-:-:S06]  /*5cf0*/  UISETP.NE.AND.EX UP0, UPT, UR5, URZ, UPT, UP0 ;  /* 0x000000ff0500728c */ /* 0x000fcc000bf05300 */
[----:B------:R-:W-:-:S13]  /*5d00*/  PLOP3.LUT P5, PT, PT, PT, UP0, 0x80, 0x8 ;  /* 0x000000000008781c */ /* 0x000fda0003faf008 */
[----:B------:R-:W-:Y:S05]  /*5d10*/  @!P5 BRA `(.L_x_10472) ;  /* 0x00000004000cd947 */ /* 0x000fea0003800000 */
[----:B------:R-:W-:Y:S02]  /*5d20*/  PLOP3.LUT P6, PT, PT, PT, UP2, 0x80, 0x8 ;  /* 0x000000000008781c */ /* 0x000fe40003fcf028 */
[----:B012--5:R-:W-:Y:S02]  /*5d30*/  MOV R176, R153 ;  /* 0x0000009900b07202 */ /* 0x027fe40000000f00 */
        /* <DEDUP_REMOVED lines=35> */
.L_x_10473:
        /* <DEDUP_REMOVED lines=9> */
.L_x_10474:
        /* <DEDUP_REMOVED lines=9> */
.L_x_10475:
        /* <DEDUP_REMOVED lines=12> */
.L_x_10472:
[----:B------:R-:W-:Y:S05]  /*6150*/  @!P4 BRA `(.L_x_10477) ;  /* 0x00000000003cc947 */ /* 0x000fea0003800000 */
[----:B------:R-:W-:Y:S02]  /*6160*/  PLOP3.LUT P6, PT, PT, PT, UP2, 0x80, 0x8 ;  /* 0x000000000008781c */ /* 0x000fe40003fcf028 */
[----:B012--5:R-:W-:-:S11]  /*6170*/  MOV R168, R152 ;  /* 0x0000009800a87202 */ /* 0x027fd60000000f00 */
        /* <DEDUP_REMOVED lines=13> */
.L_x_10477:
        /* <DEDUP_REMOVED lines=16> */
.L_x_10478:
        /* <DEDUP_REMOVED lines=16> */
.L_x_10479:
        /* <DEDUP_REMOVED lines=17> */
.L_x_10471:
[----:B012---:R-:W0:Y:S02]  /*6560*/  LDC.64 R176, c[0x0][0x478] ;  /* 0x00011e00ffb07b82 */ /* 0x007e240000000a00 */
        /* <DEDUP_REMOVED lines=29> */
.L_x_10481:
        /* <DEDUP_REMOVED lines=9> */
.L_x_10482:
        /* <DEDUP_REMOVED lines=9> */
.L_x_10483:
        /* <DEDUP_REMOVED lines=12> */
.L_x_10480:
        /* <DEDUP_REMOVED lines=14> */
.L_x_10484:
        /* <DEDUP_REMOVED lines=14> */
.L_x_10485:
        /* <DEDUP_REMOVED lines=14> */
.L_x_10486:
        /* <DEDUP_REMOVED lines=14> */
.L_x_10476:
[----:B012---:R-:W0:Y:S08]  /*6ca0*/  @P5 LDC.64 R178, c[0x0][0x478] ;  /* 0x00011e00ffb25b82 */ /* 0x007e300000000a00 */
[----:B------:R-:W1:Y:S01]  /*6cb0*/  @P4 LDC.64 R176, c[0x0][0x468] ;  /* 0x00011a00ffb04b82 */ /* 0x000e620000000a00 */
[C---:B0-----:R-:W-:Y:S01]  /*6cc0*/  @P5 IMAD.WIDE.U32 R178, R227.reuse, 0x10, R178 ;  /* 0x00000010e3b25825 */ /* 0x041fe200078e00b2 */
[----:B------:R-:W-:-:S04]  /*6cd0*/  IADD3 R227, PT, PT, R227, 0x100, RZ ;  /* 0x00000100e3e37810 */ /* 0x000fc80007ffe0ff */
[----:B------:R3:W-:Y:S01]  /*6ce0*/  @P5 STG.E.128 desc[UR20][R178.64], R172 ;  /* 0x000000acb2005986 */ /* 0x0007e2000c101d14 */
[C---:B-1----:R-:W-:Y:S01]  /*6cf0*/  @P4 IMAD.WIDE.U32 R176, R181.reuse, 0x10, R176 ;  /* 0x00000010b5b04825 */ /* 0x042fe200078e00b0 */
[----:B------:R-:W-:-:S04]  /*6d00*/  IADD3 R181, PT, PT, R181, 0x100, RZ ;  /* 0x00000100b5b57810 */ /* 0x000fc80007ffe0ff */
[----:B------:R3:W-:Y:S03]  /*6d10*/  @P4 STG.E.128 desc[UR20][R176.64], R168 ;  /* 0x000000a8b0004986 */ /* 0x0007e6000c101d14 */
.L_x_10469:
[----:B------:R-:W-:Y:S05]  /*6d20*/  BSYNC.RECONVERGENT B0 ;  /* 0x0000000000007941 */ /* 0x000fea0003800200 */
.L_x_10468:
[----:B------:R-:W-:Y:S04]  /*6d30*/  BSSY.RECONVERGENT B0, `(.L_x_10487) ;  /* 0x000010d000007945 */ /* 0x000fe80003800200 */
[----:B------:R-:W-:Y:S05]  /*6d40*/  @!P3 BRA `(.L_x_10488) ;  /* 0x00000010002cb947 */ /* 0x000fea0003800000 */
[----:B------:R-:W-:-:S04]  /*6d50*/  UISETP.NE.U32.AND UP0, UPT, UR24, URZ, UPT ;  /* 0x000000ff1800728c */ /* 0x000fc8000bf05070 */
[----:B------:R-:W-:Y:S01]  /*6d60*/  UISETP.NE.AND.EX UP0, UPT, UR25, URZ, UPT, UP0 ;  /* 0x000000ff1900728c */ /* 0x000fe2000bf05300 */
[----:B------:R-:W-:Y:S10]  /*6d70*/  @!P4 BRA `(.L_x_10489) ;  /* 0x00000000000cc947 */ /* 0x000ff40003800000 */
[----:B-----5:R-:W4:Y:S02]  /*6d80*/  LDC.64 R164, c[0x0][0x390] ;  /* 0x0000e400ffa47b82 */ /* 0x020f240000000a00 */
[----:B----4-:R-:W-:-:S06]  /*6d90*/  IMAD.WIDE.U32 R164, R181, 0x10, R164 ;  /* 0x00000010b5a47825 */ /* 0x010fcc00078e00a4 */
[----:B------:R-:W5:Y:S02]  /*6da0*/  LDG.E.128 R164, desc[UR20][R164.64] ;  /* 0x00000014a4a47981 */ /* 0x000f64000c1e1d00 */
.L_x_10489:
[----:B------:R-:W-:Y:S05]  /*6db0*/  BRA.U !UP0, `(.L_x_10490) ;  /* 0x0000000908207547 */ /* 0x000fea000b800000 */
[----:B------:R-:W-:-:S04]  /*6dc0*/  UISETP.NE.U32.AND UP0, UPT, UR4, URZ, UPT ;  /* 0x000000ff0400728c */ /* 0x000fc8000bf05070 */
[----:B------:R-:W-:-:S06]  /*6dd0*/  UISETP.NE.AND.EX UP0, UPT, UR5, URZ, UPT, UP0 ;  /* 0x000000ff0500728c */ /* 0x000fcc000bf05300 */
[----:B------:R-:W-:-:S13]  /*6de0*/  PLOP3.LUT P5, PT, PT, PT, UP0, 0x80, 0x8 ;  /* 0x000000000008781c */ /* 0x000fda0003faf008 */
[----:B------:R-:W-:Y:S05]  /*6df0*/  @!P5 BRA `(.L_x_10491) ;  /* 0x00000004000cd947 */ /* 0x000fea0003800000 */
[----:B------:R-:W-:Y:S02]  /*6e00*/  PLOP3.LUT P6, PT, PT, PT, UP2, 0x80, 0x8 ;  /* 0x000000000008781c */ /* 0x000fe40003fcf028 */
[----:B0123-5:R-:W-:Y:S02]  /*6e10*/  MOV R176, R157 ;  /* 0x0000009d00b07202 */ /* 0x02ffe40000000f00 */
        /* <DEDUP_REMOVED lines=35> */
.L_x_10492:
        /* <DEDUP_REMOVED lines=9> */
.L_x_10493:
        /* <DEDUP_REMOVED lines=9> */
.L_x_10494:
        /* <DEDUP_REMOVED lines=12> */
.L_x_10491:
[----:B------:R-:W-:Y:S05]  /*7230*/  @!P4 BRA `(.L_x_10496) ;  /* 0x00000000003cc947 */ /* 0x000fea0003800000 */
[----:B------:R-:W-:Y:S02]  /*7240*/  PLOP3.LUT P6, PT, PT, PT, UP2, 0x80, 0x8 ;  /* 0x000000000008781c */ /* 0x000fe40003fcf028 */
[----:B0123-5:R-:W-:-:S11]  /*7250*/  MOV R168, R156 ;  /* 0x0000009c00a87202 */ /* 0x02ffd60000000f00 */
        /* <DEDUP_REMOVED lines=13> */
.L_x_10496:
        /* <DEDUP_REMOVED lines=16> */
.L_x_10497:
        /* <DEDUP_REMOVED lines=16> */
.L_x_10498:
        /* <DEDUP_REMOVED lines=17> */
.L_x_10490:
[----:B0123--:R-:W0:Y:S02]  /*7640*/  LDC.64 R176, c[0x0][0x478] ;  /* 0x00011e00ffb07b82 */ /* 0x00fe240000000a00 */
        /* <DEDUP_REMOVED lines=29> */
.L_x_10500:
        /* <DEDUP_REMOVED lines=9> */
.L_x_10501:
        /* <DEDUP_REMOVED lines=9> */
.L_x_10502:
        /* <DEDUP_REMOVED lines=12> */
.L_x_10499:
        /* <DEDUP_REMOVED lines=14> */
.L_x_10503:
        /* <DEDUP_REMOVED lines=14> */
.L_x_10504:
        /* <DEDUP_REMOVED lines=14> */
.L_x_10505:
        /* <DEDUP_REMOVED lines=14> */
.L_x_10495:
[----:B0123--:R-:W0:Y:S08]  /*7d80*/  @P5 LDC.64 R178, c[0x0][0x478] ;  /* 0x00011e00ffb25b82 */ /* 0x00fe300000000a00 */
[----:B------:R-:W1:Y:S01]  /*7d90*/  @P4 LDC.64 R176, c[0x0][0x468] ;  /* 0x00011a00ffb04b82 */ /* 0x000e620000000a00 */
[C---:B0-----:R-:W-:Y:S01]  /*7da0*/  @P5 IMAD.WIDE.U32 R178, R227.reuse, 0x10, R178 ;  /* 0x00000010e3b25825 */ /* 0x041fe200078e00b2 */
[----:B------:R-:W-:-:S04]  /*7db0*/  IADD3 R227, PT, PT, R227, 0x100, RZ ;  /* 0x00000100e3e37810 */ /* 0x000fc80007ffe0ff */
[----:B------:R4:W-:Y:S01]  /*7dc0*/  @P5 STG.E.128 desc[UR20][R178.64], R172 ;  /* 0x000000acb2005986 */ /* 0x0009e2000c101d14 */
[C---:B-1----:R-:W-:Y:S01]  /*7dd0*/  @P4 IMAD.WIDE.U32 R176, R181.reuse, 0x10, R176 ;  /* 0x00000010b5b04825 */ /* 0x042fe200078e00b0 */
[----:B------:R-:W-:-:S04]  /*7de0*/  IADD3 R181, PT, PT, R181, 0x100, RZ ;  /* 0x00000100b5b57810 */ /* 0x000fc80007ffe0ff */
[----:B------:R4:W-:Y:S03]  /*7df0*/  @P4 STG.E.128 desc[UR20][R176.64], R168 ;  /* 0x000000a8b0004986 */ /* 0x0009e6000c101d14 */
.L_x_10488:
[----:B------:R-:W-:Y:S05]  /*7e00*/  BSYNC.RECONVERGENT B0 ;  /* 0x0000000000007941 */ /* 0x000fea0003800200 */
.L_x_10487:
[----:B------:R-:W-:Y:S01]  /*7e10*/  ISETP.NE.AND P5, PT, R231, RZ, PT ;  /* 0x000000ffe700720c */ /* 0x000fe20003fa5270 */
[----:B------:R-:W-:-:S12]  /*7e20*/  BSSY.RECONVERGENT B0, `(.L_x_10506) ;  /* 0x000010c000007945 */ /* 0x000fd80003800200 */
[----:B------:R-:W-:Y:S05]  /*7e30*/  @!P5 BRA `(.L_x_10507) ;  /* 0x000000100028d947 */ /* 0x000fea0003800000 */
[----:B------:R-:W-:-:S04]  /*7e40*/  UISETP.NE.U32.AND UP0, UPT, UR24, URZ, UPT ;  /* 0x000000ff1800728c */ /* 0x000fc8000bf05070 */
[----:B------:R-:W-:Y:S01]  /*7e50*/  UISETP.NE.AND.EX UP0, UPT, UR25, URZ, UPT, UP0 ;  /* 0x000000ff1900728c */ /* 0x000fe2000bf05300 */
[----:B------:R-:W-:Y:S10]  /*7e60*/  @!P4 BRA `(.L_x_10508) ;  /* 0x00000000000cc947 */ /* 0x000ff40003800000 */
[----:B-----5:R-:W0:Y:S02]  /*7e70*/  LDC.64 R164, c[0x0][0x390] ;  /* 0x0000e400ffa47b82 */ /* 0x020e240000000a00 */
[----:B0-----:R-:W-:-:S06]  /*7e80*/  IMAD.WIDE.U32 R164, R181, 0x10, R164 ;  /* 0x00000010b5a47825 */ /* 0x001fcc00078e00a4 */
[----:B------:R-:W5:Y:S02]  /*7e90*/  LDG.E.128 R164, desc[UR20][R164.64] ;  /* 0x00000014a4a47981 */ /* 0x000f64000c1e1d00 */
.L_x_10508:
[----:B------:R-:W-:Y:S05]  /*7ea0*/  BRA.U !UP0, `(.L_x_10509) ;  /* 0x0000000908207547 */ /* 0x000fea000b800000 */
[----:B------:R-:W-:-:S04]  /*7eb0*/  UISETP.NE.U32.AND UP0, UPT, UR4, URZ, UPT ;  /* 0x000000ff0400728c */ /* 0x000fc8000bf05070 */
[----:B------:R-:W-:-:S06]  /*7ec0*/  UISETP.NE.AND.EX UP0, UPT, UR5, URZ, UPT, UP0 ;  /* 0x000000ff0500728c */ /* 0x000fcc000bf05300 */
[----:B------:R-:W-:-:S13]  /*7ed0*/  PLOP3.LUT P5, PT, PT, PT, UP0, 0x80, 0x8 ;  /* 0x000000000008781c */ /* 0x000fda0003faf008 */
[----:B------:R-:W-:Y:S05]  /*7ee0*/  @!P5 BRA `(.L_x_10510) ;  /* 0x00000004000cd947 */ /* 0x000fea0003800000 */
[----:B------:R-:W-:Y:S02]  /*7ef0*/  PLOP3.LUT P6, PT, PT, PT, UP2, 0x80, 0x8 ;  /* 0x000000000008781c */ /* 0x000fe40003fcf028 */
[----:B012345:R-:W-:Y:S02]  /*7f00*/  MOV R176, R161 ;  /* 0x000000a100b07202 */ /* 0x03ffe40000000f00 */
        /* <DEDUP_REMOVED lines=35> */
.L_x_10511:
        /* <DEDUP_REMOVED lines=9> */
.L_x_10512:
        /* <DEDUP_REMOVED lines=9> */
.L_x_10513:
        /* <DEDUP_REMOVED lines=12> */
.L_x_10510:
[----:B------:R-:W-:Y:S05]  /*8320*/  @!P4 BRA `(.L_x_10515) ;  /* 0x00000000003cc947 */ /* 0x000fea0003800000 */
[----:B------:R-:W-:Y:S02]  /*8330*/  PLOP3.LUT P6, PT, PT, PT, UP2, 0x80, 0x8 ;  /* 0x000000000008781c */ /* 0x000fe40003fcf028 */
[----:B012345:R-:W-:-:S11]  /*8340*/  MOV R168, R160 ;  /* 0x000000a000a87202 */ /* 0x03ffd60000000f00 */
        /* <DEDUP_REMOVED lines=13> */
.L_x_10515:
        /* <DEDUP_REMOVED lines=16> */
.L_x_10516:
        /* <DEDUP_REMOVED lines=16> */
.L_x_10517:
[----:B------:R-:W-:Y:S05]  /*8620*/  @!P4 BRA `(.L_x_10514) ;  /* 0x000000080014c947 */ /* 0x000fea0003800000 */
[----:B------:R-:W-:-:S13]  /*8630*/  PLOP3.LUT P6, PT, PT, PT, UP2, 0x80, 0x8 ;  /* 0x000000000008781c */ /* 0x000fda0003fcf028 */
[----:B01234-:R-:W-:Y:S01]  /*8640*/  @P6 FFMA.FTZ R171, R218, UR7, R180 ;  /* 0x00000007daab6c23 */ /* 0x01ffe200080100b4 */
[----:B------:R-:W-:-:S13]  /*8650*/  PLOP3.LUT P6, PT, PT, PT, UP2, 0x80, 0x8 ;  /* 0x000000000008781c */ /* 0x000fda0003fcf028 */
[----:B------:R-:W-:Y:S01]  /*8660*/  @P6 FADD.FTZ R176, R216, -R171 ;  /* 0x800000abd8b06221 */ /* 0x000fe20000010000 */
[----:B------:R-:W-:Y:S02]  /*8670*/  PLOP3.LUT P6, PT, PT, PT, UP2, 0x80, 0x8 ;  /* 0x000000000008781c */ /* 0x000fe40003fcf028 */
[----:B-----5:R-:W-:-:S11]  /*8680*/  MOV R171, R163 ;  /* 0x000000a300ab7202 */ /* 0x020fd60000000f00 */
        /* <DEDUP_REMOVED lines=10> */
.L_x_10509:
[----:B01234-:R-:W0:Y:S02]  /*8730*/  LDC.64 R176, c[0x0][0x478] ;  /* 0x00011e00ffb07b82 */ /* 0x01fe240000000a00 */
        /* <DEDUP_REMOVED lines=29> */
.L_x_10519:
        /* <DEDUP_REMOVED lines=9> */
.L_x_10520:
        /* <DEDUP_REMOVED lines=9> */
.L_x_10521:
        /* <DEDUP_REMOVED lines=12> */
.L_x_10518:
        /* <DEDUP_REMOVED lines=14> */
.L_x_10522:
        /* <DEDUP_REMOVED lines=14> */
.L_x_10523:
        /* <DEDUP_REMOVED lines=14> */
.L_x_10524:
[----:B------:R-:W-:Y:S05]  /*8d90*/  @!P4 BRA `(.L_x_10514) ;  /* 0x000000000038c947 */ /* 0x000fea0003800000 */
[----:B------:R-:W-:Y:S01]  /*8da0*/  FFMA.FTZ R171, R218, UR7, R180 ;  /* 0x00000007daab7c23 */ /* 0x000fe200080100b4 */
[----:B------:R-:W-:-:S03]  /*8db0*/  UISETP.GT.AND UP0, UPT, UR33, URZ, UPT ;  /* 0x000000ff2100728c */ /* 0x000fc6000bf04270 */
[----:B------:R-:W-:-:S03]  /*8dc0*/  FADD.FTZ R171, R216, -R171 ;  /* 0x800000abd8ab7221 */ /* 0x000fc60000010000 */
[----:B------:R-:W-:Y:S01]  /*8dd0*/  PLOP3.LUT P6, PT, PT, PT, UP0, 0x80, 0x8 ;  /* 0x000000000008781c */ /* 0x000fe20003fcf008 */
        /* <DEDUP_REMOVED lines=10> */
.L_x_10514:
[----:B01234-:R-:W0:Y:S02]  /*8e80*/  @P5 LDC.64 R176, c[0x0][0x478] ;  /* 0x00011e00ffb05b82 */ /* 0x01fe240000000a00 */
[----:B0-----:R-:W-:-:S06]  /*8e90*/  @P5 IMAD.WIDE.U32 R178, R227, 0x10, R176 ;  /* 0x00000010e3b25825 */ /* 0x001fcc00078e00b0 */
[----:B------:R-:W0:Y:S01]  /*8ea0*/  @P4 LDC.64 R176, c[0x0][0x468] ;  /* 0x00011a00ffb04b82 */ /* 0x000e220000000a00 */
[----:B------:R1:W-:Y:S01]  /*8eb0*/  @P5 STG.E.128 desc[UR20][R178.64], R172 ;  /* 0x000000acb2005986 */ /* 0x0003e2000c101d14 */
[----:B0-----:R-:W-:-:S05]  /*8ec0*/  @P4 IMAD.WIDE.U32 R176, R181, 0x10, R176 ;  /* 0x00000010b5b04825 */ /* 0x001fca00078e00b0 */
[----:B------:R1:W-:Y:S02]  /*8ed0*/  @P4 STG.E.128 desc[UR20][R176.64], R168 ;  /* 0x000000a8b0004986 */ /* 0x0003e4000c101d14 */
.L_x_10507:
[----:B------:R-:W-:Y:S05]  /*8ee0*/  BSYNC.RECONVERGENT B0 ;  /* 0x0000000000007941 */ /* 0x000fea0003800200 */
.L_x_10506:
[----:B------:R-:W-:Y:S02]  /*8ef0*/  UIADD3 UR6, UPT, UPT, UR6, UR26, URZ ;  /* 0x0000001a06067290 */ /* 0x000fe4000fffe0ff */
[----:B------:R-:W-:Y:S02]  /*8f00*/  UPLOP3.LUT UP1, UPT, UPT, UPT, UP1, 0x40, 0x4 ;  /* 0x000000000004789c */ /* 0x000fe40003f2e810 */
[----:B------:R-:W-:-:S09]  /*8f10*/  UISETP.GE.AND UP0, UPT, UR6, UR27, UPT ;  /* 0x0000001b0600728c */ /* 0x000fd2000bf06270 */
[----:B------:R-:W-:Y:S05]  /*8f20*/  BRA.U !UP0, `(.L_x_10525) ;  /* 0xffffff79087c7547 */ /* 0x000fea000b83ffff */
.L_x_10394:
[----:B------:R-:W-:Y:S01]  /*8f30*/  ISETP.NE.AND P4, PT, R10, RZ, PT ;  /* 0x000000ff0a00720c */ /* 0x000fe20003f85270 */
[----:B------:R-:W-:Y:S01]  /*8f40*/  UIMAD UR4, UR9, UR10, URZ ;  /* 0x0000000a090472a4 */ /* 0x000fe2000f8e02ff */
[----:B------:R-:W-:Y:S05]  /*8f50*/  BSSY.RECONVERGENT B0, `(.L_x_10526) ;  /* 0x000000e000007945 */ /* 0x000fea0003800200 */
[----:B-----5:R-:W-:-:S04]  /*8f60*/  MOV R0, UR4 ;  /* 0x0000000400007c02 */ /* 0x020fc80008000f00 */
[----:B------:R-:W-:Y:S02]  /*8f70*/  LEA.HI R9, R0, R5, RZ, 0x1e ;  /* 0x0000000500097211 */ /* 0x000fe400078ff0ff */
[----:B------:R-:W-:Y:S05]  /*8f80*/  @!P4 BRA `(.L_x_10527) ;  /* 0x000000000028c947 */ /* 0x000fea0003800000 */
[----:B------:R-:W5:Y:S08]  /*8f90*/  LDC.64 R2, c[0x0][0x440] ;  /* 0x00011000ff027b82 */ /* 0x000f700000000a00 */
[----:B------:R-:W0:Y:S08]  /*8fa0*/  LDC.64 R4, c[0x0][0x448] ;  /* 0x00011200ff047b82 */ /* 0x000e300000000a00 */
[----:B------:R-:W1:Y:S01]  /*8fb0*/  LDC.64 R6, c[0x0][0x460] ;  /* 0x00011800ff067b82 */ /* 0x000e620000000a00 */
[----:B-----5:R-:W-:-:S05]  /*8fc0*/  IMAD.WIDE.U32 R2, R9, 0x10, R2 ;  /* 0x0000001009027825 */ /* 0x020fca00078e0002 */
[----:B------:R2:W-:Y:S01]  /*8fd0*/  STG.E.128 desc[UR20][R2.64], R72 ;  /* 0x0000004802007986 */ /* 0x0005e2000c101d14 */
[----:B0-----:R-:W-:-:S05]  /*8fe0*/  IMAD.WIDE.U32 R4, R9, 0x10, R4 ;  /* 0x0000001009047825 */ /* 0x001fca00078e0004 */
[----:B------:R2:W-:Y:S01]  /*8ff0*/  STG.E.128 desc[UR20][R4.64], R96 ;  /* 0x0000006004007986 */ /* 0x0005e2000c101d14 */
[C---:B-1----:R-:W-:Y:S01]  /*9000*/  IMAD.WIDE.U32 R6, R9.reuse, 0x10, R6 ;  /* 0x0000001009067825 */ /* 0x042fe200078e0006 */
[----:B------:R-:W-:-:S04]  /*9010*/  IADD3 R9, PT, PT, R9, 0x100, RZ ;  /* 0x0000010009097810 */ /* 0x000fc80007ffe0ff */
[----:B------:R2:W-:Y:S03]  /*9020*/  STG.E.128 desc[UR20][R6.64], R48 ;  /* 0x0000003006007986 */ /* 0x0005e6000c101d14 */
.L_x_10527:
[----:B------:R-:W-:Y:S05]  /*9030*/  BSYNC.RECONVERGENT B0 ;  /* 0x0000000000007941 */ /* 0x000fea0003800200 */
.L_x_10526:
[----:B------:R-:W-:Y:S04]  /*9040*/  BSSY.RECONVERGENT B0, `(.L_x_10528) ;  /* 0x000000c000007945 */ /* 0x000fe80003800200 */
[----:B------:R-:W-:Y:S05]  /*9050*/  @!P0 BRA `(.L_x_10529) ;  /* 0x0000000000288947 */ /* 0x000fea0003800000 */
[----:B--2---:R-:W2:Y:S08]  /*9060*/  LDC.64 R2, c[0x0][0x440] ;  /* 0x00011000ff027b82 */ /* 0x004eb00000000a00 */
[----:B------:R-:W5:Y:S08]  /*9070*/  LDC.64 R4, c[0x0][0x448] ;  /* 0x00011200ff047b82 */ /* 0x000f700000000a00 */
[----:B------:R-:W0:Y:S01]  /*9080*/  LDC.64 R6, c[0x0][0x460] ;  /* 0x00011800ff067b82 */ /* 0x000e220000000a00 */
[----:B--2---:R-:W-:-:S05]  /*9090*/  IMAD.WIDE.U32 R2, R9, 0x10, R2 ;  /* 0x0000001009027825 */ /* 0x004fca00078e0002 */
[----:B------:R2:W-:Y:S01]  /*90a0*/  STG.E.128 desc[UR20][R2.64], R68 ;  /* 0x0000004402007986 */ /* 0x0005e2000c101d14 */
[----:B-----5:R-:W-:-:S05]  /*90b0*/  IMAD.WIDE.U32 R4, R9, 0x10, R4 ;  /* 0x0000001009047825 */ /* 0x020fca00078e0004 */
[----:B------:R2:W-:Y:S01]  /*90c0*/  STG.E.128 desc[UR20][R4.64], R92 ;  /* 0x0000005c04007986 */ /* 0x0005e2000c101d14 */
[C---:B0-----:R-:W-:Y:S01]  /*90d0*/  IMAD.WIDE.U32 R6, R9.reuse, 0x10, R6 ;  /* 0x0000001009067825 */ /* 0x041fe200078e0006 */
[----:B------:R-:W-:-:S04]  /*90e0*/  IADD3 R9, PT, PT, R9, 0x100, RZ ;  /* 0x0000010009097810 */ /* 0x000fc80007ffe0ff */
[----:B------:R2:W-:Y:S03]  /*90f0*/  STG.E.128 desc[UR20][R6.64], R44 ;  /* 0x0000002c06007986 */ /* 0x0005e6000c101d14 */
.L_x_10529:
[----:B------:R-:W-:Y:S05]  /*9100*/  BSYNC.RECONVERGENT B0 ;  /* 0x0000000000007941 */ /* 0x000fea0003800200 */
.L_x_10528:
        /* <DEDUP_REMOVED lines=12> */
.L_x_10531:
[----:B------:R-:W-:Y:S05]  /*91d0*/  BSYNC.RECONVERGENT B0 ;  /* 0x0000000000007941 */ /* 0x000fea0003800200 */
.L_x_10530:
        /* <DEDUP_REMOVED lines=12> */
.L_x_10533:
[----:B------:R-:W-:Y:S05]  /*92a0*/  BSYNC.RECONVERGENT B0 ;  /* 0x0000000000007941 */ /* 0x000fea0003800200 */
.L_x_10532:
        /* <DEDUP_REMOVED lines=12> */
.L_x_10535:
[----:B------:R-:W-:Y:S05]  /*9370*/  BSYNC.RECONVERGENT B0 ;  /* 0x0000000000007941 */ /* 0x000fea0003800200 */
.L_x_10534:
[----:B------:R-:W-:-:S13]  /*9380*/  ISETP.NE.AND P0, PT, R231, RZ, PT ;  /* 0x000000ffe700720c */ /* 0x000fda0003f05270 */
[----:B------:R-:W-:Y:S05]  /*9390*/  @!P0 EXIT ;  /* 0x000000000000894d */ /* 0x000fea0003800000 */
[----:B--2---:R-:W2:Y:S08]  /*93a0*/  LDC.64 R2, c[0x0][0x440] ;  /* 0x00011000ff027b82 */ /* 0x004eb00000000a00 */
[----:B------:R-:W5:Y:S08]  /*93b0*/  LDC.64 R4, c[0x0][0x448] ;  /* 0x00011200ff047b82 */ /* 0x000f700000000a00 */
[----:B------:R-:W0:Y:S01]  /*93c0*/  LDC.64 R6, c[0x0][0x460] ;  /* 0x00011800ff067b82 */ /* 0x000e220000000a00 */
[----:B--2---:R-:W-:-:S05]  /*93d0*/  IMAD.WIDE.U32 R2, R9, 0x10, R2 ;  /* 0x0000001009027825 */ /* 0x004fca00078e0002 */
[----:B------:R-:W-:Y:S01]  /*93e0*/  STG.E.128 desc[UR20][R2.64], R52 ;  /* 0x0000003402007986 */ /* 0x000fe2000c101d14 */
[----:B-----5:R-:W-:-:S05]  /*93f0*/  IMAD.WIDE.U32 R4, R9, 0x10, R4 ;  /* 0x0000001009047825 */ /* 0x020fca00078e0004 */
[----:B------:R-:W-:Y:S01]  /*9400*/  STG.E.128 desc[UR20][R4.64], R76 ;  /* 0x0000004c04007986 */ /* 0x000fe2000c101d14 */
[----:B0-----:R-:W-:-:S05]  /*9410*/  IMAD.WIDE.U32 R6, R9, 0x10, R6 ;  /* 0x0000001009067825 */ /* 0x001fca00078e0006 */
[----:B------:R-:W-:Y:S01]  /*9420*/  STG.E.128 desc[UR20][R6.64], R28 ;  /* 0x0000001c06007986 */ /* 0x000fe2000c101d14 */
[----:B------:R-:W-:Y:S05]  /*9430*/  EXIT ;  /* 0x000000000000794d */ /* 0x000fea0003800000 */
.L_x_10536:
        /* <DEDUP_REMOVED lines=12> */
.L_x_10851:


//--------------------- .text._ZN10layer_norm22ln_bwd_finalize_kernelINS_22Kernel_traits_finalizeILj6144EfffffjLb1ELj1024ELj4ENS_18Kernel_traits_baseILj6144EfffffjLj1024EEEEELb1ELb1EEEvNS_9BwdParamsE --------------------------
	.section	.text._ZN10layer_norm22ln_bwd_finalize_kernelINS_22Kernel_traits_finalizeILj6144EfffffjLb1ELj1024ELj4ENS_18Kernel_traits_baseILj6144EfffffjLj1024EEEEELb1ELb1EEEvNS_9BwdParamsE,"ax",@progbits
	.align	128
        .global         _ZN10layer_norm22ln_bwd_finalize_kernelINS_22Kernel_traits_finalizeILj6144EfffffjLb1ELj1024ELj4ENS_18Kernel_traits_baseILj6144EfffffjLj1024EEEEELb1ELb1EEEvNS_9BwdParamsE
        .type           _ZN10layer_norm22ln_bwd_finalize_kernelINS_22Kernel_traits_finalizeILj6144EfffffjLb1ELj1024ELj4ENS_18Kernel_traits_baseILj6144EfffffjLj1024EEEEELb1ELb1EEEvNS_9BwdParamsE,@function
        .size           _ZN10layer_norm22ln_bwd_finalize_kernelINS_22Kernel_traits_finalizeILj6144EfffffjLb1ELj1024ELj4ENS_18Kernel_traits_baseILj6144EfffffjLj1024EEEEELb1ELb1EEEvNS_9BwdParamsE,(.L_x_10852 - _ZN10layer_norm22ln_bwd_finalize_kernelINS_22Kernel_traits_finalizeILj6144EfffffjLb1ELj1024ELj4ENS_18Kernel_traits_baseILj6144EfffffjLj1024EEEEELb1ELb1EEEvNS_9BwdParamsE)
        .other          _ZN10layer_norm22ln_bwd_finalize_kernelINS_22Kernel_traits_finalizeILj6144EfffffjLb1ELj1024ELj4ENS_18Kernel_traits_baseILj6144EfffffjLj1024EEEEELb1ELb1EEEvNS_9BwdParamsE,@"STO_CUDA_ENTRY STV_DEFAULT"
_ZN10layer_norm22ln_bwd_finalize_kernelINS_22Kernel_traits_finalizeILj6144EfffffjLb1ELj1024ELj4ENS_18Kernel_traits_baseILj6144EfffffjLj1024EEEEELb1ELb1EEEvNS_9BwdParamsE:
.text._ZN10layer_norm22ln_bwd_finalize_kernelINS_22Kernel_traits_finalizeILj6144EfffffjLb1ELj1024ELj4ENS_18Kernel_traits_baseILj6144EfffffjLj1024EEEEELb1ELb1EEEvNS_9BwdParamsE:
        /* <DEDUP_REMOVED lines=56> */
.L_x_10541:
        /* <DEDUP_REMOVED lines=87> */
.L_x_10540:
[----:B------:R-:W-:Y:S05]  /*08f0*/  BSYNC.RECONVERGENT B1 ;  /* 0x0000000000017941 */ /* 0x000fea0003800200 */
.L_x_10539:
        /* <DEDUP_REMOVED lines=51> */
.L_x_10543:
[----:B------:R-:W-:Y:S05]  /*0c30*/  BSYNC.RECONVERGENT B1 ;  /* 0x0000000000017941 */ /* 0x000fea0003800200 */
.L_x_10542:
        /* <DEDUP_REMOVED lines=30> */
.L_x_10545:
[----:B------:R-:W-:Y:S05]  /*0e20*/  BSYNC.RECONVERGENT B1 ;  /* 0x0000000000017941 */ /* 0x000fea0003800200 */
.L_x_10544:
        /* <DEDUP_REMOVED lines=15> */
.L_x_10538:
[----:B------:R-:W-:Y:S05]  /*0f20*/  BSYNC.RECONVERGENT B0 ;  /* 0x0000000000007941 */ /* 0x000fea0003800200 */
.L_x_10537:
        /* <DEDUP_REMOVED lines=72> */
.L_x_10546:
        /* <DEDUP_REMOVED lines=13> */
.L_x_10852:


//--------------------- .text._ZN10layer_norm13ln_bwd_kernelINS_13Kernel_traitsIfffffjLj6144ELj1ELj1ELj8ELj16ENS_18Kernel_traits_baseILj6144EfffffjLj256EEEEELb1ELb1ELb1ELb1EEEvNS_9BwdParamsE --------------------------
	.section	.text._ZN10layer_norm13ln_bwd_kernelINS_13Kernel_traitsIfffffjLj6144ELj1ELj1ELj8ELj16ENS_18Kernel_traits_baseILj6144EfffffjLj256EEEEELb1ELb1ELb1ELb1EEEvNS_9BwdParamsE,"ax",@progbits
	.align	128
        .global         _ZN10layer_norm13ln_bwd_kernelINS_13Kernel_traitsIfffffjLj6144ELj1ELj1ELj8ELj16ENS_18Kernel_traits_baseILj6144EfffffjLj256EEEEELb1ELb1ELb1ELb1EEEvNS_9BwdParamsE
        .type           _ZN10layer_norm13ln_bwd_kernelINS_13Kernel_traitsIfffffjLj6144ELj1ELj1ELj8ELj16ENS_18Kernel_traits_baseILj6144EfffffjLj256EEEEELb1ELb1ELb1ELb1EEEvNS_9BwdParamsE,@function
        .size           _ZN10layer_norm13ln_bwd_kernelINS_13Kernel_traitsIfffffjLj6144ELj1ELj1ELj8ELj16ENS_18Kernel_traits_baseILj6144EfffffjLj256EEEEELb1ELb1ELb1ELb1EEEvNS_9BwdParamsE,(.L_x_10853 - _ZN10layer_norm13ln_bwd_kernelINS_13Kernel_traitsIfffffjLj6144ELj1ELj1ELj8ELj16ENS_18Kernel_traits_baseILj6144EfffffjLj256EEEEELb1ELb1ELb1ELb1EEEvNS_9BwdParamsE)
        .other          _ZN10layer_norm13ln_bwd_kernelINS_13Kernel_traitsIfffffjLj6144ELj1ELj1ELj8ELj16ENS_18Kernel_traits_baseILj6144EfffffjLj256EEEEELb1ELb1ELb1ELb1EEEvNS_9BwdParamsE,@"STO_CUDA_ENTRY STV_DEFAULT"
_ZN10layer_norm13ln_bwd_kernelINS_13Kernel_traitsIfffffjLj6144ELj1ELj1ELj8ELj16ENS_18Kernel_traits_baseILj6144EfffffjLj256EEEEELb1ELb1ELb1ELb1EEEvNS_9BwdParamsE:
.text._ZN10layer_norm13ln_bwd_kernelINS_13Kernel_traitsIfffffjLj6144ELj1ELj1ELj8ELj16ENS_18Kernel_traits_baseILj6144EfffffjLj256EEEEELb1ELb1ELb1ELb1EEEvNS_9BwdParamsE:
        /* <DEDUP_REMOVED lines=66> */
[----:B------:R-:W-:-:S02]  /*0420*/  PLOP3.LUT P2, PT, PT, PT, PT, 0x8, 0x80 ;  /* 0x000000000080781c */ /* 0x000fc40003f4e170 */
[----:B--23--:R-:W-:-:S11]  /*0430*/  MOV R216, UR7 ;  /* 0x0000000700d87c02 */ /* 0x00cfd60008000f00 */
.L_x_10652:
[----:B0-----:R-:W0:Y:S08]  /*0440*/  LDC.64 R4, c[0x0][0x3f8] ;  /* 0x0000fe00ff047b82 */ /* 0x001e300000000a00 */
[----:B------:R-:W1:Y:S08]  /*0450*/  LDC.64 R176, c[0x0][0x3c8] ;  /* 0x0000f200ffb07b82 */ /* 0x000e700000000a00 */
[----:B--2---:R-:W2:Y:S01]  /*0460*/  LDC.64 R6, c[0x0][0x3f0] ;  /* 0x0000fc00ff067b82 */ /* 0x004ea20000000a00 */
[C---:B0-----:R-:W-:Y:S01]  /*0470*/  IMAD.WIDE R178, R216.reuse, 0x4, R4 ;  /* 0x00000004d8b27825 */ /* 0x041fe200078e0204 */
[----:B------:R-:W0:Y:S06]  /*0480*/  S2R R9, SR_TID.X ;  /* 0x0000000000097919 */ /* 0x000e2c0000002100 */
[----:B------:R-:W3:Y:S01]  /*0490*/  LDC.64 R4, c[0x0][0x3c0] ;  /* 0x0000f000ff047b82 */ /* 0x000ee20000000a00 */
[----:B------:R-:W4:Y:S01]  /*04a0*/  LDG.E R11, desc[UR12][R178.64] ;  /* 0x0000000cb20b7981 */ /* 0x000f22000c1e1900 */
[----:B-1----:R-:W-:-:S05]  /*04b0*/  IMAD.WIDE R176, R216, 0x4, R176 ;  /* 0x00000004d8b07825 */ /* 0x002fca00078e02b0 */
[----:B-----5:R1:W5:Y:S01]  /*04c0*/  LDG.E R10, desc[UR12][R176.64] ;  /* 0x0000000cb00a7981 */ /* 0x020362000c1e1900 */
[----:B--2---:R-:W-:-:S05]  /*04d0*/  IMAD.WIDE R6, R216, 0x4, R6 ;  /* 0x00000004d8067825 */ /* 0x004fca00078e0206 */
[----:B------:R1:W5:Y:S01]  /*04e0*/  LDG.E R221, desc[UR12][R6.64] ;  /* 0x0000000c06dd7981 */ /* 0x000362000c1e1900 */
[----:B----4-:R-:W-:-:S13]  /*04f0*/  ISETP.GE.AND P3, PT, R11, 0x1, PT ;  /* 0x000000010b00780c */ /* 0x010fda0003f66270 */
[----:B01-3--:R-:W-:Y:S05]  /*0500*/  @!P3 BRA `(.L_x_10548) ;  /* 0x000000100028b947 */ /* 0x00bfea0003800000 */
[----:B------:R-:W0:Y:S01]  /*0510*/  LDC R209, c[0x0][0x388] ;  /* 0x0000e200ffd17b82 */ /* 0x000e220000000800 */
[----:B------:R-:W-:Y:S01]  /*0520*/  IADD3 R8, PT, PT, R11, -0x1, RZ ;  /* 0xffffffff0b087810 */ /* 0x000fe20007ffe0ff */
[----:B------:R-:W-:-:S05]  /*0530*/  IMAD.WIDE R4, R216, 0x4, R4 ;  /* 0x00000004d8047825 */ /* 0x000fca00078e0204 */
[----:B------:R1:W2:Y:S01]  /*0540*/  LDG.E R217, desc[UR12][R4.64] ;  /* 0x0000000c04d97981 */ /* 0x0002a2000c1e1900 */
[----:B------:R-:W3:Y:S08]  /*0550*/  LDC.64 R6, c[0x0][0x3a8] ;  /* 0x0000ea00ff067b82 */ /* 0x000ef00000000a00 */
[----:B------:R-:W4:Y:S01]  /*0560*/  LDC.64 R2, c[0x0][0x428] ;  /* 0x00010a00ff027b82 */ /* 0x000f220000000a00 */
[-C--:B0-----:R-:W-:Y:S01]  /*0570*/  IMAD R0, R216, R209.reuse, RZ ;  /* 0x000000d1d8007224 */ /* 0x081fe200078e02ff */
[----:B-----5:R-:W-:Y:S01]  /*0580*/  ISETP.GE.AND P4, PT, R221, 0x1, PT ;  /* 0x00000001dd00780c */ /* 0x020fe20003f86270 */
[----:B------:R-:W-:-:S05]  /*0590*/  IMAD R8, R8, R209, RZ ;  /* 0x000000d108087224 */ /* 0x000fca00078e02ff */
[----:B------:R-:W0:Y:S01]  /*05a0*/  LDC.64 R232, c[0x0][0x3b0] ;  /* 0x0000ec00ffe87b82 */ /* 0x000e220000000a00 */
[----:B------:R-:W-:-:S04]  /*05b0*/  SHF.R.S32.HI R169, RZ, 0x1f, R0 ;  /* 0x0000001fffa97819 */ /* 0x000fc80000011400 */
[----:B------:R-:W-:Y:S02]  /*05c0*/  LEA.HI R0, R169, R0, RZ, 0x2 ;  /* 0x00000000a9007211 */ /* 0x000fe400078f10ff */
[----:B------:R-:W-:Y:S02]  /*05d0*/  SHF.R.S32.HI R169, RZ, 0x1f, R8 ;  /* 0x0000001fffa97819 */ /* 0x000fe40000011408 */
[-C--:B------:R-:W-:Y:S02]  /*05e0*/  LEA.HI.SX32 R251, R0, R9.reuse, 0x1e ;  /* 0x0000000900fb7211 */ /* 0x080fe400078ff2ff */
[----:B------:R-:W-:Y:S02]  /*05f0*/  LEA.HI R8, R169, R8, RZ, 0x2 ;  /* 0x00000008a9087211 */ /* 0x000fe400078f10ff */
[C---:B------:R-:W-:Y:S01]  /*0600*/  IADD3 R249, PT, PT, R251.reuse, 0x100, RZ ;  /* 0x00000100fbf97810 */ /* 0x040fe20007ffe0ff */
[----:B---3--:R-:W-:Y:S01]  /*0610*/  IMAD.WIDE.U32 R168, R251, 0x10, R6 ;  /* 0x00000010fba87825 */ /* 0x008fe200078e0006 */
[----:B------:R-:W-:-:S02]  /*0620*/  LEA.HI.SX32 R213, R8, R9, 0x1e ;  /* 0x0000000908d57211 */ /* 0x000fc400078ff2ff */
[----:B------:R-:W-:Y:S01]  /*0630*/  IADD3 R243, PT, PT, R251, 0x300, RZ ;  /* 0x00000300fbf37810 */ /* 0x000fe20007ffe0ff */
[----:B------:R-:W-:Y:S02]  /*0640*/  IMAD.WIDE.U32 R176, R249, 0x10, R6 ;  /* 0x00000010f9b07825 */ /* 0x000fe400078e0006 */
[----:B------:R-:W3:Y:S02]  /*0650*/  LDG.E.128 R168, desc[UR12][R168.64] ;  /* 0x0000000ca8a87981 */ /* 0x000ee4000c1e1d00 */
[----:B----4-:R-:W-:Y:S02]  /*0660*/  IMAD.WIDE.U32 R172, R213, 0x10, R2 ;  /* 0x00000010d5ac7825 */ /* 0x010fe400078e0002 */
[----:B------:R-:W4:Y:S02]  /*0670*/  LDG.E.128 R176, desc[UR12][R176.64] ;  /* 0x0000000cb0b07981 */ /* 0x000f24000c1e1d00 */
[----:B------:R-:W-:Y:S02]  /*0680*/  IMAD.WIDE.U32 R192, R243, 0x10, R6 ;  /* 0x00000010f3c07825 */ /* 0x000fe400078e0006 */
[----:B------:R-:W4:Y:S04]  /*0690*/  LDG.E.128 R172, desc[UR12][R172.64] ;  /* 0x0000000cacac7981 */ /* 0x000f28000c1e1d00 */
[----:B------:R-:W4:Y:S01]  /*06a0*/  LDG.E.128 R192, desc[UR12][R192.64] ;  /* 0x0000000cc0c07981 */ /* 0x000f22000c1e1d00 */
[----:B------:R-:W-:-:S05]  /*06b0*/  IADD3 R181, PT, PT, R213, 0x100, RZ ;  /* 0x00000100d5b57810 */ /* 0x000fca0007ffe0ff */
[----:B------:R-:W-:Y:S01]  /*06c0*/  IMAD.WIDE.U32 R180, R181, 0x10, R2 ;  /* 0x00000010b5b47825 */ /* 0x000fe200078e0002 */
[----:B------:R-:W-:-:S05]  /*06d0*/  IADD3 R241, PT, PT, R251, 0x200, RZ ;  /* 0x00000200fbf17810 */ /* 0x000fca0007ffe0ff */
        /* <DEDUP_REMOVED lines=14> */
[----:B------:R-:W-:Y:S02]  /*07c0*/  @P4 IADD3 R0, PT, PT, R221, -0x1, RZ ;  /* 0xffffffffdd004810 */ /* 0x000fe40007ffe0ff */
[----:B------:R-:W-:Y:S01]  /*07d0*/  IADD3 R247, PT, PT, R251, 0x500, RZ ;  /* 0x00000500fbf77810 */ /* 0x000fe20007ffe0ff */
[----:B------:R-:W4:Y:S02]  /*07e0*/  LDG.E.128 R204, desc[UR12][R204.64] ;  /* 0x0000000ccccc7981 */ /* 0x000f24000c1e1d00 */
[----:B------:R-:W-:-:S02]  /*07f0*/  @P4 IMAD R0, R0, R209, RZ ;  /* 0x000000d100004224 */ /* 0x000fc400078e02ff */
[----:B------:R-:W-:Y:S01]  /*0800*/  IMAD.WIDE.U32 R208, R247, 0x10, R6 ;  /* 0x00000010f7d07825 */ /* 0x000fe200078e0006 */
[----:B------:R-:W-:-:S05]  /*0810*/  IADD3 R213, PT, PT, R213, 0x500, RZ ;  /* 0x00000500d5d57810 */ /* 0x000fca0007ffe0ff */
[----:B------:R-:W4:Y:S01]  /*0820*/  LDG.E.128 R208, desc[UR12][R208.64] ;  /* 0x0000000cd0d07981 */ /* 0x000f22000c1e1d00 */
[----:B------:R-:W-:Y:S01]  /*0830*/  IMAD.WIDE.U32 R212, R213, 0x10, R2 ;  /* 0x00000010d5d47825 */ /* 0x000fe200078e0002 */
[----:B-1----:R-:W-:-:S03]  /*0840*/  @P4 SHF.R.S32.HI R5, RZ, 0x1f, R0 ;  /* 0x0000001fff054819 */ /* 0x002fc60000011400 */
[----:B------:R-:W-:Y:S02]  /*0850*/  HFMA2 R3, -RZ, RZ, 0, 0 ;  /* 0x00000000ff037431 */ /* 0x000fe400000001ff */
[----:B------:R-:W4:Y:S01]  /*0860*/  LDG.E.128 R212, desc[UR12][R212.64] ;  /* 0x0000000cd4d47981 */ /* 0x000f22000c1e1d00 */
[----:B------:R-:W-:-:S04]  /*0870*/  @P4 LEA.HI R0, R5, R0, RZ, 0x2 ;  /* 0x0000000005004211 */ /* 0x000fc800078f10ff */
[----:B------:R-:W-:-:S04]  /*0880*/  @P4 LEA.HI.SX32 R3, R0, R9, 0x1e ;  /* 0x0000000900034211 */ /* 0x000fc800078ff2ff */
[C---:B------:R-:W-:Y:S02]  /*0890*/  IADD3 R239, PT, PT, R3.reuse, 0x100, RZ ;  /* 0x0000010003ef7810 */ /* 0x040fe40007ffe0ff */
[C---:B------:R-:W-:Y:S01]  /*08a0*/  IADD3 R237, PT, PT, R3.reuse, 0x200, RZ ;  /* 0x0000020003ed7810 */ /* 0x040fe20007ffe0ff */
[----:B0-----:R-:W-:-:S04]  /*08b0*/  IMAD.WIDE.U32 R4, R3, 0x4, R232 ;  /* 0x0000000403047825 */ /* 0x001fc800078e00e8 */
[--C-:B------:R-:W-:Y:S01]  /*08c0*/  IMAD.WIDE.U32 R238, R239, 0x4, R232.reuse ;  /* 0x00000004efee7825 */ /* 0x100fe200078e00e8 */
[----:B------:R-:W5:Y:S03]  /*08d0*/  LDG.E R7, desc[UR12][R4.64] ;  /* 0x0000000c04077981 */ /* 0x000f66000c1e1900 */
[----:B------:R-:W-:Y:S01]  /*08e0*/  IMAD.WIDE.U32 R236, R237, 0x4, R232 ;  /* 0x00000004edec7825 */ /* 0x000fe200078e00e8 */
[----:B------:R-:W5:Y:S04]  /*08f0*/  LDG.E R6, desc[UR12][R238.64] ;  /* 0x0000000cee067981 */ /* 0x000f68000c1e1900 */
[----:B------:R-:W5:Y:S01]  /*0900*/  LDG.E R5, desc[UR12][R236.64] ;  /* 0x0000000cec057981 */ /* 0x000f62000c1e1900 */
[----:B------:R-:W-:Y:S01]  /*0910*/  UMOV UR4, UR8 ;  /* 0x0000000800047c82 */ /* 0x000fe20008000000 */
[----:B------:R-:W-:-:S02]  /*0920*/  MOV R8, UR9 ;  /* 0x0000000900087c02 */ /* 0x000fc40008000f00 */
[----:B------:R-:W-:-:S04]  /*0930*/  ISETP.NE.U32.AND P0, PT, RZ, UR4, PT ;  /* 0x00000004ff007c0c */ /* 0x000fc8000bf05070 */
[----:B------:R-:W-:-:S13]  /*0940*/  ISETP.NE.AND.EX P0, PT, R8, RZ, PT, P0 ;  /* 0x000000ff0800720c */ /* 0x000fda0003f05300 */
[----:B------:R-:W0:Y:S08]  /*0950*/  @P0 LDC.64 R226, c[0x0][0x438] ;  /* 0x00010e00ffe20b82 */ /* 0x000e300000000a00 */
[----:B------:R-:W1:Y:S08]  /*0960*/  @P0 LDC.64 R230, c[0x0][0x438] ;  /* 0x00010e00ffe60b82 */ /* 0x000e700000000a00 */
[----:B------:R-:W1:Y:S08]  /*0970*/  @P0 LDC.64 R228, c[0x0][0x438] ;  /* 0x00010e00ffe40b82 */ /* 0x000e700000000a00 */
[----:B------:R-:W1:Y:S08]  /*0980*/  @P0 LDC.64 R224, c[0x0][0x438] ;  /* 0x00010e00ffe00b82 */ /* 0x000e700000000a00 */
[----:B------:R-:W1:Y:S08]  /*0990*/  @P0 LDC.64 R222, c[0x0][0x438] ;  /* 0x00010e00ffde0b82 */ /* 0x000e700000000a00 */
[----:B------:R-:W2:Y:S01]  /*09a0*/  @P0 LDC.64 R218, c[0x0][0x438] ;  /* 0x00010e00ffda0b82 */ /* 0x000ea20000000a00 */
[----:B0-----:R-:W-:Y:S01]  /*09b0*/  @P0 IMAD.WIDE.U32 R226, R241, 0x10, R226 ;  /* 0x00000010f1e20825 */ /* 0x001fe200078e00e2 */
[----:B------:R-:W-:-:S03]  /*09c0*/  IADD3 R2, PT, PT, R3, 0x400, RZ ;  /* 0x0000040003027810 */ /* 0x000fc60007ffe0ff */
[----:B-1----:R-:W-:Y:S01]  /*09d0*/  @P0 IMAD.WIDE.U32 R230, R251, 0x10, R230 ;  /* 0x00000010fbe60825 */ /* 0x002fe200078e00e6 */
[----:B------:R-:W5:Y:S03]  /*09e0*/  @P0 LDG.E.128 R140, desc[UR12][R226.64] ;  /* 0x0000000ce28c0981 */ /* 0x000f66000c1e1d00 */
[----:B------:R-:W-:Y:S01]  /*09f0*/  @P0 IMAD.WIDE.U32 R228, R249, 0x10, R228 ;  /* 0x00000010f9e40825 */ /* 0x000fe200078e00e4 */
[----:B------:R-:W5:Y:S03]  /*0a00*/  @P0 LDG.E.128 R132, desc[UR12][R230.64] ;  /* 0x0000000ce6840981 */ /* 0x000f66000c1e1d00 */
[----:B------:R-:W-:Y:S01]  /*0a10*/  @P0 IMAD.WIDE.U32 R224, R243, 0x10, R224 ;  /* 0x00000010f3e00825 */ /* 0x000fe200078e00e0 */
[----:B------:R-:W5:Y:S03]  /*0a20*/  @P0 LDG.E.128 R136, desc[UR12][R228.64] ;  /* 0x0000000ce4880981 */ /* 0x000f66000c1e1d00 */
[----:B------:R-:W-:Y:S01]  /*0a30*/  @P0 IMAD.WIDE.U32 R240, R245, 0x10, R222 ;  /* 0x00000010f5f00825 */ /* 0x000fe200078e00de */
[----:B------:R-:W5:Y:S01]  /*0a40*/  @P0 LDG.E.128 R144, desc[UR12][R224.64] ;  /* 0x0000000ce0900981 */ /* 0x000f62000c1e1d00 */
[----:B------:R-:W-:-:S03]  /*0a50*/  IADD3 R235, PT, PT, R3, 0x300, RZ ;  /* 0x0000030003eb7810 */ /* 0x000fc60007ffe0ff */
[----:B------:R-:W5:Y:S01]  /*0a60*/  @P0 LDG.E.128 R148, desc[UR12][R240.64] ;  /* 0x0000000cf0940981 */ /* 0x000f62000c1e1d00 */
[----:B--2---:R-:W-:Y:S01]  /*0a70*/  @P0 IMAD.WIDE.U32 R218, R247, 0x10, R218 ;  /* 0x00000010f7da0825 */ /* 0x004fe200078e00da */
[----:B------:R-:W-:-:S04]  /*0a80*/  IADD3 R0, PT, PT, R3, 0x500, RZ ;  /* 0x0000050003007810 */ /* 0x000fc80007ffe0ff */
[----:B------:R-:W5:Y:S01]  /*0a90*/  @P0 LDG.E.128 R152, desc[UR12][R218.64] ;  /* 0x0000000cda980981 */ /* 0x000f62000c1e1d00 */
[----:B------:R-:W-:Y:S01]  /*0aa0*/  ISETP.NE.AND P0, PT, RZ, UR14, PT ;  /* 0x0000000eff007c0c */ /* 0x000fe2000bf05270 */
[----:B------:R-:W-:-:S06]  /*0ab0*/  IMAD.WIDE.U32 R2, R2, 0x4, R232 ;  /* 0x0000000402027825 */ /* 0x000fcc00078e00e8 */
[----:B------:R3:W5:Y:S01]  /*0ac0*/  LDG.E R2, desc[UR12][R2.64] ;  /* 0x0000000c02027981 */ /* 0x000762000c1e1900 */
[----:B------:R-:W-:-:S04]  /*0ad0*/  IMAD.WIDE.U32 R234, R235, 0x4, R232 ;  /* 0x00000004ebea7825 */ /* 0x000fc800078e00e8 */
[----:B------:R-:W-:Y:S01]  /*0ae0*/  IMAD.WIDE.U32 R232, R0, 0x4, R232 ;  /* 0x0000000400e87825 */ /* 0x000fe200078e00e8 */
[----:B------:R-:W5:Y:S04]  /*0af0*/  LDG.E R4, desc[UR12][R234.64] ;  /* 0x0000000cea047981 */ /* 0x000f68000c1e1900 */
[----:B------:R0:W5:Y:S01]  /*0b00*/  LDG.E R0, desc[UR12][R232.64] ;  /* 0x0000000ce8007981 */ /* 0x000162000c1e1900 */
[----:B------:R-:W-:-:S05]  /*0b10*/  FSEL R223, R217, RZ, !P0 ;  /* 0x000000ffd9df7208 */ /* 0x000fca0004000000 */
[C---:B---3--:R-:W-:Y:S01]  /*0b20*/  FADD.FTZ R3, -R223.reuse, R168 ;  /* 0x000000a8df037221 */ /* 0x048fe20000010100 */
[----:B------:R-:W-:-:S03]  /*0b30*/  FADD.FTZ R169, -R223, R169 ;  /* 0x000000a9dfa97221 */ /* 0x000fc60000010100 */
[----:B------:R-:W-:Y:S01]  /*0b40*/  FMUL.FTZ R3, R10, R3 ;  /* 0x000000030a037220 */ /* 0x000fe20000410000 */
[C---:B----4-:R-:W-:Y:S01]  /*0b50*/  FADD.FTZ R177, -R223.reuse, R177 ;  /* 0x000000b1dfb17221 */ /* 0x050fe20000010100 */
[C---:B------:R-:W-:Y:S01]  /*0b60*/  FADD.FTZ R171, -R223.reuse, R171 ;  /* 0x000000abdfab7221 */ /* 0x040fe20000010100 */
[C---:B------:R-:W-:Y:S01]  /*0b70*/  FADD.FTZ R179, -R223.reuse, R179 ;  /* 0x000000b3dfb37221 */ /* 0x040fe20000010100 */
[C---:B------:R-:W-:Y:S01]  /*0b80*/  FADD.FTZ R217, -R223.reuse, R170 ;  /* 0x000000aadfd97221 */ /* 0x040fe20000010100 */
[----:B------:R-:W-:Y:S01]  /*0b90*/  FADD.FTZ R84, R84, R172 ;  /* 0x000000ac54547221 */ /* 0x000fe20000010000 */
[----:B------:R-:W-:Y:S01]  /*0ba0*/  FMUL.FTZ R168, R10, R169 ;  /* 0x000000a90aa87220 */ /* 0x000fe20000410000 */
[----:B------:R-:W-:Y:S01]  /*0bb0*/  FFMA.FTZ R60, R172, R3, R60 ;  /* 0x00000003ac3c7223 */ /* 0x000fe2000001003c */
[----:B------:R-:W-:Y:S01]  /*0bc0*/  FMUL.FTZ R218, R10, R177 ;  /* 0x000000b10ada7220 */ /* 0x000fe20000410000 */
[----:B------:R-:W-:Y:S01]  /*0bd0*/  FMUL.FTZ R172, R56, R172 ;  /* 0x000000ac38ac7220 */ /* 0x000fe20000410000 */
[----:B------:R-:W-:Y:S01]  /*0be0*/  FADD.FTZ R177, -R223, R192 ;  /* 0x000000c0dfb17221 */ /* 0x000fe20000010100 */
[C---:B------:R-:W-:Y:S01]  /*0bf0*/  FMUL.FTZ R170, R10.reuse, R171 ;  /* 0x000000ab0aaa7220 */ /* 0x040fe20000410000 */
[C---:B------:R-:W-:Y:S01]  /*0c00*/  FMUL.FTZ R222, R10.reuse, R179 ;  /* 0x000000b30ade7220 */ /* 0x040fe20000410000 */
[----:B------:R-:W-:Y:S01]  /*0c10*/  FADD.FTZ R85, R85, R173 ;  /* 0x000000ad55557221 */ /* 0x000fe20000010000 */
[C---:B------:R-:W-:Y:S01]  /*0c20*/  FMUL.FTZ R169, R10.reuse, R217 ;  /* 0x000000d90aa97220 */ /* 0x040fe20000410000 */
[----:B------:R-:W-:Y:S01]  /*0c30*/  FFMA.FTZ R61, R173, R168, R61 ;  /* 0x000000a8ad3d7223 */ /* 0x000fe2000001003d */
[C---:B------:R-:W-:Y:S01]  /*0c40*/  FADD.FTZ R171, -R223.reuse, R176 ;  /* 0x000000b0dfab7221 */ /* 0x040fe20000010100 */
[----:B------:R-:W-:Y:S01]  /*0c50*/  FADD.FTZ R179, -R223, R193 ;  /* 0x000000c1dfb37221 */ /* 0x000fe20000010100 */
[----:B------:R-:W-:Y:S01]  /*0c60*/  FMUL.FTZ R173, R57, R173 ;  /* 0x000000ad39ad7220 */ /* 0x000fe20000410000 */
[----:B------:R-:W-:Y:S01]  /*0c70*/  FMUL.FTZ R193, R10, R177 ;  /* 0x000000b10ac17220 */ /* 0x000fe20000410000 */
[----:B------:R-:W-:Y:S01]  /*0c80*/  FADD.FTZ R176, RZ, R172 ;  /* 0x000000acffb07221 */ /* 0x000fe20000010000 */
[----:B------:R-:W-:Y:S01]  /*0c90*/  FFMA.FTZ R177, R3, R172, RZ ;  /* 0x000000ac03b17223 */ /* 0x000fe200000100ff */
        /* <DEDUP_REMOVED lines=48> */
[----:B------:R-:W-:Y:S01]  /*0fa0*/  FADD.FTZ R181, -R223, R194 ;  /* 0x000000c2dfb57221 */ /* 0x000fe20000010100 */
[----:B------:R-:W-:Y:S01]  /*0fb0*/  FADD.FTZ R96, R96, R196 ;  /* 0x000000c460607221 */ /* 0x000fe20000010000 */
[----:B------:R-:W-:Y:S01]  /*0fc0*/  FFMA.FTZ R72, R196, R193, R72 ;  /* 0x000000c1c4487223 */ /* 0x000fe20000010048 */
[----:B------:R-:W-:Y:S01]  /*0fd0*/  FMUL.FTZ R196, R44, R196 ;  /* 0x000000c42cc47220 */ /* 0x000fe20000410000 */
[----:B------:R-:W-:Y:S01]  /*0fe0*/  FADD.FTZ R179, R178, R233 ;  /* 0x000000e9b2b37221 */ /* 0x000fe20000010000 */
[----:B------:R-:W-:Y:S01]  /*0ff0*/  FADD.FTZ R91, R91, R183 ;  /* 0x000000b75b5b7221 */ /* 0x000fe20000010000 */
[----:B------:R-:W-:Y:S01]  /*1000*/  FFMA.FTZ R67, R183, R222, R67 ;  /* 0x000000deb7437223 */ /* 0x000fe20000010043 */
        /* <DEDUP_REMOVED lines=22> */
[C---:B------:R-:W-:Y:S01]  /*1170*/  FADD.FTZ R185, -R223.reuse, R202 ;  /* 0x000000cadfb97221 */ /* 0x040fe20000010100 */
        /* <DEDUP_REMOVED lines=67> */
.L_x_10548:
[----:B-----5:R-:W-:Y:S01]  /*15b0*/  ISETP.GE.AND P4, PT, R221, 0x1, PT ;  /* 0x00000001dd00780c */ /* 0x020fe20003f86270 */
[----:B------:R-:W-:Y:S01]  /*15c0*/  UMOV UR4, UR8 ;  /* 0x0000000800047c82 */ /* 0x000fe20008000000 */
[----:B------:R-:W-:Y:S01]  /*15d0*/  MOV R8, UR9 ;  /* 0x0000000900087c02 */ /* 0x000fe20008000f00 */
[----:B------:R-:W-:Y:S01]  /*15e0*/  HFMA2 R179, -RZ, RZ, 0, 0 ;  /* 0x00000000ffb37431 */ /* 0x000fe200000001ff */
[----:B------:R-:W-:Y:S02]  /*15f0*/  ISETP.NE.U32.AND P0, PT, RZ, UR4, PT ;  /* 0x00000004ff007c0c */ /* 0x000fe4000bf05070 */
[----:B------:R-:W-:Y:S02]  /*1600*/  CS2R R188, SRZ ;  /* 0x0000000000bc7805 */ /* 0x000fe4000001ff00 */
[----:B------:R-:W-:-:S05]  /*1610*/  ISETP.NE.AND.EX P0, PT, R8, RZ, PT, P0 ;  /* 0x000000ff0800720c */ /* 0x000fca0003f05300 */
[----:B------:R-:W0:Y:S01]  /*1620*/  @P4 LDC R5, c[0x0][0x388] ;  /* 0x0000e200ff054b82 */ /* 0x000e220000000800 */
[----:B------:R-:W-:-:S05]  /*1630*/  @P4 IADD3 R0, PT, PT, R221, -0x1, RZ ;  /* 0xffffffffdd004810 */ /* 0x000fca0007ffe0ff */
[----:B0-----:R-:W-:-:S05]  /*1640*/  @P4 IMAD R0, R0, R5, RZ ;  /* 0x0000000500004224 */ /* 0x001fca00078e02ff */
        /* <DEDUP_REMOVED lines=13> */
[----:B------:R-:W-:-:S04]  /*1720*/  IMAD.WIDE.U32 R182, R183, 0x4, R176 ;  /* 0x00000004b7b67825 */ /* 0x000fc800078e00b0 */
        /* <DEDUP_REMOVED lines=9> */
.L_x_10550:
        /* <DEDUP_REMOVED lines=9> */
[----:B------:R-:W-:Y:S02]  /*1850*/  LEA.HI.SX32 R177, R0, R9, 0x1e ;  /* 0x0000000900b17211 */ /* 0x000fe400078ff2ff */
[----:B------:R-:W-:Y:S02]  /*1860*/  IADD3 R5, PT, PT, R179, 0x500, RZ ;  /* 0x00000500b3057810 */ /* 0x000fe40007ffe0ff */
[C---:B------:R-:W-:Y:S02]  /*1870*/  IADD3 R145, PT, PT, R177.reuse, 0x100, RZ ;  /* 0x00000100b1917810 */ /* 0x040fe40007ffe0ff */
[----:B------:R-:W-:Y:S01]  /*1880*/  IADD3 R149, PT, PT, R177, 0x300, RZ ;  /* 0x00000300b1957810 */ /* 0x000fe20007ffe0ff */
[----:B0-----:R-:W-:Y:S01]  /*1890*/  IMAD.WIDE.U32 R136, R137, 0x4, R134 ;  /* 0x0000000489887825 */ /* 0x001fe200078e0086 */
[----:B------:R-:W-:-:S02]  /*18a0*/  IADD3 R147, PT, PT, R177, 0x200, RZ ;  /* 0x00000200b1937810 */ /* 0x000fc40007ffe0ff */
[----:B------:R-:W-:Y:S01]  /*18b0*/  IADD3 R151, PT, PT, R177, 0x400, RZ ;  /* 0x00000400b1977810 */ /* 0x000fe20007ffe0ff */
[--C-:B------:R-:W-:Y:S01]  /*18c0*/  IMAD.WIDE.U32 R140, R141, 0x4, R134.reuse ;  /* 0x000000048d8c7825 */ /* 0x100fe200078e0086 */
[----:B------:R-:W-:Y:S01]  /*18d0*/  IADD3 R155, PT, PT, R177, 0x500, RZ ;  /* 0x00000500b19b7810 */ /* 0x000fe20007ffe0ff */
[----:B------:R1:W5:Y:S02]  /*18e0*/  LDG.E R4, desc[UR12][R136.64] ;  /* 0x0000000c88047981 */ /* 0x000364000c1e1900 */
[--C-:B------:R-:W-:Y:S02]  /*18f0*/  IMAD.WIDE.U32 R132, R133, 0x4, R134.reuse ;  /* 0x0000000485847825 */ /* 0x100fe400078e0086 */
[----:B------:R0:W5:Y:S02]  /*1900*/  LDG.E R6, desc[UR12][R140.64] ;  /* 0x0000000c8c067981 */ /* 0x000164000c1e1900 */
[----:B------:R-:W-:-:S04]  /*1910*/  IMAD.WIDE.U32 R142, R143, 0x4, R134 ;  /* 0x000000048f8e7825 */ /* 0x000fc800078e0086 */
[--C-:B------:R-:W-:Y:S01]  /*1920*/  IMAD.WIDE.U32 R138, R179, 0x4, R134.reuse ;  /* 0x00000004b38a7825 */ /* 0x100fe200078e0086 */
[----:B------:R-:W5:Y:S03]  /*1930*/  LDG.E R2, desc[UR12][R142.64] ;  /* 0x0000000c8e027981 */ /* 0x000f66000c1e1900 */
[----:B------:R-:W-:Y:S01]  /*1940*/  IMAD.WIDE.U32 R134, R5, 0x4, R134 ;  /* 0x0000000405867825 */ /* 0x000fe200078e0086 */
[----:B------:R-:W5:Y:S03]  /*1950*/  LDG.E R7, desc[UR12][R138.64] ;  /* 0x0000000c8a077981 */ /* 0x000f66000c1e1900 */
[--C-:B-1----:R-:W-:Y:S01]  /*1960*/  IMAD.WIDE.U32 R136, R145, 0x10, R152.reuse ;  /* 0x0000001091887825 */ /* 0x102fe200078e0098 */
[----:B------:R1:W5:Y:S03]  /*1970*/  LDG.E R5, desc[UR12][R132.64] ;  /* 0x0000000c84057981 */ /* 0x000366000c1e1900 */
[--C-:B------:R-:W-:Y:S01]  /*1980*/  IMAD.WIDE.U32 R144, R149, 0x10, R152.reuse ;  /* 0x0000001095907825 */ /* 0x100fe200078e0098 */
[----:B------:R2:W5:Y:S03]  /*1990*/  LDG.E R0, desc[UR12][R134.64] ;  /* 0x0000000c86007981 */ /* 0x000566000c1e1900 */
[--C-:B0-----:R-:W-:Y:S01]  /*19a0*/  IMAD.WIDE.U32 R140, R147, 0x10, R152.reuse ;  /* 0x00000010938c7825 */ /* 0x101fe200078e0098 */
[----:B------:R-:W5:Y:S03]  /*19b0*/  LDG.E.128 R136, desc[UR12][R136.64] ;  /* 0x0000000c88887981 */ /* 0x000f66000c1e1d00 */
[--C-:B-1----:R-:W-:Y:S01]  /*19c0*/  IMAD.WIDE.U32 R132, R177, 0x10, R152.reuse ;  /* 0x00000010b1847825 */ /* 0x102fe200078e0098 */
[----:B------:R-:W5:Y:S03]  /*19d0*/  LDG.E.128 R144, desc[UR12][R144.64] ;  /* 0x0000000c90907981 */ /* 0x000f66000c1e1d00 */
[--C-:B------:R-:W-:Y:S01]  /*19e0*/  IMAD.WIDE.U32 R148, R151, 0x10, R152.reuse ;  /* 0x0000001097947825 */ /* 0x100fe200078e0098 */
[----:B------:R-:W5:Y:S03]  /*19f0*/  LDG.E.128 R140, desc[UR12][R140.64] ;  /* 0x0000000c8c8c7981 */ /* 0x000f66000c1e1d00 */
[----:B------:R-:W-:Y:S01]  /*1a00*/  IMAD.WIDE.U32 R152, R155, 0x10, R152 ;  /* 0x000000109b987825 */ /* 0x000fe200078e0098 */
[----:B------:R-:W5:Y:S04]  /*1a10*/  LDG.E.128 R132, desc[UR12][R132.64] ;  /* 0x0000000c84847981 */ /* 0x000f68000c1e1d00 */
[----:B------:R-:W5:Y:S04]  /*1a20*/  LDG.E.128 R148, desc[UR12][R148.64] ;  /* 0x0000000c94947981 */ /* 0x000f68000c1e1d00 */
[----:B--2---:R-:W5:Y:S02]  /*1a30*/  LDG.E.128 R152, desc[UR12][R152.64] ;  /* 0x0000000c98987981 */ /* 0x004f64000c1e1d00 */
.L_x_10549:
[----:B0-----:R-:W0:Y:S01]  /*1a40*/  SHFL.DOWN PT, R177, R188, 0x10, 0x1f ;  /* 0x0a001f00bcb17f89 */ /* 0x001e2200000e0000 */
[----:B------:R-:W1:Y:S01]  /*1a50*/  LDC R223, c[0x0][0x388] ;  /* 0x0000e200ffdf7b82 */ /* 0x000e620000000800 */
[----:B------:R-:W-:Y:S02]  /*1a60*/  LOP3.LUT P1, RZ, R9, 0x1f, RZ, 0xc0, !PT ;  /* 0x0000001f09ff7812 */ /* 0x000fe4000782c0ff */
[----:B------:R-:W2:Y:S01]  /*1a70*/  SHFL.DOWN PT, R176, R189, 0x10, 0x1f ;  /* 0x0a001f00bdb07f89 */ /* 0x000ea200000e0000 */
[----:B------:R-:W-:Y:S02]  /*1a80*/  @P4 IADD3 R184, PT, PT, R221, -0x1, RZ ;  /* 0xffffffffddb84810 */ /* 0x000fe40007ffe0ff */
[----:B------:R-:W-:Y:S01]  /*1a90*/  PLOP3.LUT P0, PT, PT, PT, PT, 0x80, 0x8 ;  /* 0x000000000008781c */ /* 0x000fe20003f0f070 */
[----:B------:R-:W3:Y:S01]  /*1aa0*/  S2R R185, SR_CgaCtaId ;  /* 0x0000000000b97919 */ /* 0x000ee20000008800 */
[----:B------:R-:W-:Y:S02]  /*1ab0*/  MOV R190, 0x400 ;  /* 0x0000040000be7802 */ /* 0x000fe40000000f00 */
[----:B------:R-:W-:-:S04]  /*1ac0*/  MOV R215, RZ ;  /* 0x000000ff00d77202 */ /* 0x000fc80000000f00 */
[----:B------:R-:W-:Y:S01]  /*1ad0*/  @!P1 PLOP3.LUT P0, PT, P2, PT, PT, 0x80, 0x8 ;  /* 0x000000000008981c */ /* 0x000fe2000170f070 */
[----:B0-----:R-:W-:Y:S01]  /*1ae0*/  FADD.FTZ R177, R177, R188 ;  /* 0x000000bcb1b17221 */ /* 0x001fe20000010000 */
[----:B-1----:R-:W-:Y:S02]  /*1af0*/  @P4 IMAD R184, R184, R223, RZ ;  /* 0x000000dfb8b84224 */ /* 0x002fe400078e02ff */
[----:B--2---:R-:W-:Y:S02]  /*1b00*/  FADD.FTZ R176, R176, R189 ;  /* 0x000000bdb0b07221 */ /* 0x004fe40000010000 */
[----:B------:R-:W0:Y:S04]  /*1b10*/  SHFL.DOWN PT, R178, R177, 0x8, 0x1f ;  /* 0x09001f00b1b27f89 */ /* 0x000e2800000e0000 */
[----:B------:R-:W1:Y:S01]  /*1b20*/  SHFL.DOWN PT, R179, R176, 0x8, 0x1f ;  /* 0x09001f00b0b37f89 */ /* 0x000e6200000e0000 */
[----:B---3--:R-:W-:-:S04]  /*1b30*/  LEA R190, R185, R190, 0x18 ;  /* 0x000000beb9be7211 */ /* 0x008fc800078ec0ff */
[----:B------:R-:W-:Y:S01]  /*1b40*/  IADD3 R221, PT, PT, R190, 0x6040, RZ ;  /* 0x00006040bedd7810 */ /* 0x000fe20007ffe0ff */
        /* <DEDUP_REMOVED lines=13> */
[----:B------:R-:W-:Y:S02]  /*1c20*/  @!P1 MOV R180, R221 ;  /* 0x000000dd00b49202 */ /* 0x000fe40000000f00 */
[----:B------:R-:W-:Y:S01]  /*1c30*/  @P4 LEA.HI R184, R181, R184, RZ, 0x2 ;  /* 0x000000b8b5b84211 */ /* 0x000fe200078f10ff */
[----:B------:R-:W2:Y:S01]  /*1c40*/  SHFL.DOWN PT, R178, R183, 0x1, 0x1f ;  /* 0x08201f00b7b27f89 */ /* 0x000ea200000e0000 */
[----:B------:R-:W-:Y:S02]  /*1c50*/  @!P0 IADD3 R180, PT, PT, R190, 0x6000, RZ ;  /* 0x00006000beb48810 */ /* 0x000fe40007ffe0ff */
[----:B------:R-:W-:Y:S02]  /*1c60*/  SHF.R.U32.HI R181, RZ, 0x5, R9 ;  /* 0x00000005ffb57819 */ /* 0x000fe40000011609 */
[----:B------:R-:W-:Y:S02]  /*1c70*/  @P4 LEA.HI.SX32 R215, R184, R9, 0x1e ;  /* 0x00000009b8d74211 */ /* 0x000fe400078ff2ff */
[----:B------:R-:W-:-:S02]  /*1c80*/  @!P1 LEA R186, R181, R180, 0x3 ;  /* 0x000000b4b5ba9211 */ /* 0x000fc400078e18ff */
[----:B------:R-:W-:Y:S01]  /*1c90*/  @!P2 IADD3 R221, PT, PT, R190, 0x6000, RZ ;  /* 0x00006000bedda810 */ /* 0x000fe20007ffe0ff */
[----:B-1----:R-:W-:-:S04]  /*1ca0*/  @P4 IMAD.WIDE.U32 R188, R215, 0x10, R176 ;  /* 0x00000010d7bc4825 */ /* 0x002fc800078e00b0 */
[----:B0-----:R-:W-:Y:S01]  /*1cb0*/  FADD.FTZ R184, R182, R179 ;  /* 0x000000b3b6b87221 */ /* 0x001fe20000010000 */
[----:B--2---:R-:W-:-:S05]  /*1cc0*/  FADD.FTZ R185, R183, R178 ;  /* 0x000000b2b7b97221 */ /* 0x004fca0000010000 */
        /* <DEDUP_REMOVED lines=59> */
.L_x_10553:
        /* <DEDUP_REMOVED lines=14> */
.L_x_10554:
        /* <DEDUP_REMOVED lines=14> */
.L_x_10555:
        /* <DEDUP_REMOVED lines=15> */
.L_x_10552:
        /* <DEDUP_REMOVED lines=26> */
.L_x_10557:
        /* <DEDUP_REMOVED lines=9> */
.L_x_10558:
        /* <DEDUP_REMOVED lines=9> */
.L_x_10559:
        /* <DEDUP_REMOVED lines=12> */
.L_x_10551:
        /* <DEDUP_REMOVED lines=12> */
[----:B------:R-:W-:-:S04]  /*2770*/  FMUL.FTZ R9, R9, UR16 ;  /* 0x0000001009097c20 */ /* 0x000fc80008410000 */
[-C--:B------:R-:W-:Y:S01]  /*2780*/  FMUL.FTZ R160, R156, R9.reuse ;  /* 0x000000099ca07220 */ /* 0x080fe20000410000 */
[----:B------:R-:W-:-:S04]  /*2790*/  FMUL.FTZ R176, R12, R9 ;  /* 0x000000090cb07220 */ /* 0x000fc80000410000 */
[----:B------:R-:W-:Y:S02]  /*27a0*/  FSEL R9, R160, RZ, P0 ;  /* 0x000000ffa0097208 */ /* 0x000fe40000000000 */
[----:B------:R-:W-:-:S03]  /*27b0*/  SEL R160, R176, RZ, P0 ;  /* 0x000000ffb0a07207 */ /* 0x000fc60000000000 */
[----:B------:R-:W-:-:S07]  /*27c0*/  FADD.FTZ R128, R128, R9 ;  /* 0x0000000980807221 */ /* 0x000fce0000010000 */
.L_x_10561:
        /* <DEDUP_REMOVED lines=13> */
.L_x_10562:
        /* <DEDUP_REMOVED lines=13> */
.L_x_10563:
        /* <DEDUP_REMOVED lines=14> */
.L_x_10560:
        /* <DEDUP_REMOVED lines=25> */
.L_x_10564:
        /* <DEDUP_REMOVED lines=9> */
.L_x_10565:
        /* <DEDUP_REMOVED lines=9> */
.L_x_10566:
        /* <DEDUP_REMOVED lines=11> */
.L_x_10556:
        /* <DEDUP_REMOVED lines=12> */
[----:B------:R-:W1:Y:S02]  /*2e70*/  LDC.64 R8, c[0x0][0x390] ;  /* 0x0000e400ff087b82 */ /* 0x000e640000000a00 */
[----:B-1----:R-:W-:-:S05]  /*2e80*/  IMAD.WIDE.U32 R8, R185, 0x10, R8 ;  /* 0x00000010b9087825 */ /* 0x002fca00078e0008 */
[----:B-----5:R1:W5:Y:S02]  /*2e90*/  LDG.E.128 R156, desc[UR12][R8.64] ;  /* 0x0000000c089c7981 */ /* 0x020364000c1e1d00 */
.L_x_10567:
[----:B------:R-:W-:Y:S05]  /*2ea0*/  @!P1 BRA `(.L_x_10568) ;  /* 0x0000000400ac9947 */ /* 0x000fea0003800000 */
[----:B------:R-:W-:Y:S05]  /*2eb0*/  @!P0 BRA `(.L_x_10569) ;  /* 0x0000000000d48947 */ /* 0x000fea0003800000 */
[-CC-:B-----5:R-:W-:Y:S01]  /*2ec0*/  @P3 FFMA.FTZ R7, R217, R180.reuse, R183.reuse ;  /* 0x000000b4d9073223 */ /* 0x1a0fe200000100b7 */
[-CC-:B-1----:R-:W-:Y:S01]  /*2ed0*/  @P3 FFMA.FTZ R8, R218, R180.reuse, R183.reuse ;  /* 0x000000b4da083223 */ /* 0x182fe200000100b7 */
[----:B0-----:R-:W-:Y:S01]  /*2ee0*/  @P3 FFMA.FTZ R164, R222, R180, R183 ;  /* 0x000000b4dea43223 */ /* 0x001fe200000100b7 */
[----:B------:R-:W-:Y:S01]  /*2ef0*/  MOV R166, R138 ;  /* 0x0000008a00a67202 */ /* 0x000fe20000000f00 */
[----:B------:R-:W-:Y:S01]  /*2f00*/  @P3 FADD.FTZ R9, R224, -R7 ;  /* 0x80000007e0093221 */ /* 0x000fe20000010000 */
[----:B------:R-:W-:Y:S01]  /*2f10*/  @P3 FFMA.FTZ R7, R171, R180, R183 ;  /* 0x000000b4ab073223 */ /* 0x000fe200000100b7 */
[----:B------:R-:W-:Y:S01]  /*2f20*/  @P3 FADD.FTZ R8, R219, -R8 ;  /* 0x80000008db083221 */ /* 0x000fe20000010000 */
[----:B------:R-:W-:Y:S01]  /*2f30*/  @P3 FADD.FTZ R176, R225, -R164 ;  /* 0x800000a4e1b03221 */ /* 0x000fe20000010000 */
[----:B------:R-:W-:Y:S01]  /*2f40*/  MOV R165, R137 ;  /* 0x0000008900a57202 */ /* 0x000fe20000000f00 */
[----:B------:R-:W-:Y:S01]  /*2f50*/  @P3 FADD.FTZ R7, R220, -R7 ;  /* 0x80000007dc073221 */ /* 0x000fe20000010000 */
[----:B------:R-:W-:Y:S01]  /*2f60*/  MOV R167, R139 ;  /* 0x0000008b00a77202 */ /* 0x000fe20000000f00 */
[C---:B------:R-:W-:Y:S01]  /*2f70*/  @P3 FFMA.FTZ R166, R10.reuse, R9, R138 ;  /* 0x000000090aa63223 */ /* 0x040fe2000001008a */
[----:B------:R-:W-:Y:S01]  /*2f80*/  MOV R164, R136 ;  /* 0x0000008800a47202 */ /* 0x000fe20000000f00 */
[C---:B------:R-:W-:Y:S01]  /*2f90*/  @P3 FFMA.FTZ R165, R10.reuse, R8, R137 ;  /* 0x000000080aa53223 */ /* 0x040fe20000010089 */
        /* <DEDUP_REMOVED lines=11> */
.L_x_10570:
        /* <DEDUP_REMOVED lines=9> */
.L_x_10571:
        /* <DEDUP_REMOVED lines=9> */
.L_x_10572:
[----:B------:R-:W-:Y:S05]  /*3170*/  @!P4 BRA `(.L_x_10573) ;  /* 0x0000000800b4c947 */ /* 0x000fea0003800000 */
        /* <DEDUP_REMOVED lines=9> */
.L_x_10569:
[----:B------:R-:W-:Y:S05]  /*3210*/  @!P4 BRA `(.L_x_10574) ;  /* 0x000000000030c947 */ /* 0x000fea0003800000 */
[----:B-1----:R-:W-:Y:S01]  /*3220*/  @P3 FFMA.FTZ R9, R171, R180, R183 ;  /* 0x000000b4ab093223 */ /* 0x002fe200000100b7 */
[----:B-----5:R-:W-:Y:S02]  /*3230*/  MOV R7, R136 ;  /* 0x0000008800077202 */ /* 0x020fe40000000f00 */
[----:B------:R-:W-:Y:S01]  /*3240*/  LOP3.LUT P5, RZ, R6, 0xff, RZ, 0xc0, !PT ;  /* 0x000000ff06ff7812 */ /* 0x000fe200078ac0ff */
[----:B------:R-:W-:-:S04]  /*3250*/  @P3 FADD.FTZ R9, R220, -R9 ;  /* 0x80000009dc093221 */ /* 0x000fc80000010000 */
[----:B------:R-:W-:-:S04]  /*3260*/  @P3 FFMA.FTZ R7, R10, R9, R136 ;  /* 0x000000090a073223 */ /* 0x000fc80000010088 */
[----:B------:R-:W-:-:S04]  /*3270*/  FMUL.FTZ R7, R7, UR17 ;  /* 0x0000001107077c20 */ /* 0x000fc80008410000 */
[----:B------:R-:W-:-:S04]  /*3280*/  FMUL.FTZ R7, R7, UR16 ;  /* 0x0000001007077c20 */ /* 0x000fc80008410000 */
[-C--:B------:R-:W-:Y:S01]  /*3290*/  FMUL.FTZ R8, R156, R7.reuse ;  /* 0x000000079c087220 */ /* 0x080fe20000410000 */
[----:B0-----:R-:W-:-:S04]  /*32a0*/  FMUL.FTZ R160, R16, R7 ;  /* 0x0000000710a07220 */ /* 0x001fc80000410000 */
[----:B------:R-:W-:Y:S02]  /*32b0*/  FSEL R7, R8, RZ, P5 ;  /* 0x000000ff08077208 */ /* 0x000fe40002800000 */
[----:B------:R-:W-:-:S03]  /*32c0*/  SEL R160, R160, RZ, P5 ;  /* 0x000000ffa0a07207 */ /* 0x000fc60002800000 */
[----:B------:R-:W-:-:S07]  /*32d0*/  FADD.FTZ R124, R124, R7 ;  /* 0x000000077c7c7221 */ /* 0x000fce0000010000 */
.L_x_10574:
        /* <DEDUP_REMOVED lines=13> */
.L_x_10575:
        /* <DEDUP_REMOVED lines=13> */
.L_x_10576:
[----:B------:R-:W-:Y:S05]  /*3480*/  @!P4 BRA `(.L_x_10573) ;  /* 0x0000000400f0c947 */ /* 0x000fea0003800000 */
[----:B-1----:R-:W-:Y:S01]  /*3490*/  @P3 FFMA.FTZ R8, R222, R180, R183 ;  /* 0x000000b4de083223 */ /* 0x002fe200000100b7 */
        /* <DEDUP_REMOVED lines=9> */
[----:B0-----:R-:W-:-:S03]  /*3530*/  SEL R163, R8, RZ, P5 ;  /* 0x000000ff08a37207 */ /* 0x001fc60002800000 */
[----:B------:R-:W-:Y:S01]  /*3540*/  FADD.FTZ R127, R127, R6 ;  /* 0x000000067f7f7221 */ /* 0x000fe20000010000 */
[----:B------:R-:W-:Y:S06]  /*3550*/  BRA `(.L_x_10573) ;  /* 0x0000000400bc7947 */ /* 0x000fec0003800000 */
.L_x_10568:
[----:B------:R-:W-:Y:S05]  /*3560*/  @!P0 BRA `(.L_x_10577) ;  /* 0x0000000000d88947 */ /* 0x000fea0003800000 */
[-CC-:B0-----:R-:W-:Y:S01]  /*3570*/  FFMA.FTZ R164, R222, R180.reuse, R183.reuse ;  /* 0x000000b4dea47223 */ /* 0x181fe200000100b7 */
[-CC-:B-1----:R-:W-:Y:S01]  /*3580*/  FFMA.FTZ R9, R217, R180.reuse, R183.reuse ;  /* 0x000000b4d9097223 */ /* 0x182fe200000100b7 */
[-CC-:B-----5:R-:W-:Y:S01]  /*3590*/  FFMA.FTZ R7, R171, R180.reuse, R183.reuse ;  /* 0x000000b4ab077223 */ /* 0x1a0fe200000100b7 */
        /* <DEDUP_REMOVED lines=23> */
.L_x_10578:
        /* <DEDUP_REMOVED lines=9> */
.L_x_10579:
        /* <DEDUP_REMOVED lines=9> */
.L_x_10580:
        /* <DEDUP_REMOVED lines=10> */
.L_x_10577:
[----:B------:R-:W-:Y:S05]  /*38d0*/  @!P4 BRA `(.L_x_10581) ;  /* 0x000000000034c947 */ /* 0x000fea0003800000 */
[----:B-----5:R-:W-:Y:S01]  /*38e0*/  FFMA.FTZ R7, R171, R180, R183 ;  /* 0x000000b4ab077223 */ /* 0x020fe200000100b7 */
[----:B------:R-:W-:-:S03]  /*38f0*/  ISETP.GT.AND P5, PT, R11, RZ, PT ;  /* 0x000000ff0b00720c */ /* 0x000fc60003fa4270 */
[----:B------:R-:W-:-:S04]  /*3900*/  FADD.FTZ R7, R220, -R7 ;  /* 0x80000007dc077221 */ /* 0x000fc80000010000 */
[----:B------:R-:W-:-:S05]  /*3910*/  FMUL.FTZ R7, R10, R7 ;  /* 0x000000070a077220 */ /* 0x000fca0000410000 */
[----:B------:R-:W-:Y:S02]  /*3920*/  FSEL R7, R7, RZ, P5 ;  /* 0x000000ff07077208 */ /* 0x000fe40002800000 */
[----:B------:R-:W-:-:S03]  /*3930*/  LOP3.LUT P5, RZ, R6, 0xff, RZ, 0xc0, !PT ;  /* 0x000000ff06ff7812 */ /* 0x000fc600078ac0ff */
[----:B------:R-:W-:-:S04]  /*3940*/  FMUL.FTZ R7, R7, UR17 ;  /* 0x0000001107077c20 */ /* 0x000fc80008410000 */
[----:B------:R-:W-:-:S04]  /*3950*/  FMUL.FTZ R7, R7, UR16 ;  /* 0x0000001007077c20 */ /* 0x000fc80008410000 */
[-C--:B-1----:R-:W-:Y:S01]  /*3960*/  FMUL.FTZ R8, R156, R7.reuse ;  /* 0x000000079c087220 */ /* 0x082fe20000410000 */
[----:B0-----:R-:W-:-:S04]  /*3970*/  FMUL.FTZ R160, R16, R7 ;  /* 0x0000000710a07220 */ /* 0x001fc80000410000 */
[----:B------:R-:W-:Y:S02]  /*3980*/  FSEL R7, R8, RZ, P5 ;  /* 0x000000ff08077208 */ /* 0x000fe40002800000 */
[----:B------:R-:W-:-:S03]  /*3990*/  SEL R160, R160, RZ, P5 ;  /* 0x000000ffa0a07207 */ /* 0x000fc60002800000 */
[----:B------:R-:W-:-:S07]  /*39a0*/  FADD.FTZ R124, R124, R7 ;  /* 0x000000077c7c7221 */ /* 0x000fce0000010000 */
.L_x_10581:
[----:B------:R-:W-:Y:S05]  /*39b0*/  @!P4 BRA `(.L_x_10582) ;  /* 0x000000000034c947 */ /* 0x000fea0003800000 */
[----:B-1----:R-:W-:Y:S01]  /*39c0*/  FFMA.FTZ R8, R218, R180, R183 ;  /* 0x000000b4da087223 */ /* 0x002fe200000100b7 */
[----:B------:R-:W-:-:S03]  /*39d0*/  ISETP.GT.AND P5, PT, R11, RZ, PT ;  /* 0x000000ff0b00720c */ /* 0x000fc60003fa4270 */
[----:B-----5:R-:W-:-:S04]  /*39e0*/  FADD.FTZ R7, R219, -R8 ;  /* 0x80000008db077221 */ /* 0x020fc80000010000 */
[----:B------:R-:W-:-:S05]  /*39f0*/  FMUL.FTZ R7, R10, R7 ;  /* 0x000000070a077220 */ /* 0x000fca0000410000 */
[----:B------:R-:W-:Y:S02]  /*3a00*/  FSEL R7, R7, RZ, P5 ;  /* 0x000000ff07077208 */ /* 0x000fe40002800000 */
[----:B------:R-:W-:-:S03]  /*3a10*/  LOP3.LUT P5, RZ, R6, 0xff00, RZ, 0xc0, !PT ;  /* 0x0000ff0006ff7812 */ /* 0x000fc600078ac0ff */
[----:B------:R-:W-:-:S04]  /*3a20*/  FMUL.FTZ R7, R7, UR17 ;  /* 0x0000001107077c20 */ /* 0x000fc80008410000 */
[----:B------:R-:W-:-:S04]  /*3a30*/  FMUL.FTZ R8, R7, UR16 ;  /* 0x0000001007087c20 */ /* 0x000fc80008410000 */
[-C--:B------:R-:W-:Y:S01]  /*3a40*/  FMUL.FTZ R7, R157, R8.reuse ;  /* 0x000000089d077220 */ /* 0x080fe20000410000 */
[----:B0-----:R-:W-:-:S04]  /*3a50*/  FMUL.FTZ R161, R17, R8 ;  /* 0x0000000811a17220 */ /* 0x001fc80000410000 */
[----:B------:R-:W-:Y:S02]  /*3a60*/  FSEL R8, R7, RZ, P5 ;  /* 0x000000ff07087208 */ /* 0x000fe40002800000 */
[----:B------:R-:W-:-:S03]  /*3a70*/  SEL R161, R161, RZ, P5 ;  /* 0x000000ffa1a17207 */ /* 0x000fc60002800000 */
[----:B------:R-:W-:-:S07]  /*3a80*/  FADD.FTZ R125, R125, R8 ;  /* 0x000000087d7d7221 */ /* 0x000fce0000010000 */
.L_x_10582:
        /* <DEDUP_REMOVED lines=14> */
.L_x_10583:
[----:B------:R-:W-:Y:S05]  /*3b70*/  @!P4 BRA `(.L_x_10573) ;  /* 0x000000000034c947 */ /* 0x000fea0003800000 */
[----:B-1----:R-:W-:Y:S01]  /*3b80*/  FFMA.FTZ R8, R222, R180, R183 ;  /* 0x000000b4de087223 */ /* 0x002fe200000100b7 */
[----:B------:R-:W-:-:S03]  /*3b90*/  ISETP.GT.AND P5, PT, R11, RZ, PT ;  /* 0x000000ff0b00720c */ /* 0x000fc60003fa4270 */
[----:B-----5:R-:W-:-:S04]  /*3ba0*/  FADD.FTZ R7, R225, -R8 ;  /* 0x80000008e1077221 */ /* 0x020fc80000010000 */
[----:B------:R-:W-:-:S05]  /*3bb0*/  FMUL.FTZ R7, R10, R7 ;  /* 0x000000070a077220 */ /* 0x000fca0000410000 */
[----:B------:R-:W-:Y:S02]  /*3bc0*/  FSEL R7, R7, RZ, P5 ;  /* 0x000000ff07077208 */ /* 0x000fe40002800000 */
[----:B------:R-:W-:-:S03]  /*3bd0*/  ISETP.GE.U32.AND P5, PT, R6, 0x1000000, PT ;  /* 0x010000000600780c */ /* 0x000fc60003fa6070 */
[----:B------:R-:W-:-:S04]  /*3be0*/  FMUL.FTZ R7, R7, UR17 ;  /* 0x0000001107077c20 */ /* 0x000fc80008410000 */
[----:B------:R-:W-:-:S04]  /*3bf0*/  FMUL.FTZ R8, R7, UR16 ;  /* 0x0000001007087c20 */ /* 0x000fc80008410000 */
[-C--:B------:R-:W-:Y:S01]  /*3c00*/  FMUL.FTZ R7, R159, R8.reuse ;  /* 0x000000089f077220 */ /* 0x080fe20000410000 */
[----:B------:R-:W-:-:S04]  /*3c10*/  FMUL.FTZ R8, R19, R8 ;  /* 0x0000000813087220 */ /* 0x000fc80000410000 */
[----:B------:R-:W-:Y:S02]  /*3c20*/  FSEL R6, R7, RZ, P5 ;  /* 0x000000ff07067208 */ /* 0x000fe40002800000 */
[----:B0-----:R-:W-:-:S03]  /*3c30*/  SEL R163, R8, RZ, P5 ;  /* 0x000000ff08a37207 */ /* 0x001fc60002800000 */
[----:B------:R-:W-:-:S07]  /*3c40*/  FADD.FTZ R127, R127, R6 ;  /* 0x000000067f7f7221 */ /* 0x000fce0000010000 */
.L_x_10573:
[----:B-1----:R-:W1:Y:S01]  /*3c50*/  @P0 LDC.64 R8, c[0x0][0x478] ;  /* 0x00011e00ff080b82 */ /* 0x002e620000000a00 */
[----:B0-----:R-:W-:-:S07]  /*3c60*/  @P0 IADD3 R177, PT, PT, R181, 0x100, RZ ;  /* 0x00000100b5b10810 */ /* 0x001fce0007ffe0ff */
[----:B-----5:R-:W0:Y:S01]  /*3c70*/  @P4 LDC.64 R6, c[0x0][0x468] ;  /* 0x00011a00ff064b82 */ /* 0x020e220000000a00 */
[----:B-1----:R-:W-:Y:S01]  /*3c80*/  @P0 IMAD.WIDE.U32 R8, R177, 0x10, R8 ;  /* 0x00000010b1080825 */ /* 0x002fe200078e0008 */
[----:B------:R-:W-:-:S04]  /*3c90*/  IADD3 R177, PT, PT, R215, 0x200, RZ ;  /* 0x00000200d7b17810 */ /* 0x000fc80007ffe0ff */
[----:B------:R1:W-:Y:S01]  /*3ca0*/  @P0 STG.E.128 desc[UR12][R8.64], R164 ;  /* 0x000000a408000986 */ /* 0x0003e2000c101d0c */
[----:B0-----:R-:W-:-:S05]  /*3cb0*/  @P4 IMAD.WIDE.U32 R6, R185, 0x10, R6 ;  /* 0x00000010b9064825 */ /* 0x001fca00078e0006 */
[----:B------:R1:W-:Y:S01]  /*3cc0*/  @P4 STG.E.128 desc[UR12][R6.64], R160 ;  /* 0x000000a006004986 */ /* 0x0003e2000c101d0c */
[----:B------:R-:W-:Y:S05]  /*3cd0*/  @!P4 BRA `(.L_x_10584) ;  /* 0x00000000000cc947 */ /* 0x000fea0003800000 */
[----:B-1----:R-:W0:Y:S02]  /*3ce0*/  LDC.64 R6, c[0x0][0x390] ;  /* 0x0000e400ff067b82 */ /* 0x002e240000000a00 */
[----:B0-----:R-:W-:-:S05]  /*3cf0*/  IMAD.WIDE.U32 R6, R177, 0x10, R6 ;  /* 0x00000010b1067825 */ /* 0x001fca00078e0006 */
[----:B------:R0:W5:Y:S02]  /*3d00*/  LDG.E.128 R156, desc[UR12][R6.64] ;  /* 0x0000000c069c7981 */ /* 0x000164000c1e1d00 */
.L_x_10584:
[----:B------:R-:W-:Y:S05]  /*3d10*/  @!P1 BRA `(.L_x_10585) ;  /* 0x0000000400ac9947 */ /* 0x000fea0003800000 */
[----:B------:R-:W-:Y:S05]  /*3d20*/  @!P0 BRA `(.L_x_10586) ;  /* 0x0000000000d48947 */ /* 0x000fea0003800000 */
[-CC-:B01----:R-:W-:Y:S01]  /*3d30*/  @P3 FFMA.FTZ R7, R229, R180.reuse, R183.reuse ;  /* 0x000000b4e5073223 */ /* 0x183fe200000100b7 */
        /* <DEDUP_REMOVED lines=19> */
[-C--:B-----5:R-:W-:Y:S01]  /*3e70*/  FMUL.FTZ R6, R156, R7.reuse ;  /* 0x000000079c067220 */ /* 0x0a0fe20000410000 */
[----:B------:R-:W-:-:S04]  /*3e80*/  FMUL.FTZ R160, R20, R7 ;  /* 0x0000000714a07220 */ /* 0x000fc80000410000 */
[----:B------:R-:W-:Y:S02]  /*3e90*/  FSEL R7, R6, RZ, P5 ;  /* 0x000000ff06077208 */ /* 0x000fe40002800000 */
[----:B------:R-:W-:-:S03]  /*3ea0*/  SEL R160, R160, RZ, P5 ;  /* 0x000000ffa0a07207 */ /* 0x000fc60002800000 */
[----:B------:R-:W-:-:S07]  /*3eb0*/  FADD.FTZ R120, R120, R7 ;  /* 0x0000000778787221 */ /* 0x000fce0000010000 */
.L_x_10587:
[----:B------:R-:W-:Y:S05]  /*3ec0*/  @!P4 BRA `(.L_x_10588) ;  /* 0x000000000020c947 */ /* 0x000fea0003800000 */
        /* <DEDUP_REMOVED lines=8> */
.L_x_10588:
        /* <DEDUP_REMOVED lines=9> */
.L_x_10589:
[----:B------:R-:W-:Y:S05]  /*3fe0*/  @!P4 BRA `(.L_x_10590) ;  /* 0x0000000800b4c947 */ /* 0x000fea0003800000 */
[----:B------:R-:W-:Y:S01]  /*3ff0*/  FMUL.FTZ R6, R167, UR17 ;  /* 0x00000011a7067c20 */ /* 0x000fe20008410000 */
[----:B------:R-:W-:-:S03]  /*4000*/  ISETP.GE.U32.AND P5, PT, R5, 0x1000000, PT ;  /* 0x010000000500780c */ /* 0x000fc60003fa6070 */
[----:B------:R-:W-:-:S04]  /*4010*/  FMUL.FTZ R6, R6, UR16 ;  /* 0x0000001006067c20 */ /* 0x000fc80008410000 */
[-C--:B-----5:R-:W-:Y:S01]  /*4020*/  FMUL.FTZ R7, R159, R6.reuse ;  /* 0x000000069f077220 */ /* 0x0a0fe20000410000 */
[----:B------:R-:W-:-:S04]  /*4030*/  FMUL.FTZ R163, R23, R6 ;  /* 0x0000000617a37220 */ /* 0x000fc80000410000 */
[----:B------:R-:W-:Y:S02]  /*4040*/  FSEL R6, R7, RZ, P5 ;  /* 0x000000ff07067208 */ /* 0x000fe40002800000 */
[----:B------:R-:W-:-:S03]  /*4050*/  SEL R163, R163, RZ, P5 ;  /* 0x000000ffa3a37207 */ /* 0x000fc60002800000 */
[----:B------:R-:W-:Y:S01]  /*4060*/  FADD.FTZ R123, R123, R6 ;  /* 0x000000067b7b7221 */ /* 0x000fe20000010000 */
[----:B------:R-:W-:Y:S06]  /*4070*/  BRA `(.L_x_10590) ;  /* 0x0000000800907947 */ /* 0x000fec0003800000 */
.L_x_10586:
[----:B------:R-:W-:Y:S05]  /*4080*/  @!P4 BRA `(.L_x_10591) ;  /* 0x000000000030c947 */ /* 0x000fea0003800000 */
[----:B01----:R-:W-:Y:S01]  /*4090*/  @P3 FFMA.FTZ R7, R227, R180, R183 ;  /* 0x000000b4e3073223 */ /* 0x003fe200000100b7 */
[----:B------:R-:W-:Y:S02]  /*40a0*/  MOV R6, R140 ;  /* 0x0000008c00067202 */ /* 0x000fe40000000f00 */
[----:B------:R-:W-:Y:S01]  /*40b0*/  LOP3.LUT P5, RZ, R5, 0xff, RZ, 0xc0, !PT ;  /* 0x000000ff05ff7812 */ /* 0x000fe200078ac0ff */
[----:B------:R-:W-:-:S04]  /*40c0*/  @P3 FADD.FTZ R7, R228, -R7 ;  /* 0x80000007e4073221 */ /* 0x000fc80000010000 */
[----:B------:R-:W-:-:S04]  /*40d0*/  @P3 FFMA.FTZ R6, R10, R7, R140 ;  /* 0x000000070a063223 */ /* 0x000fc8000001008c */
[----:B------:R-:W-:-:S04]  /*40e0*/  FMUL.FTZ R6, R6, UR17 ;  /* 0x0000001106067c20 */ /* 0x000fc80008410000 */
[----:B------:R-:W-:-:S04]  /*40f0*/  FMUL.FTZ R7, R6, UR16 ;  /* 0x0000001006077c20 */ /* 0x000fc80008410000 */
[-C--:B-----5:R-:W-:Y:S01]  /*4100*/  FMUL.FTZ R6, R156, R7.reuse ;  /* 0x000000079c067220 */ /* 0x0a0fe20000410000 */
[----:B------:R-:W-:-:S04]  /*4110*/  FMUL.FTZ R160, R20, R7 ;  /* 0x0000000714a07220 */ /* 0x000fc80000410000 */
[----:B------:R-:W-:Y:S02]  /*4120*/  FSEL R7, R6, RZ, P5 ;  /* 0x000000ff06077208 */ /* 0x000fe40002800000 */
[----:B------:R-:W-:-:S03]  /*4130*/  SEL R160, R160, RZ, P5 ;  /* 0x000000ffa0a07207 */ /* 0x000fc60002800000 */
[----:B------:R-:W-:-:S07]  /*4140*/  FADD.FTZ R120, R120, R7 ;  /* 0x0000000778787221 */ /* 0x000fce0000010000 */
.L_x_10591:
[----:B------:R-:W-:Y:S05]  /*4150*/  @!P4 BRA `(.L_x_10592) ;  /* 0x000000000030c947 */ /* 0x000fea0003800000 */
[----:B-1----:R-:W-:Y:S01]  /*4160*/  @P3 FFMA.FTZ R8, R226, R180, R183 ;  /* 0x000000b4e2083223 */ /* 0x002fe200000100b7 */
[----:B0-----:R-:W-:Y:S02]  /*4170*/  MOV R6, R141 ;  /* 0x0000008d00067202 */ /* 0x001fe40000000f00 */
        /* <DEDUP_REMOVED lines=10> */
.L_x_10592:
        /* <DEDUP_REMOVED lines=13> */
.L_x_10593:
[----:B------:R-:W-:Y:S05]  /*42f0*/  @!P4 BRA `(.L_x_10590) ;  /* 0x0000000400f0c947 */ /* 0x000fea0003800000 */
[----:B-1----:R-:W-:Y:S01]  /*4300*/  @P3 FFMA.FTZ R8, R230, R180, R183 ;  /* 0x000000b4e6083223 */ /* 0x002fe200000100b7 */
[----:B0-----:R-:W-:Y:S02]  /*4310*/  MOV R6, R143 ;  /* 0x0000008f00067202 */ /* 0x001fe40000000f00 */
[----:B------:R-:W-:Y:S01]  /*4320*/  ISETP.GE.U32.AND P5, PT, R5, 0x1000000, PT ;  /* 0x010000000500780c */ /* 0x000fe20003fa6070 */
        /* <DEDUP_REMOVED lines=8> */
[----:B------:R-:W-:Y:S01]  /*43b0*/  FADD.FTZ R123, R123, R6 ;  /* 0x000000067b7b7221 */ /* 0x000fe20000010000 */
[----:B------:R-:W-:Y:S06]  /*43c0*/  BRA `(.L_x_10590) ;  /* 0x0000000400bc7947 */ /* 0x000fec0003800000 */
.L_x_10585:
[----:B------:R-:W-:Y:S05]  /*43d0*/  @!P0 BRA `(.L_x_10594) ;  /* 0x0000000000d88947 */ /* 0x000fea0003800000 */
[-CC-:B-1----:R-:W-:Y:S01]  /*43e0*/  FFMA.FTZ R9, R229, R180.reuse, R183.reuse ;  /* 0x000000b4e5097223 */ /* 0x182fe200000100b7 */
        /* <DEDUP_REMOVED lines=25> */
.L_x_10595:
        /* <DEDUP_REMOVED lines=9> */
.L_x_10596:
        /* <DEDUP_REMOVED lines=9> */
.L_x_10597:
        /* <DEDUP_REMOVED lines=10> */
.L_x_10594:
[----:B------:R-:W-:Y:S05]  /*4740*/  @!P4 BRA `(.L_x_10598) ;  /* 0x000000000034c947 */ /* 0x000fea0003800000 */
[----:B01----:R-:W-:Y:S01]  /*4750*/  FFMA.FTZ R7, R227, R180, R183 ;  /* 0x000000b4e3077223 */ /* 0x003fe200000100b7 */
[----:B------:R-:W-:-:S03]  /*4760*/  ISETP.GT.AND P5, PT, R11, RZ, PT ;  /* 0x000000ff0b00720c */ /* 0x000fc60003fa4270 */
[----:B------:R-:W-:-:S04]  /*4770*/  FADD.FTZ R7, R228, -R7 ;  /* 0x80000007e4077221 */ /* 0x000fc80000010000 */
[----:B------:R-:W-:-:S05]  /*4780*/  FMUL.FTZ R7, R10, R7 ;  /* 0x000000070a077220 */ /* 0x000fca0000410000 */
[----:B------:R-:W-:Y:S02]  /*4790*/  FSEL R7, R7, RZ, P5 ;  /* 0x000000ff07077208 */ /* 0x000fe40002800000 */
[----:B------:R-:W-:-:S03]  /*47a0*/  LOP3.LUT P5, RZ, R5, 0xff, RZ, 0xc0, !PT ;  /* 0x000000ff05ff7812 */ /* 0x000fc600078ac0ff */
[----:B------:R-:W-:-:S04]  /*47b0*/  FMUL.FTZ R7, R7, UR17 ;  /* 0x0000001107077c20 */ /* 0x000fc80008410000 */
[----:B------:R-:W-:-:S04]  /*47c0*/  FMUL.FTZ R7, R7, UR16 ;  /* 0x0000001007077c20 */ /* 0x000fc80008410000 */
[-C--:B-----5:R-:W-:Y:S01]  /*47d0*/  FMUL.FTZ R6, R156, R7.reuse ;  /* 0x000000079c067220 */ /* 0x0a0fe20000410000 */
[----:B------:R-:W-:-:S04]  /*47e0*/  FMUL.FTZ R160, R20, R7 ;  /* 0x0000000714a07220 */ /* 0x000fc80000410000 */
[----:B------:R-:W-:Y:S02]  /*47f0*/  FSEL R7, R6, RZ, P5 ;  /* 0x000000ff06077208 */ /* 0x000fe40002800000 */
[----:B------:R-:W-:-:S03]  /*4800*/  SEL R160, R160, RZ, P5 ;  /* 0x000000ffa0a07207 */ /* 0x000fc60002800000 */
[----:B------:R-:W-:-:S07]  /*4810*/  FADD.FTZ R120, R120, R7 ;  /* 0x0000000778787221 */ /* 0x000fce0000010000 */
.L_x_10598:
        /* <DEDUP_REMOVED lines=14> */
.L_x_10599:
        /* <DEDUP_REMOVED lines=14> */
.L_x_10600:
[----:B------:R-:W-:Y:S05]  /*49e0*/  @!P4 BRA `(.L_x_10590) ;  /* 0x000000000034c947 */ /* 0x000fea0003800000 */
[----:B01----:R-:W-:Y:S01]  /*49f0*/  FFMA.FTZ R6, R230, R180, R183 ;  /* 0x000000b4e6067223 */ /* 0x003fe200000100b7 */
[----:B------:R-:W-:-:S03]  /*4a00*/  ISETP.GT.AND P5, PT, R11, RZ, PT ;  /* 0x000000ff0b00720c */ /* 0x000fc60003fa4270 */
[----:B------:R-:W-:-:S04]  /*4a10*/  FADD.FTZ R7, R233, -R6 ;  /* 0x80000006e9077221 */ /* 0x000fc80000010000 */
[----:B------:R-:W-:-:S05]  /*4a20*/  FMUL.FTZ R7, R10, R7 ;  /* 0x000000070a077220 */ /* 0x000fca0000410000 */
[----:B------:R-:W-:Y:S02]  /*4a30*/  FSEL R7, R7, RZ, P5 ;  /* 0x000000ff07077208 */ /* 0x000fe40002800000 */
[----:B------:R-:W-:-:S03]  /*4a40*/  ISETP.GE.U32.AND P5, PT, R5, 0x1000000, PT ;  /* 0x010000000500780c */ /* 0x000fc60003fa6070 */
[----:B------:R-:W-:-:S04]  /*4a50*/  FMUL.FTZ R7, R7, UR17 ;  /* 0x0000001107077c20 */ /* 0x000fc80008410000 */
[----:B------:R-:W-:-:S04]  /*4a60*/  FMUL.FTZ R6, R7, UR16 ;  /* 0x0000001007067c20 */ /* 0x000fc80008410000 */
[-C--:B-----5:R-:W-:Y:S01]  /*4a70*/  FMUL.FTZ R7, R159, R6.reuse ;  /* 0x000000069f077220 */ /* 0x0a0fe20000410000 */
[----:B------:R-:W-:-:S04]  /*4a80*/  FMUL.FTZ R163, R23, R6 ;  /* 0x0000000617a37220 */ /* 0x000fc80000410000 */
[----:B------:R-:W-:Y:S02]  /*4a90*/  FSEL R6, R7, RZ, P5 ;  /* 0x000000ff07067208 */ /* 0x000fe40002800000 */
[----:B------:R-:W-:-:S03]  /*4aa0*/  SEL R163, R163, RZ, P5 ;  /* 0x000000ffa3a37207 */ /* 0x000fc60002800000 */
[----:B------:R-:W-:-:S07]  /*4ab0*/  FADD.FTZ R123, R123, R6 ;  /* 0x000000067b7b7221 */ /* 0x000fce0000010000 */
.L_x_10590:
[----:B-1----:R-:W1:Y:S01]  /*4ac0*/  @P0 LDC.64 R8, c[0x0][0x478] ;  /* 0x00011e00ff080b82 */ /* 0x002e620000000a00 */
[----:B------:R-:W-:-:S07]  /*4ad0*/  @P0 IADD3 R5, PT, PT, R181, 0x200, RZ ;  /* 0x00000200b5050810 */ /* 0x000fce0007ffe0ff */
[----:B0-----:R-:W0:Y:S01]  /*4ae0*/  @P4 LDC.64 R6, c[0x0][0x468] ;  /* 0x00011a00ff064b82 */ /* 0x001e220000000a00 */
[----:B-1----:R-:W-:-:S05]  /*4af0*/  @P0 IMAD.WIDE.U32 R8, R5, 0x10, R8 ;  /* 0x0000001005080825 */ /* 0x002fca00078e0008 */
[----:B------:R1:W-:Y:S01]  /*4b00*/  @P0 STG.E.128 desc[UR12][R8.64], R164 ;  /* 0x000000a408000986 */ /* 0x0003e2000c101d0c */
[----:B0-----:R-:W-:Y:S01]  /*4b10*/  @P4 IMAD.WIDE.U32 R6, R177, 0x10, R6 ;  /* 0x00000010b1064825 */ /* 0x001fe200078e0006 */
[----:B------:R-:W-:-:S04]  /*4b20*/  IADD3 R177, PT, PT, R215, 0x300, RZ ;  /* 0x00000300d7b17810 */ /* 0x000fc80007ffe0ff */
[----:B------:R1:W-:Y:S01]  /*4b30*/  @P4 STG.E.128 desc[UR12][R6.64], R160 ;  /* 0x000000a006004986 */ /* 0x0003e2000c101d0c */
[----:B------:R-:W-:Y:S05]  /*4b40*/  @!P4 BRA `(.L_x_10601) ;  /* 0x00000000000cc947 */ /* 0x000fea0003800000 */
[----:B-1----:R-:W0:Y:S02]  /*4b50*/  LDC.64 R6, c[0x0][0x390] ;  /* 0x0000e400ff067b82 */ /* 0x002e240000000a00 */
[----:B0-----:R-:W-:-:S05]  /*4b60*/  IMAD.WIDE.U32 R6, R177, 0x10, R6 ;  /* 0x00000010b1067825 */ /* 0x001fca00078e0006 */
[----:B-----5:R0:W5:Y:S02]  /*4b70*/  LDG.E.128 R156, desc[UR12][R6.64] ;  /* 0x0000000c069c7981 */ /* 0x020164000c1e1d00 */
.L_x_10601:
[----:B------:R-:W-:Y:S05]  /*4b80*/  @!P1 BRA `(.L_x_10602) ;  /* 0x0000000400ac9947 */ /* 0x000fea0003800000 */
[----:B------:R-:W-:Y:S05]  /*4b90*/  @!P0 BRA `(.L_x_10603) ;  /* 0x0000000000d48947 */ /* 0x000fea0003800000 */
[-CC-:B------:R-:W-:Y:S01]  /*4ba0*/  @P3 FFMA.FTZ R5, R195, R180.reuse, R183.reuse ;  /* 0x000000b4c3053223 */ /* 0x180fe200000100b7 */
[-CC-:B01----:R-:W-:Y:S01]  /*4bb0*/  @P3 FFMA.FTZ R6, R192, R180.reuse, R183.reuse ;  /* 0x000000b4c0063223 */ /* 0x183fe200000100b7 */
        /* <DEDUP_REMOVED lines=23> */
.L_x_10604:
        /* <DEDUP_REMOVED lines=9> */
.L_x_10605:
        /* <DEDUP_REMOVED lines=9> */
.L_x_10606:
        /* <DEDUP_REMOVED lines=10> */
.L_x_10603:
        /* <DEDUP_REMOVED lines=13> */
.L_x_10608:
        /* <DEDUP_REMOVED lines=13> */
.L_x_10609:
        /* <DEDUP_REMOVED lines=13> */
.L_x_10610:
[----:B------:R-:W-:Y:S05]  /*5160*/  @!P4 BRA `(.L_x_10607) ;  /* 0x0000000400f0c947 */ /* 0x000fea0003800000 */
[----:B01----:R-:W-:Y:S01]  /*5170*/  @P3 FFMA.FTZ R6, R194, R180, R183 ;  /* 0x000000b4c2063223 */ /* 0x003fe200000100b7 */
[----:B------:R-:W-:Y:S02]  /*5180*/  MOV R5, R147 ;  /* 0x0000009300057202 */ /* 0x000fe40000000f00 */
        /* <DEDUP_REMOVED lines=11> */
.L_x_10602:
        /* <DEDUP_REMOVED lines=27> */
.L_x_10612:
        /* <DEDUP_REMOVED lines=9> */
.L_x_10613:
        /* <DEDUP_REMOVED lines=9> */
.L_x_10614:
        /* <DEDUP_REMOVED lines=10> */
.L_x_10611:
        /* <DEDUP_REMOVED lines=8> */
[----:B------:R-:W-:-:S04]  /*5630*/  FMUL.FTZ R5, R5, UR16 ;  /* 0x0000001005057c20 */ /* 0x000fc80008410000 */
[-C--:B01---5:R-:W-:Y:S01]  /*5640*/  FMUL.FTZ R6, R156, R5.reuse ;  /* 0x000000059c067220 */ /* 0x0a3fe20000410000 */
[----:B------:R-:W-:-:S04]  /*5650*/  FMUL.FTZ R160, R24, R5 ;  /* 0x0000000518a07220 */ /* 0x000fc80000410000 */
[----:B------:R-:W-:Y:S02]  /*5660*/  FSEL R5, R6, RZ, P5 ;  /* 0x000000ff06057208 */ /* 0x000fe40002800000 */
[----:B------:R-:W-:-:S03]  /*5670*/  SEL R160, R160, RZ, P5 ;  /* 0x000000ffa0a07207 */ /* 0x000fc60002800000 */
[----:B------:R-:W-:-:S07]  /*5680*/  FADD.FTZ R116, R116, R5 ;  /* 0x0000000574747221 */ /* 0x000fce0000010000 */
.L_x_10615:
        /* <DEDUP_REMOVED lines=14> */
.L_x_10616:
        /* <DEDUP_REMOVED lines=14> */
.L_x_10617:
        /* <DEDUP_REMOVED lines=14> */
.L_x_10607:
[----:B01----:R-:W0:Y:S01]  /*5930*/  @P0 LDC.64 R6, c[0x0][0x478] ;  /* 0x00011e00ff060b82 */ /* 0x003e220000000a00 */
[----:B------:R-:W-:-:S07]  /*5940*/  @P0 IADD3 R9, PT, PT, R181, 0x300, RZ ;  /* 0x00000300b5090810 */ /* 0x000fce0007ffe0ff */
[----:B------:R-:W1:Y:S01]  /*5950*/  @P4 LDC.64 R4, c[0x0][0x468] ;  /* 0x00011a00ff044b82 */ /* 0x000e620000000a00 */
[----:B0-----:R-:W-:Y:S01]  /*5960*/  @P0 IMAD.WIDE.U32 R6, R9, 0x10, R6 ;  /* 0x0000001009060825 */ /* 0x001fe200078e0006 */
[----:B------:R-:W-:-:S04]  /*5970*/  IADD3 R9, PT, PT, R215, 0x400, RZ ;  /* 0x00000400d7097810 */ /* 0x000fc80007ffe0ff */
[----:B------:R0:W-:Y:S01]  /*5980*/  @P0 STG.E.128 desc[UR12][R6.64], R164 ;  /* 0x000000a406000986 */ /* 0x0001e2000c101d0c */
[----:B-1----:R-:W-:-:S05]  /*5990*/  @P4 IMAD.WIDE.U32 R4, R177, 0x10, R4 ;  /* 0x00000010b1044825 */ /* 0x002fca00078e0004 */
[----:B------:R0:W-:Y:S01]  /*59a0*/  @P4 STG.E.128 desc[UR12][R4.64], R160 ;  /* 0x000000a004004986 */ /* 0x0001e2000c101d0c */
[----:B------:R-:W-:Y:S05]  /*59b0*/  @!P4 BRA `(.L_x_10618) ;  /* 0x00000000000cc947 */ /* 0x000fea0003800000 */
[----:B0-----:R-:W0:Y:S02]  /*59c0*/  LDC.64 R4, c[0x0][0x390] ;  /* 0x0000e400ff047b82 */ /* 0x001e240000000a00 */
[----:B0-----:R-:W-:-:S05]  /*59d0*/  IMAD.WIDE.U32 R4, R9, 0x10, R4 ;  /* 0x0000001009047825 */ /* 0x001fca00078e0004 */
[----:B-----5:R1:W5:Y:S02]  /*59e0*/  LDG.E.128 R156, desc[UR12][R4.64] ;  /* 0x0000000c049c7981 */ /* 0x020364000c1e1d00 */
.L_x_10618:
        /* <DEDUP_REMOVED lines=27> */
.L_x_10621:
        /* <DEDUP_REMOVED lines=9> */
.L_x_10622:
        /* <DEDUP_REMOVED lines=9> */
.L_x_10623:
        /* <DEDUP_REMOVED lines=10> */
.L_x_10620:
        /* <DEDUP_REMOVED lines=13> */
.L_x_10625:
[----:B------:R-:W-:Y:S05]  /*5e30*/  @!P4 BRA `(.L_x_10626) ;  /* 0x000000000030c947 */ /* 0x000fea0003800000 */
[----:B0-----:R-:W-:Y:S01]  /*5e40*/  @P3 FFMA.FTZ R6, R200, R180, R183 ;  /* 0x000000b4c8063223 */ /* 0x001fe200000100b7 */
[----:B-1----:R-:W-:Y:S02]  /*5e50*/  MOV R4, R149 ;  /* 0x0000009500047202 */ /* 0x002fe40000000f00 */
        /* <DEDUP_REMOVED lines=10> */
.L_x_10626:
        /* <DEDUP_REMOVED lines=13> */
.L_x_10627:
[----:B------:R-:W-:Y:S05]  /*5fd0*/  @!P4 BRA `(.L_x_10624) ;  /* 0x0000000400f0c947 */ /* 0x000fea0003800000 */
[----:B0-----:R-:W-:Y:S01]  /*5fe0*/  @P3 FFMA.FTZ R6, R202, R180, R183 ;  /* 0x000000b4ca063223 */ /* 0x001fe200000100b7 */
[----:B-1----:R-:W-:Y:S02]  /*5ff0*/  MOV R4, R151 ;  /* 0x0000009700047202 */ /* 0x002fe40000000f00 */
        /* <DEDUP_REMOVED lines=11> */
.L_x_10619:
[----:B------:R-:W-:Y:S05]  /*60b0*/  @!P0 BRA `(.L_x_10628) ;  /* 0x0000000000d88947 */ /* 0x000fea0003800000 */
[-CC-:B0-----:R-:W-:Y:S01]  /*60c0*/  FFMA.FTZ R7, R203, R180.reuse, R183.reuse ;  /* 0x000000b4cb077223 */ /* 0x181fe200000100b7 */
[-CC-:B-1----:R-:W-:Y:S01]  /*60d0*/  FFMA.FTZ R5, R201, R180.reuse, R183.reuse ;  /* 0x000000b4c9057223 */ /* 0x182fe200000100b7 */
        /* <DEDUP_REMOVED lines=24> */
.L_x_10629:
        /* <DEDUP_REMOVED lines=9> */
.L_x_10630:
        /* <DEDUP_REMOVED lines=9> */
.L_x_10631:
        /* <DEDUP_REMOVED lines=10> */
.L_x_10628:
        /* <DEDUP_REMOVED lines=14> */
.L_x_10632:
        /* <DEDUP_REMOVED lines=14> */
.L_x_10633:
        /* <DEDUP_REMOVED lines=14> */
.L_x_10634:
        /* <DEDUP_REMOVED lines=14> */
.L_x_10624:
[----:B0-----:R-:W0:Y:S01]  /*67a0*/  @P0 LDC.64 R6, c[0x0][0x478] ;  /* 0x00011e00ff060b82 */ /* 0x001e220000000a00 */
[----:B------:R-:W-:Y:S02]  /*67b0*/  @P0 IADD3 R177, PT, PT, R181, 0x400, RZ ;  /* 0x00000400b5b10810 */ /* 0x000fe40007ffe0ff */
[----:B------:R-:W-:-:S05]  /*67c0*/  IADD3 R215, PT, PT, R215, 0x500, RZ ;  /* 0x00000500d7d77810 */ /* 0x000fca0007ffe0ff */
[----:B-1----:R-:W1:Y:S01]  /*67d0*/  @P4 LDC.64 R4, c[0x0][0x468] ;  /* 0x00011a00ff044b82 */ /* 0x002e620000000a00 */
[----:B0-----:R-:W-:-:S05]  /*67e0*/  @P0 IMAD.WIDE.U32 R6, R177, 0x10, R6 ;  /* 0x00000010b1060825 */ /* 0x001fca00078e0006 */
[----:B------:R0:W-:Y:S01]  /*67f0*/  @P0 STG.E.128 desc[UR12][R6.64], R164 ;  /* 0x000000a406000986 */ /* 0x0001e2000c101d0c */
[----:B-1----:R-:W-:-:S05]  /*6800*/  @P4 IMAD.WIDE.U32 R4, R9, 0x10, R4 ;  /* 0x0000001009044825 */ /* 0x002fca00078e0004 */
[----:B------:R0:W-:Y:S01]  /*6810*/  @P4 STG.E.128 desc[UR12][R4.64], R160 ;  /* 0x000000a004004986 */ /* 0x0001e2000c101d0c */
[----:B------:R-:W-:Y:S05]  /*6820*/  @!P4 BRA `(.L_x_10635) ;  /* 0x00000000000cc947 */ /* 0x000fea0003800000 */
[----:B0-----:R-:W0:Y:S02]  /*6830*/  LDC.64 R4, c[0x0][0x390] ;  /* 0x0000e400ff047b82 */ /* 0x001e240000000a00 */
[----:B0-----:R-:W-:-:S05]  /*6840*/  IMAD.WIDE.U32 R4, R215, 0x10, R4 ;  /* 0x00000010d7047825 */ /* 0x001fca00078e0004 */
[----:B-----5:R1:W5:Y:S02]  /*6850*/  LDG.E.128 R156, desc[UR12][R4.64] ;  /* 0x0000000c049c7981 */ /* 0x020364000c1e1d00 */
.L_x_10635:
[----:B------:R-:W-:Y:S05]  /*6860*/  @!P1 BRA `(.L_x_10636) ;  /* 0x0000000400ac9947 */ /* 0x000fea0003800000 */
[----:B------:R-:W-:Y:S05]  /*6870*/  @!P0 BRA `(.L_x_10637) ;  /* 0x0000000000d48947 */ /* 0x000fea0003800000 */
[-CC-:B01----:R-:W-:Y:S01]  /*6880*/  @P3 FFMA.FTZ R5, R211, R180.reuse, R183.reuse ;  /* 0x000000b4d3053223 */ /* 0x183fe200000100b7 */
[----:B------:R-:W-:Y:S01]  /*6890*/  @P3 FFMA.FTZ R2, R208, R180, R183 ;  /* 0x000000b4d0023223 */ /* 0x000fe200000100b7 */
[----:B------:R-:W-:Y:S02]  /*68a0*/  MOV R166, R154 ;  /* 0x0000009a00a67202 */ /* 0x000fe40000000f00 */
[----:B------:R-:W-:Y:S01]  /*68b0*/  @P3 FADD.FTZ R7, R214, -R5 ;  /* 0x80000005d6073221 */ /* 0x000fe20000010000 */
        /* <DEDUP_REMOVED lines=21> */
.L_x_10638:
        /* <DEDUP_REMOVED lines=9> */
.L_x_10639:
        /* <DEDUP_REMOVED lines=9> */
.L_x_10640:
        /* <DEDUP_REMOVED lines=10> */
.L_x_10637:
        /* <DEDUP_REMOVED lines=13> */
.L_x_10642:
        /* <DEDUP_REMOVED lines=13> */
.L_x_10643:
        /* <DEDUP_REMOVED lines=13> */
.L_x_10644:
[----:B------:R-:W-:Y:S05]  /*6e40*/  @!P4 BRA `(.L_x_10641) ;  /* 0x0000000400f0c947 */ /* 0x000fea0003800000 */
[----:B------:R-:W-:Y:S01]  /*6e50*/  @P3 FFMA.FTZ R183, R234, R180, R183 ;  /* 0x000000b4eab73223 */ /* 0x000fe200000100b7 */
[----:B------:R-:W-:Y:S02]  /*6e60*/  MOV R2, R155 ;  /* 0x0000009b00027202 */ /* 0x000fe40000000f00 */
[----:B------:R-:W-:Y:S01]  /*6e70*/  ISETP.GE.U32.AND P1, PT, R0, 0x1000000, PT ;  /* 0x010000000000780c */ /* 0x000fe20003f26070 */
[----:B------:R-:W-:-:S04]  /*6e80*/  @P3 FADD.FTZ R183, R210, -R183 ;  /* 0x800000b7d2b73221 */ /* 0x000fc80000010000 */
[----:B------:R-:W-:-:S04]  /*6e90*/  @P3 FFMA.FTZ R2, R10, R183, R155 ;  /* 0x000000b70a023223 */ /* 0x000fc8000001009b */
[----:B------:R-:W-:-:S04]  /*6ea0*/  FMUL.FTZ R2, R2, UR17 ;  /* 0x0000001102027c20 */ /* 0x000fc80008410000 */
[----:B------:R-:W-:-:S04]  /*6eb0*/  FMUL.FTZ R2, R2, UR16 ;  /* 0x0000001002027c20 */ /* 0x000fc80008410000 */
[-C--:B01---5:R-:W-:Y:S01]  /*6ec0*/  FMUL.FTZ R4, R159, R2.reuse ;  /* 0x000000029f047220 */ /* 0x0a3fe20000410000 */
[----:B------:R-:W-:-:S04]  /*6ed0*/  FMUL.FTZ R2, R35, R2 ;  /* 0x0000000223027220 */ /* 0x000fc80000410000 */
[----:B------:R-:W-:Y:S02]  /*6ee0*/  FSEL R4, R4, RZ, P1 ;  /* 0x000000ff04047208 */ /* 0x000fe40000800000 */
[----:B------:R-:W-:-:S03]  /*6ef0*/  SEL R163, R2, RZ, P1 ;  /* 0x000000ff02a37207 */ /* 0x000fc60000800000 */
[----:B------:R-:W-:Y:S01]  /*6f00*/  FADD.FTZ R111, R111, R4 ;  /* 0x000000046f6f7221 */ /* 0x000fe20000010000 */
[----:B------:R-:W-:Y:S06]  /*6f10*/  BRA `(.L_x_10641) ;  /* 0x0000000400bc7947 */ /* 0x000fec0003800000 */
.L_x_10636:
        /* <DEDUP_REMOVED lines=27> */
.L_x_10646:
        /* <DEDUP_REMOVED lines=9> */
.L_x_10647:
        /* <DEDUP_REMOVED lines=9> */
.L_x_10648:
        /* <DEDUP_REMOVED lines=10> */
.L_x_10645:
        /* <DEDUP_REMOVED lines=14> */
.L_x_10649:
[----:B------:R-:W-:Y:S05]  /*7370*/  @!P4 BRA `(.L_x_10650) ;  /* 0x000000000034c947 */ /* 0x000fea0003800000 */
[----:B------:R-:W-:Y:S01]  /*7380*/  FFMA.FTZ R2, R208, R180, R183 ;  /* 0x000000b4d0027223 */ /* 0x000fe200000100b7 */
[----:B------:R-:W-:-:S03]  /*7390*/  ISETP.GT.AND P1, PT, R11, RZ, PT ;  /* 0x000000ff0b00720c */ /* 0x000fc60003f24270 */
[----:B01----:R-:W-:-:S04]  /*73a0*/  FADD.FTZ R5, R213, -R2 ;  /* 0x80000002d5057221 */ /* 0x003fc80000010000 */
        /* <DEDUP_REMOVED lines=10> */
.L_x_10650:
        /* <DEDUP_REMOVED lines=14> */
.L_x_10651:
[----:B------:R-:W-:Y:S05]  /*7530*/  @!P4 BRA `(.L_x_10641) ;  /* 0x000000000034c947 */ /* 0x000fea0003800000 */
[----:B------:R-:W-:Y:S01]  /*7540*/  FFMA.FTZ R183, R234, R180, R183 ;  /* 0x000000b4eab77223 */ /* 0x000fe200000100b7 */
[----:B------:R-:W-:-:S03]  /*7550*/  ISETP.GT.AND P1, PT, R11, RZ, PT ;  /* 0x000000ff0b00720c */ /* 0x000fc60003f24270 */
[----:B------:R-:W-:-:S04]  /*7560*/  FADD.FTZ R183, R210, -R183 ;  /* 0x800000b7d2b77221 */ /* 0x000fc80000010000 */
[----:B------:R-:W-:-:S05]  /*7570*/  FMUL.FTZ R2, R10, R183 ;  /* 0x000000b70a027220 */ /* 0x000fca0000410000 */
[----:B------:R-:W-:Y:S02]  /*7580*/  FSEL R2, R2, RZ, P1 ;  /* 0x000000ff02027208 */ /* 0x000fe40000800000 */
[----:B------:R-:W-:-:S03]  /*7590*/  ISETP.GE.U32.AND P1, PT, R0, 0x1000000, PT ;  /* 0x010000000000780c */ /* 0x000fc60003f26070 */
[----:B------:R-:W-:-:S04]  /*75a0*/  FMUL.FTZ R2, R2, UR17 ;  /* 0x0000001102027c20 */ /* 0x000fc80008410000 */
[----:B------:R-:W-:-:S04]  /*75b0*/  FMUL.FTZ R2, R2, UR16 ;  /* 0x0000001002027c20 */ /* 0x000fc80008410000 */
[-C--:B01---5:R-:W-:Y:S01]  /*75c0*/  FMUL.FTZ R4, R159, R2.reuse ;  /* 0x000000029f047220 */ /* 0x0a3fe20000410000 */
[----:B------:R-:W-:-:S04]  /*75d0*/  FMUL.FTZ R2, R35, R2 ;  /* 0x0000000223027220 */ /* 0x000fc80000410000 */
[----:B------:R-:W-:Y:S02]  /*75e0*/  FSEL R4, R4, RZ, P1 ;  /* 0x000000ff04047208 */ /* 0x000fe40000800000 */
[----:B------:R-:W-:-:S03]  /*75f0*/  SEL R163, R2, RZ, P1 ;  /* 0x000000ff02a37207 */ /* 0x000fc60000800000 */
[----:B------:R-:W-:-:S07]  /*7600*/  FADD.FTZ R111, R111, R4 ;  /* 0x000000046f6f7221 */ /* 0x000fce0000010000 */
.L_x_10641:
[----:B------:R-:W2:Y:S01]  /*7610*/  @P0 LDC.64 R8, c[0x0][0x478] ;  /* 0x00011e00ff080b82 */ /* 0x000ea20000000a00 */
[----:B------:R-:W-:Y:S02]  /*7620*/  @P0 IADD3 R181, PT, PT, R181, 0x500, RZ ;  /* 0x00000500b5b50810 */ /* 0x000fe40007ffe0ff */
[----:B------:R-:W-:-:S05]  /*7630*/  PLOP3.LUT P2, PT, P2, PT, PT, 0x8, 0x80 ;  /* 0x000000000080781c */ /* 0x000fca000174e170 */
[----:B01----:R-:W0:Y:S08]  /*7640*/  LDC.64 R4, c[0x0][0x380] ;  /* 0x0000e000ff047b82 */ /* 0x003e300000000a00 */
[----:B------:R-:W1:Y:S01]  /*7650*/  @P4 LDC.64 R6, c[0x0][0x468] ;  /* 0x00011a00ff064b82 */ /* 0x000e620000000a00 */
[----:B--2---:R-:W-:-:S05]  /*7660*/  @P0 IMAD.WIDE.U32 R8, R181, 0x10, R8 ;  /* 0x00000010b5080825 */ /* 0x004fca00078e0008 */
[----:B------:R2:W-:Y:S01]  /*7670*/  @P0 STG.E.128 desc[UR12][R8.64], R164 ;  /* 0x000000a408000986 */ /* 0x0005e2000c101d0c */
[----:B0-----:R-:W-:-:S04]  /*7680*/  IADD3 R216, PT, PT, R216, R4, RZ ;  /* 0x00000004d8d87210 */ /* 0x001fc80007ffe0ff */
[----:B------:R-:W-:Y:S01]  /*7690*/  ISETP.GE.AND P0, PT, R216, R5, PT ;  /* 0x00000005d800720c */ /* 0x000fe20003f06270 */
[----:B-1----:R-:W-:-:S05]  /*76a0*/  @P4 IMAD.WIDE.U32 R6, R215, 0x10, R6 ;  /* 0x00000010d7064825 */ /* 0x002fca00078e0006 */
[----:B------:R2:W-:Y:S07]  /*76b0*/  @P4 STG.E.128 desc[UR12][R6.64], R160 ;  /* 0x000000a006004986 */ /* 0x0005ee000c101d0c */
[----:B------:R-:W-:Y:S05]  /*76c0*/  @!P0 BRA `(.L_x_10652) ;  /* 0xffffff8c005c8947 */ /* 0x000fea000383ffff */
.L_x_10547:
[----:B--2---:R-:W1:Y:S01]  /*76d0*/  S2R R9, SR_TID.X ;  /* 0x0000000000097919 */ /* 0x004e620000002100 */
        /* <DEDUP_REMOVED lines=28> */
.L_x_10653:
        /* <DEDUP_REMOVED lines=14> */
.L_x_10853:


//--------------------- .nv.shared._ZN10layer_norm13ln_bwd_kernelINS_13Kernel_traitsI13__nv_bfloat16S2_S2_S2_fjLj6144ELj1ELj1ELj8ELj16ENS_18Kernel_traits_baseILj6144ES2_S2_S2_S2_fjLj256EEEEELb0ELb0ELb0ELb0EEEvNS_9BwdParamsE --------------------------
	.section	.nv.shared._ZN10layer_norm13ln_bwd_kernelINS_13Kernel_traitsI13__nv_bfloat16S2_S2_S2_fjLj6144ELj1ELj1ELj8ELj16ENS_18Kernel_traits_baseILj6144ES2_S2_S2_S2_fjLj256EEEEELb0ELb0ELb0ELb0EEEvNS_9BwdParamsE,"aw",@nobits
	.sectionflags	@""
	.align	16
	.zero		1024


//--------------------- .nv.shared.reserved.0     --------------------------
	.section	.nv.shared.reserved.0,"aw",@nobits
	.weak		__nv_reservedSMEM_offset_0_alias
	.size		__nv_reservedSMEM_offset_0_alias, 0, 64
	.other		__nv_reservedSMEM_offset_0_alias,@"STO_CUDA_RESERVED_SHARED STV_DEFAULT"
__nv_reservedSMEM_offset_0_alias:
	.zero		0
	.zero		64


//--------------------- .nv.shared._ZN10layer_norm13ln_bwd_kernelINS_13Kernel_traitsI13__nv_bfloat16S2_S2_S2_fjLj6144ELj1ELj1ELj8ELj16ENS_18Kernel_traits_baseILj6144ES2_S2_S2_S2_fjLj256EEEEELb0ELb0ELb0ELb1EEEvNS_9BwdParamsE --------------------------
	.section	.nv.shared._ZN10layer_norm13ln_bwd_kernelINS_13Kernel_traitsI13__nv_bfloat16S2_S2_S2_fjLj6144ELj1ELj1ELj8ELj16ENS_18Kernel_traits_baseILj6144ES2_S2_S2_S2_fjLj256EEEEELb0ELb0ELb0ELb1EEEvNS_9BwdParamsE,"aw",@nobits
	.sectionflags	@""
	.align	16
	.zero		1024


//--------------------- .nv.shared._ZN10layer_norm13ln_bwd_kernelINS_13Kernel_traitsI13__nv_bfloat16S2_S2_S2_fjLj6144ELj1ELj1ELj8ELj16ENS_18Kernel_traits_baseILj6144ES2_S2_S2_S2_fjLj256EEEEELb0ELb0ELb1ELb0EEEvNS_9BwdParamsE --------------------------
	.section	.nv.shared._ZN10layer_norm13ln_bwd_kernelINS_13Kernel_traitsI13__nv_bfloat16S2_S2_S2_fjLj6144ELj1ELj1ELj8ELj16ENS_18Kernel_traits_baseILj6144ES2_S2_S2_S2_fjLj256EEEEELb0ELb0ELb1ELb0EEEvNS_9BwdParamsE,"aw",@nobits
	.sectionflags	@""
	.align	16
	.zero		1024


//--------------------- .nv.shared._ZN10layer_norm13ln_bwd_kernelINS_13Kernel_traitsI13__nv_bfloat16S2_S2_S2_fjLj6144ELj1ELj1ELj8ELj16ENS_18Kernel_traits_baseILj6144ES2_S2_S2_S2_fjLj256EEEEELb0ELb0ELb1ELb1EEEvNS_9BwdParamsE --------------------------
	.section	.nv.shared._ZN10layer_norm13ln_bwd_kernelINS_13Kernel_traitsI13__nv_bfloat16S2_S2_S2_fjLj6144ELj1ELj1ELj8ELj16ENS_18Kernel_traits_baseILj6144ES2_S2_S2_S2_fjLj256EEEEELb0ELb0ELb1ELb1EEEvNS_9BwdParamsE,"aw",@nobits
	.sectionflags	@""
	.align	16
	.zero		1024


//--------------------- .nv.shared._ZN10layer_norm13ln_bwd_kernelINS_13Kernel_traitsI13__nv_bfloat16S2_S2_S2_fjLj6144ELj1ELj1ELj8ELj16ENS_18Kernel_traits_baseILj6144ES2_S2_S2_S2_fjLj256EEEEELb0ELb1ELb0ELb0EEEvNS_9BwdParamsE --------------------------
	.section	.nv.shared._ZN10layer_norm13ln_bwd_kernelINS_13Kernel_traitsI13__nv_bfloat16S2_S2_S2_fjLj6144ELj1ELj1ELj8ELj16ENS_18Kernel_traits_baseILj6144ES2_S2_S2_S2_fjLj256EEEEELb0ELb1ELb0ELb0EEEvNS_9BwdParamsE,"aw",@nobits
	.sectionflags	@""
	.align	16
	.zero		1024


//--------------------- .nv.shared._ZN10layer_norm13ln_bwd_kernelINS_13Kernel_traitsI13__nv_bfloat16S2_S2_S2_fjLj6144ELj1ELj1ELj8ELj16ENS_18Kernel_traits_baseILj6144ES2_S2_S2_S2_fjLj256EEEEELb0ELb1ELb0ELb1EEEvNS_9BwdParamsE --------------------------
	.section	.nv.shared._ZN10layer_norm13ln_bwd_kernelINS_13Kernel_traitsI13__nv_bfloat16S2_S2_S2_fjLj6144ELj1ELj1ELj8ELj16ENS_18Kernel_traits_baseILj6144ES2_S2_S2_S2_fjLj256EEEEELb0ELb1ELb0ELb1EEEvNS_9BwdParamsE,"aw",@nobits
	.sectionflags	@""
	.align	16
	.zero		1024


//--------------------- .nv.shared._ZN10layer_norm13ln_bwd_kernelINS_13Kernel_traitsI13__nv_bfloat16S2_S2_S2_fjLj6144ELj1ELj1ELj8ELj16ENS_18Kernel_traits_baseILj6144ES2_S2_S2_S2_fjLj256EEEEELb0ELb1ELb1ELb0EEEvNS_9BwdParamsE --------------------------
	.section	.nv.shared._ZN10layer_norm13ln_bwd_kernelINS_13Kernel_traitsI13__nv_bfloat16S2_S2_S2_fjLj6144ELj1ELj1ELj8ELj16ENS_18Kernel_traits_baseILj6144ES2_S2_S2_S2_fjLj256EEEEELb0ELb1ELb1ELb0EEEvNS_9BwdParamsE,"aw",@nobits
	.sectionflags	@""
	.align	16
	.zero		1024


//--------------------- .nv.shared._ZN10layer_norm13ln_bwd_kernelINS_13Kernel_traitsI13__nv_bfloat16S2_S2_S2_fjLj6144ELj1ELj1ELj8ELj16ENS_18Kernel_traits_baseILj6144ES2_S2_S2_S2_fjLj256EEEEELb0ELb1ELb1ELb1EEEvNS_9BwdParamsE --------------------------
	.section	.nv.shared._ZN10layer_norm13ln_bwd_kernelINS_13Kernel_traitsI13__nv_bfloat16S2_S2_S2_fjLj6144ELj1ELj1ELj8ELj16ENS_18Kernel_traits_baseILj6144ES2_S2_S2_S2_fjLj256EEEEELb0ELb1ELb1ELb1EEEvNS_9BwdParamsE,"aw",@nobits
	.sectionflags	@""
	.align	16
	.zero		1024


//--------------------- .nv.shared._ZN10layer_norm13ln_bwd_kernelINS_13Kernel_traitsI13__nv_bfloat16S2_S2_S2_fjLj6144ELj1ELj1ELj8ELj16ENS_18Kernel_traits_baseILj6144ES2_S2_S2_S2_fjLj256EEEEELb1ELb0ELb0ELb0EEEvNS_9BwdParamsE --------------------------
	.section	.nv.shared._ZN10layer_norm13ln_bwd_kernelINS_13Kernel_traitsI13__nv_bfloat16S2_S2_S2_fjLj6144ELj1ELj1ELj8ELj16ENS_18Kernel_traits_baseILj6144ES2_S2_S2_S2_fjLj256EEEEELb1ELb0ELb0ELb0EEEvNS_9BwdParamsE,"aw",@nobits
	.sectionflags	@""
	.align	16
	.zero		1024


//--------------------- .nv.shared._ZN10layer_norm13ln_bwd_kernelINS_13Kernel_traitsI13__nv_bfloat16S2_S2_S2_fjLj6144ELj1ELj1ELj8ELj16ENS_18Kernel_traits_baseILj6144ES2_S2_S2_S2_fjLj256EEEEELb1ELb0ELb0ELb1EEEvNS_9BwdParamsE --------------------------
	.section	.nv.shared._ZN10layer_norm13ln_bwd_kernelINS_13Kernel_traitsI13__nv_bfloat16S2_S2_S2_fjLj6144ELj1ELj1ELj8ELj16ENS_18Kernel_traits_baseILj6144ES2_S2_S2_S2_fjLj256EEEEELb1ELb0ELb0ELb1EEEvNS_9BwdParamsE,"aw",@nobits
	.sectionflags	@""
	.align	16
	.zero		1024


//--------------------- .nv.shared._ZN10layer_norm22ln_bwd_finalize_kernelINS_22Kernel_traits_finalizeILj6144E13__nv_bfloat16S2_S2_S2_fjLb0ELj1024ELj4ENS_18Kernel_traits_baseILj6144ES2_S2_S2_S2_fjLj1024EEEEELb0ELb0EEEvNS_9BwdParamsE --------------------------
	.section	.nv.shared._ZN10layer_norm22ln_bwd_finalize_kernelINS_22Kernel_traits_finalizeILj6144E13__nv_bfloat16S2_S2_S2_fjLb0ELj1024ELj4ENS_18Kernel_traits_baseILj6144ES2_S2_S2_S2_fjLj1024EEEEELb0ELb0EEEvNS_9BwdParamsE,"aw",@nobits
	.sectionflags	@""
	.align	16
.nv.shared._ZN10layer_norm22ln_bwd_finalize_kernelINS_22Kernel_traits_finalizeILj6144E13__nv_bfloat16S2_S2_S2_fjLb0ELj1024ELj4ENS_18Kernel_traits_baseILj6144ES2_S2_S2_S2_fjLj1024EEEEELb0ELb0EEEvNS_9BwdParamsE:
	.zero		9472


//--------------------- .nv.shared._ZN10layer_norm13ln_bwd_kernelINS_13Kernel_traitsI13__nv_bfloat16S2_S2_S2_fjLj6144ELj1ELj1ELj8ELj16ENS_18Kernel_traits_baseILj6144ES2_S2_S2_S2_fjLj256EEEEELb1ELb0ELb1ELb0EEEvNS_9BwdParamsE --------------------------
	.section	.nv.shared._ZN10layer_norm13ln_bwd_kernelINS_13Kernel_traitsI13__nv_bfloat16S2_S2_S2_fjLj6144ELj1ELj1ELj8ELj16ENS_18Kernel_traits_baseILj6144ES2_S2_S2_S2_fjLj256EEEEELb1ELb0ELb1ELb0EEEvNS_9BwdParamsE,"aw",@nobits
	.sectionflags	@""
	.align	16
	.zero		1024


//--------------------- .nv.shared._ZN10layer_norm22ln_bwd_finalize_kernelINS_22Kernel_traits_finalizeILj6144E13__nv_bfloat16S2_S2_S2_fjLb0ELj1024ELj4ENS_18Kernel_traits_baseILj6144ES2_S2_S2_S2_fjLj1024EEEEELb0ELb1EEEvNS_9BwdParamsE --------------------------
	.section	.nv.shared._ZN10layer_norm22ln_bwd_finalize_kernelINS_22Kernel_traits_finalizeILj6144E13__nv_bfloat16S2_S2_S2_fjLb0ELj1024ELj4ENS_18Kernel_traits_baseILj6144ES2_S2_S2_S2_fjLj1024EEEEELb0ELb1EEEvNS_9BwdParamsE,"aw",@nobits
	.sectionflags	@""
	.align	16
.nv.shared._ZN10layer_norm22ln_bwd_finalize_kernelINS_22Kernel_traits_finalizeILj6144E13__nv_bfloat16S2_S2_S2_fjLb0ELj1024ELj4ENS_18Kernel_traits_baseILj6144ES2_S2_S2_S2_fjLj1024EEEEELb0ELb1EEEvNS_9BwdParamsE:
	.zero		9472


//--------------------- .nv.shared._ZN10layer_norm13ln_bwd_kernelINS_13Kernel_traitsI13__nv_bfloat16S2_S2_S2_fjLj6144ELj1ELj1ELj8ELj16ENS_18Kernel_traits_baseILj6144ES2_S2_S2_S2_fjLj256EEEEELb1ELb0ELb1ELb1EEEvNS_9BwdParamsE --------------------------
	.section	.nv.shared._ZN10layer_norm13ln_bwd_kernelINS_13Kernel_traitsI13__nv_bfloat16S2_S2_S2_fjLj6144ELj1ELj1ELj8ELj16ENS_18Kernel_traits_baseILj6144ES2_S2_S2_S2_fjLj256EEEEELb1ELb0ELb1ELb1EEEvNS_9BwdParamsE,"aw",@nobits
	.sectionflags	@""
	.align	16
	.zero		1024


//--------------------- .nv.shared._ZN10layer_norm13ln_bwd_kernelINS_13Kernel_traitsI13__nv_bfloat16S2_S2_S2_fjLj6144ELj1ELj1ELj8ELj16ENS_18Kernel_traits_baseILj6144ES2_S2_S2_S2_fjLj256EEEEELb1ELb1ELb0ELb0EEEvNS_9BwdParamsE --------------------------
	.section	.nv.shared._ZN10layer_norm13ln_bwd_kernelINS_13Kernel_traitsI13__nv_bfloat16S2_S2_S2_fjLj6144ELj1ELj1ELj8ELj16ENS_18Kernel_traits_baseILj6144ES2_S2_S2_S2_fjLj256EEEEELb1ELb1ELb0ELb0EEEvNS_9BwdParamsE,"aw",@nobits
	.sectionflags	@""
	.align	16
	.zero		1024


//--------------------- .nv.shared._ZN10layer_norm13ln_bwd_kernelINS_13Kernel_traitsI13__nv_bfloat16S2_S2_S2_fjLj6144ELj1ELj1ELj8ELj16ENS_18Kernel_traits_baseILj6144ES2_S2_S2_S2_fjLj256EEEEELb1ELb1ELb0ELb1EEEvNS_9BwdParamsE --------------------------
	.section	.nv.shared._ZN10layer_norm13ln_bwd_kernelINS_13Kernel_traitsI13__nv_bfloat16S2_S2_S2_fjLj6144ELj1ELj1ELj8ELj16ENS_18Kernel_traits_baseILj6144ES2_S2_S2_S2_fjLj256EEEEELb1ELb1ELb0ELb1EEEvNS_9BwdParamsE,"aw",@nobits
	.sectionflags	@""
	.align	16
	.zero		1024


//--------------------- .nv.shared._ZN10layer_norm22ln_bwd_finalize_kernelINS_22Kernel_traits_finalizeILj6144E13__nv_bfloat16S2_S2_S2_fjLb1ELj1024ELj4ENS_18Kernel_traits_baseILj6144ES2_S2_S2_S2_fjLj1024EEEEELb1ELb0EEEvNS_9BwdParamsE --------------------------
	.section	.nv.shared._ZN10layer_norm22ln_bwd_finalize_kernelINS_22Kernel_traits_finalizeILj6144E13__nv_bfloat16S2_S2_S2_fjLb1ELj1024ELj4ENS_18Kernel_traits_baseILj6144ES2_S2_S2_S2_fjLj1024EEEEELb1ELb0EEEvNS_9BwdParamsE,"aw",@nobits
	.sectionflags	@""
	.align	16
.nv.shared._ZN10layer_norm22ln_bwd_finalize_kernelINS_22Kernel_traits_finalizeILj6144E13__nv_bfloat16S2_S2_S2_fjLb1ELj1024ELj4ENS_18Kernel_traits_baseILj6144ES2_S2_S2_S2_fjLj1024EEEEELb1ELb0EEEvNS_9BwdParamsE:
	.zero		13696


//--------------------- .nv.shared._ZN10layer_norm13ln_bwd_kernelINS_13Kernel_traitsI13__nv_bfloat16S2_S2_S2_fjLj6144ELj1ELj1ELj8ELj16ENS_18Kernel_traits_baseILj6144ES2_S2_S2_S2_fjLj256EEEEELb1ELb1ELb1ELb0EEEvNS_9BwdParamsE --------------------------
	.section	.nv.shared._ZN10layer_norm13ln_bwd_kernelINS_13Kernel_traitsI13__nv_bfloat16S2_S2_S2_fjLj6144ELj1ELj1ELj8ELj16ENS_18Kernel_traits_baseILj6144ES2_S2_S2_S2_fjLj256EEEEELb1ELb1ELb1ELb0EEEvNS_9BwdParamsE,"aw",@nobits
	.sectionflags	@""
	.align	16
	.zero		1024


//--------------------- .nv.shared._ZN10layer_norm22ln_bwd_finalize_kernelINS_22Kernel_traits_finalizeILj6144E13__nv_bfloat16S2_S2_S2_fjLb1ELj1024ELj4ENS_18Kernel_traits_baseILj6144ES2_S2_S2_S2_fjLj1024EEEEELb1ELb1EEEvNS_9BwdParamsE --------------------------
	.section	.nv.shared._ZN10layer_norm22ln_bwd_finalize_kernelINS_22Kernel_traits_finalizeILj6144E13__nv_bfloat16S2_S2_S2_fjLb1ELj1024ELj4ENS_18Kernel_traits_baseILj6144ES2_S2_S2_S2_fjLj1024EEEEELb1ELb1EEEvNS_9BwdParamsE,"aw",@nobits
	.sectionflags	@""
	.align	16
.nv.shared._ZN10layer_norm22ln_bwd_finalize_kernelINS_22Kernel_traits_finalizeILj6144E13__nv_bfloat16S2_S2_S2_fjLb1ELj1024ELj4ENS_18Kernel_traits_baseILj6144ES2_S2_S2_S2_fjLj1024EEEEELb1ELb1EEEvNS_9BwdParamsE:
	.zero		13696


//--------------------- .nv.shared._ZN10layer_norm13ln_bwd_kernelINS_13Kernel_traitsI13__nv_bfloat16S2_S2_S2_fjLj6144ELj1ELj1ELj8ELj16ENS_18Kernel_traits_baseILj6144ES2_S2_S2_S2_fjLj256EEEEELb1ELb1ELb1ELb1EEEvNS_9BwdParamsE --------------------------
	.section	.nv.shared._ZN10layer_norm13ln_bwd_kernelINS_13Kernel_traitsI13__nv_bfloat16S2_S2_S2_fjLj6144ELj1ELj1ELj8ELj16ENS_18Kernel_traits_baseILj6144ES2_S2_S2_S2_fjLj256EEEEELb1ELb1ELb1ELb1EEEvNS_9BwdParamsE,"aw",@nobits
	.sectionflags	@""
	.align	16
	.zero		1024


//--------------------- .nv.shared._ZN10layer_norm13ln_bwd_kernelINS_13Kernel_traitsI6__halfS2_S2_S2_fjLj6144ELj1ELj1ELj8ELj16ENS_18Kernel_traits_baseILj6144ES2_S2_S2_S2_fjLj256EEEEELb0ELb0ELb0ELb0EEEvNS_9BwdParamsE --------------------------
	.section	.nv.shared._ZN10layer_norm13ln_bwd_kernelINS_13Kernel_traitsI6__halfS2_S2_S2_fjLj6144ELj1ELj1ELj8ELj16ENS_18Kernel_traits_baseILj6144ES2_S2_S2_S2_fjLj256EEEEELb0ELb0ELb0ELb0EEEvNS_9BwdParamsE,"aw",@nobits
	.sectionflags	@""
	.align	16
	.zero		1024


//--------------------- .nv.shared._ZN10layer_norm13ln_bwd_kernelINS_13Kernel_traitsI6__halfS2_S2_S2_fjLj6144ELj1ELj1ELj8ELj16ENS_18Kernel_traits_baseILj6144ES2_S2_S2_S2_fjLj256EEEEELb0ELb0ELb0ELb1EEEvNS_9BwdParamsE --------------------------
	.section	.nv.shared._ZN10layer_norm13ln_bwd_kernelINS_13Kernel_traitsI6__halfS2_S2_S2_fjLj6144ELj1ELj1ELj8ELj16ENS_18Kernel_traits_baseILj6144ES2_S2_S2_S2_fjLj256EEEEELb0ELb0ELb0ELb1EEEvNS_9BwdParamsE,"aw",@nobits
	.sectionflags	@""
	.align	16
	.zero		1024


//--------------------- .nv.shared._ZN10layer_norm13ln_bwd_kernelINS_13Kernel_traitsI6__halfS2_S2_S2_fjLj6144ELj1ELj1ELj8ELj16ENS_18Kernel_traits_baseILj6144ES2_S2_S2_S2_fjLj256EEEEELb0ELb0ELb1ELb0EEEvNS_9BwdParamsE --------------------------
	.section	.nv.shared._ZN10layer_norm13ln_bwd_kernelINS_13Kernel_traitsI6__halfS2_S2_S2_fjLj6144ELj1ELj1ELj8ELj16ENS_18Kernel_traits_baseILj6144ES2_S2_S2_S2_fjLj256EEEEELb0ELb0ELb1ELb0EEEvNS_9BwdParamsE,"aw",@nobits
	.sectionflags	@""
	.align	16
	.zero		1024


//--------------------- .nv.shared._ZN10layer_norm13ln_bwd_kernelINS_13Kernel_traitsI6__halfS2_S2_S2_fjLj6144ELj1ELj1ELj8ELj16ENS_18Kernel_traits_baseILj6144ES2_S2_S2_S2_fjLj256EEEEELb0ELb0ELb1ELb1EEEvNS_9BwdParamsE --------------------------
	.section	.nv.shared._ZN10layer_norm13ln_bwd_kernelINS_13Kernel_traitsI6__halfS2_S2_S2_fjLj6144ELj1ELj1ELj8ELj16ENS_18Kernel_traits_baseILj6144ES2_S2_S2_S2_fjLj256EEEEELb0ELb0ELb1ELb1EEEvNS_9BwdParamsE,"aw",@nobits
	.sectionflags	@""
	.align	16
	.zero		1024


//--------------------- .nv.shared._ZN10layer_norm13ln_bwd_kernelINS_13Kernel_traitsI6__halfS2_S2_S2_fjLj6144ELj1ELj1ELj8ELj16ENS_18Kernel_traits_baseILj6144ES2_S2_S2_S2_fjLj256EEEEELb0ELb1ELb0ELb0EEEvNS_9BwdParamsE --------------------------
	.section	.nv.shared._ZN10layer_norm13ln_bwd_kernelINS_13Kernel_traitsI6__halfS2_S2_S2_fjLj6144ELj1ELj1ELj8ELj16ENS_18Kernel_traits_baseILj6144ES2_S2_S2_S2_fjLj256EEEEELb0ELb1ELb0ELb0EEEvNS_9BwdParamsE,"aw",@nobits
	.sectionflags	@""
	.align	16
	.zero		1024


//--------------------- .nv.shared._ZN10layer_norm13ln_bwd_kernelINS_13Kernel_traitsI6__halfS2_S2_S2_fjLj6144ELj1ELj1ELj8ELj16ENS_18Kernel_traits_baseILj6144ES2_S2_S2_S2_fjLj256EEEEELb0ELb1ELb0ELb1EEEvNS_9BwdParamsE --------------------------
	.section	.nv.shared._ZN10layer_norm13ln_bwd_kernelINS_13Kernel_traitsI6__halfS2_S2_S2_fjLj6144ELj1ELj1ELj8ELj16ENS_18Kernel_traits_baseILj6144ES2_S2_S2_S2_fjLj256EEEEELb0ELb1ELb0ELb1EEEvNS_9BwdParamsE,"aw",@nobits
	.sectionflags	@""
	.align	16
	.zero		1024


//--------------------- .nv.shared._ZN10layer_norm13ln_bwd_kernelINS_13Kernel_traitsI6__halfS2_S2_S2_fjLj6144ELj1ELj1ELj8ELj16ENS_18Kernel_traits_baseILj6144ES2_S2_S2_S2_fjLj256EEEEELb0ELb1ELb1ELb0EEEvNS_9BwdParamsE --------------------------
	.section	.nv.shared._ZN10layer_norm13ln_bwd_kernelINS_13Kernel_traitsI6__halfS2_S2_S2_fjLj6144ELj1ELj1ELj8ELj16ENS_18Kernel_traits_baseILj6144ES2_S2_S2_S2_fjLj256EEEEELb0ELb1ELb1ELb0EEEvNS_9BwdParamsE,"aw",@nobits
	.sectionflags	@""
	.align	16
	.zero		1024


//--------------------- .nv.shared._ZN10layer_norm13ln_bwd_kernelINS_13Kernel_traitsI6__halfS2_S2_S2_fjLj6144ELj1ELj1ELj8ELj16ENS_18Kernel_traits_baseILj6144ES2_S2_S2_S2_fjLj256EEEEELb0ELb1ELb1ELb1EEEvNS_9BwdParamsE --------------------------
	.section	.nv.shared._ZN10layer_norm13ln_bwd_kernelINS_13Kernel_traitsI6__halfS2_S2_S2_fjLj6144ELj1ELj1ELj8ELj16ENS_18Kernel_traits_baseILj6144ES2_S2_S2_S2_fjLj256EEEEELb0ELb1ELb1ELb1EEEvNS_9BwdParamsE,"aw",@nobits
	.sectionflags	@""
	.align	16
	.zero		1024


//--------------------- .nv.shared._ZN10layer_norm13ln_bwd_kernelINS_13Kernel_traitsI6__halfS2_S2_S2_fjLj6144ELj1ELj1ELj8ELj16ENS_18Kernel_traits_baseILj6144ES2_S2_S2_S2_fjLj256EEEEELb1ELb0ELb0ELb0EEEvNS_9BwdParamsE --------------------------
	.section	.nv.shared._ZN10layer_norm13ln_bwd_kernelINS_13Kernel_traitsI6__halfS2_S2_S2_fjLj6144ELj1ELj1ELj8ELj16ENS_18Kernel_traits_baseILj6144ES2_S2_S2_S2_fjLj256EEEEELb1ELb0ELb0ELb0EEEvNS_9BwdParamsE,"aw",@nobits
	.sectionflags	@""
	.align	16
	.zero		1024


//--------------------- .nv.shared._ZN10layer_norm13ln_bwd_kernelINS_13Kernel_traitsI6__halfS2_S2_S2_fjLj6144ELj1ELj1ELj8ELj16ENS_18Kernel_traits_baseILj6144ES2_S2_S2_S2_fjLj256EEEEELb1ELb0ELb0ELb1EEEvNS_9BwdParamsE --------------------------
	.section	.nv.shared._ZN10layer_norm13ln_bwd_kernelINS_13Kernel_traitsI6__halfS2_S2_S2_fjLj6144ELj1ELj1ELj8ELj16ENS_18Kernel_traits_baseILj6144ES2_S2_S2_S2_fjLj256EEEEELb1ELb0ELb0ELb1EEEvNS_9BwdParamsE,"aw",@nobits
	.sectionflags	@""
	.align	16
	.zero		1024


//--------------------- .nv.shared._ZN10layer_norm22ln_bwd_finalize_kernelINS_22Kernel_traits_finalizeILj6144E6__halfS2_S2_S2_fjLb0ELj1024ELj4ENS_18Kernel_traits_baseILj6144ES2_S2_S2_S2_fjLj1024EEEEELb0ELb0EEEvNS_9BwdParamsE --------------------------
	.section	.nv.shared._ZN10layer_norm22ln_bwd_finalize_kernelINS_22Kernel_traits_finalizeILj6144E6__halfS2_S2_S2_fjLb0ELj1024ELj4ENS_18Kernel_traits_baseILj6144ES2_S2_S2_S2_fjLj1024EEEEELb0ELb0EEEvNS_9BwdParamsE,"aw",@nobits
	.sectionflags	@""
	.align	16
.nv.shared._ZN10layer_norm22ln_bwd_finalize_kernelINS_22Kernel_traits_finalizeILj6144E6__halfS2_S2_S2_fjLb0ELj1024ELj4ENS_18Kernel_traits_baseILj6144ES2_S2_S2_S2_fjLj1024EEEEELb0ELb0EEEvNS_9BwdParamsE:
	.zero		9472


//--------------------- .nv.shared._ZN10layer_norm13ln_bwd_kernelINS_13Kernel_traitsI6__halfS2_S2_S2_fjLj6144ELj1ELj1ELj8ELj16ENS_18Kernel_traits_baseILj6144ES2_S2_S2_S2_fjLj256EEEEELb1ELb0ELb1ELb0EEEvNS_9BwdParamsE --------------------------
	.section	.nv.shared._ZN10layer_norm13ln_bwd_kernelINS_13Kernel_traitsI6__halfS2_S2_S2_fjLj6144ELj1ELj1ELj8ELj16ENS_18Kernel_traits_baseILj6144ES2_S2_S2_S2_fjLj256EEEEELb1ELb0ELb1ELb0EEEvNS_9BwdParamsE,"aw",@nobits
	.sectionflags	@""
	.align	16
	.zero		1024


//--------------------- .nv.shared._ZN10layer_norm22ln_bwd_finalize_kernelINS_22Kernel_traits_finalizeILj6144E6__halfS2_S2_S2_fjLb0ELj1024ELj4ENS_18Kernel_traits_baseILj6144ES2_S2_S2_S2_fjLj1024EEEEELb0ELb1EEEvNS_9BwdParamsE --------------------------
	.section	.nv.shared._ZN10layer_norm22ln_bwd_finalize_kernelINS_22Kernel_traits_finalizeILj6144E6__halfS2_S2_S2_fjLb0ELj1024ELj4ENS_18Kernel_traits_baseILj6144ES2_S2_S2_S2_fjLj1024EEEEELb0ELb1EEEvNS_9BwdParamsE,"aw",@nobits
	.sectionflags	@""
	.align	16
.nv.shared._ZN10layer_norm22ln_bwd_finalize_kernelINS_22Kernel_traits_finalizeILj6144E6__halfS2_S2_S2_fjLb0ELj1024ELj4ENS_18Kernel_traits_baseILj6144ES2_S2_S2_S2_fjLj1024EEEEELb0ELb1EEEvNS_9BwdParamsE:
	.zero		9472


//--------------------- .nv.shared._ZN10layer_norm13ln_bwd_kernelINS_13Kernel_traitsI6__halfS2_S2_S2_fjLj6144ELj1ELj1ELj8ELj16ENS_18Kernel_traits_baseILj6144ES2_S2_S2_S2_fjLj256EEEEELb1ELb0ELb1ELb1EEEvNS_9BwdParamsE --------------------------
	.section	.nv.shared._ZN10layer_norm13ln_bwd_kernelINS_13Kernel_traitsI6__halfS2_S2_S2_fjLj6144ELj1ELj1ELj8ELj16ENS_18Kernel_traits_baseILj6144ES2_S2_S2_S2_fjLj256EEEEELb1ELb0ELb1ELb1EEEvNS_9BwdParamsE,"aw",@nobits
	.sectionflags	@""
	.align	16
	.zero		1024


//--------------------- .nv.shared._ZN10layer_norm13ln_bwd_kernelINS_13Kernel_traitsI6__halfS2_S2_S2_fjLj6144ELj1ELj1ELj8ELj16ENS_18Kernel_traits_baseILj6144ES2_S2_S2_S2_fjLj256EEEEELb1ELb1ELb0ELb0EEEvNS_9BwdParamsE --------------------------
	.section	.nv.shared._ZN10layer_norm13ln_bwd_kernelINS_13Kernel_traitsI6__halfS2_S2_S2_fjLj6144ELj1ELj1ELj8ELj16ENS_18Kernel_traits_baseILj6144ES2_S2_S2_S2_fjLj256EEEEELb1ELb1ELb0ELb0EEEvNS_9BwdParamsE,"aw",@nobits
	.sectionflags	@""
	.align	16
	.zero		1024


//--------------------- .nv.shared._ZN10layer_norm13ln_bwd_kernelINS_13Kernel_traitsI6__halfS2_S2_S2_fjLj6144ELj1ELj1ELj8ELj16ENS_18Kernel_traits_baseILj6144ES2_S2_S2_S2_fjLj256EEEEELb1ELb1ELb0ELb1EEEvNS_9BwdParamsE --------------------------
	.section	.nv.shared._ZN10layer_norm13ln_bwd_kernelINS_13Kernel_traitsI6__halfS2_S2_S2_fjLj6144ELj1ELj1ELj8ELj16ENS_18Kernel_traits_baseILj6144ES2_S2_S2_S2_fjLj256EEEEELb1ELb1ELb0ELb1EEEvNS_9BwdParamsE,"aw",@nobits
	.sectionflags	@""
	.align	16
	.zero		1024


//--------------------- .nv.shared._ZN10layer_norm22ln_bwd_finalize_kernelINS_22Kernel_traits_finalizeILj6144E6__halfS2_S2_S2_fjLb1ELj1024ELj4ENS_18Kernel_traits_baseILj6144ES2_S2_S2_S2_fjLj1024EEEEELb1ELb0EEEvNS_9BwdParamsE --------------------------
	.section	.nv.shared._ZN10layer_norm22ln_bwd_finalize_kernelINS_22Kernel_traits_finalizeILj6144E6__halfS2_S2_S2_fjLb1ELj1024ELj4ENS_18Kernel_traits_baseILj6144ES2_S2_S2_S2_fjLj1024EEEEELb1ELb0EEEvNS_9BwdParamsE,"aw",@nobits
	.sectionflags	@""
	.align	16
.nv.shared._ZN10layer_norm22ln_bwd_finalize_kernelINS_22Kernel_traits_finalizeILj6144E6__halfS2_S2_S2_fjLb1ELj1024ELj4ENS_18Kernel_traits_baseILj6144ES2_S2_S2_S2_fjLj1024EEEEELb1ELb0EEEvNS_9BwdParamsE:
	.zero		13696


//--------------------- .nv.shared._ZN10layer_norm13ln_bwd_kernelINS_13Kernel_traitsI6__halfS2_S2_S2_fjLj6144ELj1ELj1ELj8ELj16ENS_18Kernel_traits_baseILj6144ES2_S2_S2_S2_fjLj256EEEEELb1ELb1ELb1ELb0EEEvNS_9BwdParamsE --------------------------
	.section	.nv.shared._ZN10layer_norm13ln_bwd_kernelINS_13Kernel_traitsI6__halfS2_S2_S2_fjLj6144ELj1ELj1ELj8ELj16ENS_18Kernel_traits_baseILj6144ES2_S2_S2_S2_fjLj256EEEEELb1ELb1ELb1ELb0EEEvNS_9BwdParamsE,"aw",@nobits
	.sectionflags	@""
	.align	16
	.zero		1024


//--------------------- .nv.shared._ZN10layer_norm22ln_bwd_finalize_kernelINS_22Kernel_traits_finalizeILj6144E6__halfS2_S2_S2_fjLb1ELj1024ELj4ENS_18Kernel_traits_baseILj6144ES2_S2_S2_S2_fjLj1024EEEEELb1ELb1EEEvNS_9BwdParamsE --------------------------
	.section	.nv.shared._ZN10layer_norm22ln_bwd_finalize_kernelINS_22Kernel_traits_finalizeILj6144E6__halfS2_S2_S2_fjLb1ELj1024ELj4ENS_18Kernel_traits_baseILj6144ES2_S2_S2_S2_fjLj1024EEEEELb1ELb1EEEvNS_9BwdParamsE,"aw",@nobits
	.sectionflags	@""
	.align	16
.nv.shared._ZN10layer_norm22ln_bwd_finalize_kernelINS_22Kernel_traits_finalizeILj6144E6__halfS2_S2_S2_fjLb1ELj1024ELj4ENS_18Kernel_traits_baseILj6144ES2_S2_S2_S2_fjLj1024EEEEELb1ELb1EEEvNS_9BwdParamsE:
	.zero		13696


//--------------------- .nv.shared._ZN10layer_norm13ln_bwd_kernelINS_13Kernel_traitsI6__halfS2_S2_S2_fjLj6144ELj1ELj1ELj8ELj16ENS_18Kernel_traits_baseILj6144ES2_S2_S2_S2_fjLj256EEEEELb1ELb1ELb1ELb1EEEvNS_9BwdParamsE --------------------------
	.section	.nv.shared._ZN10layer_norm13ln_bwd_kernelINS_13Kernel_traitsI6__halfS2_S2_S2_fjLj6144ELj1ELj1ELj8ELj16ENS_18Kernel_traits_baseILj6144ES2_S2_S2_S2_fjLj256EEEEELb1ELb1ELb1ELb1EEEvNS_9BwdParamsE,"aw",@nobits
	.sectionflags	@""
	.align	16
	.zero		1024


//--------------------- .nv.shared._ZN10layer_norm13ln_bwd_kernelINS_13Kernel_traitsIf13__nv_bfloat16S2_S2_fjLj6144ELj1ELj1ELj8ELj16ENS_18Kernel_traits_baseILj6144EfS2_S2_S2_fjLj256EEEEELb0ELb0ELb0ELb0EEEvNS_9BwdParamsE --------------------------
	.section	.nv.shared._ZN10layer_norm13ln_bwd_kernelINS_13Kernel_traitsIf13__nv_bfloat16S2_S2_fjLj6144ELj1ELj1ELj8ELj16ENS_18Kernel_traits_baseILj6144EfS2_S2_S2_fjLj256EEEEELb0ELb0ELb0ELb0EEEvNS_9BwdParamsE,"aw",@nobits
	.sectionflags	@""
	.align	16
	.zero		1024


//--------------------- .nv.shared._ZN10layer_norm13ln_bwd_kernelINS_13Kernel_traitsIf13__nv_bfloat16S2_S2_fjLj6144ELj1ELj1ELj8ELj16ENS_18Kernel_traits_baseILj6144EfS2_S2_S2_fjLj256EEEEELb0ELb0ELb0ELb1EEEvNS_9BwdParamsE --------------------------
	.section	.nv.shared._ZN10layer_norm13ln_bwd_kernelINS_13Kernel_traitsIf13__nv_bfloat16S2_S2_fjLj6144ELj1ELj1ELj8ELj16ENS_18Kernel_traits_baseILj6144EfS2_S2_S2_fjLj256EEEEELb0ELb0ELb0ELb1EEEvNS_9BwdParamsE,"aw",@nobits
	.sectionflags	@""
	.align	16
	.zero		1024


//--------------------- .nv.shared._ZN10layer_norm13ln_bwd_kernelINS_13Kernel_traitsIf13__nv_bfloat16S2_S2_fjLj6144ELj1ELj1ELj8ELj16ENS_18Kernel_traits_baseILj6144EfS2_S2_S2_fjLj256EEEEELb0ELb0ELb1ELb0EEEvNS_9BwdParamsE --------------------------
	.section	.nv.shared._ZN10layer_norm13ln_bwd_kernelINS_13Kernel_traitsIf13__nv_bfloat16S2_S2_fjLj6144ELj1ELj1ELj8ELj16ENS_18Kernel_traits_baseILj6144EfS2_S2_S2_fjLj256EEEEELb0ELb0ELb1ELb0EEEvNS_9BwdParamsE,"aw",@nobits
	.sectionflags	@""
	.align	16
	.zero		1024


//--------------------- .nv.shared._ZN10layer_norm13ln_bwd_kernelINS_13Kernel_traitsIf13__nv_bfloat16S2_S2_fjLj6144ELj1ELj1ELj8ELj16ENS_18Kernel_traits_baseILj6144EfS2_S2_S2_fjLj256EEEEELb0ELb0ELb1ELb1EEEvNS_9BwdParamsE --------------------------
	.section	.nv.shared._ZN10layer_norm13ln_bwd_kernelINS_13Kernel_traitsIf13__nv_bfloat16S2_S2_fjLj6144ELj1ELj1ELj8ELj16ENS_18Kernel_traits_baseILj6144EfS2_S2_S2_fjLj256EEEEELb0ELb0ELb1ELb1EEEvNS_9BwdParamsE,"aw",@nobits
	.sectionflags	@""
	.align	16
	.zero		1024


//--------------------- .nv.shared._ZN10layer_norm13ln_bwd_kernelINS_13Kernel_traitsIf13__nv_bfloat16S2_S2_fjLj6144ELj1ELj1ELj8ELj16ENS_18Kernel_traits_baseILj6144EfS2_S2_S2_fjLj256EEEEELb0ELb1ELb0ELb0EEEvNS_9BwdParamsE --------------------------
	.section	.nv.shared._ZN10layer_norm13ln_bwd_kernelINS_13Kernel_traitsIf13__nv_bfloat16S2_S2_fjLj6144ELj1ELj1ELj8ELj16ENS_18Kernel_traits_baseILj6144EfS2_S2_S2_fjLj256EEEEELb0ELb1ELb0ELb0EEEvNS_9BwdParamsE,"aw",@nobits
	.sectionflags	@""
	.align	16
	.zero		1024


//--------------------- .nv.shared._ZN10layer_norm13ln_bwd_kernelINS_13Kernel_traitsIf13__nv_bfloat16S2_S2_fjLj6144ELj1ELj1ELj8ELj16ENS_18Kernel_traits_baseILj6144EfS2_S2_S2_fjLj256EEEEELb0ELb1ELb0ELb1EEEvNS_9BwdParamsE --------------------------
	.section	.nv.shared._ZN10layer_norm13ln_bwd_kernelINS_13Kernel_traitsIf13__nv_bfloat16S2_S2_fjLj6144ELj1ELj1ELj8ELj16ENS_18Kernel_traits_baseILj6144EfS2_S2_S2_fjLj256EEEEELb0ELb1ELb0ELb1EEEvNS_9BwdParamsE,"aw",@nobits
	.sectionflags	@""
	.align	16
	.zero		1024


//--------------------- .nv.shared._ZN10layer_norm13ln_bwd_kernelINS_13Kernel_traitsIf13__nv_bfloat16S2_S2_fjLj6144ELj1ELj1ELj8ELj16ENS_18Kernel_traits_baseILj6144EfS2_S2_S2_fjLj256EEEEELb0ELb1ELb1ELb0EEEvNS_9BwdParamsE --------------------------
	.section	.nv.shared._ZN10layer_norm13ln_bwd_kernelINS_13Kernel_traitsIf13__nv_bfloat16S2_S2_fjLj6144ELj1ELj1ELj8ELj16ENS_18Kernel_traits_baseILj6144EfS2_S2_S2_fjLj256EEEEELb0ELb1ELb1ELb0EEEvNS_9BwdParamsE,"aw",@nobits
	.sectionflags	@""
	.align	16
	.zero		1024


//--------------------- .nv.shared._ZN10layer_norm13ln_bwd_kernelINS_13Kernel_traitsIf13__nv_bfloat16S2_S2_fjLj6144ELj1ELj1ELj8ELj16ENS_18Kernel_traits_baseILj6144EfS2_S2_S2_fjLj256EEEEELb0ELb1ELb1ELb1EEEvNS_9BwdParamsE --------------------------
	.section	.nv.shared._ZN10layer_norm13ln_bwd_kernelINS_13Kernel_traitsIf13__nv_bfloat16S2_S2_fjLj6144ELj1ELj1ELj8ELj16ENS_18Kernel_traits_baseILj6144EfS2_S2_S2_fjLj256EEEEELb0ELb1ELb1ELb1EEEvNS_9BwdParamsE,"aw",@nobits
	.sectionflags	@""
	.align	16
	.zero		1024


//--------------------- .nv.shared._ZN10layer_norm13ln_bwd_kernelINS_13Kernel_traitsIf13__nv_bfloat16S2_S2_fjLj6144ELj1ELj1ELj8ELj16ENS_18Kernel_traits_baseILj6144EfS2_S2_S2_fjLj256EEEEELb1ELb0ELb0ELb0EEEvNS_9BwdParamsE --------------------------
	.section	.nv.shared._ZN10layer_norm13ln_bwd_kernelINS_13Kernel_traitsIf13__nv_bfloat16S2_S2_fjLj6144ELj1ELj1ELj8ELj16ENS_18Kernel_traits_baseILj6144EfS2_S2_S2_fjLj256EEEEELb1ELb0ELb0ELb0EEEvNS_9BwdParamsE,"aw",@nobits
	.sectionflags	@""
	.align	16
	.zero		1024


//--------------------- .nv.shared._ZN10layer_norm13ln_bwd_kernelINS_13Kernel_traitsIf13__nv_bfloat16S2_S2_fjLj6144ELj1ELj1ELj8ELj16ENS_18Kernel_traits_baseILj6144EfS2_S2_S2_fjLj256EEEEELb1ELb0ELb0ELb1EEEvNS_9BwdParamsE --------------------------
	.section	.nv.shared._ZN10layer_norm13ln_bwd_kernelINS_13Kernel_traitsIf13__nv_bfloat16S2_S2_fjLj6144ELj1ELj1ELj8ELj16ENS_18Kernel_traits_baseILj6144EfS2_S2_S2_fjLj256EEEEELb1ELb0ELb0ELb1EEEvNS_9BwdParamsE,"aw",@nobits
	.sectionflags	@""
	.align	16
	.zero		1024


//--------------------- .nv.shared._ZN10layer_norm22ln_bwd_finalize_kernelINS_22Kernel_traits_finalizeILj6144Ef13__nv_bfloat16S2_S2_fjLb0ELj1024ELj4ENS_18Kernel_traits_baseILj6144EfS2_S2_S2_fjLj1024EEEEELb0ELb0EEEvNS_9BwdParamsE --------------------------
	.section	.nv.shared._ZN10layer_norm22ln_bwd_finalize_kernelINS_22Kernel_traits_finalizeILj6144Ef13__nv_bfloat16S2_S2_fjLb0ELj1024ELj4ENS_18Kernel_traits_baseILj6144EfS2_S2_S2_fjLj1024EEEEELb0ELb0EEEvNS_9BwdParamsE,"aw",@nobits
	.sectionflags	@""
	.align	16
.nv.shared._ZN10layer_norm22ln_bwd_finalize_kernelINS_22Kernel_traits_finalizeILj6144Ef13__nv_bfloat16S2_S2_fjLb0ELj1024ELj4ENS_18Kernel_traits_baseILj6144EfS2_S2_S2_fjLj1024EEEEELb0ELb0EEEvNS_9BwdParamsE:
	.zero		9472


//--------------------- .nv.shared._ZN10layer_norm13ln_bwd_kernelINS_13Kernel_traitsIf13__nv_bfloat16S2_S2_fjLj6144ELj1ELj1ELj8ELj16ENS_18Kernel_traits_baseILj6144EfS2_S2_S2_fjLj256EEEEELb1ELb0ELb1ELb0EEEvNS_9BwdParamsE --------------------------
	.section	.nv.shared._ZN10layer_norm13ln_bwd_kernelINS_13Kernel_traitsIf13__nv_bfloat16S2_S2_fjLj6144ELj1ELj1ELj8ELj16ENS_18Kernel_traits_baseILj6144EfS2_S2_S2_fjLj256EEEEELb1ELb0ELb1ELb0EEEvNS_9BwdParamsE,"aw",@nobits
	.sectionflags	@""
	.align	16
	.zero		1024


//--------------------- .nv.shared._ZN10layer_norm22ln_bwd_finalize_kernelINS_22Kernel_traits_finalizeILj6144Ef13__nv_bfloat16S2_S2_fjLb0ELj1024ELj4ENS_18Kernel_traits_baseILj6144EfS2_S2_S2_fjLj1024EEEEELb0ELb1EEEvNS_9BwdParamsE --------------------------
	.section	.nv.shared._ZN10layer_norm22ln_bwd_finalize_kernelINS_22Kernel_traits_finalizeILj6144Ef13__nv_bfloat16S2_S2_fjLb0ELj1024ELj4ENS_18Kernel_traits_baseILj6144EfS2_S2_S2_fjLj1024EEEEELb0ELb1EEEvNS_9BwdParamsE,"aw",@nobits
	.sectionflags	@""
	.align	16
.nv.shared._ZN10layer_norm22ln_bwd_finalize_kernelINS_22Kernel_traits_finalizeILj6144Ef13__nv_bfloat16S2_S2_fjLb0ELj1024ELj4ENS_18Kernel_traits_baseILj6144EfS2_S2_S2_fjLj1024EEEEELb0ELb1EEEvNS_9BwdParamsE:
	.zero		9472


//--------------------- .nv.shared._ZN10layer_norm13ln_bwd_kernelINS_13Kernel_traitsIf13__nv_bfloat16S2_S2_fjLj6144ELj1ELj1ELj8ELj16ENS_18Kernel_traits_baseILj6144EfS2_S2_S2_fjLj256EEEEELb1ELb0ELb1ELb1EEEvNS_9BwdParamsE --------------------------
	.section	.nv.shared._ZN10layer_norm13ln_bwd_kernelINS_13Kernel_traitsIf13__nv_bfloat16S2_S2_fjLj6144ELj1ELj1ELj8ELj16ENS_18Kernel_traits_baseILj6144EfS2_S2_S2_fjLj256EEEEELb1ELb0ELb1ELb1EEEvNS_9BwdParamsE,"aw",@nobits
	.sectionflags	@""
	.align	16
	.zero		1024


//--------------------- .nv.shared._ZN10layer_norm13ln_bwd_kernelINS_13Kernel_traitsIf13__nv_bfloat16S2_S2_fjLj6144ELj1ELj1ELj8ELj16ENS_18Kernel_traits_baseILj6144EfS2_S2_S2_fjLj256EEEEELb1ELb1ELb0ELb0EEEvNS_9BwdParamsE --------------------------
	.section	.nv.shared._ZN10layer_norm13ln_bwd_kernelINS_13Kernel_traitsIf13__nv_bfloat16S2_S2_fjLj6144ELj1ELj1ELj8ELj16ENS_18Kernel_traits_baseILj6144EfS2_S2_S2_fjLj256EEEEELb1ELb1ELb0ELb0EEEvNS_9BwdParamsE,"aw",@nobits
	.sectionflags	@""
	.align	16
	.zero		1024


//--------------------- .nv.shared._ZN10layer_norm13ln_bwd_kernelINS_13Kernel_traitsIf13__nv_bfloat16S2_S2_fjLj6144ELj1ELj1ELj8ELj16ENS_18Kernel_traits_baseILj6144EfS2_S2_S2_fjLj256EEEEELb1ELb1ELb0ELb1EEEvNS_9BwdParamsE --------------------------
	.section	.nv.shared._ZN10layer_norm13ln_bwd_kernelINS_13Kernel_traitsIf13__nv_bfloat16S2_S2_fjLj6144ELj1ELj1ELj8ELj16ENS_18Kernel_traits_baseILj6144EfS2_S2_S2_fjLj256EEEEELb1ELb1ELb0ELb1EEEvNS_9BwdParamsE,"aw",@nobits
	.sectionflags	@""
	.align	16
	.zero		1024


//--------------------- .nv.shared._ZN10layer_norm22ln_bwd_finalize_kernelINS_22Kernel_traits_finalizeILj6144Ef13__nv_bfloat16S2_S2_fjLb1ELj1024ELj4ENS_18Kernel_traits_baseILj6144EfS2_S2_S2_fjLj1024EEEEELb1ELb0EEEvNS_9BwdParamsE --------------------------
	.section	.nv.shared._ZN10layer_norm22ln_bwd_finalize_kernelINS_22Kernel_traits_finalizeILj6144Ef13__nv_bfloat16S2_S2_fjLb1ELj1024ELj4ENS_18Kernel_traits_baseILj6144EfS2_S2_S2_fjLj1024EEEEELb1ELb0EEEvNS_9BwdParamsE,"aw",@nobits
	.sectionflags	@""
	.align	16
.nv.shared._ZN10layer_norm22ln_bwd_finalize_kernelINS_22Kernel_traits_finalizeILj6144Ef13__nv_bfloat16S2_S2_fjLb1ELj1024ELj4ENS_18Kernel_traits_baseILj6144EfS2_S2_S2_fjLj1024EEEEELb1ELb0EEEvNS_9BwdParamsE:
	.zero		13696


//--------------------- .nv.shared._ZN10layer_norm13ln_bwd_kernelINS_13Kernel_traitsIf13__nv_bfloat16S2_S2_fjLj6144ELj1ELj1ELj8ELj16ENS_18Kernel_traits_baseILj6144EfS2_S2_S2_fjLj256EEEEELb1ELb1ELb1ELb0EEEvNS_9BwdParamsE --------------------------
	.section	.nv.shared._ZN10layer_norm13ln_bwd_kernelINS_13Kernel_traitsIf13__nv_bfloat16S2_S2_fjLj6144ELj1ELj1ELj8ELj16ENS_18Kernel_traits_baseILj6144EfS2_S2_S2_fjLj256EEEEELb1ELb1ELb1ELb0EEEvNS_9BwdParamsE,"aw",@nobits
	.sectionflags	@""
	.align	16
	.zero		1024


//--------------------- .nv.shared._ZN10layer_norm22ln_bwd_finalize_kernelINS_22Kernel_traits_finalizeILj6144Ef13__nv_bfloat16S2_S2_fjLb1ELj1024ELj4ENS_18Kernel_traits_baseILj6144EfS2_S2_S2_fjLj1024EEEEELb1ELb1EEEvNS_9BwdParamsE --------------------------
	.section	.nv.shared._ZN10layer_norm22ln_bwd_finalize_kernelINS_22Kernel_traits_finalizeILj6144Ef13__nv_bfloat16S2_S2_fjLb1ELj1024ELj4ENS_18Kernel_traits_baseILj6144EfS2_S2_S2_fjLj1024EEEEELb1ELb1EEEvNS_9BwdParamsE,"aw",@nobits
	.sectionflags	@""
	.align	16
.nv.shared._ZN10layer_norm22ln_bwd_finalize_kernelINS_22Kernel_traits_finalizeILj6144Ef13__nv_bfloat16S2_S2_fjLb1ELj1024ELj4ENS_18Kernel_traits_baseILj6144EfS2_S2_S2_fjLj1024EEEEELb1ELb1EEEvNS_9BwdParamsE:
	.zero		13696


//--------------------- .nv.shared._ZN10layer_norm13ln_bwd_kernelINS_13Kernel_traitsIf13__nv_bfloat16S2_S2_fjLj6144ELj1ELj1ELj8ELj16ENS_18Kernel_traits_baseILj6144EfS2_S2_S2_fjLj256EEEEELb1ELb1ELb1ELb1EEEvNS_9BwdParamsE --------------------------
	.section	.nv.shared._ZN10layer_norm13ln_bwd_kernelINS_13Kernel_traitsIf13__nv_bfloat16S2_S2_fjLj6144ELj1ELj1ELj8ELj16ENS_18Kernel_traits_baseILj6144EfS2_S2_S2_fjLj256EEEEELb1ELb1ELb1ELb1EEEvNS_9BwdParamsE,"aw",@nobits
	.sectionflags	@""
	.align	16
	.zero		1024


//--------------------- .nv.shared._ZN10layer_norm13ln_bwd_kernelINS_13Kernel_traitsI13__nv_bfloat16S2_fS2_fjLj6144ELj1ELj1ELj8ELj16ENS_18Kernel_traits_baseILj6144ES2_S2_fS2_fjLj256EEEEELb0ELb0ELb0ELb0EEEvNS_9BwdParamsE --------------------------
	.section	.nv.shared._ZN10layer_norm13ln_bwd_kernelINS_13Kernel_traitsI13__nv_bfloat16S2_fS2_fjLj6144ELj1ELj1ELj8ELj16ENS_18Kernel_traits_baseILj6144ES2_S2_fS2_fjLj256EEEEELb0ELb0ELb0ELb0EEEvNS_9BwdParamsE,"aw",@nobits
	.sectionflags	@""
	.align	16
	.zero		1024


//--------------------- .nv.shared._ZN10layer_norm13ln_bwd_kernelINS_13Kernel_traitsI13__nv_bfloat16S2_fS2_fjLj6144ELj1ELj1ELj8ELj16ENS_18Kernel_traits_baseILj6144ES2_S2_fS2_fjLj256EEEEELb0ELb0ELb0ELb1EEEvNS_9BwdParamsE --------------------------
	.section	.nv.shared._ZN10layer_norm13ln_bwd_kernelINS_13Kernel_traitsI13__nv_bfloat16S2_fS2_fjLj6144ELj1ELj1ELj8ELj16ENS_18Kernel_traits_baseILj6144ES2_S2_fS2_fjLj256EEEEELb0ELb0ELb0ELb1EEEvNS_9BwdParamsE,"aw",@nobits
	.sectionflags	@""
	.align	16
	.zero		1024


//--------------------- .nv.shared._ZN10layer_norm13ln_bwd_kernelINS_13Kernel_traitsI13__nv_bfloat16S2_fS2_fjLj6144ELj1ELj1ELj8ELj16ENS_18Kernel_traits_baseILj6144ES2_S2_fS2_fjLj256EEEEELb0ELb0ELb1ELb0EEEvNS_9BwdParamsE --------------------------
	.section	.nv.shared._ZN10layer_norm13ln_bwd_kernelINS_13Kernel_traitsI13__nv_bfloat16S2_fS2_fjLj6144ELj1ELj1ELj8ELj16ENS_18Kernel_traits_baseILj6144ES2_S2_fS2_fjLj256EEEEELb0ELb0ELb1ELb0EEEvNS_9BwdParamsE,"aw",@nobits
	.sectionflags	@""
	.align	16
	.zero		1024


//--------------------- .nv.shared._ZN10layer_norm13ln_bwd_kernelINS_13Kernel_traitsI13__nv_bfloat16S2_fS2_fjLj6144ELj1ELj1ELj8ELj16ENS_18Kernel_traits_baseILj6144ES2_S2_fS2_fjLj256EEEEELb0ELb0ELb1ELb1EEEvNS_9BwdParamsE --------------------------
	.section	.nv.shared._ZN10layer_norm13ln_bwd_kernelINS_13Kernel_traitsI13__nv_bfloat16S2_fS2_fjLj6144ELj1ELj1ELj8ELj16ENS_18Kernel_traits_baseILj6144ES2_S2_fS2_fjLj256EEEEELb0ELb0ELb1ELb1EEEvNS_9BwdParamsE,"aw",@nobits
	.sectionflags	@""
	.align	16
	.zero		1024


//--------------------- .nv.shared._ZN10layer_norm13ln_bwd_kernelINS_13Kernel_traitsI13__nv_bfloat16S2_fS2_fjLj6144ELj1ELj1ELj8ELj16ENS_18Kernel_traits_baseILj6144ES2_S2_fS2_fjLj256EEEEELb0ELb1ELb0ELb0EEEvNS_9BwdParamsE --------------------------
	.section	.nv.shared._ZN10layer_norm13ln_bwd_kernelINS_13Kernel_traitsI13__nv_bfloat16S2_fS2_fjLj6144ELj1ELj1ELj8ELj16ENS_18Kernel_traits_baseILj6144ES2_S2_fS2_fjLj256EEEEELb0ELb1ELb0ELb0EEEvNS_9BwdParamsE,"aw",@nobits
	.sectionflags	@""
	.align	16
	.zero		1024


//--------------------- .nv.shared._ZN10layer_norm13ln_bwd_kernelINS_13Kernel_traitsI13__nv_bfloat16S2_fS2_fjLj6144ELj1ELj1ELj8ELj16ENS_18Kernel_traits_baseILj6144ES2_S2_fS2_fjLj256EEEEELb0ELb1ELb0ELb1EEEvNS_9BwdParamsE --------------------------
	.section	.nv.shared._ZN10layer_norm13ln_bwd_kernelINS_13Kernel_traitsI13__nv_bfloat16S2_fS2_fjLj6144ELj1ELj1ELj8ELj16ENS_18Kernel_traits_baseILj6144ES2_S2_fS2_fjLj256EEEEELb0ELb1ELb0ELb1EEEvNS_9BwdParamsE,"aw",@nobits
	.sectionflags	@""
	.align	16
	.zero		1024


//--------------------- .nv.shared._ZN10layer_norm13ln_bwd_kernelINS_13Kernel_traitsI13__nv_bfloat16S2_fS2_fjLj6144ELj1ELj1ELj8ELj16ENS_18Kernel_traits_baseILj6144ES2_S2_fS2_fjLj256EEEEELb0ELb1ELb1ELb0EEEvNS_9BwdParamsE --------------------------
	.section	.nv.shared._ZN10layer_norm13ln_bwd_kernelINS_13Kernel_traitsI13__nv_bfloat16S2_fS2_fjLj6144ELj1ELj1ELj8ELj16ENS_18Kernel_traits_baseILj6144ES2_S2_fS2_fjLj256EEEEELb0ELb1ELb1ELb0EEEvNS_9BwdParamsE,"aw",@nobits
	.sectionflags	@""
	.align	16
	.zero		1024


//--------------------- .nv.shared._ZN10layer_norm13ln_bwd_kernelINS_13Kernel_traitsI13__nv_bfloat16S2_fS2_fjLj6144ELj1ELj1ELj8ELj16ENS_18Kernel_traits_baseILj6144ES2_S2_fS2_fjLj256EEEEELb0ELb1ELb1ELb1EEEvNS_9BwdParamsE --------------------------
	.section	.nv.shared._ZN10layer_norm13ln_bwd_kernelINS_13Kernel_traitsI13__nv_bfloat16S2_fS2_fjLj6144ELj1ELj1ELj8ELj16ENS_18Kernel_traits_baseILj6144ES2_S2_fS2_fjLj256EEEEELb0ELb1ELb1ELb1EEEvNS_9BwdParamsE,"aw",@nobits
	.sectionflags	@""
	.align	16
	.zero		1024


//--------------------- .nv.shared._ZN10layer_norm13ln_bwd_kernelINS_13Kernel_traitsI13__nv_bfloat16S2_fS2_fjLj6144ELj1ELj1ELj8ELj16ENS_18Kernel_traits_baseILj6144ES2_S2_fS2_fjLj256EEEEELb1ELb0ELb0ELb0EEEvNS_9BwdParamsE --------------------------
	.section	.nv.shared._ZN10layer_norm13ln_bwd_kernelINS_13Kernel_traitsI13__nv_bfloat16S2_fS2_fjLj6144ELj1ELj1ELj8ELj16ENS_18Kernel_traits_baseILj6144ES2_S2_fS2_fjLj256EEEEELb1ELb0ELb0ELb0EEEvNS_9BwdParamsE,"aw",@nobits
	.sectionflags	@""
	.align	16
	.zero		1024


//--------------------- .nv.shared._ZN10layer_norm13ln_bwd_kernelINS_13Kernel_traitsI13__nv_bfloat16S2_fS2_fjLj6144ELj1ELj1ELj8ELj16ENS_18Kernel_traits_baseILj6144ES2_S2_fS2_fjLj256EEEEELb1ELb0ELb0ELb1EEEvNS_9BwdParamsE --------------------------
	.section	.nv.shared._ZN10layer_norm13ln_bwd_kernelINS_13Kernel_traitsI13__nv_bfloat16S2_fS2_fjLj6144ELj1ELj1ELj8ELj16ENS_18Kernel_traits_baseILj6144ES2_S2_fS2_fjLj256EEEEELb1ELb0ELb0ELb1EEEvNS_9BwdParamsE,"aw",@nobits
	.sectionflags	@""
	.align	16
	.zero		1024


//--------------------- .nv.shared._ZN10layer_norm22ln_bwd_finalize_kernelINS_22Kernel_traits_finalizeILj6144E13__nv_bfloat16S2_fS2_fjLb0ELj1024ELj4ENS_18Kernel_traits_baseILj6144ES2_S2_fS2_fjLj1024EEEEELb0ELb0EEEvNS_9BwdParamsE --------------------------
	.section	.nv.shared._ZN10layer_norm22ln_bwd_finalize_kernelINS_22Kernel_traits_finalizeILj6144E13__nv_bfloat16S2_fS2_fjLb0ELj1024ELj4ENS_18Kernel_traits_baseILj6144ES2_S2_fS2_fjLj1024EEEEELb0ELb0EEEvNS_9BwdParamsE,"aw",@nobits
	.sectionflags	@""
	.align	16
.nv.shared._ZN10layer_norm22ln_bwd_finalize_kernelINS_22Kernel_traits_finalizeILj6144E13__nv_bfloat16S2_fS2_fjLb0ELj1024ELj4ENS_18Kernel_traits_baseILj6144ES2_S2_fS2_fjLj1024EEEEELb0ELb0EEEvNS_9BwdParamsE:
	.zero		9472


//--------------------- .nv.shared._ZN10layer_norm13ln_bwd_kernelINS_13Kernel_traitsI13__nv_bfloat16S2_fS2_fjLj6144ELj1ELj1ELj8ELj16ENS_18Kernel_traits_baseILj6144ES2_S2_fS2_fjLj256EEEEELb1ELb0ELb1ELb0EEEvNS_9BwdParamsE --------------------------
	.section	.nv.shared._ZN10layer_norm13ln_bwd_kernelINS_13Kernel_traitsI13__nv_bfloat16S2_fS2_fjLj6144ELj1ELj1ELj8ELj16ENS_18Kernel_traits_baseILj6144ES2_S2_fS2_fjLj256EEEEELb1ELb0ELb1ELb0EEEvNS_9BwdParamsE,"aw",@nobits
	.sectionflags	@""
	.align	16
	.zero		1024


//--------------------- .nv.shared._ZN10layer_norm22ln_bwd_finalize_kernelINS_22Kernel_traits_finalizeILj6144E13__nv_bfloat16S2_fS2_fjLb0ELj1024ELj4ENS_18Kernel_traits_baseILj6144ES2_S2_fS2_fjLj1024EEEEELb0ELb1EEEvNS_9BwdParamsE --------------------------
	.section	.nv.shared._ZN10layer_norm22ln_bwd_finalize_kernelINS_22Kernel_traits_finalizeILj6144E13__nv_bfloat16S2_fS2_fjLb0ELj1024ELj4ENS_18Kernel_traits_baseILj6144ES2_S2_fS2_fjLj1024EEEEELb0ELb1EEEvNS_9BwdParamsE,"aw",@nobits
	.sectionflags	@""
	.align	16
.nv.shared._ZN10layer_norm22ln_bwd_finalize_kernelINS_22Kernel_traits_finalizeILj6144E13__nv_bfloat16S2_fS2_fjLb0ELj1024ELj4ENS_18Kernel_traits_baseILj6144ES2_S2_fS2_fjLj1024EEEEELb0ELb1EEEvNS_9BwdParamsE:
	.zero		9472


//--------------------- .nv.shared._ZN10layer_norm13ln_bwd_kernelINS_13Kernel_traitsI13__nv_bfloat16S2_fS2_fjLj6144ELj1ELj1ELj8ELj16ENS_18Kernel_traits_baseILj6144ES2_S2_fS2_fjLj256EEEEELb1ELb0ELb1ELb1EEEvNS_9BwdParamsE --------------------------
	.section	.nv.shared._ZN10layer_norm13ln_bwd_kernelINS_13Kernel_traitsI13__nv_bfloat16S2_fS2_fjLj6144ELj1ELj1ELj8ELj16ENS_18Kernel_traits_baseILj6144ES2_S2_fS2_fjLj256EEEEELb1ELb0ELb1ELb1EEEvNS_9BwdParamsE,"aw",@nobits
	.sectionflags	@""
	.align	16
	.zero		1024


//--------------------- .nv.shared._ZN10layer_norm13ln_bwd_kernelINS_13Kernel_traitsI13__nv_bfloat16S2_fS2_fjLj6144ELj1ELj1ELj8ELj16ENS_18Kernel_traits_baseILj6144ES2_S2_fS2_fjLj256EEEEELb1ELb1ELb0ELb0EEEvNS_9BwdParamsE --------------------------
	.section	.nv.shared._ZN10layer_norm13ln_bwd_kernelINS_13Kernel_traitsI13__nv_bfloat16S2_fS2_fjLj6144ELj1ELj1ELj8ELj16ENS_18Kernel_traits_baseILj6144ES2_S2_fS2_fjLj256EEEEELb1ELb1ELb0ELb0EEEvNS_9BwdParamsE,"aw",@nobits
	.sectionflags	@""
	.align	16
	.zero		1024


//--------------------- .nv.shared._ZN10layer_norm13ln_bwd_kernelINS_13Kernel_traitsI13__nv_bfloat16S2_fS2_fjLj6144ELj1ELj1ELj8ELj16ENS_18Kernel_traits_baseILj6144ES2_S2_fS2_fjLj256EEEEELb1ELb1ELb0ELb1EEEvNS_9BwdParamsE --------------------------
	.section	.nv.shared._ZN10layer_norm13ln_bwd_kernelINS_13Kernel_traitsI13__nv_bfloat16S2_fS2_fjLj6144ELj1ELj1ELj8ELj16ENS_18Kernel_traits_baseILj6144ES2_S2_fS2_fjLj256EEEEELb1ELb1ELb0ELb1EEEvNS_9BwdParamsE,"aw",@nobits
	.sectionflags	@""
	.align	16
	.zero		1024


//--------------------- .nv.shared._ZN10layer_norm22ln_bwd_finalize_kernelINS_22Kernel_traits_finalizeILj6144E13__nv_bfloat16S2_fS2_fjLb1ELj1024ELj4ENS_18Kernel_traits_baseILj6144ES2_S2_fS2_fjLj1024EEEEELb1ELb0EEEvNS_9BwdParamsE --------------------------
	.section	.nv.shared._ZN10layer_norm22ln_bwd_finalize_kernelINS_22Kernel_traits_finalizeILj6144E13__nv_bfloat16S2_fS2_fjLb1ELj1024ELj4ENS_18Kernel_traits_baseILj6144ES2_S2_fS2_fjLj1024EEEEELb1ELb0EEEvNS_9BwdParamsE,"aw",@nobits
	.sectionflags	@""
	.align	16
.nv.shared._ZN10layer_norm22ln_bwd_finalize_kernelINS_22Kernel_traits_finalizeILj6144E13__nv_bfloat16S2_fS2_fjLb1ELj1024ELj4ENS_18Kernel_traits_baseILj6144ES2_S2_fS2_fjLj1024EEEEELb1ELb0EEEvNS_9BwdParamsE:
	.zero		13696


//--------------------- .nv.shared._ZN10layer_norm13ln_bwd_kernelINS_13Kernel_traitsI13__nv_bfloat16S2_fS2_fjLj6144ELj1ELj1ELj8ELj16ENS_18Kernel_traits_baseILj6144ES2_S2_fS2_fjLj256EEEEELb1ELb1ELb1ELb0EEEvNS_9BwdParamsE --------------------------
	.section	.nv.shared._ZN10layer_norm13ln_bwd_kernelINS_13Kernel_traitsI13__nv_bfloat16S2_fS2_fjLj6144ELj1ELj1ELj8ELj16ENS_18Kernel_traits_baseILj6144ES2_S2_fS2_fjLj256EEEEELb1ELb1ELb1ELb0EEEvNS_9BwdParamsE,"aw",@nobits
	.sectionflags	@""
	.align	16
	.zero		1024


//--------------------- .nv.shared._ZN10layer_norm22ln_bwd_finalize_kernelINS_22Kernel_traits_finalizeILj6144E13__nv_bfloat16S2_fS2_fjLb1ELj1024ELj4ENS_18Kernel_traits_baseILj6144ES2_S2_fS2_fjLj1024EEEEELb1ELb1EEEvNS_9BwdParamsE --------------------------
	.section	.nv.shared._ZN10layer_norm22ln_bwd_finalize_kernelINS_22Kernel_traits_finalizeILj6144E13__nv_bfloat16S2_fS2_fjLb1ELj1024ELj4ENS_18Kernel_traits_baseILj6144ES2_S2_fS2_fjLj1024EEEEELb1ELb1EEEvNS_9BwdParamsE,"aw",@nobits
	.sectionflags	@""
	.align	16
.nv.shared._ZN10layer_norm22ln_bwd_finalize_kernelINS_22Kernel_traits_finalizeILj6144E13__nv_bfloat16S2_fS2_fjLb1ELj1024ELj4ENS_18Kernel_traits_baseILj6144ES2_S2_fS2_fjLj1024EEEEELb1ELb1EEEvNS_9BwdParamsE:
	.zero		13696


//--------------------- .nv.shared._ZN10layer_norm13ln_bwd_kernelINS_13Kernel_traitsI13__nv_bfloat16S2_fS2_fjLj6144ELj1ELj1ELj8ELj16ENS_18Kernel_traits_baseILj6144ES2_S2_fS2_fjLj256EEEEELb1ELb1ELb1ELb1EEEvNS_9BwdParamsE --------------------------
	.section	.nv.shared._ZN10layer_norm13ln_bwd_kernelINS_13Kernel_traitsI13__nv_bfloat16S2_fS2_fjLj6144ELj1ELj1ELj8ELj16ENS_18Kernel_traits_baseILj6144ES2_S2_fS2_fjLj256EEEEELb1ELb1ELb1ELb1EEEvNS_9BwdParamsE,"aw",@nobits
	.sectionflags	@""
	.align	16
	.zero		1024


//--------------------- .nv.shared._ZN10layer_norm13ln_bwd_kernelINS_13Kernel_traitsIf13__nv_bfloat16fS2_fjLj6144ELj1ELj1ELj8ELj16ENS_18Kernel_traits_baseILj6144EfS2_fS2_fjLj256EEEEELb0ELb0ELb0ELb0EEEvNS_9BwdParamsE --------------------------
	.section	.nv.shared._ZN10layer_norm13ln_bwd_kernelINS_13Kernel_traitsIf13__nv_bfloat16fS2_fjLj6144ELj1ELj1ELj8ELj16ENS_18Kernel_traits_baseILj6144EfS2_fS2_fjLj256EEEEELb0ELb0ELb0ELb0EEEvNS_9BwdParamsE,"aw",@nobits
	.sectionflags	@""
	.align	16
	.zero		1024


//--------------------- .nv.shared._ZN10layer_norm13ln_bwd_kernelINS_13Kernel_traitsIf13__nv_bfloat16fS2_fjLj6144ELj1ELj1ELj8ELj16ENS_18Kernel_traits_baseILj6144EfS2_fS2_fjLj256EEEEELb0ELb0ELb0ELb1EEEvNS_9BwdParamsE --------------------------
	.section	.nv.shared._ZN10layer_norm13ln_bwd_kernelINS_13Kernel_traitsIf13__nv_bfloat16fS2_fjLj6144ELj1ELj1ELj8ELj16ENS_18Kernel_traits_baseILj6144EfS2_fS2_fjLj256EEEEELb0ELb0ELb0ELb1EEEvNS_9BwdParamsE,"aw",@nobits
	.sectionflags	@""
	.align	16
	.zero		1024


//--------------------- .nv.shared._ZN10layer_norm13ln_bwd_kernelINS_13Kernel_traitsIf13__nv_bfloat16fS2_fjLj6144ELj1ELj1ELj8ELj16ENS_18Kernel_traits_baseILj6144EfS2_fS2_fjLj256EEEEELb0ELb0ELb1ELb0EEEvNS_9BwdParamsE --------------------------
	.section	.nv.shared._ZN10layer_norm13ln_bwd_kernelINS_13Kernel_traitsIf13__nv_bfloat16fS2_fjLj6144ELj1ELj1ELj8ELj16ENS_18Kernel_traits_baseILj6144EfS2_fS2_fjLj256EEEEELb0ELb0ELb1ELb0EEEvNS_9BwdParamsE,"aw",@nobits
	.sectionflags	@""
	.align	16
	.zero		1024


//--------------------- .nv.shared._ZN10layer_norm13ln_bwd_kernelINS_13Kernel_traitsIf13__nv_bfloat16fS2_fjLj6144ELj1ELj1ELj8ELj16ENS_18Kernel_traits_baseILj6144EfS2_fS2_fjLj256EEEEELb0ELb0ELb1ELb1EEEvNS_9BwdParamsE --------------------------
	.section	.nv.shared._ZN10layer_norm13ln_bwd_kernelINS_13Kernel_traitsIf13__nv_bfloat16fS2_fjLj6144ELj1ELj1ELj8ELj16ENS_18Kernel_traits_baseILj6144EfS2_fS2_fjLj256EEEEELb0ELb0ELb1ELb1EEEvNS_9BwdParamsE,"aw",@nobits
	.sectionflags	@""
	.align	16
	.zero		1024


//--------------------- .nv.shared._ZN10layer_norm13ln_bwd_kernelINS_13Kernel_traitsIf13__nv_bfloat16fS2_fjLj6144ELj1ELj1ELj8ELj16ENS_18Kernel_traits_baseILj6144EfS2_fS2_fjLj256EEEEELb0ELb1ELb0ELb0EEEvNS_9BwdParamsE --------------------------
	.section	.nv.shared._ZN10layer_norm13ln_bwd_kernelINS_13Kernel_traitsIf13__nv_bfloat16fS2_fjLj6144ELj1ELj1ELj8ELj16ENS_18Kernel_traits_baseILj6144EfS2_fS2_fjLj256EEEEELb0ELb1ELb0ELb0EEEvNS_9BwdParamsE,"aw",@nobits
	.sectionflags	@""
	.align	16
	.zero		1024


//--------------------- .nv.shared._ZN10layer_norm13ln_bwd_kernelINS_13Kernel_traitsIf13__nv_bfloat16fS2_fjLj6144ELj1ELj1ELj8ELj16ENS_18Kernel_traits_baseILj6144EfS2_fS2_fjLj256EEEEELb0ELb1ELb0ELb1EEEvNS_9BwdParamsE --------------------------
	.section	.nv.shared._ZN10layer_norm13ln_bwd_kernelINS_13Kernel_traitsIf13__nv_bfloat16fS2_fjLj6144ELj1ELj1ELj8ELj16ENS_18Kernel_traits_baseILj6144EfS2_fS2_fjLj256EEEEELb0ELb1ELb0ELb1EEEvNS_9BwdParamsE,"aw",@nobits
	.sectionflags	@""
	.align	16
	.zero		1024


//--------------------- .nv.shared._ZN10layer_norm13ln_bwd_kernelINS_13Kernel_traitsIf13__nv_bfloat16fS2_fjLj6144ELj1ELj1ELj8ELj16ENS_18Kernel_traits_baseILj6144EfS2_fS2_fjLj256EEEEELb0ELb1ELb1ELb0EEEvNS_9BwdParamsE --------------------------
	.section	.nv.shared._ZN10layer_norm13ln_bwd_kernelINS_13Kernel_traitsIf13__nv_bfloat16fS2_fjLj6144ELj1ELj1ELj8ELj16ENS_18Kernel_traits_baseILj6144EfS2_fS2_fjLj256EEEEELb0ELb1ELb1ELb0EEEvNS_9BwdParamsE,"aw",@nobits
	.sectionflags	@""
	.align	16
	.zero		1024


//--------------------- .nv.shared._ZN10layer_norm13ln_bwd_kernelINS_13Kernel_traitsIf13__nv_bfloat16fS2_fjLj6144ELj1ELj1ELj8ELj16ENS_18Kernel_traits_baseILj6144EfS2_fS2_fjLj256EEEEELb0ELb1ELb1ELb1EEEvNS_9BwdParamsE --------------------------
	.section	.nv.shared._ZN10layer_norm13ln_bwd_kernelINS_13Kernel_traitsIf13__nv_bfloat16fS2_fjLj6144ELj1ELj1ELj8ELj16ENS_18Kernel_traits_baseILj6144EfS2_fS2_fjLj256EEEEELb0ELb1ELb1ELb1EEEvNS_9BwdParamsE,"aw",@nobits
	.sectionflags	@""
	.align	16
	.zero		1024


//--------------------- .nv.shared._ZN10layer_norm13ln_bwd_kernelINS_13Kernel_traitsIf13__nv_bfloat16fS2_fjLj6144ELj1ELj1ELj8ELj16ENS_18Kernel_traits_baseILj6144EfS2_fS2_fjLj256EEEEELb1ELb0ELb0ELb0EEEvNS_9BwdParamsE --------------------------
	.section	.nv.shared._ZN10layer_norm13ln_bwd_kernelINS_13Kernel_traitsIf13__nv_bfloat16fS2_fjLj6144ELj1ELj1ELj8ELj16ENS_18Kernel_traits_baseILj6144EfS2_fS2_fjLj256EEEEELb1ELb0ELb0ELb0EEEvNS_9BwdParamsE,"aw",@nobits
	.sectionflags	@""
	.align	16
	.zero		1024


//--------------------- .nv.shared._ZN10layer_norm13ln_bwd_kernelINS_13Kernel_traitsIf13__nv_bfloat16fS2_fjLj6144ELj1ELj1ELj8ELj16ENS_18Kernel_traits_baseILj6144EfS2_fS2_fjLj256EEEEELb1ELb0ELb0ELb1EEEvNS_9BwdParamsE --------------------------
	.section	.nv.shared._ZN10layer_norm13ln_bwd_kernelINS_13Kernel_traitsIf13__nv_bfloat16fS2_fjLj6144ELj1ELj1ELj8ELj16ENS_18Kernel_traits_baseILj6144EfS2_fS2_fjLj256EEEEELb1ELb0ELb0ELb1EEEvNS_9BwdParamsE,"aw",@nobits
	.sectionflags	@""
	.align	16
	.zero		1024


//--------------------- .nv.shared._ZN10layer_norm22ln_bwd_finalize_kernelINS_22Kernel_traits_finalizeILj6144Ef13__nv_bfloat16fS2_fjLb0ELj1024ELj4ENS_18Kernel_traits_baseILj6144EfS2_fS2_fjLj1024EEEEELb0ELb0EEEvNS_9BwdParamsE --------------------------
	.section	.nv.shared._ZN10layer_norm22ln_bwd_finalize_kernelINS_22Kernel_traits_finalizeILj6144Ef13__nv_bfloat16fS2_fjLb0ELj1024ELj4ENS_18Kernel_traits_baseILj6144EfS2_fS2_fjLj1024EEEEELb0ELb0EEEvNS_9BwdParamsE,"aw",@nobits
	.sectionflags	@""
	.align	16
.nv.shared._ZN10layer_norm22ln_bwd_finalize_kernelINS_22Kernel_traits_finalizeILj6144Ef13__nv_bfloat16fS2_fjLb0ELj1024ELj4ENS_18Kernel_traits_baseILj6144EfS2_fS2_fjLj1024EEEEELb0ELb0EEEvNS_9BwdParamsE:
	.zero		9472


//--------------------- .nv.shared._ZN10layer_norm13ln_bwd_kernelINS_13Kernel_traitsIf13__nv_bfloat16fS2_fjLj6144ELj1ELj1ELj8ELj16ENS_18Kernel_traits_baseILj6144EfS2_fS2_fjLj256EEEEELb1ELb0ELb1ELb0EEEvNS_9BwdParamsE --------------------------
	.section	.nv.shared._ZN10layer_norm13ln_bwd_kernelINS_13Kernel_traitsIf13__nv_bfloat16fS2_fjLj6144ELj1ELj1ELj8ELj16ENS_18Kernel_traits_baseILj6144EfS2_fS2_fjLj256EEEEELb1ELb0ELb1ELb0EEEvNS_9BwdParamsE,"aw",@nobits
	.sectionflags	@""
	.align	16
	.zero		1024


//--------------------- .nv.shared._ZN10layer_norm22ln_bwd_finalize_kernelINS_22Kernel_traits_finalizeILj6144Ef13__nv_bfloat16fS2_fjLb0ELj1024ELj4ENS_18Kernel_traits_baseILj6144EfS2_fS2_fjLj1024EEEEELb0ELb1EEEvNS_9BwdParamsE --------------------------
	.section	.nv.shared._ZN10layer_norm22ln_bwd_finalize_kernelINS_22Kernel_traits_finalizeILj6144Ef13__nv_bfloat16fS2_fjLb0ELj1024ELj4ENS_18Kernel_traits_baseILj6144EfS2_fS2_fjLj1024EEEEELb0ELb1EEEvNS_9BwdParamsE,"aw",@nobits
	.sectionflags	@""
	.align	16
.nv.shared._ZN10layer_norm22ln_bwd_finalize_kernelINS_22Kernel_traits_finalizeILj6144Ef13__nv_bfloat16fS2_fjLb0ELj1024ELj4ENS_18Kernel_traits_baseILj6144EfS2_fS2_fjLj1024EEEEELb0ELb1EEEvNS_9BwdParamsE:
	.zero		9472


//--------------------- .nv.shared._ZN10layer_norm13ln_bwd_kernelINS_13Kernel_traitsIf13__nv_bfloat16fS2_fjLj6144ELj1ELj1ELj8ELj16ENS_18Kernel_traits_baseILj6144EfS2_fS2_fjLj256EEEEELb1ELb0ELb1ELb1EEEvNS_9BwdParamsE --------------------------
	.section	.nv.shared._ZN10layer_norm13ln_bwd_kernelINS_13Kernel_traitsIf13__nv_bfloat16fS2_fjLj6144ELj1ELj1ELj8ELj16ENS_18Kernel_traits_baseILj6144EfS2_fS2_fjLj256EEEEELb1ELb0ELb1ELb1EEEvNS_9BwdParamsE,"aw",@nobits
	.sectionflags	@""
	.align	16
	.zero		1024


//--------------------- .nv.shared._ZN10layer_norm13ln_bwd_kernelINS_13Kernel_traitsIf13__nv_bfloat16fS2_fjLj6144ELj1ELj1ELj8ELj16ENS_18Kernel_traits_baseILj6144EfS2_fS2_fjLj256EEEEELb1ELb1ELb0ELb0EEEvNS_9BwdParamsE --------------------------
	.section	.nv.shared._ZN10layer_norm13ln_bwd_kernelINS_13Kernel_traitsIf13__nv_bfloat16fS2_fjLj6144ELj1ELj1ELj8ELj16ENS_18Kernel_traits_baseILj6144EfS2_fS2_fjLj256EEEEELb1ELb1ELb0ELb0EEEvNS_9BwdParamsE,"aw",@nobits
	.sectionflags	@""
	.align	16
	.zero		1024


//--------------------- .nv.shared._ZN10layer_norm13ln_bwd_kernelINS_13Kernel_traitsIf13__nv_bfloat16fS2_fjLj6144ELj1ELj1ELj8ELj16ENS_18Kernel_traits_baseILj6144EfS2_fS2_fjLj256EEEEELb1ELb1ELb0ELb1EEEvNS_9BwdParamsE --------------------------
	.section	.nv.shared._ZN10layer_norm13ln_bwd_kernelINS_13Kernel_traitsIf13__nv_bfloat16fS2_fjLj6144ELj1ELj1ELj8ELj16ENS_18Kernel_traits_baseILj6144EfS2_fS2_fjLj256EEEEELb1ELb1ELb0ELb1EEEvNS_9BwdParamsE,"aw",@nobits
	.sectionflags	@""
	.align	16
	.zero		1024


//--------------------- .nv.shared._ZN10layer_norm22ln_bwd_finalize_kernelINS_22Kernel_traits_finalizeILj6144Ef13__nv_bfloat16fS2_fjLb1ELj1024ELj4ENS_18Kernel_traits_baseILj6144EfS2_fS2_fjLj1024EEEEELb1ELb0EEEvNS_9BwdParamsE --------------------------
	.section	.nv.shared._ZN10layer_norm22ln_bwd_finalize_kernelINS_22Kernel_traits_finalizeILj6144Ef13__nv_bfloat16fS2_fjLb1ELj1024ELj4ENS_18Kernel_traits_baseILj6144EfS2_fS2_fjLj1024EEEEELb1ELb0EEEvNS_9BwdParamsE,"aw",@nobits
	.sectionflags	@""
	.align	16
.nv.shared._ZN10layer_norm22ln_bwd_finalize_kernelINS_22Kernel_traits_finalizeILj6144Ef13__nv_bfloat16fS2_fjLb1ELj1024ELj4ENS_18Kernel_traits_baseILj6144EfS2_fS2_fjLj1024EEEEELb1ELb0EEEvNS_9BwdParamsE:
	.zero		13696


//--------------------- .nv.shared._ZN10layer_norm13ln_bwd_kernelINS_13Kernel_traitsIf13__nv_bfloat16fS2_fjLj6144ELj1ELj1ELj8ELj16ENS_18Kernel_traits_baseILj6144EfS2_fS2_fjLj256EEEEELb1ELb1ELb1ELb0EEEvNS_9BwdParamsE --------------------------
	.section	.nv.shared._ZN10layer_norm13ln_bwd_kernelINS_13Kernel_traitsIf13__nv_bfloat16fS2_fjLj6144ELj1ELj1ELj8ELj16ENS_18Kernel_traits_baseILj6144EfS2_fS2_fjLj256EEEEELb1ELb1ELb1ELb0EEEvNS_9BwdParamsE,"aw",@nobits
	.sectionflags	@""
	.align	16
	.zero		1024


//--------------------- .nv.shared._ZN10layer_norm22ln_bwd_finalize_kernelINS_22Kernel_traits_finalizeILj6144Ef13__nv_bfloat16fS2_fjLb1ELj1024ELj4ENS_18Kernel_traits_baseILj6144EfS2_fS2_fjLj1024EEEEELb1ELb1EEEvNS_9BwdParamsE --------------------------
	.section	.nv.shared._ZN10layer_norm22ln_bwd_finalize_kernelINS_22Kernel_traits_finalizeILj6144Ef13__nv_bfloat16fS2_fjLb1ELj1024ELj4ENS_18Kernel_traits_baseILj6144EfS2_fS2_fjLj1024EEEEELb1ELb1EEEvNS_9BwdParamsE,"aw",@nobits
	.sectionflags	@""
	.align	16
.nv.shared._ZN10layer_norm22ln_bwd_finalize_kernelINS_22Kernel_traits_finalizeILj6144Ef13__nv_bfloat16fS2_fjLb1ELj1024ELj4ENS_18Kernel_traits_baseILj6144EfS2_fS2_fjLj1024EEEEELb1ELb1EEEvNS_9BwdParamsE:
	.zero		13696


//--------------------- .nv.shared._ZN10layer_norm13ln_bwd_kernelINS_13Kernel_traitsIf13__nv_bfloat16fS2_fjLj6144ELj1ELj1ELj8ELj16ENS_18Kernel_traits_baseILj6144EfS2_fS2_fjLj256EEEEELb1ELb1ELb1ELb1EEEvNS_9BwdParamsE --------------------------
	.section	.nv.shared._ZN10layer_norm13ln_bwd_kernelINS_13Kernel_traitsIf13__nv_bfloat16fS2_fjLj6144ELj1ELj1ELj8ELj16ENS_18Kernel_traits_baseILj6144EfS2_fS2_fjLj256EEEEELb1ELb1ELb1ELb1EEEvNS_9BwdParamsE,"aw",@nobits
	.sectionflags	@""
	.align	16
	.zero		1024


//--------------------- .nv.shared._ZN10layer_norm13ln_bwd_kernelINS_13Kernel_traitsIf6__halfS2_S2_fjLj6144ELj1ELj1ELj8ELj16ENS_18Kernel_traits_baseILj6144EfS2_S2_S2_fjLj256EEEEELb0ELb0ELb0ELb0EEEvNS_9BwdParamsE --------------------------
	.section	.nv.shared._ZN10layer_norm13ln_bwd_kernelINS_13Kernel_traitsIf6__halfS2_S2_fjLj6144ELj1ELj1ELj8ELj16ENS_18Kernel_traits_baseILj6144EfS2_S2_S2_fjLj256EEEEELb0ELb0ELb0ELb0EEEvNS_9BwdParamsE,"aw",@nobits
	.sectionflags	@""
	.align	16
	.zero		1024


//--------------------- .nv.shared._ZN10layer_norm13ln_bwd_kernelINS_13Kernel_traitsIf6__halfS2_S2_fjLj6144ELj1ELj1ELj8ELj16ENS_18Kernel_traits_baseILj6144EfS2_S2_S2_fjLj256EEEEELb0ELb0ELb0ELb1EEEvNS_9BwdParamsE --------------------------
	.section	.nv.shared._ZN10layer_norm13ln_bwd_kernelINS_13Kernel_traitsIf6__halfS2_S2_fjLj6144ELj1ELj1ELj8ELj16ENS_18Kernel_traits_baseILj6144EfS2_S2_S2_fjLj256EEEEELb0ELb0ELb0ELb1EEEvNS_9BwdParamsE,"aw",@nobits
	.sectionflags	@""
	.align	16
	.zero		1024


//--------------------- .nv.shared._ZN10layer_norm13ln_bwd_kernelINS_13Kernel_traitsIf6__halfS2_S2_fjLj6144ELj1ELj1ELj8ELj16ENS_18Kernel_traits_baseILj6144EfS2_S2_S2_fjLj256EEEEELb0ELb0ELb1ELb0EEEvNS_9BwdParamsE --------------------------
	.section	.nv.shared._ZN10layer_norm13ln_bwd_kernelINS_13Kernel_traitsIf6__halfS2_S2_fjLj6144ELj1ELj1ELj8ELj16ENS_18Kernel_traits_baseILj6144EfS2_S2_S2_fjLj256EEEEELb0ELb0ELb1ELb0EEEvNS_9BwdParamsE,"aw",@nobits
	.sectionflags	@""
	.align	16
	.zero		1024


//--------------------- .nv.shared._ZN10layer_norm13ln_bwd_kernelINS_13Kernel_traitsIf6__halfS2_S2_fjLj6144ELj1ELj1ELj8ELj16ENS_18Kernel_traits_baseILj6144EfS2_S2_S2_fjLj256EEEEELb0ELb0ELb1ELb1EEEvNS_9BwdParamsE --------------------------
	.section	.nv.shared._ZN10layer_norm13ln_bwd_kernelINS_13Kernel_traitsIf6__halfS2_S2_fjLj6144ELj1ELj1ELj8ELj16ENS_18Kernel_traits_baseILj6144EfS2_S2_S2_fjLj256EEEEELb0ELb0ELb1ELb1EEEvNS_9BwdParamsE,"aw",@nobits
	.sectionflags	@""
	.align	16
	.zero		1024


//--------------------- .nv.shared._ZN10layer_norm13ln_bwd_kernelINS_13Kernel_traitsIf6__halfS2_S2_fjLj6144ELj1ELj1ELj8ELj16ENS_18Kernel_traits_baseILj6144EfS2_S2_S2_fjLj256EEEEELb0ELb1ELb0ELb0EEEvNS_9BwdParamsE --------------------------
	.section	.nv.shared._ZN10layer_norm13ln_bwd_kernelINS_13Kernel_traitsIf6__halfS2_S2_fjLj6144ELj1ELj1ELj8ELj16ENS_18Kernel_traits_baseILj6144EfS2_S2_S2_fjLj256EEEEELb0ELb1ELb0ELb0EEEvNS_9BwdParamsE,"aw",@nobits
	.sectionflags	@""
	.align	16
	.zero		1024


//--------------------- .nv.shared._ZN10layer_norm13ln_bwd_kernelINS_13Kernel_traitsIf6__halfS2_S2_fjLj6144ELj1ELj1ELj8ELj16ENS_18Kernel_traits_baseILj6144EfS2_S2_S2_fjLj256EEEEELb0ELb1ELb0ELb1EEEvNS_9BwdParamsE --------------------------
	.section	.nv.shared._ZN10layer_norm13ln_bwd_kernelINS_13Kernel_traitsIf6__halfS2_S2_fjLj6144ELj1ELj1ELj8ELj16ENS_18Kernel_traits_baseILj6144EfS2_S2_S2_fjLj256EEEEELb0ELb1ELb0ELb1EEEvNS_9BwdParamsE,"aw",@nobits
	.sectionflags	@""
	.align	16
	.zero		1024


//--------------------- .nv.shared._ZN10layer_norm13ln_bwd_kernelINS_13Kernel_traitsIf6__halfS2_S2_fjLj6144ELj1ELj1ELj8ELj16ENS_18Kernel_traits_baseILj6144EfS2_S2_S2_fjLj256EEEEELb0ELb1ELb1ELb0EEEvNS_9BwdParamsE --------------------------
	.section	.nv.shared._ZN10layer_norm13ln_bwd_kernelINS_13Kernel_traitsIf6__halfS2_S2_fjLj6144ELj1ELj1ELj8ELj16ENS_18Kernel_traits_baseILj6144EfS2_S2_S2_fjLj256EEEEELb0ELb1ELb1ELb0EEEvNS_9BwdParamsE,"aw",@nobits
	.sectionflags	@""
	.align	16
	.zero		1024


//--------------------- .nv.shared._ZN10layer_norm13ln_bwd_kernelINS_13Kernel_traitsIf6__halfS2_S2_fjLj6144ELj1ELj1ELj8ELj16ENS_18Kernel_traits_baseILj6144EfS2_S2_S2_fjLj256EEEEELb0ELb1ELb1ELb1EEEvNS_9BwdParamsE --------------------------
	.section	.nv.shared._ZN10layer_norm13ln_bwd_kernelINS_13Kernel_traitsIf6__halfS2_S2_fjLj6144ELj1ELj1ELj8ELj16ENS_18Kernel_traits_baseILj6144EfS2_S2_S2_fjLj256EEEEELb0ELb1ELb1ELb1EEEvNS_9BwdParamsE,"aw",@nobits
	.sectionflags	@""
	.align	16
	.zero		1024


//--------------------- .nv.shared._ZN10layer_norm13ln_bwd_kernelINS_13Kernel_traitsIf6__halfS2_S2_fjLj6144ELj1ELj1ELj8ELj16ENS_18Kernel_traits_baseILj6144EfS2_S2_S2_fjLj256EEEEELb1ELb0ELb0ELb0EEEvNS_9BwdParamsE --------------------------
	.section	.nv.shared._ZN10layer_norm13ln_bwd_kernelINS_13Kernel_traitsIf6__halfS2_S2_fjLj6144ELj1ELj1ELj8ELj16ENS_18Kernel_traits_baseILj6144EfS2_S2_S2_fjLj256EEEEELb1ELb0ELb0ELb0EEEvNS_9BwdParamsE,"aw",@nobits
	.sectionflags	@""
	.align	16
	.zero		1024


//--------------------- .nv.shared._ZN10layer_norm13ln_bwd_kernelINS_13Kernel_traitsIf6__halfS2_S2_fjLj6144ELj1ELj1ELj8ELj16ENS_18Kernel_traits_baseILj6144EfS2_S2_S2_fjLj256EEEEELb1ELb0ELb0ELb1EEEvNS_9BwdParamsE --------------------------
	.section	.nv.shared._ZN10layer_norm13ln_bwd_kernelINS_13Kernel_traitsIf6__halfS2_S2_fjLj6144ELj1ELj1ELj8ELj16ENS_18Kernel_traits_baseILj6144EfS2_S2_S2_fjLj256EEEEELb1ELb0ELb0ELb1EEEvNS_9BwdParamsE,"aw",@nobits
	.sectionflags	@""
	.align	16
	.zero		1024


//--------------------- .nv.shared._ZN10layer_norm22ln_bwd_finalize_kernelINS_22Kernel_traits_finalizeILj6144Ef6__halfS2_S2_fjLb0ELj1024ELj4ENS_18Kernel_traits_baseILj6144EfS2_S2_S2_fjLj1024EEEEELb0ELb0EEEvNS_9BwdParamsE --------------------------
	.section	.nv.shared._ZN10layer_norm22ln_bwd_finalize_kernelINS_22Kernel_traits_finalizeILj6144Ef6__halfS2_S2_fjLb0ELj1024ELj4ENS_18Kernel_traits_baseILj6144EfS2_S2_S2_fjLj1024EEEEELb0ELb0EEEvNS_9BwdParamsE,"aw",@nobits
	.sectionflags	@""
	.align	16
.nv.shared._ZN10layer_norm22ln_bwd_finalize_kernelINS_22Kernel_traits_finalizeILj6144Ef6__halfS2_S2_fjLb0ELj1024ELj4ENS_18Kernel_traits_baseILj6144EfS2_S2_S2_fjLj1024EEEEELb0ELb0EEEvNS_9BwdParamsE:
	.zero		9472


//--------------------- .nv.shared._ZN10layer_norm13ln_bwd_kernelINS_13Kernel_traitsIf6__halfS2_S2_fjLj6144ELj1ELj1ELj8ELj16ENS_18Kernel_traits_baseILj6144EfS2_S2_S2_fjLj256EEEEELb1ELb0ELb1ELb0EEEvNS_9BwdParamsE --------------------------
	.section	.nv.shared._ZN10layer_norm13ln_bwd_kernelINS_13Kernel_traitsIf6__halfS2_S2_fjLj6144ELj1ELj1ELj8ELj16ENS_18Kernel_traits_baseILj6144EfS2_S2_S2_fjLj256EEEEELb1ELb0ELb1ELb0EEEvNS_9BwdParamsE,"aw",@nobits
	.sectionflags	@""
	.align	16
	.zero		1024


//--------------------- .nv.shared._ZN10layer_norm22ln_bwd_finalize_kernelINS_22Kernel_traits_finalizeILj6144Ef6__halfS2_S2_fjLb0ELj1024ELj4ENS_18Kernel_traits_baseILj6144EfS2_S2_S2_fjLj1024EEEEELb0ELb1EEEvNS_9BwdParamsE --------------------------
	.section	.nv.shared._ZN10layer_norm22ln_bwd_finalize_kernelINS_22Kernel_traits_finalizeILj6144Ef6__halfS2_S2_fjLb0ELj1024ELj4ENS_18Kernel_traits_baseILj6144EfS2_S2_S2_fjLj1024EEEEELb0ELb1EEEvNS_9BwdParamsE,"aw",@nobits
	.sectionflags	@""
	.align	16
.nv.shared._ZN10layer_norm22ln_bwd_finalize_kernelINS_22Kernel_traits_finalizeILj6144Ef6__halfS2_S2_fjLb0ELj1024ELj4ENS_18Kernel_traits_baseILj6144EfS2_S2_S2_fjLj1024EEEEELb0ELb1EEEvNS_9BwdParamsE:
	.zero		9472


//--------------------- .nv.shared._ZN10layer_norm13ln_bwd_kernelINS_13Kernel_traitsIf6__halfS2_S2_fjLj6144ELj1ELj1ELj8ELj16ENS_18Kernel_traits_baseILj6144EfS2_S2_S2_fjLj256EEEEELb1ELb0ELb1ELb1EEEvNS_9BwdParamsE --------------------------
	.section	.nv.shared._ZN10layer_norm13ln_bwd_kernelINS_13Kernel_traitsIf6__halfS2_S2_fjLj6144ELj1ELj1ELj8ELj16ENS_18Kernel_traits_baseILj6144EfS2_S2_S2_fjLj256EEEEELb1ELb0ELb1ELb1EEEvNS_9BwdParamsE,"aw",@nobits
	.sectionflags	@""
	.align	16
	.zero		1024


//--------------------- .nv.shared._ZN10layer_norm13ln_bwd_kernelINS_13Kernel_traitsIf6__halfS2_S2_fjLj6144ELj1ELj1ELj8ELj16ENS_18Kernel_traits_baseILj6144EfS2_S2_S2_fjLj256EEEEELb1ELb1ELb0ELb0EEEvNS_9BwdParamsE --------------------------
	.section	.nv.shared._ZN10layer_norm13ln_bwd_kernelINS_13Kernel_traitsIf6__halfS2_S2_fjLj6144ELj1ELj1ELj8ELj16ENS_18Kernel_traits_baseILj6144EfS2_S2_S2_fjLj256EEEEELb1ELb1ELb0ELb0EEEvNS_9BwdParamsE,"aw",@nobits
	.sectionflags	@""
	.align	16
	.zero		1024


//--------------------- .nv.shared._ZN10layer_norm13ln_bwd_kernelINS_13Kernel_traitsIf6__halfS2_S2_fjLj6144ELj1ELj1ELj8ELj16ENS_18Kernel_traits_baseILj6144EfS2_S2_S2_fjLj256EEEEELb1ELb1ELb0ELb1EEEvNS_9BwdParamsE --------------------------
	.section	.nv.shared._ZN10layer_norm13ln_bwd_kernelINS_13Kernel_traitsIf6__halfS2_S2_fjLj6144ELj1ELj1ELj8ELj16ENS_18Kernel_traits_baseILj6144EfS2_S2_S2_fjLj256EEEEELb1ELb1ELb0ELb1EEEvNS_9BwdParamsE,"aw",@nobits
	.sectionflags	@""
	.align	16
	.zero		1024


//--------------------- .nv.shared._ZN10layer_norm22ln_bwd_finalize_kernelINS_22Kernel_traits_finalizeILj6144Ef6__halfS2_S2_fjLb1ELj1024ELj4ENS_18Kernel_traits_baseILj6144EfS2_S2_S2_fjLj1024EEEEELb1ELb0EEEvNS_9BwdParamsE --------------------------
	.section	.nv.shared._ZN10layer_norm22ln_bwd_finalize_kernelINS_22Kernel_traits_finalizeILj6144Ef6__halfS2_S2_fjLb1ELj1024ELj4ENS_18Kernel_traits_baseILj6144EfS2_S2_S2_fjLj1024EEEEELb1ELb0EEEvNS_9BwdParamsE,"aw",@nobits
	.sectionflags	@""
	.align	16
.nv.shared._ZN10layer_norm22ln_bwd_finalize_kernelINS_22Kernel_traits_finalizeILj6144Ef6__halfS2_S2_fjLb1ELj1024ELj4ENS_18Kernel_traits_baseILj6144EfS2_S2_S2_fjLj1024EEEEELb1ELb0EEEvNS_9BwdParamsE:
	.zero		13696


//--------------------- .nv.shared._ZN10layer_norm13ln_bwd_kernelINS_13Kernel_traitsIf6__halfS2_S2_fjLj6144ELj1ELj1ELj8ELj16ENS_18Kernel_traits_baseILj6144EfS2_S2_S2_fjLj256EEEEELb1ELb1ELb1ELb0EEEvNS_9BwdParamsE --------------------------
	.section	.nv.shared._ZN10layer_norm13ln_bwd_kernelINS_13Kernel_traitsIf6__halfS2_S2_fjLj6144ELj1ELj1ELj8ELj16ENS_18Kernel_traits_baseILj6144EfS2_S2_S2_fjLj256EEEEELb1ELb1ELb1ELb0EEEvNS_9BwdParamsE,"aw",@nobits
	.sectionflags	@""
	.align	16
	.zero		1024


//--------------------- .nv.shared._ZN10layer_norm22ln_bwd_finalize_kernelINS_22Kernel_traits_finalizeILj6144Ef6__halfS2_S2_fjLb1ELj1024ELj4ENS_18Kernel_traits_baseILj6144EfS2_S2_S2_fjLj1024EEEEELb1ELb1EEEvNS_9BwdParamsE --------------------------
	.section	.nv.shared._ZN10layer_norm22ln_bwd_finalize_kernelINS_22Kernel_traits_finalizeILj6144Ef6__halfS2_S2_fjLb1ELj1024ELj4ENS_18Kernel_traits_baseILj6144EfS2_S2_S2_fjLj1024EEEEELb1ELb1EEEvNS_9BwdParamsE,"aw",@nobits
	.sectionflags	@""
	.align	16
.nv.shared._ZN10layer_norm22ln_bwd_finalize_kernelINS_22Kernel_traits_finalizeILj6144Ef6__halfS2_S2_fjLb1ELj1024ELj4ENS_18Kernel_traits_baseILj6144EfS2_S2_S2_fjLj1024EEEEELb1ELb1EEEvNS_9BwdParamsE:
	.zero		13696


//--------------------- .nv.shared._ZN10layer_norm13ln_bwd_kernelINS_13Kernel_traitsIf6__halfS2_S2_fjLj6144ELj1ELj1ELj8ELj16ENS_18Kernel_traits_baseILj6144EfS2_S2_S2_fjLj256EEEEELb1ELb1ELb1ELb1EEEvNS_9BwdParamsE --------------------------
	.section	.nv.shared._ZN10layer_norm13ln_bwd_kernelINS_13Kernel_traitsIf6__halfS2_S2_fjLj6144ELj1ELj1ELj8ELj16ENS_18Kernel_traits_baseILj6144EfS2_S2_S2_fjLj256EEEEELb1ELb1ELb1ELb1EEEvNS_9BwdParamsE,"aw",@nobits
	.sectionflags	@""
	.align	16
	.zero		1024


//--------------------- .nv.shared._ZN10layer_norm13ln_bwd_kernelINS_13Kernel_traitsI6__halfS2_fS2_fjLj6144ELj1ELj1ELj8ELj16ENS_18Kernel_traits_baseILj6144ES2_S2_fS2_fjLj256EEEEELb0ELb0ELb0ELb0EEEvNS_9BwdParamsE --------------------------
	.section	.nv.shared._ZN10layer_norm13ln_bwd_kernelINS_13Kernel_traitsI6__halfS2_fS2_fjLj6144ELj1ELj1ELj8ELj16ENS_18Kernel_traits_baseILj6144ES2_S2_fS2_fjLj256EEEEELb0ELb0ELb0ELb0EEEvNS_9BwdParamsE,"aw",@nobits
	.sectionflags	@""
	.align	16
	.zero		1024


//--------------------- .nv.shared._ZN10layer_norm13ln_bwd_kernelINS_13Kernel_traitsI6__halfS2_fS2_fjLj6144ELj1ELj1ELj8ELj16ENS_18Kernel_traits_baseILj6144ES2_S2_fS2_fjLj256EEEEELb0ELb0ELb0ELb1EEEvNS_9BwdParamsE --------------------------
	.section	.nv.shared._ZN10layer_norm13ln_bwd_kernelINS_13Kernel_traitsI6__halfS2_fS2_fjLj6144ELj1ELj1ELj8ELj16ENS_18Kernel_traits_baseILj6144ES2_S2_fS2_fjLj256EEEEELb0ELb0ELb0ELb1EEEvNS_9BwdParamsE,"aw",@nobits
	.sectionflags	@""
	.align	16
	.zero		1024


//--------------------- .nv.shared._ZN10layer_norm13ln_bwd_kernelINS_13Kernel_traitsI6__halfS2_fS2_fjLj6144ELj1ELj1ELj8ELj16ENS_18Kernel_traits_baseILj6144ES2_S2_fS2_fjLj256EEEEELb0ELb0ELb1ELb0EEEvNS_9BwdParamsE --------------------------
	.section	.nv.shared._ZN10layer_norm13ln_bwd_kernelINS_13Kernel_traitsI6__halfS2_fS2_fjLj6144ELj1ELj1ELj8ELj16ENS_18Kernel_traits_baseILj6144ES2_S2_fS2_fjLj256EEEEELb0ELb0ELb1ELb0EEEvNS_9BwdParamsE,"aw",@nobits
	.sectionflags	@""
	.align	16
	.zero		1024


//--------------------- .nv.shared._ZN10layer_norm13ln_bwd_kernelINS_13Kernel_traitsI6__halfS2_fS2_fjLj6144ELj1ELj1ELj8ELj16ENS_18Kernel_traits_baseILj6144ES2_S2_fS2_fjLj256EEEEELb0ELb0ELb1ELb1EEEvNS_9BwdParamsE --------------------------
	.section	.nv.shared._ZN10layer_norm13ln_bwd_kernelINS_13Kernel_traitsI6__halfS2_fS2_fjLj6144ELj1ELj1ELj8ELj16ENS_18Kernel_traits_baseILj6144ES2_S2_fS2_fjLj256EEEEELb0ELb0ELb1ELb1EEEvNS_9BwdParamsE,"aw",@nobits
	.sectionflags	@""
	.align	16
	.zero		1024


//--------------------- .nv.shared._ZN10layer_norm13ln_bwd_kernelINS_13Kernel_traitsI6__halfS2_fS2_fjLj6144ELj1ELj1ELj8ELj16ENS_18Kernel_traits_baseILj6144ES2_S2_fS2_fjLj256EEEEELb0ELb1ELb0ELb0EEEvNS_9BwdParamsE --------------------------
	.section	.nv.shared._ZN10layer_norm13ln_bwd_kernelINS_13Kernel_traitsI6__halfS2_fS2_fjLj6144ELj1ELj1ELj8ELj16ENS_18Kernel_traits_baseILj6144ES2_S2_fS2_fjLj256EEEEELb0ELb1ELb0ELb0EEEvNS_9BwdParamsE,"aw",@nobits
	.sectionflags	@""
	.align	16
	.zero		1024


//--------------------- .nv.shared._ZN10layer_norm13ln_bwd_kernelINS_13Kernel_traitsI6__halfS2_fS2_fjLj6144ELj1ELj1ELj8ELj16ENS_18Kernel_traits_baseILj6144ES2_S2_fS2_fjLj256EEEEELb0ELb1ELb0ELb1EEEvNS_9BwdParamsE --------------------------
	.section	.nv.shared._ZN10layer_norm13ln_bwd_kernelINS_13Kernel_traitsI6__halfS2_fS2_fjLj6144ELj1ELj1ELj8ELj16ENS_18Kernel_traits_baseILj6144ES2_S2_fS2_fjLj256EEEEELb0ELb1ELb0ELb1EEEvNS_9BwdParamsE,"aw",@nobits
	.sectionflags	@""
	.align	16
	.zero		1024


//--------------------- .nv.shared._ZN10layer_norm13ln_bwd_kernelINS_13Kernel_traitsI6__halfS2_fS2_fjLj6144ELj1ELj1ELj8ELj16ENS_18Kernel_traits_baseILj6144ES2_S2_fS2_fjLj256EEEEELb0ELb1ELb1ELb0EEEvNS_9BwdParamsE --------------------------
	.section	.nv.shared._ZN10layer_norm13ln_bwd_kernelINS_13Kernel_traitsI6__halfS2_fS2_fjLj6144ELj1ELj1ELj8ELj16ENS_18Kernel_traits_baseILj6144ES2_S2_fS2_fjLj256EEEEELb0ELb1ELb1ELb0EEEvNS_9BwdParamsE,"aw",@nobits
	.sectionflags	@""
	.align	16
	.zero		1024


//--------------------- .nv.shared._ZN10layer_norm13ln_bwd_kernelINS_13Kernel_traitsI6__halfS2_fS2_fjLj6144ELj1ELj1ELj8ELj16ENS_18Kernel_traits_baseILj6144ES2_S2_fS2_fjLj256EEEEELb0ELb1ELb1ELb1EEEvNS_9BwdParamsE --------------------------
	.section	.nv.shared._ZN10layer_norm13ln_bwd_kernelINS_13Kernel_traitsI6__halfS2_fS2_fjLj6144ELj1ELj1ELj8ELj16ENS_18Kernel_traits_baseILj6144ES2_S2_fS2_fjLj256EEEEELb0ELb1ELb1ELb1EEEvNS_9BwdParamsE,"aw",@nobits
	.sectionflags	@""
	.align	16
	.zero		1024


//--------------------- .nv.shared._ZN10layer_norm13ln_bwd_kernelINS_13Kernel_traitsI6__halfS2_fS2_fjLj6144ELj1ELj1ELj8ELj16ENS_18Kernel_traits_baseILj6144ES2_S2_fS2_fjLj256EEEEELb1ELb0ELb0ELb0EEEvNS_9BwdParamsE --------------------------
	.section	.nv.shared._ZN10layer_norm13ln_bwd_kernelINS_13Kernel_traitsI6__halfS2_fS2_fjLj6144ELj1ELj1ELj8ELj16ENS_18Kernel_traits_baseILj6144ES2_S2_fS2_fjLj256EEEEELb1ELb0ELb0ELb0EEEvNS_9BwdParamsE,"aw",@nobits
	.sectionflags	@""
	.align	16
	.zero		1024


//--------------------- .nv.shared._ZN10layer_norm13ln_bwd_kernelINS_13Kernel_traitsI6__halfS2_fS2_fjLj6144ELj1ELj1ELj8ELj16ENS_18Kernel_traits_baseILj6144ES2_S2_fS2_fjLj256EEEEELb1ELb0ELb0ELb1EEEvNS_9BwdParamsE --------------------------
	.section	.nv.shared._ZN10layer_norm13ln_bwd_kernelINS_13Kernel_traitsI6__halfS2_fS2_fjLj6144ELj1ELj1ELj8ELj16ENS_18Kernel_traits_baseILj6144ES2_S2_fS2_fjLj256EEEEELb1ELb0ELb0ELb1EEEvNS_9BwdParamsE,"aw",@nobits
	.sectionflags	@""
	.align	16
	.zero		1024


//--------------------- .nv.shared._ZN10layer_norm22ln_bwd_finalize_kernelINS_22Kernel_traits_finalizeILj6144E6__halfS2_fS2_fjLb0ELj1024ELj4ENS_18Kernel_traits_baseILj6144ES2_S2_fS2_fjLj1024EEEEELb0ELb0EEEvNS_9BwdParamsE --------------------------
	.section	.nv.shared._ZN10layer_norm22ln_bwd_finalize_kernelINS_22Kernel_traits_finalizeILj6144E6__halfS2_fS2_fjLb0ELj1024ELj4ENS_18Kernel_traits_baseILj6144ES2_S2_fS2_fjLj1024EEEEELb0ELb0EEEvNS_9BwdParamsE,"aw",@nobits
	.sectionflags	@""
	.align	16
.nv.shared._ZN10layer_norm22ln_bwd_finalize_kernelINS_22Kernel_traits_finalizeILj6144E6__halfS2_fS2_fjLb0ELj1024ELj4ENS_18Kernel_traits_baseILj6144ES2_S2_fS2_fjLj1024EEEEELb0ELb0EEEvNS_9BwdParamsE:
	.zero		9472


//--------------------- .nv.shared._ZN10layer_norm13ln_bwd_kernelINS_13Kernel_traitsI6__halfS2_fS2_fjLj6144ELj1ELj1ELj8ELj16ENS_18Kernel_traits_baseILj6144ES2_S2_fS2_fjLj256EEEEELb1ELb0ELb1ELb0EEEvNS_9BwdParamsE --------------------------
	.section	.nv.shared._ZN10layer_norm13ln_bwd_kernelINS_13Kernel_traitsI6__halfS2_fS2_fjLj6144ELj1ELj1ELj8ELj16ENS_18Kernel_traits_baseILj6144ES2_S2_fS2_fjLj256EEEEELb1ELb0ELb1ELb0EEEvNS_9BwdParamsE,"aw",@nobits
	.sectionflags	@""
	.align	16
	.zero		1024


//--------------------- .nv.shared._ZN10layer_norm22ln_bwd_finalize_kernelINS_22Kernel_traits_finalizeILj6144E6__halfS2_fS2_fjLb0ELj1024ELj4ENS_18Kernel_traits_baseILj6144ES2_S2_fS2_fjLj1024EEEEELb0ELb1EEEvNS_9BwdParamsE --------------------------
	.section	.nv.shared._ZN10layer_norm22ln_bwd_finalize_kernelINS_22Kernel_traits_finalizeILj6144E6__halfS2_fS2_fjLb0ELj1024ELj4ENS_18Kernel_traits_baseILj6144ES2_S2_fS2_fjLj1024EEEEELb0ELb1EEEvNS_9BwdParamsE,"aw",@nobits
	.sectionflags	@""
	.align	16
.nv.shared._ZN10layer_norm22ln_bwd_finalize_kernelINS_22Kernel_traits_finalizeILj6144E6__halfS2_fS2_fjLb0ELj1024ELj4ENS_18Kernel_traits_baseILj6144ES2_S2_fS2_fjLj1024EEEEELb0ELb1EEEvNS_9BwdParamsE:
	.zero		9472


//--------------------- .nv.shared._ZN10layer_norm13ln_bwd_kernelINS_13Kernel_traitsI6__halfS2_fS2_fjLj6144ELj1ELj1ELj8ELj16ENS_18Kernel_traits_baseILj6144ES2_S2_fS2_fjLj256EEEEELb1ELb0ELb1ELb1EEEvNS_9BwdParamsE --------------------------
	.section	.nv.shared._ZN10layer_norm13ln_bwd_kernelINS_13Kernel_traitsI6__halfS2_fS2_fjLj6144ELj1ELj1ELj8ELj16ENS_18Kernel_traits_baseILj6144ES2_S2_fS2_fjLj256EEEEELb1ELb0ELb1ELb1EEEvNS_9BwdParamsE,"aw",@nobits
	.sectionflags	@""
	.align	16
	.zero		1024


//--------------------- .nv.shared._ZN10layer_norm13ln_bwd_kernelINS_13Kernel_traitsI6__halfS2_fS2_fjLj6144ELj1ELj1ELj8ELj16ENS_18Kernel_traits_baseILj6144ES2_S2_fS2_fjLj256EEEEELb1ELb1ELb0ELb0EEEvNS_9BwdParamsE --------------------------
	.section	.nv.shared._ZN10layer_norm13ln_bwd_kernelINS_13Kernel_traitsI6__halfS2_fS2_fjLj6144ELj1ELj1ELj8ELj16ENS_18Kernel_traits_baseILj6144ES2_S2_fS2_fjLj256EEEEELb1ELb1ELb0ELb0EEEvNS_9BwdParamsE,"aw",@nobits
	.sectionflags	@""
	.align	16
	.zero		1024


//--------------------- .nv.shared._ZN10layer_norm13ln_bwd_kernelINS_13Kernel_traitsI6__halfS2_fS2_fjLj6144ELj1ELj1ELj8ELj16ENS_18Kernel_traits_baseILj6144ES2_S2_fS2_fjLj256EEEEELb1ELb1ELb0ELb1EEEvNS_9BwdParamsE --------------------------
	.section	.nv.shared._ZN10layer_norm13ln_bwd_kernelINS_13Kernel_traitsI6__halfS2_fS2_fjLj6144ELj1ELj1ELj8ELj16ENS_18Kernel_traits_baseILj6144ES2_S2_fS2_fjLj256EEEEELb1ELb1ELb0ELb1EEEvNS_9BwdParamsE,"aw",@nobits
	.sectionflags	@""
	.align	16
	.zero		1024


//--------------------- .nv.shared._ZN10layer_norm22ln_bwd_finalize_kernelINS_22Kernel_traits_finalizeILj6144E6__halfS2_fS2_fjLb1ELj1024ELj4ENS_18Kernel_traits_baseILj6144ES2_S2_fS2_fjLj1024EEEEELb1ELb0EEEvNS_9BwdParamsE --------------------------
	.section	.nv.shared._ZN10layer_norm22ln_bwd_finalize_kernelINS_22Kernel_traits_finalizeILj6144E6__halfS2_fS2_fjLb1ELj1024ELj4ENS_18Kernel_traits_baseILj6144ES2_S2_fS2_fjLj1024EEEEELb1ELb0EEEvNS_9BwdParamsE,"aw",@nobits
	.sectionflags	@""
	.align	16
.nv.shared._ZN10layer_norm22ln_bwd_finalize_kernelINS_22Kernel_traits_finalizeILj6144E6__halfS2_fS2_fjLb1ELj1024ELj4ENS_18Kernel_traits_baseILj6144ES2_S2_fS2_fjLj1024EEEEELb1ELb0EEEvNS_9BwdParamsE:
	.zero		13696


//--------------------- .nv.shared._ZN10layer_norm13ln_bwd_kernelINS_13Kernel_traitsI6__halfS2_fS2_fjLj6144ELj1ELj1ELj8ELj16ENS_18Kernel_traits_baseILj6144ES2_S2_fS2_fjLj256EEEEELb1ELb1ELb1ELb0EEEvNS_9BwdParamsE --------------------------
	.section	.nv.shared._ZN10layer_norm13ln_bwd_kernelINS_13Kernel_traitsI6__halfS2_fS2_fjLj6144ELj1ELj1ELj8ELj16ENS_18Kernel_traits_baseILj6144ES2_S2_fS2_fjLj256EEEEELb1ELb1ELb1ELb0EEEvNS_9BwdParamsE,"aw",@nobits
	.sectionflags	@""
	.align	16
	.zero		1024


//--------------------- .nv.shared._ZN10layer_norm22ln_bwd_finalize_kernelINS_22Kernel_traits_finalizeILj6144E6__halfS2_fS2_fjLb1ELj1024ELj4ENS_18Kernel_traits_baseILj6144ES2_S2_fS2_fjLj1024EEEEELb1ELb1EEEvNS_9BwdParamsE --------------------------
	.section	.nv.shared._ZN10layer_norm22ln_bwd_finalize_kernelINS_22Kernel_traits_finalizeILj6144E6__halfS2_fS2_fjLb1ELj1024ELj4ENS_18Kernel_traits_baseILj6144ES2_S2_fS2_fjLj1024EEEEELb1ELb1EEEvNS_9BwdParamsE,"aw",@nobits
	.sectionflags	@""
	.align	16
.nv.shared._ZN10layer_norm22ln_bwd_finalize_kernelINS_22Kernel_traits_finalizeILj6144E6__halfS2_fS2_fjLb1ELj1024ELj4ENS_18Kernel_traits_baseILj6144ES2_S2_fS2_fjLj1024EEEEELb1ELb1EEEvNS_9BwdParamsE:
	.zero		13696


//--------------------- .nv.shared._ZN10layer_norm13ln_bwd_kernelINS_13Kernel_traitsI6__halfS2_fS2_fjLj6144ELj1ELj1ELj8ELj16ENS_18Kernel_traits_baseILj6144ES2_S2_fS2_fjLj256EEEEELb1ELb1ELb1ELb1EEEvNS_9BwdParamsE --------------------------
	.section	.nv.shared._ZN10layer_norm13ln_bwd_kernelINS_13Kernel_traitsI6__halfS2_fS2_fjLj6144ELj1ELj1ELj8ELj16ENS_18Kernel_traits_baseILj6144ES2_S2_fS2_fjLj256EEEEELb1ELb1ELb1ELb1EEEvNS_9BwdParamsE,"aw",@nobits
	.sectionflags	@""
	.align	16
	.zero		1024


//--------------------- .nv.shared._ZN10layer_norm13ln_bwd_kernelINS_13Kernel_traitsIf6__halffS2_fjLj6144ELj1ELj1ELj8ELj16ENS_18Kernel_traits_baseILj6144EfS2_fS2_fjLj256EEEEELb0ELb0ELb0ELb0EEEvNS_9BwdParamsE --------------------------
	.section	.nv.shared._ZN10layer_norm13ln_bwd_kernelINS_13Kernel_traitsIf6__halffS2_fjLj6144ELj1ELj1ELj8ELj16ENS_18Kernel_traits_baseILj6144EfS2_fS2_fjLj256EEEEELb0ELb0ELb0ELb0EEEvNS_9BwdParamsE,"aw",@nobits
	.sectionflags	@""
	.align	16
	.zero		1024


//--------------------- .nv.shared._ZN10layer_norm13ln_bwd_kernelINS_13Kernel_traitsIf6__halffS2_fjLj6144ELj1ELj1ELj8ELj16ENS_18Kernel_traits_baseILj6144EfS2_fS2_fjLj256EEEEELb0ELb0ELb0ELb1EEEvNS_9BwdParamsE --------------------------
	.section	.nv.shared._ZN10layer_norm13ln_bwd_kernelINS_13Kernel_traitsIf6__halffS2_fjLj6144ELj1ELj1ELj8ELj16ENS_18Kernel_traits_baseILj6144EfS2_fS2_fjLj256EEEEELb0ELb0ELb0ELb1EEEvNS_9BwdParamsE,"aw",@nobits
	.sectionflags	@""
	.align	16
	.zero		1024


//--------------------- .nv.shared._ZN10layer_norm13ln_bwd_kernelINS_13Kernel_traitsIf6__halffS2_fjLj6144ELj1ELj1ELj8ELj16ENS_18Kernel_traits_baseILj6144EfS2_fS2_fjLj256EEEEELb0ELb0ELb1ELb0EEEvNS_9BwdParamsE --------------------------
	.section	.nv.shared._ZN10layer_norm13ln_bwd_kernelINS_13Kernel_traitsIf6__halffS2_fjLj6144ELj1ELj1ELj8ELj16ENS_18Kernel_traits_baseILj6144EfS2_fS2_fjLj256EEEEELb0ELb0ELb1ELb0EEEvNS_9BwdParamsE,"aw",@nobits
	.sectionflags	@""
	.align	16
	.zero		1024


//--------------------- .nv.shared._ZN10layer_norm13ln_bwd_kernelINS_13Kernel_traitsIf6__halffS2_fjLj6144ELj1ELj1ELj8ELj16ENS_18Kernel_traits_baseILj6144EfS2_fS2_fjLj256EEEEELb0ELb0ELb1ELb1EEEvNS_9BwdParamsE --------------------------
	.section	.nv.shared._ZN10layer_norm13ln_bwd_kernelINS_13Kernel_traitsIf6__halffS2_fjLj6144ELj1ELj1ELj8ELj16ENS_18Kernel_traits_baseILj6144EfS2_fS2_fjLj256EEEEELb0ELb0ELb1ELb1EEEvNS_9BwdParamsE,"aw",@nobits
	.sectionflags	@""
	.align	16
	.zero		1024


//--------------------- .nv.shared._ZN10layer_norm13ln_bwd_kernelINS_13Kernel_traitsIf6__halffS2_fjLj6144ELj1ELj1ELj8ELj16ENS_18Kernel_traits_baseILj6144EfS2_fS2_fjLj256EEEEELb0ELb1ELb0ELb0EEEvNS_9BwdParamsE --------------------------
	.section	.nv.shared._ZN10layer_norm13ln_bwd_kernelINS_13Kernel_traitsIf6__halffS2_fjLj6144ELj1ELj1ELj8ELj16ENS_18Kernel_traits_baseILj6144EfS2_fS2_fjLj256EEEEELb0ELb1ELb0ELb0EEEvNS_9BwdParamsE,"aw",@nobits
	.sectionflags	@""
	.align	16
	.zero		1024


//--------------------- .nv.shared._ZN10layer_norm13ln_bwd_kernelINS_13Kernel_traitsIf6__halffS2_fjLj6144ELj1ELj1ELj8ELj16ENS_18Kernel_traits_baseILj6144EfS2_fS2_fjLj256EEEEELb0ELb1ELb0ELb1EEEvNS_9BwdParamsE --------------------------
	.section	.nv.shared._ZN10layer_norm13ln_bwd_kernelINS_13Kernel_traitsIf6__halffS2_fjLj6144ELj1ELj1ELj8ELj16ENS_18Kernel_traits_baseILj6144EfS2_fS2_fjLj256EEEEELb0ELb1ELb0ELb1EEEvNS_9BwdParamsE,"aw",@nobits
	.sectionflags	@""
	.align	16
	.zero		1024


//--------------------- .nv.shared._ZN10layer_norm13ln_bwd_kernelINS_13Kernel_traitsIf6__halffS2_fjLj6144ELj1ELj1ELj8ELj16ENS_18Kernel_traits_baseILj6144EfS2_fS2_fjLj256EEEEELb0ELb1ELb1ELb0EEEvNS_9BwdParamsE --------------------------
	.section	.nv.shared._ZN10layer_norm13ln_bwd_kernelINS_13Kernel_traitsIf6__halffS2_fjLj6144ELj1ELj1ELj8ELj16ENS_18Kernel_traits_baseILj6144EfS2_fS2_fjLj256EEEEELb0ELb1ELb1ELb0EEEvNS_9BwdParamsE,"aw",@nobits
	.sectionflags	@""
	.align	16
	.zero		1024


//--------------------- .nv.shared._ZN10layer_norm13ln_bwd_kernelINS_13Kernel_traitsIf6__halffS2_fjLj6144ELj1ELj1ELj8ELj16ENS_18Kernel_traits_baseILj6144EfS2_fS2_fjLj256EEEEELb0ELb1ELb1ELb1EEEvNS_9BwdParamsE --------------------------
	.section	.nv.shared._ZN10layer_norm13ln_bwd_kernelINS_13Kernel_traitsIf6__halffS2_fjLj6144ELj1ELj1ELj8ELj16ENS_18Kernel_traits_baseILj6144EfS2_fS2_fjLj256EEEEELb0ELb1ELb1ELb1EEEvNS_9BwdParamsE,"aw",@nobits
	.sectionflags	@""
	.align	16
	.zero		1024


//--------------------- .nv.shared._ZN10layer_norm13ln_bwd_kernelINS_13Kernel_traitsIf6__halffS2_fjLj6144ELj1ELj1ELj8ELj16ENS_18Kernel_traits_baseILj6144EfS2_fS2_fjLj256EEEEELb1ELb0ELb0ELb0EEEvNS_9BwdParamsE --------------------------
	.section	.nv.shared._ZN10layer_norm13ln_bwd_kernelINS_13Kernel_traitsIf6__halffS2_fjLj6144ELj1ELj1ELj8ELj16ENS_18Kernel_traits_baseILj6144EfS2_fS2_fjLj256EEEEELb1ELb0ELb0ELb0EEEvNS_9BwdParamsE,"aw",@nobits
	.sectionflags	@""
	.align	16
	.zero		1024


//--------------------- .nv.shared._ZN10layer_norm13ln_bwd_kernelINS_13Kernel_traitsIf6__halffS2_fjLj6144ELj1ELj1ELj8ELj16ENS_18Kernel_traits_baseILj6144EfS2_fS2_fjLj256EEEEELb1ELb0ELb0ELb1EEEvNS_9BwdParamsE --------------------------
	.section	.nv.shared._ZN10layer_norm13ln_bwd_kernelINS_13Kernel_traitsIf6__halffS2_fjLj6144ELj1ELj1ELj8ELj16ENS_18Kernel_traits_baseILj6144EfS2_fS2_fjLj256EEEEELb1ELb0ELb0ELb1EEEvNS_9BwdParamsE,"aw",@nobits
	.sectionflags	@""
	.align	16
	.zero		1024


//--------------------- .nv.shared._ZN10layer_norm22ln_bwd_finalize_kernelINS_22Kernel_traits_finalizeILj6144Ef6__halffS2_fjLb0ELj1024ELj4ENS_18Kernel_traits_baseILj6144EfS2_fS2_fjLj1024EEEEELb0ELb0EEEvNS_9BwdParamsE --------------------------
	.section	.nv.shared._ZN10layer_norm22ln_bwd_finalize_kernelINS_22Kernel_traits_finalizeILj6144Ef6__halffS2_fjLb0ELj1024ELj4ENS_18Kernel_traits_baseILj6144EfS2_fS2_fjLj1024EEEEELb0ELb0EEEvNS_9BwdParamsE,"aw",@nobits
	.sectionflags	@""
	.align	16
.nv.shared._ZN10layer_norm22ln_bwd_finalize_kernelINS_22Kernel_traits_finalizeILj6144Ef6__halffS2_fjLb0ELj1024ELj4ENS_18Kernel_traits_baseILj6144EfS2_fS2_fjLj1024EEEEELb0ELb0EEEvNS_9BwdParamsE:
	.zero		9472


//--------------------- .nv.shared._ZN10layer_norm13ln_bwd_kernelINS_13Kernel_traitsIf6__halffS2_fjLj6144ELj1ELj1ELj8ELj16ENS_18Kernel_traits_baseILj6144EfS2_fS2_fjLj256EEEEELb1ELb0ELb1ELb0EEEvNS_9BwdParamsE --------------------------
	.section	.nv.shared._ZN10layer_norm13ln_bwd_kernelINS_13Kernel_traitsIf6__halffS2_fjLj6144ELj1ELj1ELj8ELj16ENS_18Kernel_traits_baseILj6144EfS2_fS2_fjLj256EEEEELb1ELb0ELb1ELb0EEEvNS_9BwdParamsE,"aw",@nobits
	.sectionflags	@""
	.align	16
	.zero		1024


//--------------------- .nv.shared._ZN10layer_norm22ln_bwd_finalize_kernelINS_22Kernel_traits_finalizeILj6144Ef6__halffS2_fjLb0ELj1024ELj4ENS_18Kernel_traits_baseILj6144EfS2_fS2_fjLj1024EEEEELb0ELb1EEEvNS_9BwdParamsE --------------------------
	.section	.nv.shared._ZN10layer_norm22ln_bwd_finalize_kernelINS_22Kernel_traits_finalizeILj6144Ef6__halffS2_fjLb0ELj1024ELj4ENS_18Kernel_traits_baseILj6144EfS2_fS2_fjLj1024EEEEELb0ELb1EEEvNS_9BwdParamsE,"aw",@nobits
	.sectionflags	@""
	.align	16
.nv.shared._ZN10layer_norm22ln_bwd_finalize_kernelINS_22Kernel_traits_finalizeILj6144Ef6__halffS2_fjLb0ELj1024ELj4ENS_18Kernel_traits_baseILj6144EfS2_fS2_fjLj1024EEEEELb0ELb1EEEvNS_9BwdParamsE:
	.zero		9472


//--------------------- .nv.shared._ZN10layer_norm13ln_bwd_kernelINS_13Kernel_traitsIf6__halffS2_fjLj6144ELj1ELj1ELj8ELj16ENS_18Kernel_traits_baseILj6144EfS2_fS2_fjLj256EEEEELb1ELb0ELb1ELb1EEEvNS_9BwdParamsE --------------------------
	.section	.nv.shared._ZN10layer_norm13ln_bwd_kernelINS_13Kernel_traitsIf6__halffS2_fjLj6144ELj1ELj1ELj8ELj16ENS_18Kernel_traits_baseILj6144EfS2_fS2_fjLj256EEEEELb1ELb0ELb1ELb1EEEvNS_9BwdParamsE,"aw",@nobits
	.sectionflags	@""
	.align	16
	.zero		1024


//--------------------- .nv.shared._ZN10layer_norm13ln_bwd_kernelINS_13Kernel_traitsIf6__halffS2_fjLj6144ELj1ELj1ELj8ELj16ENS_18Kernel_traits_baseILj6144EfS2_fS2_fjLj256EEEEELb1ELb1ELb0ELb0EEEvNS_9BwdParamsE --------------------------
	.section	.nv.shared._ZN10layer_norm13ln_bwd_kernelINS_13Kernel_traitsIf6__halffS2_fjLj6144ELj1ELj1ELj8ELj16ENS_18Kernel_traits_baseILj6144EfS2_fS2_fjLj256EEEEELb1ELb1ELb0ELb0EEEvNS_9BwdParamsE,"aw",@nobits
	.sectionflags	@""
	.align	16
	.zero		1024


//--------------------- .nv.shared._ZN10layer_norm13ln_bwd_kernelINS_13Kernel_traitsIf6__halffS2_fjLj6144ELj1ELj1ELj8ELj16ENS_18Kernel_traits_baseILj6144EfS2_fS2_fjLj256EEEEELb1ELb1ELb0ELb1EEEvNS_9BwdParamsE --------------------------
	.section	.nv.shared._ZN10layer_norm13ln_bwd_kernelINS_13Kernel_traitsIf6__halffS2_fjLj6144ELj1ELj1ELj8ELj16ENS_18Kernel_traits_baseILj6144EfS2_fS2_fjLj256EEEEELb1ELb1ELb0ELb1EEEvNS_9BwdParamsE,"aw",@nobits
	.sectionflags	@""
	.align	16
	.zero		1024


//--------------------- .nv.shared._ZN10layer_norm22ln_bwd_finalize_kernelINS_22Kernel_traits_finalizeILj6144Ef6__halffS2_fjLb1ELj1024ELj4ENS_18Kernel_traits_baseILj6144EfS2_fS2_fjLj1024EEEEELb1ELb0EEEvNS_9BwdParamsE --------------------------
	.section	.nv.shared._ZN10layer_norm22ln_bwd_finalize_kernelINS_22Kernel_traits_finalizeILj6144Ef6__halffS2_fjLb1ELj1024ELj4ENS_18Kernel_traits_baseILj6144EfS2_fS2_fjLj1024EEEEELb1ELb0EEEvNS_9BwdParamsE,"aw",@nobits
	.sectionflags	@""
	.align	16
.nv.shared._ZN10layer_norm22ln_bwd_finalize_kernelINS_22Kernel_traits_finalizeILj6144Ef6__halffS2_fjLb1ELj1024ELj4ENS_18Kernel_traits_baseILj6144EfS2_fS2_fjLj1024EEEEELb1ELb0EEEvNS_9BwdParamsE:
	.zero		13696


//--------------------- .nv.shared._ZN10layer_norm13ln_bwd_kernelINS_13Kernel_traitsIf6__halffS2_fjLj6144ELj1ELj1ELj8ELj16ENS_18Kernel_traits_baseILj6144EfS2_fS2_fjLj256EEEEELb1ELb1ELb1ELb0EEEvNS_9BwdParamsE --------------------------
	.section	.nv.shared._ZN10layer_norm13ln_bwd_kernelINS_13Kernel_traitsIf6__halffS2_fjLj6144ELj1ELj1ELj8ELj16ENS_18Kernel_traits_baseILj6144EfS2_fS2_fjLj256EEEEELb1ELb1ELb1ELb0EEEvNS_9BwdParamsE,"aw",@nobits
	.sectionflags	@""
	.align	16
	.zero		1024


//--------------------- .nv.shared._ZN10layer_norm22ln_bwd_finalize_kernelINS_22Kernel_traits_finalizeILj6144Ef6__halffS2_fjLb1ELj1024ELj4ENS_18Kernel_traits_baseILj6144EfS2_fS2_fjLj1024EEEEELb1ELb1EEEvNS_9BwdParamsE --------------------------
	.section	.nv.shared._ZN10layer_norm22ln_bwd_finalize_kernelINS_22Kernel_traits_finalizeILj6144Ef6__halffS2_fjLb1ELj1024ELj4ENS_18Kernel_traits_baseILj6144EfS2_fS2_fjLj1024EEEEELb1ELb1EEEvNS_9BwdParamsE,"aw",@nobits
	.sectionflags	@""
	.align	16
.nv.shared._ZN10layer_norm22ln_bwd_finalize_kernelINS_22Kernel_traits_finalizeILj6144Ef6__halffS2_fjLb1ELj1024ELj4ENS_18Kernel_traits_baseILj6144EfS2_fS2_fjLj1024EEEEELb1ELb1EEEvNS_9BwdParamsE:
	.zero		13696


//--------------------- .nv.shared._ZN10layer_norm13ln_bwd_kernelINS_13Kernel_traitsIf6__halffS2_fjLj6144ELj1ELj1ELj8ELj16ENS_18Kernel_traits_baseILj6144EfS2_fS2_fjLj256EEEEELb1ELb1ELb1ELb1EEEvNS_9BwdParamsE --------------------------
	.section	.nv.shared._ZN10layer_norm13ln_bwd_kernelINS_13Kernel_traitsIf6__halffS2_fjLj6144ELj1ELj1ELj8ELj16ENS_18Kernel_traits_baseILj6144EfS2_fS2_fjLj256EEEEELb1ELb1ELb1ELb1EEEvNS_9BwdParamsE,"aw",@nobits
	.sectionflags	@""
	.align	16
	.zero		1024


//--------------------- .nv.shared._ZN10layer_norm13ln_bwd_kernelINS_13Kernel_traitsI6__halfffffjLj6144ELj1ELj1ELj8ELj16ENS_18Kernel_traits_baseILj6144ES2_ffffjLj256EEEEELb0ELb0ELb0ELb0EEEvNS_9BwdParamsE --------------------------
	.section	.nv.shared._ZN10layer_norm13ln_bwd_kernelINS_13Kernel_traitsI6__halfffffjLj6144ELj1ELj1ELj8ELj16ENS_18Kernel_traits_baseILj6144ES2_ffffjLj256EEEEELb0ELb0ELb0ELb0EEEvNS_9BwdParamsE,"aw",@nobits
	.sectionflags	@""
	.align	16
	.zero		1024


//--------------------- .nv.shared._ZN10layer_norm13ln_bwd_kernelINS_13Kernel_traitsI6__halfffffjLj6144ELj1ELj1ELj8ELj16ENS_18Kernel_traits_baseILj6144ES2_ffffjLj256EEEEELb0ELb0ELb0ELb1EEEvNS_9BwdParamsE --------------------------
	.section	.nv.shared._ZN10layer_norm13ln_bwd_kernelINS_13Kernel_traitsI6__halfffffjLj6144ELj1ELj1ELj8ELj16ENS_18Kernel_traits_baseILj6144ES2_ffffjLj256EEEEELb0ELb0ELb0ELb1EEEvNS_9BwdParamsE,"aw",@nobits
	.sectionflags	@""
	.align	16
	.zero		1024


//--------------------- .nv.shared._ZN10layer_norm13ln_bwd_kernelINS_13Kernel_traitsI6__halfffffjLj6144ELj1ELj1ELj8ELj16ENS_18Kernel_traits_baseILj6144ES2_ffffjLj256EEEEELb0ELb0ELb1ELb0EEEvNS_9BwdParamsE --------------------------
	.section	.nv.shared._ZN10layer_norm13ln_bwd_kernelINS_13Kernel_traitsI6__halfffffjLj6144ELj1ELj1ELj8ELj16ENS_18Kernel_traits_baseILj6144ES2_ffffjLj256EEEEELb0ELb0ELb1ELb0EEEvNS_9BwdParamsE,"aw",@nobits
	.sectionflags	@""
	.align	16
	.zero		1024


//--------------------- .nv.shared._ZN10layer_norm13ln_bwd_kernelINS_13Kernel_traitsI6__halfffffjLj6144ELj1ELj1ELj8ELj16ENS_18Kernel_traits_baseILj6144ES2_ffffjLj256EEEEELb0ELb0ELb1ELb1EEEvNS_9BwdParamsE --------------------------
	.section	.nv.shared._ZN10layer_norm13ln_bwd_kernelINS_13Kernel_traitsI6__halfffffjLj6144ELj1ELj1ELj8ELj16ENS_18Kernel_traits_baseILj6144ES2_ffffjLj256EEEEELb0ELb0ELb1ELb1EEEvNS_9BwdParamsE,"aw",@nobits
	.sectionflags	@""
	.align	16
	.zero		1024


//--------------------- .nv.shared._ZN10layer_norm13ln_bwd_kernelINS_13Kernel_traitsI6__halfffffjLj6144ELj1ELj1ELj8ELj16ENS_18Kernel_traits_baseILj6144ES2_ffffjLj256EEEEELb0ELb1ELb0ELb0EEEvNS_9BwdParamsE --------------------------
	.section	.nv.shared._ZN10layer_norm13ln_bwd_kernelINS_13Kernel_traitsI6__halfffffjLj6144ELj1ELj1ELj8ELj16ENS_18Kernel_traits_baseILj6144ES2_ffffjLj256EEEEELb0ELb1ELb0ELb0EEEvNS_9BwdParamsE,"aw",@nobits
	.sectionflags	@""
	.align	16
	.zero		1024


//--------------------- .nv.shared._ZN10layer_norm13ln_bwd_kernelINS_13Kernel_traitsI6__halfffffjLj6144ELj1ELj1ELj8ELj16ENS_18Kernel_traits_baseILj6144ES2_ffffjLj256EEEEELb0ELb1ELb0ELb1EEEvNS_9BwdParamsE --------------------------
	.section	.nv.shared._ZN10layer_norm13ln_bwd_kernelINS_13Kernel_traitsI6__halfffffjLj6144ELj1ELj1ELj8ELj16ENS_18Kernel_traits_baseILj6144ES2_ffffjLj256EEEEELb0ELb1ELb0ELb1EEEvNS_9BwdParamsE,"aw",@nobits
	.sectionflags	@""
	.align	16
	.zero		1024


//--------------------- .nv.shared._ZN10layer_norm13ln_bwd_kernelINS_13Kernel_traitsI6__halfffffjLj6144ELj1ELj1ELj8ELj16ENS_18Kernel_traits_baseILj6144ES2_ffffjLj256EEEEELb0ELb1ELb1ELb0EEEvNS_9BwdParamsE --------------------------
	.section	.nv.shared._ZN10layer_norm13ln_bwd_kernelINS_13Kernel_traitsI6__halfffffjLj6144ELj1ELj1ELj8ELj16ENS_18Kernel_traits_baseILj6144ES2_ffffjLj256EEEEELb0ELb1ELb1ELb0EEEvNS_9BwdParamsE,"aw",@nobits
	.sectionflags	@""
	.align	16
	.zero		1024


//--------------------- .nv.shared._ZN10layer_norm13ln_bwd_kernelINS_13Kernel_traitsI6__halfffffjLj6144ELj1ELj1ELj8ELj16ENS_18Kernel_traits_baseILj6144ES2_ffffjLj256EEEEELb0ELb1ELb1ELb1EEEvNS_9BwdParamsE --------------------------
	.section	.nv.shared._ZN10layer_norm13ln_bwd_kernelINS_13Kernel_traitsI6__halfffffjLj6144ELj1ELj1ELj8ELj16ENS_18Kernel_traits_baseILj6144ES2_ffffjLj256EEEEELb0ELb1ELb1ELb1EEEvNS_9BwdParamsE,"aw",@nobits
	.sectionflags	@""
	.align	16
	.zero		1024


//--------------------- .nv.shared._ZN10layer_norm13ln_bwd_kernelINS_13Kernel_traitsI6__halfffffjLj6144ELj1ELj1ELj8ELj16ENS_18Kernel_traits_baseILj6144ES2_ffffjLj256EEEEELb1ELb0ELb0ELb0EEEvNS_9BwdParamsE --------------------------
	.section	.nv.shared._ZN10layer_norm13ln_bwd_kernelINS_13Kernel_traitsI6__halfffffjLj6144ELj1ELj1ELj8ELj16ENS_18Kernel_traits_baseILj6144ES2_ffffjLj256EEEEELb1ELb0ELb0ELb0EEEvNS_9BwdParamsE,"aw",@nobits
	.sectionflags	@""
	.align	16
	.zero		1024


//--------------------- .nv.shared._ZN10layer_norm13ln_bwd_kernelINS_13Kernel_traitsI6__halfffffjLj6144ELj1ELj1ELj8ELj16ENS_18Kernel_traits_baseILj6144ES2_ffffjLj256EEEEELb1ELb0ELb0ELb1EEEvNS_9BwdParamsE --------------------------
	.section	.nv.shared._ZN10layer_norm13ln_bwd_kernelINS_13Kernel_traitsI6__halfffffjLj6144ELj1ELj1ELj8ELj16ENS_18Kernel_traits_baseILj6144ES2_ffffjLj256EEEEELb1ELb0ELb0ELb1EEEvNS_9BwdParamsE,"aw",@nobits
	.sectionflags	@""
	.align	16
	.zero		1024


//--------------------- .nv.shared._ZN10layer_norm22ln_bwd_finalize_kernelINS_22Kernel_traits_finalizeILj6144E6__halfffffjLb0ELj1024ELj4ENS_18Kernel_traits_baseILj6144ES2_ffffjLj1024EEEEELb0ELb0EEEvNS_9BwdParamsE --------------------------
	.section	.nv.shared._ZN10layer_norm22ln_bwd_finalize_kernelINS_22Kernel_traits_finalizeILj6144E6__halfffffjLb0ELj1024ELj4ENS_18Kernel_traits_baseILj6144ES2_ffffjLj1024EEEEELb0ELb0EEEvNS_9BwdParamsE,"aw",@nobits
	.sectionflags	@""
	.align	16
.nv.shared._ZN10layer_norm22ln_bwd_finalize_kernelINS_22Kernel_traits_finalizeILj6144E6__halfffffjLb0ELj1024ELj4ENS_18Kernel_traits_baseILj6144ES2_ffffjLj1024EEEEELb0ELb0EEEvNS_9BwdParamsE:
	.zero		9472


//--------------------- .nv.shared._ZN10layer_norm13ln_bwd_kernelINS_13Kernel_traitsI6__halfffffjLj6144ELj1ELj1ELj8ELj16ENS_18Kernel_traits_baseILj6144ES2_ffffjLj256EEEEELb1ELb0ELb1ELb0EEEvNS_9BwdParamsE --------------------------
	.section	.nv.shared._ZN10layer_norm13ln_bwd_kernelINS_13Kernel_traitsI6__halfffffjLj6144ELj1ELj1ELj8ELj16ENS_18Kernel_traits_baseILj6144ES2_ffffjLj256EEEEELb1ELb0ELb1ELb0EEEvNS_9BwdParamsE,"aw",@nobits
	.sectionflags	@""
	.align	16
	.zero		1024


//--------------------- .nv.shared._ZN10layer_norm22ln_bwd_finalize_kernelINS_22Kernel_traits_finalizeILj6144E6__halfffffjLb0ELj1024ELj4ENS_18Kernel_traits_baseILj6144ES2_ffffjLj1024EEEEELb0ELb1EEEvNS_9BwdParamsE --------------------------
	.section	.nv.shared._ZN10layer_norm22ln_bwd_finalize_kernelINS_22Kernel_traits_finalizeILj6144E6__halfffffjLb0ELj1024ELj4ENS_18Kernel_traits_baseILj6144ES2_ffffjLj1024EEEEELb0ELb1EEEvNS_9BwdParamsE,"aw",@nobits
	.sectionflags	@""
	.align	16
.nv.shared._ZN10layer_norm22ln_bwd_finalize_kernelINS_22Kernel_traits_finalizeILj6144E6__halfffffjLb0ELj1024ELj4ENS_18Kernel_traits_baseILj6144ES2_ffffjLj1024EEEEELb0ELb1EEEvNS_9BwdParamsE:
	.zero		9472


//--------------------- .nv.shared._ZN10layer_norm13ln_bwd_kernelINS_13Kernel_traitsI6__halfffffjLj6144ELj1ELj1ELj8ELj16ENS_18Kernel_traits_baseILj6144ES2_ffffjLj256EEEEELb1ELb0ELb1ELb1EEEvNS_9BwdParamsE --------------------------
	.section	.nv.shared._ZN10layer_norm13ln_bwd_kernelINS_13Kernel_traitsI6__halfffffjLj6144ELj1ELj1ELj8ELj16ENS_18Kernel_traits_baseILj6144ES2_ffffjLj256EEEEELb1ELb0ELb1ELb1EEEvNS_9BwdParamsE,"aw",@nobits
	.sectionflags	@""
	.align	16
	.zero		1024


//--------------------- .nv.shared._ZN10layer_norm13ln_bwd_kernelINS_13Kernel_traitsI6__halfffffjLj6144ELj1ELj1ELj8ELj16ENS_18Kernel_traits_baseILj6144ES2_ffffjLj256EEEEELb1ELb1ELb0ELb0EEEvNS_9BwdParamsE --------------------------
	.section	.nv.shared._ZN10layer_norm13ln_bwd_kernelINS_13Kernel_traitsI6__halfffffjLj6144ELj1ELj1ELj8ELj16ENS_18Kernel_traits_baseILj6144ES2_ffffjLj256EEEEELb1ELb1ELb0ELb0EEEvNS_9BwdParamsE,"aw",@nobits
	.sectionflags	@""
	.align	16
	.zero		1024


//--------------------- .nv.shared._ZN10layer_norm13ln_bwd_kernelINS_13Kernel_traitsI6__halfffffjLj6144ELj1ELj1ELj8ELj16ENS_18Kernel_traits_baseILj6144ES2_ffffjLj256EEEEELb1ELb1ELb0ELb1EEEvNS_9BwdParamsE --------------------------
	.section	.nv.shared._ZN10layer_norm13ln_bwd_kernelINS_13Kernel_traitsI6__halfffffjLj6144ELj1ELj1ELj8ELj16ENS_18Kernel_traits_baseILj6144ES2_ffffjLj256EEEEELb1ELb1ELb0ELb1EEEvNS_9BwdParamsE,"aw",@nobits
	.sectionflags	@""
	.align	16
	.zero		1024


//--------------------- .nv.shared._ZN10layer_norm22ln_bwd_finalize_kernelINS_22Kernel_traits_finalizeILj6144E6__halfffffjLb1ELj1024ELj4ENS_18Kernel_traits_baseILj6144ES2_ffffjLj1024EEEEELb1ELb0EEEvNS_9BwdParamsE --------------------------
	.section	.nv.shared._ZN10layer_norm22ln_bwd_finalize_kernelINS_22Kernel_traits_finalizeILj6144E6__halfffffjLb1ELj1024ELj4ENS_18Kernel_traits_baseILj6144ES2_ffffjLj1024EEEEELb1ELb0EEEvNS_9BwdParamsE,"aw",@nobits
	.sectionflags	@""
	.align	16
.nv.shared._ZN10layer_norm22ln_bwd_finalize_kernelINS_22Kernel_traits_finalizeILj6144E6__halfffffjLb1ELj1024ELj4ENS_18Kernel_traits_baseILj6144ES2_ffffjLj1024EEEEELb1ELb0EEEvNS_9BwdParamsE:
	.zero		13696


//--------------------- .nv.shared._ZN10layer_norm13ln_bwd_kernelINS_13Kernel_traitsI6__halfffffjLj6144ELj1ELj1ELj8ELj16ENS_18Kernel_traits_baseILj6144ES2_ffffjLj256EEEEELb1ELb1ELb1ELb0EEEvNS_9BwdParamsE --------------------------
	.section	.nv.shared._ZN10layer_norm13ln_bwd_kernelINS_13Kernel_traitsI6__halfffffjLj6144ELj1ELj1ELj8ELj16ENS_18Kernel_traits_baseILj6144ES2_ffffjLj256EEEEELb1ELb1ELb1ELb0EEEvNS_9BwdParamsE,"aw",@nobits
	.sectionflags	@""
	.align	16
	.zero		1024


//--------------------- .nv.shared._ZN10layer_norm22ln_bwd_finalize_kernelINS_22Kernel_traits_finalizeILj6144E6__halfffffjLb1ELj1024ELj4ENS_18Kernel_traits_baseILj6144ES2_ffffjLj1024EEEEELb1ELb1EEEvNS_9BwdParamsE --------------------------
	.section	.nv.shared._ZN10layer_norm22ln_bwd_finalize_kernelINS_22Kernel_traits_finalizeILj6144E6__halfffffjLb1ELj1024ELj4ENS_18Kernel_traits_baseILj6144ES2_ffffjLj1024EEEEELb1ELb1EEEvNS_9BwdParamsE,"aw",@nobits
	.sectionflags	@""
	.align	16
.nv.shared._ZN10layer_norm22ln_bwd_finalize_kernelINS_22Kernel_traits_finalizeILj6144E6__halfffffjLb1ELj1024ELj4ENS_18Kernel_traits_baseILj6144ES2_ffffjLj1024EEEEELb1ELb1EEEvNS_9BwdParamsE:
	.zero		13696


//--------------------- .nv.shared._ZN10layer_norm13ln_bwd_kernelINS_13Kernel_traitsI6__halfffffjLj6144ELj1ELj1ELj8ELj16ENS_18Kernel_traits_baseILj6144ES2_ffffjLj256EEEEELb1ELb1ELb1ELb1EEEvNS_9BwdParamsE --------------------------
	.section	.nv.shared._ZN10layer_norm13ln_bwd_kernelINS_13Kernel_traitsI6__halfffffjLj6144ELj1ELj1ELj8ELj16ENS_18Kernel_traits_baseILj6144ES2_ffffjLj256EEEEELb1ELb1ELb1ELb1EEEvNS_9BwdParamsE,"aw",@nobits
	.sectionflags	@""
	.align	16
	.zero		1024


//--------------------- .nv.shared._ZN10layer_norm13ln_bwd_kernelINS_13Kernel_traitsIfffffjLj6144ELj1ELj1ELj8ELj16ENS_18Kernel_traits_baseILj6144EfffffjLj256EEEEELb0ELb0ELb0ELb0EEEvNS_9BwdParamsE --------------------------
	.section	.nv.shared._ZN10layer_norm13ln_bwd_kernelINS_13Kernel_traitsIfffffjLj6144ELj1ELj1ELj8ELj16ENS_18Kernel_traits_baseILj6144EfffffjLj256EEEEELb0ELb0ELb0ELb0EEEvNS_9BwdParamsE,"aw",@nobits
	.sectionflags	@""
	.align	16
	.zero		1024


//--------------------- .nv.shared._ZN10layer_norm13ln_bwd_kernelINS_13Kernel_traitsIfffffjLj6144ELj1ELj1ELj8ELj16ENS_18Kernel_traits_baseILj6144EfffffjLj256EEEEELb0ELb0ELb0ELb1EEEvNS_9BwdParamsE --------------------------
	.section	.nv.shared._ZN10layer_norm13ln_bwd_kernelINS_13Kernel_traitsIfffffjLj6144ELj1ELj1ELj8ELj16ENS_18Kernel_traits_baseILj6144EfffffjLj256EEEEELb0ELb0ELb0ELb1EEEvNS_9BwdParamsE,"aw",@nobits
	.sectionflags	@""
	.align	16
	.zero		1024


//--------------------- .nv.shared._ZN10layer_norm13ln_bwd_kernelINS_13Kernel_traitsIfffffjLj6144ELj1ELj1ELj8ELj16ENS_18Kernel_traits_baseILj6144EfffffjLj256EEEEELb0ELb0ELb1ELb0EEEvNS_9BwdParamsE --------------------------
	.section	.nv.shared._ZN10layer_norm13ln_bwd_kernelINS_13Kernel_traitsIfffffjLj6144ELj1ELj1ELj8ELj16ENS_18Kernel_traits_baseILj6144EfffffjLj256EEEEELb0ELb0ELb1ELb0EEEvNS_9BwdParamsE,"aw",@nobits
	.sectionflags	@""
	.align	16
	.zero		1024


//--------------------- .nv.shared._ZN10layer_norm13ln_bwd_kernelINS_13Kernel_traitsIfffffjLj6144ELj1ELj1ELj8ELj16ENS_18Kernel_traits_baseILj6144EfffffjLj256EEEEELb0ELb0ELb1ELb1EEEvNS_9BwdParamsE --------------------------
	.section	.nv.shared._ZN10layer_norm13ln_bwd_kernelINS_13Kernel_traitsIfffffjLj6144ELj1ELj1ELj8ELj16ENS_18Kernel_traits_baseILj6144EfffffjLj256EEEEELb0ELb0ELb1ELb1EEEvNS_9BwdParamsE,"aw",@nobits
	.sectionflags	@""
	.align	16
	.zero		1024


//--------------------- .nv.shared._ZN10layer_norm13ln_bwd_kernelINS_13Kernel_traitsIfffffjLj6144ELj1ELj1ELj8ELj16ENS_18Kernel_traits_baseILj6144EfffffjLj256EEEEELb0ELb1ELb0ELb0EEEvNS_9BwdParamsE --------------------------
	.section	.nv.shared._ZN10layer_norm13ln_bwd_kernelINS_13Kernel_traitsIfffffjLj6144ELj1ELj1ELj8ELj16ENS_18Kernel_traits_baseILj6144EfffffjLj256EEEEELb0ELb1ELb0ELb0EEEvNS_9BwdParamsE,"aw",@nobits
	.sectionflags	@""
	.align	16
	.zero		1024


//--------------------- .nv.shared._ZN10layer_norm13ln_bwd_kernelINS_13Kernel_traitsIfffffjLj6144ELj1ELj1ELj8ELj16ENS_18Kernel_traits_baseILj6144EfffffjLj256EEEEELb0ELb1ELb0ELb1EEEvNS_9BwdParamsE --------------------------
	.section	.nv.shared._ZN10layer_norm13ln_bwd_kernelINS_13Kernel_traitsIfffffjLj6144ELj1ELj1ELj8ELj16ENS_18Kernel_traits_baseILj6144EfffffjLj256EEEEELb0ELb1ELb0ELb1EEEvNS_9BwdParamsE,"aw",@nobits
	.sectionflags	@""
	.align	16
	.zero		1024


//--------------------- .nv.shared._ZN10layer_norm13ln_bwd_kernelINS_13Kernel_traitsIfffffjLj6144ELj1ELj1ELj8ELj16ENS_18Kernel_traits_baseILj6144EfffffjLj256EEEEELb0ELb1ELb1ELb0EEEvNS_9BwdParamsE --------------------------
	.section	.nv.shared._ZN10layer_norm13ln_bwd_kernelINS_13Kernel_traitsIfffffjLj6144ELj1ELj1ELj8ELj16ENS_18Kernel_traits_baseILj6144EfffffjLj256EEEEELb0ELb1ELb1ELb0EEEvNS_9BwdParamsE,"aw",@nobits
	.sectionflags	@""
	.align	16
	.zero		1024


//--------------------- .nv.shared._ZN10layer_norm13ln_bwd_kernelINS_13Kernel_traitsIfffffjLj6144ELj1ELj1ELj8ELj16ENS_18Kernel_traits_baseILj6144EfffffjLj256EEEEELb0ELb1ELb1ELb1EEEvNS_9BwdParamsE --------------------------
	.section	.nv.shared._ZN10layer_norm13ln_bwd_kernelINS_13Kernel_traitsIfffffjLj6144ELj1ELj1ELj8ELj16ENS_18Kernel_traits_baseILj6144EfffffjLj256EEEEELb0ELb1ELb1ELb1EEEvNS_9BwdParamsE,"aw",@nobits
	.sectionflags	@""
	.align	16
	.zero		1024


//--------------------- .nv.shared._ZN10layer_norm13ln_bwd_kernelINS_13Kernel_traitsIfffffjLj6144ELj1ELj1ELj8ELj16ENS_18Kernel_traits_baseILj6144EfffffjLj256EEEEELb1ELb0ELb0ELb0EEEvNS_9BwdParamsE --------------------------
	.section	.nv.shared._ZN10layer_norm13ln_bwd_kernelINS_13Kernel_traitsIfffffjLj6144ELj1ELj1ELj8ELj16ENS_18Kernel_traits_baseILj6144EfffffjLj256EEEEELb1ELb0ELb0ELb0EEEvNS_9BwdParamsE,"aw",@nobits
	.sectionflags	@""
	.align	16
	.zero		1024


//--------------------- .nv.shared._ZN10layer_norm13ln_bwd_kernelINS_13Kernel_traitsIfffffjLj6144ELj1ELj1ELj8ELj16ENS_18Kernel_traits_baseILj6144EfffffjLj256EEEEELb1ELb0ELb0ELb1EEEvNS_9BwdParamsE --------------------------
	.section	.nv.shared._ZN10layer_norm13ln_bwd_kernelINS_13Kernel_traitsIfffffjLj6144ELj1ELj1ELj8ELj16ENS_18Kernel_traits_baseILj6144EfffffjLj256EEEEELb1ELb0ELb0ELb1EEEvNS_9BwdParamsE,"aw",@nobits
	.sectionflags	@""
	.align	16
	.zero		1024


//--------------------- .nv.shared._ZN10layer_norm22ln_bwd_finalize_kernelINS_22Kernel_traits_finalizeILj6144EfffffjLb0ELj1024ELj4ENS_18Kernel_traits_baseILj6144EfffffjLj1024EEEEELb0ELb0EEEvNS_9BwdParamsE --------------------------
	.section	.nv.shared._ZN10layer_norm22ln_bwd_finalize_kernelINS_22Kernel_traits_finalizeILj6144EfffffjLb0ELj1024ELj4ENS_18Kernel_traits_baseILj6144EfffffjLj1024EEEEELb0ELb0EEEvNS_9BwdParamsE,"aw",@nobits
	.sectionflags	@""
	.align	16
.nv.shared._ZN10layer_norm22ln_bwd_finalize_kernelINS_22Kernel_traits_finalizeILj6144EfffffjLb0ELj1024ELj4ENS_18Kernel_traits_baseILj6144EfffffjLj1024EEEEELb0ELb0EEEvNS_9BwdParamsE:
	.zero		9472


//--------------------- .nv.shared._ZN10layer_norm13ln_bwd_kernelINS_13Kernel_traitsIfffffjLj6144ELj1ELj1ELj8ELj16ENS_18Kernel_traits_baseILj6144EfffffjLj256EEEEELb1ELb0ELb1ELb0EEEvNS_9BwdParamsE --------------------------
	.section	.nv.shared._ZN10layer_norm13ln_bwd_kernelINS_13Kernel_traitsIfffffjLj6144ELj1ELj1ELj8ELj16ENS_18Kernel_traits_baseILj6144EfffffjLj256EEEEELb1ELb0ELb1ELb0EEEvNS_9BwdParamsE,"aw",@nobits
	.sectionflags	@""
	.align	16
	.zero		1024


//--------------------- .nv.shared._ZN10layer_norm22ln_bwd_finalize_kernelINS_22Kernel_traits_finalizeILj6144EfffffjLb0ELj1024ELj4ENS_18Kernel_traits_baseILj6144EfffffjLj1024EEEEELb0ELb1EEEvNS_9BwdParamsE --------------------------
	.section	.nv.shared._ZN10layer_norm22ln_bwd_finalize_kernelINS_22Kernel_traits_finalizeILj6144EfffffjLb0ELj1024ELj4ENS_18Kernel_traits_baseILj6144EfffffjLj1024EEEEELb0ELb1EEEvNS_9BwdParamsE,"aw",@nobits
	.sectionflags	@""
	.align	16
.nv.shared._ZN10layer_norm22ln_bwd_finalize_kernelINS_22Kernel_traits_finalizeILj6144EfffffjLb0ELj1024ELj4ENS_18Kernel_traits_baseILj6144EfffffjLj1024EEEEELb0ELb1EEEvNS_9BwdParamsE:
	.zero		9472


//--------------------- .nv.shared._ZN10layer_norm13ln_bwd_kernelINS_13Kernel_traitsIfffffjLj6144ELj1ELj1ELj8ELj16ENS_18Kernel_traits_baseILj6144EfffffjLj256EEEEELb1ELb0ELb1ELb1EEEvNS_9BwdParamsE --------------------------
	.section	.nv.shared._ZN10layer_norm13ln_bwd_kernelINS_13Kernel_traitsIfffffjLj6144ELj1ELj1ELj8ELj16ENS_18Kernel_traits_baseILj6144EfffffjLj256EEEEELb1ELb0ELb1ELb1EEEvNS_9BwdParamsE,"aw",@nobits
	.sectionflags	@""
	.align	16
	.zero		1024


//--------------------- .nv.shared._ZN10layer_norm13ln_bwd_kernelINS_13Kernel_traitsIfffffjLj6144ELj1ELj1ELj8ELj16ENS_18Kernel_traits_baseILj6144EfffffjLj256EEEEELb1ELb1ELb0ELb0EEEvNS_9BwdParamsE --------------------------
	.section	.nv.shared._ZN10layer_norm13ln_bwd_kernelINS_13Kernel_traitsIfffffjLj6144ELj1ELj1ELj8ELj16ENS_18Kernel_traits_baseILj6144EfffffjLj256EEEEELb1ELb1ELb0ELb0EEEvNS_9BwdParamsE,"aw",@nobits
	.sectionflags	@""
	.align	16
	.zero		1024


//--------------------- .nv.shared._ZN10layer_norm13ln_bwd_kernelINS_13Kernel_traitsIfffffjLj6144ELj1ELj1ELj8ELj16ENS_18Kernel_traits_baseILj6144EfffffjLj256EEEEELb1ELb1ELb0ELb1EEEvNS_9BwdParamsE --------------------------
	.section	.nv.shared._ZN10layer_norm13ln_bwd_kernelINS_13Kernel_traitsIfffffjLj6144ELj1ELj1ELj8ELj16ENS_18Kernel_traits_baseILj6144EfffffjLj256EEEEELb1ELb1ELb0ELb1EEEvNS_9BwdParamsE,"aw",@nobits
	.sectionflags	@""
	.align	16
	.zero		1024


//--------------------- .nv.shared._ZN10layer_norm22ln_bwd_finalize_kernelINS_22Kernel_traits_finalizeILj6144EfffffjLb1ELj1024ELj4ENS_18Kernel_traits_baseILj6144EfffffjLj1024EEEEELb1ELb0EEEvNS_9BwdParamsE --------------------------
	.section	.nv.shared._ZN10layer_norm22ln_bwd_finalize_kernelINS_22Kernel_traits_finalizeILj6144EfffffjLb1ELj1024ELj4ENS_18Kernel_traits_baseILj6144EfffffjLj1024EEEEELb1ELb0EEEvNS_9BwdParamsE,"aw",@nobits
	.sectionflags	@""
	.align	16
.nv.shared._ZN10layer_norm22ln_bwd_finalize_kernelINS_22Kernel_traits_finalizeILj6144EfffffjLb1ELj1024ELj4ENS_18Kernel_traits_baseILj6144EfffffjLj1024EEEEELb1ELb0EEEvNS_9BwdParamsE:
	.zero		13696


//--------------------- .nv.shared._ZN10layer_norm13ln_bwd_kernelINS_13Kernel_traitsIfffffjLj6144ELj1ELj1ELj8ELj16ENS_18Kernel_traits_baseILj6144EfffffjLj256EEEEELb1ELb1ELb1ELb0EEEvNS_9BwdParamsE --------------------------
	.section	.nv.shared._ZN10layer_norm13ln_bwd_kernelINS_13Kernel_traitsIfffffjLj6144ELj1ELj1ELj8ELj16ENS_18Kernel_traits_baseILj6144EfffffjLj256EEEEELb1ELb1ELb1ELb0EEEvNS_9BwdParamsE,"aw",@nobits
	.sectionflags	@""
	.align	16
	.zero		1024


//--------------------- .nv.shared._ZN10layer_norm22ln_bwd_finalize_kernelINS_22Kernel_traits_finalizeILj6144EfffffjLb1ELj1024ELj4ENS_18Kernel_traits_baseILj6144EfffffjLj1024EEEEELb1ELb1EEEvNS_9BwdParamsE --------------------------
	.section	.nv.shared._ZN10layer_norm22ln_bwd_finalize_kernelINS_22Kernel_traits_finalizeILj6144EfffffjLb1ELj1024ELj4ENS_18Kernel_traits_baseILj6144EfffffjLj1024EEEEELb1ELb1EEEvNS_9BwdParamsE,"aw",@nobits
	.sectionflags	@""
	.align	16
.nv.shared._ZN10layer_norm22ln_bwd_finalize_kernelINS_22Kernel_traits_finalizeILj6144EfffffjLb1ELj1024ELj4ENS_18Kernel_traits_baseILj6144EfffffjLj1024EEEEELb1ELb1EEEvNS_9BwdParamsE:
	.zero		13696


//--------------------- .nv.shared._ZN10layer_norm13ln_bwd_kernelINS_13Kernel_traitsIfffffjLj6144ELj1ELj1ELj8ELj16ENS_18Kernel_traits_baseILj6144EfffffjLj256EEEEELb1ELb1ELb1ELb1EEEvNS_9BwdParamsE --------------------------
	.section	.nv.shared._ZN10layer_norm13ln_bwd_kernelINS_13Kernel_traitsIfffffjLj6144ELj1ELj1ELj8ELj16ENS_18Kernel_traits_baseILj6144EfffffjLj256EEEEELb1ELb1ELb1ELb1EEEvNS_9BwdParamsE,"aw",@nobits
	.sectionflags	@""
	.align	16
	.zero		1024


//--------------------- .nv.constant0._ZN10layer_norm13ln_bwd_kernelINS_13Kernel_traitsI13__nv_bfloat16S2_S2_S2_fjLj6144ELj1ELj1ELj8ELj16ENS_18Kernel_traits_baseILj6144ES2_S2_S2_S2_fjLj256EEEEELb0ELb0ELb0ELb0EEEvNS_9BwdParamsE --------------------------
	.section	.nv.constant0._ZN10layer_norm13ln_bwd_kernelINS_13Kernel_traitsI13__nv_bfloat16S2_S2_S2_fjLj6144ELj1ELj1ELj8ELj16ENS_18Kernel_traits_baseILj6144ES2_S2_S2_S2_fjLj256EEEEELb0ELb0ELb0ELb0EEEvNS_9BwdParamsE,"a",@progbits
	.sectionflags	@""
	.align	4
.nv.constant0._ZN10layer_norm13ln_bwd_kernelINS_13Kernel_traitsI13__nv_bfloat16S2_S2_S2_fjLj6144ELj1ELj1ELj8ELj16ENS_18Kernel_traits_baseILj6144ES2_S2_S2_S2_fjLj256EEEEELb0ELb0ELb0ELb0EEEvNS_9BwdParamsE:
	.zero		1192


//--------------------- .nv.constant0._ZN10layer_norm13ln_bwd_kernelINS_13Kernel_traitsI13__nv_bfloat16S2_S2_S2_fjLj6144ELj1ELj1ELj8ELj16ENS_18Kernel_traits_baseILj6144ES2_S2_S2_S2_fjLj256EEEEELb0ELb0ELb0ELb1EEEvNS_9BwdParamsE --------------------------
	.section	.nv.constant0._ZN10layer_norm13ln_bwd_kernelINS_13Kernel_traitsI13__nv_bfloat16S2_S2_S2_fjLj6144ELj1ELj1ELj8ELj16ENS_18Kernel_traits_baseILj6144ES2_S2_S2_S2_fjLj256EEEEELb0ELb0ELb0ELb1EEEvNS_9BwdParamsE,"a",@progbits
	.sectionflags	@""
	.align	4
.nv.constant0._ZN10layer_norm13ln_bwd_kernelINS_13Kernel_traitsI13__nv_bfloat16S2_S2_S2_fjLj6144ELj1ELj1ELj8ELj16ENS_18Kernel_traits_baseILj6144ES2_S2_S2_S2_fjLj256EEEEELb0ELb0ELb0ELb1EEEvNS_9BwdParamsE:
	.zero		1192


//--------------------- .nv.constant0._ZN10layer_norm13ln_bwd_kernelINS_13Kernel_traitsI13__nv_bfloat16S2_S2_S2_fjLj6144ELj1ELj1ELj8ELj16ENS_18Kernel_traits_baseILj6144ES2_S2_S2_S2_fjLj256EEEEELb0ELb0ELb1ELb0EEEvNS_9BwdParamsE --------------------------
	.section	.nv.constant0._ZN10layer_norm13ln_bwd_kernelINS_13Kernel_traitsI13__nv_bfloat16S2_S2_S2_fjLj6144ELj1ELj1ELj8ELj16ENS_18Kernel_traits_baseILj6144ES2_S2_S2_S2_fjLj256EEEEELb0ELb0ELb1ELb0EEEvNS_9BwdParamsE,"a",@progbits
	.sectionflags	@""
	.align	4
.nv.constant0._ZN10layer_norm13ln_bwd_kernelINS_13Kernel_traitsI13__nv_bfloat16S2_S2_S2_fjLj6144ELj1ELj1ELj8ELj16ENS_18Kernel_traits_baseILj6144ES2_S2_S2_S2_fjLj256EEEEELb0ELb0ELb1ELb0EEEvNS_9BwdParamsE:
	.zero		1192


//--------------------- .nv.constant0._ZN10layer_norm13ln_bwd_kernelINS_13Kernel_traitsI13__nv_bfloat16S2_S2_S2_fjLj6144ELj1ELj1ELj8ELj16ENS_18Kernel_traits_baseILj6144ES2_S2_S2_S2_fjLj256EEEEELb0ELb0ELb1ELb1EEEvNS_9BwdParamsE --------------------------
	.section	.nv.constant0._ZN10layer_norm13ln_bwd_kernelINS_13Kernel_traitsI13__nv_bfloat16S2_S2_S2_fjLj6144ELj1ELj1ELj8ELj16ENS_18Kernel_traits_baseILj6144ES2_S2_S2_S2_fjLj256EEEEELb0ELb0ELb1ELb1EEEvNS_9BwdParamsE,"a",@progbits
	.sectionflags	@""
	.align	4
.nv.constant0._ZN10layer_norm13ln_bwd_kernelINS_13Kernel_traitsI13__nv_bfloat16S2_S2_S2_fjLj6144ELj1ELj1ELj8ELj16ENS_18Kernel_traits_baseILj6144ES2_S2_S2_S2_fjLj256EEEEELb0ELb0ELb1ELb1EEEvNS_9BwdParamsE:
	.zero		1192


//--------------------- .nv.constant0._ZN10layer_norm13ln_bwd_kernelINS_13Kernel_traitsI13__nv_bfloat16S2_S2_S2_fjLj6144ELj1ELj1ELj8ELj16ENS_18Kernel_traits_baseILj6144ES2_S2_S2_S2_fjLj256EEEEELb0ELb1ELb0ELb0EEEvNS_9BwdParamsE --------------------------
	.section	.nv.constant0._ZN10layer_norm13ln_bwd_kernelINS_13Kernel_traitsI13__nv_bfloat16S2_S2_S2_fjLj6144ELj1ELj1ELj8ELj16ENS_18Kernel_traits_baseILj6144ES2_S2_S2_S2_fjLj256EEEEELb0ELb1ELb0ELb0EEEvNS_9BwdParamsE,"a",@progbits
	.sectionflags	@""
	.align	4
.nv.constant0._ZN10layer_norm13ln_bwd_kernelINS_13Kernel_traitsI13__nv_bfloat16S2_S2_S2_fjLj6144ELj1ELj1ELj8ELj16ENS_18Kernel_traits_baseILj6144ES2_S2_S2_S2_fjLj256EEEEELb0ELb1ELb0ELb0EEEvNS_9BwdParamsE:
	.zero		1192


//--------------------- .nv.constant0._ZN10layer_norm13ln_bwd_kernelINS_13Kernel_traitsI13__nv_bfloat16S2_S2_S2_fjLj6144ELj1ELj1ELj8ELj16ENS_18Kernel_traits_baseILj6144ES2_S2_S2_S2_fjLj256EEEEELb0ELb1ELb0ELb1EEEvNS_9BwdParamsE --------------------------
	.section	.nv.constant0._ZN10layer_norm13ln_bwd_kernelINS_13Kernel_traitsI13__nv_bfloat16S2_S2_S2_fjLj6144ELj1ELj1ELj8ELj16ENS_18Kernel_traits_baseILj6144ES2_S2_S2_S2_fjLj256EEEEELb0ELb1ELb0ELb1EEEvNS_9BwdParamsE,"a",@progbits
	.sectionflags	@""
	.align	4
.nv.constant0._ZN10layer_norm13ln_bwd_kernelINS_13Kernel_traitsI13__nv_bfloat16S2_S2_S2_fjLj6144ELj1ELj1ELj8ELj16ENS_18Kernel_traits_baseILj6144ES2_S2_S2_S2_fjLj256EEEEELb0ELb1ELb0ELb1EEEvNS_9BwdParamsE:
	.zero		1192


//--------------------- .nv.constant0._ZN10layer_norm13ln_bwd_kernelINS_13Kernel_traitsI13__nv_bfloat16S2_S2_S2_fjLj6144ELj1ELj1ELj8ELj16ENS_18Kernel_traits_baseILj6144ES2_S2_S2_S2_fjLj256EEEEELb0ELb1ELb1ELb0EEEvNS_9BwdParamsE --------------------------
	.section	.nv.constant0._ZN10layer_norm13ln_bwd_kernelINS_13Kernel_traitsI13__nv_bfloat16S2_S2_S2_fjLj6144ELj1ELj1ELj8ELj16ENS_18Kernel_traits_baseILj6144ES2_S2_S2_S2_fjLj256EEEEELb0ELb1ELb1ELb0EEEvNS_9BwdParamsE,"a",@progbits
	.sectionflags	@""
	.align	4
.nv.constant0._ZN10layer_norm13ln_bwd_kernelINS_13Kernel_traitsI13__nv_bfloat16S2_S2_S2_fjLj6144ELj1ELj1ELj8ELj16ENS_18Kernel_traits_baseILj6144ES2_S2_S2_S2_fjLj256EEEEELb0ELb1ELb1ELb0EEEvNS_9BwdParamsE:
	.zero		1192


//--------------------- .nv.constant0._ZN10layer_norm13ln_bwd_kernelINS_13Kernel_traitsI13__nv_bfloat16S2_S2_S2_fjLj6144ELj1ELj1ELj8ELj16ENS_18Kernel_traits_baseILj6144ES2_S2_S2_S2_fjLj256EEEEELb0ELb1ELb1ELb1EEEvNS_9BwdParamsE --------------------------
	.section	.nv.constant0._ZN10layer_norm13ln_bwd_kernelINS_13Kernel_traitsI13__nv_bfloat16S2_S2_S2_fjLj6144ELj1ELj1ELj8ELj16ENS_18Kernel_traits_baseILj6144ES2_S2_S2_S2_fjLj256EEEEELb0ELb1ELb1ELb1EEEvNS_9BwdParamsE,"a",@progbits
	.sectionflags	@""
	.align	4
.nv.constant0._ZN10layer_norm13ln_bwd_kernelINS_13Kernel_traitsI13__nv_bfloat16S2_S2_S2_fjLj6144ELj1ELj1ELj8ELj16ENS_18Kernel_traits_baseILj6144ES2_S2_S2_S2_fjLj256EEEEELb0ELb1ELb1ELb1EEEvNS_9BwdParamsE:
	.zero		1192


//--------------------- .nv.constant0._ZN10layer_norm13ln_bwd_kernelINS_13Kernel_traitsI13__nv_bfloat16S2_S2_S2_fjLj6144ELj1ELj1ELj8ELj16ENS_18Kernel_traits_baseILj6144ES2_S2_S2_S2_fjLj256EEEEELb1ELb0ELb0ELb0EEEvNS_9BwdParamsE --------------------------
	.section	.nv.constant0._ZN10layer_norm13ln_bwd_kernelINS_13Kernel_traitsI13__nv_bfloat16S2_S2_S2_fjLj6144ELj1ELj1ELj8ELj16ENS_18Kernel_traits_baseILj6144ES2_S2_S2_S2_fjLj256EEEEELb1ELb0ELb0ELb0EEEvNS_9BwdParamsE,"a",@progbits
	.sectionflags	@""
	.align	4
.nv.constant0._ZN10layer_norm13ln_bwd_kernelINS_13Kernel_traitsI13__nv_bfloat16S2_S2_S2_fjLj6144ELj1ELj1ELj8ELj16ENS_18Kernel_traits_baseILj6144ES2_S2_S2_S2_fjLj256EEEEELb1ELb0ELb0ELb0EEEvNS_9BwdParamsE:
	.zero		1192


//--------------------- .nv.constant0._ZN10layer_norm13ln_bwd_kernelINS_13Kernel_traitsI13__nv_bfloat16S2_S2_S2_fjLj6144ELj1ELj1ELj8ELj16ENS_18Kernel_traits_baseILj6144ES2_S2_S2_S2_fjLj256EEEEELb1ELb0ELb0ELb1EEEvNS_9BwdParamsE --------------------------
	.section	.nv.constant0._ZN10layer_norm13ln_bwd_kernelINS_13Kernel_traitsI13__nv_bfloat16S2_S2_S2_fjLj6144ELj1ELj1ELj8ELj16ENS_18Kernel_traits_baseILj6144ES2_S2_S2_S2_fjLj256EEEEELb1ELb0ELb0ELb1EEEvNS_9BwdParamsE,"a",@progbits
	.sectionflags	@""
	.align	4
.nv.constant0._ZN10layer_norm13ln_bwd_kernelINS_13Kernel_traitsI13__nv_bfloat16S2_S2_S2_fjLj6144ELj1ELj1ELj8ELj16ENS_18Kernel_traits_baseILj6144ES2_S2_S2_S2_fjLj256EEEEELb1ELb0ELb0ELb1EEEvNS_9BwdParamsE:
	.zero		1192


//--------------------- .nv.constant0._ZN10layer_norm22ln_bwd_finalize_kernelINS_22Kernel_traits_finalizeILj6144E13__nv_bfloat16S2_S2_S2_fjLb0ELj1024ELj4ENS_18Kernel_traits_baseILj6144ES2_S2_S2_S2_fjLj1024EEEEELb0ELb0EEEvNS_9BwdParamsE --------------------------
	.section	.nv.constant0._ZN10layer_norm22ln_bwd_finalize_kernelINS_22Kernel_traits_finalizeILj6144E13__nv_bfloat16S2_S2_S2_fjLb0ELj1024ELj4ENS_18Kernel_traits_baseILj6144ES2_S2_S2_S2_fjLj1024EEEEELb0ELb0EEEvNS_9BwdParamsE,"a",@progbits
	.sectionflags	@""
	.align	4
.nv.constant0._ZN10layer_norm22ln_bwd_finalize_kernelINS_22Kernel_traits_finalizeILj6144E13__nv_bfloat16S2_S2_S2_fjLb0ELj1024ELj4ENS_18Kernel_traits_baseILj6144ES2_S2_S2_S2_fjLj1024EEEEELb0ELb0EEEvNS_9BwdParamsE:
	.zero		1192


//--------------------- .nv.constant0._ZN10layer_norm13ln_bwd_kernelINS_13Kernel_traitsI13__nv_bfloat16S2_S2_S2_fjLj6144ELj1ELj1ELj8ELj16ENS_18Kernel_traits_baseILj6144ES2_S2_S2_S2_fjLj256EEEEELb1ELb0ELb1ELb0EEEvNS_9BwdParamsE --------------------------
	.section	.nv.constant0._ZN10layer_norm13ln_bwd_kernelINS_13Kernel_traitsI13__nv_bfloat16S2_S2_S2_fjLj6144ELj1ELj1ELj8ELj16ENS_18Kernel_traits_baseILj6144ES2_S2_S2_S2_fjLj256EEEEELb1ELb0ELb1ELb0EEEvNS_9BwdParamsE,"a",@progbits
	.sectionflags	@""
	.align	4
.nv.constant0._ZN10layer_norm13ln_bwd_kernelINS_13Kernel_traitsI13__nv_bfloat16S2_S2_S2_fjLj6144ELj1ELj1ELj8ELj16ENS_18Kernel_traits_baseILj6144ES2_S2_S2_S2_fjLj256EEEEELb1ELb0ELb1ELb0EEEvNS_9BwdParamsE:
	.zero		1192


//--------------------- .nv.constant0._ZN10layer_norm22ln_bwd_finalize_kernelINS_22Kernel_traits_finalizeILj6144E13__nv_bfloat16S2_S2_S2_fjLb0ELj1024ELj4ENS_18Kernel_traits_baseILj6144ES2_S2_S2_S2_fjLj1024EEEEELb0ELb1EEEvNS_9BwdParamsE --------------------------
	.section	.nv.constant0._ZN10layer_norm22ln_bwd_finalize_kernelINS_22Kernel_traits_finalizeILj6144E13__nv_bfloat16S2_S2_S2_fjLb0ELj1024ELj4ENS_18Kernel_traits_baseILj6144ES2_S2_S2_S2_fjLj1024EEEEELb0ELb1EEEvNS_9BwdParamsE,"a",@progbits
	.sectionflags	@""
	.align	4
.nv.constant0._ZN10layer_norm22ln_bwd_finalize_kernelINS_22Kernel_traits_finalizeILj6144E13__nv_bfloat16S2_S2_S2_fjLb0ELj1024ELj4ENS_18Kernel_traits_baseILj6144ES2_S2_S2_S2_fjLj1024EEEEELb0ELb1EEEvNS_9BwdParamsE:
	.zero		1192


//--------------------- .nv.constant0._ZN10layer_norm13ln_bwd_kernelINS_13Kernel_traitsI13__nv_bfloat16S2_S2_S2_fjLj6144ELj1ELj1ELj8ELj16ENS_18Kernel_traits_baseILj6144ES2_S2_S2_S2_fjLj256EEEEELb1ELb0ELb1ELb1EEEvNS_9BwdParamsE --------------------------
	.section	.nv.constant0._ZN10layer_norm13ln_bwd_kernelINS_13Kernel_traitsI13__nv_bfloat16S2_S2_S2_fjLj6144ELj1ELj1ELj8ELj16ENS_18Kernel_traits_baseILj6144ES2_S2_S2_S2_fjLj256EEEEELb1ELb0ELb1ELb1EEEvNS_9BwdParamsE,"a",@progbits
	.sectionflags	@""
	.align	4
.nv.constant0._ZN10layer_norm13ln_bwd_kernelINS_13Kernel_traitsI13__nv_bfloat16S2_S2_S2_fjLj6144ELj1ELj1ELj8ELj16ENS_18Kernel_traits_baseILj6144ES2_S2_S2_S2_fjLj256EEEEELb1ELb0ELb1ELb1EEEvNS_9BwdParamsE:
	.zero		1192


//--------------------- .nv.constant0._ZN10layer_norm13ln_bwd_kernelINS_13Kernel_traitsI13__nv_bfloat16S2_S2_S2_fjLj6144ELj1ELj1ELj8ELj16ENS_18Kernel_traits_baseILj6144ES2_S2_S2_S2_fjLj256EEEEELb1ELb1ELb0ELb0EEEvNS_9BwdParamsE --------------------------
	.section	.nv.constant0._ZN10layer_norm13ln_bwd_kernelINS_13Kernel_traitsI13__nv_bfloat16S2_S2_S2_fjLj6144ELj1ELj1ELj8ELj16ENS_18Kernel_traits_baseILj6144ES2_S2_S2_S2_fjLj256EEEEELb1ELb1ELb0ELb0EEEvNS_9BwdParamsE,"a",@progbits
	.sectionflags	@""
	.align	4
.nv.constant0._ZN10layer_norm13ln_bwd_kernelINS_13Kernel_traitsI13__nv_bfloat16S2_S2_S2_fjLj6144ELj1ELj1ELj8ELj16ENS_18Kernel_traits_baseILj6144ES2_S2_S2_S2_fjLj256EEEEELb1ELb1ELb0ELb0EEEvNS_9BwdParamsE:
	.zero		1192


//--------------------- .nv.constant0._ZN10layer_norm13ln_bwd_kernelINS_13Kernel_traitsI13__nv_bfloat16S2_S2_S2_fjLj6144ELj1ELj1ELj8ELj16ENS_18Kernel_traits_baseILj6144ES2_S2_S2_S2_fjLj256EEEEELb1ELb1ELb0ELb1EEEvNS_9BwdParamsE --------------------------
	.section	.nv.constant0._ZN10layer_norm13ln_bwd_kernelINS_13Kernel_traitsI13__nv_bfloat16S2_S2_S2_fjLj6144ELj1ELj1ELj8ELj16ENS_18Kernel_traits_baseILj6144ES2_S2_S2_S2_fjLj256EEEEELb1ELb1ELb0ELb1EEEvNS_9BwdParamsE,"a",@progbits
	.sectionflags	@""
	.align	4
.nv.constant0._ZN10layer_norm13ln_bwd_kernelINS_13Kernel_traitsI13__nv_bfloat16S2_S2_S2_fjLj6144ELj1ELj1ELj8ELj16ENS_18Kernel_traits_baseILj6144ES2_S2_S2_S2_fjLj256EEEEELb1ELb1ELb0ELb1EEEvNS_9BwdParamsE:
	.zero		1192


//--------------------- .nv.constant0._ZN10layer_norm22ln_bwd_finalize_kernelINS_22Kernel_traits_finalizeILj6144E13__nv_bfloat16S2_S2_S2_fjLb1ELj1024ELj4ENS_18Kernel_traits_baseILj6144ES2_S2_S2_S2_fjLj1024EEEEELb1ELb0EEEvNS_9BwdParamsE --------------------------
	.section	.nv.constant0._ZN10layer_norm22ln_bwd_finalize_kernelINS_22Kernel_traits_finalizeILj6144E13__nv_bfloat16S2_S2_S2_fjLb1ELj1024ELj4ENS_18Kernel_traits_baseILj6144ES2_S2_S2_S2_fjLj1024EEEEELb1ELb0EEEvNS_9BwdParamsE,"a",@progbits
	.sectionflags	@""
	.align	4
.nv.constant0._ZN10layer_norm22ln_bwd_finalize_kernelINS_22Kernel_traits_finalizeILj6144E13__nv_bfloat16S2_S2_S2_fjLb1ELj1024ELj4ENS_18Kernel_traits_baseILj6144ES2_S2_S2_S2_fjLj1024EEEEELb1ELb0EEEvNS_9BwdParamsE:
	.zero		1192


//--------------------- .nv.constant0._ZN10layer_norm13ln_bwd_kernelINS_13Kernel_traitsI13__nv_bfloat16S2_S2_S2_fjLj6144ELj1ELj1ELj8ELj16ENS_18Kernel_traits_baseILj6144ES2_S2_S2_S2_fjLj256EEEEELb1ELb1ELb1ELb0EEEvNS_9BwdParamsE --------------------------
	.section	.nv.constant0._ZN10layer_norm13ln_bwd_kernelINS_13Kernel_traitsI13__nv_bfloat16S2_S2_S2_fjLj6144ELj1ELj1ELj8ELj16ENS_18Kernel_traits_baseILj6144ES2_S2_S2_S2_fjLj256EEEEELb1ELb1ELb1ELb0EEEvNS_9BwdParamsE,"a",@progbits
	.sectionflags	@""
	.align	4
.nv.constant0._ZN10layer_norm13ln_bwd_kernelINS_13Kernel_traitsI13__nv_bfloat16S2_S2_S2_fjLj6144ELj1ELj1ELj8ELj16ENS_18Kernel_traits_baseILj6144ES2_S2_S2_S2_fjLj256EEEEELb1ELb1ELb1ELb0EEEvNS_9BwdParamsE:
	.zero		1192


//--------------------- .nv.constant0._ZN10layer_norm22ln_bwd_finalize_kernelINS_22Kernel_traits_finalizeILj6144E13__nv_bfloat16S2_S2_S2_fjLb1ELj1024ELj4ENS_18Kernel_traits_baseILj6144ES2_S2_S2_S2_fjLj1024EEEEELb1ELb1EEEvNS_9BwdParamsE --------------------------
	.section	.nv.constant0._ZN10layer_norm22ln_bwd_finalize_kernelINS_22Kernel_traits_finalizeILj6144E13__nv_bfloat16S2_S2_S2_fjLb1ELj1024ELj4ENS_18Kernel_traits_baseILj6144ES2_S2_S2_S2_fjLj1024EEEEELb1ELb1EEEvNS_9BwdParamsE,"a",@progbits
	.sectionflags	@""
	.align	4
.nv.constant0._ZN10layer_norm22ln_bwd_finalize_kernelINS_22Kernel_traits_finalizeILj6144E13__nv_bfloat16S2_S2_S2_fjLb1ELj1024ELj4ENS_18Kernel_traits_baseILj6144ES2_S2_S2_S2_fjLj1024EEEEELb1ELb1EEEvNS_9BwdParamsE:
	.zero		1192


//--------------------- .nv.constant0._ZN10layer_norm13ln_bwd_kernelINS_13Kernel_traitsI13__nv_bfloat16S2_S2_S2_fjLj6144ELj1ELj1ELj8ELj16ENS_18Kernel_traits_baseILj6144ES2_S2_S2_S2_fjLj256EEEEELb1ELb1ELb1ELb1EEEvNS_9BwdParamsE --------------------------
	.section	.nv.constant0._ZN10layer_norm13ln_bwd_kernelINS_13Kernel_traitsI13__nv_bfloat16S2_S2_S2_fjLj6144ELj1ELj1ELj8ELj16ENS_18Kernel_traits_baseILj6144ES2_S2_S2_S2_fjLj256EEEEELb1ELb1ELb1ELb1EEEvNS_9BwdParamsE,"a",@progbits
	.sectionflags	@""
	.align	4
.nv.constant0._ZN10layer_norm13ln_bwd_kernelINS_13Kernel_traitsI13__nv_bfloat16S2_S2_S2_fjLj6144ELj1ELj1ELj8ELj16ENS_18Kernel_traits_baseILj6144ES2_S2_S2_S2_fjLj256EEEEELb1ELb1ELb1ELb1EEEvNS_9BwdParamsE:
	.zero		1192


//--------------------- .nv.constant0._ZN10layer_norm13ln_bwd_kernelINS_13Kernel_traitsI6__halfS2_S2_S2_fjLj6144ELj1ELj1ELj8ELj16ENS_18Kernel_traits_baseILj6144ES2_S2_S2_S2_fjLj256EEEEELb0ELb0ELb0ELb0EEEvNS_9BwdParamsE --------------------------
	.section	.nv.constant0._ZN10layer_norm13ln_bwd_kernelINS_13Kernel_traitsI6__halfS2_S2_S2_fjLj6144ELj1ELj1ELj8ELj16ENS_18Kernel_traits_baseILj6144ES2_S2_S2_S2_fjLj256EEEEELb0ELb0ELb0ELb0EEEvNS_9BwdParamsE,"a",@progbits
	.sectionflags	@""
	.align	4
.nv.constant0._ZN10layer_norm13ln_bwd_kernelINS_13Kernel_traitsI6__halfS2_S2_S2_fjLj6144ELj1ELj1ELj8ELj16ENS_18Kernel_traits_baseILj6144ES2_S2_S2_S2_fjLj256EEEEELb0ELb0ELb0ELb0EEEvNS_9BwdParamsE:
	.zero		1192


//--------------------- .nv.constant0._ZN10layer_norm13ln_bwd_kernelINS_13Kernel_traitsI6__halfS2_S2_S2_fjLj6144ELj1ELj1ELj8ELj16ENS_18Kernel_traits_baseILj6144ES2_S2_S2_S2_fjLj256EEEEELb0ELb0ELb0ELb1EEEvNS_9BwdParamsE --------------------------
	.section	.nv.constant0._ZN10layer_norm13ln_bwd_kernelINS_13Kernel_traitsI6__halfS2_S2_S2_fjLj6144ELj1ELj1ELj8ELj16ENS_18Kernel_traits_baseILj6144ES2_S2_S2_S2_fjLj256EEEEELb0ELb0ELb0ELb1EEEvNS_9BwdParamsE,"a",@progbits
	.sectionflags	@""
	.align	4
.nv.constant0._ZN10layer_norm13ln_bwd_kernelINS_13Kernel_traitsI6__halfS2_S2_S2_fjLj6144ELj1ELj1ELj8ELj16ENS_18Kernel_traits_baseILj6144ES2_S2_S2_S2_fjLj256EEEEELb0ELb0ELb0ELb1EEEvNS_9BwdParamsE:
	.zero		1192


//--------------------- .nv.constant0._ZN10layer_norm13ln_bwd_kernelINS_13Kernel_traitsI6__halfS2_S2_S2_fjLj6144ELj1ELj1ELj8ELj16ENS_18Kernel_traits_baseILj6144ES2_S2_S2_S2_fjLj256EEEEELb0ELb0ELb1ELb0EEEvNS_9BwdParamsE --------------------------
	.section	.nv.constant0._ZN10layer_norm13ln_bwd_kernelINS_13Kernel_traitsI6__halfS2_S2_S2_fjLj6144ELj1ELj1ELj8ELj16ENS_18Kernel_traits_baseILj6144ES2_S2_S2_S2_fjLj256EEEEELb0ELb0ELb1ELb0EEEvNS_9BwdParamsE,"a",@progbits
	.sectionflags	@""
	.align	4
.nv.constant0._ZN10layer_norm13ln_bwd_kernelINS_13Kernel_traitsI6__halfS2_S2_S2_fjLj6144ELj1ELj1ELj8ELj16ENS_18Kernel_traits_baseILj6144ES2_S2_S2_S2_fjLj256EEEEELb0ELb0ELb1ELb0EEEvNS_9BwdParamsE:
	.zero		1192


//--------------------- .nv.constant0._ZN10layer_norm13ln_bwd_kernelINS_13Kernel_traitsI6__halfS2_S2_S2_fjLj6144ELj1ELj1ELj8ELj16ENS_18Kernel_traits_baseILj6144ES2_S2_S2_S2_fjLj256EEEEELb0ELb0ELb1ELb1EEEvNS_9BwdParamsE --------------------------
	.section	.nv.constant0._ZN10layer_norm13ln_bwd_kernelINS_13Kernel_traitsI6__halfS2_S2_S2_fjLj6144ELj1ELj1ELj8ELj16ENS_18Kernel_traits_baseILj6144ES2_S2_S2_S2_fjLj256EEEEELb0ELb0ELb1ELb1EEEvNS_9BwdParamsE,"a",@progbits
	.sectionflags	@""
	.align	4
.nv.constant0._ZN10layer_norm13ln_bwd_kernelINS_13Kernel_traitsI6__halfS2_S2_S2_fjLj6144ELj1ELj1ELj8ELj16ENS_18Kernel_traits_baseILj6144ES2_S2_S2_S2_fjLj256EEEEELb0ELb0ELb1ELb1EEEvNS_9BwdParamsE:
	.zero		1192


//--------------------- .nv.constant0._ZN10layer_norm13ln_bwd_kernelINS_13Kernel_traitsI6__halfS2_S2_S2_fjLj6144ELj1ELj1ELj8ELj16ENS_18Kernel_traits_baseILj6144ES2_S2_S2_S2_fjLj256EEEEELb0ELb1ELb0ELb0EEEvNS_9BwdParamsE --------------------------
	.section	.nv.constant0._ZN10layer_norm13ln_bwd_kernelINS_13Kernel_traitsI6__halfS2_S2_S2_fjLj6144ELj1ELj1ELj8ELj16ENS_18Kernel_traits_baseILj6144ES2_S2_S2_S2_fjLj256EEEEELb0ELb1ELb0ELb0EEEvNS_9BwdParamsE,"a",@progbits
	.sectionflags	@""
	.align	4
.nv.constant0._ZN10layer_norm13ln_bwd_kernelINS_13Kernel_traitsI6__halfS2_S2_S2_fjLj6144ELj1ELj1ELj8ELj16ENS_18Kernel_traits_baseILj6144ES2_S2_S2_S2_fjLj256EEEEELb0ELb1ELb0ELb0EEEvNS_9BwdParamsE:
	.zero		1192


//--------------------- .nv.constant0._ZN10layer_norm13ln_bwd_kernelINS_13Kernel_traitsI6__halfS2_S2_S2_fjLj6144ELj1ELj1ELj8ELj16ENS_18Kernel_traits_baseILj6144ES2_S2_S2_S2_fjLj256EEEEELb0ELb1ELb0ELb1EEEvNS_9BwdParamsE --------------------------
	.section	.nv.constant0._ZN10layer_norm13ln_bwd_kernelINS_13Kernel_traitsI6__halfS2_S2_S2_fjLj6144ELj1ELj1ELj8ELj16ENS_18Kernel_traits_baseILj6144ES2_S2_S2_S2_fjLj256EEEEELb0ELb1ELb0ELb1EEEvNS_9BwdParamsE,"a",@progbits
	.sectionflags	@""
	.align	4
.nv.constant0._ZN10layer_norm13ln_bwd_kernelINS_13Kernel_traitsI6__halfS2_S2_S2_fjLj6144ELj1ELj1ELj8ELj16ENS_18Kernel_traits_baseILj6144ES2_S2_S2_S2_fjLj256EEEEELb0ELb1ELb0ELb1EEEvNS_9BwdParamsE:
	.zero		1192


//--------------------- .nv.constant0._ZN10layer_norm13ln_bwd_kernelINS_13Kernel_traitsI6__halfS2_S2_S2_fjLj6144ELj1ELj1ELj8ELj16ENS_18Kernel_traits_baseILj6144ES2_S2_S2_S2_fjLj256EEEEELb0ELb1ELb1ELb0EEEvNS_9BwdParamsE --------------------------
	.section	.nv.constant0._ZN10layer_norm13ln_bwd_kernelINS_13Kernel_traitsI6__halfS2_S2_S2_fjLj6144ELj1ELj1ELj8ELj16ENS_18Kernel_traits_baseILj6144ES2_S2_S2_S2_fjLj256EEEEELb0ELb1ELb1ELb0EEEvNS_9BwdParamsE,"a",@progbits
	.sectionflags	@""
	.align	4
.nv.constant0._ZN10layer_norm13ln_bwd_kernelINS_13Kernel_traitsI6__halfS2_S2_S2_fjLj6144ELj1ELj1ELj8ELj16ENS_18Kernel_traits_baseILj6144ES2_S2_S2_S2_fjLj256EEEEELb0ELb1ELb1ELb0EEEvNS_9BwdParamsE:
	.zero		1192


//--------------------- .nv.constant0._ZN10layer_norm13ln_bwd_kernelINS_13Kernel_traitsI6__halfS2_S2_S2_fjLj6144ELj1ELj1ELj8ELj16ENS_18Kernel_traits_baseILj6144ES2_S2_S2_S2_fjLj256EEEEELb0ELb1ELb1ELb1EEEvNS_9BwdParamsE --------------------------
	.section	.nv.constant0._ZN10layer_norm13ln_bwd_kernelINS_13Kernel_traitsI6__halfS2_S2_S2_fjLj6144ELj1ELj1ELj8ELj16ENS_18Kernel_traits_baseILj6144ES2_S2_S2_S2_fjLj256EEEEELb0ELb1ELb1ELb1EEEvNS_9BwdParamsE,"a",@progbits
	.sectionflags	@""
	.align	4
.nv.constant0._ZN10layer_norm13ln_bwd_kernelINS_13Kernel_traitsI6__halfS2_S2_S2_fjLj6144ELj1ELj1ELj8ELj16ENS_18Kernel_traits_baseILj6144ES2_S2_S2_S2_fjLj256EEEEELb0ELb1ELb1ELb1EEEvNS_9BwdParamsE:
	.zero		1192


//--------------------- .nv.constant0._ZN10layer_norm13ln_bwd_kernelINS_13Kernel_traitsI6__halfS2_S2_S2_fjLj6144ELj1ELj1ELj8ELj16ENS_18Kernel_traits_baseILj6144ES2_S2_S2_S2_fjLj256EEEEELb1ELb0ELb0ELb0EEEvNS_9BwdParamsE --------------------------
	.section	.nv.constant0._ZN10layer_norm13ln_bwd_kernelINS_13Kernel_traitsI6__halfS2_S2_S2_fjLj6144ELj1ELj1ELj8ELj16ENS_18Kernel_traits_baseILj6144ES2_S2_S2_S2_fjLj256EEEEELb1ELb0ELb0ELb0EEEvNS_9BwdParamsE,"a",@progbits
	.sectionflags	@""
	.align	4
.nv.constant0._ZN10layer_norm13ln_bwd_kernelINS_13Kernel_traitsI6__halfS2_S2_S2_fjLj6144ELj1ELj1ELj8ELj16ENS_18Kernel_traits_baseILj6144ES2_S2_S2_S2_fjLj256EEEEELb1ELb0ELb0ELb0EEEvNS_9BwdParamsE:
	.zero		1192


//--------------------- .nv.constant0._ZN10layer_norm13ln_bwd_kernelINS_13Kernel_traitsI6__halfS2_S2_S2_fjLj6144ELj1ELj1ELj8ELj16ENS_18Kernel_traits_baseILj6144ES2_S2_S2_S2_fjLj256EEEEELb1ELb0ELb0ELb1EEEvNS_9BwdParamsE --------------------------
	.section	.nv.constant0._ZN10layer_norm13ln_bwd_kernelINS_13Kernel_traitsI6__halfS2_S2_S2_fjLj6144ELj1ELj1ELj8ELj16ENS_18Kernel_traits_baseILj6144ES2_S2_S2_S2_fjLj256EEEEELb1ELb0ELb0ELb1EEEvNS_9BwdParamsE,"a",@progbits
	.sectionflags	@""
	.align	4
.nv.constant0._ZN10layer_norm13ln_bwd_kernelINS_13Kernel_traitsI6__halfS2_S2_S2_fjLj6144ELj1ELj1ELj8ELj16ENS_18Kernel_traits_baseILj6144ES2_S2_S2_S2_fjLj256EEEEELb1ELb0ELb0ELb1EEEvNS_9BwdParamsE:
	.zero		1192


//--------------------- .nv.constant0._ZN10layer_norm22ln_bwd_finalize_kernelINS_22Kernel_traits_finalizeILj6144E6__halfS2_S2_S2_fjLb0ELj1024ELj4ENS_18Kernel_traits_baseILj6144ES2_S2_S2_S2_fjLj1024EEEEELb0ELb0EEEvNS_9BwdParamsE --------------------------
	.section	.nv.constant0._ZN10layer_norm22ln_bwd_finalize_kernelINS_22Kernel_traits_finalizeILj6144E6__halfS2_S2_S2_fjLb0ELj1024ELj4ENS_18Kernel_traits_baseILj6144ES2_S2_S2_S2_fjLj1024EEEEELb0ELb0EEEvNS_9BwdParamsE,"a",@progbits
	.sectionflags	@""
	.align	4
.nv.constant0._ZN10layer_norm22ln_bwd_finalize_kernelINS_22Kernel_traits_finalizeILj6144E6__halfS2_S2_S2_fjLb0ELj1024ELj4ENS_18Kernel_traits_baseILj6144ES2_S2_S2_S2_fjLj1024EEEEELb0ELb0EEEvNS_9BwdParamsE:
	.zero		1192


//--------------------- .nv.constant0._ZN10layer_norm13ln_bwd_kernelINS_13Kernel_traitsI6__halfS2_S2_S2_fjLj6144ELj1ELj1ELj8ELj16ENS_18Kernel_traits_baseILj6144ES2_S2_S2_S2_fjLj256EEEEELb1ELb0ELb1ELb0EEEvNS_9BwdParamsE --------------------------
	.section	.nv.constant0._ZN10layer_norm13ln_bwd_kernelINS_13Kernel_traitsI6__halfS2_S2_S2_fjLj6144ELj1ELj1ELj8ELj16ENS_18Kernel_traits_baseILj6144ES2_S2_S2_S2_fjLj256EEEEELb1ELb0ELb1ELb0EEEvNS_9BwdParamsE,"a",@progbits
	.sectionflags	@""
	.align	4
.nv.constant0._ZN10layer_norm13ln_bwd_kernelINS_13Kernel_traitsI6__halfS2_S2_S2_fjLj6144ELj1ELj1ELj8ELj16ENS_18Kernel_traits_baseILj6144ES2_S2_S2_S2_fjLj256EEEEELb1ELb0ELb1ELb0EEEvNS_9BwdParamsE:
	.zero		1192


//--------------------- .nv.constant0._ZN10layer_norm22ln_bwd_finalize_kernelINS_22Kernel_traits_finalizeILj6144E6__halfS2_S2_S2_fjLb0ELj1024ELj4ENS_18Kernel_traits_baseILj6144ES2_S2_S2_S2_fjLj1024EEEEELb0ELb1EEEvNS_9BwdParamsE --------------------------
	.section	.nv.constant0._ZN10layer_norm22ln_bwd_finalize_kernelINS_22Kernel_traits_finalizeILj6144E6__halfS2_S2_S2_fjLb0ELj1024ELj4ENS_18Kernel_traits_baseILj6144ES2_S2_S2_S2_fjLj1024EEEEELb0ELb1EEEvNS_9BwdParamsE,"a",@progbits
	.sectionflags	@""
	.align	4
.nv.constant0._ZN10layer_norm22ln_bwd_finalize_kernelINS_22Kernel_traits_finalizeILj6144E6__halfS2_S2_S2_fjLb0ELj1024ELj4ENS_18Kernel_traits_baseILj6144ES2_S2_S2_S2_fjLj1024EEEEELb0ELb1EEEvNS_9BwdParamsE:
	.zero		1192


//--------------------- .nv.constant0._ZN10layer_norm13ln_bwd_kernelINS_13Kernel_traitsI6__halfS2_S2_S2_fjLj6144ELj1ELj1ELj8ELj16ENS_18Kernel_traits_baseILj6144ES2_S2_S2_S2_fjLj256EEEEELb1ELb0ELb1ELb1EEEvNS_9BwdParamsE --------------------------
	.section	.nv.constant0._ZN10layer_norm13ln_bwd_kernelINS_13Kernel_traitsI6__halfS2_S2_S2_fjLj6144ELj1ELj1ELj8ELj16ENS_18Kernel_traits_baseILj6144ES2_S2_S2_S2_fjLj256EEEEELb1ELb0ELb1ELb1EEEvNS_9BwdParamsE,"a",@progbits
	.sectionflags	@""
	.align	4
.nv.constant0._ZN10layer_norm13ln_bwd_kernelINS_13Kernel_traitsI6__halfS2_S2_S2_fjLj6144ELj1ELj1ELj8ELj16ENS_18Kernel_traits_baseILj6144ES2_S2_S2_S2_fjLj256EEEEELb1ELb0ELb1ELb1EEEvNS_9BwdParamsE:
	.zero		1192


//--------------------- .nv.constant0._ZN10layer_norm13ln_bwd_kernelINS_13Kernel_traitsI6__halfS2_S2_S2_fjLj6144ELj1ELj1ELj8ELj16ENS_18Kernel_traits_baseILj6144ES2_S2_S2_S2_fjLj256EEEEELb1ELb1ELb0ELb0EEEvNS_9BwdParamsE --------------------------
	.section	.nv.constant0._ZN10layer_norm13ln_bwd_kernelINS_13Kernel_traitsI6__halfS2_S2_S2_fjLj6144ELj1ELj1ELj8ELj16ENS_18Kernel_traits_baseILj6144ES2_S2_S2_S2_fjLj256EEEEELb1ELb1ELb0ELb0EEEvNS_9BwdParamsE,"a",@progbits
	.sectionflags	@""
	.align	4
.nv.constant0._ZN10layer_norm13ln_bwd_kernelINS_13Kernel_traitsI6__halfS2_S2_S2_fjLj6144ELj1ELj1ELj8ELj16ENS_18Kernel_traits_baseILj6144ES2_S2_S2_S2_fjLj256EEEEELb1ELb1ELb0ELb0EEEvNS_9BwdParamsE:
	.zero		1192


//--------------------- .nv.constant0._ZN10layer_norm13ln_bwd_kernelINS_13Kernel_traitsI6__halfS2_S2_S2_fjLj6144ELj1ELj1ELj8ELj16ENS_18Kernel_traits_baseILj6144ES2_S2_S2_S2_fjLj256EEEEELb1ELb1ELb0ELb1EEEvNS_9BwdParamsE --------------------------
	.section	.nv.constant0._ZN10layer_norm13ln_bwd_kernelINS_13Kernel_traitsI6__halfS2_S2_S2_fjLj6144ELj1ELj1ELj8ELj16ENS_18Kernel_traits_baseILj6144ES2_S2_S2_S2_fjLj256EEEEELb1ELb1ELb0ELb1EEEvNS_9BwdParamsE,"a",@progbits
	.sectionflags	@""
	.align	4
.nv.constant0._ZN10layer_norm13ln_bwd_kernelINS_13Kernel_traitsI6__halfS2_S2_S2_fjLj6144ELj1ELj1ELj8ELj16ENS_18Kernel_traits_baseILj6144ES2_S2_S2_S2_fjLj256EEEEELb1ELb1ELb0ELb1EEEvNS_9BwdParamsE:
	.zero		1192


//--------------------- .nv.constant0._ZN10layer_norm22ln_bwd_finalize_kernelINS_22Kernel_traits_finalizeILj6144E6__halfS2_S2_S2_fjLb1ELj1024ELj4ENS_18Kernel_traits_baseILj6144ES2_S2_S2_S2_fjLj1024EEEEELb1ELb0EEEvNS_9BwdParamsE --------------------------
	.section	.nv.constant0._ZN10layer_norm22ln_bwd_finalize_kernelINS_22Kernel_traits_finalizeILj6144E6__halfS2_S2_S2_fjLb1ELj1024ELj4ENS_18Kernel_traits_baseILj6144ES2_S2_S2_S2_fjLj1024EEEEELb1ELb0EEEvNS_9BwdParamsE,"a",@progbits
	.sectionflags	@""
	.align	4
.nv.constant0._ZN10layer_norm22ln_bwd_finalize_kernelINS_22Kernel_traits_finalizeILj6144E6__halfS2_S2_S2_fjLb1ELj1024ELj4ENS_18Kernel_traits_baseILj6144ES2_S2_S2_S2_fjLj1024EEEEELb1ELb0EEEvNS_9BwdParamsE:
	.zero		1192


//--------------------- .nv.constant0._ZN10layer_norm13ln_bwd_kernelINS_13Kernel_traitsI6__halfS2_S2_S2_fjLj6144ELj1ELj1ELj8ELj16ENS_18Kernel_traits_baseILj6144ES2_S2_S2_S2_fjLj256EEEEELb1ELb1ELb1ELb0EEEvNS_9BwdParamsE --------------------------
	.section	.nv.constant0._ZN10layer_norm13ln_bwd_kernelINS_13Kernel_traitsI6__halfS2_S2_S2_fjLj6144ELj1ELj1ELj8ELj16ENS_18Kernel_traits_baseILj6144ES2_S2_S2_S2_fjLj256EEEEELb1ELb1ELb1ELb0EEEvNS_9BwdParamsE,"a",@progbits
	.sectionflags	@""
	.align	4
.nv.constant0._ZN10layer_norm13ln_bwd_kernelINS_13Kernel_traitsI6__halfS2_S2_S2_fjLj6144ELj1ELj1ELj8ELj16ENS_18Kernel_traits_baseILj6144ES2_S2_S2_S2_fjLj256EEEEELb1ELb1ELb1ELb0EEEvNS_9BwdParamsE:
	.zero		1192


//--------------------- .nv.constant0._ZN10layer_norm22ln_bwd_finalize_kernelINS_22Kernel_traits_finalizeILj6144E6__halfS2_S2_S2_fjLb1ELj1024ELj4ENS_18Kernel_traits_baseILj6144ES2_S2_S2_S2_fjLj1024EEEEELb1ELb1EEEvNS_9BwdParamsE --------------------------
	.section	.nv.constant0._ZN10layer_norm22ln_bwd_finalize_kernelINS_22Kernel_traits_finalizeILj6144E6__halfS2_S2_S2_fjLb1ELj1024ELj4ENS_18Kernel_traits_baseILj6144ES2_S2_S2_S2_fjLj1024EEEEELb1ELb1EEEvNS_9BwdParamsE,"a",@progbits
	.sectionflags	@""
	.align	4
.nv.constant0._ZN10layer_norm22ln_bwd_finalize_kernelINS_22Kernel_traits_finalizeILj6144E6__halfS2_S2_S2_fjLb1ELj1024ELj4ENS_18Kernel_traits_baseILj6144ES2_S2_S2_S2_fjLj1024EEEEELb1ELb1EEEvNS_9BwdParamsE:
	.zero		1192


//--------------------- .nv.constant0._ZN10layer_norm13ln_bwd_kernelINS_13Kernel_traitsI6__halfS2_S2_S2_fjLj6144ELj1ELj1ELj8ELj16ENS_18Kernel_traits_baseILj6144ES2_S2_S2_S2_fjLj256EEEEELb1ELb1ELb1ELb1EEEvNS_9BwdParamsE --------------------------
	.section	.nv.constant0._ZN10layer_norm13ln_bwd_kernelINS_13Kernel_traitsI6__halfS2_S2_S2_fjLj6144ELj1ELj1ELj8ELj16ENS_18Kernel_traits_baseILj6144ES2_S2_S2_S2_fjLj256EEEEELb1ELb1ELb1ELb1EEEvNS_9BwdParamsE,"a",@progbits
	.sectionflags	@""
	.align	4
.nv.constant0._ZN10layer_norm13ln_bwd_kernelINS_13Kernel_traitsI6__halfS2_S2_S2_fjLj6144ELj1ELj1ELj8ELj16ENS_18Kernel_traits_baseILj6144ES2_S2_S2_S2_fjLj256EEEEELb1ELb1ELb1ELb1EEEvNS_9BwdParamsE:
	.zero		1192


//--------------------- .nv.constant0._ZN10layer_norm13ln_bwd_kernelINS_13Kernel_traitsIf13__nv_bfloat16S2_S2_fjLj6144ELj1ELj1ELj8ELj16ENS_18Kernel_traits_baseILj6144EfS2_S2_S2_fjLj256EEEEELb0ELb0ELb0ELb0EEEvNS_9BwdParamsE --------------------------
	.section	.nv.constant0._ZN10layer_norm13ln_bwd_kernelINS_13Kernel_traitsIf13__nv_bfloat16S2_S2_fjLj6144ELj1ELj1ELj8ELj16ENS_18Kernel_traits_baseILj6144EfS2_S2_S2_fjLj256EEEEELb0ELb0ELb0ELb0EEEvNS_9BwdParamsE,"a",@progbits
	.sectionflags	@""
	.align	4
.nv.constant0._ZN10layer_norm13ln_bwd_kernelINS_13Kernel_traitsIf13__nv_bfloat16S2_S2_fjLj6144ELj1ELj1ELj8ELj16ENS_18Kernel_traits_baseILj6144EfS2_S2_S2_fjLj256EEEEELb0ELb0ELb0ELb0EEEvNS_9BwdParamsE:
	.zero		1192


//--------------------- .nv.constant0._ZN10layer_norm13ln_bwd_kernelINS_13Kernel_traitsIf13__nv_bfloat16S2_S2_fjLj6144ELj1ELj1ELj8ELj16ENS_18Kernel_traits_baseILj6144EfS2_S2_S2_fjLj256EEEEELb0ELb0ELb0ELb1EEEvNS_9BwdParamsE --------------------------
	.section	.nv.constant0._ZN10layer_norm13ln_bwd_kernelINS_13Kernel_traitsIf13__nv_bfloat16S2_S2_fjLj6144ELj1ELj1ELj8ELj16ENS_18Kernel_traits_baseILj6144EfS2_S2_S2_fjLj256EEEEELb0ELb0ELb0ELb1EEEvNS_9BwdParamsE,"a",@progbits
	.sectionflags	@""
	.align	4
.nv.constant0._ZN10layer_norm13ln_bwd_kernelINS_13Kernel_traitsIf13__nv_bfloat16S2_S2_fjLj6144ELj1ELj1ELj8ELj16ENS_18Kernel_traits_baseILj6144EfS2_S2_S2_fjLj256EEEEELb0ELb0ELb0ELb1EEEvNS_9BwdParamsE:
	.zero		1192


//--------------------- .nv.constant0._ZN10layer_norm13ln_bwd_kernelINS_13Kernel_traitsIf13__nv_bfloat16S2_S2_fjLj6144ELj1ELj1ELj8ELj16ENS_18Kernel_traits_baseILj6144EfS2_S2_S2_fjLj256EEEEELb0ELb0ELb1ELb0EEEvNS_9BwdParamsE --------------------------
	.section	.nv.constant0._ZN10layer_norm13ln_bwd_kernelINS_13Kernel_traitsIf13__nv_bfloat16S2_S2_fjLj6144ELj1ELj1ELj8ELj16ENS_18Kernel_traits_baseILj6144EfS2_S2_S2_fjLj256EEEEELb0ELb0ELb1ELb0EEEvNS_9BwdParamsE,"a",@progbits
	.sectionflags	@""
	.align	4
.nv.constant0._ZN10layer_norm13ln_bwd_kernelINS_13Kernel_traitsIf13__nv_bfloat16S2_S2_fjLj6144ELj1ELj1ELj8ELj16ENS_18Kernel_traits_baseILj6144EfS2_S2_S2_fjLj256EEEEELb0ELb0ELb1ELb0EEEvNS_9BwdParamsE:
	.zero		1192


//--------------------- .nv.constant0._ZN10layer_norm13ln_bwd_kernelINS_13Kernel_traitsIf13__nv_bfloat16S2_S2_fjLj6144ELj1ELj1ELj8ELj16ENS_18Kernel_traits_baseILj6144EfS2_S2_S2_fjLj256EEEEELb0ELb0ELb1ELb1EEEvNS_9BwdParamsE --------------------------
	.section	.nv.constant0._ZN10layer_norm13ln_bwd_kernelINS_13Kernel_traitsIf13__nv_bfloat16S2_S2_fjLj6144ELj1ELj1ELj8ELj16ENS_18Kernel_traits_baseILj6144EfS2_S2_S2_fjLj256EEEEELb0ELb0ELb1ELb1EEEvNS_9BwdParamsE,"a",@progbits
	.sectionflags	@""
	.align	4
.nv.constant0._ZN10layer_norm13ln_bwd_kernelINS_13Kernel_traitsIf13__nv_bfloat16S2_S2_fjLj6144ELj1ELj1ELj8ELj16ENS_18Kernel_traits_baseILj6144EfS2_S2_S2_fjLj256EEEEELb0ELb0ELb1ELb1EEEvNS_9BwdParamsE:
	.zero		1192


//--------------------- .nv.constant0._ZN10layer_norm13ln_bwd_kernelINS_13Kernel_traitsIf13__nv_bfloat16S2_S2_fjLj6144ELj1ELj1ELj8ELj16ENS_18Kernel_traits_baseILj6144EfS2_S2_S2_fjLj256EEEEELb0ELb1ELb0ELb0EEEvNS_9BwdParamsE --------------------------
	.section	.nv.constant0._ZN10layer_norm13ln_bwd_kernelINS_13Kernel_traitsIf13__nv_bfloat16S2_S2_fjLj6144ELj1ELj1ELj8ELj16ENS_18Kernel_traits_baseILj6144EfS2_S2_S2_fjLj256EEEEELb0ELb1ELb0ELb0EEEvNS_9BwdParamsE,"a",@progbits
	.sectionflags	@""
	.align	4
.nv.constant0._ZN10layer_norm13ln_bwd_kernelINS_13Kernel_traitsIf13__nv_bfloat16S2_S2_fjLj6144ELj1ELj1ELj8ELj16ENS_18Kernel_traits_baseILj6144EfS2_S2_S2_fjLj256EEEEELb0ELb1ELb0ELb0EEEvNS_9BwdParamsE:
	.zero		1192


//--------------------- .nv.constant0._ZN10layer_norm13ln_bwd_kernelINS_13Kernel_traitsIf13__nv_bfloat16S2_S2_fjLj6144ELj1ELj1ELj8ELj16ENS_18Kernel_traits_baseILj6144EfS2_S2_S2_fjLj256EEEEELb0ELb1ELb0ELb1EEEvNS_9BwdParamsE --------------------------
	.section	.nv.constant0._ZN10layer_norm13ln_bwd_kernelINS_13Kernel_traitsIf13__nv_bfloat16S2_S2_fjLj6144ELj1ELj1ELj8ELj16ENS_18Kernel_traits_baseILj6144EfS2_S2_S2_fjLj256EEEEELb0ELb1ELb0ELb1EEEvNS_9BwdParamsE,"a",@progbits
	.sectionflags	@""
	.align	4
.nv.constant0._ZN10layer_norm13ln_bwd_kernelINS_13Kernel_traitsIf13__nv_bfloat16S2_S2_fjLj6144ELj1ELj1ELj8ELj16ENS_18Kernel_traits_baseILj6144EfS2_S2_S2_fjLj256EEEEELb0ELb1ELb0ELb1EEEvNS_9BwdParamsE:
	.zero		1192


//--------------------- .nv.constant0._ZN10layer_norm13ln_bwd_kernelINS_13Kernel_traitsIf13__nv_bfloat16S2_S2_fjLj6144ELj1ELj1ELj8ELj16ENS_18Kernel_traits_baseILj6144EfS2_S2_S2_fjLj256EEEEELb0ELb1ELb1ELb0EEEvNS_9BwdParamsE --------------------------
	.section	.nv.constant0._ZN10layer_norm13ln_bwd_kernelINS_13Kernel_traitsIf13__nv_bfloat16S2_S2_fjLj6144ELj1ELj1ELj8ELj16ENS_18Kernel_traits_baseILj6144EfS2_S2_S2_fjLj256EEEEELb0ELb1ELb1ELb0EEEvNS_9BwdParamsE,"a",@progbits
	.sectionflags	@""
	.align	4
.nv.constant0._ZN10layer_norm13ln_bwd_kernelINS_13Kernel_traitsIf13__nv_bfloat16S2_S2_fjLj6144ELj1ELj1ELj8ELj16ENS_18Kernel_traits_baseILj6144EfS2_S2_S2_fjLj256EEEEELb0ELb1ELb1ELb0EEEvNS_9BwdParamsE:
	.zero		1192


//--------------------- .nv.constant0._ZN10layer_norm13ln_bwd_kernelINS_13Kernel_traitsIf13__nv_bfloat16S2_S2_fjLj6144ELj1ELj1ELj8ELj16ENS_18Kernel_traits_baseILj6144EfS2_S2_S2_fjLj256EEEEELb0ELb1ELb1ELb1EEEvNS_9BwdParamsE --------------------------
	.section	.nv.constant0._ZN10layer_norm13ln_bwd_kernelINS_13Kernel_traitsIf13__nv_bfloat16S2_S2_fjLj6144ELj1ELj1ELj8ELj16ENS_18Kernel_traits_baseILj6144EfS2_S2_S2_fjLj256EEEEELb0ELb1ELb1ELb1EEEvNS_9BwdParamsE,"a",@progbits
	.sectionflags	@""
	.align	4
.nv.constant0._ZN10layer_norm13ln_bwd_kernelINS_13Kernel_traitsIf13__nv_bfloat16S2_S2_fjLj6144ELj1ELj1ELj8ELj16ENS_18Kernel_traits_baseILj6144EfS2_S2_S2_fjLj256EEEEELb0ELb1ELb1ELb1EEEvNS_9BwdParamsE:
	.zero		1192


//--------------------- .nv.constant0._ZN10layer_norm13ln_bwd_kernelINS_13Kernel_traitsIf13__nv_bfloat16S2_S2_fjLj6144ELj1ELj1ELj8ELj16ENS_18Kernel_traits_baseILj6144EfS2_S2_S2_fjLj256EEEEELb1ELb0ELb0ELb0EEEvNS_9BwdParamsE --------------------------
	.section	.nv.constant0._ZN10layer_norm13ln_bwd_kernelINS_13Kernel_traitsIf13__nv_bfloat16S2_S2_fjLj6144ELj1ELj1ELj8ELj16ENS_18Kernel_traits_baseILj6144EfS2_S2_S2_fjLj256EEEEELb1ELb0ELb0ELb0EEEvNS_9BwdParamsE,"a",@progbits
	.sectionflags	@""
	.align	4
.nv.constant0._ZN10layer_norm13ln_bwd_kernelINS_13Kernel_traitsIf13__nv_bfloat16S2_S2_fjLj6144ELj1ELj1ELj8ELj16ENS_18Kernel_traits_baseILj6144EfS2_S2_S2_fjLj256EEEEELb1ELb0ELb0ELb0EEEvNS_9BwdParamsE:
	.zero		1192


//--------------------- .nv.constant0._ZN10layer_norm13ln_bwd_kernelINS_13Kernel_traitsIf13__nv_bfloat16S2_S2_fjLj6144ELj1ELj1ELj8ELj16ENS_18Kernel_traits_baseILj6144EfS2_S2_S2_fjLj256EEEEELb1ELb0ELb0ELb1EEEvNS_9BwdParamsE --------------------------
	.section	.nv.constant0._ZN10layer_norm13ln_bwd_kernelINS_13Kernel_traitsIf13__nv_bfloat16S2_S2_fjLj6144ELj1ELj1ELj8ELj16ENS_18Kernel_traits_baseILj6144EfS2_S2_S2_fjLj256EEEEELb1ELb0ELb0ELb1EEEvNS_9BwdParamsE,"a",@progbits
	.sectionflags	@""
	.align	4
.nv.constant0._ZN10layer_norm13ln_bwd_kernelINS_13Kernel_traitsIf13__nv_bfloat16S2_S2_fjLj6144ELj1ELj1ELj8ELj16ENS_18Kernel_traits_baseILj6144EfS2_S2_S2_fjLj256EEEEELb1ELb0ELb0ELb1EEEvNS_9BwdParamsE:
	.zero		1192


//--------------------- .nv.constant0._ZN10layer_norm22ln_bwd_finalize_kernelINS_22Kernel_traits_finalizeILj6144Ef13__nv_bfloat16S2_S2_fjLb0ELj1024ELj4ENS_18Kernel_traits_baseILj6144EfS2_S2_S2_fjLj1024EEEEELb0ELb0EEEvNS_9BwdParamsE --------------------------
	.section	.nv.constant0._ZN10layer_norm22ln_bwd_finalize_kernelINS_22Kernel_traits_finalizeILj6144Ef13__nv_bfloat16S2_S2_fjLb0ELj1024ELj4ENS_18Kernel_traits_baseILj6144EfS2_S2_S2_fjLj1024EEEEELb0ELb0EEEvNS_9BwdParamsE,"a",@progbits
	.sectionflags	@""
	.align	4
.nv.constant0._ZN10layer_norm22ln_bwd_finalize_kernelINS_22Kernel_traits_finalizeILj6144Ef13__nv_bfloat16S2_S2_fjLb0ELj1024ELj4ENS_18Kernel_traits_baseILj6144EfS2_S2_S2_fjLj1024EEEEELb0ELb0EEEvNS_9BwdParamsE:
	.zero		1192


//--------------------- .nv.constant0._ZN10layer_norm13ln_bwd_kernelINS_13Kernel_traitsIf13__nv_bfloat16S2_S2_fjLj6144ELj1ELj1ELj8ELj16ENS_18Kernel_traits_baseILj6144EfS2_S2_S2_fjLj256EEEEELb1ELb0ELb1ELb0EEEvNS_9BwdParamsE --------------------------
	.section	.nv.constant0._ZN10layer_norm13ln_bwd_kernelINS_13Kernel_traitsIf13__nv_bfloat16S2_S2_fjLj6144ELj1ELj1ELj8ELj16ENS_18Kernel_traits_baseILj6144EfS2_S2_S2_fjLj256EEEEELb1ELb0ELb1ELb0EEEvNS_9BwdParamsE,"a",@progbits
	.sectionflags	@""
	.align	4
.nv.constant0._ZN10layer_norm13ln_bwd_kernelINS_13Kernel_traitsIf13__nv_bfloat16S2_S2_fjLj6144ELj1ELj1ELj8ELj16ENS_18Kernel_traits_baseILj6144EfS2_S2_S2_fjLj256EEEEELb1ELb0ELb1ELb0EEEvNS_9BwdParamsE:
	.zero		1192


//--------------------- .nv.constant0._ZN10layer_norm22ln_bwd_finalize_kernelINS_22Kernel_traits_finalizeILj6144Ef13__nv_bfloat16S2_S2_fjLb0ELj1024ELj4ENS_18Kernel_traits_baseILj6144EfS2_S2_S2_fjLj1024EEEEELb0ELb1EEEvNS_9BwdParamsE --------------------------
	.section	.nv.constant0._ZN10layer_norm22ln_bwd_finalize_kernelINS_22Kernel_traits_finalizeILj6144Ef13__nv_bfloat16S2_S2_fjLb0ELj1024ELj4ENS_18Kernel_traits_baseILj6144EfS2_S2_S2_fjLj1024EEEEELb0ELb1EEEvNS_9BwdParamsE,"a",@progbits
	.sectionflags	@""
	.align	4
.nv.constant0._ZN10layer_norm22ln_bwd_finalize_kernelINS_22Kernel_traits_finalizeILj6144Ef13__nv_bfloat16S2_S2_fjLb0ELj1024ELj4ENS_18Kernel_traits_baseILj6144EfS2_S2_S2_fjLj1024EEEEELb0ELb1EEEvNS_9BwdParamsE:
	.zero		1192


//--------------------- .nv.constant0._ZN10layer_norm13ln_bwd_kernelINS_13Kernel_traitsIf13__nv_bfloat16S2_S2_fjLj6144ELj1ELj1ELj8ELj16ENS_18Kernel_traits_baseILj6144EfS2_S2_S2_fjLj256EEEEELb1ELb0ELb1ELb1EEEvNS_9BwdParamsE --------------------------
	.section	.nv.constant0._ZN10layer_norm13ln_bwd_kernelINS_13Kernel_traitsIf13__nv_bfloat16S2_S2_fjLj6144ELj1ELj1ELj8ELj16ENS_18Kernel_traits_baseILj6144EfS2_S2_S2_fjLj256EEEEELb1ELb0ELb1ELb1EEEvNS_9BwdParamsE,"a",@progbits
	.sectionflags	@""
	.align	4
.nv.constant0._ZN10layer_norm13ln_bwd_kernelINS_13Kernel_traitsIf13__nv_bfloat16S2_S2_fjLj6144ELj1ELj1ELj8ELj16ENS_18Kernel_traits_baseILj6144EfS2_S2_S2_fjLj256EEEEELb1ELb0ELb1ELb1EEEvNS_9BwdParamsE:
	.zero		1192


//--------------------- .nv.constant0._ZN10layer_norm13ln_bwd_kernelINS_13Kernel_traitsIf13__nv_bfloat16S2_S2_fjLj6144ELj1ELj1ELj8ELj16ENS_18Kernel_traits_baseILj6144EfS2_S2_S2_fjLj256EEEEELb1ELb1ELb0ELb0EEEvNS_9BwdParamsE --------------------------
	.section	.nv.constant0._ZN10layer_norm13ln_bwd_kernelINS_13Kernel_traitsIf13__nv_bfloat16S2_S2_fjLj6144ELj1ELj1ELj8ELj16ENS_18Kernel_traits_baseILj6144EfS2_S2_S2_fjLj256EEEEELb1ELb1ELb0ELb0EEEvNS_9BwdParamsE,"a",@progbits
	.sectionflags	@""
	.align	4
.nv.constant0._ZN10layer_norm13ln_bwd_kernelINS_13Kernel_traitsIf13__nv_bfloat16S2_S2_fjLj6144ELj1ELj1ELj8ELj16ENS_18Kernel_traits_baseILj6144EfS2_S2_S2_fjLj256EEEEELb1ELb1ELb0ELb0EEEvNS_9BwdParamsE:
	.zero		1192


//--------------------- .nv.constant0._ZN10layer_norm13ln_bwd_kernelINS_13Kernel_traitsIf13__nv_bfloat16S2_S2_fjLj6144ELj1ELj1ELj8ELj16ENS_18Kernel_traits_baseILj6144EfS2_S2_S2_fjLj256EEEEELb1ELb1ELb0ELb1EEEvNS_9BwdParamsE --------------------------
	.section	.nv.constant0._ZN10layer_norm13ln_bwd_kernelINS_13Kernel_traitsIf13__nv_bfloat16S2_S2_fjLj6144ELj1ELj1ELj8ELj16ENS_18Kernel_traits_baseILj6144EfS2_S2_S2_fjLj256EEEEELb1ELb1ELb0ELb1EEEvNS_9BwdParamsE,"a",@progbits
	.sectionflags	@""
	.align	4
.nv.constant0._ZN10layer_norm13ln_bwd_kernelINS_13Kernel_traitsIf13__nv_bfloat16S2_S2_fjLj6144ELj1ELj1ELj8ELj16ENS_18Kernel_traits_baseILj6144EfS2_S2_S2_fjLj256EEEEELb1ELb1ELb0ELb1EEEvNS_9BwdParamsE:
	.zero		1192


//--------------------- .nv.constant0._ZN10layer_norm22ln_bwd_finalize_kernelINS_22Kernel_traits_finalizeILj6144Ef13__nv_bfloat16S2_S2_fjLb1ELj1024ELj4ENS_18Kernel_traits_baseILj6144EfS2_S2_S2_fjLj1024EEEEELb1ELb0EEEvNS_9BwdParamsE --------------------------
	.section	.nv.constant0._ZN10layer_norm22ln_bwd_finalize_kernelINS_22Kernel_traits_finalizeILj6144Ef13__nv_bfloat16S2_S2_fjLb1ELj1024ELj4ENS_18Kernel_traits_baseILj6144EfS2_S2_S2_fjLj1024EEEEELb1ELb0EEEvNS_9BwdParamsE,"a",@progbits
	.sectionflags	@""
	.align	4
.nv.constant0._ZN10layer_norm22ln_bwd_finalize_kernelINS_22Kernel_traits_finalizeILj6144Ef13__nv_bfloat16S2_S2_fjLb1ELj1024ELj4ENS_18Kernel_traits_baseILj6144EfS2_S2_S2_fjLj1024EEEEELb1ELb0EEEvNS_9BwdParamsE:
	.zero		1192


//--------------------- .nv.constant0._ZN10layer_norm13ln_bwd_kernelINS_13Kernel_traitsIf13__nv_bfloat16S2_S2_fjLj6144ELj1ELj1ELj8ELj16ENS_18Kernel_traits_baseILj6144EfS2_S2_S2_fjLj256EEEEELb1ELb1ELb1ELb0EEEvNS_9BwdParamsE --------------------------
	.section	.nv.constant0._ZN10layer_norm13ln_bwd_kernelINS_13Kernel_traitsIf13__nv_bfloat16S2_S2_fjLj6144ELj1ELj1ELj8ELj16ENS_18Kernel_traits_baseILj6144EfS2_S2_S2_fjLj256EEEEELb1ELb1ELb1ELb0EEEvNS_9BwdParamsE,"a",@progbits
	.sectionflags	@""
	.align	4
.nv.constant0._ZN10layer_norm13ln_bwd_kernelINS_13Kernel_traitsIf13__nv_bfloat16S2_S2_fjLj6144ELj1ELj1ELj8ELj16ENS_18Kernel_traits_baseILj6144EfS2_S2_S2_fjLj256EEEEELb1ELb1ELb1ELb0EEEvNS_9BwdParamsE:
	.zero		1192


//--------------------- .nv.constant0._ZN10layer_norm22ln_bwd_finalize_kernelINS_22Kernel_traits_finalizeILj6144Ef13__nv_bfloat16S2_S2_fjLb1ELj1024ELj4ENS_18Kernel_traits_baseILj6144EfS2_S2_S2_fjLj1024EEEEELb1ELb1EEEvNS_9BwdParamsE --------------------------
	.section	.nv.constant0._ZN10layer_norm22ln_bwd_finalize_kernelINS_22Kernel_traits_finalizeILj6144Ef13__nv_bfloat16S2_S2_fjLb1ELj1024ELj4ENS_18Kernel_traits_baseILj6144EfS2_S2_S2_fjLj1024EEEEELb1ELb1EEEvNS_9BwdParamsE,"a",@progbits
	.sectionflags	@""
	.align	4
.nv.constant0._ZN10layer_norm22ln_bwd_finalize_kernelINS_22Kernel_traits_finalizeILj6144Ef13__nv_bfloat16S2_S2_fjLb1ELj1024ELj4ENS_18Kernel_traits_baseILj6144EfS2_S2_S2_fjLj1024EEEEELb1ELb1EEEvNS_9BwdParamsE:
	.zero		1192


//--------------------- .nv.constant0._ZN10layer_norm13ln_bwd_kernelINS_13Kernel_traitsIf13__nv_bfloat16S2_S2_fjLj6144ELj1ELj1ELj8ELj16ENS_18Kernel_traits_baseILj6144EfS2_S2_S2_fjLj256EEEEELb1ELb1ELb1ELb1EEEvNS_9BwdParamsE --------------------------
	.section	.nv.constant0._ZN10layer_norm13ln_bwd_kernelINS_13Kernel_traitsIf13__nv_bfloat16S2_S2_fjLj6144ELj1ELj1ELj8ELj16ENS_18Kernel_traits_baseILj6144EfS2_S2_S2_fjLj256EEEEELb1ELb1ELb1ELb1EEEvNS_9BwdParamsE,"a",@progbits
	.sectionflags	@""
	.align	4
.nv.constant0._ZN10layer_norm13ln_bwd_kernelINS_13Kernel_traitsIf13__nv_bfloat16S2_S2_fjLj6144ELj1ELj1ELj8ELj16ENS_18Kernel_traits_baseILj6144EfS2_S2_S2_fjLj256EEEEELb1ELb1ELb1ELb1EEEvNS_9BwdParamsE:
	.zero		1192


//--------------------- .nv.constant0._ZN10layer_norm13ln_bwd_kernelINS_13Kernel_traitsI13__nv_bfloat16S2_fS2_fjLj6144ELj1ELj1ELj8ELj16ENS_18Kernel_traits_baseILj6144ES2_S2_fS2_fjLj256EEEEELb0ELb0ELb0ELb0EEEvNS_9BwdParamsE --------------------------
	.section	.nv.constant0._ZN10layer_norm13ln_bwd_kernelINS_13Kernel_traitsI13__nv_bfloat16S2_fS2_fjLj6144ELj1ELj1ELj8ELj16ENS_18Kernel_traits_baseILj6144ES2_S2_fS2_fjLj256EEEEELb0ELb0ELb0ELb0EEEvNS_9BwdParamsE,"a",@progbits
	.sectionflags	@""
	.align	4
.nv.constant0._ZN10layer_norm13ln_bwd_kernelINS_13Kernel_traitsI13__nv_bfloat16S2_fS2_fjLj6144ELj1ELj1ELj8ELj16ENS_18Kernel_traits_baseILj6144ES2_S2_fS2_fjLj256EEEEELb0ELb0ELb0ELb0EEEvNS_9BwdParamsE:
	.zero		1192


//--------------------- .nv.constant0._ZN10layer_norm13ln_bwd_kernelINS_13Kernel_traitsI13__nv_bfloat16S2_fS2_fjLj6144ELj1ELj1ELj8ELj16ENS_18Kernel_traits_baseILj6144ES2_S2_fS2_fjLj256EEEEELb0ELb0ELb0ELb1EEEvNS_9BwdParamsE --------------------------
	.section	.nv.constant0._ZN10layer_norm13ln_bwd_kernelINS_13Kernel_traitsI13__nv_bfloat16S2_fS2_fjLj6144ELj1ELj1ELj8ELj16ENS_18Kernel_traits_baseILj6144ES2_S2_fS2_fjLj256EEEEELb0ELb0ELb0ELb1EEEvNS_9BwdParamsE,"a",@progbits
	.sectionflags	@""
	.align	4
.nv.constant0._ZN10layer_norm13ln_bwd_kernelINS_13Kernel_traitsI13__nv_bfloat16S2_fS2_fjLj6144ELj1ELj1ELj8ELj16ENS_18Kernel_traits_baseILj6144ES2_S2_fS2_fjLj256EEEEELb0ELb0ELb0ELb1EEEvNS_9BwdParamsE:
	.zero		1192


//--------------------- .nv.constant0._ZN10layer_norm13ln_bwd_kernelINS_13Kernel_traitsI13__nv_bfloat16S2_fS2_fjLj6144ELj1ELj1ELj8ELj16ENS_18Kernel_traits_baseILj6144ES2_S2_fS2_fjLj256EEEEELb0ELb0ELb1ELb0EEEvNS_9BwdParamsE --------------------------
	.section	.nv.constant0._ZN10layer_norm13ln_bwd_kernelINS_13Kernel_traitsI13__nv_bfloat16S2_fS2_fjLj6144ELj1ELj1ELj8ELj16ENS_18Kernel_traits_baseILj6144ES2_S2_fS2_fjLj256EEEEELb0ELb0ELb1ELb0EEEvNS_9BwdParamsE,"a",@progbits
	.sectionflags	@""
	.align	4
.nv.constant0._ZN10layer_norm13ln_bwd_kernelINS_13Kernel_traitsI13__nv_bfloat16S2_fS2_fjLj6144ELj1ELj1ELj8ELj16ENS_18Kernel_traits_baseILj6144ES2_S2_fS2_fjLj256EEEEELb0ELb0ELb1ELb0EEEvNS_9BwdParamsE:
	.zero		1192


//--------------------- .nv.constant0._ZN10layer_norm13ln_bwd_kernelINS_13Kernel_traitsI13__nv_bfloat16S2_fS2_fjLj6144ELj1ELj1ELj8ELj16ENS_18Kernel_traits_baseILj6144ES2_S2_fS2_fjLj256EEEEELb0ELb0ELb1ELb1EEEvNS_9BwdParamsE --------------------------
	.section	.nv.constant0._ZN10layer_norm13ln_bwd_kernelINS_13Kernel_traitsI13__nv_bfloat16S2_fS2_fjLj6144ELj1ELj1ELj8ELj16ENS_18Kernel_traits_baseILj6144ES2_S2_fS2_fjLj256EEEEELb0ELb0ELb1ELb1EEEvNS_9BwdParamsE,"a",@progbits
	.sectionflags	@""
	.align	4
.nv.constant0._ZN10layer_norm13ln_bwd_kernelINS_13Kernel_traitsI13__nv_bfloat16S2_fS2_fjLj6144ELj1ELj1ELj8ELj16ENS_18Kernel_traits_baseILj6144ES2_S2_fS2_fjLj256EEEEELb0ELb0ELb1ELb1EEEvNS_9BwdParamsE:
	.zero		1192


//--------------------- .nv.constant0._ZN10layer_norm13ln_bwd_kernelINS_13Kernel_traitsI13__nv_bfloat16S2_fS2_fjLj6144ELj1ELj1ELj8ELj16ENS_18Kernel_traits_baseILj6144ES2_S2_fS2_fjLj256EEEEELb0ELb1ELb0ELb0EEEvNS_9BwdParamsE --------------------------
	.section	.nv.constant0._ZN10layer_norm13ln_bwd_kernelINS_13Kernel_traitsI13__nv_bfloat16S2_fS2_fjLj6144ELj1ELj1ELj8ELj16ENS_18Kernel_traits_baseILj6144ES2_S2_fS2_fjLj256EEEEELb0ELb1ELb0ELb0EEEvNS_9BwdParamsE,"a",@progbits
	.sectionflags	@""
	.align	4
.nv.constant0._ZN10layer_norm13ln_bwd_kernelINS_13Kernel_traitsI13__nv_bfloat16S2_fS2_fjLj6144ELj1ELj1ELj8ELj16ENS_18Kernel_traits_baseILj6144ES2_S2_fS2_fjLj256EEEEELb0ELb1ELb0ELb0EEEvNS_9BwdParamsE:
	.zero		1192


//--------------------- .nv.constant0._ZN10layer_norm13ln_bwd_kernelINS_13Kernel_traitsI13__nv_bfloat16S2_fS2_fjLj6144ELj1ELj1ELj8ELj16ENS_18Kernel_traits_baseILj6144ES2_S2_fS2_fjLj256EEEEELb0ELb1ELb0ELb1EEEvNS_9BwdParamsE --------------------------
	.section	.nv.constant0._ZN10layer_norm13ln_bwd_kernelINS_13Kernel_traitsI13__nv_bfloat16S2_fS2_fjLj6144ELj1ELj1ELj8ELj16ENS_18Kernel_traits_baseILj6144ES2_S2_fS2_fjLj256EEEEELb0ELb1ELb0ELb1EEEvNS_9BwdParamsE,"a",@progbits
	.sectionflags	@""
	.align	4
.nv.constant0._ZN10layer_norm13ln_bwd_kernelINS_13Kernel_traitsI13__nv_bfloat16S2_fS2_fjLj6144ELj1ELj1ELj8ELj16ENS_18Kernel_traits_baseILj6144ES2_S2_fS2_fjLj256EEEEELb0ELb1ELb0ELb1EEEvNS_9BwdParamsE:
	.zero		1192


//--------------------- .nv.constant0._ZN10layer_norm13ln_bwd_kernelINS_13Kernel_traitsI13__nv_bfloat16S2_fS2_fjLj6144ELj1ELj1ELj8ELj16ENS_18Kernel_traits_baseILj6144ES2_S2_fS2_fjLj256EEEEELb0ELb1ELb1ELb0EEEvNS_9BwdParamsE --------------------------
	.section	.nv.constant0._ZN10layer_norm13ln_bwd_kernelINS_13Kernel_traitsI13__nv_bfloat16S2_fS2_fjLj6144ELj1ELj1ELj8ELj16ENS_18Kernel_traits_baseILj6144ES2_S2_fS2_fjLj256EEEEELb0ELb1ELb1ELb0EEEvNS_9BwdParamsE,"a",@progbits
	.sectionflags	@""
	.align	4
.nv.constant0._ZN10layer_norm13ln_bwd_kernelINS_13Kernel_traitsI13__nv_bfloat16S2_fS2_fjLj6144ELj1ELj1ELj8ELj16ENS_18Kernel_traits_baseILj6144ES2_S2_fS2_fjLj256EEEEELb0ELb1ELb1ELb0EEEvNS_9BwdParamsE:
	.zero		1192


//--------------------- .nv.constant0._ZN10layer_norm13ln_bwd_kernelINS_13Kernel_traitsI13__nv_bfloat16S2_fS2_fjLj6144ELj1ELj1ELj8ELj16ENS_18Kernel_traits_baseILj6144ES2_S2_fS2_fjLj256EEEEELb0ELb1ELb1ELb1EEEvNS_9BwdParamsE --------------------------
	.section	.nv.constant0._ZN10layer_norm13ln_bwd_kernelINS_13Kernel_traitsI13__nv_bfloat16S2_fS2_fjLj6144ELj1ELj1ELj8ELj16ENS_18Kernel_traits_baseILj6144ES2_S2_fS2_fjLj256EEEEELb0ELb1ELb1ELb1EEEvNS_9BwdParamsE,"a",@progbits
	.sectionflags	@""
	.align	4
.nv.constant0._ZN10layer_norm13ln_bwd_kernelINS_13Kernel_traitsI13__nv_bfloat16S2_fS2_fjLj6144ELj1ELj1ELj8ELj16ENS_18Kernel_traits_baseILj6144ES2_S2_fS2_fjLj256EEEEELb0ELb1ELb1ELb1EEEvNS_9BwdParamsE:
	.zero		1192


//--------------------- .nv.constant0._ZN10layer_norm13ln_bwd_kernelINS_13Kernel_traitsI13__nv_bfloat16S2_fS2_fjLj6144ELj1ELj1ELj8ELj16ENS_18Kernel_traits_baseILj6144ES2_S2_fS2_fjLj256EEEEELb1ELb0ELb0ELb0EEEvNS_9BwdParamsE --------------------------
	.section	.nv.constant0._ZN10layer_norm13ln_bwd_kernelINS_13Kernel_traitsI13__nv_bfloat16S2_fS2_fjLj6144ELj1ELj1ELj8ELj16ENS_18Kernel_traits_baseILj6144ES2_S2_fS2_fjLj256EEEEELb1ELb0ELb0ELb0EEEvNS_9BwdParamsE,"a",@progbits
	.sectionflags	@""
	.align	4
.nv.constant0._ZN10layer_norm13ln_bwd_kernelINS_13Kernel_traitsI13__nv_bfloat16S2_fS2_fjLj6144ELj1ELj1ELj8ELj16ENS_18Kernel_traits_baseILj6144ES2_S2_fS2_fjLj256EEEEELb1ELb0ELb0ELb0EEEvNS_9BwdParamsE:
	.zero		1192


//--------------------- .nv.constant0._ZN10layer_norm13ln_bwd_kernelINS_13Kernel_traitsI13__nv_bfloat16S2_fS2_fjLj6144ELj1ELj1ELj8ELj16ENS_18Kernel_traits_baseILj6144ES2_S2_fS2_fjLj256EEEEELb1ELb0ELb0ELb1EEEvNS_9BwdParamsE --------------------------
	.section	.nv.constant0._ZN10layer_norm13ln_bwd_kernelINS_13Kernel_traitsI13__nv_bfloat16S2_fS2_fjLj6144ELj1ELj1ELj8ELj16ENS_18Kernel_traits_baseILj6144ES2_S2_fS2_fjLj256EEEEELb1ELb0ELb0ELb1EEEvNS_9BwdParamsE,"a",@progbits
	.sectionflags	@""
	.align	4
.nv.constant0._ZN10layer_norm13ln_bwd_kernelINS_13Kernel_traitsI13__nv_bfloat16S2_fS2_fjLj6144ELj1ELj1ELj8ELj16ENS_18Kernel_traits_baseILj6144ES2_S2_fS2_fjLj256EEEEELb1ELb0ELb0ELb1EEEvNS_9BwdParamsE:
	.zero		1192


//--------------------- .nv.constant0._ZN10layer_norm22ln_bwd_finalize_kernelINS_22Kernel_traits_finalizeILj6144E13__nv_bfloat16S2_fS2_fjLb0ELj1024ELj4ENS_18Kernel_traits_baseILj6144ES2_S2_fS2_fjLj1024EEEEELb0ELb0EEEvNS_9BwdParamsE --------------------------
	.section	.nv.constant0._ZN10layer_norm22ln_bwd_finalize_kernelINS_22Kernel_traits_finalizeILj6144E13__nv_bfloat16S2_fS2_fjLb0ELj1024ELj4ENS_18Kernel_traits_baseILj6144ES2_S2_fS2_fjLj1024EEEEELb0ELb0EEEvNS_9BwdParamsE,"a",@progbits
	.sectionflags	@""
	.align	4
.nv.constant0._ZN10layer_norm22ln_bwd_finalize_kernelINS_22Kernel_traits_finalizeILj6144E13__nv_bfloat16S2_fS2_fjLb0ELj1024ELj4ENS_18Kernel_traits_baseILj6144ES2_S2_fS2_fjLj1024EEEEELb0ELb0EEEvNS_9BwdParamsE:
	.zero		1192


//--------------------- .nv.constant0._ZN10layer_norm13ln_bwd_kernelINS_13Kernel_traitsI13__nv_bfloat16S2_fS2_fjLj6144ELj1ELj1ELj8ELj16ENS_18Kernel_traits_baseILj6144ES2_S2_fS2_fjLj256EEEEELb1ELb0ELb1ELb0EEEvNS_9BwdParamsE --------------------------
	.section	.nv.constant0._ZN10layer_norm13ln_bwd_kernelINS_13Kernel_traitsI13__nv_bfloat16S2_fS2_fjLj6144ELj1ELj1ELj8ELj16ENS_18Kernel_traits_baseILj6144ES2_S2_fS2_fjLj256EEEEELb1ELb0ELb1ELb0EEEvNS_9BwdParamsE,"a",@progbits
	.sectionflags	@""
	.align	4
.nv.constant0._ZN10layer_norm13ln_bwd_kernelINS_13Kernel_traitsI13__nv_bfloat16S2_fS2_fjLj6144ELj1ELj1ELj8ELj16ENS_18Kernel_traits_baseILj6144ES2_S2_fS2_fjLj256EEEEELb1ELb0ELb1ELb0EEEvNS_9BwdParamsE:
	.zero		1192


//--------------------- .nv.constant0._ZN10layer_norm22ln_bwd_finalize_kernelINS_22Kernel_traits_finalizeILj6144E13__nv_bfloat16S2_fS2_fjLb0ELj1024ELj4ENS_18Kernel_traits_baseILj6144ES2_S2_fS2_fjLj1024EEEEELb0ELb1EEEvNS_9BwdParamsE --------------------------
	.section	.nv.constant0._ZN10layer_norm22ln_bwd_finalize_kernelINS_22Kernel_traits_finalizeILj6144E13__nv_bfloat16S2_fS2_fjLb0ELj1024ELj4ENS_18Kernel_traits_baseILj6144ES2_S2_fS2_fjLj1024EEEEELb0ELb1EEEvNS_9BwdParamsE,"a",@progbits
	.sectionflags	@""
	.align	4
.nv.constant0._ZN10layer_norm22ln_bwd_finalize_kernelINS_22Kernel_traits_finalizeILj6144E13__nv_bfloat16S2_fS2_fjLb0ELj1024ELj4ENS_18Kernel_traits_baseILj6144ES2_S2_fS2_fjLj1024EEEEELb0ELb1EEEvNS_9BwdParamsE:
	.zero		1192


//--------------------- .nv.constant0._ZN10layer_norm13ln_bwd_kernelINS_13Kernel_traitsI13__nv_bfloat16S2_fS2_fjLj6144ELj1ELj1ELj8ELj16ENS_18Kernel_traits_baseILj6144ES2_S2_fS2_fjLj256EEEEELb1ELb0ELb1ELb1EEEvNS_9BwdParamsE --------------------------
	.section	.nv.constant0._ZN10layer_norm13ln_bwd_kernelINS_13Kernel_traitsI13__nv_bfloat16S2_fS2_fjLj6144ELj1ELj1ELj8ELj16ENS_18Kernel_traits_baseILj6144ES2_S2_fS2_fjLj256EEEEELb1ELb0ELb1ELb1EEEvNS_9BwdParamsE,"a",@progbits
	.sectionflags	@""
	.align	4
.nv.constant0._ZN10layer_norm13ln_bwd_kernelINS_13Kernel_traitsI13__nv_bfloat16S2_fS2_fjLj6144ELj1ELj1ELj8ELj16ENS_18Kernel_traits_baseILj6144ES2_S2_fS2_fjLj256EEEEELb1ELb0ELb1ELb1EEEvNS_9BwdParamsE:
	.zero		1192


//--------------------- .nv.constant0._ZN10layer_norm13ln_bwd_kernelINS_13Kernel_traitsI13__nv_bfloat16S2_fS2_fjLj6144ELj1ELj1ELj8ELj16ENS_18Kernel_traits_baseILj6144ES2_S2_fS2_fjLj256EEEEELb1ELb1ELb0ELb0EEEvNS_9BwdParamsE --------------------------
	.section	.nv.constant0._ZN10layer_norm13ln_bwd_kernelINS_13Kernel_traitsI13__nv_bfloat16S2_fS2_fjLj6144ELj1ELj1ELj8ELj16ENS_18Kernel_traits_baseILj6144ES2_S2_fS2_fjLj256EEEEELb1ELb1ELb0ELb0EEEvNS_9BwdParamsE,"a",@progbits
	.sectionflags	@""
	.align	4
.nv.constant0._ZN10layer_norm13ln_bwd_kernelINS_13Kernel_traitsI13__nv_bfloat16S2_fS2_fjLj6144ELj1ELj1ELj8ELj16ENS_18Kernel_traits_baseILj6144ES2_S2_fS2_fjLj256EEEEELb1ELb1ELb0ELb0EEEvNS_9BwdParamsE:
	.zero		1192


//--------------------- .nv.constant0._ZN10layer_norm13ln_bwd_kernelINS_13Kernel_traitsI13__nv_bfloat16S2_fS2_fjLj6144ELj1ELj1ELj8ELj16ENS_18Kernel_traits_baseILj6144ES2_S2_fS2_fjLj256EEEEELb1ELb1ELb0ELb1EEEvNS_9BwdParamsE --------------------------
	.section	.nv.constant0._ZN10layer_norm13ln_bwd_kernelINS_13Kernel_traitsI13__nv_bfloat16S2_fS2_fjLj6144ELj1ELj1ELj8ELj16ENS_18Kernel_traits_baseILj6144ES2_S2_fS2_fjLj256EEEEELb1ELb1ELb0ELb1EEEvNS_9BwdParamsE,"a",@progbits
	.sectionflags	@""
	.align	4
.nv.constant0._ZN10layer_norm13ln_bwd_kernelINS_13Kernel_traitsI13__nv_bfloat16S2_fS2_fjLj6144ELj1ELj1ELj8ELj16ENS_18Kernel_traits_baseILj6144ES2_S2_fS2_fjLj256EEEEELb1ELb1ELb0ELb1EEEvNS_9BwdParamsE:
	.zero		1192


//--------------------- .nv.constant0._ZN10layer_norm22ln_bwd_finalize_kernelINS_22Kernel_traits_finalizeILj6144E13__nv_bfloat16S2_fS2_fjLb1ELj1024ELj4ENS_18Kernel_traits_baseILj6144ES2_S2_fS2_fjLj1024EEEEELb1ELb0EEEvNS_9BwdParamsE --------------------------
	.section	.nv.constant0._ZN10layer_norm22ln_bwd_finalize_kernelINS_22Kernel_traits_finalizeILj6144E13__nv_bfloat16S2_fS2_fjLb1ELj1024ELj4ENS_18Kernel_traits_baseILj6144ES2_S2_fS2_fjLj1024EEEEELb1ELb0EEEvNS_9BwdParamsE,"a",@progbits
	.sectionflags	@""
	.align	4
.nv.constant0._ZN10layer_norm22ln_bwd_finalize_kernelINS_22Kernel_traits_finalizeILj6144E13__nv_bfloat16S2_fS2_fjLb1ELj1024ELj4ENS_18Kernel_traits_baseILj6144ES2_S2_fS2_fjLj1024EEEEELb1ELb0EEEvNS_9BwdParamsE:
	.zero		1192


//--------------------- .nv.constant0._ZN10layer_norm13ln_bwd_kernelINS_13Kernel_traitsI13__nv_bfloat16S2_fS2_fjLj6144ELj1ELj1ELj8ELj16ENS_18Kernel_traits_baseILj6144ES2_S2_fS2_fjLj256EEEEELb1ELb1ELb1ELb0EEEvNS_9BwdParamsE --------------------------
	.section	.nv.constant0._ZN10layer_norm13ln_bwd_kernelINS_13Kernel_traitsI13__nv_bfloat16S2_fS2_fjLj6144ELj1ELj1ELj8ELj16ENS_18Kernel_traits_baseILj6144ES2_S2_fS2_fjLj256EEEEELb1ELb1ELb1ELb0EEEvNS_9BwdParamsE,"a",@progbits
	.sectionflags	@""
	.align	4
.nv.constant0._ZN10layer_norm13ln_bwd_kernelINS_13Kernel_traitsI13__nv_bfloat16S2_fS2_fjLj6144ELj1ELj1ELj8ELj16ENS_18Kernel_traits_baseILj6144ES2_S2_fS2_fjLj256EEEEELb1ELb1ELb1ELb0EEEvNS_9BwdParamsE:
	.zero		1192


//--------------------- .nv.constant0._ZN10layer_norm22ln_bwd_finalize_kernelINS_22Kernel_traits_finalizeILj6144E13__nv_bfloat16S2_fS2_fjLb1ELj1024ELj4ENS_18Kernel_traits_baseILj6144ES2_S2_fS2_fjLj1024EEEEELb1ELb1EEEvNS_9BwdParamsE --------------------------
	.section	.nv.constant0._ZN10layer_norm22ln_bwd_finalize_kernelINS_22Kernel_traits_finalizeILj6144E13__nv_bfloat16S2_fS2_fjLb1ELj1024ELj4ENS_18Kernel_traits_baseILj6144ES2_S2_fS2_fjLj1024EEEEELb1ELb1EEEvNS_9BwdParamsE,"a",@progbits
	.sectionflags	@""
	.align	4
.nv.constant0._ZN10layer_norm22ln_bwd_finalize_kernelINS_22Kernel_traits_finalizeILj6144E13__nv_bfloat16S2_fS2_fjLb1ELj1024ELj4ENS_18Kernel_traits_baseILj6144ES2_S2_fS2_fjLj1024EEEEELb1ELb1EEEvNS_9BwdParamsE:
	.zero		1192


//--------------------- .nv.constant0._ZN10layer_norm13ln_bwd_kernelINS_13Kernel_traitsI13__nv_bfloat16S2_fS2_fjLj6144ELj1ELj1ELj8ELj16ENS_18Kernel_traits_baseILj6144ES2_S2_fS2_fjLj256EEEEELb1ELb1ELb1ELb1EEEvNS_9BwdParamsE --------------------------
	.section	.nv.constant0._ZN10layer_norm13ln_bwd_kernelINS_13Kernel_traitsI13__nv_bfloat16S2_fS2_fjLj6144ELj1ELj1ELj8ELj16ENS_18Kernel_traits_baseILj6144ES2_S2_fS2_fjLj256EEEEELb1ELb1ELb1ELb1EEEvNS_9BwdParamsE,"a",@progbits
	.sectionflags	@""
	.align	4
.nv.constant0._ZN10layer_norm13ln_bwd_kernelINS_13Kernel_traitsI13__nv_bfloat16S2_fS2_fjLj6144ELj1ELj1ELj8ELj16ENS_18Kernel_traits_baseILj6144ES2_S2_fS2_fjLj256EEEEELb1ELb1ELb1ELb1EEEvNS_9BwdParamsE:
	.zero		1192


//--------------------- .nv.constant0._ZN10layer_norm13ln_bwd_kernelINS_13Kernel_traitsIf13__nv_bfloat16fS2_fjLj6144ELj1ELj1ELj8ELj16ENS_18Kernel_traits_baseILj6144EfS2_fS2_fjLj256EEEEELb0ELb0ELb0ELb0EEEvNS_9BwdParamsE --------------------------
	.section	.nv.constant0._ZN10layer_norm13ln_bwd_kernelINS_13Kernel_traitsIf13__nv_bfloat16fS2_fjLj6144ELj1ELj1ELj8ELj16ENS_18Kernel_traits_baseILj6144EfS2_fS2_fjLj256EEEEELb0ELb0ELb0ELb0EEEvNS_9BwdParamsE,"a",@progbits
	.sectionflags	@""
	.align	4
.nv.constant0._ZN10layer_norm13ln_bwd_kernelINS_13Kernel_traitsIf13__nv_bfloat16fS2_fjLj6144ELj1ELj1ELj8ELj16ENS_18Kernel_traits_baseILj6144EfS2_fS2_fjLj256EEEEELb0ELb0ELb0ELb0EEEvNS_9BwdParamsE:
	.zero		1192


//--------------------- .nv.constant0._ZN10layer_norm13ln_bwd_kernelINS_13Kernel_traitsIf13__nv_bfloat16fS2_fjLj6144ELj1ELj1ELj8ELj16ENS_18Kernel_traits_baseILj6144EfS2_fS2_fjLj256EEEEELb0ELb0ELb0ELb1EEEvNS_9BwdParamsE --------------------------
	.section	.nv.constant0._ZN10layer_norm13ln_bwd_kernelINS_13Kernel_traitsIf13__nv_bfloat16fS2_fjLj6144ELj1ELj1ELj8ELj16ENS_18Kernel_traits_baseILj6144EfS2_fS2_fjLj256EEEEELb0ELb0ELb0ELb1EEEvNS_9BwdParamsE,"a",@progbits
	.sectionflags	@""
	.align	4
.nv.constant0._ZN10layer_norm13ln_bwd_kernelINS_13Kernel_traitsIf13__nv_bfloat16fS2_fjLj6144ELj1ELj1ELj8ELj16ENS_18Kernel_traits_baseILj6144EfS2_fS2_fjLj256EEEEELb0ELb0ELb0ELb1EEEvNS_9BwdParamsE:
	.zero		1192


//--------------------- .nv.constant0._ZN10layer_norm13ln_bwd_kernelINS_13Kernel_traitsIf13__nv_bfloat16fS2_fjLj6144ELj1ELj1ELj8ELj16ENS_18Kernel_traits_baseILj6144EfS2_fS2_fjLj256EEEEELb0ELb0ELb1ELb0EEEvNS_9BwdParamsE --------------------------
	.section	.nv.constant0._ZN10layer_norm13ln_bwd_kernelINS_13Kernel_traitsIf13__nv_bfloat16fS2_fjLj6144ELj1ELj1ELj8ELj16ENS_18Kernel_traits_baseILj6144EfS2_fS2_fjLj256EEEEELb0ELb0ELb1ELb0EEEvNS_9BwdParamsE,"a",@progbits
	.sectionflags	@""
	.align	4
.nv.constant0._ZN10layer_norm13ln_bwd_kernelINS_13Kernel_traitsIf13__nv_bfloat16fS2_fjLj6144ELj1ELj1ELj8ELj16ENS_18Kernel_traits_baseILj6144EfS2_fS2_fjLj256EEEEELb0ELb0ELb1ELb0EEEvNS_9BwdParamsE:
	.zero		1192


//--------------------- .nv.constant0._ZN10layer_norm13ln_bwd_kernelINS_13Kernel_traitsIf13__nv_bfloat16fS2_fjLj6144ELj1ELj1ELj8ELj16ENS_18Kernel_traits_baseILj6144EfS2_fS2_fjLj256EEEEELb0ELb0ELb1ELb1EEEvNS_9BwdParamsE --------------------------
	.section	.nv.constant0._ZN10layer_norm13ln_bwd_kernelINS_13Kernel_traitsIf13__nv_bfloat16fS2_fjLj6144ELj1ELj1ELj8ELj16ENS_18Kernel_traits_baseILj6144EfS2_fS2_fjLj256EEEEELb0ELb0ELb1ELb1EEEvNS_9BwdParamsE,"a",@progbits
	.sectionflags	@""
	.align	4
.nv.constant0._ZN10layer_norm13ln_bwd_kernelINS_13Kernel_traitsIf13__nv_bfloat16fS2_fjLj6144ELj1ELj1ELj8ELj16ENS_18Kernel_traits_baseILj6144EfS2_fS2_fjLj256EEEEELb0ELb0ELb1ELb1EEEvNS_9BwdParamsE:
	.zero		1192


//--------------------- .nv.constant0._ZN10layer_norm13ln_bwd_kernelINS_13Kernel_traitsIf13__nv_bfloat16fS2_fjLj6144ELj1ELj1ELj8ELj16ENS_18Kernel_traits_baseILj6144EfS2_fS2_fjLj256EEEEELb0ELb1ELb0ELb0EEEvNS_9BwdParamsE --------------------------
	.section	.nv.constant0._ZN10layer_norm13ln_bwd_kernelINS_13Kernel_traitsIf13__nv_bfloat16fS2_fjLj6144ELj1ELj1ELj8ELj16ENS_18Kernel_traits_baseILj6144EfS2_fS2_fjLj256EEEEELb0ELb1ELb0ELb0EEEvNS_9BwdParamsE,"a",@progbits
	.sectionflags	@""
	.align	4
.nv.constant0._ZN10layer_norm13ln_bwd_kernelINS_13Kernel_traitsIf13__nv_bfloat16fS2_fjLj6144ELj1ELj1ELj8ELj16ENS_18Kernel_traits_baseILj6144EfS2_fS2_fjLj256EEEEELb0ELb1ELb0ELb0EEEvNS_9BwdParamsE:
	.zero		1192


//--------------------- .nv.constant0._ZN10layer_norm13ln_bwd_kernelINS_13Kernel_traitsIf13__nv_bfloat16fS2_fjLj6144ELj1ELj1ELj8ELj16ENS_18Kernel_traits_baseILj6144EfS2_fS2_fjLj256EEEEELb0ELb1ELb0ELb1EEEvNS_9BwdParamsE --------------------------
	.section	.nv.constant0._ZN10layer_norm13ln_bwd_kernelINS_13Kernel_traitsIf13__nv_bfloat16fS2_fjLj6144ELj1ELj1ELj8ELj16ENS_18Kernel_traits_baseILj6144EfS2_fS2_fjLj256EEEEELb0ELb1ELb0ELb1EEEvNS_9BwdParamsE,"a",@progbits
	.sectionflags	@""
	.align	4
.nv.constant0._ZN10layer_norm13ln_bwd_kernelINS_13Kernel_traitsIf13__nv_bfloat16fS2_fjLj6144ELj1ELj1ELj8ELj16ENS_18Kernel_traits_baseILj6144EfS2_fS2_fjLj256EEEEELb0ELb1ELb0ELb1EEEvNS_9BwdParamsE:
	.zero		1192


//--------------------- .nv.constant0._ZN10layer_norm13ln_bwd_kernelINS_13Kernel_traitsIf13__nv_bfloat16fS2_fjLj6144ELj1ELj1ELj8ELj16ENS_18Kernel_traits_baseILj6144EfS2_fS2_fjLj256EEEEELb0ELb1ELb1ELb0EEEvNS_9BwdParamsE --------------------------
	.section	.nv.constant0._ZN10layer_norm13ln_bwd_kernelINS_13Kernel_traitsIf13__nv_bfloat16fS2_fjLj6144ELj1ELj1ELj8ELj16ENS_18Kernel_traits_baseILj6144EfS2_fS2_fjLj256EEEEELb0ELb1ELb1ELb0EEEvNS_9BwdParamsE,"a",@progbits
	.sectionflags	@""
	.align	4
.nv.constant0._ZN10layer_norm13ln_bwd_kernelINS_13Kernel_traitsIf13__nv_bfloat16fS2_fjLj6144ELj1ELj1ELj8ELj16ENS_18Kernel_traits_baseILj6144EfS2_fS2_fjLj256EEEEELb0ELb1ELb1ELb0EEEvNS_9BwdParamsE:
	.zero		1192


//--------------------- .nv.constant0._ZN10layer_norm13ln_bwd_kernelINS_13Kernel_traitsIf13__nv_bfloat16fS2_fjLj6144ELj1ELj1ELj8ELj16ENS_18Kernel_traits_baseILj6144EfS2_fS2_fjLj256EEEEELb0ELb1ELb1ELb1EEEvNS_9BwdParamsE --------------------------
	.section	.nv.constant0._ZN10layer_norm13ln_bwd_kernelINS_13Kernel_traitsIf13__nv_bfloat16fS2_fjLj6144ELj1ELj1ELj8ELj16ENS_18Kernel_traits_baseILj6144EfS2_fS2_fjLj256EEEEELb0ELb1ELb1ELb1EEEvNS_9BwdParamsE,"a",@progbits
	.sectionflags	@""
	.align	4
.nv.constant0._ZN10layer_norm13ln_bwd_kernelINS_13Kernel_traitsIf13__nv_bfloat16fS2_fjLj6144ELj1ELj1ELj8ELj16ENS_18Kernel_traits_baseILj6144EfS2_fS2_fjLj256EEEEELb0ELb1ELb1ELb1EEEvNS_9BwdParamsE:
	.zero		1192


//--------------------- .nv.constant0._ZN10layer_norm13ln_bwd_kernelINS_13Kernel_traitsIf13__nv_bfloat16fS2_fjLj6144ELj1ELj1ELj8ELj16ENS_18Kernel_traits_baseILj6144EfS2_fS2_fjLj256EEEEELb1ELb0ELb0ELb0EEEvNS_9BwdParamsE --------------------------
	.section	.nv.constant0._ZN10layer_norm13ln_bwd_kernelINS_13Kernel_traitsIf13__nv_bfloat16fS2_fjLj6144ELj1ELj1ELj8ELj16ENS_18Kernel_traits_baseILj6144EfS2_fS2_fjLj256EEEEELb1ELb0ELb0ELb0EEEvNS_9BwdParamsE,"a",@progbits
	.sectionflags	@""
	.align	4
.nv.constant0._ZN10layer_norm13ln_bwd_kernelINS_13Kernel_traitsIf13__nv_bfloat16fS2_fjLj6144ELj1ELj1ELj8ELj16ENS_18Kernel_traits_baseILj6144EfS2_fS2_fjLj256EEEEELb1ELb0ELb0ELb0EEEvNS_9BwdParamsE:
	.zero		1192


//--------------------- .nv.constant0._ZN10layer_norm13ln_bwd_kernelINS_13Kernel_traitsIf13__nv_bfloat16fS2_fjLj6144ELj1ELj1ELj8ELj16ENS_18Kernel_traits_baseILj6144EfS2_fS2_fjLj256EEEEELb1ELb0ELb0ELb1EEEvNS_9BwdParamsE --------------------------
	.section	.nv.constant0._ZN10layer_norm13ln_bwd_kernelINS_13Kernel_traitsIf13__nv_bfloat16fS2_fjLj6144ELj1ELj1ELj8ELj16ENS_18Kernel_traits_baseILj6144EfS2_fS2_fjLj256EEEEELb1ELb0ELb0ELb1EEEvNS_9BwdParamsE,"a",@progbits
	.sectionflags	@""
	.align	4
.nv.constant0._ZN10layer_norm13ln_bwd_kernelINS_13Kernel_traitsIf13__nv_bfloat16fS2_fjLj6144ELj1ELj1ELj8ELj16ENS_18Kernel_traits_baseILj6144EfS2_fS2_fjLj256EEEEELb1ELb0ELb0ELb1EEEvNS_9BwdParamsE:
	.zero		1192


//--------------------- .nv.constant0._ZN10layer_norm22ln_bwd_finalize_kernelINS_22Kernel_traits_finalizeILj6144Ef13__nv_bfloat16fS2_fjLb0ELj1024ELj4ENS_18Kernel_traits_baseILj6144EfS2_fS2_fjLj1024EEEEELb0ELb0EEEvNS_9BwdParamsE --------------------------
	.section	.nv.constant0._ZN10layer_norm22ln_bwd_finalize_kernelINS_22Kernel_traits_finalizeILj6144Ef13__nv_bfloat16fS2_fjLb0ELj1024ELj4ENS_18Kernel_traits_baseILj6144EfS2_fS2_fjLj1024EEEEELb0ELb0EEEvNS_9BwdParamsE,"a",@progbits
	.sectionflags	@""
	.align	4
.nv.constant0._ZN10layer_norm22ln_bwd_finalize_kernelINS_22Kernel_traits_finalizeILj6144Ef13__nv_bfloat16fS2_fjLb0ELj1024ELj4ENS_18Kernel_traits_baseILj6144EfS2_fS2_fjLj1024EEEEELb0ELb0EEEvNS_9BwdParamsE:
	.zero		1192


//--------------------- .nv.constant0._ZN10layer_norm13ln_bwd_kernelINS_13Kernel_traitsIf13__nv_bfloat16fS2_fjLj6144ELj1ELj1ELj8ELj16ENS_18Kernel_traits_baseILj6144EfS2_fS2_fjLj256EEEEELb1ELb0ELb1ELb0EEEvNS_9BwdParamsE --------------------------
	.section	.nv.constant0._ZN10layer_norm13ln_bwd_kernelINS_13Kernel_traitsIf13__nv_bfloat16fS2_fjLj6144ELj1ELj1ELj8ELj16ENS_18Kernel_traits_baseILj6144EfS2_fS2_fjLj256EEEEELb1ELb0ELb1ELb0EEEvNS_9BwdParamsE,"a",@progbits
	.sectionflags	@""
	.align	4
.nv.constant0._ZN10layer_norm13ln_bwd_kernelINS_13Kernel_traitsIf13__nv_bfloat16fS2_fjLj6144ELj1ELj1ELj8ELj16ENS_18Kernel_traits_baseILj6144EfS2_fS2_fjLj256EEEEELb1ELb0ELb1ELb0EEEvNS_9BwdParamsE:
	.zero		1192


//--------------------- .nv.constant0._ZN10layer_norm22ln_bwd_finalize_kernelINS_22Kernel_traits_finalizeILj6144Ef13__nv_bfloat16fS2_fjLb0ELj1024ELj4ENS_18Kernel_traits_baseILj6144EfS2_fS2_fjLj1024EEEEELb0ELb1EEEvNS_9BwdParamsE --------------------------
	.section	.nv.constant0._ZN10layer_norm22ln_bwd_finalize_kernelINS_22Kernel_traits_finalizeILj6144Ef13__nv_bfloat16fS2_fjLb0ELj1024ELj4ENS_18Kernel_traits_baseILj6144EfS2_fS2_fjLj1024EEEEELb0ELb1EEEvNS_9BwdParamsE,"a",@progbits
	.sectionflags	@""
	.align	4
.nv.constant0._ZN10layer_norm22ln_bwd_finalize_kernelINS_22Kernel_traits_finalizeILj6144Ef13__nv_bfloat16fS2_fjLb0ELj1024ELj4ENS_18Kernel_traits_baseILj6144EfS2_fS2_fjLj1024EEEEELb0ELb1EEEvNS_9BwdParamsE:
	.zero		1192


//--------------------- .nv.constant0._ZN10layer_norm13ln_bwd_kernelINS_13Kernel_traitsIf13__nv_bfloat16fS2_fjLj6144ELj1ELj1ELj8ELj16ENS_18Kernel_traits_baseILj6144EfS2_fS2_fjLj256EEEEELb1ELb0ELb1ELb1EEEvNS_9BwdParamsE --------------------------
	.section	.nv.constant0._ZN10layer_norm13ln_bwd_kernelINS_13Kernel_traitsIf13__nv_bfloat16fS2_fjLj6144ELj1ELj1ELj8ELj16ENS_18Kernel_traits_baseILj6144EfS2_fS2_fjLj256EEEEELb1ELb0ELb1ELb1EEEvNS_9BwdParamsE,"a",@progbits
	.sectionflags	@""
	.align	4
.nv.constant0._ZN10layer_norm13ln_bwd_kernelINS_13Kernel_traitsIf13__nv_bfloat16fS2_fjLj6144ELj1ELj1ELj8ELj16ENS_18Kernel_traits_baseILj6144EfS2_fS2_fjLj256EEEEELb1ELb0ELb1ELb1EEEvNS_9BwdParamsE:
	.zero		1192


//--------------------- .nv.constant0._ZN10layer_norm13ln_bwd_kernelINS_13Kernel_traitsIf13__nv_bfloat16fS2_fjLj6144ELj1ELj1ELj8ELj16ENS_18Kernel_traits_baseILj6144EfS2_fS2_fjLj256EEEEELb1ELb1ELb0ELb0EEEvNS_9BwdParamsE --------------------------
	.section	.nv.constant0._ZN10layer_norm13ln_bwd_kernelINS_13Kernel_traitsIf13__nv_bfloat16fS2_fjLj6144ELj1ELj1ELj8ELj16ENS_18Kernel_traits_baseILj6144EfS2_fS2_fjLj256EEEEELb1ELb1ELb0ELb0EEEvNS_9BwdParamsE,"a",@progbits
	.sectionflags	@""
	.align	4
.nv.constant0._ZN10layer_norm13ln_bwd_kernelINS_13Kernel_traitsIf13__nv_bfloat16fS2_fjLj6144ELj1ELj1ELj8ELj16ENS_18Kernel_traits_baseILj6144EfS2_fS2_fjLj256EEEEELb1ELb1ELb0ELb0EEEvNS_9BwdParamsE:
	.zero		1192


//--------------------- .nv.constant0._ZN10layer_norm13ln_bwd_kernelINS_13Kernel_traitsIf13__nv_bfloat16fS2_fjLj6144ELj1ELj1ELj8ELj16ENS_18Kernel_traits_baseILj6144EfS2_fS2_fjLj256EEEEELb1ELb1ELb0ELb1EEEvNS_9BwdParamsE --------------------------
	.section	.nv.constant0._ZN10layer_norm13ln_bwd_kernelINS_13Kernel_traitsIf13__nv_bfloat16fS2_fjLj6144ELj1ELj1ELj8ELj16ENS_18Kernel_traits_baseILj6144EfS2_fS2_fjLj256EEEEELb1ELb1ELb0ELb1EEEvNS_9BwdParamsE,"a",@progbits
	.sectionflags	@""
	.align	4
.nv.constant0._ZN10layer_norm13ln_bwd_kernelINS_13Kernel_traitsIf13__nv_bfloat16fS2_fjLj6144ELj1ELj1ELj8ELj16ENS_18Kernel_traits_baseILj6144EfS2_fS2_fjLj256EEEEELb1ELb1ELb0ELb1EEEvNS_9BwdParamsE:
	.zero		1192


//--------------------- .nv.constant0._ZN10layer_norm22ln_bwd_finalize_kernelINS_22Kernel_traits_finalizeILj6144Ef13__nv_bfloat16fS2_fjLb1ELj1024ELj4ENS_18Kernel_traits_baseILj6144EfS2_fS2_fjLj1024EEEEELb1ELb0EEEvNS_9BwdParamsE --------------------------
	.section	.nv.constant0._ZN10layer_norm22ln_bwd_finalize_kernelINS_22Kernel_traits_finalizeILj6144Ef13__nv_bfloat16fS2_fjLb1ELj1024ELj4ENS_18Kernel_traits_baseILj6144EfS2_fS2_fjLj1024EEEEELb1ELb0EEEvNS_9BwdParamsE,"a",@progbits
	.sectionflags	@""
	.align	4
.nv.constant0._ZN10layer_norm22ln_bwd_finalize_kernelINS_22Kernel_traits_finalizeILj6144Ef13__nv_bfloat16fS2_fjLb1ELj1024ELj4ENS_18Kernel_traits_baseILj6144EfS2_fS2_fjLj1024EEEEELb1ELb0EEEvNS_9BwdParamsE:
	.zero		1192


//--------------------- .nv.constant0._ZN10layer_norm13ln_bwd_kernelINS_13Kernel_traitsIf13__nv_bfloat16fS2_fjLj6144ELj1ELj1ELj8ELj16ENS_18Kernel_traits_baseILj6144EfS2_fS2_fjLj256EEEEELb1ELb1ELb1ELb0EEEvNS_9BwdParamsE --------------------------
	.section	.nv.constant0._ZN10layer_norm13ln_bwd_kernelINS_13Kernel_traitsIf13__nv_bfloat16fS2_fjLj6144ELj1ELj1ELj8ELj16ENS_18Kernel_traits_baseILj6144EfS2_fS2_fjLj256EEEEELb1ELb1ELb1ELb0EEEvNS_9BwdParamsE,"a",@progbits
	.sectionflags	@""
	.align	4
.nv.constant0._ZN10layer_norm13ln_bwd_kernelINS_13Kernel_traitsIf13__nv_bfloat16fS2_fjLj6144ELj1ELj1ELj8ELj16ENS_18Kernel_traits_baseILj6144EfS2_fS2_fjLj256EEEEELb1ELb1ELb1ELb0EEEvNS_9BwdParamsE:
	.zero		1192


//--------------------- .nv.constant0._ZN10layer_norm22ln_bwd_finalize_kernelINS_22Kernel_traits_finalizeILj6144Ef13__nv_bfloat16fS2_fjLb1ELj1024ELj4ENS_18Kernel_traits_baseILj6144EfS2_fS2_fjLj1024EEEEELb1ELb1EEEvNS_9BwdParamsE --------------------------
	.section	.nv.constant0._ZN10layer_norm22ln_bwd_finalize_kernelINS_22Kernel_traits_finalizeILj6144Ef13__nv_bfloat16fS2_fjLb1ELj1024ELj4ENS_18Kernel_traits_baseILj6144EfS2_fS2_fjLj1024EEEEELb1ELb1EEEvNS_9BwdParamsE,"a",@progbits
	.sectionflags	@""
	.align	4
.nv.constant0._ZN10layer_norm22ln_bwd_finalize_kernelINS_22Kernel_traits_finalizeILj6144Ef13__nv_bfloat16fS2_fjLb1ELj1024ELj4ENS_18Kernel_traits_baseILj6144EfS2_fS2_fjLj1024EEEEELb1ELb1EEEvNS_9BwdParamsE:
	.zero		1192


//--------------------- .nv.constant0._ZN10layer_norm13ln_bwd_kernelINS_13Kernel_traitsIf13__nv_bfloat16fS2_fjLj6144ELj1ELj1ELj8ELj16ENS_18Kernel_traits_baseILj6144EfS2_fS2_fjLj256EEEEELb1ELb1ELb1ELb1EEEvNS_9BwdParamsE --------------------------
	.section	.nv.constant0._ZN10layer_norm13ln_bwd_kernelINS_13Kernel_traitsIf13__nv_bfloat16fS2_fjLj6144ELj1ELj1ELj8ELj16ENS_18Kernel_traits_baseILj6144EfS2_fS2_fjLj256EEEEELb1ELb1ELb1ELb1EEEvNS_9BwdParamsE,"a",@progbits
	.sectionflags	@""
	.align	4
.nv.constant0._ZN10layer_norm13ln_bwd_kernelINS_13Kernel_traitsIf13__nv_bfloat16fS2_fjLj6144ELj1ELj1ELj8ELj16ENS_18Kernel_traits_baseILj6144EfS2_fS2_fjLj256EEEEELb1ELb1ELb1ELb1EEEvNS_9BwdParamsE:
	.zero		1192


//--------------------- .nv.constant0._ZN10layer_norm13ln_bwd_kernelINS_13Kernel_traitsIf6__halfS2_S2_fjLj6144ELj1ELj1ELj8ELj16ENS_18Kernel_traits_baseILj6144EfS2_S2_S2_fjLj256EEEEELb0ELb0ELb0ELb0EEEvNS_9BwdParamsE --------------------------
	.section	.nv.constant0._ZN10layer_norm13ln_bwd_kernelINS_13Kernel_traitsIf6__halfS2_S2_fjLj6144ELj1ELj1ELj8ELj16ENS_18Kernel_traits_baseILj6144EfS2_S2_S2_fjLj256EEEEELb0ELb0ELb0ELb0EEEvNS_9BwdParamsE,"a",@progbits
	.sectionflags	@""
	.align	4
.nv.constant0._ZN10layer_norm13ln_bwd_kernelINS_13Kernel_traitsIf6__halfS2_S2_fjLj6144ELj1ELj1ELj8ELj16ENS_18Kernel_traits_baseILj6144EfS2_S2_S2_fjLj256EEEEELb0ELb0ELb0ELb0EEEvNS_9BwdParamsE:
	.zero		1192


//--------------------- .nv.constant0._ZN10layer_norm13ln_bwd_kernelINS_13Kernel_traitsIf6__halfS2_S2_fjLj6144ELj1ELj1ELj8ELj16ENS_18Kernel_traits_baseILj6144EfS2_S2_S2_fjLj256EEEEELb0ELb0ELb0ELb1EEEvNS_9BwdParamsE --------------------------
	.section	.nv.constant0._ZN10layer_norm13ln_bwd_kernelINS_13Kernel_traitsIf6__halfS2_S2_fjLj6144ELj1ELj1ELj8ELj16ENS_18Kernel_traits_baseILj6144EfS2_S2_S2_fjLj256EEEEELb0ELb0ELb0ELb1EEEvNS_9BwdParamsE,"a",@progbits
	.sectionflags	@""
	.align	4
.nv.constant0._ZN10layer_norm13ln_bwd_kernelINS_13Kernel_traitsIf6__halfS2_S2_fjLj6144ELj1ELj1ELj8ELj16ENS_18Kernel_traits_baseILj6144EfS2_S2_S2_fjLj256EEEEELb0ELb0ELb0ELb1EEEvNS_9BwdParamsE:
	.zero		1192


//--------------------- .nv.constant0._ZN10layer_norm13ln_bwd_kernelINS_13Kernel_traitsIf6__halfS2_S2_fjLj6144ELj1ELj1ELj8ELj16ENS_18Kernel_traits_baseILj6144EfS2_S2_S2_fjLj256EEEEELb0ELb0ELb1ELb0EEEvNS_9BwdParamsE --------------------------
	.section	.nv.constant0._ZN10layer_norm13ln_bwd_kernelINS_13Kernel_traitsIf6__halfS2_S2_fjLj6144ELj1ELj1ELj8ELj16ENS_18Kernel_traits_baseILj6144EfS2_S2_S2_fjLj256EEEEELb0ELb0ELb1ELb0EEEvNS_9BwdParamsE,"a",@progbits
	.sectionflags	@""
	.align	4
.nv.constant0._ZN10layer_norm13ln_bwd_kernelINS_13Kernel_traitsIf6__halfS2_S2_fjLj6144ELj1ELj1ELj8ELj16ENS_18Kernel_traits_baseILj6144EfS2_S2_S2_fjLj256EEEEELb0ELb0ELb1ELb0EEEvNS_9BwdParamsE:
	.zero		1192


//--------------------- .nv.constant0._ZN10layer_norm13ln_bwd_kernelINS_13Kernel_traitsIf6__halfS2_S2_fjLj6144ELj1ELj1ELj8ELj16ENS_18Kernel_traits_baseILj6144EfS2_S2_S2_fjLj256EEEEELb0ELb0ELb1ELb1EEEvNS_9BwdParamsE --------------------------
	.section	.nv.constant0._ZN10layer_norm13ln_bwd_kernelINS_13Kernel_traitsIf6__halfS2_S2_fjLj6144ELj1ELj1ELj8ELj16ENS_18Kernel_traits_baseILj6144EfS2_S2_S2_fjLj256EEEEELb0ELb0ELb1ELb1EEEvNS_9BwdParamsE,"a",@progbits
	.sectionflags	@""
	.align	4
.nv.constant0._ZN10layer_norm13ln_bwd_kernelINS_13Kernel_traitsIf6__halfS2_S2_fjLj6144ELj1ELj1ELj8ELj16ENS_18Kernel_traits_baseILj6144EfS2_S2_S2_fjLj256EEEEELb0ELb0ELb1ELb1EEEvNS_9BwdParamsE:
	.zero		1192


//--------------------- .nv.constant0._ZN10layer_norm13ln_bwd_kernelINS_13Kernel_traitsIf6__halfS2_S2_fjLj6144ELj1ELj1ELj8ELj16ENS_18Kernel_traits_baseILj6144EfS2_S2_S2_fjLj256EEEEELb0ELb1ELb0ELb0EEEvNS_9BwdParamsE --------------------------
	.section	.nv.constant0._ZN10layer_norm13ln_bwd_kernelINS_13Kernel_traitsIf6__halfS2_S2_fjLj6144ELj1ELj1ELj8ELj16ENS_18Kernel_traits_baseILj6144EfS2_S2_S2_fjLj256EEEEELb0ELb1ELb0ELb0EEEvNS_9BwdParamsE,"a",@progbits
	.sectionflags	@""
	.align	4
.nv.constant0._ZN10layer_norm13ln_bwd_kernelINS_13Kernel_traitsIf6__halfS2_S2_fjLj6144ELj1ELj1ELj8ELj16ENS_18Kernel_traits_baseILj6144EfS2_S2_S2_fjLj256EEEEELb0ELb1ELb0ELb0EEEvNS_9BwdParamsE:
	.zero		1192


//--------------------- .nv.constant0._ZN10layer_norm13ln_bwd_kernelINS_13Kernel_traitsIf6__halfS2_S2_fjLj6144ELj1ELj1ELj8ELj16ENS_18Kernel_traits_baseILj6144EfS2_S2_S2_fjLj256EEEEELb0ELb1ELb0ELb1EEEvNS_9BwdParamsE --------------------------
	.section	.nv.constant0._ZN10layer_norm13ln_bwd_kernelINS_13Kernel_traitsIf6__halfS2_S2_fjLj6144ELj1ELj1ELj8ELj16ENS_18Kernel_traits_baseILj6144EfS2_S2_S2_fjLj256EEEEELb0ELb1ELb0ELb1EEEvNS_9BwdParamsE,"a",@progbits
	.sectionflags	@""
	.align	4
.nv.constant0._ZN10layer_norm13ln_bwd_kernelINS_13Kernel_traitsIf6__halfS2_S2_fjLj6144ELj1ELj1ELj8ELj16ENS_18Kernel_traits_baseILj6144EfS2_S2_S2_fjLj256EEEEELb0ELb1ELb0ELb1EEEvNS_9BwdParamsE:
	.zero		1192


//--------------------- .nv.constant0._ZN10layer_norm13ln_bwd_kernelINS_13Kernel_traitsIf6__halfS2_S2_fjLj6144ELj1ELj1ELj8ELj16ENS_18Kernel_traits_baseILj6144EfS2_S2_S2_fjLj256EEEEELb0ELb1ELb1ELb0EEEvNS_9BwdParamsE --------------------------
	.section	.nv.constant0._ZN10layer_norm13ln_bwd_kernelINS_13Kernel_traitsIf6__halfS2_S2_fjLj6144ELj1ELj1ELj8ELj16ENS_18Kernel_traits_baseILj6144EfS2_S2_S2_fjLj256EEEEELb0ELb1ELb1ELb0EEEvNS_9BwdParamsE,"a",@progbits
	.sectionflags	@""
	.align	4
.nv.constant0._ZN10layer_norm13ln_bwd_kernelINS_13Kernel_traitsIf6__halfS2_S2_fjLj6144ELj1ELj1ELj8ELj16ENS_18Kernel_traits_baseILj6144EfS2_S2_S2_fjLj256EEEEELb0ELb1ELb1ELb0EEEvNS_9BwdParamsE:
	.zero		1192


//--------------------- .nv.constant0._ZN10layer_norm13ln_bwd_kernelINS_13Kernel_traitsIf6__halfS2_S2_fjLj6144ELj1ELj1ELj8ELj16ENS_18Kernel_traits_baseILj6144EfS2_S2_S2_fjLj256EEEEELb0ELb1ELb1ELb1EEEvNS_9BwdParamsE --------------------------
	.section	.nv.constant0._ZN10layer_norm13ln_bwd_kernelINS_13Kernel_traitsIf6__halfS2_S2_fjLj6144ELj1ELj1ELj8ELj16ENS_18Kernel_traits_baseILj6144EfS2_S2_S2_fjLj256EEEEELb0ELb1ELb1ELb1EEEvNS_9BwdParamsE,"a",@progbits
	.sectionflags	@""
	.align	4
.nv.constant0._ZN10layer_norm13ln_bwd_kernelINS_13Kernel_traitsIf6__halfS2_S2_fjLj6144ELj1ELj1ELj8ELj16ENS_18Kernel_traits_baseILj6144EfS2_S2_S2_fjLj256EEEEELb0ELb1ELb1ELb1EEEvNS_9BwdParamsE:
	.zero		1192


//--------------------- .nv.constant0._ZN10layer_norm13ln_bwd_kernelINS_13Kernel_traitsIf6__halfS2_S2_fjLj6144ELj1ELj1ELj8ELj16ENS_18Kernel_traits_baseILj6144EfS2_S2_S2_fjLj256EEEEELb1ELb0ELb0ELb0EEEvNS_9BwdParamsE --------------------------
	.section	.nv.constant0._ZN10layer_norm13ln_bwd_kernelINS_13Kernel_traitsIf6__halfS2_S2_fjLj6144ELj1ELj1ELj8ELj16ENS_18Kernel_traits_baseILj6144EfS2_S2_S2_fjLj256EEEEELb1ELb0ELb0ELb0EEEvNS_9BwdParamsE,"a",@progbits
	.sectionflags	@""
	.align	4
.nv.constant0._ZN10layer_norm13ln_bwd_kernelINS_13Kernel_traitsIf6__halfS2_S2_fjLj6144ELj1ELj1ELj8ELj16ENS_18Kernel_traits_baseILj6144EfS2_S2_S2_fjLj256EEEEELb1ELb0ELb0ELb0EEEvNS_9BwdParamsE:
	.zero		1192


//--------------------- .nv.constant0._ZN10layer_norm13ln_bwd_kernelINS_13Kernel_traitsIf6__halfS2_S2_fjLj6144ELj1ELj1ELj8ELj16ENS_18Kernel_traits_baseILj6144EfS2_S2_S2_fjLj256EEEEELb1ELb0ELb0ELb1EEEvNS_9BwdParamsE --------------------------
	.section	.nv.constant0._ZN10layer_norm13ln_bwd_kernelINS_13Kernel_traitsIf6__halfS2_S2_fjLj6144ELj1ELj1ELj8ELj16ENS_18Kernel_traits_baseILj6144EfS2_S2_S2_fjLj256EEEEELb1ELb0ELb0ELb1EEEvNS_9BwdParamsE,"a",@progbits
	.sectionflags	@""
	.align	4
.nv.constant0._ZN10layer_norm13ln_bwd_kernelINS_13Kernel_traitsIf6__halfS2_S2_fjLj6144ELj1ELj1ELj8ELj16ENS_18Kernel_traits_baseILj6144EfS2_S2_S2_fjLj256EEEEELb1ELb0ELb0ELb1EEEvNS_9BwdParamsE:
	.zero		1192


//--------------------- .nv.constant0._ZN10layer_norm22ln_bwd_finalize_kernelINS_22Kernel_traits_finalizeILj6144Ef6__halfS2_S2_fjLb0ELj1024ELj4ENS_18Kernel_traits_baseILj6144EfS2_S2_S2_fjLj1024EEEEELb0ELb0EEEvNS_9BwdParamsE --------------------------
	.section	.nv.constant0._ZN10layer_norm22ln_bwd_finalize_kernelINS_22Kernel_traits_finalizeILj6144Ef6__halfS2_S2_fjLb0ELj1024ELj4ENS_18Kernel_traits_baseILj6144EfS2_S2_S2_fjLj1024EEEEELb0ELb0EEEvNS_9BwdParamsE,"a",@progbits
	.sectionflags	@""
	.align	4
.nv.constant0._ZN10layer_norm22ln_bwd_finalize_kernelINS_22Kernel_traits_finalizeILj6144Ef6__halfS2_S2_fjLb0ELj1024ELj4ENS_18Kernel_traits_baseILj6144EfS2_S2_S2_fjLj1024EEEEELb0ELb0EEEvNS_9BwdParamsE:
	.zero		1192


//--------------------- .nv.constant0._ZN10layer_norm13ln_bwd_kernelINS_13Kernel_traitsIf6__halfS2_S2_fjLj6144ELj1ELj1ELj8ELj16ENS_18Kernel_traits_baseILj6144EfS2_S2_S2_fjLj256EEEEELb1ELb0ELb1ELb0EEEvNS_9BwdParamsE --------------------------
	.section	.nv.constant0._ZN10layer_norm13ln_bwd_kernelINS_13Kernel_traitsIf6__halfS2_S2_fjLj6144ELj1ELj1ELj8ELj16ENS_18Kernel_traits_baseILj6144EfS2_S2_S2_fjLj256EEEEELb1ELb0ELb1ELb0EEEvNS_9BwdParamsE,"a",@progbits
	.sectionflags	@""
	.align	4
.nv.constant0._ZN10layer_norm13ln_bwd_kernelINS_13Kernel_traitsIf6__halfS2_S2_fjLj6144ELj1ELj1ELj8ELj16ENS_18Kernel_traits_baseILj6144EfS2_S2_S2_fjLj256EEEEELb1ELb0ELb1ELb0EEEvNS_9BwdParamsE:
	.zero		1192


//--------------------- .nv.constant0._ZN10layer_norm22ln_bwd_finalize_kernelINS_22Kernel_traits_finalizeILj6144Ef6__halfS2_S2_fjLb0ELj1024ELj4ENS_18Kernel_traits_baseILj6144EfS2_S2_S2_fjLj1024EEEEELb0ELb1EEEvNS_9BwdParamsE --------------------------
	.section	.nv.constant0._ZN10layer_norm22ln_bwd_finalize_kernelINS_22Kernel_traits_finalizeILj6144Ef6__halfS2_S2_fjLb0ELj1024ELj4ENS_18Kernel_traits_baseILj6144EfS2_S2_S2_fjLj1024EEEEELb0ELb1EEEvNS_9BwdParamsE,"a",@progbits
	.sectionflags	@""
	.align	4
.nv.constant0._ZN10layer_norm22ln_bwd_finalize_kernelINS_22Kernel_traits_finalizeILj6144Ef6__halfS2_S2_fjLb0ELj1024ELj4ENS_18Kernel_traits_baseILj6144EfS2_S2_S2_fjLj1024EEEEELb0ELb1EEEvNS_9BwdParamsE:
	.zero		1192


//--------------------- .nv.constant0._ZN10layer_norm13ln_bwd_kernelINS_13Kernel_traitsIf6__halfS2_S2_fjLj6144ELj1ELj1ELj8ELj16ENS_18Kernel_traits_baseILj6144EfS2_S2_S2_fjLj256EEEEELb1ELb0ELb1ELb1EEEvNS_9BwdParamsE --------------------------
	.section	.nv.constant0._ZN10layer_norm13ln_bwd_kernelINS_13Kernel_traitsIf6__halfS2_S2_fjLj6144ELj1ELj1ELj8ELj16ENS_18Kernel_traits_baseILj6144EfS2_S2_S2_fjLj256EEEEELb1ELb0ELb1ELb1EEEvNS_9BwdParamsE,"a",@progbits
	.sectionflags	@""
	.align	4
.nv.constant0._ZN10layer_norm13ln_bwd_kernelINS_13Kernel_traitsIf6__halfS2_S2_fjLj6144ELj1ELj1ELj8ELj16ENS_18Kernel_traits_baseILj6144EfS2_S2_S2_fjLj256EEEEELb1ELb0ELb1ELb1EEEvNS_9BwdParamsE:
	.zero		1192


//--------------------- .nv.constant0._ZN10layer_norm13ln_bwd_kernelINS_13Kernel_traitsIf6__halfS2_S2_fjLj6144ELj1ELj1ELj8ELj16ENS_18Kernel_traits_baseILj6144EfS2_S2_S2_fjLj256EEEEELb1ELb1ELb0ELb0EEEvNS_9BwdParamsE --------------------------
	.section	.nv.constant0._ZN10layer_norm13ln_bwd_kernelINS_13Kernel_traitsIf6__halfS2_S2_fjLj6144ELj1ELj1ELj8ELj16ENS_18Kernel_traits_baseILj6144EfS2_S2_S2_fjLj256EEEEELb1ELb1ELb0ELb0EEEvNS_9BwdParamsE,"a",@progbits
	.sectionflags	@""
	.align	4
.nv.constant0._ZN10layer_norm13ln_bwd_kernelINS_13Kernel_traitsIf6__halfS2_S2_fjLj6144ELj1ELj1ELj8ELj16ENS_18Kernel_traits_baseILj6144EfS2_S2_S2_fjLj256EEEEELb1ELb1ELb0ELb0EEEvNS_9BwdParamsE:
	.zero		1192


//--------------------- .nv.constant0._ZN10layer_norm13ln_bwd_kernelINS_13Kernel_traitsIf6__halfS2_S2_fjLj6144ELj1ELj1ELj8ELj16ENS_18Kernel_traits_baseILj6144EfS2_S2_S2_fjLj256EEEEELb1ELb1ELb0ELb1EEEvNS_9BwdParamsE --------------------------
	.section	.nv.constant0._ZN10layer_norm13ln_bwd_kernelINS_13Kernel_traitsIf6__halfS2_S2_fjLj6144ELj1ELj1ELj8ELj16ENS_18Kernel_traits_baseILj6144EfS2_S2_S2_fjLj256EEEEELb1ELb1ELb0ELb1EEEvNS_9BwdParamsE,"a",@progbits
	.sectionflags	@""
	.align	4
.nv.constant0._ZN10layer_norm13ln_bwd_kernelINS_13Kernel_traitsIf6__halfS2_S2_fjLj6144ELj1ELj1ELj8ELj16ENS_18Kernel_traits_baseILj6144EfS2_S2_S2_fjLj256EEEEELb1ELb1ELb0ELb1EEEvNS_9BwdParamsE:
	.zero		1192


//--------------------- .nv.constant0._ZN10layer_norm22ln_bwd_finalize_kernelINS_22Kernel_traits_finalizeILj6144Ef6__halfS2_S2_fjLb1ELj1024ELj4ENS_18Kernel_traits_baseILj6144EfS2_S2_S2_fjLj1024EEEEELb1ELb0EEEvNS_9BwdParamsE --------------------------
	.section	.nv.constant0._ZN10layer_norm22ln_bwd_finalize_kernelINS_22Kernel_traits_finalizeILj6144Ef6__halfS2_S2_fjLb1ELj1024ELj4ENS_18Kernel_traits_baseILj6144EfS2_S2_S2_fjLj1024EEEEELb1ELb0EEEvNS_9BwdParamsE,"a",@progbits
	.sectionflags	@""
	.align	4
.nv.constant0._ZN10layer_norm22ln_bwd_finalize_kernelINS_22Kernel_traits_finalizeILj6144Ef6__halfS2_S2_fjLb1ELj1024ELj4ENS_18Kernel_traits_baseILj6144EfS2_S2_S2_fjLj1024EEEEELb1ELb0EEEvNS_9BwdParamsE:
	.zero		1192


//--------------------- .nv.constant0._ZN10layer_norm13ln_bwd_kernelINS_13Kernel_traitsIf6__halfS2_S2_fjLj6144ELj1ELj1ELj8ELj16ENS_18Kernel_traits_baseILj6144EfS2_S2_S2_fjLj256EEEEELb1ELb1ELb1ELb0EEEvNS_9BwdParamsE --------------------------
	.section	.nv.constant0._ZN10layer_norm13ln_bwd_kernelINS_13Kernel_traitsIf6__halfS2_S2_fjLj6144ELj1ELj1ELj8ELj16ENS_18Kernel_traits_baseILj6144EfS2_S2_S2_fjLj256EEEEELb1ELb1ELb1ELb0EEEvNS_9BwdParamsE,"a",@progbits
	.sectionflags	@""
	.align	4
.nv.constant0._ZN10layer_norm13ln_bwd_kernelINS_13Kernel_traitsIf6__halfS2_S2_fjLj6144ELj1ELj1ELj8ELj16ENS_18Kernel_traits_baseILj6144EfS2_S2_S2_fjLj256EEEEELb1ELb1ELb1ELb0EEEvNS_9BwdParamsE:
	.zero		1192


//--------------------- .nv.constant0._ZN10layer_norm22ln_bwd_finalize_kernelINS_22Kernel_traits_finalizeILj6144Ef6__halfS2_S2_fjLb1ELj1024ELj4ENS_18Kernel_traits_baseILj6144EfS2_S2_S2_fjLj1024EEEEELb1ELb1EEEvNS_9BwdParamsE --------------------------
	.section	.nv.constant0._ZN10layer_norm22ln_bwd_finalize_kernelINS_22Kernel_traits_finalizeILj6144Ef6__halfS2_S2_fjLb1ELj1024ELj4ENS_18Kernel_traits_baseILj6144EfS2_S2_S2_fjLj1024EEEEELb1ELb1EEEvNS_9BwdParamsE,"a",@progbits
	.sectionflags	@""
	.align	4
.nv.constant0._ZN10layer_norm22ln_bwd_finalize_kernelINS_22Kernel_traits_finalizeILj6144Ef6__halfS2_S2_fjLb1ELj1024ELj4ENS_18Kernel_traits_baseILj6144EfS2_S2_S2_fjLj1024EEEEELb1ELb1EEEvNS_9BwdParamsE:
	.zero		1192


//--------------------- .nv.constant0._ZN10layer_norm13ln_bwd_kernelINS_13Kernel_traitsIf6__halfS2_S2_fjLj6144ELj1ELj1ELj8ELj16ENS_18Kernel_traits_baseILj6144EfS2_S2_S2_fjLj256EEEEELb1ELb1ELb1ELb1EEEvNS_9BwdParamsE --------------------------
	.section	.nv.constant0._ZN10layer_norm13ln_bwd_kernelINS_13Kernel_traitsIf6__halfS2_S2_fjLj6144ELj1ELj1ELj8ELj16ENS_18Kernel_traits_baseILj6144EfS2_S2_S2_fjLj256EEEEELb1ELb1ELb1ELb1EEEvNS_9BwdParamsE,"a",@progbits
	.sectionflags	@""
	.align	4
.nv.constant0._ZN10layer_norm13ln_bwd_kernelINS_13Kernel_traitsIf6__halfS2_S2_fjLj6144ELj1ELj1ELj8ELj16ENS_18Kernel_traits_baseILj6144EfS2_S2_S2_fjLj256EEEEELb1ELb1ELb1ELb1EEEvNS_9BwdParamsE:
	.zero		1192


//--------------------- .nv.constant0._ZN10layer_norm13ln_bwd_kernelINS_13Kernel_traitsI6__halfS2_fS2_fjLj6144ELj1ELj1ELj8ELj16ENS_18Kernel_traits_baseILj6144ES2_S2_fS2_fjLj256EEEEELb0ELb0ELb0ELb0EEEvNS_9BwdParamsE --------------------------
	.section	.nv.constant0._ZN10layer_norm13ln_bwd_kernelINS_13Kernel_traitsI6__halfS2_fS2_fjLj6144ELj1ELj1ELj8ELj16ENS_18Kernel_traits_baseILj6144ES2_S2_fS2_fjLj256EEEEELb0ELb0ELb0ELb0EEEvNS_9BwdParamsE,"a",@progbits
	.sectionflags	@""
	.align	4
.nv.constant0._ZN10layer_norm13ln_bwd_kernelINS_13Kernel_traitsI6__halfS2_fS2_fjLj6144ELj1ELj1ELj8ELj16ENS_18Kernel_traits_baseILj6144ES2_S2_fS2_fjLj256EEEEELb0ELb0ELb0ELb0EEEvNS_9BwdParamsE:
	.zero		1192


//--------------------- .nv.constant0._ZN10layer_norm13ln_bwd_kernelINS_13Kernel_traitsI6__halfS2_fS2_fjLj6144ELj1ELj1ELj8ELj16ENS_18Kernel_traits_baseILj6144ES2_S2_fS2_fjLj256EEEEELb0ELb0ELb0ELb1EEEvNS_9BwdParamsE --------------------------
	.section	.nv.constant0._ZN10layer_norm13ln_bwd_kernelINS_13Kernel_traitsI6__halfS2_fS2_fjLj6144ELj1ELj1ELj8ELj16ENS_18Kernel_traits_baseILj6144ES2_S2_fS2_fjLj256EEEEELb0ELb0ELb0ELb1EEEvNS_9BwdParamsE,"a",@progbits
	.sectionflags	@""
	.align	4
.nv.constant0._ZN10layer_norm13ln_bwd_kernelINS_13Kernel_traitsI6__halfS2_fS2_fjLj6144ELj1ELj1ELj8ELj16ENS_18Kernel_traits_baseILj6144ES2_S2_fS2_fjLj256EEEEELb0ELb0ELb0ELb1EEEvNS_9BwdParamsE:
	.zero		1192


//--------------------- .nv.constant0._ZN10layer_norm13ln_bwd_kernelINS_13Kernel_traitsI6__halfS2_fS2_fjLj6144ELj1ELj1ELj8ELj16ENS_18Kernel_traits_baseILj6144ES2_S2_fS2_fjLj256EEEEELb0ELb0ELb1ELb0EEEvNS_9BwdParamsE --------------------------
	.section	.nv.constant0._ZN10layer_norm13ln_bwd_kernelINS_13Kernel_traitsI6__halfS2_fS2_fjLj6144ELj1ELj1ELj8ELj16ENS_18Kernel_traits_baseILj6144ES2_S2_fS2_fjLj256EEEEELb0ELb0ELb1ELb0EEEvNS_9BwdParamsE,"a",@progbits
	.sectionflags	@""
	.align	4
.nv.constant0._ZN10layer_norm13ln_bwd_kernelINS_13Kernel_traitsI6__halfS2_fS2_fjLj6144ELj1ELj1ELj8ELj16ENS_18Kernel_traits_baseILj6144ES2_S2_fS2_fjLj256EEEEELb0ELb0ELb1ELb0EEEvNS_9BwdParamsE:
	.zero		1192


//--------------------- .nv.constant0._ZN10layer_norm13ln_bwd_kernelINS_13Kernel_traitsI6__halfS2_fS2_fjLj6144ELj1ELj1ELj8ELj16ENS_18Kernel_traits_baseILj6144ES2_S2_fS2_fjLj256EEEEELb0ELb0ELb1ELb1EEEvNS_9BwdParamsE --------------------------
	.section	.nv.constant0._ZN10layer_norm13ln_bwd_kernelINS_13Kernel_traitsI6__halfS2_fS2_fjLj6144ELj1ELj1ELj8ELj16ENS_18Kernel_traits_baseILj6144ES2_S2_fS2_fjLj256EEEEELb0ELb0ELb1ELb1EEEvNS_9BwdParamsE,"a",@progbits
	.sectionflags	@""
	.align	4
.nv.constant0._ZN10layer_norm13ln_bwd_kernelINS_13Kernel_traitsI6__halfS2_fS2_fjLj6144ELj1ELj1ELj8ELj16ENS_18Kernel_traits_baseILj6144ES2_S2_fS2_fjLj256EEEEELb0ELb0ELb1ELb1EEEvNS_9BwdParamsE:
	.zero		1192


//--------------------- .nv.constant0._ZN10layer_norm13ln_bwd_kernelINS_13Kernel_traitsI6__halfS2_fS2_fjLj6144ELj1ELj1ELj8ELj16ENS_18Kernel_traits_baseILj6144ES2_S2_fS2_fjLj256EEEEELb0ELb1ELb0ELb0EEEvNS_9BwdParamsE --------------------------
	.section	.nv.constant0._ZN10layer_norm13ln_bwd_kernelINS_13Kernel_traitsI6__halfS2_fS2_fjLj6144ELj1ELj1ELj8ELj16ENS_18Kernel_traits_baseILj6144ES2_S2_fS2_fjLj256EEEEELb0ELb1ELb0ELb0EEEvNS_9BwdParamsE,"a",@progbits
	.sectionflags	@""
	.align	4
.nv.constant0._ZN10layer_norm13ln_bwd_kernelINS_13Kernel_traitsI6__halfS2_fS2_fjLj6144ELj1ELj1ELj8ELj16ENS_18Kernel_traits_baseILj6144ES2_S2_fS2_fjLj256EEEEELb0ELb1ELb0ELb0EEEvNS_9BwdParamsE:
	.zero		1192


//--------------------- .nv.constant0._ZN10layer_norm13ln_bwd_kernelINS_13Kernel_traitsI6__halfS2_fS2_fjLj6144ELj1ELj1ELj8ELj16ENS_18Kernel_traits_baseILj6144ES2_S2_fS2_fjLj256EEEEELb0ELb1ELb0ELb1EEEvNS_9BwdParamsE --------------------------
	.section	.nv.constant0._ZN10layer_norm13ln_bwd_kernelINS_13Kernel_traitsI6__halfS2_fS2_fjLj6144ELj1ELj1ELj8ELj16ENS_18Kernel_traits_baseILj6144ES2_S2_fS2_fjLj256EEEEELb0ELb1ELb0ELb1EEEvNS_9BwdParamsE,"a",@progbits
	.sectionflags	@""
	.align	4
.nv.constant0._ZN10layer_norm13ln_bwd_kernelINS_13Kernel_traitsI6__halfS2_fS2_fjLj6144ELj1ELj1ELj8ELj16ENS_18Kernel_traits_baseILj6144ES2_S2_fS2_fjLj256EEEEELb0ELb1ELb0ELb1EEEvNS_9BwdParamsE:
	.zero		1192


//--------------------- .nv.constant0._ZN10layer_norm13ln_bwd_kernelINS_13Kernel_traitsI6__halfS2_fS2_fjLj6144ELj1ELj1ELj8ELj16ENS_18Kernel_traits_baseILj6144ES2_S2_fS2_fjLj256EEEEELb0ELb1ELb1ELb0EEEvNS_9BwdParamsE --------------------------
	.section	.nv.constant0._ZN10layer_norm13ln_bwd_kernelINS_13Kernel_traitsI6__halfS2_fS2_fjLj6144ELj1ELj1ELj8ELj16ENS_18Kernel_traits_baseILj6144ES2_S2_fS2_fjLj256EEEEELb0ELb1ELb1ELb0EEEvNS_9BwdParamsE,"a",@progbits
	.sectionflags	@""
	.align	4
.nv.constant0._ZN10layer_norm13ln_bwd_kernelINS_13Kernel_traitsI6__halfS2_fS2_fjLj6144ELj1ELj1ELj8ELj16ENS_18Kernel_traits_baseILj6144ES2_S2_fS2_fjLj256EEEEELb0ELb1ELb1ELb0EEEvNS_9BwdParamsE:
	.zero		1192


//--------------------- .nv.constant0._ZN10layer_norm13ln_bwd_kernelINS_13Kernel_traitsI6__halfS2_fS2_fjLj6144ELj1ELj1ELj8ELj16ENS_18Kernel_traits_baseILj6144ES2_S2_fS2_fjLj256EEEEELb0ELb1ELb1ELb1EEEvNS_9BwdParamsE --------------------------
	.section	.nv.constant0._ZN10layer_norm13ln_bwd_kernelINS_13Kernel_traitsI6__halfS2_fS2_fjLj6144ELj1ELj1ELj8ELj16ENS_18Kernel_traits_baseILj6144ES2_S2_fS2_fjLj256EEEEELb0ELb1ELb1ELb1EEEvNS_9BwdParamsE,"a",@progbits
	.sectionflags	@""
	.align	4
.nv.constant0._ZN10layer_norm13ln_bwd_kernelINS_13Kernel_traitsI6__halfS2_fS2_fjLj6144ELj1ELj1ELj8ELj16ENS_18Kernel_traits_baseILj6144ES2_S2_fS2_fjLj256EEEEELb0ELb1ELb1ELb1EEEvNS_9BwdParamsE:
	.zero		1192


//--------------------- .nv.constant0._ZN10layer_norm13ln_bwd_kernelINS_13Kernel_traitsI6__halfS2_fS2_fjLj6144ELj1ELj1ELj8ELj16ENS_18Kernel_traits_baseILj6144ES2_S2_fS2_fjLj256EEEEELb1ELb0ELb0ELb0EEEvNS_9BwdParamsE --------------------------
	.section	.nv.constant0._ZN10layer_norm13ln_bwd_kernelINS_13Kernel_traitsI6__halfS2_fS2_fjLj6144ELj1ELj1ELj8ELj16ENS_18Kernel_traits_baseILj6144ES2_S2_fS2_fjLj256EEEEELb1ELb0ELb0ELb0EEEvNS_9BwdParamsE,"a",@progbits
	.sectionflags	@""
	.align	4
.nv.constant0._ZN10layer_norm13ln_bwd_kernelINS_13Kernel_traitsI6__halfS2_fS2_fjLj6144ELj1ELj1ELj8ELj16ENS_18Kernel_traits_baseILj6144ES2_S2_fS2_fjLj256EEEEELb1ELb0ELb0ELb0EEEvNS_9BwdParamsE:
	.zero		1192


//--------------------- .nv.constant0._ZN10layer_norm13ln_bwd_kernelINS_13Kernel_traitsI6__halfS2_fS2_fjLj6144ELj1ELj1ELj8ELj16ENS_18Kernel_traits_baseILj6144ES2_S2_fS2_fjLj256EEEEELb1ELb0ELb0ELb1EEEvNS_9BwdParamsE --------------------------
	.section	.nv.constant0._ZN10layer_norm13ln_bwd_kernelINS_13Kernel_traitsI6__halfS2_fS2_fjLj6144ELj1ELj1ELj8ELj16ENS_18Kernel_traits_baseILj6144ES2_S2_fS2_fjLj256EEEEELb1ELb0ELb0ELb1EEEvNS_9BwdParamsE,"a",@progbits
	.sectionflags	@""
	.align	4
.nv.constant0._ZN10layer_norm13ln_bwd_kernelINS_13Kernel_traitsI6__halfS2_fS2_fjLj6144ELj1ELj1ELj8ELj16ENS_18Kernel_traits_baseILj6144ES2_S2_fS2_fjLj256EEEEELb1ELb0ELb0ELb1EEEvNS_9BwdParamsE:
	.zero		1192


//--------------------- .nv.constant0._ZN10layer_norm22ln_bwd_finalize_kernelINS_22Kernel_traits_finalizeILj6144E6__halfS2_fS2_fjLb0ELj1024ELj4ENS_18Kernel_traits_baseILj6144ES2_S2_fS2_fjLj1024EEEEELb0ELb0EEEvNS_9BwdParamsE --------------------------
	.section	.nv.constant0._ZN10layer_norm22ln_bwd_finalize_kernelINS_22Kernel_traits_finalizeILj6144E6__halfS2_fS2_fjLb0ELj1024ELj4ENS_18Kernel_traits_baseILj6144ES2_S2_fS2_fjLj1024EEEEELb0ELb0EEEvNS_9BwdParamsE,"a",@progbits
	.sectionflags	@""
	.align	4
.nv.constant0._ZN10layer_norm22ln_bwd_finalize_kernelINS_22Kernel_traits_finalizeILj6144E6__halfS2_fS2_fjLb0ELj1024ELj4ENS_18Kernel_traits_baseILj6144ES2_S2_fS2_fjLj1024EEEEELb0ELb0EEEvNS_9BwdParamsE:
	.zero		1192


//--------------------- .nv.constant0._ZN10layer_norm13ln_bwd_kernelINS_13Kernel_traitsI6__halfS2_fS2_fjLj6144ELj1ELj1ELj8ELj16ENS_18Kernel_traits_baseILj6144ES2_S2_fS2_fjLj256EEEEELb1ELb0ELb1ELb0EEEvNS_9BwdParamsE --------------------------
	.section	.nv.constant0._ZN10layer_norm13ln_bwd_kernelINS_13Kernel_traitsI6__halfS2_fS2_fjLj6144ELj1ELj1ELj8ELj16ENS_18Kernel_traits_baseILj6144ES2_S2_fS2_fjLj256EEEEELb1ELb0ELb1ELb0EEEvNS_9BwdParamsE,"a",@progbits
	.sectionflags	@""
	.align	4
.nv.constant0._ZN10layer_norm13ln_bwd_kernelINS_13Kernel_traitsI6__halfS2_fS2_fjLj6144ELj1ELj1ELj8ELj16ENS_18Kernel_traits_baseILj6144ES2_S2_fS2_fjLj256EEEEELb1ELb0ELb1ELb0EEEvNS_9BwdParamsE:
	.zero		1192


//--------------------- .nv.constant0._ZN10layer_norm22ln_bwd_finalize_kernelINS_22Kernel_traits_finalizeILj6144E6__halfS2_fS2_fjLb0ELj1024ELj4ENS_18Kernel_traits_baseILj6144ES2_S2_fS2_fjLj1024EEEEELb0ELb1EEEvNS_9BwdParamsE --------------------------
	.section	.nv.constant0._ZN10layer_norm22ln_bwd_finalize_kernelINS_22Kernel_traits_finalizeILj6144E6__halfS2_fS2_fjLb0ELj1024ELj4ENS_18Kernel_traits_baseILj6144ES2_S2_fS2_fjLj1024EEEEELb0ELb1EEEvNS_9BwdParamsE,"a",@progbits
	.sectionflags	@""
	.align	4
.nv.constant0._ZN10layer_norm22ln_bwd_finalize_kernelINS_22Kernel_traits_finalizeILj6144E6__halfS2_fS2_fjLb0ELj1024ELj4ENS_18Kernel_traits_baseILj6144ES2_S2_fS2_fjLj1024EEEEELb0ELb1EEEvNS_9BwdParamsE:
	.zero		1192


//--------------------- .nv.constant0._ZN10layer_norm13ln_bwd_kernelINS_13Kernel_traitsI6__halfS2_fS2_fjLj6144ELj1ELj1ELj8ELj16ENS_18Kernel_traits_baseILj6144ES2_S2_fS2_fjLj256EEEEELb1ELb0ELb1ELb1EEEvNS_9BwdParamsE --------------------------
	.section	.nv.constant0._ZN10layer_norm13ln_bwd_kernelINS_13Kernel_traitsI6__halfS2_fS2_fjLj6144ELj1ELj1ELj8ELj16ENS_18Kernel_traits_baseILj6144ES2_S2_fS2_fjLj256EEEEELb1ELb0ELb1ELb1EEEvNS_9BwdParamsE,"a",@progbits
	.sectionflags	@""
	.align	4
.nv.constant0._ZN10layer_norm13ln_bwd_kernelINS_13Kernel_traitsI6__halfS2_fS2_fjLj6144ELj1ELj1ELj8ELj16ENS_18Kernel_traits_baseILj6144ES2_S2_fS2_fjLj256EEEEELb1ELb0ELb1ELb1EEEvNS_9BwdParamsE:
	.zero		1192


//--------------------- .nv.constant0._ZN10layer_norm13ln_bwd_kernelINS_13Kernel_traitsI6__halfS2_fS2_fjLj6144ELj1ELj1ELj8ELj16ENS_18Kernel_traits_baseILj6144ES2_S2_fS2_fjLj256EEEEELb1ELb1ELb0ELb0EEEvNS_9BwdParamsE --------------------------
	.section	.nv.constant0._ZN10layer_norm13ln_bwd_kernelINS_13Kernel_traitsI6__halfS2_fS2_fjLj6144ELj1ELj1ELj8ELj16ENS_18Kernel_traits_baseILj6144ES2_S2_fS2_fjLj256EEEEELb1ELb1ELb0ELb0EEEvNS_9BwdParamsE,"a",@progbits
	.sectionflags	@""
	.align	4
.nv.constant0._ZN10layer_norm13ln_bwd_kernelINS_13Kernel_traitsI6__halfS2_fS2_fjLj6144ELj1ELj1ELj8ELj16ENS_18Kernel_traits_baseILj6144ES2_S2_fS2_fjLj256EEEEELb1ELb1ELb0ELb0EEEvNS_9BwdParamsE:
	.zero		1192


//--------------------- .nv.constant0._ZN10layer_norm13ln_bwd_kernelINS_13Kernel_traitsI6__halfS2_fS2_fjLj6144ELj1ELj1ELj8ELj16ENS_18Kernel_traits_baseILj6144ES2_S2_fS2_fjLj256EEEEELb1ELb1ELb0ELb1EEEvNS_9BwdParamsE --------------------------
	.section	.nv.constant0._ZN10layer_norm13ln_bwd_kernelINS_13Kernel_traitsI6__halfS2_fS2_fjLj6144ELj1ELj1ELj8ELj16ENS_18Kernel_traits_baseILj6144ES2_S2_fS2_fjLj256EEEEELb1ELb1ELb0ELb1EEEvNS_9BwdParamsE,"a",@progbits
	.sectionflags	@""
	.align	4
.nv.constant0._ZN10layer_norm13ln_bwd_kernelINS_13Kernel_traitsI6__halfS2_fS2_fjLj6144ELj1ELj1ELj8ELj16ENS_18Kernel_traits_baseILj6144ES2_S2_fS2_fjLj256EEEEELb1ELb1ELb0ELb1EEEvNS_9BwdParamsE:
	.zero		1192


//--------------------- .nv.constant0._ZN10layer_norm22ln_bwd_finalize_kernelINS_22Kernel_traits_finalizeILj6144E6__halfS2_fS2_fjLb1ELj1024ELj4ENS_18Kernel_traits_baseILj6144ES2_S2_fS2_fjLj1024EEEEELb1ELb0EEEvNS_9BwdParamsE --------------------------
	.section	.nv.constant0._ZN10layer_norm22ln_bwd_finalize_kernelINS_22Kernel_traits_finalizeILj6144E6__halfS2_fS2_fjLb1ELj1024ELj4ENS_18Kernel_traits_baseILj6144ES2_S2_fS2_fjLj1024EEEEELb1ELb0EEEvNS_9BwdParamsE,"a",@progbits
	.sectionflags	@""
	.align	4
.nv.constant0._ZN10layer_norm22ln_bwd_finalize_kernelINS_22Kernel_traits_finalizeILj6144E6__halfS2_fS2_fjLb1ELj1024ELj4ENS_18Kernel_traits_baseILj6144ES2_S2_fS2_fjLj1024EEEEELb1ELb0EEEvNS_9BwdParamsE:
	.zero		1192


//--------------------- .nv.constant0._ZN10layer_norm13ln_bwd_kernelINS_13Kernel_traitsI6__halfS2_fS2_fjLj6144ELj1ELj1ELj8ELj16ENS_18Kernel_traits_baseILj6144ES2_S2_fS2_fjLj256EEEEELb1ELb1ELb1ELb0EEEvNS_9BwdParamsE --------------------------
	.section	.nv.constant0._ZN10layer_norm13ln_bwd_kernelINS_13Kernel_traitsI6__halfS2_fS2_fjLj6144ELj1ELj1ELj8ELj16ENS_18Kernel_traits_baseILj6144ES2_S2_fS2_fjLj256EEEEELb1ELb1ELb1ELb0EEEvNS_9BwdParamsE,"a",@progbits
	.sectionflags	@""
	.align	4
.nv.constant0._ZN10layer_norm13ln_bwd_kernelINS_13Kernel_traitsI6__halfS2_fS2_fjLj6144ELj1ELj1ELj8ELj16ENS_18Kernel_traits_baseILj6144ES2_S2_fS2_fjLj256EEEEELb1ELb1ELb1ELb0EEEvNS_9BwdParamsE:
	.zero		1192


//--------------------- .nv.constant0._ZN10layer_norm22ln_bwd_finalize_kernelINS_22Kernel_traits_finalizeILj6144E6__halfS2_fS2_fjLb1ELj1024ELj4ENS_18Kernel_traits_baseILj6144ES2_S2_fS2_fjLj1024EEEEELb1ELb1EEEvNS_9BwdParamsE --------------------------
	.section	.nv.constant0._ZN10layer_norm22ln_bwd_finalize_kernelINS_22Kernel_traits_finalizeILj6144E6__halfS2_fS2_fjLb1ELj1024ELj4ENS_18Kernel_traits_baseILj6144ES2_S2_fS2_fjLj1024EEEEELb1ELb1EEEvNS_9BwdParamsE,"a",@progbits
	.sectionflags	@""
	.align	4
.nv.constant0._ZN10layer_norm22ln_bwd_finalize_kernelINS_22Kernel_traits_finalizeILj6144E6__halfS2_fS2_fjLb1ELj1024ELj4ENS_18Kernel_traits_baseILj6144ES2_S2_fS2_fjLj1024EEEEELb1ELb1EEEvNS_9BwdParamsE:
	.zero		1192


//--------------------- .nv.constant0._ZN10layer_norm13ln_bwd_kernelINS_13Kernel_traitsI6__halfS2_fS2_fjLj6144ELj1ELj1ELj8ELj16ENS_18Kernel_traits_baseILj6144ES2_S2_fS2_fjLj256EEEEELb1ELb1ELb1ELb1EEEvNS_9BwdParamsE --------------------------
	.section	.nv.constant0._ZN10layer_norm13ln_bwd_kernelINS_13Kernel_traitsI6__halfS2_fS2_fjLj6144ELj1ELj1ELj8ELj16ENS_18Kernel_traits_baseILj6144ES2_S2_fS2_fjLj256EEEEELb1ELb1ELb1ELb1EEEvNS_9BwdParamsE,"a",@progbits
	.sectionflags	@""
	.align	4
.nv.constant0._ZN10layer_norm13ln_bwd_kernelINS_13Kernel_traitsI6__halfS2_fS2_fjLj6144ELj1ELj1ELj8ELj16ENS_18Kernel_traits_baseILj6144ES2_S2_fS2_fjLj256EEEEELb1ELb1ELb1ELb1EEEvNS_9BwdParamsE:
	.zero		1192


//--------------------- .nv.constant0._ZN10layer_norm13ln_bwd_kernelINS_13Kernel_traitsIf6__halffS2_fjLj6144ELj1ELj1ELj8ELj16ENS_18Kernel_traits_baseILj6144EfS2_fS2_fjLj256EEEEELb0ELb0ELb0ELb0EEEvNS_9BwdParamsE --------------------------
	.section	.nv.constant0._ZN10layer_norm13ln_bwd_kernelINS_13Kernel_traitsIf6__halffS2_fjLj6144ELj1ELj1ELj8ELj16ENS_18Kernel_traits_baseILj6144EfS2_fS2_fjLj256EEEEELb0ELb0ELb0ELb0EEEvNS_9BwdParamsE,"a",@progbits
	.sectionflags	@""
	.align	4
.nv.constant0._ZN10layer_norm13ln_bwd_kernelINS_13Kernel_traitsIf6__halffS2_fjLj6144ELj1ELj1ELj8ELj16ENS_18Kernel_traits_baseILj6144EfS2_fS2_fjLj256EEEEELb0ELb0ELb0ELb0EEEvNS_9BwdParamsE:
	.zero		1192


//--------------------- .nv.constant0._ZN10layer_norm13ln_bwd_kernelINS_13Kernel_traitsIf6__halffS2_fjLj6144ELj1ELj1ELj8ELj16ENS_18Kernel_traits_baseILj6144EfS2_fS2_fjLj256EEEEELb0ELb0ELb0ELb1EEEvNS_9BwdParamsE --------------------------
	.section	.nv.constant0._ZN10layer_norm13ln_bwd_kernelINS_13Kernel_traitsIf6__halffS2_fjLj6144ELj1ELj1ELj8ELj16ENS_18Kernel_traits_baseILj6144EfS2_fS2_fjLj256EEEEELb0ELb0ELb0ELb1EEEvNS_9BwdParamsE,"a",@progbits
	.sectionflags	@""
	.align	4
.nv.constant0._ZN10layer_norm13ln_bwd_kernelINS_13Kernel_traitsIf6__halffS2_fjLj6144ELj1ELj1ELj8ELj16ENS_18Kernel_traits_baseILj6144EfS2_fS2_fjLj256EEEEELb0ELb0ELb0ELb1EEEvNS_9BwdParamsE:
	.zero		1192


//--------------------- .nv.constant0._ZN10layer_norm13ln_bwd_kernelINS_13Kernel_traitsIf6__halffS2_fjLj6144ELj1ELj1ELj8ELj16ENS_18Kernel_traits_baseILj6144EfS2_fS2_fjLj256EEEEELb0ELb0ELb1ELb0EEEvNS_9BwdParamsE --------------------------
	.section	.nv.constant0._ZN10layer_norm13ln_bwd_kernelINS_13Kernel_traitsIf6__halffS2_fjLj6144ELj1ELj1ELj8ELj16ENS_18Kernel_traits_baseILj6144EfS2_fS2_fjLj256EEEEELb0ELb0ELb1ELb0EEEvNS_9BwdParamsE,"a",@progbits
	.sectionflags	@""
	.align	4
.nv.constant0._ZN10layer_norm13ln_bwd_kernelINS_13Kernel_traitsIf6__halffS2_fjLj6144ELj1ELj1ELj8ELj16ENS_18Kernel_traits_baseILj6144EfS2_fS2_fjLj256EEEEELb0ELb0ELb1ELb0EEEvNS_9BwdParamsE:
	.zero		1192


//--------------------- .nv.constant0._ZN10layer_norm13ln_bwd_kernelINS_13Kernel_traitsIf6__halffS2_fjLj6144ELj1ELj1ELj8ELj16ENS_18Kernel_traits_baseILj6144EfS2_fS2_fjLj256EEEEELb0ELb0ELb1ELb1EEEvNS_9BwdParamsE --------------------------
	.section	.nv.constant0._ZN10layer_norm13ln_bwd_kernelINS_13Kernel_traitsIf6__halffS2_fjLj6144ELj1ELj1ELj8ELj16ENS_18Kernel_traits_baseILj6144EfS2_fS2_fjLj256EEEEELb0ELb0ELb1ELb1EEEvNS_9BwdParamsE,"a",@progbits
	.sectionflags	@""
	.align	4
.nv.constant0._ZN10layer_norm13ln_bwd_kernelINS_13Kernel_traitsIf6__halffS2_fjLj6144ELj1ELj1ELj8ELj16ENS_18Kernel_traits_baseILj6144EfS2_fS2_fjLj256EEEEELb0ELb0ELb1ELb1EEEvNS_9BwdParamsE:
	.zero		1192


//--------------------- .nv.constant0._ZN10layer_norm13ln_bwd_kernelINS_13Kernel_traitsIf6__halffS2_fjLj6144ELj1ELj1ELj8ELj16ENS_18Kernel_traits_baseILj6144EfS2_fS2_fjLj256EEEEELb0ELb1ELb0ELb0EEEvNS_9BwdParamsE --------------------------
	.section	.nv.constant0._ZN10layer_norm13ln_bwd_kernelINS_13Kernel_traitsIf6__halffS2_fjLj6144ELj1ELj1ELj8ELj16ENS_18Kernel_traits_baseILj6144EfS2_fS2_fjLj256EEEEELb0ELb1ELb0ELb0EEEvNS_9BwdParamsE,"a",@progbits
	.sectionflags	@""
	.align	4
.nv.constant0._ZN10layer_norm13ln_bwd_kernelINS_13Kernel_traitsIf6__halffS2_fjLj6144ELj1ELj1ELj8ELj16ENS_18Kernel_traits_baseILj6144EfS2_fS2_fjLj256EEEEELb0ELb1ELb0ELb0EEEvNS_9BwdParamsE:
	.zero		1192


//--------------------- .nv.constant0._ZN10layer_norm13ln_bwd_kernelINS_13Kernel_traitsIf6__halffS2_fjLj6144ELj1ELj1ELj8ELj16ENS_18Kernel_traits_baseILj6144EfS2_fS2_fjLj256EEEEELb0ELb1ELb0ELb1EEEvNS_9BwdParamsE --------------------------
	.section	.nv.constant0._ZN10layer_norm13ln_bwd_kernelINS_13Kernel_traitsIf6__halffS2_fjLj6144ELj1ELj1ELj8ELj16ENS_18Kernel_traits_baseILj6144EfS2_fS2_fjLj256EEEEELb0ELb1ELb0ELb1EEEvNS_9BwdParamsE,"a",@progbits
	.sectionflags	@""
	.align	4
.nv.constant0._ZN10layer_norm13ln_bwd_kernelINS_13Kernel_traitsIf6__halffS2_fjLj6144ELj1ELj1ELj8ELj16ENS_18Kernel_traits_baseILj6144EfS2_fS2_fjLj256EEEEELb0ELb1ELb0ELb1EEEvNS_9BwdParamsE:
	.zero		1192


//--------------------- .nv.constant0._ZN10layer_norm13ln_bwd_kernelINS_13Kernel_traitsIf6__halffS2_fjLj6144ELj1ELj1ELj8ELj16ENS_18Kernel_traits_baseILj6144EfS2_fS2_fjLj256EEEEELb0ELb1ELb1ELb0EEEvNS_9BwdParamsE --------------------------
	.section	.nv.constant0._ZN10layer_norm13ln_bwd_kernelINS_13Kernel_traitsIf6__halffS2_fjLj6144ELj1ELj1ELj8ELj16ENS_18Kernel_traits_baseILj6144EfS2_fS2_fjLj256EEEEELb0ELb1ELb1ELb0EEEvNS_9BwdParamsE,"a",@progbits
	.sectionflags	@""
	.align	4
.nv.constant0._ZN10layer_norm13ln_bwd_kernelINS_13Kernel_traitsIf6__halffS2_fjLj6144ELj1ELj1ELj8ELj16ENS_18Kernel_traits_baseILj6144EfS2_fS2_fjLj256EEEEELb0ELb1ELb1ELb0EEEvNS_9BwdParamsE:
	.zero		1192


//--------------------- .nv.constant0._ZN10layer_norm13ln_bwd_kernelINS_13Kernel_traitsIf6__halffS2_fjLj6144ELj1ELj1ELj8ELj16ENS_18Kernel_traits_baseILj6144EfS2_fS2_fjLj256EEEEELb0ELb1ELb1ELb1EEEvNS_9BwdParamsE --------------------------
	.section	.nv.constant0._ZN10layer_norm13ln_bwd_kernelINS_13Kernel_traitsIf6__halffS2_fjLj6144ELj1ELj1ELj8ELj16ENS_18Kernel_traits_baseILj6144EfS2_fS2_fjLj256EEEEELb0ELb1ELb1ELb1EEEvNS_9BwdParamsE,"a",@progbits
	.sectionflags	@""
	.align	4
.nv.constant0._ZN10layer_norm13ln_bwd_kernelINS_13Kernel_traitsIf6__halffS2_fjLj6144ELj1ELj1ELj8ELj16ENS_18Kernel_traits_baseILj6144EfS2_fS2_fjLj256EEEEELb0ELb1ELb1ELb1EEEvNS_9BwdParamsE:
	.zero		1192


//--------------------- .nv.constant0._ZN10layer_norm13ln_bwd_kernelINS_13Kernel_traitsIf6__halffS2_fjLj6144ELj1ELj1ELj8ELj16ENS_18Kernel_traits_baseILj6144EfS2_fS2_fjLj256EEEEELb1ELb0ELb0ELb0EEEvNS_9BwdParamsE --------------------------
	.section	.nv.constant0._ZN10layer_norm13ln_bwd_kernelINS_13Kernel_traitsIf6__halffS2_fjLj6144ELj1ELj1ELj8ELj16ENS_18Kernel_traits_baseILj6144EfS2_fS2_fjLj256EEEEELb1ELb0ELb0ELb0EEEvNS_9BwdParamsE,"a",@progbits
	.sectionflags	@""
	.align	4
.nv.constant0._ZN10layer_norm13ln_bwd_kernelINS_13Kernel_traitsIf6__halffS2_fjLj6144ELj1ELj1ELj8ELj16ENS_18Kernel_traits_baseILj6144EfS2_fS2_fjLj256EEEEELb1ELb0ELb0ELb0EEEvNS_9BwdParamsE:
	.zero		1192


//--------------------- .nv.constant0._ZN10layer_norm13ln_bwd_kernelINS_13Kernel_traitsIf6__halffS2_fjLj6144ELj1ELj1ELj8ELj16ENS_18Kernel_traits_baseILj6144EfS2_fS2_fjLj256EEEEELb1ELb0ELb0ELb1EEEvNS_9BwdParamsE --------------------------
	.section	.nv.constant0._ZN10layer_norm13ln_bwd_kernelINS_13Kernel_traitsIf6__halffS2_fjLj6144ELj1ELj1ELj8ELj16ENS_18Kernel_traits_baseILj6144EfS2_fS2_fjLj256EEEEELb1ELb0ELb0ELb1EEEvNS_9BwdParamsE,"a",@progbits
	.sectionflags	@""
	.align	4
.nv.constant0._ZN10layer_norm13ln_bwd_kernelINS_13Kernel_traitsIf6__halffS2_fjLj6144ELj1ELj1ELj8ELj16ENS_18Kernel_traits_baseILj6144EfS2_fS2_fjLj256EEEEELb1ELb0ELb0ELb1EEEvNS_9BwdParamsE:
	.zero		1192


//--------------------- .nv.constant0._ZN10layer_norm22ln_bwd_finalize_kernelINS_22Kernel_traits_finalizeILj6144Ef6__halffS2_fjLb0ELj1024ELj4ENS_18Kernel_traits_baseILj6144EfS2_fS2_fjLj1024EEEEELb0ELb0EEEvNS_9BwdParamsE --------------------------
	.section	.nv.constant0._ZN10layer_norm22ln_bwd_finalize_kernelINS_22Kernel_traits_finalizeILj6144Ef6__halffS2_fjLb0ELj1024ELj4ENS_18Kernel_traits_baseILj6144EfS2_fS2_fjLj1024EEEEELb0ELb0EEEvNS_9BwdParamsE,"a",@progbits
	.sectionflags	@""
	.align	4
.nv.constant0._ZN10layer_norm22ln_bwd_finalize_kernelINS_22Kernel_traits_finalizeILj6144Ef6__halffS2_fjLb0ELj1024ELj4ENS_18Kernel_traits_baseILj6144EfS2_fS2_fjLj1024EEEEELb0ELb0EEEvNS_9BwdParamsE:
	.zero		1192


//--------------------- .nv.constant0._ZN10layer_norm13ln_bwd_kernelINS_13Kernel_traitsIf6__halffS2_fjLj6144ELj1ELj1ELj8ELj16ENS_18Kernel_traits_baseILj6144EfS2_fS2_fjLj256EEEEELb1ELb0ELb1ELb0EEEvNS_9BwdParamsE --------------------------
	.section	.nv.constant0._ZN10layer_norm13ln_bwd_kernelINS_13Kernel_traitsIf6__halffS2_fjLj6144ELj1ELj1ELj8ELj16ENS_18Kernel_traits_baseILj6144EfS2_fS2_fjLj256EEEEELb1ELb0ELb1ELb0EEEvNS_9BwdParamsE,"a",@progbits
	.sectionflags	@""
	.align	4
.nv.constant0._ZN10layer_norm13ln_bwd_kernelINS_13Kernel_traitsIf6__halffS2_fjLj6144ELj1ELj1ELj8ELj16ENS_18Kernel_traits_baseILj6144EfS2_fS2_fjLj256EEEEELb1ELb0ELb1ELb0EEEvNS_9BwdParamsE:
	.zero		1192


//--------------------- .nv.constant0._ZN10layer_norm22ln_bwd_finalize_kernelINS_22Kernel_traits_finalizeILj6144Ef6__halffS2_fjLb0ELj1024ELj4ENS_18Kernel_traits_baseILj6144EfS2_fS2_fjLj1024EEEEELb0ELb1EEEvNS_9BwdParamsE --------------------------
	.section	.nv.constant0._ZN10layer_norm22ln_bwd_finalize_kernelINS_22Kernel_traits_finalizeILj6144Ef6__halffS2_fjLb0ELj1024ELj4ENS_18Kernel_traits_baseILj6144EfS2_fS2_fjLj1024EEEEELb0ELb1EEEvNS_9BwdParamsE,"a",@progbits
	.sectionflags	@""
	.align	4
.nv.constant0._ZN10layer_norm22ln_bwd_finalize_kernelINS_22Kernel_traits_finalizeILj6144Ef6__halffS2_fjLb0ELj1024ELj4ENS_18Kernel_traits_baseILj6144EfS2_fS2_fjLj1024EEEEELb0ELb1EEEvNS_9BwdParamsE:
	.zero		1192


//--------------------- .nv.constant0._ZN10layer_norm13ln_bwd_kernelINS_13Kernel_traitsIf6__halffS2_fjLj6144ELj1ELj1ELj8ELj16ENS_18Kernel_traits_baseILj6144EfS2_fS2_fjLj256EEEEELb1ELb0ELb1ELb1EEEvNS_9BwdParamsE --------------------------
	.section	.nv.constant0._ZN10layer_norm13ln_bwd_kernelINS_13Kernel_traitsIf6__halffS2_fjLj6144ELj1ELj1ELj8ELj16ENS_18Kernel_traits_baseILj6144EfS2_fS2_fjLj256EEEEELb1ELb0ELb1ELb1EEEvNS_9BwdParamsE,"a",@progbits
	.sectionflags	@""
	.align	4
.nv.constant0._ZN10layer_norm13ln_bwd_kernelINS_13Kernel_traitsIf6__halffS2_fjLj6144ELj1ELj1ELj8ELj16ENS_18Kernel_traits_baseILj6144EfS2_fS2_fjLj256EEEEELb1ELb0ELb1ELb1EEEvNS_9BwdParamsE:
	.zero		1192


//--------------------- .nv.constant0._ZN10layer_norm13ln_bwd_kernelINS_13Kernel_traitsIf6__halffS2_fjLj6144ELj1ELj1ELj8ELj16ENS_18Kernel_traits_baseILj6144EfS2_fS2_fjLj256EEEEELb1ELb1ELb0ELb0EEEvNS_9BwdParamsE --------------------------
	.section	.nv.constant0._ZN10layer_norm13ln_bwd_kernelINS_13Kernel_traitsIf6__halffS2_fjLj6144ELj1ELj1ELj8ELj16ENS_18Kernel_traits_baseILj6144EfS2_fS2_fjLj256EEEEELb1ELb1ELb0ELb0EEEvNS_9BwdParamsE,"a",@progbits
	.sectionflags	@""
	.align	4
.nv.constant0._ZN10layer_norm13ln_bwd_kernelINS_13Kernel_traitsIf6__halffS2_fjLj6144ELj1ELj1ELj8ELj16ENS_18Kernel_traits_baseILj6144EfS2_fS2_fjLj256EEEEELb1ELb1ELb0ELb0EEEvNS_9BwdParamsE:
	.zero		1192


//--------------------- .nv.constant0._ZN10layer_norm13ln_bwd_kernelINS_13Kernel_traitsIf6__halffS2_fjLj6144ELj1ELj1ELj8ELj16ENS_18Kernel_traits_baseILj6144EfS2_fS2_fjLj256EEEEELb1ELb1ELb0ELb1EEEvNS_9BwdParamsE --------------------------
	.section	.nv.constant0._ZN10layer_norm13ln_bwd_kernelINS_13Kernel_traitsIf6__halffS2_fjLj6144ELj1ELj1ELj8ELj16ENS_18Kernel_traits_baseILj6144EfS2_fS2_fjLj256EEEEELb1ELb1ELb0ELb1EEEvNS_9BwdParamsE,"a",@progbits
	.sectionflags	@""
	.align	4
.nv.constant0._ZN10layer_norm13ln_bwd_kernelINS_13Kernel_traitsIf6__halffS2_fjLj6144ELj1ELj1ELj8ELj16ENS_18Kernel_traits_baseILj6144EfS2_fS2_fjLj256EEEEELb1ELb1ELb0ELb1EEEvNS_9BwdParamsE:
	.zero		1192


//--------------------- .nv.constant0._ZN10layer_norm22ln_bwd_finalize_kernelINS_22Kernel_traits_finalizeILj6144Ef6__halffS2_fjLb1ELj1024ELj4ENS_18Kernel_traits_baseILj6144EfS2_fS2_fjLj1024EEEEELb1ELb0EEEvNS_9BwdParamsE --------------------------
	.section	.nv.constant0._ZN10layer_norm22ln_bwd_finalize_kernelINS_22Kernel_traits_finalizeILj6144Ef6__halffS2_fjLb1ELj1024ELj4ENS_18Kernel_traits_baseILj6144EfS2_fS2_fjLj1024EEEEELb1ELb0EEEvNS_9BwdParamsE,"a",@progbits
	.sectionflags	@""
	.align	4
.nv.constant0._ZN10layer_norm22ln_bwd_finalize_kernelINS_22Kernel_traits_finalizeILj6144Ef6__halffS2_fjLb1ELj1024ELj4ENS_18Kernel_traits_baseILj6144EfS2_fS2_fjLj1024EEEEELb1ELb0EEEvNS_9BwdParamsE:
	.zero		1192


//--------------------- .nv.constant0._ZN10layer_norm13ln_bwd_kernelINS_13Kernel_traitsIf6__halffS2_fjLj6144ELj1ELj1ELj8ELj16ENS_18Kernel_traits_baseILj6144EfS2_fS2_fjLj256EEEEELb1ELb1ELb1ELb0EEEvNS_9BwdParamsE --------------------------
	.section	.nv.constant0._ZN10layer_norm13ln_bwd_kernelINS_13Kernel_traitsIf6__halffS2_fjLj6144ELj1ELj1ELj8ELj16ENS_18Kernel_traits_baseILj6144EfS2_fS2_fjLj256EEEEELb1ELb1ELb1ELb0EEEvNS_9BwdParamsE,"a",@progbits
	.sectionflags	@""
	.align	4
.nv.constant0._ZN10layer_norm13ln_bwd_kernelINS_13Kernel_traitsIf6__halffS2_fjLj6144ELj1ELj1ELj8ELj16ENS_18Kernel_traits_baseILj6144EfS2_fS2_fjLj256EEEEELb1ELb1ELb1ELb0EEEvNS_9BwdParamsE:
	.zero		1192


//--------------------- .nv.constant0._ZN10layer_norm22ln_bwd_finalize_kernelINS_22Kernel_traits_finalizeILj6144Ef6__halffS2_fjLb1ELj1024ELj4ENS_18Kernel_traits_baseILj6144EfS2_fS2_fjLj1024EEEEELb1ELb1EEEvNS_9BwdParamsE --------------------------
	.section	.nv.constant0._ZN10layer_norm22ln_bwd_finalize_kernelINS_22Kernel_traits_finalizeILj6144Ef6__halffS2_fjLb1ELj1024ELj4ENS_18Kernel_traits_baseILj6144EfS2_fS2_fjLj1024EEEEELb1ELb1EEEvNS_9BwdParamsE,"a",@progbits
	.sectionflags	@""
	.align	4
.nv.constant0._ZN10layer_norm22ln_bwd_finalize_kernelINS_22Kernel_traits_finalizeILj6144Ef6__halffS2_fjLb1ELj1024ELj4ENS_18Kernel_traits_baseILj6144EfS2_fS2_fjLj1024EEEEELb1ELb1EEEvNS_9BwdParamsE:
	.zero		1192


//--------------------- .nv.constant0._ZN10layer_norm13ln_bwd_kernelINS_13Kernel_traitsIf6__halffS2_fjLj6144ELj1ELj1ELj8ELj16ENS_18Kernel_traits_baseILj6144EfS2_fS2_fjLj256EEEEELb1ELb1ELb1ELb1EEEvNS_9BwdParamsE --------------------------
	.section	.nv.constant0._ZN10layer_norm13ln_bwd_kernelINS_13Kernel_traitsIf6__halffS2_fjLj6144ELj1ELj1ELj8ELj16ENS_18Kernel_traits_baseILj6144EfS2_fS2_fjLj256EEEEELb1ELb1ELb1ELb1EEEvNS_9BwdParamsE,"a",@progbits
	.sectionflags	@""
	.align	4
.nv.constant0._ZN10layer_norm13ln_bwd_kernelINS_13Kernel_traitsIf6__halffS2_fjLj6144ELj1ELj1ELj8ELj16ENS_18Kernel_traits_baseILj6144EfS2_fS2_fjLj256EEEEELb1ELb1ELb1ELb1EEEvNS_9BwdParamsE:
	.zero		1192


//--------------------- .nv.constant0._ZN10layer_norm13ln_bwd_kernelINS_13Kernel_traitsI6__halfffffjLj6144ELj1ELj1ELj8ELj16ENS_18Kernel_traits_baseILj6144ES2_ffffjLj256EEEEELb0ELb0ELb0ELb0EEEvNS_9BwdParamsE --------------------------
	.section	.nv.constant0._ZN10layer_norm13ln_bwd_kernelINS_13Kernel_traitsI6__halfffffjLj6144ELj1ELj1ELj8ELj16ENS_18Kernel_traits_baseILj6144ES2_ffffjLj256EEEEELb0ELb0ELb0ELb0EEEvNS_9BwdParamsE,"a",@progbits
	.sectionflags	@""
	.align	4
.nv.constant0._ZN10layer_norm13ln_bwd_kernelINS_13Kernel_traitsI6__halfffffjLj6144ELj1ELj1ELj8ELj16ENS_18Kernel_traits_baseILj6144ES2_ffffjLj256EEEEELb0ELb0ELb0ELb0EEEvNS_9BwdParamsE:
	.zero		1192


//--------------------- .nv.constant0._ZN10layer_norm13ln_bwd_kernelINS_13Kernel_traitsI6__halfffffjLj6144ELj1ELj1ELj8ELj16ENS_18Kernel_traits_baseILj6144ES2_ffffjLj256EEEEELb0ELb0ELb0ELb1EEEvNS_9BwdParamsE --------------------------
	.section	.nv.constant0._ZN10layer_norm13ln_bwd_kernelINS_13Kernel_traitsI6__halfffffjLj6144ELj1ELj1ELj8ELj16ENS_18Kernel_traits_baseILj6144ES2_ffffjLj256EEEEELb0ELb0ELb0ELb1EEEvNS_9BwdParamsE,"a",@progbits
	.sectionflags	@""
	.align	4
.nv.constant0._ZN10layer_norm13ln_bwd_kernelINS_13Kernel_traitsI6__halfffffjLj6144ELj1ELj1ELj8ELj16ENS_18Kernel_traits_baseILj6144ES2_ffffjLj256EEEEELb0ELb0ELb0ELb1EEEvNS_9BwdParamsE:
	.zero		1192


//--------------------- .nv.constant0._ZN10layer_norm13ln_bwd_kernelINS_13Kernel_traitsI6__halfffffjLj6144ELj1ELj1ELj8ELj16ENS_18Kernel_traits_baseILj6144ES2_ffffjLj256EEEEELb0ELb0ELb1ELb0EEEvNS_9BwdParamsE --------------------------
	.section	.nv.constant0._ZN10layer_norm13ln_bwd_kernelINS_13Kernel_traitsI6__halfffffjLj6144ELj1ELj1ELj8ELj16ENS_18Kernel_traits_baseILj6144ES2_ffffjLj256EEEEELb0ELb0ELb1ELb0EEEvNS_9BwdParamsE,"a",@progbits
	.sectionflags	@""
	.align	4
.nv.constant0._ZN10layer_norm13ln_bwd_kernelINS_13Kernel_traitsI6__halfffffjLj6144ELj1ELj1ELj8ELj16ENS_18Kernel_traits_baseILj6144ES2_ffffjLj256EEEEELb0ELb0ELb1ELb0EEEvNS_9BwdParamsE:
	.zero		1192


//--------------------- .nv.constant0._ZN10layer_norm13ln_bwd_kernelINS_13Kernel_traitsI6__halfffffjLj6144ELj1ELj1ELj8ELj16ENS_18Kernel_traits_baseILj6144ES2_ffffjLj256EEEEELb0ELb0ELb1ELb1EEEvNS_9BwdParamsE --------------------------
	.section	.nv.constant0._ZN10layer_norm13ln_bwd_kernelINS_13Kernel_traitsI6__halfffffjLj6144ELj1ELj1ELj8ELj16ENS_18Kernel_traits_baseILj6144ES2_ffffjLj256EEEEELb0ELb0ELb1ELb1EEEvNS_9BwdParamsE,"a",@progbits
	.sectionflags	@""
	.align	4
.nv.constant0._ZN10layer_norm13ln_bwd_kernelINS_13Kernel_traitsI6__halfffffjLj6144ELj1ELj1ELj8ELj16ENS_18Kernel_traits_baseILj6144ES2_ffffjLj256EEEEELb0ELb0ELb1ELb1EEEvNS_9BwdParamsE:
	.zero		1192


//--------------------- .nv.constant0._ZN10layer_norm13ln_bwd_kernelINS_13Kernel_traitsI6__halfffffjLj6144ELj1ELj1ELj8ELj16ENS_18Kernel_traits_baseILj6144ES2_ffffjLj256EEEEELb0ELb1ELb0ELb0EEEvNS_9BwdParamsE --------------------------
	.section	.nv.constant0._ZN10layer_norm13ln_bwd_kernelINS_13Kernel_traitsI6__halfffffjLj6144ELj1ELj1ELj8ELj16ENS_18Kernel_traits_baseILj6144ES2_ffffjLj256EEEEELb0ELb1ELb0ELb0EEEvNS_9BwdParamsE,"a",@progbits
	.sectionflags	@""
	.align	4
.nv.constant0._ZN10layer_norm13ln_bwd_kernelINS_13Kernel_traitsI6__halfffffjLj6144ELj1ELj1ELj8ELj16ENS_18Kernel_traits_baseILj6144ES2_ffffjLj256EEEEELb0ELb1ELb0ELb0EEEvNS_9BwdParamsE:
	.zero		1192


//--------------------- .nv.constant0._ZN10layer_norm13ln_bwd_kernelINS_13Kernel_traitsI6__halfffffjLj6144ELj1ELj1ELj8ELj16ENS_18Kernel_traits_baseILj6144ES2_ffffjLj256EEEEELb0ELb1ELb0ELb1EEEvNS_9BwdParamsE --------------------------
	.section	.nv.constant0._ZN10layer_norm13ln_bwd_kernelINS_13Kernel_traitsI6__halfffffjLj6144ELj1ELj1ELj8ELj16ENS_18Kernel_traits_baseILj6144ES2_ffffjLj256EEEEELb0ELb1ELb0ELb1EEEvNS_9BwdParamsE,"a",@progbits
	.sectionflags	@""
	.align	4
.nv.constant0._ZN10layer_norm13ln_bwd_kernelINS_13Kernel_traitsI6__halfffffjLj6144ELj1ELj1ELj8ELj16ENS_18Kernel_traits_baseILj6144ES2_ffffjLj256EEEEELb0ELb1ELb0ELb1EEEvNS_9BwdParamsE:
	.zero		1192


//--------------------- .nv.constant0._ZN10layer_norm13ln_bwd_kernelINS_13Kernel_traitsI6__halfffffjLj6144ELj1ELj1ELj8ELj16ENS_18Kernel_traits_baseILj6144ES2_ffffjLj256EEEEELb0ELb1ELb1ELb0EEEvNS_9BwdParamsE --------------------------
	.section	.nv.constant0._ZN10layer_norm13ln_bwd_kernelINS_13Kernel_traitsI6__halfffffjLj6144ELj1ELj1ELj8ELj16ENS_18Kernel_traits_baseILj6144ES2_ffffjLj256EEEEELb0ELb1ELb1ELb0EEEvNS_9BwdParamsE,"a",@progbits
	.sectionflags	@""
	.align	4
.nv.constant0._ZN10layer_norm13ln_bwd_kernelINS_13Kernel_traitsI6__halfffffjLj6144ELj1ELj1ELj8ELj16ENS_18Kernel_traits_baseILj6144ES2_ffffjLj256EEEEELb0ELb1ELb1ELb0EEEvNS_9BwdParamsE:
	.zero		1192


//--------------------- .nv.constant0._ZN10layer_norm13ln_bwd_kernelINS_13Kernel_traitsI6__halfffffjLj6144ELj1ELj1ELj8ELj16ENS_18Kernel_traits_baseILj6144ES2_ffffjLj256EEEEELb0ELb1ELb1ELb1EEEvNS_9BwdParamsE --------------------------
	.section	.nv.constant0._ZN10layer_norm13ln_bwd_kernelINS_13Kernel_traitsI6__halfffffjLj6144ELj1ELj1ELj8ELj16ENS_18Kernel_traits_baseILj6144ES2_ffffjLj256EEEEELb0ELb1ELb1ELb1EEEvNS_9BwdParamsE,"a",@progbits
	.sectionflags	@""
	.align	4
.nv.constant0._ZN10layer_norm13ln_bwd_kernelINS_13Kernel_traitsI6__halfffffjLj6144ELj1ELj1ELj8ELj16ENS_18Kernel_traits_baseILj6144ES2_ffffjLj256EEEEELb0ELb1ELb1ELb1EEEvNS_9BwdParamsE:
	.zero		1192


//--------------------- .nv.constant0._ZN10layer_norm13ln_bwd_kernelINS_13Kernel_traitsI6__halfffffjLj6144ELj1ELj1ELj8ELj16ENS_18Kernel_traits_baseILj6144ES2_ffffjLj256EEEEELb1ELb0ELb0ELb0EEEvNS_9BwdParamsE --------------------------
	.section	.nv.constant0._ZN10layer_norm13ln_bwd_kernelINS_13Kernel_traitsI6__halfffffjLj6144ELj1ELj1ELj8ELj16ENS_18Kernel_traits_baseILj6144ES2_ffffjLj256EEEEELb1ELb0ELb0ELb0EEEvNS_9BwdParamsE,"a",@progbits
	.sectionflags	@""
	.align	4
.nv.constant0._ZN10layer_norm13ln_bwd_kernelINS_13Kernel_traitsI6__halfffffjLj6144ELj1ELj1ELj8ELj16ENS_18Kernel_traits_baseILj6144ES2_ffffjLj256EEEEELb1ELb0ELb0ELb0EEEvNS_9BwdParamsE:
	.zero		1192


//--------------------- .nv.constant0._ZN10layer_norm13ln_bwd_kernelINS_13Kernel_traitsI6__halfffffjLj6144ELj1ELj1ELj8ELj16ENS_18Kernel_traits_baseILj6144ES2_ffffjLj256EEEEELb1ELb0ELb0ELb1EEEvNS_9BwdParamsE --------------------------
	.section	.nv.constant0._ZN10layer_norm13ln_bwd_kernelINS_13Kernel_traitsI6__halfffffjLj6144ELj1ELj1ELj8ELj16ENS_18Kernel_traits_baseILj6144ES2_ffffjLj256EEEEELb1ELb0ELb0ELb1EEEvNS_9BwdParamsE,"a",@progbits
	.sectionflags	@""
	.align	4
.nv.constant0._ZN10layer_norm13ln_bwd_kernelINS_13Kernel_traitsI6__halfffffjLj6144ELj1ELj1ELj8ELj16ENS_18Kernel_traits_baseILj6144ES2_ffffjLj256EEEEELb1ELb0ELb0ELb1EEEvNS_9BwdParamsE:
	.zero		1192


//--------------------- .nv.constant0._ZN10layer_norm22ln_bwd_finalize_kernelINS_22Kernel_traits_finalizeILj6144E6__halfffffjLb0ELj1024ELj4ENS_18Kernel_traits_baseILj6144ES2_ffffjLj1024EEEEELb0ELb0EEEvNS_9BwdParamsE --------------------------
	.section	.nv.constant0._ZN10layer_norm22ln_bwd_finalize_kernelINS_22Kernel_traits_finalizeILj6144E6__halfffffjLb0ELj1024ELj4ENS_18Kernel_traits_baseILj6144ES2_ffffjLj1024EEEEELb0ELb0EEEvNS_9BwdParamsE,"a",@progbits
	.sectionflags	@""
	.align	4
.nv.constant0._ZN10layer_norm22ln_bwd_finalize_kernelINS_22Kernel_traits_finalizeILj6144E6__halfffffjLb0ELj1024ELj4ENS_18Kernel_traits_baseILj6144ES2_ffffjLj1024EEEEELb0ELb0EEEvNS_9BwdParamsE:
	.zero		1192


//--------------------- .nv.constant0._ZN10layer_norm13ln_bwd_kernelINS_13Kernel_traitsI6__halfffffjLj6144ELj1ELj1ELj8ELj16ENS_18Kernel_traits_baseILj6144ES2_ffffjLj256EEEEELb1ELb0ELb1ELb0EEEvNS_9BwdParamsE --------------------------
	.section	.nv.constant0._ZN10layer_norm13ln_bwd_kernelINS_13Kernel_traitsI6__halfffffjLj6144ELj1ELj1ELj8ELj16ENS_18Kernel_traits_baseILj6144ES2_ffffjLj256EEEEELb1ELb0ELb1ELb0EEEvNS_9BwdParamsE,"a",@progbits
	.sectionflags	@""
	.align	4
.nv.constant0._ZN10layer_norm13ln_bwd_kernelINS_13Kernel_traitsI6__halfffffjLj6144ELj1ELj1ELj8ELj16ENS_18Kernel_traits_baseILj6144ES2_ffffjLj256EEEEELb1ELb0ELb1ELb0EEEvNS_9BwdParamsE:
	.zero		1192


//--------------------- .nv.constant0._ZN10layer_norm22ln_bwd_finalize_kernelINS_22Kernel_traits_finalizeILj6144E6__halfffffjLb0ELj1024ELj4ENS_18Kernel_traits_baseILj6144ES2_ffffjLj1024EEEEELb0ELb1EEEvNS_9BwdParamsE --------------------------
	.section	.nv.constant0._ZN10layer_norm22ln_bwd_finalize_kernelINS_22Kernel_traits_finalizeILj6144E6__halfffffjLb0ELj1024ELj4ENS_18Kernel_traits_baseILj6144ES2_ffffjLj1024EEEEELb0ELb1EEEvNS_9BwdParamsE,"a",@progbits
	.sectionflags	@""
	.align	4
.nv.constant0._ZN10layer_norm22ln_bwd_finalize_kernelINS_22Kernel_traits_finalizeILj6144E6__halfffffjLb0ELj1024ELj4ENS_18Kernel_traits_baseILj6144ES2_ffffjLj1024EEEEELb0ELb1EEEvNS_9BwdParamsE:
	.zero		1192


//--------------------- .nv.constant0._ZN10layer_norm13ln_bwd_kernelINS_13Kernel_traitsI6__halfffffjLj6144ELj1ELj1ELj8ELj16ENS_18Kernel_traits_baseILj6144ES2_ffffjLj256EEEEELb1ELb0ELb1ELb1EEEvNS_9BwdParamsE --------------------------
	.section	.nv.constant0._ZN10layer_norm13ln_bwd_kernelINS_13Kernel_traitsI6__halfffffjLj6144ELj1ELj1ELj8ELj16ENS_18Kernel_traits_baseILj6144ES2_ffffjLj256EEEEELb1ELb0ELb1ELb1EEEvNS_9BwdParamsE,"a",@progbits
	.sectionflags	@""
	.align	4
.nv.constant0._ZN10layer_norm13ln_bwd_kernelINS_13Kernel_traitsI6__halfffffjLj6144ELj1ELj1ELj8ELj16ENS_18Kernel_traits_baseILj6144ES2_ffffjLj256EEEEELb1ELb0ELb1ELb1EEEvNS_9BwdParamsE:
	.zero		1192


//--------------------- .nv.constant0._ZN10layer_norm13ln_bwd_kernelINS_13Kernel_traitsI6__halfffffjLj6144ELj1ELj1ELj8ELj16ENS_18Kernel_traits_baseILj6144ES2_ffffjLj256EEEEELb1ELb1ELb0ELb0EEEvNS_9BwdParamsE --------------------------
	.section	.nv.constant0._ZN10layer_norm13ln_bwd_kernelINS_13Kernel_traitsI6__halfffffjLj6144ELj1ELj1ELj8ELj16ENS_18Kernel_traits_baseILj6144ES2_ffffjLj256EEEEELb1ELb1ELb0ELb0EEEvNS_9BwdParamsE,"a",@progbits
	.sectionflags	@""
	.align	4
.nv.constant0._ZN10layer_norm13ln_bwd_kernelINS_13Kernel_traitsI6__halfffffjLj6144ELj1ELj1ELj8ELj16ENS_18Kernel_traits_baseILj6144ES2_ffffjLj256EEEEELb1ELb1ELb0ELb0EEEvNS_9BwdParamsE:
	.zero		1192


//--------------------- .nv.constant0._ZN10layer_norm13ln_bwd_kernelINS_13Kernel_traitsI6__halfffffjLj6144ELj1ELj1ELj8ELj16ENS_18Kernel_traits_baseILj6144ES2_ffffjLj256EEEEELb1ELb1ELb0ELb1EEEvNS_9BwdParamsE --------------------------
	.section	.nv.constant0._ZN10layer_norm13ln_bwd_kernelINS_13Kernel_traitsI6__halfffffjLj6144ELj1ELj1ELj8ELj16ENS_18Kernel_traits_baseILj6144ES2_ffffjLj256EEEEELb1ELb1ELb0ELb1EEEvNS_9BwdParamsE,"a",@progbits
	.sectionflags	@""
	.align	4
.nv.constant0._ZN10layer_norm13ln_bwd_kernelINS_13Kernel_traitsI6__halfffffjLj6144ELj1ELj1ELj8ELj16ENS_18Kernel_traits_baseILj6144ES2_ffffjLj256EEEEELb1ELb1ELb0ELb1EEEvNS_9BwdParamsE:
	.zero		1192


//--------------------- .nv.constant0._ZN10layer_norm22ln_bwd_finalize_kernelINS_22Kernel_traits_finalizeILj6144E6__halfffffjLb1ELj1024ELj4ENS_18Kernel_traits_baseILj6144ES2_ffffjLj1024EEEEELb1ELb0EEEvNS_9BwdParamsE --------------------------
	.section	.nv.constant0._ZN10layer_norm22ln_bwd_finalize_kernelINS_22Kernel_traits_finalizeILj6144E6__halfffffjLb1ELj1024ELj4ENS_18Kernel_traits_baseILj6144ES2_ffffjLj1024EEEEELb1ELb0EEEvNS_9BwdParamsE,"a",@progbits
	.sectionflags	@""
	.align	4
.nv.constant0._ZN10layer_norm22ln_bwd_finalize_kernelINS_22Kernel_traits_finalizeILj6144E6__halfffffjLb1ELj1024ELj4ENS_18Kernel_traits_baseILj6144ES2_ffffjLj1024EEEEELb1ELb0EEEvNS_9BwdParamsE:
	.zero		1192


//--------------------- .nv.constant0._ZN10layer_norm13ln_bwd_kernelINS_13Kernel_traitsI6__halfffffjLj6144ELj1ELj1ELj8ELj16ENS_18Kernel_traits_baseILj6144ES2_ffffjLj256EEEEELb1ELb1ELb1ELb0EEEvNS_9BwdParamsE --------------------------
	.section	.nv.constant0._ZN10layer_norm13ln_bwd_kernelINS_13Kernel_traitsI6__halfffffjLj6144ELj1ELj1ELj8ELj16ENS_18Kernel_traits_baseILj6144ES2_ffffjLj256EEEEELb1ELb1ELb1ELb0EEEvNS_9BwdParamsE,"a",@progbits
	.sectionflags	@""
	.align	4
.nv.constant0._ZN10layer_norm13ln_bwd_kernelINS_13Kernel_traitsI6__halfffffjLj6144ELj1ELj1ELj8ELj16ENS_18Kernel_traits_baseILj6144ES2_ffffjLj256EEEEELb1ELb1ELb1ELb0EEEvNS_9BwdParamsE:
	.zero		1192


//--------------------- .nv.constant0._ZN10layer_norm22ln_bwd_finalize_kernelINS_22Kernel_traits_finalizeILj6144E6__halfffffjLb1ELj1024ELj4ENS_18Kernel_traits_baseILj6144ES2_ffffjLj1024EEEEELb1ELb1EEEvNS_9BwdParamsE --------------------------
	.section	.nv.constant0._ZN10layer_norm22ln_bwd_finalize_kernelINS_22Kernel_traits_finalizeILj6144E6__halfffffjLb1ELj1024ELj4ENS_18Kernel_traits_baseILj6144ES2_ffffjLj1024EEEEELb1ELb1EEEvNS_9BwdParamsE,"a",@progbits
	.sectionflags	@""
	.align	4
.nv.constant0._ZN10layer_norm22ln_bwd_finalize_kernelINS_22Kernel_traits_finalizeILj6144E6__halfffffjLb1ELj1024ELj4ENS_18Kernel_traits_baseILj6144ES2_ffffjLj1024EEEEELb1ELb1EEEvNS_9BwdParamsE:
	.zero		1192


//--------------------- .nv.constant0._ZN10layer_norm13ln_bwd_kernelINS_13Kernel_traitsI6__halfffffjLj6144ELj1ELj1ELj8ELj16ENS_18Kernel_traits_baseILj6144ES2_ffffjLj256EEEEELb1ELb1ELb1ELb1EEEvNS_9BwdParamsE --------------------------
	.section	.nv.constant0._ZN10layer_norm13ln_bwd_kernelINS_13Kernel_traitsI6__halfffffjLj6144ELj1ELj1ELj8ELj16ENS_18Kernel_traits_baseILj6144ES2_ffffjLj256EEEEELb1ELb1ELb1ELb1EEEvNS_9BwdParamsE,"a",@progbits
	.sectionflags	@""
	.align	4
.nv.constant0._ZN10layer_norm13ln_bwd_kernelINS_13Kernel_traitsI6__halfffffjLj6144ELj1ELj1ELj8ELj16ENS_18Kernel_traits_baseILj6144ES2_ffffjLj256EEEEELb1ELb1ELb1ELb1EEEvNS_9BwdParamsE:
	.zero		1192


//--------------------- .nv.constant0._ZN10layer_norm13ln_bwd_kernelINS_13Kernel_traitsIfffffjLj6144ELj1ELj1ELj8ELj16ENS_18Kernel_traits_baseILj6144EfffffjLj256EEEEELb0ELb0ELb0ELb0EEEvNS_9BwdParamsE --------------------------
	.section	.nv.constant0._ZN10layer_norm13ln_bwd_kernelINS_13Kernel_traitsIfffffjLj6144ELj1ELj1ELj8ELj16ENS_18Kernel_traits_baseILj6144EfffffjLj256EEEEELb0ELb0ELb0ELb0EEEvNS_9BwdParamsE,"a",@progbits
	.sectionflags	@""
	.align	4
.nv.constant0._ZN10layer_norm13ln_bwd_kernelINS_13Kernel_traitsIfffffjLj6144ELj1ELj1ELj8ELj16ENS_18Kernel_traits_baseILj6144EfffffjLj256EEEEELb0ELb0ELb0ELb0EEEvNS_9BwdParamsE:
	.zero		1192


//--------------------- .nv.constant0._ZN10layer_norm13ln_bwd_kernelINS_13Kernel_traitsIfffffjLj6144ELj1ELj1ELj8ELj16ENS_18Kernel_traits_baseILj6144EfffffjLj256EEEEELb0ELb0ELb0ELb1EEEvNS_9BwdParamsE --------------------------
	.section	.nv.constant0._ZN10layer_norm13ln_bwd_kernelINS_13Kernel_traitsIfffffjLj6144ELj1ELj1ELj8ELj16ENS_18Kernel_traits_baseILj6144EfffffjLj256EEEEELb0ELb0ELb0ELb1EEEvNS_9BwdParamsE,"a",@progbits
	.sectionflags	@""
	.align	4
.nv.constant0._ZN10layer_norm13ln_bwd_kernelINS_13Kernel_traitsIfffffjLj6144ELj1ELj1ELj8ELj16ENS_18Kernel_traits_baseILj6144EfffffjLj256EEEEELb0ELb0ELb0ELb1EEEvNS_9BwdParamsE:
	.zero		1192


//--------------------- .nv.constant0._ZN10layer_norm13ln_bwd_kernelINS_13Kernel_traitsIfffffjLj6144ELj1ELj1ELj8ELj16ENS_18Kernel_traits_baseILj6144EfffffjLj256EEEEELb0ELb0ELb1ELb0EEEvNS_9BwdParamsE --------------------------
	.section	.nv.constant0._ZN10layer_norm13ln_bwd_kernelINS_13Kernel_traitsIfffffjLj6144ELj1ELj1ELj8ELj16ENS_18Kernel_traits_baseILj6144EfffffjLj256EEEEELb0ELb0ELb1ELb0EEEvNS_9BwdParamsE,"a",@progbits
	.sectionflags	@""
	.align	4
.nv.constant0._ZN10layer_norm13ln_bwd_kernelINS_13Kernel_traitsIfffffjLj6144ELj1ELj1ELj8ELj16ENS_18Kernel_traits_baseILj6144EfffffjLj256EEEEELb0ELb0ELb1ELb0EEEvNS_9BwdParamsE:
	.zero		1192


//--------------------- .nv.constant0._ZN10layer_norm13ln_bwd_kernelINS_13Kernel_traitsIfffffjLj6144ELj1ELj1ELj8ELj16ENS_18Kernel_traits_baseILj6144EfffffjLj256EEEEELb0ELb0ELb1ELb1EEEvNS_9BwdParamsE --------------------------
	.section	.nv.constant0._ZN10layer_norm13ln_bwd_kernelINS_13Kernel_traitsIfffffjLj6144ELj1ELj1ELj8ELj16ENS_18Kernel_traits_baseILj6144EfffffjLj256EEEEELb0ELb0ELb1ELb1EEEvNS_9BwdParamsE,"a",@progbits
	.sectionflags	@""
	.align	4
.nv.constant0._ZN10layer_norm13ln_bwd_kernelINS_13Kernel_traitsIfffffjLj6144ELj1ELj1ELj8ELj16ENS_18Kernel_traits_baseILj6144EfffffjLj256EEEEELb0ELb0ELb1ELb1EEEvNS_9BwdParamsE:
	.zero		1192


//--------------------- .nv.constant0._ZN10layer_norm13ln_bwd_kernelINS_13Kernel_traitsIfffffjLj6144ELj1ELj1ELj8ELj16ENS_18Kernel_traits_baseILj6144EfffffjLj256EEEEELb0ELb1ELb0ELb0EEEvNS_9BwdParamsE --------------------------
	.section	.nv.constant0._ZN10layer_norm13ln_bwd_kernelINS_13Kernel_traitsIfffffjLj6144ELj1ELj1ELj8ELj16ENS_18Kernel_traits_baseILj6144EfffffjLj256EEEEELb0ELb1ELb0ELb0EEEvNS_9BwdParamsE,"a",@progbits
	.sectionflags	@""
	.align	4
.nv.constant0._ZN10layer_norm13ln_bwd_kernelINS_13Kernel_traitsIfffffjLj6144ELj1ELj1ELj8ELj16ENS_18Kernel_traits_baseILj6144EfffffjLj256EEEEELb0ELb1ELb0ELb0EEEvNS_9BwdParamsE:
	.zero		1192


//--------------------- .nv.constant0._ZN10layer_norm13ln_bwd_kernelINS_13Kernel_traitsIfffffjLj6144ELj1ELj1ELj8ELj16ENS_18Kernel_traits_baseILj6144EfffffjLj256EEEEELb0ELb1ELb0ELb1EEEvNS_9BwdParamsE --------------------------
	.section	.nv.constant0._ZN10layer_norm13ln_bwd_kernelINS_13Kernel_traitsIfffffjLj6144ELj1ELj1ELj8ELj16ENS_18Kernel_traits_baseILj6144EfffffjLj256EEEEELb0ELb1ELb0ELb1EEEvNS_9BwdParamsE,"a",@progbits
	.sectionflags	@""
	.align	4
.nv.constant0._ZN10layer_norm13ln_bwd_kernelINS_13Kernel_traitsIfffffjLj6144ELj1ELj1ELj8ELj16ENS_18Kernel_traits_baseILj6144EfffffjLj256EEEEELb0ELb1ELb0ELb1EEEvNS_9BwdParamsE:
	.zero		1192


//--------------------- .nv.constant0._ZN10layer_norm13ln_bwd_kernelINS_13Kernel_traitsIfffffjLj6144ELj1ELj1ELj8ELj16ENS_18Kernel_traits_baseILj6144EfffffjLj256EEEEELb0ELb1ELb1ELb0EEEvNS_9BwdParamsE --------------------------
	.section	.nv.constant0._ZN10layer_norm13ln_bwd_kernelINS_13Kernel_traitsIfffffjLj6144ELj1ELj1ELj8ELj16ENS_18Kernel_traits_baseILj6144EfffffjLj256EEEEELb0ELb1ELb1ELb0EEEvNS_9BwdParamsE,"a",@progbits
	.sectionflags	@""
	.align	4
.nv.constant0._ZN10layer_norm13ln_bwd_kernelINS_13Kernel_traitsIfffffjLj6144ELj1ELj1ELj8ELj16ENS_18Kernel_traits_baseILj6144EfffffjLj256EEEEELb0ELb1ELb1ELb0EEEvNS_9BwdParamsE:
	.zero		1192


//--------------------- .nv.constant0._ZN10layer_norm13ln_bwd_kernelINS_13Kernel_traitsIfffffjLj6144ELj1ELj1ELj8ELj16ENS_18Kernel_traits_baseILj6144EfffffjLj256EEEEELb0ELb1ELb1ELb1EEEvNS_9BwdParamsE --------------------------
	.section	.nv.constant0._ZN10layer_norm13ln_bwd_kernelINS_13Kernel_traitsIfffffjLj6144ELj1ELj1ELj8ELj16ENS_18Kernel_traits_baseILj6144EfffffjLj256EEEEELb0ELb1ELb1ELb1EEEvNS_9BwdParamsE,"a",@progbits
	.sectionflags	@""
	.align	4
.nv.constant0._ZN10layer_norm13ln_bwd_kernelINS_13Kernel_traitsIfffffjLj6144ELj1ELj1ELj8ELj16ENS_18Kernel_traits_baseILj6144EfffffjLj256EEEEELb0ELb1ELb1ELb1EEEvNS_9BwdParamsE:
	.zero		1192


//--------------------- .nv.constant0._ZN10layer_norm13ln_bwd_kernelINS_13Kernel_traitsIfffffjLj6144ELj1ELj1ELj8ELj16ENS_18Kernel_traits_baseILj6144EfffffjLj256EEEEELb1ELb0ELb0ELb0EEEvNS_9BwdParamsE --------------------------
	.section	.nv.constant0._ZN10layer_norm13ln_bwd_kernelINS_13Kernel_traitsIfffffjLj6144ELj1ELj1ELj8ELj16ENS_18Kernel_traits_baseILj6144EfffffjLj256EEEEELb1ELb0ELb0ELb0EEEvNS_9BwdParamsE,"a",@progbits
	.sectionflags	@""
	.align	4
.nv.constant0._ZN10layer_norm13ln_bwd_kernelINS_13Kernel_traitsIfffffjLj6144ELj1ELj1ELj8ELj16ENS_18Kernel_traits_baseILj6144EfffffjLj256EEEEELb1ELb0ELb0ELb0EEEvNS_9BwdParamsE:
	.zero		1192


//--------------------- .nv.constant0._ZN10layer_norm13ln_bwd_kernelINS_13Kernel_traitsIfffffjLj6144ELj1ELj1ELj8ELj16ENS_18Kernel_traits_baseILj6144EfffffjLj256EEEEELb1ELb0ELb0ELb1EEEvNS_9BwdParamsE --------------------------
	.section	.nv.constant0._ZN10layer_norm13ln_bwd_kernelINS_13Kernel_traitsIfffffjLj6144ELj1ELj1ELj8ELj16ENS_18Kernel_traits_baseILj6144EfffffjLj256EEEEELb1ELb0ELb0ELb1EEEvNS_9BwdParamsE,"a",@progbits
	.sectionflags	@""
	.align	4
.nv.constant0._ZN10layer_norm13ln_bwd_kernelINS_13Kernel_traitsIfffffjLj6144ELj1ELj1ELj8ELj16ENS_18Kernel_traits_baseILj6144EfffffjLj256EEEEELb1ELb0ELb0ELb1EEEvNS_9BwdParamsE:
	.zero		1192


//--------------------- .nv.constant0._ZN10layer_norm22ln_bwd_finalize_kernelINS_22Kernel_traits_finalizeILj6144EfffffjLb0ELj1024ELj4ENS_18Kernel_traits_baseILj6144EfffffjLj1024EEEEELb0ELb0EEEvNS_9BwdParamsE --------------------------
	.section	.nv.constant0._ZN10layer_norm22ln_bwd_finalize_kernelINS_22Kernel_traits_finalizeILj6144EfffffjLb0ELj1024ELj4ENS_18Kernel_traits_baseILj6144EfffffjLj1024EEEEELb0ELb0EEEvNS_9BwdParamsE,"a",@progbits
	.sectionflags	@""
	.align	4
.nv.constant0._ZN10layer_norm22ln_bwd_finalize_kernelINS_22Kernel_traits_finalizeILj6144EfffffjLb0ELj1024ELj4ENS_18Kernel_traits_baseILj6144EfffffjLj1024EEEEELb0ELb0EEEvNS_9BwdParamsE:
	.zero		1192


//--------------------- .nv.constant0._ZN10layer_norm13ln_bwd_kernelINS_13Kernel_traitsIfffffjLj6144ELj1ELj1ELj8ELj16ENS_18Kernel_traits_baseILj6144EfffffjLj256EEEEELb1ELb0ELb1ELb0EEEvNS_9BwdParamsE --------------------------
	.section	.nv.constant0._ZN10layer_norm13ln_bwd_kernelINS_13Kernel_traitsIfffffjLj6144ELj1ELj1ELj8ELj16ENS_18Kernel_traits_baseILj6144EfffffjLj256EEEEELb1ELb0ELb1ELb0EEEvNS_9BwdParamsE,"a",@progbits
	.sectionflags	@""
	.align	4
.nv.constant0._ZN10layer_norm13ln_bwd_kernelINS_13Kernel_traitsIfffffjLj6144ELj1ELj1ELj8ELj16ENS_18Kernel_traits_baseILj6144EfffffjLj256EEEEELb1ELb0ELb1ELb0EEEvNS_9BwdParamsE:
	.zero		1192


//--------------------- .nv.constant0._ZN10layer_norm22ln_bwd_finalize_kernelINS_22Kernel_traits_finalizeILj6144EfffffjLb0ELj1024ELj4ENS_18Kernel_traits_baseILj6144EfffffjLj1024EEEEELb0ELb1EEEvNS_9BwdParamsE --------------------------
	.section	.nv.constant0._ZN10layer_norm22ln_bwd_finalize_kernelINS_22Kernel_traits_finalizeILj6144EfffffjLb0ELj1024ELj4ENS_18Kernel_traits_baseILj6144EfffffjLj1024EEEEELb0ELb1EEEvNS_9BwdParamsE,"a",@progbits
	.sectionflags	@""
	.align	4
.nv.constant0._ZN10layer_norm22ln_bwd_finalize_kernelINS_22Kernel_traits_finalizeILj6144EfffffjLb0ELj1024ELj4ENS_18Kernel_traits_baseILj6144EfffffjLj1024EEEEELb0ELb1EEEvNS_9BwdParamsE:
	.zero		1192


//--------------------- .nv.constant0._ZN10layer_norm13ln_bwd_kernelINS_13Kernel_traitsIfffffjLj6144ELj1ELj1ELj8ELj16ENS_18Kernel_traits_baseILj6144EfffffjLj256EEEEELb1ELb0ELb1ELb1EEEvNS_9BwdParamsE --------------------------
	.section	.nv.constant0._ZN10layer_norm13ln_bwd_kernelINS_13Kernel_traitsIfffffjLj6144ELj1ELj1ELj8ELj16ENS_18Kernel_traits_baseILj6144EfffffjLj256EEEEELb1ELb0ELb1ELb1EEEvNS_9BwdParamsE,"a",@progbits
	.sectionflags	@""
	.align	4
.nv.constant0._ZN10layer_norm13ln_bwd_kernelINS_13Kernel_traitsIfffffjLj6144ELj1ELj1ELj8ELj16ENS_18Kernel_traits_baseILj6144EfffffjLj256EEEEELb1ELb0ELb1ELb1EEEvNS_9BwdParamsE:
	.zero		1192


//--------------------- .nv.constant0._ZN10layer_norm13ln_bwd_kernelINS_13Kernel_traitsIfffffjLj6144ELj1ELj1ELj8ELj16ENS_18Kernel_traits_baseILj6144EfffffjLj256EEEEELb1ELb1ELb0ELb0EEEvNS_9BwdParamsE --------------------------
	.section	.nv.constant0._ZN10layer_norm13ln_bwd_kernelINS_13Kernel_traitsIfffffjLj6144ELj1ELj1ELj8ELj16ENS_18Kernel_traits_baseILj6144EfffffjLj256EEEEELb1ELb1ELb0ELb0EEEvNS_9BwdParamsE,"a",@progbits
	.sectionflags	@""
	.align	4
.nv.constant0._ZN10layer_norm13ln_bwd_kernelINS_13Kernel_traitsIfffffjLj6144ELj1ELj1ELj8ELj16ENS_18Kernel_traits_baseILj6144EfffffjLj256EEEEELb1ELb1ELb0ELb0EEEvNS_9BwdParamsE:
	.zero		1192


//--------------------- .nv.constant0._ZN10layer_norm13ln_bwd_kernelINS_13Kernel_traitsIfffffjLj6144ELj1ELj1ELj8ELj16ENS_18Kernel_traits_baseILj6144EfffffjLj256EEEEELb1ELb1ELb0ELb1EEEvNS_9BwdParamsE --------------------------
	.section	.nv.constant0._ZN10layer_norm13ln_bwd_kernelINS_13Kernel_traitsIfffffjLj6144ELj1ELj1ELj8ELj16ENS_18Kernel_traits_baseILj6144EfffffjLj256EEEEELb1ELb1ELb0ELb1EEEvNS_9BwdParamsE,"a",@progbits
	.sectionflags	@""
	.align	4
.nv.constant0._ZN10layer_norm13ln_bwd_kernelINS_13Kernel_traitsIfffffjLj6144ELj1ELj1ELj8ELj16ENS_18Kernel_traits_baseILj6144EfffffjLj256EEEEELb1ELb1ELb0ELb1EEEvNS_9BwdParamsE:
	.zero		1192


//--------------------- .nv.constant0._ZN10layer_norm22ln_bwd_finalize_kernelINS_22Kernel_traits_finalizeILj6144EfffffjLb1ELj1024ELj4ENS_18Kernel_traits_baseILj6144EfffffjLj1024EEEEELb1ELb0EEEvNS_9BwdParamsE --------------------------
	.section	.nv.constant0._ZN10layer_norm22ln_bwd_finalize_kernelINS_22Kernel_traits_finalizeILj6144EfffffjLb1ELj1024ELj4ENS_18Kernel_traits_baseILj6144EfffffjLj1024EEEEELb1ELb0EEEvNS_9BwdParamsE,"a",@progbits
	.sectionflags	@""
	.align	4
.nv.constant0._ZN10layer_norm22ln_bwd_finalize_kernelINS_22Kernel_traits_finalizeILj6144EfffffjLb1ELj1024ELj4ENS_18Kernel_traits_baseILj6144EfffffjLj1024EEEEELb1ELb0EEEvNS_9BwdParamsE:
	.zero		1192


//--------------------- .nv.constant0._ZN10layer_norm13ln_bwd_kernelINS_13Kernel_traitsIfffffjLj6144ELj1ELj1ELj8ELj16ENS_18Kernel_traits_baseILj6144EfffffjLj256EEEEELb1ELb1ELb1ELb0EEEvNS_9BwdParamsE --------------------------
	.section	.nv.constant0._ZN10layer_norm13ln_bwd_kernelINS_13Kernel_traitsIfffffjLj6144ELj1ELj1ELj8ELj16ENS_18Kernel_traits_baseILj6144EfffffjLj256EEEEELb1ELb1ELb1ELb0EEEvNS_9BwdParamsE,"a",@progbits
	.sectionflags	@""
	.align	4
.nv.constant0._ZN10layer_norm13ln_bwd_kernelINS_13Kernel_traitsIfffffjLj6144ELj1ELj1ELj8ELj16ENS_18Kernel_traits_baseILj6144EfffffjLj256EEEEELb1ELb1ELb1ELb0EEEvNS_9BwdParamsE:
	.zero		1192


//--------------------- .nv.constant0._ZN10layer_norm22ln_bwd_finalize_kernelINS_22Kernel_traits_finalizeILj6144EfffffjLb1ELj1024ELj4ENS_18Kernel_traits_baseILj6144EfffffjLj1024EEEEELb1ELb1EEEvNS_9BwdParamsE --------------------------
	.section	.nv.constant0._ZN10layer_norm22ln_bwd_finalize_kernelINS_22Kernel_traits_finalizeILj6144EfffffjLb1ELj1024ELj4ENS_18Kernel_traits_baseILj6144EfffffjLj1024EEEEELb1ELb1EEEvNS_9BwdParamsE,"a",@progbits
	.sectionflags	@""
	.align	4
.nv.constant0._ZN10layer_norm22ln_bwd_finalize_kernelINS_22Kernel_traits_finalizeILj6144EfffffjLb1ELj1024ELj4ENS_18Kernel_traits_baseILj6144EfffffjLj1024EEEEELb1ELb1EEEvNS_9BwdParamsE:
	.zero		1192


//--------------------- .nv.constant0._ZN10layer_norm13ln_bwd_kernelINS_13Kernel_traitsIfffffjLj6144ELj1ELj1ELj8ELj16ENS_18Kernel_traits_baseILj6144EfffffjLj256EEEEELb1ELb1ELb1ELb1EEEvNS_9BwdParamsE --------------------------
	.section	.nv.constant0._ZN10layer_norm13ln_bwd_kernelINS_13Kernel_traitsIfffffjLj6144ELj1ELj1ELj8ELj16ENS_18Kernel_traits_baseILj6144EfffffjLj256EEEEELb1ELb1ELb1ELb1EEEvNS_9BwdParamsE,"a",@progbits
	.sectionflags	@""
	.align	4
.nv.constant0._ZN10layer_norm13ln_bwd_kernelINS_13Kernel_traitsIfffffjLj6144ELj1ELj1ELj8ELj16ENS_18Kernel_traits_baseILj6144EfffffjLj256EEEEELb1ELb1ELb1ELb1EEEvNS_9BwdParamsE:
	.zero		1192


//--------------------- SYMBOLS --------------------------

	.type		.nv.reservedSmem.offset0,@object
	.size		.nv.reservedSmem.offset0,0x4
	.type		.nv.reservedSmem.cap,@object
	.size		.nv.reservedSmem.cap,0x4
